	.target	sm_103a

	.elftype	@"ET_EXEC"


//--------------------- .note.nv.tkinfo           --------------------------
	.section	.note.nv.tkinfo,"",@"SHT_NOTE"
	.sectionflags	@"SHF_NOTE_NV_TKINFO"
	.tkinfo
        /*0018*/ 	.word	0x00000002
        /*0030*/ 	.string	""
        /*0030*/ 	.string	"ptxas"
        /*0030*/ 	.string	"Cuda compilation tools, release 13.0, V13.0.88"
        /*0030*/ 	.string	"Build cuda_13.0.r13.0/compiler.36424714_0"
        /*0030*/ 	.string	"-arch sm_103a -m 64 "



//--------------------- .note.nv.cuinfo           --------------------------
	.section	.note.nv.cuinfo,"",@"SHT_NOTE"
	.sectionflags	@"SHF_NOTE_NV_CUINFO"
        /*0018*/ 	.short	0x0002
        /*001a*/ 	.short	0x0067
        /*001c*/ 	.short	0x0082
	.zero		2


//--------------------- .nv.info                  --------------------------
	.section	.nv.info,"",@"SHT_CUDA_INFO"
	.align	4


	//----- nvinfo : EIATTR_REGCOUNT
	.align		4
        /*0000*/ 	.byte	0x04, 0x2f
        /*0002*/ 	.short	(.L_251 - .L_250)
	.align		4
.L_250:
        /*0004*/ 	.word	index@(_ZN2at6native13reduce_kernelILi128ELi4ENS0_8ReduceOpIbNS0_14func_wrapper_tIbZNS0_12prod_functorIbbbEclERNS_14TensorIteratorEEUlbbE_EEjbLi4ELi4EEEEEvT1_)
        /*0008*/ 	.word	0x0000002d


	//----- nvinfo : EIATTR_FRAME_SIZE
	.align		4
.L_251:
        /*000c*/ 	.byte	0x04, 0x11
        /*000e*/ 	.short	(.L_253 - .L_252)
	.align		4
.L_252:
        /*0010*/ 	.word	index@(_ZN2at6native13reduce_kernelILi128ELi4ENS0_8ReduceOpIbNS0_14func_wrapper_tIbZNS0_12prod_functorIbbbEclERNS_14TensorIteratorEEUlbbE_EEjbLi4ELi4EEEEEvT1_)
        /*0014*/ 	.word	0x00000000


	//----- nvinfo : EIATTR_REGCOUNT
	.align		4
.L_253:
        /*0018*/ 	.byte	0x04, 0x2f
        /*001a*/ 	.short	(.L_255 - .L_254)
	.align		4
.L_254:
        /*001c*/ 	.word	index@(_ZN2at6native13reduce_kernelILi256ELi2ENS0_8ReduceOpIbNS0_14func_wrapper_tIbZNS0_12prod_functorIbbbEclERNS_14TensorIteratorEEUlbbE_EEjbLi4ELi4EEEEEvT1_)
        /*0020*/ 	.word	0x00000022


	//----- nvinfo : EIATTR_FRAME_SIZE
	.align		4
.L_255:
        /*0024*/ 	.byte	0x04, 0x11
        /*0026*/ 	.short	(.L_257 - .L_256)
	.align		4
.L_256:
        /*0028*/ 	.word	index@(_ZN2at6native13reduce_kernelILi256ELi2ENS0_8ReduceOpIbNS0_14func_wrapper_tIbZNS0_12prod_functorIbbbEclERNS_14TensorIteratorEEUlbbE_EEjbLi4ELi4EEEEEvT1_)
        /*002c*/ 	.word	0x00000000


	//----- nvinfo : EIATTR_REGCOUNT
	.align		4
.L_257:
        /*0030*/ 	.byte	0x04, 0x2f
        /*0032*/ 	.short	(.L_259 - .L_258)
	.align		4
.L_258:
        /*0034*/ 	.word	index@(_ZN2at6native13reduce_kernelILi512ELi1ENS0_8ReduceOpIbNS0_14func_wrapper_tIbZNS0_12prod_functorIbbbEclERNS_14TensorIteratorEEUlbbE_EEjbLi4ELi4EEEEEvT1_)
        /*0038*/ 	.word	0x0000001c


	//----- nvinfo : EIATTR_FRAME_SIZE
	.align		4
.L_259:
        /*003c*/ 	.byte	0x04, 0x11
        /*003e*/ 	.short	(.L_261 - .L_260)
	.align		4
.L_260:
        /*0040*/ 	.word	index@(_ZN2at6native13reduce_kernelILi512ELi1ENS0_8ReduceOpIbNS0_14func_wrapper_tIbZNS0_12prod_functorIbbbEclERNS_14TensorIteratorEEUlbbE_EEjbLi4ELi4EEEEEvT1_)
        /*0044*/ 	.word	0x00000000


	//----- nvinfo : EIATTR_REGCOUNT
	.align		4
.L_261:
        /*0048*/ 	.byte	0x04, 0x2f
        /*004a*/ 	.short	(.L_263 - .L_262)
	.align		4
.L_262:
        /*004c*/ 	.word	index@(_ZN2at6native13reduce_kernelILi128ELi4ENS0_8ReduceOpIhNS0_14func_wrapper_tIhZNS0_11sum_functorIhhhEclERNS_14TensorIteratorEEUlhhE_EEjhLi4ELi4EEEEEvT1_)
        /*0050*/ 	.word	0x00000038


	//----- nvinfo : EIATTR_FRAME_SIZE
	.align		4
.L_263:
        /*0054*/ 	.byte	0x04, 0x11
        /*0056*/ 	.short	(.L_265 - .L_264)
	.align		4
.L_264:
        /*0058*/ 	.word	index@(_ZN2at6native13reduce_kernelILi128ELi4ENS0_8ReduceOpIhNS0_14func_wrapper_tIhZNS0_11sum_functorIhhhEclERNS_14TensorIteratorEEUlhhE_EEjhLi4ELi4EEEEEvT1_)
        /*005c*/ 	.word	0x00000000


	//----- nvinfo : EIATTR_REGCOUNT
	.align		4
.L_265:
        /*0060*/ 	.byte	0x04, 0x2f
        /*0062*/ 	.short	(.L_267 - .L_266)
	.align		4
.L_266:
        /*0064*/ 	.word	index@(_ZN2at6native13reduce_kernelILi256ELi2ENS0_8ReduceOpIhNS0_14func_wrapper_tIhZNS0_11sum_functorIhhhEclERNS_14TensorIteratorEEUlhhE_EEjhLi4ELi4EEEEEvT1_)
        /*0068*/ 	.word	0x00000025


	//----- nvinfo : EIATTR_FRAME_SIZE
	.align		4
.L_267:
        /*006c*/ 	.byte	0x04, 0x11
        /*006e*/ 	.short	(.L_269 - .L_268)
	.align		4
.L_268:
        /*0070*/ 	.word	index@(_ZN2at6native13reduce_kernelILi256ELi2ENS0_8ReduceOpIhNS0_14func_wrapper_tIhZNS0_11sum_functorIhhhEclERNS_14TensorIteratorEEUlhhE_EEjhLi4ELi4EEEEEvT1_)
        /*0074*/ 	.word	0x00000000


	//----- nvinfo : EIATTR_REGCOUNT
	.align		4
.L_269:
        /*0078*/ 	.byte	0x04, 0x2f
        /*007a*/ 	.short	(.L_271 - .L_270)
	.align		4
.L_270:
        /*007c*/ 	.word	index@(_ZN2at6native13reduce_kernelILi512ELi1ENS0_8ReduceOpIhNS0_14func_wrapper_tIhZNS0_11sum_functorIhhhEclERNS_14TensorIteratorEEUlhhE_EEjhLi4ELi4EEEEEvT1_)
        /*0080*/ 	.word	0x00000020


	//----- nvinfo : EIATTR_FRAME_SIZE
	.align		4
.L_271:
        /*0084*/ 	.byte	0x04, 0x11
        /*0086*/ 	.short	(.L_273 - .L_272)
	.align		4
.L_272:
        /*0088*/ 	.word	index@(_ZN2at6native13reduce_kernelILi512ELi1ENS0_8ReduceOpIhNS0_14func_wrapper_tIhZNS0_11sum_functorIhhhEclERNS_14TensorIteratorEEUlhhE_EEjhLi4ELi4EEEEEvT1_)
        /*008c*/ 	.word	0x00000000


	//----- nvinfo : EIATTR_REGCOUNT
	.align		4
.L_273:
        /*0090*/ 	.byte	0x04, 0x2f
        /*0092*/ 	.short	(.L_275 - .L_274)
	.align		4
.L_274:
        /*0094*/ 	.word	index@(_ZN2at6native13reduce_kernelILi128ELi4ENS0_8ReduceOpIaNS0_14func_wrapper_tIaZNS0_11sum_functorIaaaEclERNS_14TensorIteratorEEUlaaE_EEjaLi4ELi4EEEEEvT1_)
        /*0098*/ 	.word	0x00000038


	//----- nvinfo : EIATTR_FRAME_SIZE
	.align		4
.L_275:
        /*009c*/ 	.byte	0x04, 0x11
        /*009e*/ 	.short	(.L_277 - .L_276)
	.align		4
.L_276:
        /*00a0*/ 	.word	index@(_ZN2at6native13reduce_kernelILi128ELi4ENS0_8ReduceOpIaNS0_14func_wrapper_tIaZNS0_11sum_functorIaaaEclERNS_14TensorIteratorEEUlaaE_EEjaLi4ELi4EEEEEvT1_)
        /*00a4*/ 	.word	0x00000000


	//----- nvinfo : EIATTR_REGCOUNT
	.align		4
.L_277:
        /*00a8*/ 	.byte	0x04, 0x2f
        /*00aa*/ 	.short	(.L_279 - .L_278)
	.align		4
.L_278:
        /*00ac*/ 	.word	index@(_ZN2at6native13reduce_kernelILi256ELi2ENS0_8ReduceOpIaNS0_14func_wrapper_tIaZNS0_11sum_functorIaaaEclERNS_14TensorIteratorEEUlaaE_EEjaLi4ELi4EEEEEvT1_)
        /*00b0*/ 	.word	0x00000025


	//----- nvinfo : EIATTR_FRAME_SIZE
	.align		4
.L_279:
        /*00b4*/ 	.byte	0x04, 0x11
        /*00b6*/ 	.short	(.L_281 - .L_280)
	.align		4
.L_280:
        /*00b8*/ 	.word	index@(_ZN2at6native13reduce_kernelILi256ELi2ENS0_8ReduceOpIaNS0_14func_wrapper_tIaZNS0_11sum_functorIaaaEclERNS_14TensorIteratorEEUlaaE_EEjaLi4ELi4EEEEEvT1_)
        /*00bc*/ 	.word	0x00000000


	//----- nvinfo : EIATTR_REGCOUNT
	.align		4
.L_281:
        /*00c0*/ 	.byte	0x04, 0x2f
        /*00c2*/ 	.short	(.L_283 - .L_282)
	.align		4
.L_282:
        /*00c4*/ 	.word	index@(_ZN2at6native13reduce_kernelILi512ELi1ENS0_8ReduceOpIaNS0_14func_wrapper_tIaZNS0_11sum_functorIaaaEclERNS_14TensorIteratorEEUlaaE_EEjaLi4ELi4EEEEEvT1_)
        /*00c8*/ 	.word	0x00000020


	//----- nvinfo : EIATTR_FRAME_SIZE
	.align		4
.L_283:
        /*00cc*/ 	.byte	0x04, 0x11
        /*00ce*/ 	.short	(.L_285 - .L_284)
	.align		4
.L_284:
        /*00d0*/ 	.word	index@(_ZN2at6native13reduce_kernelILi512ELi1ENS0_8ReduceOpIaNS0_14func_wrapper_tIaZNS0_11sum_functorIaaaEclERNS_14TensorIteratorEEUlaaE_EEjaLi4ELi4EEEEEvT1_)
        /*00d4*/ 	.word	0x00000000


	//----- nvinfo : EIATTR_REGCOUNT
	.align		4
.L_285:
        /*00d8*/ 	.byte	0x04, 0x2f
        /*00da*/ 	.short	(.L_287 - .L_286)
	.align		4
.L_286:
        /*00dc*/ 	.word	index@(_ZN2at6native13reduce_kernelILi128ELi4ENS0_8ReduceOpIiNS0_14func_wrapper_tIiZNS0_11sum_functorIiiiEclERNS_14TensorIteratorEEUliiE_EEjiLi4ELi4EEEEEvT1_)
        /*00e0*/ 	.word	0x00000038


	//----- nvinfo : EIATTR_FRAME_SIZE
	.align		4
.L_287:
        /*00e4*/ 	.byte	0x04, 0x11
        /*00e6*/ 	.short	(.L_289 - .L_288)
	.align		4
.L_288:
        /*00e8*/ 	.word	index@(_ZN2at6native13reduce_kernelILi128ELi4ENS0_8ReduceOpIiNS0_14func_wrapper_tIiZNS0_11sum_functorIiiiEclERNS_14TensorIteratorEEUliiE_EEjiLi4ELi4EEEEEvT1_)
        /*00ec*/ 	.word	0x00000000


	//----- nvinfo : EIATTR_REGCOUNT
	.align		4
.L_289:
        /*00f0*/ 	.byte	0x04, 0x2f
        /*00f2*/ 	.short	(.L_291 - .L_290)
	.align		4
.L_290:
        /*00f4*/ 	.word	index@(_ZN2at6native13reduce_kernelILi256ELi2ENS0_8ReduceOpIiNS0_14func_wrapper_tIiZNS0_11sum_functorIiiiEclERNS_14TensorIteratorEEUliiE_EEjiLi4ELi4EEEEEvT1_)
        /*00f8*/ 	.word	0x00000028


	//----- nvinfo : EIATTR_FRAME_SIZE
	.align		4
.L_291:
        /*00fc*/ 	.byte	0x04, 0x11
        /*00fe*/ 	.short	(.L_293 - .L_292)
	.align		4
.L_292:
        /*0100*/ 	.word	index@(_ZN2at6native13reduce_kernelILi256ELi2ENS0_8ReduceOpIiNS0_14func_wrapper_tIiZNS0_11sum_functorIiiiEclERNS_14TensorIteratorEEUliiE_EEjiLi4ELi4EEEEEvT1_)
        /*0104*/ 	.word	0x00000000


	//----- nvinfo : EIATTR_REGCOUNT
	.align		4
.L_293:
        /*0108*/ 	.byte	0x04, 0x2f
        /*010a*/ 	.short	(.L_295 - .L_294)
	.align		4
.L_294:
        /*010c*/ 	.word	index@(_ZN2at6native13reduce_kernelILi512ELi1ENS0_8ReduceOpIiNS0_14func_wrapper_tIiZNS0_11sum_functorIiiiEclERNS_14TensorIteratorEEUliiE_EEjiLi4ELi4EEEEEvT1_)
        /*0110*/ 	.word	0x0000001c


	//----- nvinfo : EIATTR_FRAME_SIZE
	.align		4
.L_295:
        /*0114*/ 	.byte	0x04, 0x11
        /*0116*/ 	.short	(.L_297 - .L_296)
	.align		4
.L_296:
        /*0118*/ 	.word	index@(_ZN2at6native13reduce_kernelILi512ELi1ENS0_8ReduceOpIiNS0_14func_wrapper_tIiZNS0_11sum_functorIiiiEclERNS_14TensorIteratorEEUliiE_EEjiLi4ELi4EEEEEvT1_)
        /*011c*/ 	.word	0x00000000


	//----- nvinfo : EIATTR_REGCOUNT
	.align		4
.L_297:
        /*0120*/ 	.byte	0x04, 0x2f
        /*0122*/ 	.short	(.L_299 - .L_298)
	.align		4
.L_298:
        /*0124*/ 	.word	index@(_ZN2at6native13reduce_kernelILi128ELi4ENS0_8ReduceOpIlNS0_14func_wrapper_tIlZNS0_11sum_functorIlllEclERNS_14TensorIteratorEEUlllE_EEjlLi4ELi4EEEEEvT1_)
        /*0128*/ 	.word	0x0000005a


	//----- nvinfo : EIATTR_FRAME_SIZE
	.align		4
.L_299:
        /*012c*/ 	.byte	0x04, 0x11
        /*012e*/ 	.short	(.L_301 - .L_300)
	.align		4
.L_300:
        /*0130*/ 	.word	index@(_ZN2at6native13reduce_kernelILi128ELi4ENS0_8ReduceOpIlNS0_14func_wrapper_tIlZNS0_11sum_functorIlllEclERNS_14TensorIteratorEEUlllE_EEjlLi4ELi4EEEEEvT1_)
        /*0134*/ 	.word	0x00000000


	//----- nvinfo : EIATTR_REGCOUNT
	.align		4
.L_301:
        /*0138*/ 	.byte	0x04, 0x2f
        /*013a*/ 	.short	(.L_303 - .L_302)
	.align		4
.L_302:
        /*013c*/ 	.word	index@(_ZN2at6native13reduce_kernelILi256ELi2ENS0_8ReduceOpIlNS0_14func_wrapper_tIlZNS0_11sum_functorIlllEclERNS_14TensorIteratorEEUlllE_EEjlLi4ELi4EEEEEvT1_)
        /*0140*/ 	.word	0x00000038


	//----- nvinfo : EIATTR_FRAME_SIZE
	.align		4
.L_303:
        /*0144*/ 	.byte	0x04, 0x11
        /*0146*/ 	.short	(.L_305 - .L_304)
	.align		4
.L_304:
        /*0148*/ 	.word	index@(_ZN2at6native13reduce_kernelILi256ELi2ENS0_8ReduceOpIlNS0_14func_wrapper_tIlZNS0_11sum_functorIlllEclERNS_14TensorIteratorEEUlllE_EEjlLi4ELi4EEEEEvT1_)
        /*014c*/ 	.word	0x00000000


	//----- nvinfo : EIATTR_REGCOUNT
	.align		4
.L_305:
        /*0150*/ 	.byte	0x04, 0x2f
        /*0152*/ 	.short	(.L_307 - .L_306)
	.align		4
.L_306:
        /*0154*/ 	.word	index@(_ZN2at6native13reduce_kernelILi512ELi1ENS0_8ReduceOpIlNS0_14func_wrapper_tIlZNS0_11sum_functorIlllEclERNS_14TensorIteratorEEUlllE_EEjlLi4ELi4EEEEEvT1_)
        /*0158*/ 	.word	0x00000020


	//----- nvinfo : EIATTR_FRAME_SIZE
	.align		4
.L_307:
        /*015c*/ 	.byte	0x04, 0x11
        /*015e*/ 	.short	(.L_309 - .L_308)
	.align		4
.L_308:
        /*0160*/ 	.word	index@(_ZN2at6native13reduce_kernelILi512ELi1ENS0_8ReduceOpIlNS0_14func_wrapper_tIlZNS0_11sum_functorIlllEclERNS_14TensorIteratorEEUlllE_EEjlLi4ELi4EEEEEvT1_)
        /*0164*/ 	.word	0x00000008


	//----- nvinfo : EIATTR_REGCOUNT
	.align		4
.L_309:
        /*0168*/ 	.byte	0x04, 0x2f
        /*016a*/ 	.short	(.L_311 - .L_310)
	.align		4
.L_310:
        /*016c*/ 	.word	index@(_ZN2at6native13reduce_kernelILi128ELi4ENS0_8ReduceOpIsNS0_14func_wrapper_tIsZNS0_11sum_functorIsssEclERNS_14TensorIteratorEEUlssE_EEjsLi4ELi8EEEEEvT1_)
        /*0170*/ 	.word	0x00000034


	//----- nvinfo : EIATTR_FRAME_SIZE
	.align		4
.L_311:
        /*0174*/ 	.byte	0x04, 0x11
        /*0176*/ 	.short	(.L_313 - .L_312)
	.align		4
.L_312:
        /*0178*/ 	.word	index@(_ZN2at6native13reduce_kernelILi128ELi4ENS0_8ReduceOpIsNS0_14func_wrapper_tIsZNS0_11sum_functorIsssEclERNS_14TensorIteratorEEUlssE_EEjsLi4ELi8EEEEEvT1_)
        /*017c*/ 	.word	0x00000000


	//----- nvinfo : EIATTR_REGCOUNT
	.align		4
.L_313:
        /*0180*/ 	.byte	0x04, 0x2f
        /*0182*/ 	.short	(.L_315 - .L_314)
	.align		4
.L_314:
        /*0184*/ 	.word	index@(_ZN2at6native13reduce_kernelILi256ELi2ENS0_8ReduceOpIsNS0_14func_wrapper_tIsZNS0_11sum_functorIsssEclERNS_14TensorIteratorEEUlssE_EEjsLi4ELi8EEEEEvT1_)
        /*0188*/ 	.word	0x00000025


	//----- nvinfo : EIATTR_FRAME_SIZE
	.align		4
.L_315:
        /*018c*/ 	.byte	0x04, 0x11
        /*018e*/ 	.short	(.L_317 - .L_316)
	.align		4
.L_316:
        /*0190*/ 	.word	index@(_ZN2at6native13reduce_kernelILi256ELi2ENS0_8ReduceOpIsNS0_14func_wrapper_tIsZNS0_11sum_functorIsssEclERNS_14TensorIteratorEEUlssE_EEjsLi4ELi8EEEEEvT1_)
        /*0194*/ 	.word	0x00000000


	//----- nvinfo : EIATTR_REGCOUNT
	.align		4
.L_317:
        /*0198*/ 	.byte	0x04, 0x2f
        /*019a*/ 	.short	(.L_319 - .L_318)
	.align		4
.L_318:
        /*019c*/ 	.word	index@(_ZN2at6native13reduce_kernelILi512ELi1ENS0_8ReduceOpIsNS0_14func_wrapper_tIsZNS0_11sum_functorIsssEclERNS_14TensorIteratorEEUlssE_EEjsLi4ELi8EEEEEvT1_)
        /*01a0*/ 	.word	0x0000001c


	//----- nvinfo : EIATTR_FRAME_SIZE
	.align		4
.L_319:
        /*01a4*/ 	.byte	0x04, 0x11
        /*01a6*/ 	.short	(.L_321 - .L_320)
	.align		4
.L_320:
        /*01a8*/ 	.word	index@(_ZN2at6native13reduce_kernelILi512ELi1ENS0_8ReduceOpIsNS0_14func_wrapper_tIsZNS0_11sum_functorIsssEclERNS_14TensorIteratorEEUlssE_EEjsLi4ELi8EEEEEvT1_)
        /*01ac*/ 	.word	0x00000000


	//----- nvinfo : EIATTR_REGCOUNT
	.align		4
.L_321:
        /*01b0*/ 	.byte	0x04, 0x2f
        /*01b2*/ 	.short	(.L_323 - .L_322)
	.align		4
.L_322:
        /*01b4*/ 	.word	index@(_ZN2at6native13reduce_kernelILi128ELi4ENS0_8ReduceOpIdNS0_14func_wrapper_tIdZNS0_11sum_functorIdddEclERNS_14TensorIteratorEEUlddE_EEjdLi4ELi4EEEEEvT1_)
        /*01b8*/ 	.word	0x00000058


	//----- nvinfo : EIATTR_FRAME_SIZE
	.align		4
.L_323:
        /*01bc*/ 	.byte	0x04, 0x11
        /*01be*/ 	.short	(.L_325 - .L_324)
	.align		4
.L_324:
        /*01c0*/ 	.word	index@(_ZN2at6native13reduce_kernelILi128ELi4ENS0_8ReduceOpIdNS0_14func_wrapper_tIdZNS0_11sum_functorIdddEclERNS_14TensorIteratorEEUlddE_EEjdLi4ELi4EEEEEvT1_)
        /*01c4*/ 	.word	0x00000000


	//----- nvinfo : EIATTR_REGCOUNT
	.align		4
.L_325:
        /*01c8*/ 	.byte	0x04, 0x2f
        /*01ca*/ 	.short	(.L_327 - .L_326)
	.align		4
.L_326:
        /*01cc*/ 	.word	index@(_ZN2at6native13reduce_kernelILi256ELi2ENS0_8ReduceOpIdNS0_14func_wrapper_tIdZNS0_11sum_functorIdddEclERNS_14TensorIteratorEEUlddE_EEjdLi4ELi4EEEEEvT1_)
        /*01d0*/ 	.word	0x00000038


	//----- nvinfo : EIATTR_FRAME_SIZE
	.align		4
.L_327:
        /*01d4*/ 	.byte	0x04, 0x11
        /*01d6*/ 	.short	(.L_329 - .L_328)
	.align		4
.L_328:
        /*01d8*/ 	.word	index@(_ZN2at6native13reduce_kernelILi256ELi2ENS0_8ReduceOpIdNS0_14func_wrapper_tIdZNS0_11sum_functorIdddEclERNS_14TensorIteratorEEUlddE_EEjdLi4ELi4EEEEEvT1_)
        /*01dc*/ 	.word	0x00000000


	//----- nvinfo : EIATTR_REGCOUNT
	.align		4
.L_329:
        /*01e0*/ 	.byte	0x04, 0x2f
        /*01e2*/ 	.short	(.L_331 - .L_330)
	.align		4
.L_330:
        /*01e4*/ 	.word	index@(_ZN2at6native13reduce_kernelILi512ELi1ENS0_8ReduceOpIdNS0_14func_wrapper_tIdZNS0_11sum_functorIdddEclERNS_14TensorIteratorEEUlddE_EEjdLi4ELi4EEEEEvT1_)
        /*01e8*/ 	.word	0x00000020


	//----- nvinfo : EIATTR_FRAME_SIZE
	.align		4
.L_331:
        /*01ec*/ 	.byte	0x04, 0x11
        /*01ee*/ 	.short	(.L_333 - .L_332)
	.align		4
.L_332:
        /*01f0*/ 	.word	index@(_ZN2at6native13reduce_kernelILi512ELi1ENS0_8ReduceOpIdNS0_14func_wrapper_tIdZNS0_11sum_functorIdddEclERNS_14TensorIteratorEEUlddE_EEjdLi4ELi4EEEEEvT1_)
        /*01f4*/ 	.word	0x00000008


	//----- nvinfo : EIATTR_REGCOUNT
	.align		4
.L_333:
        /*01f8*/ 	.byte	0x04, 0x2f
        /*01fa*/ 	.short	(.L_335 - .L_334)
	.align		4
.L_334:
        /*01fc*/ 	.word	index@(_ZN2at6native13reduce_kernelILi128ELi4ENS0_8ReduceOpIfNS0_14func_wrapper_tIfZNS0_11sum_functorIfffEclERNS_14TensorIteratorEEUlffE_EEjfLi4ELi4EEEEEvT1_)
        /*0200*/ 	.word	0x00000038


	//----- nvinfo : EIATTR_FRAME_SIZE
	.align		4
.L_335:
        /*0204*/ 	.byte	0x04, 0x11
        /*0206*/ 	.short	(.L_337 - .L_336)
	.align		4
.L_336:
        /*0208*/ 	.word	index@(_ZN2at6native13reduce_kernelILi128ELi4ENS0_8ReduceOpIfNS0_14func_wrapper_tIfZNS0_11sum_functorIfffEclERNS_14TensorIteratorEEUlffE_EEjfLi4ELi4EEEEEvT1_)
        /*020c*/ 	.word	0x00000000


	//----- nvinfo : EIATTR_REGCOUNT
	.align		4
.L_337:
        /*0210*/ 	.byte	0x04, 0x2f
        /*0212*/ 	.short	(.L_339 - .L_338)
	.align		4
.L_338:
        /*0214*/ 	.word	index@(_ZN2at6native13reduce_kernelILi256ELi2ENS0_8ReduceOpIfNS0_14func_wrapper_tIfZNS0_11sum_functorIfffEclERNS_14TensorIteratorEEUlffE_EEjfLi4ELi4EEEEEvT1_)
        /*0218*/ 	.word	0x00000028


	//----- nvinfo : EIATTR_FRAME_SIZE
	.align		4
.L_339:
        /*021c*/ 	.byte	0x04, 0x11
        /*021e*/ 	.short	(.L_341 - .L_340)
	.align		4
.L_340:
        /*0220*/ 	.word	index@(_ZN2at6native13reduce_kernelILi256ELi2ENS0_8ReduceOpIfNS0_14func_wrapper_tIfZNS0_11sum_functorIfffEclERNS_14TensorIteratorEEUlffE_EEjfLi4ELi4EEEEEvT1_)
        /*0224*/ 	.word	0x00000000


	//----- nvinfo : EIATTR_REGCOUNT
	.align		4
.L_341:
        /*0228*/ 	.byte	0x04, 0x2f
        /*022a*/ 	.short	(.L_343 - .L_342)
	.align		4
.L_342:
        /*022c*/ 	.word	index@(_ZN2at6native13reduce_kernelILi512ELi1ENS0_8ReduceOpIfNS0_14func_wrapper_tIfZNS0_11sum_functorIfffEclERNS_14TensorIteratorEEUlffE_EEjfLi4ELi4EEEEEvT1_)
        /*0230*/ 	.word	0x0000001e


	//----- nvinfo : EIATTR_FRAME_SIZE
	.align		4
.L_343:
        /*0234*/ 	.byte	0x04, 0x11
        /*0236*/ 	.short	(.L_345 - .L_344)
	.align		4
.L_344:
        /*0238*/ 	.word	index@(_ZN2at6native13reduce_kernelILi512ELi1ENS0_8ReduceOpIfNS0_14func_wrapper_tIfZNS0_11sum_functorIfffEclERNS_14TensorIteratorEEUlffE_EEjfLi4ELi4EEEEEvT1_)
        /*023c*/ 	.word	0x00000000


	//----- nvinfo : EIATTR_REGCOUNT
	.align		4
.L_345:
        /*0240*/ 	.byte	0x04, 0x2f
        /*0242*/ 	.short	(.L_347 - .L_346)
	.align		4
.L_346:
        /*0244*/ 	.word	index@(_ZN2at6native13reduce_kernelILi64ELi4ENS0_8ReduceOpIN3c107complexIdEENS0_14func_wrapper_tIS5_ZNS0_11sum_functorIS5_S5_S5_EclERNS_14TensorIteratorEEUlS5_S5_E_EEjS5_Li4ELi4EEEEEvT1_)
        /*0248*/ 	.word	0x00000096


	//----- nvinfo : EIATTR_FRAME_SIZE
	.align		4
.L_347:
        /*024c*/ 	.byte	0x04, 0x11
        /*024e*/ 	.short	(.L_349 - .L_348)
	.align		4
.L_348:
        /*0250*/ 	.word	index@(_ZN2at6native13reduce_kernelILi64ELi4ENS0_8ReduceOpIN3c107complexIdEENS0_14func_wrapper_tIS5_ZNS0_11sum_functorIS5_S5_S5_EclERNS_14TensorIteratorEEUlS5_S5_E_EEjS5_Li4ELi4EEEEEvT1_)
        /*0254*/ 	.word	0x00000000


	//----- nvinfo : EIATTR_REGCOUNT
	.align		4
.L_349:
        /*0258*/ 	.byte	0x04, 0x2f
        /*025a*/ 	.short	(.L_351 - .L_350)
	.align		4
.L_350:
        /*025c*/ 	.word	index@(_ZN2at6native13reduce_kernelILi128ELi2ENS0_8ReduceOpIN3c107complexIdEENS0_14func_wrapper_tIS5_ZNS0_11sum_functorIS5_S5_S5_EclERNS_14TensorIteratorEEUlS5_S5_E_EEjS5_Li4ELi4EEEEEvT1_)
        /*0260*/ 	.word	0x00000056


	//----- nvinfo : EIATTR_FRAME_SIZE
	.align		4
.L_351:
        /*0264*/ 	.byte	0x04, 0x11
        /*0266*/ 	.short	(.L_353 - .L_352)
	.align		4
.L_352:
        /*0268*/ 	.word	index@(_ZN2at6native13reduce_kernelILi128ELi2ENS0_8ReduceOpIN3c107complexIdEENS0_14func_wrapper_tIS5_ZNS0_11sum_functorIS5_S5_S5_EclERNS_14TensorIteratorEEUlS5_S5_E_EEjS5_Li4ELi4EEEEEvT1_)
        /*026c*/ 	.word	0x00000000


	//----- nvinfo : EIATTR_REGCOUNT
	.align		4
.L_353:
        /*0270*/ 	.byte	0x04, 0x2f
        /*0272*/ 	.short	(.L_355 - .L_354)
	.align		4
.L_354:
        /*0274*/ 	.word	index@(_ZN2at6native13reduce_kernelILi256ELi1ENS0_8ReduceOpIN3c107complexIdEENS0_14func_wrapper_tIS5_ZNS0_11sum_functorIS5_S5_S5_EclERNS_14TensorIteratorEEUlS5_S5_E_EEjS5_Li4ELi4EEEEEvT1_)
        /*0278*/ 	.word	0x00000038


	//----- nvinfo : EIATTR_FRAME_SIZE
	.align		4
.L_355:
        /*027c*/ 	.byte	0x04, 0x11
        /*027e*/ 	.short	(.L_357 - .L_356)
	.align		4
.L_356:
        /*0280*/ 	.word	index@(_ZN2at6native13reduce_kernelILi256ELi1ENS0_8ReduceOpIN3c107complexIdEENS0_14func_wrapper_tIS5_ZNS0_11sum_functorIS5_S5_S5_EclERNS_14TensorIteratorEEUlS5_S5_E_EEjS5_Li4ELi4EEEEEvT1_)
        /*0284*/ 	.word	0x00000000


	//----- nvinfo : EIATTR_REGCOUNT
	.align		4
.L_357:
        /*0288*/ 	.byte	0x04, 0x2f
        /*028a*/ 	.short	(.L_359 - .L_358)
	.align		4
.L_358:
        /*028c*/ 	.word	index@(_ZN2at6native13reduce_kernelILi128ELi4ENS0_8ReduceOpIN3c107complexIfEENS0_14func_wrapper_tIS5_ZNS0_11sum_functorIS5_S5_S5_EclERNS_14TensorIteratorEEUlS5_S5_E_EEjS5_Li4ELi4EEEEEvT1_)
        /*0290*/ 	.word	0x00000050


	//----- nvinfo : EIATTR_FRAME_SIZE
	.align		4
.L_359:
        /*0294*/ 	.byte	0x04, 0x11
        /*0296*/ 	.short	(.L_361 - .L_360)
	.align		4
.L_360:
        /*0298*/ 	.word	index@(_ZN2at6native13reduce_kernelILi128ELi4ENS0_8ReduceOpIN3c107complexIfEENS0_14func_wrapper_tIS5_ZNS0_11sum_functorIS5_S5_S5_EclERNS_14TensorIteratorEEUlS5_S5_E_EEjS5_Li4ELi4EEEEEvT1_)
        /*029c*/ 	.word	0x00000000


	//----- nvinfo : EIATTR_REGCOUNT
	.align		4
.L_361:
        /*02a0*/ 	.byte	0x04, 0x2f
        /*02a2*/ 	.short	(.L_363 - .L_362)
	.align		4
.L_362:
        /*02a4*/ 	.word	index@(_ZN2at6native13reduce_kernelILi256ELi2ENS0_8ReduceOpIN3c107complexIfEENS0_14func_wrapper_tIS5_ZNS0_11sum_functorIS5_S5_S5_EclERNS_14TensorIteratorEEUlS5_S5_E_EEjS5_Li4ELi4EEEEEvT1_)
        /*02a8*/ 	.word	0x00000038


	//----- nvinfo : EIATTR_FRAME_SIZE
	.align		4
.L_363:
        /*02ac*/ 	.byte	0x04, 0x11
        /*02ae*/ 	.short	(.L_365 - .L_364)
	.align		4
.L_364:
        /*02b0*/ 	.word	index@(_ZN2at6native13reduce_kernelILi256ELi2ENS0_8ReduceOpIN3c107complexIfEENS0_14func_wrapper_tIS5_ZNS0_11sum_functorIS5_S5_S5_EclERNS_14TensorIteratorEEUlS5_S5_E_EEjS5_Li4ELi4EEEEEvT1_)
        /*02b4*/ 	.word	0x00000000


	//----- nvinfo : EIATTR_REGCOUNT
	.align		4
.L_365:
        /*02b8*/ 	.byte	0x04, 0x2f
        /*02ba*/ 	.short	(.L_367 - .L_366)
	.align		4
.L_366:
        /*02bc*/ 	.word	index@(_ZN2at6native13reduce_kernelILi512ELi1ENS0_8ReduceOpIN3c107complexIfEENS0_14func_wrapper_tIS5_ZNS0_11sum_functorIS5_S5_S5_EclERNS_14TensorIteratorEEUlS5_S5_E_EEjS5_Li4ELi4EEEEEvT1_)
        /*02c0*/ 	.word	0x00000020


	//----- nvinfo : EIATTR_FRAME_SIZE
	.align		4
.L_367:
        /*02c4*/ 	.byte	0x04, 0x11
        /*02c6*/ 	.short	(.L_369 - .L_368)
	.align		4
.L_368:
        /*02c8*/ 	.word	index@(_ZN2at6native13reduce_kernelILi512ELi1ENS0_8ReduceOpIN3c107complexIfEENS0_14func_wrapper_tIS5_ZNS0_11sum_functorIS5_S5_S5_EclERNS_14TensorIteratorEEUlS5_S5_E_EEjS5_Li4ELi4EEEEEvT1_)
        /*02cc*/ 	.word	0x00000008


	//----- nvinfo : EIATTR_REGCOUNT
	.align		4
.L_369:
        /*02d0*/ 	.byte	0x04, 0x2f
        /*02d2*/ 	.short	(.L_371 - .L_370)
	.align		4
.L_370:
        /*02d4*/ 	.word	index@(_ZN2at6native13reduce_kernelILi128ELi4ENS0_8ReduceOpIbNS0_14func_wrapper_tIbZNS0_11sum_functorIbbbEclERNS_14TensorIteratorEEUlbbE_EEjbLi4ELi4EEEEEvT1_)
        /*02d8*/ 	.word	0x00000031


	//----- nvinfo : EIATTR_FRAME_SIZE
	.align		4
.L_371:
        /*02dc*/ 	.byte	0x04, 0x11
        /*02de*/ 	.short	(.L_373 - .L_372)
	.align		4
.L_372:
        /*02e0*/ 	.word	index@(_ZN2at6native13reduce_kernelILi128ELi4ENS0_8ReduceOpIbNS0_14func_wrapper_tIbZNS0_11sum_functorIbbbEclERNS_14TensorIteratorEEUlbbE_EEjbLi4ELi4EEEEEvT1_)
        /*02e4*/ 	.word	0x00000000


	//----- nvinfo : EIATTR_REGCOUNT
	.align		4
.L_373:
        /*02e8*/ 	.byte	0x04, 0x2f
        /*02ea*/ 	.short	(.L_375 - .L_374)
	.align		4
.L_374:
        /*02ec*/ 	.word	index@(_ZN2at6native13reduce_kernelILi256ELi2ENS0_8ReduceOpIbNS0_14func_wrapper_tIbZNS0_11sum_functorIbbbEclERNS_14TensorIteratorEEUlbbE_EEjbLi4ELi4EEEEEvT1_)
        /*02f0*/ 	.word	0x00000022


	//----- nvinfo : EIATTR_FRAME_SIZE
	.align		4
.L_375:
        /*02f4*/ 	.byte	0x04, 0x11
        /*02f6*/ 	.short	(.L_377 - .L_376)
	.align		4
.L_376:
        /*02f8*/ 	.word	index@(_ZN2at6native13reduce_kernelILi256ELi2ENS0_8ReduceOpIbNS0_14func_wrapper_tIbZNS0_11sum_functorIbbbEclERNS_14TensorIteratorEEUlbbE_EEjbLi4ELi4EEEEEvT1_)
        /*02fc*/ 	.word	0x00000000


	//----- nvinfo : EIATTR_REGCOUNT
	.align		4
.L_377:
        /*0300*/ 	.byte	0x04, 0x2f
        /*0302*/ 	.short	(.L_379 - .L_378)
	.align		4
.L_378:
        /*0304*/ 	.word	index@(_ZN2at6native13reduce_kernelILi512ELi1ENS0_8ReduceOpIbNS0_14func_wrapper_tIbZNS0_11sum_functorIbbbEclERNS_14TensorIteratorEEUlbbE_EEjbLi4ELi4EEEEEvT1_)
        /*0308*/ 	.word	0x0000001c


	//----- nvinfo : EIATTR_FRAME_SIZE
	.align		4
.L_379:
        /*030c*/ 	.byte	0x04, 0x11
        /*030e*/ 	.short	(.L_381 - .L_380)
	.align		4
.L_380:
        /*0310*/ 	.word	index@(_ZN2at6native13reduce_kernelILi512ELi1ENS0_8ReduceOpIbNS0_14func_wrapper_tIbZNS0_11sum_functorIbbbEclERNS_14TensorIteratorEEUlbbE_EEjbLi4ELi4EEEEEvT1_)
        /*0314*/ 	.word	0x00000000


	//----- nvinfo : EIATTR_REGCOUNT
	.align		4
.L_381:
        /*0318*/ 	.byte	0x04, 0x2f
        /*031a*/ 	.short	(.L_383 - .L_382)
	.align		4
.L_382:
        /*031c*/ 	.word	index@(_ZN2at6native13reduce_kernelILi128ELi4ENS0_8ReduceOpIN3c104HalfENS0_14func_wrapper_tIS4_ZNS0_11sum_functorIS4_fS4_EclERNS_14TensorIteratorEEUlffE_EEjS4_Li4ELi8EEEEEvT1_)
        /*0320*/ 	.word	0x00000032


	//----- nvinfo : EIATTR_FRAME_SIZE
	.align		4
.L_383:
        /*0324*/ 	.byte	0x04, 0x11
        /*0326*/ 	.short	(.L_385 - .L_384)
	.align		4
.L_384:
        /*0328*/ 	.word	index@($__internal_11_$__cuda_sm20_div_u64)
        /*032c*/ 	.word	0x00000000


	//----- nvinfo : EIATTR_FRAME_SIZE
	.align		4
.L_385:
        /*0330*/ 	.byte	0x04, 0x11
        /*0332*/ 	.short	(.L_387 - .L_386)
	.align		4
.L_386:
        /*0334*/ 	.word	index@(_ZN2at6native13reduce_kernelILi128ELi4ENS0_8ReduceOpIN3c104HalfENS0_14func_wrapper_tIS4_ZNS0_11sum_functorIS4_fS4_EclERNS_14TensorIteratorEEUlffE_EEjS4_Li4ELi8EEEEEvT1_)
        /*0338*/ 	.word	0x00000000


	//----- nvinfo : EIATTR_REGCOUNT
	.align		4
.L_387:
        /*033c*/ 	.byte	0x04, 0x2f
        /*033e*/ 	.short	(.L_389 - .L_388)
	.align		4
.L_388:
        /*0340*/ 	.word	index@(_ZN2at6native13reduce_kernelILi256ELi2ENS0_8ReduceOpIN3c104HalfENS0_14func_wrapper_tIS4_ZNS0_11sum_functorIS4_fS4_EclERNS_14TensorIteratorEEUlffE_EEjS4_Li4ELi8EEEEEvT1_)
        /*0344*/ 	.word	0x00000026


	//----- nvinfo : EIATTR_FRAME_SIZE
	.align		4
.L_389:
        /*0348*/ 	.byte	0x04, 0x11
        /*034a*/ 	.short	(.L_391 - .L_390)
	.align		4
.L_390:
        /*034c*/ 	.word	index@($__internal_10_$__cuda_sm20_div_u64)
        /*0350*/ 	.word	0x00000000


	//----- nvinfo : EIATTR_FRAME_SIZE
	.align		4
.L_391:
        /*0354*/ 	.byte	0x04, 0x11
        /*0356*/ 	.short	(.L_393 - .L_392)
	.align		4
.L_392:
        /*0358*/ 	.word	index@(_ZN2at6native13reduce_kernelILi256ELi2ENS0_8ReduceOpIN3c104HalfENS0_14func_wrapper_tIS4_ZNS0_11sum_functorIS4_fS4_EclERNS_14TensorIteratorEEUlffE_EEjS4_Li4ELi8EEEEEvT1_)
        /*035c*/ 	.word	0x00000000


	//----- nvinfo : EIATTR_REGCOUNT
	.align		4
.L_393:
        /*0360*/ 	.byte	0x04, 0x2f
        /*0362*/ 	.short	(.L_395 - .L_394)
	.align		4
.L_394:
        /*0364*/ 	.word	index@(_ZN2at6native13reduce_kernelILi512ELi1ENS0_8ReduceOpIN3c104HalfENS0_14func_wrapper_tIS4_ZNS0_11sum_functorIS4_fS4_EclERNS_14TensorIteratorEEUlffE_EEjS4_Li4ELi8EEEEEvT1_)
        /*0368*/ 	.word	0x0000001d


	//----- nvinfo : EIATTR_FRAME_SIZE
	.align		4
.L_395:
        /*036c*/ 	.byte	0x04, 0x11
        /*036e*/ 	.short	(.L_397 - .L_396)
	.align		4
.L_396:
        /*0370*/ 	.word	index@($__internal_9_$__cuda_sm20_div_u64)
        /*0374*/ 	.word	0x00000000


	//----- nvinfo : EIATTR_FRAME_SIZE
	.align		4
.L_397:
        /*0378*/ 	.byte	0x04, 0x11
        /*037a*/ 	.short	(.L_399 - .L_398)
	.align		4
.L_398:
        /*037c*/ 	.word	index@(_ZN2at6native13reduce_kernelILi512ELi1ENS0_8ReduceOpIN3c104HalfENS0_14func_wrapper_tIS4_ZNS0_11sum_functorIS4_fS4_EclERNS_14TensorIteratorEEUlffE_EEjS4_Li4ELi8EEEEEvT1_)
        /*0380*/ 	.word	0x00000000


	//----- nvinfo : EIATTR_REGCOUNT
	.align		4
.L_399:
        /*0384*/ 	.byte	0x04, 0x2f
        /*0386*/ 	.short	(.L_401 - .L_400)
	.align		4
.L_400:
        /*0388*/ 	.word	index@(_ZN2at6native13reduce_kernelILi128ELi4ENS0_8ReduceOpIN3c104HalfENS0_14func_wrapper_tIfZNS0_11sum_functorIS4_ffEclERNS_14TensorIteratorEEUlffE_EEjfLi4ELi8EEEEEvT1_)
        /*038c*/ 	.word	0x00000032


	//----- nvinfo : EIATTR_FRAME_SIZE
	.align		4
.L_401:
        /*0390*/ 	.byte	0x04, 0x11
        /*0392*/ 	.short	(.L_403 - .L_402)
	.align		4
.L_402:
        /*0394*/ 	.word	index@(_ZN2at6native13reduce_kernelILi128ELi4ENS0_8ReduceOpIN3c104HalfENS0_14func_wrapper_tIfZNS0_11sum_functorIS4_ffEclERNS_14TensorIteratorEEUlffE_EEjfLi4ELi8EEEEEvT1_)
        /*0398*/ 	.word	0x00000000


	//----- nvinfo : EIATTR_REGCOUNT
	.align		4
.L_403:
        /*039c*/ 	.byte	0x04, 0x2f
        /*039e*/ 	.short	(.L_405 - .L_404)
	.align		4
.L_404:
        /*03a0*/ 	.word	index@(_ZN2at6native13reduce_kernelILi256ELi2ENS0_8ReduceOpIN3c104HalfENS0_14func_wrapper_tIfZNS0_11sum_functorIS4_ffEclERNS_14TensorIteratorEEUlffE_EEjfLi4ELi8EEEEEvT1_)
        /*03a4*/ 	.word	0x00000026


	//----- nvinfo : EIATTR_FRAME_SIZE
	.align		4
.L_405:
        /*03a8*/ 	.byte	0x04, 0x11
        /*03aa*/ 	.short	(.L_407 - .L_406)
	.align		4
.L_406:
        /*03ac*/ 	.word	index@(_ZN2at6native13reduce_kernelILi256ELi2ENS0_8ReduceOpIN3c104HalfENS0_14func_wrapper_tIfZNS0_11sum_functorIS4_ffEclERNS_14TensorIteratorEEUlffE_EEjfLi4ELi8EEEEEvT1_)
        /*03b0*/ 	.word	0x00000000


	//----- nvinfo : EIATTR_REGCOUNT
	.align		4
.L_407:
        /*03b4*/ 	.byte	0x04, 0x2f
        /*03b6*/ 	.short	(.L_409 - .L_408)
	.align		4
.L_408:
        /*03b8*/ 	.word	index@(_ZN2at6native13reduce_kernelILi512ELi1ENS0_8ReduceOpIN3c104HalfENS0_14func_wrapper_tIfZNS0_11sum_functorIS4_ffEclERNS_14TensorIteratorEEUlffE_EEjfLi4ELi8EEEEEvT1_)
        /*03bc*/ 	.word	0x00000020


	//----- nvinfo : EIATTR_FRAME_SIZE
	.align		4
.L_409:
        /*03c0*/ 	.byte	0x04, 0x11
        /*03c2*/ 	.short	(.L_411 - .L_410)
	.align		4
.L_410:
        /*03c4*/ 	.word	index@(_ZN2at6native13reduce_kernelILi512ELi1ENS0_8ReduceOpIN3c104HalfENS0_14func_wrapper_tIfZNS0_11sum_functorIS4_ffEclERNS_14TensorIteratorEEUlffE_EEjfLi4ELi8EEEEEvT1_)
        /*03c8*/ 	.word	0x00000000


	//----- nvinfo : EIATTR_REGCOUNT
	.align		4
.L_411:
        /*03cc*/ 	.byte	0x04, 0x2f
        /*03ce*/ 	.short	(.L_413 - .L_412)
	.align		4
.L_412:
        /*03d0*/ 	.word	index@(_ZN2at6native13reduce_kernelILi128ELi4ENS0_8ReduceOpIN3c108BFloat16ENS0_14func_wrapper_tIS4_ZNS0_11sum_functorIS4_fS4_EclERNS_14TensorIteratorEEUlffE_EEjS4_Li4ELi8EEEEEvT1_)
        /*03d4*/ 	.word	0x00000038


	//----- nvinfo : EIATTR_FRAME_SIZE
	.align		4
.L_413:
        /*03d8*/ 	.byte	0x04, 0x11
        /*03da*/ 	.short	(.L_415 - .L_414)
	.align		4
.L_414:
        /*03dc*/ 	.word	index@($__internal_8_$__cuda_sm20_div_u64)
        /*03e0*/ 	.word	0x00000000


	//----- nvinfo : EIATTR_FRAME_SIZE
	.align		4
.L_415:
        /*03e4*/ 	.byte	0x04, 0x11
        /*03e6*/ 	.short	(.L_417 - .L_416)
	.align		4
.L_416:
        /*03e8*/ 	.word	index@(_ZN2at6native13reduce_kernelILi128ELi4ENS0_8ReduceOpIN3c108BFloat16ENS0_14func_wrapper_tIS4_ZNS0_11sum_functorIS4_fS4_EclERNS_14TensorIteratorEEUlffE_EEjS4_Li4ELi8EEEEEvT1_)
        /*03ec*/ 	.word	0x00000000


	//----- nvinfo : EIATTR_REGCOUNT
	.align		4
.L_417:
        /*03f0*/ 	.byte	0x04, 0x2f
        /*03f2*/ 	.short	(.L_419 - .L_418)
	.align		4
.L_418:
        /*03f4*/ 	.word	index@(_ZN2at6native13reduce_kernelILi256ELi2ENS0_8ReduceOpIN3c108BFloat16ENS0_14func_wrapper_tIS4_ZNS0_11sum_functorIS4_fS4_EclERNS_14TensorIteratorEEUlffE_EEjS4_Li4ELi8EEEEEvT1_)
        /*03f8*/ 	.word	0x00000027


	//----- nvinfo : EIATTR_FRAME_SIZE
	.align		4
.L_419:
        /*03fc*/ 	.byte	0x04, 0x11
        /*03fe*/ 	.short	(.L_421 - .L_420)
	.align		4
.L_420:
        /*0400*/ 	.word	index@($__internal_7_$__cuda_sm20_div_u64)
        /*0404*/ 	.word	0x00000000


	//----- nvinfo : EIATTR_FRAME_SIZE
	.align		4
.L_421:
        /*0408*/ 	.byte	0x04, 0x11
        /*040a*/ 	.short	(.L_423 - .L_422)
	.align		4
.L_422:
        /*040c*/ 	.word	index@(_ZN2at6native13reduce_kernelILi256ELi2ENS0_8ReduceOpIN3c108BFloat16ENS0_14func_wrapper_tIS4_ZNS0_11sum_functorIS4_fS4_EclERNS_14TensorIteratorEEUlffE_EEjS4_Li4ELi8EEEEEvT1_)
        /*0410*/ 	.word	0x00000000


	//----- nvinfo : EIATTR_REGCOUNT
	.align		4
.L_423:
        /*0414*/ 	.byte	0x04, 0x2f
        /*0416*/ 	.short	(.L_425 - .L_424)
	.align		4
.L_424:
        /*0418*/ 	.word	index@(_ZN2at6native13reduce_kernelILi512ELi1ENS0_8ReduceOpIN3c108BFloat16ENS0_14func_wrapper_tIS4_ZNS0_11sum_functorIS4_fS4_EclERNS_14TensorIteratorEEUlffE_EEjS4_Li4ELi8EEEEEvT1_)
        /*041c*/ 	.word	0x0000001d


	//----- nvinfo : EIATTR_FRAME_SIZE
	.align		4
.L_425:
        /*0420*/ 	.byte	0x04, 0x11
        /*0422*/ 	.short	(.L_427 - .L_426)
	.align		4
.L_426:
        /*0424*/ 	.word	index@($__internal_6_$__cuda_sm20_div_u64)
        /*0428*/ 	.word	0x00000000


	//----- nvinfo : EIATTR_FRAME_SIZE
	.align		4
.L_427:
        /*042c*/ 	.byte	0x04, 0x11
        /*042e*/ 	.short	(.L_429 - .L_428)
	.align		4
.L_428:
        /*0430*/ 	.word	index@(_ZN2at6native13reduce_kernelILi512ELi1ENS0_8ReduceOpIN3c108BFloat16ENS0_14func_wrapper_tIS4_ZNS0_11sum_functorIS4_fS4_EclERNS_14TensorIteratorEEUlffE_EEjS4_Li4ELi8EEEEEvT1_)
        /*0434*/ 	.word	0x00000000


	//----- nvinfo : EIATTR_REGCOUNT
	.align		4
.L_429:
        /*0438*/ 	.byte	0x04, 0x2f
        /*043a*/ 	.short	(.L_431 - .L_430)
	.align		4
.L_430:
        /*043c*/ 	.word	index@(_ZN2at6native13reduce_kernelILi128ELi4ENS0_8ReduceOpIN3c108BFloat16ENS0_14func_wrapper_tIfZNS0_11sum_functorIS4_ffEclERNS_14TensorIteratorEEUlffE_EEjfLi4ELi8EEEEEvT1_)
        /*0440*/ 	.word	0x00000038


	//----- nvinfo : EIATTR_FRAME_SIZE
	.align		4
.L_431:
        /*0444*/ 	.byte	0x04, 0x11
        /*0446*/ 	.short	(.L_433 - .L_432)
	.align		4
.L_432:
        /*0448*/ 	.word	index@(_ZN2at6native13reduce_kernelILi128ELi4ENS0_8ReduceOpIN3c108BFloat16ENS0_14func_wrapper_tIfZNS0_11sum_functorIS4_ffEclERNS_14TensorIteratorEEUlffE_EEjfLi4ELi8EEEEEvT1_)
        /*044c*/ 	.word	0x00000000


	//----- nvinfo : EIATTR_REGCOUNT
	.align		4
.L_433:
        /*0450*/ 	.byte	0x04, 0x2f
        /*0452*/ 	.short	(.L_435 - .L_434)
	.align		4
.L_434:
        /*0454*/ 	.word	index@(_ZN2at6native13reduce_kernelILi256ELi2ENS0_8ReduceOpIN3c108BFloat16ENS0_14func_wrapper_tIfZNS0_11sum_functorIS4_ffEclERNS_14TensorIteratorEEUlffE_EEjfLi4ELi8EEEEEvT1_)
        /*0458*/ 	.word	0x00000027


	//----- nvinfo : EIATTR_FRAME_SIZE
	.align		4
.L_435:
        /*045c*/ 	.byte	0x04, 0x11
        /*045e*/ 	.short	(.L_437 - .L_436)
	.align		4
.L_436:
        /*0460*/ 	.word	index@(_ZN2at6native13reduce_kernelILi256ELi2ENS0_8ReduceOpIN3c108BFloat16ENS0_14func_wrapper_tIfZNS0_11sum_functorIS4_ffEclERNS_14TensorIteratorEEUlffE_EEjfLi4ELi8EEEEEvT1_)
        /*0464*/ 	.word	0x00000000


	//----- nvinfo : EIATTR_REGCOUNT
	.align		4
.L_437:
        /*0468*/ 	.byte	0x04, 0x2f
        /*046a*/ 	.short	(.L_439 - .L_438)
	.align		4
.L_438:
        /*046c*/ 	.word	index@(_ZN2at6native13reduce_kernelILi512ELi1ENS0_8ReduceOpIN3c108BFloat16ENS0_14func_wrapper_tIfZNS0_11sum_functorIS4_ffEclERNS_14TensorIteratorEEUlffE_EEjfLi4ELi8EEEEEvT1_)
        /*0470*/ 	.word	0x0000001d


	//----- nvinfo : EIATTR_FRAME_SIZE
	.align		4
.L_439:
        /*0474*/ 	.byte	0x04, 0x11
        /*0476*/ 	.short	(.L_441 - .L_440)
	.align		4
.L_440:
        /*0478*/ 	.word	index@(_ZN2at6native13reduce_kernelILi512ELi1ENS0_8ReduceOpIN3c108BFloat16ENS0_14func_wrapper_tIfZNS0_11sum_functorIS4_ffEclERNS_14TensorIteratorEEUlffE_EEjfLi4ELi8EEEEEvT1_)
        /*047c*/ 	.word	0x00000000


	//----- nvinfo : EIATTR_REGCOUNT
	.align		4
.L_441:
        /*0480*/ 	.byte	0x04, 0x2f
        /*0482*/ 	.short	(.L_443 - .L_442)
	.align		4
.L_442:
        /*0484*/ 	.word	index@(_ZN2at6native13reduce_kernelILi128ELi4ENS0_8ReduceOpIdNS0_9NanSumOpsIddEEjdLi4ELi4EEEEEvT1_)
        /*0488*/ 	.word	0x00000058


	//----- nvinfo : EIATTR_FRAME_SIZE
	.align		4
.L_443:
        /*048c*/ 	.byte	0x04, 0x11
        /*048e*/ 	.short	(.L_445 - .L_444)
	.align		4
.L_444:
        /*0490*/ 	.word	index@(_ZN2at6native13reduce_kernelILi128ELi4ENS0_8ReduceOpIdNS0_9NanSumOpsIddEEjdLi4ELi4EEEEEvT1_)
        /*0494*/ 	.word	0x00000000


	//----- nvinfo : EIATTR_REGCOUNT
	.align		4
.L_445:
        /*0498*/ 	.byte	0x04, 0x2f
        /*049a*/ 	.short	(.L_447 - .L_446)
	.align		4
.L_446:
        /*049c*/ 	.word	index@(_ZN2at6native13reduce_kernelILi256ELi2ENS0_8ReduceOpIdNS0_9NanSumOpsIddEEjdLi4ELi4EEEEEvT1_)
        /*04a0*/ 	.word	0x00000038


	//----- nvinfo : EIATTR_FRAME_SIZE
	.align		4
.L_447:
        /*04a4*/ 	.byte	0x04, 0x11
        /*04a6*/ 	.short	(.L_449 - .L_448)
	.align		4
.L_448:
        /*04a8*/ 	.word	index@(_ZN2at6native13reduce_kernelILi256ELi2ENS0_8ReduceOpIdNS0_9NanSumOpsIddEEjdLi4ELi4EEEEEvT1_)
        /*04ac*/ 	.word	0x00000000


	//----- nvinfo : EIATTR_REGCOUNT
	.align		4
.L_449:
        /*04b0*/ 	.byte	0x04, 0x2f
        /*04b2*/ 	.short	(.L_451 - .L_450)
	.align		4
.L_450:
        /*04b4*/ 	.word	index@(_ZN2at6native13reduce_kernelILi512ELi1ENS0_8ReduceOpIdNS0_9NanSumOpsIddEEjdLi4ELi4EEEEEvT1_)
        /*04b8*/ 	.word	0x00000020


	//----- nvinfo : EIATTR_FRAME_SIZE
	.align		4
.L_451:
        /*04bc*/ 	.byte	0x04, 0x11
        /*04be*/ 	.short	(.L_453 - .L_452)
	.align		4
.L_452:
        /*04c0*/ 	.word	index@(_ZN2at6native13reduce_kernelILi512ELi1ENS0_8ReduceOpIdNS0_9NanSumOpsIddEEjdLi4ELi4EEEEEvT1_)
        /*04c4*/ 	.word	0x00000000


	//----- nvinfo : EIATTR_REGCOUNT
	.align		4
.L_453:
        /*04c8*/ 	.byte	0x04, 0x2f
        /*04ca*/ 	.short	(.L_455 - .L_454)
	.align		4
.L_454:
        /*04cc*/ 	.word	index@(_ZN2at6native13reduce_kernelILi128ELi4ENS0_8ReduceOpIfNS0_9NanSumOpsIffEEjfLi4ELi4EEEEEvT1_)
        /*04d0*/ 	.word	0x0000003a


	//----- nvinfo : EIATTR_FRAME_SIZE
	.align		4
.L_455:
        /*04d4*/ 	.byte	0x04, 0x11
        /*04d6*/ 	.short	(.L_457 - .L_456)
	.align		4
.L_456:
        /*04d8*/ 	.word	index@(_ZN2at6native13reduce_kernelILi128ELi4ENS0_8ReduceOpIfNS0_9NanSumOpsIffEEjfLi4ELi4EEEEEvT1_)
        /*04dc*/ 	.word	0x00000000


	//----- nvinfo : EIATTR_REGCOUNT
	.align		4
.L_457:
        /*04e0*/ 	.byte	0x04, 0x2f
        /*04e2*/ 	.short	(.L_459 - .L_458)
	.align		4
.L_458:
        /*04e4*/ 	.word	index@(_ZN2at6native13reduce_kernelILi256ELi2ENS0_8ReduceOpIfNS0_9NanSumOpsIffEEjfLi4ELi4EEEEEvT1_)
        /*04e8*/ 	.word	0x00000028


	//----- nvinfo : EIATTR_FRAME_SIZE
	.align		4
.L_459:
        /*04ec*/ 	.byte	0x04, 0x11
        /*04ee*/ 	.short	(.L_461 - .L_460)
	.align		4
.L_460:
        /*04f0*/ 	.word	index@(_ZN2at6native13reduce_kernelILi256ELi2ENS0_8ReduceOpIfNS0_9NanSumOpsIffEEjfLi4ELi4EEEEEvT1_)
        /*04f4*/ 	.word	0x00000000


	//----- nvinfo : EIATTR_REGCOUNT
	.align		4
.L_461:
        /*04f8*/ 	.byte	0x04, 0x2f
        /*04fa*/ 	.short	(.L_463 - .L_462)
	.align		4
.L_462:
        /*04fc*/ 	.word	index@(_ZN2at6native13reduce_kernelILi512ELi1ENS0_8ReduceOpIfNS0_9NanSumOpsIffEEjfLi4ELi4EEEEEvT1_)
        /*0500*/ 	.word	0x0000001d


	//----- nvinfo : EIATTR_FRAME_SIZE
	.align		4
.L_463:
        /*0504*/ 	.byte	0x04, 0x11
        /*0506*/ 	.short	(.L_465 - .L_464)
	.align		4
.L_464:
        /*0508*/ 	.word	index@(_ZN2at6native13reduce_kernelILi512ELi1ENS0_8ReduceOpIfNS0_9NanSumOpsIffEEjfLi4ELi4EEEEEvT1_)
        /*050c*/ 	.word	0x00000000


	//----- nvinfo : EIATTR_REGCOUNT
	.align		4
.L_465:
        /*0510*/ 	.byte	0x04, 0x2f
        /*0512*/ 	.short	(.L_467 - .L_466)
	.align		4
.L_466:
        /*0514*/ 	.word	index@(_ZN2at6native13reduce_kernelILi128ELi4ENS0_8ReduceOpIN3c104HalfENS0_9NanSumOpsIfS4_EEjS4_Li4ELi4EEEEEvT1_)
        /*0518*/ 	.word	0x00000032


	//----- nvinfo : EIATTR_FRAME_SIZE
	.align		4
.L_467:
        /*051c*/ 	.byte	0x04, 0x11
        /*051e*/ 	.short	(.L_469 - .L_468)
	.align		4
.L_468:
        /*0520*/ 	.word	index@($__internal_5_$__cuda_sm20_div_u64)
        /*0524*/ 	.word	0x00000000


	//----- nvinfo : EIATTR_FRAME_SIZE
	.align		4
.L_469:
        /*0528*/ 	.byte	0x04, 0x11
        /*052a*/ 	.short	(.L_471 - .L_470)
	.align		4
.L_470:
        /*052c*/ 	.word	index@(_ZN2at6native13reduce_kernelILi128ELi4ENS0_8ReduceOpIN3c104HalfENS0_9NanSumOpsIfS4_EEjS4_Li4ELi4EEEEEvT1_)
        /*0530*/ 	.word	0x00000000


	//----- nvinfo : EIATTR_REGCOUNT
	.align		4
.L_471:
        /*0534*/ 	.byte	0x04, 0x2f
        /*0536*/ 	.short	(.L_473 - .L_472)
	.align		4
.L_472:
        /*0538*/ 	.word	index@(_ZN2at6native13reduce_kernelILi256ELi2ENS0_8ReduceOpIN3c104HalfENS0_9NanSumOpsIfS4_EEjS4_Li4ELi4EEEEEvT1_)
        /*053c*/ 	.word	0x00000026


	//----- nvinfo : EIATTR_FRAME_SIZE
	.align		4
.L_473:
        /*0540*/ 	.byte	0x04, 0x11
        /*0542*/ 	.short	(.L_475 - .L_474)
	.align		4
.L_474:
        /*0544*/ 	.word	index@($__internal_4_$__cuda_sm20_div_u64)
        /*0548*/ 	.word	0x00000000


	//----- nvinfo : EIATTR_FRAME_SIZE
	.align		4
.L_475:
        /*054c*/ 	.byte	0x04, 0x11
        /*054e*/ 	.short	(.L_477 - .L_476)
	.align		4
.L_476:
        /*0550*/ 	.word	index@(_ZN2at6native13reduce_kernelILi256ELi2ENS0_8ReduceOpIN3c104HalfENS0_9NanSumOpsIfS4_EEjS4_Li4ELi4EEEEEvT1_)
        /*0554*/ 	.word	0x00000000


	//----- nvinfo : EIATTR_REGCOUNT
	.align		4
.L_477:
        /*0558*/ 	.byte	0x04, 0x2f
        /*055a*/ 	.short	(.L_479 - .L_478)
	.align		4
.L_478:
        /*055c*/ 	.word	index@(_ZN2at6native13reduce_kernelILi512ELi1ENS0_8ReduceOpIN3c104HalfENS0_9NanSumOpsIfS4_EEjS4_Li4ELi4EEEEEvT1_)
        /*0560*/ 	.word	0x0000001d


	//----- nvinfo : EIATTR_FRAME_SIZE
	.align		4
.L_479:
        /*0564*/ 	.byte	0x04, 0x11
        /*0566*/ 	.short	(.L_481 - .L_480)
	.align		4
.L_480:
        /*0568*/ 	.word	index@($__internal_3_$__cuda_sm20_div_u64)
        /*056c*/ 	.word	0x00000000


	//----- nvinfo : EIATTR_FRAME_SIZE
	.align		4
.L_481:
        /*0570*/ 	.byte	0x04, 0x11
        /*0572*/ 	.short	(.L_483 - .L_482)
	.align		4
.L_482:
        /*0574*/ 	.word	index@(_ZN2at6native13reduce_kernelILi512ELi1ENS0_8ReduceOpIN3c104HalfENS0_9NanSumOpsIfS4_EEjS4_Li4ELi4EEEEEvT1_)
        /*0578*/ 	.word	0x00000000


	//----- nvinfo : EIATTR_REGCOUNT
	.align		4
.L_483:
        /*057c*/ 	.byte	0x04, 0x2f
        /*057e*/ 	.short	(.L_485 - .L_484)
	.align		4
.L_484:
        /*0580*/ 	.word	index@(_ZN2at6native13reduce_kernelILi128ELi4ENS0_8ReduceOpIN3c104HalfENS0_9NanSumOpsIffEEjfLi4ELi4EEEEEvT1_)
        /*0584*/ 	.word	0x00000032


	//----- nvinfo : EIATTR_FRAME_SIZE
	.align		4
.L_485:
        /*0588*/ 	.byte	0x04, 0x11
        /*058a*/ 	.short	(.L_487 - .L_486)
	.align		4
.L_486:
        /*058c*/ 	.word	index@(_ZN2at6native13reduce_kernelILi128ELi4ENS0_8ReduceOpIN3c104HalfENS0_9NanSumOpsIffEEjfLi4ELi4EEEEEvT1_)
        /*0590*/ 	.word	0x00000000


	//----- nvinfo : EIATTR_REGCOUNT
	.align		4
.L_487:
        /*0594*/ 	.byte	0x04, 0x2f
        /*0596*/ 	.short	(.L_489 - .L_488)
	.align		4
.L_488:
        /*0598*/ 	.word	index@(_ZN2at6native13reduce_kernelILi256ELi2ENS0_8ReduceOpIN3c104HalfENS0_9NanSumOpsIffEEjfLi4ELi4EEEEEvT1_)
        /*059c*/ 	.word	0x00000026


	//----- nvinfo : EIATTR_FRAME_SIZE
	.align		4
.L_489:
        /*05a0*/ 	.byte	0x04, 0x11
        /*05a2*/ 	.short	(.L_491 - .L_490)
	.align		4
.L_490:
        /*05a4*/ 	.word	index@(_ZN2at6native13reduce_kernelILi256ELi2ENS0_8ReduceOpIN3c104HalfENS0_9NanSumOpsIffEEjfLi4ELi4EEEEEvT1_)
        /*05a8*/ 	.word	0x00000000


	//----- nvinfo : EIATTR_REGCOUNT
	.align		4
.L_491:
        /*05ac*/ 	.byte	0x04, 0x2f
        /*05ae*/ 	.short	(.L_493 - .L_492)
	.align		4
.L_492:
        /*05b0*/ 	.word	index@(_ZN2at6native13reduce_kernelILi512ELi1ENS0_8ReduceOpIN3c104HalfENS0_9NanSumOpsIffEEjfLi4ELi4EEEEEvT1_)
        /*05b4*/ 	.word	0x0000001d


	//----- nvinfo : EIATTR_FRAME_SIZE
	.align		4
.L_493:
        /*05b8*/ 	.byte	0x04, 0x11
        /*05ba*/ 	.short	(.L_495 - .L_494)
	.align		4
.L_494:
        /*05bc*/ 	.word	index@(_ZN2at6native13reduce_kernelILi512ELi1ENS0_8ReduceOpIN3c104HalfENS0_9NanSumOpsIffEEjfLi4ELi4EEEEEvT1_)
        /*05c0*/ 	.word	0x00000000


	//----- nvinfo : EIATTR_REGCOUNT
	.align		4
.L_495:
        /*05c4*/ 	.byte	0x04, 0x2f
        /*05c6*/ 	.short	(.L_497 - .L_496)
	.align		4
.L_496:
        /*05c8*/ 	.word	index@(_ZN2at6native13reduce_kernelILi128ELi4ENS0_8ReduceOpIN3c108BFloat16ENS0_9NanSumOpsIfS4_EEjS4_Li4ELi4EEEEEvT1_)
        /*05cc*/ 	.word	0x00000038


	//----- nvinfo : EIATTR_FRAME_SIZE
	.align		4
.L_497:
        /*05d0*/ 	.byte	0x04, 0x11
        /*05d2*/ 	.short	(.L_499 - .L_498)
	.align		4
.L_498:
        /*05d4*/ 	.word	index@($__internal_2_$__cuda_sm20_div_u64)
        /*05d8*/ 	.word	0x00000000


	//----- nvinfo : EIATTR_FRAME_SIZE
	.align		4
.L_499:
        /*05dc*/ 	.byte	0x04, 0x11
        /*05de*/ 	.short	(.L_501 - .L_500)
	.align		4
.L_500:
        /*05e0*/ 	.word	index@(_ZN2at6native13reduce_kernelILi128ELi4ENS0_8ReduceOpIN3c108BFloat16ENS0_9NanSumOpsIfS4_EEjS4_Li4ELi4EEEEEvT1_)
        /*05e4*/ 	.word	0x00000000


	//----- nvinfo : EIATTR_REGCOUNT
	.align		4
.L_501:
        /*05e8*/ 	.byte	0x04, 0x2f
        /*05ea*/ 	.short	(.L_503 - .L_502)
	.align		4
.L_502:
        /*05ec*/ 	.word	index@(_ZN2at6native13reduce_kernelILi256ELi2ENS0_8ReduceOpIN3c108BFloat16ENS0_9NanSumOpsIfS4_EEjS4_Li4ELi4EEEEEvT1_)
        /*05f0*/ 	.word	0x00000027


	//----- nvinfo : EIATTR_FRAME_SIZE
	.align		4
.L_503:
        /*05f4*/ 	.byte	0x04, 0x11
        /*05f6*/ 	.short	(.L_505 - .L_504)
	.align		4
.L_504:
        /*05f8*/ 	.word	index@($__internal_1_$__cuda_sm20_div_u64)
        /*05fc*/ 	.word	0x00000000


	//----- nvinfo : EIATTR_FRAME_SIZE
	.align		4
.L_505:
        /*0600*/ 	.byte	0x04, 0x11
        /*0602*/ 	.short	(.L_507 - .L_506)
	.align		4
.L_506:
        /*0604*/ 	.word	index@(_ZN2at6native13reduce_kernelILi256ELi2ENS0_8ReduceOpIN3c108BFloat16ENS0_9NanSumOpsIfS4_EEjS4_Li4ELi4EEEEEvT1_)
        /*0608*/ 	.word	0x00000000


	//----- nvinfo : EIATTR_REGCOUNT
	.align		4
.L_507:
        /*060c*/ 	.byte	0x04, 0x2f
        /*060e*/ 	.short	(.L_509 - .L_508)
	.align		4
.L_508:
        /*0610*/ 	.word	index@(_ZN2at6native13reduce_kernelILi512ELi1ENS0_8ReduceOpIN3c108BFloat16ENS0_9NanSumOpsIfS4_EEjS4_Li4ELi4EEEEEvT1_)
        /*0614*/ 	.word	0x0000001d


	//----- nvinfo : EIATTR_FRAME_SIZE
	.align		4
.L_509:
        /*0618*/ 	.byte	0x04, 0x11
        /*061a*/ 	.short	(.L_511 - .L_510)
	.align		4
.L_510:
        /*061c*/ 	.word	index@($__internal_0_$__cuda_sm20_div_u64)
        /*0620*/ 	.word	0x00000000


	//----- nvinfo : EIATTR_FRAME_SIZE
	.align		4
.L_511:
        /*0624*/ 	.byte	0x04, 0x11
        /*0626*/ 	.short	(.L_513 - .L_512)
	.align		4
.L_512:
        /*0628*/ 	.word	index@(_ZN2at6native13reduce_kernelILi512ELi1ENS0_8ReduceOpIN3c108BFloat16ENS0_9NanSumOpsIfS4_EEjS4_Li4ELi4EEEEEvT1_)
        /*062c*/ 	.word	0x00000000


	//----- nvinfo : EIATTR_REGCOUNT
	.align		4
.L_513:
        /*0630*/ 	.byte	0x04, 0x2f
        /*0632*/ 	.short	(.L_515 - .L_514)
	.align		4
.L_514:
        /*0634*/ 	.word	index@(_ZN2at6native13reduce_kernelILi128ELi4ENS0_8ReduceOpIN3c108BFloat16ENS0_9NanSumOpsIffEEjfLi4ELi4EEEEEvT1_)
        /*0638*/ 	.word	0x00000038


	//----- nvinfo : EIATTR_FRAME_SIZE
	.align		4
.L_515:
        /*063c*/ 	.byte	0x04, 0x11
        /*063e*/ 	.short	(.L_517 - .L_516)
	.align		4
.L_516:
        /*0640*/ 	.word	index@(_ZN2at6native13reduce_kernelILi128ELi4ENS0_8ReduceOpIN3c108BFloat16ENS0_9NanSumOpsIffEEjfLi4ELi4EEEEEvT1_)
        /*0644*/ 	.word	0x00000000


	//----- nvinfo : EIATTR_REGCOUNT
	.align		4
.L_517:
        /*0648*/ 	.byte	0x04, 0x2f
        /*064a*/ 	.short	(.L_519 - .L_518)
	.align		4
.L_518:
        /*064c*/ 	.word	index@(_ZN2at6native13reduce_kernelILi256ELi2ENS0_8ReduceOpIN3c108BFloat16ENS0_9NanSumOpsIffEEjfLi4ELi4EEEEEvT1_)
        /*0650*/ 	.word	0x00000027


	//----- nvinfo : EIATTR_FRAME_SIZE
	.align		4
.L_519:
        /*0654*/ 	.byte	0x04, 0x11
        /*0656*/ 	.short	(.L_521 - .L_520)
	.align		4
.L_520:
        /*0658*/ 	.word	index@(_ZN2at6native13reduce_kernelILi256ELi2ENS0_8ReduceOpIN3c108BFloat16ENS0_9NanSumOpsIffEEjfLi4ELi4EEEEEvT1_)
        /*065c*/ 	.word	0x00000000


	//----- nvinfo : EIATTR_REGCOUNT
	.align		4
.L_521:
        /*0660*/ 	.byte	0x04, 0x2f
        /*0662*/ 	.short	(.L_523 - .L_522)
	.align		4
.L_522:
        /*0664*/ 	.word	index@(_ZN2at6native13reduce_kernelILi512ELi1ENS0_8ReduceOpIN3c108BFloat16ENS0_9NanSumOpsIffEEjfLi4ELi4EEEEEvT1_)
        /*0668*/ 	.word	0x0000001d


	//----- nvinfo : EIATTR_FRAME_SIZE
	.align		4
.L_523:
        /*066c*/ 	.byte	0x04, 0x11
        /*066e*/ 	.short	(.L_525 - .L_524)
	.align		4
.L_524:
        /*0670*/ 	.word	index@(_ZN2at6native13reduce_kernelILi512ELi1ENS0_8ReduceOpIN3c108BFloat16ENS0_9NanSumOpsIffEEjfLi4ELi4EEEEEvT1_)
        /*0674*/ 	.word	0x00000000


	//----- nvinfo : EIATTR_REGCOUNT
	.align		4
.L_525:
        /*0678*/ 	.byte	0x04, 0x2f
        /*067a*/ 	.short	(.L_527 - .L_526)
	.align		4
.L_526:
        /*067c*/ 	.word	index@(_ZN2at6native13reduce_kernelILi128ELi4ENS0_8ReduceOpIhNS0_14func_wrapper_tImZNS0_15xor_sum_functorIhvEclERNS_14TensorIteratorEEUlmmE_EEjmLi4ELi4EEEEEvT1_)
        /*0680*/ 	.word	0x00000046


	//----- nvinfo : EIATTR_FRAME_SIZE
	.align		4
.L_527:
        /*0684*/ 	.byte	0x04, 0x11
        /*0686*/ 	.short	(.L_529 - .L_528)
	.align		4
.L_528:
        /*0688*/ 	.word	index@(_ZN2at6native13reduce_kernelILi128ELi4ENS0_8ReduceOpIhNS0_14func_wrapper_tImZNS0_15xor_sum_functorIhvEclERNS_14TensorIteratorEEUlmmE_EEjmLi4ELi4EEEEEvT1_)
        /*068c*/ 	.word	0x00000000


	//----- nvinfo : EIATTR_REGCOUNT
	.align		4
.L_529:
        /*0690*/ 	.byte	0x04, 0x2f
        /*0692*/ 	.short	(.L_531 - .L_530)
	.align		4
.L_530:
        /*0694*/ 	.word	index@(_ZN2at6native13reduce_kernelILi256ELi2ENS0_8ReduceOpIhNS0_14func_wrapper_tImZNS0_15xor_sum_functorIhvEclERNS_14TensorIteratorEEUlmmE_EEjmLi4ELi4EEEEEvT1_)
        /*0698*/ 	.word	0x00000030


	//----- nvinfo : EIATTR_FRAME_SIZE
	.align		4
.L_531:
        /*069c*/ 	.byte	0x04, 0x11
        /*069e*/ 	.short	(.L_533 - .L_532)
	.align		4
.L_532:
        /*06a0*/ 	.word	index@(_ZN2at6native13reduce_kernelILi256ELi2ENS0_8ReduceOpIhNS0_14func_wrapper_tImZNS0_15xor_sum_functorIhvEclERNS_14TensorIteratorEEUlmmE_EEjmLi4ELi4EEEEEvT1_)
        /*06a4*/ 	.word	0x00000000


	//----- nvinfo : EIATTR_REGCOUNT
	.align		4
.L_533:
        /*06a8*/ 	.byte	0x04, 0x2f
        /*06aa*/ 	.short	(.L_535 - .L_534)
	.align		4
.L_534:
        /*06ac*/ 	.word	index@(_ZN2at6native13reduce_kernelILi512ELi1ENS0_8ReduceOpIhNS0_14func_wrapper_tImZNS0_15xor_sum_functorIhvEclERNS_14TensorIteratorEEUlmmE_EEjmLi4ELi4EEEEEvT1_)
        /*06b0*/ 	.word	0x00000020


	//----- nvinfo : EIATTR_FRAME_SIZE
	.align		4
.L_535:
        /*06b4*/ 	.byte	0x04, 0x11
        /*06b6*/ 	.short	(.L_537 - .L_536)
	.align		4
.L_536:
        /*06b8*/ 	.word	index@(_ZN2at6native13reduce_kernelILi512ELi1ENS0_8ReduceOpIhNS0_14func_wrapper_tImZNS0_15xor_sum_functorIhvEclERNS_14TensorIteratorEEUlmmE_EEjmLi4ELi4EEEEEvT1_)
        /*06bc*/ 	.word	0x00000000


	//----- nvinfo : EIATTR_REGCOUNT
	.align		4
.L_537:
        /*06c0*/ 	.byte	0x04, 0x2f
        /*06c2*/ 	.short	(.L_539 - .L_538)
	.align		4
.L_538:
        /*06c4*/ 	.word	index@(_ZN2at6native13reduce_kernelILi128ELi4ENS0_8ReduceOpIaNS0_14func_wrapper_tImZNS0_15xor_sum_functorIavEclERNS_14TensorIteratorEEUlmmE_EEjmLi4ELi4EEEEEvT1_)
        /*06c8*/ 	.word	0x00000048


	//----- nvinfo : EIATTR_FRAME_SIZE
	.align		4
.L_539:
        /*06cc*/ 	.byte	0x04, 0x11
        /*06ce*/ 	.short	(.L_541 - .L_540)
	.align		4
.L_540:
        /*06d0*/ 	.word	index@(_ZN2at6native13reduce_kernelILi128ELi4ENS0_8ReduceOpIaNS0_14func_wrapper_tImZNS0_15xor_sum_functorIavEclERNS_14TensorIteratorEEUlmmE_EEjmLi4ELi4EEEEEvT1_)
        /*06d4*/ 	.word	0x00000000


	//----- nvinfo : EIATTR_REGCOUNT
	.align		4
.L_541:
        /*06d8*/ 	.byte	0x04, 0x2f
        /*06da*/ 	.short	(.L_543 - .L_542)
	.align		4
.L_542:
        /*06dc*/ 	.word	index@(_ZN2at6native13reduce_kernelILi256ELi2ENS0_8ReduceOpIaNS0_14func_wrapper_tImZNS0_15xor_sum_functorIavEclERNS_14TensorIteratorEEUlmmE_EEjmLi4ELi4EEEEEvT1_)
        /*06e0*/ 	.word	0x00000030


	//----- nvinfo : EIATTR_FRAME_SIZE
	.align		4
.L_543:
        /*06e4*/ 	.byte	0x04, 0x11
        /*06e6*/ 	.short	(.L_545 - .L_544)
	.align		4
.L_544:
        /*06e8*/ 	.word	index@(_ZN2at6native13reduce_kernelILi256ELi2ENS0_8ReduceOpIaNS0_14func_wrapper_tImZNS0_15xor_sum_functorIavEclERNS_14TensorIteratorEEUlmmE_EEjmLi4ELi4EEEEEvT1_)
        /*06ec*/ 	.word	0x00000000


	//----- nvinfo : EIATTR_REGCOUNT
	.align		4
.L_545:
        /*06f0*/ 	.byte	0x04, 0x2f
        /*06f2*/ 	.short	(.L_547 - .L_546)
	.align		4
.L_546:
        /*06f4*/ 	.word	index@(_ZN2at6native13reduce_kernelILi512ELi1ENS0_8ReduceOpIaNS0_14func_wrapper_tImZNS0_15xor_sum_functorIavEclERNS_14TensorIteratorEEUlmmE_EEjmLi4ELi4EEEEEvT1_)
        /*06f8*/ 	.word	0x0000001f


	//----- nvinfo : EIATTR_FRAME_SIZE
	.align		4
.L_547:
        /*06fc*/ 	.byte	0x04, 0x11
        /*06fe*/ 	.short	(.L_549 - .L_548)
	.align		4
.L_548:
        /*0700*/ 	.word	index@(_ZN2at6native13reduce_kernelILi512ELi1ENS0_8ReduceOpIaNS0_14func_wrapper_tImZNS0_15xor_sum_functorIavEclERNS_14TensorIteratorEEUlmmE_EEjmLi4ELi4EEEEEvT1_)
        /*0704*/ 	.word	0x00000000


	//----- nvinfo : EIATTR_REGCOUNT
	.align		4
.L_549:
        /*0708*/ 	.byte	0x04, 0x2f
        /*070a*/ 	.short	(.L_551 - .L_550)
	.align		4
.L_550:
        /*070c*/ 	.word	index@(_ZN2at6native13reduce_kernelILi128ELi4ENS0_8ReduceOpIiNS0_14func_wrapper_tImZNS0_15xor_sum_functorIivEclERNS_14TensorIteratorEEUlmmE_EEjmLi4ELi4EEEEEvT1_)
        /*0710*/ 	.word	0x00000046


	//----- nvinfo : EIATTR_FRAME_SIZE
	.align		4
.L_551:
        /*0714*/ 	.byte	0x04, 0x11
        /*0716*/ 	.short	(.L_553 - .L_552)
	.align		4
.L_552:
        /*0718*/ 	.word	index@(_ZN2at6native13reduce_kernelILi128ELi4ENS0_8ReduceOpIiNS0_14func_wrapper_tImZNS0_15xor_sum_functorIivEclERNS_14TensorIteratorEEUlmmE_EEjmLi4ELi4EEEEEvT1_)
        /*071c*/ 	.word	0x00000000


	//----- nvinfo : EIATTR_REGCOUNT
	.align		4
.L_553:
        /*0720*/ 	.byte	0x04, 0x2f
        /*0722*/ 	.short	(.L_555 - .L_554)
	.align		4
.L_554:
        /*0724*/ 	.word	index@(_ZN2at6native13reduce_kernelILi256ELi2ENS0_8ReduceOpIiNS0_14func_wrapper_tImZNS0_15xor_sum_functorIivEclERNS_14TensorIteratorEEUlmmE_EEjmLi4ELi4EEEEEvT1_)
        /*0728*/ 	.word	0x00000030


	//----- nvinfo : EIATTR_FRAME_SIZE
	.align		4
.L_555:
        /*072c*/ 	.byte	0x04, 0x11
        /*072e*/ 	.short	(.L_557 - .L_556)
	.align		4
.L_556:
        /*0730*/ 	.word	index@(_ZN2at6native13reduce_kernelILi256ELi2ENS0_8ReduceOpIiNS0_14func_wrapper_tImZNS0_15xor_sum_functorIivEclERNS_14TensorIteratorEEUlmmE_EEjmLi4ELi4EEEEEvT1_)
        /*0734*/ 	.word	0x00000000


	//----- nvinfo : EIATTR_REGCOUNT
	.align		4
.L_557:
        /*0738*/ 	.byte	0x04, 0x2f
        /*073a*/ 	.short	(.L_559 - .L_558)
	.align		4
.L_558:
        /*073c*/ 	.word	index@(_ZN2at6native13reduce_kernelILi512ELi1ENS0_8ReduceOpIiNS0_14func_wrapper_tImZNS0_15xor_sum_functorIivEclERNS_14TensorIteratorEEUlmmE_EEjmLi4ELi4EEEEEvT1_)
        /*0740*/ 	.word	0x00000020


	//----- nvinfo : EIATTR_FRAME_SIZE
	.align		4
.L_559:
        /*0744*/ 	.byte	0x04, 0x11
        /*0746*/ 	.short	(.L_561 - .L_560)
	.align		4
.L_560:
        /*0748*/ 	.word	index@(_ZN2at6native13reduce_kernelILi512ELi1ENS0_8ReduceOpIiNS0_14func_wrapper_tImZNS0_15xor_sum_functorIivEclERNS_14TensorIteratorEEUlmmE_EEjmLi4ELi4EEEEEvT1_)
        /*074c*/ 	.word	0x00000000


	//----- nvinfo : EIATTR_REGCOUNT
	.align		4
.L_561:
        /*0750*/ 	.byte	0x04, 0x2f
        /*0752*/ 	.short	(.L_563 - .L_562)
	.align		4
.L_562:
        /*0754*/ 	.word	index@(_ZN2at6native13reduce_kernelILi128ELi4ENS0_8ReduceOpIlNS0_14func_wrapper_tImZNS0_15xor_sum_functorIlvEclERNS_14TensorIteratorEEUlmmE_EEjmLi4ELi4EEEEEvT1_)
        /*0758*/ 	.word	0x0000005a


	//----- nvinfo : EIATTR_FRAME_SIZE
	.align		4
.L_563:
        /*075c*/ 	.byte	0x04, 0x11
        /*075e*/ 	.short	(.L_565 - .L_564)
	.align		4
.L_564:
        /*0760*/ 	.word	index@(_ZN2at6native13reduce_kernelILi128ELi4ENS0_8ReduceOpIlNS0_14func_wrapper_tImZNS0_15xor_sum_functorIlvEclERNS_14TensorIteratorEEUlmmE_EEjmLi4ELi4EEEEEvT1_)
        /*0764*/ 	.word	0x00000000


	//----- nvinfo : EIATTR_REGCOUNT
	.align		4
.L_565:
        /*0768*/ 	.byte	0x04, 0x2f
        /*076a*/ 	.short	(.L_567 - .L_566)
	.align		4
.L_566:
        /*076c*/ 	.word	index@(_ZN2at6native13reduce_kernelILi256ELi2ENS0_8ReduceOpIlNS0_14func_wrapper_tImZNS0_15xor_sum_functorIlvEclERNS_14TensorIteratorEEUlmmE_EEjmLi4ELi4EEEEEvT1_)
        /*0770*/ 	.word	0x00000038


	//----- nvinfo : EIATTR_FRAME_SIZE
	.align		4
.L_567:
        /*0774*/ 	.byte	0x04, 0x11
        /*0776*/ 	.short	(.L_569 - .L_568)
	.align		4
.L_568:
        /*0778*/ 	.word	index@(_ZN2at6native13reduce_kernelILi256ELi2ENS0_8ReduceOpIlNS0_14func_wrapper_tImZNS0_15xor_sum_functorIlvEclERNS_14TensorIteratorEEUlmmE_EEjmLi4ELi4EEEEEvT1_)
        /*077c*/ 	.word	0x00000000


	//----- nvinfo : EIATTR_REGCOUNT
	.align		4
.L_569:
        /*0780*/ 	.byte	0x04, 0x2f
        /*0782*/ 	.short	(.L_571 - .L_570)
	.align		4
.L_570:
        /*0784*/ 	.word	index@(_ZN2at6native13reduce_kernelILi512ELi1ENS0_8ReduceOpIlNS0_14func_wrapper_tImZNS0_15xor_sum_functorIlvEclERNS_14TensorIteratorEEUlmmE_EEjmLi4ELi4EEEEEvT1_)
        /*0788*/ 	.word	0x00000020


	//----- nvinfo : EIATTR_FRAME_SIZE
	.align		4
.L_571:
        /*078c*/ 	.byte	0x04, 0x11
        /*078e*/ 	.short	(.L_573 - .L_572)
	.align		4
.L_572:
        /*0790*/ 	.word	index@(_ZN2at6native13reduce_kernelILi512ELi1ENS0_8ReduceOpIlNS0_14func_wrapper_tImZNS0_15xor_sum_functorIlvEclERNS_14TensorIteratorEEUlmmE_EEjmLi4ELi4EEEEEvT1_)
        /*0794*/ 	.word	0x00000008


	//----- nvinfo : EIATTR_REGCOUNT
	.align		4
.L_573:
        /*0798*/ 	.byte	0x04, 0x2f
        /*079a*/ 	.short	(.L_575 - .L_574)
	.align		4
.L_574:
        /*079c*/ 	.word	index@(_ZN2at6native13reduce_kernelILi128ELi4ENS0_8ReduceOpIsNS0_14func_wrapper_tImZNS0_15xor_sum_functorIsvEclERNS_14TensorIteratorEEUlmmE_EEjmLi4ELi4EEEEEvT1_)
        /*07a0*/ 	.word	0x00000045


	//----- nvinfo : EIATTR_FRAME_SIZE
	.align		4
.L_575:
        /*07a4*/ 	.byte	0x04, 0x11
        /*07a6*/ 	.short	(.L_577 - .L_576)
	.align		4
.L_576:
        /*07a8*/ 	.word	index@(_ZN2at6native13reduce_kernelILi128ELi4ENS0_8ReduceOpIsNS0_14func_wrapper_tImZNS0_15xor_sum_functorIsvEclERNS_14TensorIteratorEEUlmmE_EEjmLi4ELi4EEEEEvT1_)
        /*07ac*/ 	.word	0x00000000


	//----- nvinfo : EIATTR_REGCOUNT
	.align		4
.L_577:
        /*07b0*/ 	.byte	0x04, 0x2f
        /*07b2*/ 	.short	(.L_579 - .L_578)
	.align		4
.L_578:
        /*07b4*/ 	.word	index@(_ZN2at6native13reduce_kernelILi256ELi2ENS0_8ReduceOpIsNS0_14func_wrapper_tImZNS0_15xor_sum_functorIsvEclERNS_14TensorIteratorEEUlmmE_EEjmLi4ELi4EEEEEvT1_)
        /*07b8*/ 	.word	0x00000030


	//----- nvinfo : EIATTR_FRAME_SIZE
	.align		4
.L_579:
        /*07bc*/ 	.byte	0x04, 0x11
        /*07be*/ 	.short	(.L_581 - .L_580)
	.align		4
.L_580:
        /*07c0*/ 	.word	index@(_ZN2at6native13reduce_kernelILi256ELi2ENS0_8ReduceOpIsNS0_14func_wrapper_tImZNS0_15xor_sum_functorIsvEclERNS_14TensorIteratorEEUlmmE_EEjmLi4ELi4EEEEEvT1_)
        /*07c4*/ 	.word	0x00000000


	//----- nvinfo : EIATTR_REGCOUNT
	.align		4
.L_581:
        /*07c8*/ 	.byte	0x04, 0x2f
        /*07ca*/ 	.short	(.L_583 - .L_582)
	.align		4
.L_582:
        /*07cc*/ 	.word	index@(_ZN2at6native13reduce_kernelILi512ELi1ENS0_8ReduceOpIsNS0_14func_wrapper_tImZNS0_15xor_sum_functorIsvEclERNS_14TensorIteratorEEUlmmE_EEjmLi4ELi4EEEEEvT1_)
        /*07d0*/ 	.word	0x00000020


	//----- nvinfo : EIATTR_FRAME_SIZE
	.align		4
.L_583:
        /*07d4*/ 	.byte	0x04, 0x11
        /*07d6*/ 	.short	(.L_585 - .L_584)
	.align		4
.L_584:
        /*07d8*/ 	.word	index@(_ZN2at6native13reduce_kernelILi512ELi1ENS0_8ReduceOpIsNS0_14func_wrapper_tImZNS0_15xor_sum_functorIsvEclERNS_14TensorIteratorEEUlmmE_EEjmLi4ELi4EEEEEvT1_)
        /*07dc*/ 	.word	0x00000000


	//----- nvinfo : EIATTR_REGCOUNT
	.align		4
.L_585:
        /*07e0*/ 	.byte	0x04, 0x2f
        /*07e2*/ 	.short	(.L_587 - .L_586)
	.align		4
.L_586:
        /*07e4*/ 	.word	index@(_ZN2at6native13reduce_kernelILi128ELi4ENS0_8ReduceOpIdNS0_14func_wrapper_tIdZNS0_15xor_sum_functorIdvEclERNS_14TensorIteratorEEUlddE_EEjdLi4ELi4EEEEEvT1_)
        /*07e8*/ 	.word	0x0000005a


	//----- nvinfo : EIATTR_FRAME_SIZE
	.align		4
.L_587:
        /*07ec*/ 	.byte	0x04, 0x11
        /*07ee*/ 	.short	(.L_589 - .L_588)
	.align		4
.L_588:
        /*07f0*/ 	.word	index@(_ZN2at6native13reduce_kernelILi128ELi4ENS0_8ReduceOpIdNS0_14func_wrapper_tIdZNS0_15xor_sum_functorIdvEclERNS_14TensorIteratorEEUlddE_EEjdLi4ELi4EEEEEvT1_)
        /*07f4*/ 	.word	0x00000000


	//----- nvinfo : EIATTR_REGCOUNT
	.align		4
.L_589:
        /*07f8*/ 	.byte	0x04, 0x2f
        /*07fa*/ 	.short	(.L_591 - .L_590)
	.align		4
.L_590:
        /*07fc*/ 	.word	index@(_ZN2at6native13reduce_kernelILi256ELi2ENS0_8ReduceOpIdNS0_14func_wrapper_tIdZNS0_15xor_sum_functorIdvEclERNS_14TensorIteratorEEUlddE_EEjdLi4ELi4EEEEEvT1_)
        /*0800*/ 	.word	0x00000038


	//----- nvinfo : EIATTR_FRAME_SIZE
	.align		4
.L_591:
        /*0804*/ 	.byte	0x04, 0x11
        /*0806*/ 	.short	(.L_593 - .L_592)
	.align		4
.L_592:
        /*0808*/ 	.word	index@(_ZN2at6native13reduce_kernelILi256ELi2ENS0_8ReduceOpIdNS0_14func_wrapper_tIdZNS0_15xor_sum_functorIdvEclERNS_14TensorIteratorEEUlddE_EEjdLi4ELi4EEEEEvT1_)
        /*080c*/ 	.word	0x00000000


	//----- nvinfo : EIATTR_REGCOUNT
	.align		4
.L_593:
        /*0810*/ 	.byte	0x04, 0x2f
        /*0812*/ 	.short	(.L_595 - .L_594)
	.align		4
.L_594:
        /*0814*/ 	.word	index@(_ZN2at6native13reduce_kernelILi512ELi1ENS0_8ReduceOpIdNS0_14func_wrapper_tIdZNS0_15xor_sum_functorIdvEclERNS_14TensorIteratorEEUlddE_EEjdLi4ELi4EEEEEvT1_)
        /*0818*/ 	.word	0x00000020


	//----- nvinfo : EIATTR_FRAME_SIZE
	.align		4
.L_595:
        /*081c*/ 	.byte	0x04, 0x11
        /*081e*/ 	.short	(.L_597 - .L_596)
	.align		4
.L_596:
        /*0820*/ 	.word	index@(_ZN2at6native13reduce_kernelILi512ELi1ENS0_8ReduceOpIdNS0_14func_wrapper_tIdZNS0_15xor_sum_functorIdvEclERNS_14TensorIteratorEEUlddE_EEjdLi4ELi4EEEEEvT1_)
        /*0824*/ 	.word	0x00000010


	//----- nvinfo : EIATTR_REGCOUNT
	.align		4
.L_597:
        /*0828*/ 	.byte	0x04, 0x2f
        /*082a*/ 	.short	(.L_599 - .L_598)
	.align		4
.L_598:
        /*082c*/ 	.word	index@(_ZN2at6native13reduce_kernelILi128ELi4ENS0_8ReduceOpIfNS0_14func_wrapper_tIdZNS0_15xor_sum_functorIfvEclERNS_14TensorIteratorEEUlddE_EEjdLi4ELi4EEEEEvT1_)
        /*0830*/ 	.word	0x0000005e


	//----- nvinfo : EIATTR_FRAME_SIZE
	.align		4
.L_599:
        /*0834*/ 	.byte	0x04, 0x11
        /*0836*/ 	.short	(.L_601 - .L_600)
	.align		4
.L_600:
        /*0838*/ 	.word	index@(_ZN2at6native13reduce_kernelILi128ELi4ENS0_8ReduceOpIfNS0_14func_wrapper_tIdZNS0_15xor_sum_functorIfvEclERNS_14TensorIteratorEEUlddE_EEjdLi4ELi4EEEEEvT1_)
        /*083c*/ 	.word	0x00000000


	//----- nvinfo : EIATTR_REGCOUNT
	.align		4
.L_601:
        /*0840*/ 	.byte	0x04, 0x2f
        /*0842*/ 	.short	(.L_603 - .L_602)
	.align		4
.L_602:
        /*0844*/ 	.word	index@(_ZN2at6native13reduce_kernelILi256ELi2ENS0_8ReduceOpIfNS0_14func_wrapper_tIdZNS0_15xor_sum_functorIfvEclERNS_14TensorIteratorEEUlddE_EEjdLi4ELi4EEEEEvT1_)
        /*0848*/ 	.word	0x00000038


	//----- nvinfo : EIATTR_FRAME_SIZE
	.align		4
.L_603:
        /*084c*/ 	.byte	0x04, 0x11
        /*084e*/ 	.short	(.L_605 - .L_604)
	.align		4
.L_604:
        /*0850*/ 	.word	index@(_ZN2at6native13reduce_kernelILi256ELi2ENS0_8ReduceOpIfNS0_14func_wrapper_tIdZNS0_15xor_sum_functorIfvEclERNS_14TensorIteratorEEUlddE_EEjdLi4ELi4EEEEEvT1_)
        /*0854*/ 	.word	0x00000000


	//----- nvinfo : EIATTR_REGCOUNT
	.align		4
.L_605:
        /*0858*/ 	.byte	0x04, 0x2f
        /*085a*/ 	.short	(.L_607 - .L_606)
	.align		4
.L_606:
        /*085c*/ 	.word	index@(_ZN2at6native13reduce_kernelILi512ELi1ENS0_8ReduceOpIfNS0_14func_wrapper_tIdZNS0_15xor_sum_functorIfvEclERNS_14TensorIteratorEEUlddE_EEjdLi4ELi4EEEEEvT1_)
        /*0860*/ 	.word	0x00000020


	//----- nvinfo : EIATTR_FRAME_SIZE
	.align		4
.L_607:
        /*0864*/ 	.byte	0x04, 0x11
        /*0866*/ 	.short	(.L_609 - .L_608)
	.align		4
.L_608:
        /*0868*/ 	.word	index@(_ZN2at6native13reduce_kernelILi512ELi1ENS0_8ReduceOpIfNS0_14func_wrapper_tIdZNS0_15xor_sum_functorIfvEclERNS_14TensorIteratorEEUlddE_EEjdLi4ELi4EEEEEvT1_)
        /*086c*/ 	.word	0x00000000


	//----- nvinfo : EIATTR_REGCOUNT
	.align		4
.L_609:
        /*0870*/ 	.byte	0x04, 0x2f
        /*0872*/ 	.short	(.L_611 - .L_610)
	.align		4
.L_610:
        /*0874*/ 	.word	index@(_ZN2at6native13reduce_kernelILi128ELi4ENS0_8ReduceOpIN3c104HalfENS0_14func_wrapper_tIdZNS0_15xor_sum_functorIS4_vEclERNS_14TensorIteratorEEUlddE_EEjdLi4ELi4EEEEEvT1_)
        /*0878*/ 	.word	0x00000060


	//----- nvinfo : EIATTR_FRAME_SIZE
	.align		4
.L_611:
        /*087c*/ 	.byte	0x04, 0x11
        /*087e*/ 	.short	(.L_613 - .L_612)
	.align		4
.L_612:
        /*0880*/ 	.word	index@(_ZN2at6native13reduce_kernelILi128ELi4ENS0_8ReduceOpIN3c104HalfENS0_14func_wrapper_tIdZNS0_15xor_sum_functorIS4_vEclERNS_14TensorIteratorEEUlddE_EEjdLi4ELi4EEEEEvT1_)
        /*0884*/ 	.word	0x00000000


	//----- nvinfo : EIATTR_REGCOUNT
	.align		4
.L_613:
        /*0888*/ 	.byte	0x04, 0x2f
        /*088a*/ 	.short	(.L_615 - .L_614)
	.align		4
.L_614:
        /*088c*/ 	.word	index@(_ZN2at6native13reduce_kernelILi256ELi2ENS0_8ReduceOpIN3c104HalfENS0_14func_wrapper_tIdZNS0_15xor_sum_functorIS4_vEclERNS_14TensorIteratorEEUlddE_EEjdLi4ELi4EEEEEvT1_)
        /*0890*/ 	.word	0x00000036


	//----- nvinfo : EIATTR_FRAME_SIZE
	.align		4
.L_615:
        /*0894*/ 	.byte	0x04, 0x11
        /*0896*/ 	.short	(.L_617 - .L_616)
	.align		4
.L_616:
        /*0898*/ 	.word	index@(_ZN2at6native13reduce_kernelILi256ELi2ENS0_8ReduceOpIN3c104HalfENS0_14func_wrapper_tIdZNS0_15xor_sum_functorIS4_vEclERNS_14TensorIteratorEEUlddE_EEjdLi4ELi4EEEEEvT1_)
        /*089c*/ 	.word	0x00000000


	//----- nvinfo : EIATTR_REGCOUNT
	.align		4
.L_617:
        /*08a0*/ 	.byte	0x04, 0x2f
        /*08a2*/ 	.short	(.L_619 - .L_618)
	.align		4
.L_618:
        /*08a4*/ 	.word	index@(_ZN2at6native13reduce_kernelILi512ELi1ENS0_8ReduceOpIN3c104HalfENS0_14func_wrapper_tIdZNS0_15xor_sum_functorIS4_vEclERNS_14TensorIteratorEEUlddE_EEjdLi4ELi4EEEEEvT1_)
        /*08a8*/ 	.word	0x00000020


	//----- nvinfo : EIATTR_FRAME_SIZE
	.align		4
.L_619:
        /*08ac*/ 	.byte	0x04, 0x11
        /*08ae*/ 	.short	(.L_621 - .L_620)
	.align		4
.L_620:
        /*08b0*/ 	.word	index@(_ZN2at6native13reduce_kernelILi512ELi1ENS0_8ReduceOpIN3c104HalfENS0_14func_wrapper_tIdZNS0_15xor_sum_functorIS4_vEclERNS_14TensorIteratorEEUlddE_EEjdLi4ELi4EEEEEvT1_)
        /*08b4*/ 	.word	0x00000000


	//----- nvinfo : EIATTR_REGCOUNT
	.align		4
.L_621:
        /*08b8*/ 	.byte	0x04, 0x2f
        /*08ba*/ 	.short	(.L_623 - .L_622)
	.align		4
.L_622:
        /*08bc*/ 	.word	index@(_ZN2at6native13reduce_kernelILi128ELi4ENS0_8ReduceOpIN3c108BFloat16ENS0_14func_wrapper_tIdZNS0_15xor_sum_functorIS4_vEclERNS_14TensorIteratorEEUlddE_EEjdLi4ELi4EEEEEvT1_)
        /*08c0*/ 	.word	0x00000060


	//----- nvinfo : EIATTR_FRAME_SIZE
	.align		4
.L_623:
        /*08c4*/ 	.byte	0x04, 0x11
        /*08c6*/ 	.short	(.L_625 - .L_624)
	.align		4
.L_624:
        /*08c8*/ 	.word	index@(_ZN2at6native13reduce_kernelILi128ELi4ENS0_8ReduceOpIN3c108BFloat16ENS0_14func_wrapper_tIdZNS0_15xor_sum_functorIS4_vEclERNS_14TensorIteratorEEUlddE_EEjdLi4ELi4EEEEEvT1_)
        /*08cc*/ 	.word	0x00000000


	//----- nvinfo : EIATTR_REGCOUNT
	.align		4
.L_625:
        /*08d0*/ 	.byte	0x04, 0x2f
        /*08d2*/ 	.short	(.L_627 - .L_626)
	.align		4
.L_626:
        /*08d4*/ 	.word	index@(_ZN2at6native13reduce_kernelILi256ELi2ENS0_8ReduceOpIN3c108BFloat16ENS0_14func_wrapper_tIdZNS0_15xor_sum_functorIS4_vEclERNS_14TensorIteratorEEUlddE_EEjdLi4ELi4EEEEEvT1_)
        /*08d8*/ 	.word	0x00000036


	//----- nvinfo : EIATTR_FRAME_SIZE
	.align		4
.L_627:
        /*08dc*/ 	.byte	0x04, 0x11
        /*08de*/ 	.short	(.L_629 - .L_628)
	.align		4
.L_628:
        /*08e0*/ 	.word	index@(_ZN2at6native13reduce_kernelILi256ELi2ENS0_8ReduceOpIN3c108BFloat16ENS0_14func_wrapper_tIdZNS0_15xor_sum_functorIS4_vEclERNS_14TensorIteratorEEUlddE_EEjdLi4ELi4EEEEEvT1_)
        /*08e4*/ 	.word	0x00000000


	//----- nvinfo : EIATTR_REGCOUNT
	.align		4
.L_629:
        /*08e8*/ 	.byte	0x04, 0x2f
        /*08ea*/ 	.short	(.L_631 - .L_630)
	.align		4
.L_630:
        /*08ec*/ 	.word	index@(_ZN2at6native13reduce_kernelILi512ELi1ENS0_8ReduceOpIN3c108BFloat16ENS0_14func_wrapper_tIdZNS0_15xor_sum_functorIS4_vEclERNS_14TensorIteratorEEUlddE_EEjdLi4ELi4EEEEEvT1_)
        /*08f0*/ 	.word	0x00000020


	//----- nvinfo : EIATTR_FRAME_SIZE
	.align		4
.L_631:
        /*08f4*/ 	.byte	0x04, 0x11
        /*08f6*/ 	.short	(.L_633 - .L_632)
	.align		4
.L_632:
        /*08f8*/ 	.word	index@(_ZN2at6native13reduce_kernelILi512ELi1ENS0_8ReduceOpIN3c108BFloat16ENS0_14func_wrapper_tIdZNS0_15xor_sum_functorIS4_vEclERNS_14TensorIteratorEEUlddE_EEjdLi4ELi4EEEEEvT1_)
        /*08fc*/ 	.word	0x00000000


	//----- nvinfo : EIATTR_REGCOUNT
	.align		4
.L_633:
        /*0900*/ 	.byte	0x04, 0x2f
        /*0902*/ 	.short	(.L_635 - .L_634)
	.align		4
.L_634:
        /*0904*/ 	.word	index@(_ZN2at6native13reduce_kernelILi128ELi4ENS0_8ReduceOpIbNS0_14func_wrapper_tImZNS0_15xor_sum_functorIbvEclERNS_14TensorIteratorEEUlbbE_EEjmLi4ELi4EEEEEvT1_)
        /*0908*/ 	.word	0x00000035


	//----- nvinfo : EIATTR_FRAME_SIZE
	.align		4
.L_635:
        /*090c*/ 	.byte	0x04, 0x11
        /*090e*/ 	.short	(.L_637 - .L_636)
	.align		4
.L_636:
        /*0910*/ 	.word	index@(_ZN2at6native13reduce_kernelILi128ELi4ENS0_8ReduceOpIbNS0_14func_wrapper_tImZNS0_15xor_sum_functorIbvEclERNS_14TensorIteratorEEUlbbE_EEjmLi4ELi4EEEEEvT1_)
        /*0914*/ 	.word	0x00000000


	//----- nvinfo : EIATTR_REGCOUNT
	.align		4
.L_637:
        /*0918*/ 	.byte	0x04, 0x2f
        /*091a*/ 	.short	(.L_639 - .L_638)
	.align		4
.L_638:
        /*091c*/ 	.word	index@(_ZN2at6native13reduce_kernelILi256ELi2ENS0_8ReduceOpIbNS0_14func_wrapper_tImZNS0_15xor_sum_functorIbvEclERNS_14TensorIteratorEEUlbbE_EEjmLi4ELi4EEEEEvT1_)
        /*0920*/ 	.word	0x00000024


	//----- nvinfo : EIATTR_FRAME_SIZE
	.align		4
.L_639:
        /*0924*/ 	.byte	0x04, 0x11
        /*0926*/ 	.short	(.L_641 - .L_640)
	.align		4
.L_640:
        /*0928*/ 	.word	index@(_ZN2at6native13reduce_kernelILi256ELi2ENS0_8ReduceOpIbNS0_14func_wrapper_tImZNS0_15xor_sum_functorIbvEclERNS_14TensorIteratorEEUlbbE_EEjmLi4ELi4EEEEEvT1_)
        /*092c*/ 	.word	0x00000000


	//----- nvinfo : EIATTR_REGCOUNT
	.align		4
.L_641:
        /*0930*/ 	.byte	0x04, 0x2f
        /*0932*/ 	.short	(.L_643 - .L_642)
	.align		4
.L_642:
        /*0934*/ 	.word	index@(_ZN2at6native13reduce_kernelILi512ELi1ENS0_8ReduceOpIbNS0_14func_wrapper_tImZNS0_15xor_sum_functorIbvEclERNS_14TensorIteratorEEUlbbE_EEjmLi4ELi4EEEEEvT1_)
        /*0938*/ 	.word	0x0000001c


	//----- nvinfo : EIATTR_FRAME_SIZE
	.align		4
.L_643:
        /*093c*/ 	.byte	0x04, 0x11
        /*093e*/ 	.short	(.L_645 - .L_644)
	.align		4
.L_644:
        /*0940*/ 	.word	index@(_ZN2at6native13reduce_kernelILi512ELi1ENS0_8ReduceOpIbNS0_14func_wrapper_tImZNS0_15xor_sum_functorIbvEclERNS_14TensorIteratorEEUlbbE_EEjmLi4ELi4EEEEEvT1_)
        /*0944*/ 	.word	0x00000000


	//----- nvinfo : EIATTR_MIN_STACK_SIZE
	.align		4
.L_645:
        /*0948*/ 	.byte	0x04, 0x12
        /*094a*/ 	.short	(.L_647 - .L_646)
	.align		4
.L_646:
        /*094c*/ 	.word	index@(_ZN2at6native13reduce_kernelILi512ELi1ENS0_8ReduceOpIbNS0_14func_wrapper_tImZNS0_15xor_sum_functorIbvEclERNS_14TensorIteratorEEUlbbE_EEjmLi4ELi4EEEEEvT1_)
        /*0950*/ 	.word	0x00000000


	//----- nvinfo : EIATTR_MIN_STACK_SIZE
	.align		4
.L_647:
        /*0954*/ 	.byte	0x04, 0x12
        /*0956*/ 	.short	(.L_649 - .L_648)
	.align		4
.L_648:
        /*0958*/ 	.word	index@(_ZN2at6native13reduce_kernelILi256ELi2ENS0_8ReduceOpIbNS0_14func_wrapper_tImZNS0_15xor_sum_functorIbvEclERNS_14TensorIteratorEEUlbbE_EEjmLi4ELi4EEEEEvT1_)
        /*095c*/ 	.word	0x00000000


	//----- nvinfo : EIATTR_MIN_STACK_SIZE
	.align		4
.L_649:
        /*0960*/ 	.byte	0x04, 0x12
        /*0962*/ 	.short	(.L_651 - .L_650)
	.align		4
.L_650:
        /*0964*/ 	.word	index@(_ZN2at6native13reduce_kernelILi128ELi4ENS0_8ReduceOpIbNS0_14func_wrapper_tImZNS0_15xor_sum_functorIbvEclERNS_14TensorIteratorEEUlbbE_EEjmLi4ELi4EEEEEvT1_)
        /*0968*/ 	.word	0x00000000


	//----- nvinfo : EIATTR_MIN_STACK_SIZE
	.align		4
.L_651:
        /*096c*/ 	.byte	0x04, 0x12
        /*096e*/ 	.short	(.L_653 - .L_652)
	.align		4
.L_652:
        /*0970*/ 	.word	index@(_ZN2at6native13reduce_kernelILi512ELi1ENS0_8ReduceOpIN3c108BFloat16ENS0_14func_wrapper_tIdZNS0_15xor_sum_functorIS4_vEclERNS_14TensorIteratorEEUlddE_EEjdLi4ELi4EEEEEvT1_)
        /*0974*/ 	.word	0x00000000


	//----- nvinfo : EIATTR_MIN_STACK_SIZE
	.align		4
.L_653:
        /*0978*/ 	.byte	0x04, 0x12
        /*097a*/ 	.short	(.L_655 - .L_654)
	.align		4
.L_654:
        /*097c*/ 	.word	index@(_ZN2at6native13reduce_kernelILi256ELi2ENS0_8ReduceOpIN3c108BFloat16ENS0_14func_wrapper_tIdZNS0_15xor_sum_functorIS4_vEclERNS_14TensorIteratorEEUlddE_EEjdLi4ELi4EEEEEvT1_)
        /*0980*/ 	.word	0x00000000


	//----- nvinfo : EIATTR_MIN_STACK_SIZE
	.align		4
.L_655:
        /*0984*/ 	.byte	0x04, 0x12
        /*0986*/ 	.short	(.L_657 - .L_656)
	.align		4
.L_656:
        /*0988*/ 	.word	index@(_ZN2at6native13reduce_kernelILi128ELi4ENS0_8ReduceOpIN3c108BFloat16ENS0_14func_wrapper_tIdZNS0_15xor_sum_functorIS4_vEclERNS_14TensorIteratorEEUlddE_EEjdLi4ELi4EEEEEvT1_)
        /*098c*/ 	.word	0x00000000


	//----- nvinfo : EIATTR_MIN_STACK_SIZE
	.align		4
.L_657:
        /*0990*/ 	.byte	0x04, 0x12
        /*0992*/ 	.short	(.L_659 - .L_658)
	.align		4
.L_658:
        /*0994*/ 	.word	index@(_ZN2at6native13reduce_kernelILi512ELi1ENS0_8ReduceOpIN3c104HalfENS0_14func_wrapper_tIdZNS0_15xor_sum_functorIS4_vEclERNS_14TensorIteratorEEUlddE_EEjdLi4ELi4EEEEEvT1_)
        /*0998*/ 	.word	0x00000000


	//----- nvinfo : EIATTR_MIN_STACK_SIZE
	.align		4
.L_659:
        /*099c*/ 	.byte	0x04, 0x12
        /*099e*/ 	.short	(.L_661 - .L_660)
	.align		4
.L_660:
        /*09a0*/ 	.word	index@(_ZN2at6native13reduce_kernelILi256ELi2ENS0_8ReduceOpIN3c104HalfENS0_14func_wrapper_tIdZNS0_15xor_sum_functorIS4_vEclERNS_14TensorIteratorEEUlddE_EEjdLi4ELi4EEEEEvT1_)
        /*09a4*/ 	.word	0x00000000


	//----- nvinfo : EIATTR_MIN_STACK_SIZE
	.align		4
.L_661:
        /*09a8*/ 	.byte	0x04, 0x12
        /*09aa*/ 	.short	(.L_663 - .L_662)
	.align		4
.L_662:
        /*09ac*/ 	.word	index@(_ZN2at6native13reduce_kernelILi128ELi4ENS0_8ReduceOpIN3c104HalfENS0_14func_wrapper_tIdZNS0_15xor_sum_functorIS4_vEclERNS_14TensorIteratorEEUlddE_EEjdLi4ELi4EEEEEvT1_)
        /*09b0*/ 	.word	0x00000000


	//----- nvinfo : EIATTR_MIN_STACK_SIZE
	.align		4
.L_663:
        /*09b4*/ 	.byte	0x04, 0x12
        /*09b6*/ 	.short	(.L_665 - .L_664)
	.align		4
.L_664:
        /*09b8*/ 	.word	index@(_ZN2at6native13reduce_kernelILi512ELi1ENS0_8ReduceOpIfNS0_14func_wrapper_tIdZNS0_15xor_sum_functorIfvEclERNS_14TensorIteratorEEUlddE_EEjdLi4ELi4EEEEEvT1_)
        /*09bc*/ 	.word	0x00000000


	//----- nvinfo : EIATTR_MIN_STACK_SIZE
	.align		4
.L_665:
        /*09c0*/ 	.byte	0x04, 0x12
        /*09c2*/ 	.short	(.L_667 - .L_666)
	.align		4
.L_666:
        /*09c4*/ 	.word	index@(_ZN2at6native13reduce_kernelILi256ELi2ENS0_8ReduceOpIfNS0_14func_wrapper_tIdZNS0_15xor_sum_functorIfvEclERNS_14TensorIteratorEEUlddE_EEjdLi4ELi4EEEEEvT1_)
        /*09c8*/ 	.word	0x00000000


	//----- nvinfo : EIATTR_MIN_STACK_SIZE
	.align		4
.L_667:
        /*09cc*/ 	.byte	0x04, 0x12
        /*09ce*/ 	.short	(.L_669 - .L_668)
	.align		4
.L_668:
        /*09d0*/ 	.word	index@(_ZN2at6native13reduce_kernelILi128ELi4ENS0_8ReduceOpIfNS0_14func_wrapper_tIdZNS0_15xor_sum_functorIfvEclERNS_14TensorIteratorEEUlddE_EEjdLi4ELi4EEEEEvT1_)
        /*09d4*/ 	.word	0x00000000


	//----- nvinfo : EIATTR_MIN_STACK_SIZE
	.align		4
.L_669:
        /*09d8*/ 	.byte	0x04, 0x12
        /*09da*/ 	.short	(.L_671 - .L_670)
	.align		4
.L_670:
        /*09dc*/ 	.word	index@(_ZN2at6native13reduce_kernelILi512ELi1ENS0_8ReduceOpIdNS0_14func_wrapper_tIdZNS0_15xor_sum_functorIdvEclERNS_14TensorIteratorEEUlddE_EEjdLi4ELi4EEEEEvT1_)
        /*09e0*/ 	.word	0x00000010


	//----- nvinfo : EIATTR_MIN_STACK_SIZE
	.align		4
.L_671:
        /*09e4*/ 	.byte	0x04, 0x12
        /*09e6*/ 	.short	(.L_673 - .L_672)
	.align		4
.L_672:
        /*09e8*/ 	.word	index@(_ZN2at6native13reduce_kernelILi256ELi2ENS0_8ReduceOpIdNS0_14func_wrapper_tIdZNS0_15xor_sum_functorIdvEclERNS_14TensorIteratorEEUlddE_EEjdLi4ELi4EEEEEvT1_)
        /*09ec*/ 	.word	0x00000000


	//----- nvinfo : EIATTR_MIN_STACK_SIZE
	.align		4
.L_673:
        /*09f0*/ 	.byte	0x04, 0x12
        /*09f2*/ 	.short	(.L_675 - .L_674)
	.align		4
.L_674:
        /*09f4*/ 	.word	index@(_ZN2at6native13reduce_kernelILi128ELi4ENS0_8ReduceOpIdNS0_14func_wrapper_tIdZNS0_15xor_sum_functorIdvEclERNS_14TensorIteratorEEUlddE_EEjdLi4ELi4EEEEEvT1_)
        /*09f8*/ 	.word	0x00000000


	//----- nvinfo : EIATTR_MIN_STACK_SIZE
	.align		4
.L_675:
        /*09fc*/ 	.byte	0x04, 0x12
        /*09fe*/ 	.short	(.L_677 - .L_676)
	.align		4
.L_676:
        /*0a00*/ 	.word	index@(_ZN2at6native13reduce_kernelILi512ELi1ENS0_8ReduceOpIsNS0_14func_wrapper_tImZNS0_15xor_sum_functorIsvEclERNS_14TensorIteratorEEUlmmE_EEjmLi4ELi4EEEEEvT1_)
        /*0a04*/ 	.word	0x00000000


	//----- nvinfo : EIATTR_MIN_STACK_SIZE
	.align		4
.L_677:
        /*0a08*/ 	.byte	0x04, 0x12
        /*0a0a*/ 	.short	(.L_679 - .L_678)
	.align		4
.L_678:
        /*0a0c*/ 	.word	index@(_ZN2at6native13reduce_kernelILi256ELi2ENS0_8ReduceOpIsNS0_14func_wrapper_tImZNS0_15xor_sum_functorIsvEclERNS_14TensorIteratorEEUlmmE_EEjmLi4ELi4EEEEEvT1_)
        /*0a10*/ 	.word	0x00000000


	//----- nvinfo : EIATTR_MIN_STACK_SIZE
	.align		4
.L_679:
        /*0a14*/ 	.byte	0x04, 0x12
        /*0a16*/ 	.short	(.L_681 - .L_680)
	.align		4
.L_680:
        /*0a18*/ 	.word	index@(_ZN2at6native13reduce_kernelILi128ELi4ENS0_8ReduceOpIsNS0_14func_wrapper_tImZNS0_15xor_sum_functorIsvEclERNS_14TensorIteratorEEUlmmE_EEjmLi4ELi4EEEEEvT1_)
        /*0a1c*/ 	.word	0x00000000


	//----- nvinfo : EIATTR_MIN_STACK_SIZE
	.align		4
.L_681:
        /*0a20*/ 	.byte	0x04, 0x12
        /*0a22*/ 	.short	(.L_683 - .L_682)
	.align		4
.L_682:
        /*0a24*/ 	.word	index@(_ZN2at6native13reduce_kernelILi512ELi1ENS0_8ReduceOpIlNS0_14func_wrapper_tImZNS0_15xor_sum_functorIlvEclERNS_14TensorIteratorEEUlmmE_EEjmLi4ELi4EEEEEvT1_)
        /*0a28*/ 	.word	0x00000008


	//----- nvinfo : EIATTR_MIN_STACK_SIZE
	.align		4
.L_683:
        /*0a2c*/ 	.byte	0x04, 0x12
        /*0a2e*/ 	.short	(.L_685 - .L_684)
	.align		4
.L_684:
        /*0a30*/ 	.word	index@(_ZN2at6native13reduce_kernelILi256ELi2ENS0_8ReduceOpIlNS0_14func_wrapper_tImZNS0_15xor_sum_functorIlvEclERNS_14TensorIteratorEEUlmmE_EEjmLi4ELi4EEEEEvT1_)
        /*0a34*/ 	.word	0x00000000


	//----- nvinfo : EIATTR_MIN_STACK_SIZE
	.align		4
.L_685:
        /*0a38*/ 	.byte	0x04, 0x12
        /*0a3a*/ 	.short	(.L_687 - .L_686)
	.align		4
.L_686:
        /*0a3c*/ 	.word	index@(_ZN2at6native13reduce_kernelILi128ELi4ENS0_8ReduceOpIlNS0_14func_wrapper_tImZNS0_15xor_sum_functorIlvEclERNS_14TensorIteratorEEUlmmE_EEjmLi4ELi4EEEEEvT1_)
        /*0a40*/ 	.word	0x00000000


	//----- nvinfo : EIATTR_MIN_STACK_SIZE
	.align		4
.L_687:
        /*0a44*/ 	.byte	0x04, 0x12
        /*0a46*/ 	.short	(.L_689 - .L_688)
	.align		4
.L_688:
        /*0a48*/ 	.word	index@(_ZN2at6native13reduce_kernelILi512ELi1ENS0_8ReduceOpIiNS0_14func_wrapper_tImZNS0_15xor_sum_functorIivEclERNS_14TensorIteratorEEUlmmE_EEjmLi4ELi4EEEEEvT1_)
        /*0a4c*/ 	.word	0x00000000


	//----- nvinfo : EIATTR_MIN_STACK_SIZE
	.align		4
.L_689:
        /*0a50*/ 	.byte	0x04, 0x12
        /*0a52*/ 	.short	(.L_691 - .L_690)
	.align		4
.L_690:
        /*0a54*/ 	.word	index@(_ZN2at6native13reduce_kernelILi256ELi2ENS0_8ReduceOpIiNS0_14func_wrapper_tImZNS0_15xor_sum_functorIivEclERNS_14TensorIteratorEEUlmmE_EEjmLi4ELi4EEEEEvT1_)
        /*0a58*/ 	.word	0x00000000


	//----- nvinfo : EIATTR_MIN_STACK_SIZE
	.align		4
.L_691:
        /*0a5c*/ 	.byte	0x04, 0x12
        /*0a5e*/ 	.short	(.L_693 - .L_692)
	.align		4
.L_692:
        /*0a60*/ 	.word	index@(_ZN2at6native13reduce_kernelILi128ELi4ENS0_8ReduceOpIiNS0_14func_wrapper_tImZNS0_15xor_sum_functorIivEclERNS_14TensorIteratorEEUlmmE_EEjmLi4ELi4EEEEEvT1_)
        /*0a64*/ 	.word	0x00000000


	//----- nvinfo : EIATTR_MIN_STACK_SIZE
	.align		4
.L_693:
        /*0a68*/ 	.byte	0x04, 0x12
        /*0a6a*/ 	.short	(.L_695 - .L_694)
	.align		4
.L_694:
        /*0a6c*/ 	.word	index@(_ZN2at6native13reduce_kernelILi512ELi1ENS0_8ReduceOpIaNS0_14func_wrapper_tImZNS0_15xor_sum_functorIavEclERNS_14TensorIteratorEEUlmmE_EEjmLi4ELi4EEEEEvT1_)
        /*0a70*/ 	.word	0x00000000


	//----- nvinfo : EIATTR_MIN_STACK_SIZE
	.align		4
.L_695:
        /*0a74*/ 	.byte	0x04, 0x12
        /*0a76*/ 	.short	(.L_697 - .L_696)
	.align		4
.L_696:
        /*0a78*/ 	.word	index@(_ZN2at6native13reduce_kernelILi256ELi2ENS0_8ReduceOpIaNS0_14func_wrapper_tImZNS0_15xor_sum_functorIavEclERNS_14TensorIteratorEEUlmmE_EEjmLi4ELi4EEEEEvT1_)
        /*0a7c*/ 	.word	0x00000000


	//----- nvinfo : EIATTR_MIN_STACK_SIZE
	.align		4
.L_697:
        /*0a80*/ 	.byte	0x04, 0x12
        /*0a82*/ 	.short	(.L_699 - .L_698)
	.align		4
.L_698:
        /*0a84*/ 	.word	index@(_ZN2at6native13reduce_kernelILi128ELi4ENS0_8ReduceOpIaNS0_14func_wrapper_tImZNS0_15xor_sum_functorIavEclERNS_14TensorIteratorEEUlmmE_EEjmLi4ELi4EEEEEvT1_)
        /*0a88*/ 	.word	0x00000000


	//----- nvinfo : EIATTR_MIN_STACK_SIZE
	.align		4
.L_699:
        /*0a8c*/ 	.byte	0x04, 0x12
        /*0a8e*/ 	.short	(.L_701 - .L_700)
	.align		4
.L_700:
        /*0a90*/ 	.word	index@(_ZN2at6native13reduce_kernelILi512ELi1ENS0_8ReduceOpIhNS0_14func_wrapper_tImZNS0_15xor_sum_functorIhvEclERNS_14TensorIteratorEEUlmmE_EEjmLi4ELi4EEEEEvT1_)
        /*0a94*/ 	.word	0x00000000


	//----- nvinfo : EIATTR_MIN_STACK_SIZE
	.align		4
.L_701:
        /*0a98*/ 	.byte	0x04, 0x12
        /*0a9a*/ 	.short	(.L_703 - .L_702)
	.align		4
.L_702:
        /*0a9c*/ 	.word	index@(_ZN2at6native13reduce_kernelILi256ELi2ENS0_8ReduceOpIhNS0_14func_wrapper_tImZNS0_15xor_sum_functorIhvEclERNS_14TensorIteratorEEUlmmE_EEjmLi4ELi4EEEEEvT1_)
        /*0aa0*/ 	.word	0x00000000


	//----- nvinfo : EIATTR_MIN_STACK_SIZE
	.align		4
.L_703:
        /*0aa4*/ 	.byte	0x04, 0x12
        /*0aa6*/ 	.short	(.L_705 - .L_704)
	.align		4
.L_704:
        /*0aa8*/ 	.word	index@(_ZN2at6native13reduce_kernelILi128ELi4ENS0_8ReduceOpIhNS0_14func_wrapper_tImZNS0_15xor_sum_functorIhvEclERNS_14TensorIteratorEEUlmmE_EEjmLi4ELi4EEEEEvT1_)
        /*0aac*/ 	.word	0x00000000


	//----- nvinfo : EIATTR_MIN_STACK_SIZE
	.align		4
.L_705:
        /*0ab0*/ 	.byte	0x04, 0x12
        /*0ab2*/ 	.short	(.L_707 - .L_706)
	.align		4
.L_706:
        /*0ab4*/ 	.word	index@(_ZN2at6native13reduce_kernelILi512ELi1ENS0_8ReduceOpIN3c108BFloat16ENS0_9NanSumOpsIffEEjfLi4ELi4EEEEEvT1_)
        /*0ab8*/ 	.word	0x00000000


	//----- nvinfo : EIATTR_MIN_STACK_SIZE
	.align		4
.L_707:
        /*0abc*/ 	.byte	0x04, 0x12
        /*0abe*/ 	.short	(.L_709 - .L_708)
	.align		4
.L_708:
        /*0ac0*/ 	.word	index@(_ZN2at6native13reduce_kernelILi256ELi2ENS0_8ReduceOpIN3c108BFloat16ENS0_9NanSumOpsIffEEjfLi4ELi4EEEEEvT1_)
        /*0ac4*/ 	.word	0x00000000


	//----- nvinfo : EIATTR_MIN_STACK_SIZE
	.align		4
.L_709:
        /*0ac8*/ 	.byte	0x04, 0x12
        /*0aca*/ 	.short	(.L_711 - .L_710)
	.align		4
.L_710:
        /*0acc*/ 	.word	index@(_ZN2at6native13reduce_kernelILi128ELi4ENS0_8ReduceOpIN3c108BFloat16ENS0_9NanSumOpsIffEEjfLi4ELi4EEEEEvT1_)
        /*0ad0*/ 	.word	0x00000000


	//----- nvinfo : EIATTR_MIN_STACK_SIZE
	.align		4
.L_711:
        /*0ad4*/ 	.byte	0x04, 0x12
        /*0ad6*/ 	.short	(.L_713 - .L_712)
	.align		4
.L_712:
        /*0ad8*/ 	.word	index@(_ZN2at6native13reduce_kernelILi512ELi1ENS0_8ReduceOpIN3c108BFloat16ENS0_9NanSumOpsIfS4_EEjS4_Li4ELi4EEEEEvT1_)
        /*0adc*/ 	.word	0x00000000


	//----- nvinfo : EIATTR_MIN_STACK_SIZE
	.align		4
.L_713:
        /*0ae0*/ 	.byte	0x04, 0x12
        /*0ae2*/ 	.short	(.L_715 - .L_714)
	.align		4
.L_714:
        /*0ae4*/ 	.word	index@(_ZN2at6native13reduce_kernelILi256ELi2ENS0_8ReduceOpIN3c108BFloat16ENS0_9NanSumOpsIfS4_EEjS4_Li4ELi4EEEEEvT1_)
        /*0ae8*/ 	.word	0x00000000


	//----- nvinfo : EIATTR_MIN_STACK_SIZE
	.align		4
.L_715:
        /*0aec*/ 	.byte	0x04, 0x12
        /*0aee*/ 	.short	(.L_717 - .L_716)
	.align		4
.L_716:
        /*0af0*/ 	.word	index@(_ZN2at6native13reduce_kernelILi128ELi4ENS0_8ReduceOpIN3c108BFloat16ENS0_9NanSumOpsIfS4_EEjS4_Li4ELi4EEEEEvT1_)
        /*0af4*/ 	.word	0x00000000


	//----- nvinfo : EIATTR_MIN_STACK_SIZE
	.align		4
.L_717:
        /*0af8*/ 	.byte	0x04, 0x12
        /*0afa*/ 	.short	(.L_719 - .L_718)
	.align		4
.L_718:
        /*0afc*/ 	.word	index@(_ZN2at6native13reduce_kernelILi512ELi1ENS0_8ReduceOpIN3c104HalfENS0_9NanSumOpsIffEEjfLi4ELi4EEEEEvT1_)
        /*0b00*/ 	.word	0x00000000


	//----- nvinfo : EIATTR_MIN_STACK_SIZE
	.align		4
.L_719:
        /*0b04*/ 	.byte	0x04, 0x12
        /*0b06*/ 	.short	(.L_721 - .L_720)
	.align		4
.L_720:
        /*0b08*/ 	.word	index@(_ZN2at6native13reduce_kernelILi256ELi2ENS0_8ReduceOpIN3c104HalfENS0_9NanSumOpsIffEEjfLi4ELi4EEEEEvT1_)
        /*0b0c*/ 	.word	0x00000000


	//----- nvinfo : EIATTR_MIN_STACK_SIZE
	.align		4
.L_721:
        /*0b10*/ 	.byte	0x04, 0x12
        /*0b12*/ 	.short	(.L_723 - .L_722)
	.align		4
.L_722:
        /*0b14*/ 	.word	index@(_ZN2at6native13reduce_kernelILi128ELi4ENS0_8ReduceOpIN3c104HalfENS0_9NanSumOpsIffEEjfLi4ELi4EEEEEvT1_)
        /*0b18*/ 	.word	0x00000000


	//----- nvinfo : EIATTR_MIN_STACK_SIZE
	.align		4
.L_723:
        /*0b1c*/ 	.byte	0x04, 0x12
        /*0b1e*/ 	.short	(.L_725 - .L_724)
	.align		4
.L_724:
        /*0b20*/ 	.word	index@(_ZN2at6native13reduce_kernelILi512ELi1ENS0_8ReduceOpIN3c104HalfENS0_9NanSumOpsIfS4_EEjS4_Li4ELi4EEEEEvT1_)
        /*0b24*/ 	.word	0x00000000


	//----- nvinfo : EIATTR_MIN_STACK_SIZE
	.align		4
.L_725:
        /*0b28*/ 	.byte	0x04, 0x12
        /*0b2a*/ 	.short	(.L_727 - .L_726)
	.align		4
.L_726:
        /*0b2c*/ 	.word	index@(_ZN2at6native13reduce_kernelILi256ELi2ENS0_8ReduceOpIN3c104HalfENS0_9NanSumOpsIfS4_EEjS4_Li4ELi4EEEEEvT1_)
        /*0b30*/ 	.word	0x00000000


	//----- nvinfo : EIATTR_MIN_STACK_SIZE
	.align		4
.L_727:
        /*0b34*/ 	.byte	0x04, 0x12
        /*0b36*/ 	.short	(.L_729 - .L_728)
	.align		4
.L_728:
        /*0b38*/ 	.word	index@(_ZN2at6native13reduce_kernelILi128ELi4ENS0_8ReduceOpIN3c104HalfENS0_9NanSumOpsIfS4_EEjS4_Li4ELi4EEEEEvT1_)
        /*0b3c*/ 	.word	0x00000000


	//----- nvinfo : EIATTR_MIN_STACK_SIZE
	.align		4
.L_729:
        /*0b40*/ 	.byte	0x04, 0x12
        /*0b42*/ 	.short	(.L_731 - .L_730)
	.align		4
.L_730:
        /*0b44*/ 	.word	index@(_ZN2at6native13reduce_kernelILi512ELi1ENS0_8ReduceOpIfNS0_9NanSumOpsIffEEjfLi4ELi4EEEEEvT1_)
        /*0b48*/ 	.word	0x00000000


	//----- nvinfo : EIATTR_MIN_STACK_SIZE
	.align		4
.L_731:
        /*0b4c*/ 	.byte	0x04, 0x12
        /*0b4e*/ 	.short	(.L_733 - .L_732)
	.align		4
.L_732:
        /*0b50*/ 	.word	index@(_ZN2at6native13reduce_kernelILi256ELi2ENS0_8ReduceOpIfNS0_9NanSumOpsIffEEjfLi4ELi4EEEEEvT1_)
        /*0b54*/ 	.word	0x00000000


	//----- nvinfo : EIATTR_MIN_STACK_SIZE
	.align		4
.L_733:
        /*0b58*/ 	.byte	0x04, 0x12
        /*0b5a*/ 	.short	(.L_735 - .L_734)
	.align		4
.L_734:
        /*0b5c*/ 	.word	index@(_ZN2at6native13reduce_kernelILi128ELi4ENS0_8ReduceOpIfNS0_9NanSumOpsIffEEjfLi4ELi4EEEEEvT1_)
        /*0b60*/ 	.word	0x00000000


	//----- nvinfo : EIATTR_MIN_STACK_SIZE
	.align		4
.L_735:
        /*0b64*/ 	.byte	0x04, 0x12
        /*0b66*/ 	.short	(.L_737 - .L_736)
	.align		4
.L_736:
        /*0b68*/ 	.word	index@(_ZN2at6native13reduce_kernelILi512ELi1ENS0_8ReduceOpIdNS0_9NanSumOpsIddEEjdLi4ELi4EEEEEvT1_)
        /*0b6c*/ 	.word	0x00000000


	//----- nvinfo : EIATTR_MIN_STACK_SIZE
	.align		4
.L_737:
        /*0b70*/ 	.byte	0x04, 0x12
        /*0b72*/ 	.short	(.L_739 - .L_738)
	.align		4
.L_738:
        /*0b74*/ 	.word	index@(_ZN2at6native13reduce_kernelILi256ELi2ENS0_8ReduceOpIdNS0_9NanSumOpsIddEEjdLi4ELi4EEEEEvT1_)
        /*0b78*/ 	.word	0x00000000


	//----- nvinfo : EIATTR_MIN_STACK_SIZE
	.align		4
.L_739:
        /*0b7c*/ 	.byte	0x04, 0x12
        /*0b7e*/ 	.short	(.L_741 - .L_740)
	.align		4
.L_740:
        /*0b80*/ 	.word	index@(_ZN2at6native13reduce_kernelILi128ELi4ENS0_8ReduceOpIdNS0_9NanSumOpsIddEEjdLi4ELi4EEEEEvT1_)
        /*0b84*/ 	.word	0x00000000


	//----- nvinfo : EIATTR_MIN_STACK_SIZE
	.align		4
.L_741:
        /*0b88*/ 	.byte	0x04, 0x12
        /*0b8a*/ 	.short	(.L_743 - .L_742)
	.align		4
.L_742:
        /*0b8c*/ 	.word	index@(_ZN2at6native13reduce_kernelILi512ELi1ENS0_8ReduceOpIN3c108BFloat16ENS0_14func_wrapper_tIfZNS0_11sum_functorIS4_ffEclERNS_14TensorIteratorEEUlffE_EEjfLi4ELi8EEEEEvT1_)
        /*0b90*/ 	.word	0x00000000


	//----- nvinfo : EIATTR_MIN_STACK_SIZE
	.align		4
.L_743:
        /*0b94*/ 	.byte	0x04, 0x12
        /*0b96*/ 	.short	(.L_745 - .L_744)
	.align		4
.L_744:
        /*0b98*/ 	.word	index@(_ZN2at6native13reduce_kernelILi256ELi2ENS0_8ReduceOpIN3c108BFloat16ENS0_14func_wrapper_tIfZNS0_11sum_functorIS4_ffEclERNS_14TensorIteratorEEUlffE_EEjfLi4ELi8EEEEEvT1_)
        /*0b9c*/ 	.word	0x00000000


	//----- nvinfo : EIATTR_MIN_STACK_SIZE
	.align		4
.L_745:
        /*0ba0*/ 	.byte	0x04, 0x12
        /*0ba2*/ 	.short	(.L_747 - .L_746)
	.align		4
.L_746:
        /*0ba4*/ 	.word	index@(_ZN2at6native13reduce_kernelILi128ELi4ENS0_8ReduceOpIN3c108BFloat16ENS0_14func_wrapper_tIfZNS0_11sum_functorIS4_ffEclERNS_14TensorIteratorEEUlffE_EEjfLi4ELi8EEEEEvT1_)
        /*0ba8*/ 	.word	0x00000000


	//----- nvinfo : EIATTR_MIN_STACK_SIZE
	.align		4
.L_747:
        /*0bac*/ 	.byte	0x04, 0x12
        /*0bae*/ 	.short	(.L_749 - .L_748)
	.align		4
.L_748:
        /*0bb0*/ 	.word	index@(_ZN2at6native13reduce_kernelILi512ELi1ENS0_8ReduceOpIN3c108BFloat16ENS0_14func_wrapper_tIS4_ZNS0_11sum_functorIS4_fS4_EclERNS_14TensorIteratorEEUlffE_EEjS4_Li4ELi8EEEEEvT1_)
        /*0bb4*/ 	.word	0x00000000


	//----- nvinfo : EIATTR_MIN_STACK_SIZE
	.align		4
.L_749:
        /*0bb8*/ 	.byte	0x04, 0x12
        /*0bba*/ 	.short	(.L_751 - .L_750)
	.align		4
.L_750:
        /*0bbc*/ 	.word	index@(_ZN2at6native13reduce_kernelILi256ELi2ENS0_8ReduceOpIN3c108BFloat16ENS0_14func_wrapper_tIS4_ZNS0_11sum_functorIS4_fS4_EclERNS_14TensorIteratorEEUlffE_EEjS4_Li4ELi8EEEEEvT1_)
        /*0bc0*/ 	.word	0x00000000


	//----- nvinfo : EIATTR_MIN_STACK_SIZE
	.align		4
.L_751:
        /*0bc4*/ 	.byte	0x04, 0x12
        /*0bc6*/ 	.short	(.L_753 - .L_752)
	.align		4
.L_752:
        /*0bc8*/ 	.word	index@(_ZN2at6native13reduce_kernelILi128ELi4ENS0_8ReduceOpIN3c108BFloat16ENS0_14func_wrapper_tIS4_ZNS0_11sum_functorIS4_fS4_EclERNS_14TensorIteratorEEUlffE_EEjS4_Li4ELi8EEEEEvT1_)
        /*0bcc*/ 	.word	0x00000000


	//----- nvinfo : EIATTR_MIN_STACK_SIZE
	.align		4
.L_753:
        /*0bd0*/ 	.byte	0x04, 0x12
        /*0bd2*/ 	.short	(.L_755 - .L_754)
	.align		4
.L_754:
        /*0bd4*/ 	.word	index@(_ZN2at6native13reduce_kernelILi512ELi1ENS0_8ReduceOpIN3c104HalfENS0_14func_wrapper_tIfZNS0_11sum_functorIS4_ffEclERNS_14TensorIteratorEEUlffE_EEjfLi4ELi8EEEEEvT1_)
        /*0bd8*/ 	.word	0x00000000


	//----- nvinfo : EIATTR_MIN_STACK_SIZE
	.align		4
.L_755:
        /*0bdc*/ 	.byte	0x04, 0x12
        /*0bde*/ 	.short	(.L_757 - .L_756)
	.align		4
.L_756:
        /*0be0*/ 	.word	index@(_ZN2at6native13reduce_kernelILi256ELi2ENS0_8ReduceOpIN3c104HalfENS0_14func_wrapper_tIfZNS0_11sum_functorIS4_ffEclERNS_14TensorIteratorEEUlffE_EEjfLi4ELi8EEEEEvT1_)
        /*0be4*/ 	.word	0x00000000


	//----- nvinfo : EIATTR_MIN_STACK_SIZE
	.align		4
.L_757:
        /*0be8*/ 	.byte	0x04, 0x12
        /*0bea*/ 	.short	(.L_759 - .L_758)
	.align		4
.L_758:
        /*0bec*/ 	.word	index@(_ZN2at6native13reduce_kernelILi128ELi4ENS0_8ReduceOpIN3c104HalfENS0_14func_wrapper_tIfZNS0_11sum_functorIS4_ffEclERNS_14TensorIteratorEEUlffE_EEjfLi4ELi8EEEEEvT1_)
        /*0bf0*/ 	.word	0x00000000


	//----- nvinfo : EIATTR_MIN_STACK_SIZE
	.align		4
.L_759:
        /*0bf4*/ 	.byte	0x04, 0x12
        /*0bf6*/ 	.short	(.L_761 - .L_760)
	.align		4
.L_760:
        /*0bf8*/ 	.word	index@(_ZN2at6native13reduce_kernelILi512ELi1ENS0_8ReduceOpIN3c104HalfENS0_14func_wrapper_tIS4_ZNS0_11sum_functorIS4_fS4_EclERNS_14TensorIteratorEEUlffE_EEjS4_Li4ELi8EEEEEvT1_)
        /*0bfc*/ 	.word	0x00000000


	//----- nvinfo : EIATTR_MIN_STACK_SIZE
	.align		4
.L_761:
        /*0c00*/ 	.byte	0x04, 0x12
        /*0c02*/ 	.short	(.L_763 - .L_762)
	.align		4
.L_762:
        /*0c04*/ 	.word	index@(_ZN2at6native13reduce_kernelILi256ELi2ENS0_8ReduceOpIN3c104HalfENS0_14func_wrapper_tIS4_ZNS0_11sum_functorIS4_fS4_EclERNS_14TensorIteratorEEUlffE_EEjS4_Li4ELi8EEEEEvT1_)
        /*0c08*/ 	.word	0x00000000


	//----- nvinfo : EIATTR_MIN_STACK_SIZE
	.align		4
.L_763:
        /*0c0c*/ 	.byte	0x04, 0x12
        /*0c0e*/ 	.short	(.L_765 - .L_764)
	.align		4
.L_764:
        /*0c10*/ 	.word	index@(_ZN2at6native13reduce_kernelILi128ELi4ENS0_8ReduceOpIN3c104HalfENS0_14func_wrapper_tIS4_ZNS0_11sum_functorIS4_fS4_EclERNS_14TensorIteratorEEUlffE_EEjS4_Li4ELi8EEEEEvT1_)
        /*0c14*/ 	.word	0x00000000


	//----- nvinfo : EIATTR_MIN_STACK_SIZE
	.align		4
.L_765:
        /*0c18*/ 	.byte	0x04, 0x12
        /*0c1a*/ 	.short	(.L_767 - .L_766)
	.align		4
.L_766:
        /*0c1c*/ 	.word	index@(_ZN2at6native13reduce_kernelILi512ELi1ENS0_8ReduceOpIbNS0_14func_wrapper_tIbZNS0_11sum_functorIbbbEclERNS_14TensorIteratorEEUlbbE_EEjbLi4ELi4EEEEEvT1_)
        /*0c20*/ 	.word	0x00000000


	//----- nvinfo : EIATTR_MIN_STACK_SIZE
	.align		4
.L_767:
        /*0c24*/ 	.byte	0x04, 0x12
        /*0c26*/ 	.short	(.L_769 - .L_768)
	.align		4
.L_768:
        /*0c28*/ 	.word	index@(_ZN2at6native13reduce_kernelILi256ELi2ENS0_8ReduceOpIbNS0_14func_wrapper_tIbZNS0_11sum_functorIbbbEclERNS_14TensorIteratorEEUlbbE_EEjbLi4ELi4EEEEEvT1_)
        /*0c2c*/ 	.word	0x00000000


	//----- nvinfo : EIATTR_MIN_STACK_SIZE
	.align		4
.L_769:
        /*0c30*/ 	.byte	0x04, 0x12
        /*0c32*/ 	.short	(.L_771 - .L_770)
	.align		4
.L_770:
        /*0c34*/ 	.word	index@(_ZN2at6native13reduce_kernelILi128ELi4ENS0_8ReduceOpIbNS0_14func_wrapper_tIbZNS0_11sum_functorIbbbEclERNS_14TensorIteratorEEUlbbE_EEjbLi4ELi4EEEEEvT1_)
        /*0c38*/ 	.word	0x00000000


	//----- nvinfo : EIATTR_MIN_STACK_SIZE
	.align		4
.L_771:
        /*0c3c*/ 	.byte	0x04, 0x12
        /*0c3e*/ 	.short	(.L_773 - .L_772)
	.align		4
.L_772:
        /*0c40*/ 	.word	index@(_ZN2at6native13reduce_kernelILi512ELi1ENS0_8ReduceOpIN3c107complexIfEENS0_14func_wrapper_tIS5_ZNS0_11sum_functorIS5_S5_S5_EclERNS_14TensorIteratorEEUlS5_S5_E_EEjS5_Li4ELi4EEEEEvT1_)
        /*0c44*/ 	.word	0x00000008


	//----- nvinfo : EIATTR_MIN_STACK_SIZE
	.align		4
.L_773:
        /*0c48*/ 	.byte	0x04, 0x12
        /*0c4a*/ 	.short	(.L_775 - .L_774)
	.align		4
.L_774:
        /*0c4c*/ 	.word	index@(_ZN2at6native13reduce_kernelILi256ELi2ENS0_8ReduceOpIN3c107complexIfEENS0_14func_wrapper_tIS5_ZNS0_11sum_functorIS5_S5_S5_EclERNS_14TensorIteratorEEUlS5_S5_E_EEjS5_Li4ELi4EEEEEvT1_)
        /*0c50*/ 	.word	0x00000000


	//----- nvinfo : EIATTR_MIN_STACK_SIZE
	.align		4
.L_775:
        /*0c54*/ 	.byte	0x04, 0x12
        /*0c56*/ 	.short	(.L_777 - .L_776)
	.align		4
.L_776:
        /*0c58*/ 	.word	index@(_ZN2at6native13reduce_kernelILi128ELi4ENS0_8ReduceOpIN3c107complexIfEENS0_14func_wrapper_tIS5_ZNS0_11sum_functorIS5_S5_S5_EclERNS_14TensorIteratorEEUlS5_S5_E_EEjS5_Li4ELi4EEEEEvT1_)
        /*0c5c*/ 	.word	0x00000000


	//----- nvinfo : EIATTR_MIN_STACK_SIZE
	.align		4
.L_777:
        /*0c60*/ 	.byte	0x04, 0x12
        /*0c62*/ 	.short	(.L_779 - .L_778)
	.align		4
.L_778:
        /*0c64*/ 	.word	index@(_ZN2at6native13reduce_kernelILi256ELi1ENS0_8ReduceOpIN3c107complexIdEENS0_14func_wrapper_tIS5_ZNS0_11sum_functorIS5_S5_S5_EclERNS_14TensorIteratorEEUlS5_S5_E_EEjS5_Li4ELi4EEEEEvT1_)
        /*0c68*/ 	.word	0x00000000


	//----- nvinfo : EIATTR_MIN_STACK_SIZE
	.align		4
.L_779:
        /*0c6c*/ 	.byte	0x04, 0x12
        /*0c6e*/ 	.short	(.L_781 - .L_780)
	.align		4
.L_780:
        /*0c70*/ 	.word	index@(_ZN2at6native13reduce_kernelILi128ELi2ENS0_8ReduceOpIN3c107complexIdEENS0_14func_wrapper_tIS5_ZNS0_11sum_functorIS5_S5_S5_EclERNS_14TensorIteratorEEUlS5_S5_E_EEjS5_Li4ELi4EEEEEvT1_)
        /*0c74*/ 	.word	0x00000000


	//----- nvinfo : EIATTR_MIN_STACK_SIZE
	.align		4
.L_781:
        /*0c78*/ 	.byte	0x04, 0x12
        /*0c7a*/ 	.short	(.L_783 - .L_782)
	.align		4
.L_782:
        /*0c7c*/ 	.word	index@(_ZN2at6native13reduce_kernelILi64ELi4ENS0_8ReduceOpIN3c107complexIdEENS0_14func_wrapper_tIS5_ZNS0_11sum_functorIS5_S5_S5_EclERNS_14TensorIteratorEEUlS5_S5_E_EEjS5_Li4ELi4EEEEEvT1_)
        /*0c80*/ 	.word	0x00000000


	//----- nvinfo : EIATTR_MIN_STACK_SIZE
	.align		4
.L_783:
        /*0c84*/ 	.byte	0x04, 0x12
        /*0c86*/ 	.short	(.L_785 - .L_784)
	.align		4
.L_784:
        /*0c88*/ 	.word	index@(_ZN2at6native13reduce_kernelILi512ELi1ENS0_8ReduceOpIfNS0_14func_wrapper_tIfZNS0_11sum_functorIfffEclERNS_14TensorIteratorEEUlffE_EEjfLi4ELi4EEEEEvT1_)
        /*0c8c*/ 	.word	0x00000000


	//----- nvinfo : EIATTR_MIN_STACK_SIZE
	.align		4
.L_785:
        /*0c90*/ 	.byte	0x04, 0x12
        /*0c92*/ 	.short	(.L_787 - .L_786)
	.align		4
.L_786:
        /*0c94*/ 	.word	index@(_ZN2at6native13reduce_kernelILi256ELi2ENS0_8ReduceOpIfNS0_14func_wrapper_tIfZNS0_11sum_functorIfffEclERNS_14TensorIteratorEEUlffE_EEjfLi4ELi4EEEEEvT1_)
        /*0c98*/ 	.word	0x00000000


	//----- nvinfo : EIATTR_MIN_STACK_SIZE
	.align		4
.L_787:
        /*0c9c*/ 	.byte	0x04, 0x12
        /*0c9e*/ 	.short	(.L_789 - .L_788)
	.align		4
.L_788:
        /*0ca0*/ 	.word	index@(_ZN2at6native13reduce_kernelILi128ELi4ENS0_8ReduceOpIfNS0_14func_wrapper_tIfZNS0_11sum_functorIfffEclERNS_14TensorIteratorEEUlffE_EEjfLi4ELi4EEEEEvT1_)
        /*0ca4*/ 	.word	0x00000000


	//----- nvinfo : EIATTR_MIN_STACK_SIZE
	.align		4
.L_789:
        /*0ca8*/ 	.byte	0x04, 0x12
        /*0caa*/ 	.short	(.L_791 - .L_790)
	.align		4
.L_790:
        /*0cac*/ 	.word	index@(_ZN2at6native13reduce_kernelILi512ELi1ENS0_8ReduceOpIdNS0_14func_wrapper_tIdZNS0_11sum_functorIdddEclERNS_14TensorIteratorEEUlddE_EEjdLi4ELi4EEEEEvT1_)
        /*0cb0*/ 	.word	0x00000008


	//----- nvinfo : EIATTR_MIN_STACK_SIZE
	.align		4
.L_791:
        /*0cb4*/ 	.byte	0x04, 0x12
        /*0cb6*/ 	.short	(.L_793 - .L_792)
	.align		4
.L_792:
        /*0cb8*/ 	.word	index@(_ZN2at6native13reduce_kernelILi256ELi2ENS0_8ReduceOpIdNS0_14func_wrapper_tIdZNS0_11sum_functorIdddEclERNS_14TensorIteratorEEUlddE_EEjdLi4ELi4EEEEEvT1_)
        /*0cbc*/ 	.word	0x00000000


	//----- nvinfo : EIATTR_MIN_STACK_SIZE
	.align		4
.L_793:
        /*0cc0*/ 	.byte	0x04, 0x12
        /*0cc2*/ 	.short	(.L_795 - .L_794)
	.align		4
.L_794:
        /*0cc4*/ 	.word	index@(_ZN2at6native13reduce_kernelILi128ELi4ENS0_8ReduceOpIdNS0_14func_wrapper_tIdZNS0_11sum_functorIdddEclERNS_14TensorIteratorEEUlddE_EEjdLi4ELi4EEEEEvT1_)
        /*0cc8*/ 	.word	0x00000000


	//----- nvinfo : EIATTR_MIN_STACK_SIZE
	.align		4
.L_795:
        /*0ccc*/ 	.byte	0x04, 0x12
        /*0cce*/ 	.short	(.L_797 - .L_796)
	.align		4
.L_796:
        /*0cd0*/ 	.word	index@(_ZN2at6native13reduce_kernelILi512ELi1ENS0_8ReduceOpIsNS0_14func_wrapper_tIsZNS0_11sum_functorIsssEclERNS_14TensorIteratorEEUlssE_EEjsLi4ELi8EEEEEvT1_)
        /*0cd4*/ 	.word	0x00000000


	//----- nvinfo : EIATTR_MIN_STACK_SIZE
	.align		4
.L_797:
        /*0cd8*/ 	.byte	0x04, 0x12
        /*0cda*/ 	.short	(.L_799 - .L_798)
	.align		4
.L_798:
        /*0cdc*/ 	.word	index@(_ZN2at6native13reduce_kernelILi256ELi2ENS0_8ReduceOpIsNS0_14func_wrapper_tIsZNS0_11sum_functorIsssEclERNS_14TensorIteratorEEUlssE_EEjsLi4ELi8EEEEEvT1_)
        /*0ce0*/ 	.word	0x00000000


	//----- nvinfo : EIATTR_MIN_STACK_SIZE
	.align		4
.L_799:
        /*0ce4*/ 	.byte	0x04, 0x12
        /*0ce6*/ 	.short	(.L_801 - .L_800)
	.align		4
.L_800:
        /*0ce8*/ 	.word	index@(_ZN2at6native13reduce_kernelILi128ELi4ENS0_8ReduceOpIsNS0_14func_wrapper_tIsZNS0_11sum_functorIsssEclERNS_14TensorIteratorEEUlssE_EEjsLi4ELi8EEEEEvT1_)
        /*0cec*/ 	.word	0x00000000


	//----- nvinfo : EIATTR_MIN_STACK_SIZE
	.align		4
.L_801:
        /*0cf0*/ 	.byte	0x04, 0x12
        /*0cf2*/ 	.short	(.L_803 - .L_802)
	.align		4
.L_802:
        /*0cf4*/ 	.word	index@(_ZN2at6native13reduce_kernelILi512ELi1ENS0_8ReduceOpIlNS0_14func_wrapper_tIlZNS0_11sum_functorIlllEclERNS_14TensorIteratorEEUlllE_EEjlLi4ELi4EEEEEvT1_)
        /*0cf8*/ 	.word	0x00000008


	//----- nvinfo : EIATTR_MIN_STACK_SIZE
	.align		4
.L_803:
        /*0cfc*/ 	.byte	0x04, 0x12
        /*0cfe*/ 	.short	(.L_805 - .L_804)
	.align		4
.L_804:
        /*0d00*/ 	.word	index@(_ZN2at6native13reduce_kernelILi256ELi2ENS0_8ReduceOpIlNS0_14func_wrapper_tIlZNS0_11sum_functorIlllEclERNS_14TensorIteratorEEUlllE_EEjlLi4ELi4EEEEEvT1_)
        /*0d04*/ 	.word	0x00000000


	//----- nvinfo : EIATTR_MIN_STACK_SIZE
	.align		4
.L_805:
        /*0d08*/ 	.byte	0x04, 0x12
        /*0d0a*/ 	.short	(.L_807 - .L_806)
	.align		4
.L_806:
        /*0d0c*/ 	.word	index@(_ZN2at6native13reduce_kernelILi128ELi4ENS0_8ReduceOpIlNS0_14func_wrapper_tIlZNS0_11sum_functorIlllEclERNS_14TensorIteratorEEUlllE_EEjlLi4ELi4EEEEEvT1_)
        /*0d10*/ 	.word	0x00000000


	//----- nvinfo : EIATTR_MIN_STACK_SIZE
	.align		4
.L_807:
        /*0d14*/ 	.byte	0x04, 0x12
        /*0d16*/ 	.short	(.L_809 - .L_808)
	.align		4
.L_808:
        /*0d18*/ 	.word	index@(_ZN2at6native13reduce_kernelILi512ELi1ENS0_8ReduceOpIiNS0_14func_wrapper_tIiZNS0_11sum_functorIiiiEclERNS_14TensorIteratorEEUliiE_EEjiLi4ELi4EEEEEvT1_)
        /*0d1c*/ 	.word	0x00000000


	//----- nvinfo : EIATTR_MIN_STACK_SIZE
	.align		4
.L_809:
        /*0d20*/ 	.byte	0x04, 0x12
        /*0d22*/ 	.short	(.L_811 - .L_810)
	.align		4
.L_810:
        /*0d24*/ 	.word	index@(_ZN2at6native13reduce_kernelILi256ELi2ENS0_8ReduceOpIiNS0_14func_wrapper_tIiZNS0_11sum_functorIiiiEclERNS_14TensorIteratorEEUliiE_EEjiLi4ELi4EEEEEvT1_)
        /*0d28*/ 	.word	0x00000000


	//----- nvinfo : EIATTR_MIN_STACK_SIZE
	.align		4
.L_811:
        /*0d2c*/ 	.byte	0x04, 0x12
        /*0d2e*/ 	.short	(.L_813 - .L_812)
	.align		4
.L_812:
        /*0d30*/ 	.word	index@(_ZN2at6native13reduce_kernelILi128ELi4ENS0_8ReduceOpIiNS0_14func_wrapper_tIiZNS0_11sum_functorIiiiEclERNS_14TensorIteratorEEUliiE_EEjiLi4ELi4EEEEEvT1_)
        /*0d34*/ 	.word	0x00000000


	//----- nvinfo : EIATTR_MIN_STACK_SIZE
	.align		4
.L_813:
        /*0d38*/ 	.byte	0x04, 0x12
        /*0d3a*/ 	.short	(.L_815 - .L_814)
	.align		4
.L_814:
        /*0d3c*/ 	.word	index@(_ZN2at6native13reduce_kernelILi512ELi1ENS0_8ReduceOpIaNS0_14func_wrapper_tIaZNS0_11sum_functorIaaaEclERNS_14TensorIteratorEEUlaaE_EEjaLi4ELi4EEEEEvT1_)
        /*0d40*/ 	.word	0x00000000


	//----- nvinfo : EIATTR_MIN_STACK_SIZE
	.align		4
.L_815:
        /*0d44*/ 	.byte	0x04, 0x12
        /*0d46*/ 	.short	(.L_817 - .L_816)
	.align		4
.L_816:
        /*0d48*/ 	.word	index@(_ZN2at6native13reduce_kernelILi256ELi2ENS0_8ReduceOpIaNS0_14func_wrapper_tIaZNS0_11sum_functorIaaaEclERNS_14TensorIteratorEEUlaaE_EEjaLi4ELi4EEEEEvT1_)
        /*0d4c*/ 	.word	0x00000000


	//----- nvinfo : EIATTR_MIN_STACK_SIZE
	.align		4
.L_817:
        /*0d50*/ 	.byte	0x04, 0x12
        /*0d52*/ 	.short	(.L_819 - .L_818)
	.align		4
.L_818:
        /*0d54*/ 	.word	index@(_ZN2at6native13reduce_kernelILi128ELi4ENS0_8ReduceOpIaNS0_14func_wrapper_tIaZNS0_11sum_functorIaaaEclERNS_14TensorIteratorEEUlaaE_EEjaLi4ELi4EEEEEvT1_)
        /*0d58*/ 	.word	0x00000000


	//----- nvinfo : EIATTR_MIN_STACK_SIZE
	.align		4
.L_819:
        /*0d5c*/ 	.byte	0x04, 0x12
        /*0d5e*/ 	.short	(.L_821 - .L_820)
	.align		4
.L_820:
        /*0d60*/ 	.word	index@(_ZN2at6native13reduce_kernelILi512ELi1ENS0_8ReduceOpIhNS0_14func_wrapper_tIhZNS0_11sum_functorIhhhEclERNS_14TensorIteratorEEUlhhE_EEjhLi4ELi4EEEEEvT1_)
        /*0d64*/ 	.word	0x00000000


	//----- nvinfo : EIATTR_MIN_STACK_SIZE
	.align		4
.L_821:
        /*0d68*/ 	.byte	0x04, 0x12
        /*0d6a*/ 	.short	(.L_823 - .L_822)
	.align		4
.L_822:
        /*0d6c*/ 	.word	index@(_ZN2at6native13reduce_kernelILi256ELi2ENS0_8ReduceOpIhNS0_14func_wrapper_tIhZNS0_11sum_functorIhhhEclERNS_14TensorIteratorEEUlhhE_EEjhLi4ELi4EEEEEvT1_)
        /*0d70*/ 	.word	0x00000000


	//----- nvinfo : EIATTR_MIN_STACK_SIZE
	.align		4
.L_823:
        /*0d74*/ 	.byte	0x04, 0x12
        /*0d76*/ 	.short	(.L_825 - .L_824)
	.align		4
.L_824:
        /*0d78*/ 	.word	index@(_ZN2at6native13reduce_kernelILi128ELi4ENS0_8ReduceOpIhNS0_14func_wrapper_tIhZNS0_11sum_functorIhhhEclERNS_14TensorIteratorEEUlhhE_EEjhLi4ELi4EEEEEvT1_)
        /*0d7c*/ 	.word	0x00000000


	//----- nvinfo : EIATTR_MIN_STACK_SIZE
	.align		4
.L_825:
        /*0d80*/ 	.byte	0x04, 0x12
        /*0d82*/ 	.short	(.L_827 - .L_826)
	.align		4
.L_826:
        /*0d84*/ 	.word	index@(_ZN2at6native13reduce_kernelILi512ELi1ENS0_8ReduceOpIbNS0_14func_wrapper_tIbZNS0_12prod_functorIbbbEclERNS_14TensorIteratorEEUlbbE_EEjbLi4ELi4EEEEEvT1_)
        /*0d88*/ 	.word	0x00000000


	//----- nvinfo : EIATTR_MIN_STACK_SIZE
	.align		4
.L_827:
        /*0d8c*/ 	.byte	0x04, 0x12
        /*0d8e*/ 	.short	(.L_829 - .L_828)
	.align		4
.L_828:
        /*0d90*/ 	.word	index@(_ZN2at6native13reduce_kernelILi256ELi2ENS0_8ReduceOpIbNS0_14func_wrapper_tIbZNS0_12prod_functorIbbbEclERNS_14TensorIteratorEEUlbbE_EEjbLi4ELi4EEEEEvT1_)
        /*0d94*/ 	.word	0x00000000


	//----- nvinfo : EIATTR_MIN_STACK_SIZE
	.align		4
.L_829:
        /*0d98*/ 	.byte	0x04, 0x12
        /*0d9a*/ 	.short	(.L_831 - .L_830)
	.align		4
.L_830:
        /*0d9c*/ 	.word	index@(_ZN2at6native13reduce_kernelILi128ELi4ENS0_8ReduceOpIbNS0_14func_wrapper_tIbZNS0_12prod_functorIbbbEclERNS_14TensorIteratorEEUlbbE_EEjbLi4ELi4EEEEEvT1_)
        /*0da0*/ 	.word	0x00000000
.L_831:


//--------------------- .nv.compat                --------------------------
	.section	.nv.compat,"",@"SHT_CUDA_COMPAT_INFO"
	.align	4
        /*0000*/ 	.byte	0x02, 0x09, 0x01, 0x00, 0x02, 0x02, 0x01, 0x00, 0x02, 0x05, 0x05, 0x00, 0x03, 0x07, 0x01, 0x01
        /*0010*/ 	.byte	0x02, 0x03, 0x00, 0x00, 0x02, 0x06, 0x01, 0x00, 0x04, 0x0b, 0x08, 0x00, 0x00, 0x00, 0x00, 0x00
        /*0020*/ 	.byte	0x00, 0x00, 0x00, 0x00


//--------------------- .nv.info._ZN2at6native13reduce_kernelILi512ELi1ENS0_8ReduceOpIbNS0_14func_wrapper_tImZNS0_15xor_sum_functorIbvEclERNS_14TensorIteratorEEUlbbE_EEjmLi4ELi4EEEEEvT1_ --------------------------
	.section	.nv.info._ZN2at6native13reduce_kernelILi512ELi1ENS0_8ReduceOpIbNS0_14func_wrapper_tImZNS0_15xor_sum_functorIbvEclERNS_14TensorIteratorEEUlbbE_EEjmLi4ELi4EEEEEvT1_,"",@"SHT_CUDA_INFO"
	.sectionflags	@""
	.align	4


	//----- nvinfo : EIATTR_CUDA_API_VERSION
	.align		4
        /*0000*/ 	.byte	0x04, 0x37
        /*0002*/ 	.short	(.L_833 - .L_832)
.L_832:
        /*0004*/ 	.word	0x00000082


	//----- nvinfo : EIATTR_KPARAM_INFO
	.align		4
.L_833:
        /*0008*/ 	.byte	0x04, 0x17
        /*000a*/ 	.short	(.L_835 - .L_834)
.L_834:
        /*000c*/ 	.word	0x00000000
        /*0010*/ 	.short	0x0000
        /*0012*/ 	.short	0x0000
        /*0014*/ 	.byte	0x00, 0xf0, 0x41, 0x10


	//----- nvinfo : EIATTR_SPARSE_MMA_MASK
	.align		4
.L_835:
        /*0018*/ 	.byte	0x03, 0x50
        /*001a*/ 	.short	0x0000


	//----- nvinfo : EIATTR_MAXREG_COUNT
	.align		4
        /*001c*/ 	.byte	0x03, 0x1b
        /*001e*/ 	.short	0x0020


	//----- nvinfo : EIATTR_NUM_BARRIERS
	.align		4
        /*0020*/ 	.byte	0x02, 0x4c
        /*0022*/ 	.byte	0x01
	.zero		1


	//----- nvinfo : EIATTR_EXTERNS
	.align		4
        /*0024*/ 	.byte	0x04, 0x0f
        /*0026*/ 	.short	(.L_837 - .L_836)


	//   ....[0]....
	.align		4
.L_836:
        /*0028*/ 	.word	index@(__assertfail)


	//----- nvinfo : EIATTR_MERCURY_ISA_VERSION
	.align		4
.L_837:
        /*002c*/ 	.byte	0x03, 0x5f
        /*002e*/ 	.short	0x0101


	//----- nvinfo : EIATTR_INT_WARP_WIDE_INSTR_OFFSETS
	.align		4
        /*0030*/ 	.byte	0x04, 0x31
        /*0032*/ 	.short	(.L_839 - .L_838)


	//   ....[0]....
.L_838:
        /*0034*/ 	.word	0x0000e280


	//   ....[1]....
        /*0038*/ 	.word	0x0000e370


	//----- nvinfo : EIATTR_COOP_GROUP_MASK_REGIDS
	.align		4
.L_839:
        /*003c*/ 	.byte	0x04, 0x29
        /*003e*/ 	.short	(.L_841 - .L_840)


	//   ....[0]....
.L_840:
        /*0040*/ 	.word	0xffffffff


	//   ....[1]....
        /*0044*/ 	.word	0xffffffff


	//----- nvinfo : EIATTR_COOP_GROUP_INSTR_OFFSETS
	.align		4
.L_841:
        /*0048*/ 	.byte	0x04, 0x28
        /*004a*/ 	.short	(.L_843 - .L_842)


	//   ....[0]....
.L_842:
        /*004c*/ 	.word	0x0000bb60


	//   ....[1]....
        /*0050*/ 	.word	0x0000eb70


	//----- nvinfo : EIATTR_VRC_CTA_INIT_COUNT
	.align		4
.L_843:
        /*0054*/ 	.byte	0x02, 0x4a
	.zero		1
	.zero		1


	//----- nvinfo : EIATTR_SYSCALL_OFFSETS
	.align		4
        /*0058*/ 	.byte	0x04, 0x46
        /*005a*/ 	.short	(.L_845 - .L_844)


	//   ....[0]....
.L_844:
        /*005c*/ 	.word	0x0000ee30


	//   ....[1]....
        /*0060*/ 	.word	0x0000f0f0


	//   ....[2]....
        /*0064*/ 	.word	0x0000f490


	//   ....[3]....
        /*0068*/ 	.word	0x0000f750


	//----- nvinfo : EIATTR_EXIT_INSTR_OFFSETS
	.align		4
.L_845:
        /*006c*/ 	.byte	0x04, 0x1c
        /*006e*/ 	.short	(.L_847 - .L_846)


	//   ....[0]....
.L_846:
        /*0070*/ 	.word	0x0000e410


	//   ....[1]....
        /*0074*/ 	.word	0x0000ebf0


	//   ....[2]....
        /*0078*/ 	.word	0x0000eec0


	//   ....[3]....
        /*007c*/ 	.word	0x0000ef20


	//   ....[4]....
        /*0080*/ 	.word	0x0000f180


	//   ....[5]....
        /*0084*/ 	.word	0x0000f1a0


	//   ....[6]....
        /*0088*/ 	.word	0x0000f1d0


	//   ....[7]....
        /*008c*/ 	.word	0x0000f210


	//   ....[8]....
        /*0090*/ 	.word	0x0000f250


	//   ....[9]....
        /*0094*/ 	.word	0x0000f520


	//   ....[10]....
        /*0098*/ 	.word	0x0000f580


	//   ....[11]....
        /*009c*/ 	.word	0x0000f7e0


	//   ....[12]....
        /*00a0*/ 	.word	0x0000f800


	//----- nvinfo : EIATTR_MAX_THREADS
	.align		4
.L_847:
        /*00a4*/ 	.byte	0x04, 0x05
        /*00a6*/ 	.short	(.L_849 - .L_848)
.L_848:
        /*00a8*/ 	.word	0x00000200
        /*00ac*/ 	.word	0x00000001
        /*00b0*/ 	.word	0x00000001


	//----- nvinfo : EIATTR_CRS_STACK_SIZE
	.align		4
.L_849:
        /*00b4*/ 	.byte	0x04, 0x1e
        /*00b6*/ 	.short	(.L_851 - .L_850)
.L_850:
        /*00b8*/ 	.word	0x00000000


	//----- nvinfo : EIATTR_CBANK_PARAM_SIZE
	.align		4
.L_851:
        /*00bc*/ 	.byte	0x03, 0x19
        /*00be*/ 	.short	0x0410


	//----- nvinfo : EIATTR_PARAM_CBANK
	.align		4
        /*00c0*/ 	.byte	0x04, 0x0a
        /*00c2*/ 	.short	(.L_853 - .L_852)
	.align		4
.L_852:
        /*00c4*/ 	.word	index@(.nv.constant0._ZN2at6native13reduce_kernelILi512ELi1ENS0_8ReduceOpIbNS0_14func_wrapper_tImZNS0_15xor_sum_functorIbvEclERNS_14TensorIteratorEEUlbbE_EEjmLi4ELi4EEEEEvT1_)
        /*00c8*/ 	.short	0x0380
        /*00ca*/ 	.short	0x0410


	//----- nvinfo : EIATTR_SW_WAR
	.align		4
.L_853:
        /*00cc*/ 	.byte	0x04, 0x36
        /*00ce*/ 	.short	(.L_855 - .L_854)
.L_854:
        /*00d0*/ 	.word	0x00000008
.L_855:


//--------------------- .nv.info._ZN2at6native13reduce_kernelILi256ELi2ENS0_8ReduceOpIbNS0_14func_wrapper_tImZNS0_15xor_sum_functorIbvEclERNS_14TensorIteratorEEUlbbE_EEjmLi4ELi4EEEEEvT1_ --------------------------
	.section	.nv.info._ZN2at6native13reduce_kernelILi256ELi2ENS0_8ReduceOpIbNS0_14func_wrapper_tImZNS0_15xor_sum_functorIbvEclERNS_14TensorIteratorEEUlbbE_EEjmLi4ELi4EEEEEvT1_,"",@"SHT_CUDA_INFO"
	.sectionflags	@""
	.align	4


	//----- nvinfo : EIATTR_CUDA_API_VERSION
	.align		4
        /*0000*/ 	.byte	0x04, 0x37
        /*0002*/ 	.short	(.L_857 - .L_856)
.L_856:
        /*0004*/ 	.word	0x00000082


	//----- nvinfo : EIATTR_KPARAM_INFO
	.align		4
.L_857:
        /*0008*/ 	.byte	0x04, 0x17
        /*000a*/ 	.short	(.L_859 - .L_858)
.L_858:
        /*000c*/ 	.word	0x00000000
        /*0010*/ 	.short	0x0000
        /*0012*/ 	.short	0x0000
        /*0014*/ 	.byte	0x00, 0xf0, 0x41, 0x10


	//----- nvinfo : EIATTR_SPARSE_MMA_MASK
	.align		4
.L_859:
        /*0018*/ 	.byte	0x03, 0x50
        /*001a*/ 	.short	0x0000


	//----- nvinfo : EIATTR_MAXREG_COUNT
	.align		4
        /*001c*/ 	.byte	0x03, 0x1b
        /*001e*/ 	.short	0x0040


	//----- nvinfo : EIATTR_NUM_BARRIERS
	.align		4
        /*0020*/ 	.byte	0x02, 0x4c
        /*0022*/ 	.byte	0x01
	.zero		1


	//----- nvinfo : EIATTR_EXTERNS
	.align		4
        /*0024*/ 	.byte	0x04, 0x0f
        /*0026*/ 	.short	(.L_861 - .L_860)


	//   ....[0]....
	.align		4
.L_860:
        /*0028*/ 	.word	index@(__assertfail)


	//----- nvinfo : EIATTR_MERCURY_ISA_VERSION
	.align		4
.L_861:
        /*002c*/ 	.byte	0x03, 0x5f
        /*002e*/ 	.short	0x0101


	//----- nvinfo : EIATTR_INT_WARP_WIDE_INSTR_OFFSETS
	.align		4
        /*0030*/ 	.byte	0x04, 0x31
        /*0032*/ 	.short	(.L_863 - .L_862)


	//   ....[0]....
.L_862:
        /*0034*/ 	.word	0x00011a20


	//   ....[1]....
        /*0038*/ 	.word	0x00011b10


	//----- nvinfo : EIATTR_COOP_GROUP_MASK_REGIDS
	.align		4
.L_863:
        /*003c*/ 	.byte	0x04, 0x29
        /*003e*/ 	.short	(.L_865 - .L_864)


	//   ....[0]....
.L_864:
        /*0040*/ 	.word	0xffffffff


	//   ....[1]....
        /*0044*/ 	.word	0xffffffff


	//   ....[2]....
        /*0048*/ 	.word	0xffffffff


	//   ....[3]....
        /*004c*/ 	.word	0xffffffff


	//----- nvinfo : EIATTR_COOP_GROUP_INSTR_OFFSETS
	.align		4
.L_865:
        /*0050*/ 	.byte	0x04, 0x28
        /*0052*/ 	.short	(.L_867 - .L_866)


	//   ....[0]....
.L_866:
        /*0054*/ 	.word	0x0000d080


	//   ....[1]....
        /*0058*/ 	.word	0x0000d0a0


	//   ....[2]....
        /*005c*/ 	.word	0x00012530


	//   ....[3]....
        /*0060*/ 	.word	0x00012550


	//----- nvinfo : EIATTR_VRC_CTA_INIT_COUNT
	.align		4
.L_867:
        /*0064*/ 	.byte	0x02, 0x4a
	.zero		1
	.zero		1


	//----- nvinfo : EIATTR_SYSCALL_OFFSETS
	.align		4
        /*0068*/ 	.byte	0x04, 0x46
        /*006a*/ 	.short	(.L_869 - .L_868)


	//   ....[0]....
.L_868:
        /*006c*/ 	.word	0x00001460


	//   ....[1]....
        /*0070*/ 	.word	0x000129a0


	//   ....[2]....
        /*0074*/ 	.word	0x00012b50


	//   ....[3]....
        /*0078*/ 	.word	0x00012df0


	//   ....[4]....
        /*007c*/ 	.word	0x00012fa0


	//   ....[5]....
        /*0080*/ 	.word	0x000134a0


	//   ....[6]....
        /*0084*/ 	.word	0x00013650


	//   ....[7]....
        /*0088*/ 	.word	0x000138f0


	//   ....[8]....
        /*008c*/ 	.word	0x00013aa0


	//----- nvinfo : EIATTR_EXIT_INSTR_OFFSETS
	.align		4
.L_869:
        /*0090*/ 	.byte	0x04, 0x1c
        /*0092*/ 	.short	(.L_871 - .L_870)


	//   ....[0]....
.L_870:
        /*0094*/ 	.word	0x00011bd0


	//   ....[1]....
        /*0098*/ 	.word	0x00012610


	//   ....[2]....
        /*009c*/ 	.word	0x00012870


	//   ....[3]....
        /*00a0*/ 	.word	0x00012be0


	//   ....[4]....
        /*00a4*/ 	.word	0x00013030


	//   ....[5]....
        /*00a8*/ 	.word	0x00013060


	//   ....[6]....
        /*00ac*/ 	.word	0x00013090


	//   ....[7]....
        /*00b0*/ 	.word	0x000130d0


	//   ....[8]....
        /*00b4*/ 	.word	0x00013110


	//   ....[9]....
        /*00b8*/ 	.word	0x00013370


	//   ....[10]....
        /*00bc*/ 	.word	0x000136e0


	//   ....[11]....
        /*00c0*/ 	.word	0x00013b30


	//   ....[12]....
        /*00c4*/ 	.word	0x00013b60


	//----- nvinfo : EIATTR_MAX_THREADS
	.align		4
.L_871:
        /*00c8*/ 	.byte	0x04, 0x05
        /*00ca*/ 	.short	(.L_873 - .L_872)
.L_872:
        /*00cc*/ 	.word	0x00000100
        /*00d0*/ 	.word	0x00000001
        /*00d4*/ 	.word	0x00000001


	//----- nvinfo : EIATTR_CRS_STACK_SIZE
	.align		4
.L_873:
        /*00d8*/ 	.byte	0x04, 0x1e
        /*00da*/ 	.short	(.L_875 - .L_874)
.L_874:
        /*00dc*/ 	.word	0x00000000


	//----- nvinfo : EIATTR_CBANK_PARAM_SIZE
	.align		4
.L_875:
        /*00e0*/ 	.byte	0x03, 0x19
        /*00e2*/ 	.short	0x0410


	//----- nvinfo : EIATTR_PARAM_CBANK
	.align		4
        /*00e4*/ 	.byte	0x04, 0x0a
        /*00e6*/ 	.short	(.L_877 - .L_876)
	.align		4
.L_876:
        /*00e8*/ 	.word	index@(.nv.constant0._ZN2at6native13reduce_kernelILi256ELi2ENS0_8ReduceOpIbNS0_14func_wrapper_tImZNS0_15xor_sum_functorIbvEclERNS_14TensorIteratorEEUlbbE_EEjmLi4ELi4EEEEEvT1_)
        /*00ec*/ 	.short	0x0380
        /*00ee*/ 	.short	0x0410


	//----- nvinfo : EIATTR_SW_WAR
	.align		4
.L_877:
        /*00f0*/ 	.byte	0x04, 0x36
        /*00f2*/ 	.short	(.L_879 - .L_878)
.L_878:
        /*00f4*/ 	.word	0x00000008
.L_879:


//--------------------- .nv.info._ZN2at6native13reduce_kernelILi128ELi4ENS0_8ReduceOpIbNS0_14func_wrapper_tImZNS0_15xor_sum_functorIbvEclERNS_14TensorIteratorEEUlbbE_EEjmLi4ELi4EEEEEvT1_ --------------------------
	.section	.nv.info._ZN2at6native13reduce_kernelILi128ELi4ENS0_8ReduceOpIbNS0_14func_wrapper_tImZNS0_15xor_sum_functorIbvEclERNS_14TensorIteratorEEUlbbE_EEjmLi4ELi4EEEEEvT1_,"",@"SHT_CUDA_INFO"
	.sectionflags	@""
	.align	4


	//----- nvinfo : EIATTR_CUDA_API_VERSION
	.align		4
        /*0000*/ 	.byte	0x04, 0x37
        /*0002*/ 	.short	(.L_881 - .L_880)
.L_880:
        /*0004*/ 	.word	0x00000082


	//----- nvinfo : EIATTR_KPARAM_INFO
	.align		4
.L_881:
        /*0008*/ 	.byte	0x04, 0x17
        /*000a*/ 	.short	(.L_883 - .L_882)
.L_882:
        /*000c*/ 	.word	0x00000000
        /*0010*/ 	.short	0x0000
        /*0012*/ 	.short	0x0000
        /*0014*/ 	.byte	0x00, 0xf0, 0x41, 0x10


	//----- nvinfo : EIATTR_SPARSE_MMA_MASK
	.align		4
.L_883:
        /*0018*/ 	.byte	0x03, 0x50
        /*001a*/ 	.short	0x0000


	//----- nvinfo : EIATTR_MAXREG_COUNT
	.align		4
        /*001c*/ 	.byte	0x03, 0x1b
        /*001e*/ 	.short	0x0080


	//----- nvinfo : EIATTR_NUM_BARRIERS
	.align		4
        /*0020*/ 	.byte	0x02, 0x4c
        /*0022*/ 	.byte	0x01
	.zero		1


	//----- nvinfo : EIATTR_EXTERNS
	.align		4
        /*0024*/ 	.byte	0x04, 0x0f
        /*0026*/ 	.short	(.L_885 - .L_884)


	//   ....[0]....
	.align		4
.L_884:
        /*0028*/ 	.word	index@(__assertfail)


	//----- nvinfo : EIATTR_MERCURY_ISA_VERSION
	.align		4
.L_885:
        /*002c*/ 	.byte	0x03, 0x5f
        /*002e*/ 	.short	0x0101


	//----- nvinfo : EIATTR_INT_WARP_WIDE_INSTR_OFFSETS
	.align		4
        /*0030*/ 	.byte	0x04, 0x31
        /*0032*/ 	.short	(.L_887 - .L_886)


	//   ....[0]....
.L_886:
        /*0034*/ 	.word	0x00017b00


	//   ....[1]....
        /*0038*/ 	.word	0x00017bf0


	//----- nvinfo : EIATTR_COOP_GROUP_MASK_REGIDS
	.align		4
.L_887:
        /*003c*/ 	.byte	0x04, 0x29
        /*003e*/ 	.short	(.L_889 - .L_888)


	//   ....[0]....
.L_888:
        /*0040*/ 	.word	0xffffffff


	//   ....[1]....
        /*0044*/ 	.word	0xffffffff


	//   ....[2]....
        /*0048*/ 	.word	0xffffffff


	//   ....[3]....
        /*004c*/ 	.word	0xffffffff


	//   ....[4]....
        /*0050*/ 	.word	0xffffffff


	//   ....[5]....
        /*0054*/ 	.word	0xffffffff


	//   ....[6]....
        /*0058*/ 	.word	0xffffffff


	//   ....[7]....
        /*005c*/ 	.word	0xffffffff


	//----- nvinfo : EIATTR_COOP_GROUP_INSTR_OFFSETS
	.align		4
.L_889:
        /*0060*/ 	.byte	0x04, 0x28
        /*0062*/ 	.short	(.L_891 - .L_890)


	//   ....[0]....
.L_890:
        /*0064*/ 	.word	0x0000eb40


	//   ....[1]....
        /*0068*/ 	.word	0x0000eb80


	//   ....[2]....
        /*006c*/ 	.word	0x0000ebb0


	//   ....[3]....
        /*0070*/ 	.word	0x0000ebe0


	//   ....[4]....
        /*0074*/ 	.word	0x00018a00


	//   ....[5]....
        /*0078*/ 	.word	0x00018a30


	//   ....[6]....
        /*007c*/ 	.word	0x00018a60


	//   ....[7]....
        /*0080*/ 	.word	0x00018a70


	//----- nvinfo : EIATTR_VRC_CTA_INIT_COUNT
	.align		4
.L_891:
        /*0084*/ 	.byte	0x02, 0x4a
	.zero		1
	.zero		1


	//----- nvinfo : EIATTR_SYSCALL_OFFSETS
	.align		4
        /*0088*/ 	.byte	0x04, 0x46
        /*008a*/ 	.short	(.L_893 - .L_892)


	//   ....[0]....
.L_892:
        /*008c*/ 	.word	0x00001460


	//   ....[1]....
        /*0090*/ 	.word	0x00019100


	//   ....[2]....
        /*0094*/ 	.word	0x000192b0


	//   ....[3]....
        /*0098*/ 	.word	0x00019460


	//   ....[4]....
        /*009c*/ 	.word	0x00019610


	//   ....[5]....
        /*00a0*/ 	.word	0x00019930


	//   ....[6]....
        /*00a4*/ 	.word	0x00019ae0


	//   ....[7]....
        /*00a8*/ 	.word	0x00019c90


	//   ....[8]....
        /*00ac*/ 	.word	0x00019e40


	//   ....[9]....
        /*00b0*/ 	.word	0x0001a510


	//   ....[10]....
        /*00b4*/ 	.word	0x0001a6c0


	//   ....[11]....
        /*00b8*/ 	.word	0x0001a870


	//   ....[12]....
        /*00bc*/ 	.word	0x0001aa20


	//   ....[13]....
        /*00c0*/ 	.word	0x0001ad40


	//   ....[14]....
        /*00c4*/ 	.word	0x0001aef0


	//   ....[15]....
        /*00c8*/ 	.word	0x0001b0a0


	//   ....[16]....
        /*00cc*/ 	.word	0x0001b250


	//----- nvinfo : EIATTR_EXIT_INSTR_OFFSETS
	.align		4
.L_893:
        /*00d0*/ 	.byte	0x04, 0x1c
        /*00d2*/ 	.short	(.L_895 - .L_894)


	//   ....[0]....
.L_894:
        /*00d4*/ 	.word	0x00017cb0


	//   ....[1]....
        /*00d8*/ 	.word	0x00018bc0


	//   ....[2]....
        /*00dc*/ 	.word	0x00018fd0


	//   ....[3]....
        /*00e0*/ 	.word	0x000196a0


	//   ....[4]....
        /*00e4*/ 	.word	0x00019ed0


	//   ....[5]....
        /*00e8*/ 	.word	0x00019f20


	//   ....[6]....
        /*00ec*/ 	.word	0x00019f50


	//   ....[7]....
        /*00f0*/ 	.word	0x00019f90


	//   ....[8]....
        /*00f4*/ 	.word	0x00019fd0


	//   ....[9]....
        /*00f8*/ 	.word	0x0001a3e0


	//   ....[10]....
        /*00fc*/ 	.word	0x0001aab0


	//   ....[11]....
        /*0100*/ 	.word	0x0001b2e0


	//   ....[12]....
        /*0104*/ 	.word	0x0001b330


	//----- nvinfo : EIATTR_MAX_THREADS
	.align		4
.L_895:
        /*0108*/ 	.byte	0x04, 0x05
        /*010a*/ 	.short	(.L_897 - .L_896)
.L_896:
        /*010c*/ 	.word	0x00000080
        /*0110*/ 	.word	0x00000001
        /*0114*/ 	.word	0x00000001


	//----- nvinfo : EIATTR_CRS_STACK_SIZE
	.align		4
.L_897:
        /*0118*/ 	.byte	0x04, 0x1e
        /*011a*/ 	.short	(.L_899 - .L_898)
.L_898:
        /*011c*/ 	.word	0x00000000


	//----- nvinfo : EIATTR_CBANK_PARAM_SIZE
	.align		4
.L_899:
        /*0120*/ 	.byte	0x03, 0x19
        /*0122*/ 	.short	0x0410


	//----- nvinfo : EIATTR_PARAM_CBANK
	.align		4
        /*0124*/ 	.byte	0x04, 0x0a
        /*0126*/ 	.short	(.L_901 - .L_900)
	.align		4
.L_900:
        /*0128*/ 	.word	index@(.nv.constant0._ZN2at6native13reduce_kernelILi128ELi4ENS0_8ReduceOpIbNS0_14func_wrapper_tImZNS0_15xor_sum_functorIbvEclERNS_14TensorIteratorEEUlbbE_EEjmLi4ELi4EEEEEvT1_)
        /*012c*/ 	.short	0x0380
        /*012e*/ 	.short	0x0410


	//----- nvinfo : EIATTR_SW_WAR
	.align		4
.L_901:
        /*0130*/ 	.byte	0x04, 0x36
        /*0132*/ 	.short	(.L_903 - .L_902)
.L_902:
        /*0134*/ 	.word	0x00000008
.L_903:


//--------------------- .nv.info._ZN2at6native13reduce_kernelILi512ELi1ENS0_8ReduceOpIN3c108BFloat16ENS0_14func_wrapper_tIdZNS0_15xor_sum_functorIS4_vEclERNS_14TensorIteratorEEUlddE_EEjdLi4ELi4EEEEEvT1_ --------------------------
	.section	.nv.info._ZN2at6native13reduce_kernelILi512ELi1ENS0_8ReduceOpIN3c108BFloat16ENS0_14func_wrapper_tIdZNS0_15xor_sum_functorIS4_vEclERNS_14TensorIteratorEEUlddE_EEjdLi4ELi4EEEEEvT1_,"",@"SHT_CUDA_INFO"
	.sectionflags	@""
	.align	4


	//----- nvinfo : EIATTR_CUDA_API_VERSION
	.align		4
        /*0000*/ 	.byte	0x04, 0x37
        /*0002*/ 	.short	(.L_905 - .L_904)
.L_904:
        /*0004*/ 	.word	0x00000082


	//----- nvinfo : EIATTR_KPARAM_INFO
	.align		4
.L_905:
        /*0008*/ 	.byte	0x04, 0x17
        /*000a*/ 	.short	(.L_907 - .L_906)
.L_906:
        /*000c*/ 	.word	0x00000000
        /*0010*/ 	.short	0x0000
        /*0012*/ 	.short	0x0000
        /*0014*/ 	.byte	0x00, 0xf0, 0x81, 0x10


	//----- nvinfo : EIATTR_SPARSE_MMA_MASK
	.align		4
.L_907:
        /*0018*/ 	.byte	0x03, 0x50
        /*001a*/ 	.short	0x0000


	//----- nvinfo : EIATTR_MAXREG_COUNT
	.align		4
        /*001c*/ 	.byte	0x03, 0x1b
        /*001e*/ 	.short	0x0020


	//----- nvinfo : EIATTR_NUM_BARRIERS
	.align		4
        /*0020*/ 	.byte	0x02, 0x4c
        /*0022*/ 	.byte	0x01
	.zero		1


	//----- nvinfo : EIATTR_EXTERNS
	.align		4
        /*0024*/ 	.byte	0x04, 0x0f
        /*0026*/ 	.short	(.L_909 - .L_908)


	//   ....[0]....
	.align		4
.L_908:
        /*0028*/ 	.word	index@(__assertfail)


	//----- nvinfo : EIATTR_MERCURY_ISA_VERSION
	.align		4
.L_909:
        /*002c*/ 	.byte	0x03, 0x5f
        /*002e*/ 	.short	0x0101


	//----- nvinfo : EIATTR_INT_WARP_WIDE_INSTR_OFFSETS
	.align		4
        /*0030*/ 	.byte	0x04, 0x31
        /*0032*/ 	.short	(.L_911 - .L_910)


	//   ....[0]....
.L_910:
        /*0034*/ 	.word	0x0000e330


	//   ....[1]....
        /*0038*/ 	.word	0x0000e420


	//----- nvinfo : EIATTR_COOP_GROUP_MASK_REGIDS
	.align		4
.L_911:
        /*003c*/ 	.byte	0x04, 0x29
        /*003e*/ 	.short	(.L_913 - .L_912)


	//   ....[0]....
.L_912:
        /*0040*/ 	.word	0xffffffff


	//   ....[1]....
        /*0044*/ 	.word	0xffffffff


	//   ....[2]....
        /*0048*/ 	.word	0xffffffff


	//   ....[3]....
        /*004c*/ 	.word	0xffffffff


	//----- nvinfo : EIATTR_COOP_GROUP_INSTR_OFFSETS
	.align		4
.L_913:
        /*0050*/ 	.byte	0x04, 0x28
        /*0052*/ 	.short	(.L_915 - .L_914)


	//   ....[0]....
.L_914:
        /*0054*/ 	.word	0x0000bc20


	//   ....[1]....
        /*0058*/ 	.word	0x0000bc30


	//   ....[2]....
        /*005c*/ 	.word	0x0000ec20


	//   ....[3]....
        /*0060*/ 	.word	0x0000ec30


	//----- nvinfo : EIATTR_VRC_CTA_INIT_COUNT
	.align		4
.L_915:
        /*0064*/ 	.byte	0x02, 0x4a
	.zero		1
	.zero		1


	//----- nvinfo : EIATTR_SYSCALL_OFFSETS
	.align		4
        /*0068*/ 	.byte	0x04, 0x46
        /*006a*/ 	.short	(.L_917 - .L_916)


	//   ....[0]....
.L_916:
        /*006c*/ 	.word	0x0000eec0


	//   ....[1]....
        /*0070*/ 	.word	0x0000f0f0


	//   ....[2]....
        /*0074*/ 	.word	0x0000f450


	//   ....[3]....
        /*0078*/ 	.word	0x0000f6a0


	//----- nvinfo : EIATTR_EXIT_INSTR_OFFSETS
	.align		4
.L_917:
        /*007c*/ 	.byte	0x04, 0x1c
        /*007e*/ 	.short	(.L_919 - .L_918)


	//   ....[0]....
.L_918:
        /*0080*/ 	.word	0x0000e4c0


	//   ....[1]....
        /*0084*/ 	.word	0x0000ec90


	//   ....[2]....
        /*0088*/ 	.word	0x0000ef10


	//   ....[3]....
        /*008c*/ 	.word	0x0000ef30


	//   ....[4]....
        /*0090*/ 	.word	0x0000f140


	//   ....[5]....
        /*0094*/ 	.word	0x0000f160


	//   ....[6]....
        /*0098*/ 	.word	0x0000f190


	//   ....[7]....
        /*009c*/ 	.word	0x0000f1d0


	//   ....[8]....
        /*00a0*/ 	.word	0x0000f210


	//   ....[9]....
        /*00a4*/ 	.word	0x0000f4a0


	//   ....[10]....
        /*00a8*/ 	.word	0x0000f4c0


	//   ....[11]....
        /*00ac*/ 	.word	0x0000f6f0


	//   ....[12]....
        /*00b0*/ 	.word	0x0000f710


	//----- nvinfo : EIATTR_MAX_THREADS
	.align		4
.L_919:
        /*00b4*/ 	.byte	0x04, 0x05
        /*00b6*/ 	.short	(.L_921 - .L_920)
.L_920:
        /*00b8*/ 	.word	0x00000200
        /*00bc*/ 	.word	0x00000001
        /*00c0*/ 	.word	0x00000001


	//----- nvinfo : EIATTR_CRS_STACK_SIZE
	.align		4
.L_921:
        /*00c4*/ 	.byte	0x04, 0x1e
        /*00c6*/ 	.short	(.L_923 - .L_922)
.L_922:
        /*00c8*/ 	.word	0x00000000


	//----- nvinfo : EIATTR_CBANK_PARAM_SIZE
	.align		4
.L_923:
        /*00cc*/ 	.byte	0x03, 0x19
        /*00ce*/ 	.short	0x0420


	//----- nvinfo : EIATTR_PARAM_CBANK
	.align		4
        /*00d0*/ 	.byte	0x04, 0x0a
        /*00d2*/ 	.short	(.L_925 - .L_924)
	.align		4
.L_924:
        /*00d4*/ 	.word	index@(.nv.constant0._ZN2at6native13reduce_kernelILi512ELi1ENS0_8ReduceOpIN3c108BFloat16ENS0_14func_wrapper_tIdZNS0_15xor_sum_functorIS4_vEclERNS_14TensorIteratorEEUlddE_EEjdLi4ELi4EEEEEvT1_)
        /*00d8*/ 	.short	0x0380
        /*00da*/ 	.short	0x0420


	//----- nvinfo : EIATTR_SW_WAR
	.align		4
.L_925:
        /*00dc*/ 	.byte	0x04, 0x36
        /*00de*/ 	.short	(.L_927 - .L_926)
.L_926:
        /*00e0*/ 	.word	0x00000008
.L_927:


//--------------------- .nv.info._ZN2at6native13reduce_kernelILi256ELi2ENS0_8ReduceOpIN3c108BFloat16ENS0_14func_wrapper_tIdZNS0_15xor_sum_functorIS4_vEclERNS_14TensorIteratorEEUlddE_EEjdLi4ELi4EEEEEvT1_ --------------------------
	.section	.nv.info._ZN2at6native13reduce_kernelILi256ELi2ENS0_8ReduceOpIN3c108BFloat16ENS0_14func_wrapper_tIdZNS0_15xor_sum_functorIS4_vEclERNS_14TensorIteratorEEUlddE_EEjdLi4ELi4EEEEEvT1_,"",@"SHT_CUDA_INFO"
	.sectionflags	@""
	.align	4


	//----- nvinfo : EIATTR_CUDA_API_VERSION
	.align		4
        /*0000*/ 	.byte	0x04, 0x37
        /*0002*/ 	.short	(.L_929 - .L_928)
.L_928:
        /*0004*/ 	.word	0x00000082


	//----- nvinfo : EIATTR_KPARAM_INFO
	.align		4
.L_929:
        /*0008*/ 	.byte	0x04, 0x17
        /*000a*/ 	.short	(.L_931 - .L_930)
.L_930:
        /*000c*/ 	.word	0x00000000
        /*0010*/ 	.short	0x0000
        /*0012*/ 	.short	0x0000
        /*0014*/ 	.byte	0x00, 0xf0, 0x81, 0x10


	//----- nvinfo : EIATTR_SPARSE_MMA_MASK
	.align		4
.L_931:
        /*0018*/ 	.byte	0x03, 0x50
        /*001a*/ 	.short	0x0000


	//----- nvinfo : EIATTR_MAXREG_COUNT
	.align		4
        /*001c*/ 	.byte	0x03, 0x1b
        /*001e*/ 	.short	0x0040


	//----- nvinfo : EIATTR_NUM_BARRIERS
	.align		4
        /*0020*/ 	.byte	0x02, 0x4c
        /*0022*/ 	.byte	0x01
	.zero		1


	//----- nvinfo : EIATTR_EXTERNS
	.align		4
        /*0024*/ 	.byte	0x04, 0x0f
        /*0026*/ 	.short	(.L_933 - .L_932)


	//   ....[0]....
	.align		4
.L_932:
        /*0028*/ 	.word	index@(__assertfail)


	//----- nvinfo : EIATTR_MERCURY_ISA_VERSION
	.align		4
.L_933:
        /*002c*/ 	.byte	0x03, 0x5f
        /*002e*/ 	.short	0x0101


	//----- nvinfo : EIATTR_INT_WARP_WIDE_INSTR_OFFSETS
	.align		4
        /*0030*/ 	.byte	0x04, 0x31
        /*0032*/ 	.short	(.L_935 - .L_934)


	//   ....[0]....
.L_934:
        /*0034*/ 	.word	0x00011e90


	//   ....[1]....
        /*0038*/ 	.word	0x00011f80


	//----- nvinfo : EIATTR_COOP_GROUP_MASK_REGIDS
	.align		4
.L_935:
        /*003c*/ 	.byte	0x04, 0x29
        /*003e*/ 	.short	(.L_937 - .L_936)


	//   ....[0]....
.L_936:
        /*0040*/ 	.word	0xffffffff


	//   ....[1]....
        /*0044*/ 	.word	0xffffffff


	//   ....[2]....
        /*0048*/ 	.word	0xffffffff


	//   ....[3]....
        /*004c*/ 	.word	0xffffffff


	//   ....[4]....
        /*0050*/ 	.word	0xffffffff


	//   ....[5]....
        /*0054*/ 	.word	0xffffffff


	//   ....[6]....
        /*0058*/ 	.word	0xffffffff


	//   ....[7]....
        /*005c*/ 	.word	0xffffffff


	//----- nvinfo : EIATTR_COOP_GROUP_INSTR_OFFSETS
	.align		4
.L_937:
        /*0060*/ 	.byte	0x04, 0x28
        /*0062*/ 	.short	(.L_939 - .L_938)


	//   ....[0]....
.L_938:
        /*0064*/ 	.word	0x0000d4f0


	//   ....[1]....
        /*0068*/ 	.word	0x0000d500


	//   ....[2]....
        /*006c*/ 	.word	0x0000d510


	//   ....[3]....
        /*0070*/ 	.word	0x0000d520


	//   ....[4]....
        /*0074*/ 	.word	0x00012a80


	//   ....[5]....
        /*0078*/ 	.word	0x00012a90


	//   ....[6]....
        /*007c*/ 	.word	0x00012aa0


	//   ....[7]....
        /*0080*/ 	.word	0x00012ab0


	//----- nvinfo : EIATTR_VRC_CTA_INIT_COUNT
	.align		4
.L_939:
        /*0084*/ 	.byte	0x02, 0x4a
	.zero		1
	.zero		1


	//----- nvinfo : EIATTR_SYSCALL_OFFSETS
	.align		4
        /*0088*/ 	.byte	0x04, 0x46
        /*008a*/ 	.short	(.L_941 - .L_940)


	//   ....[0]....
.L_940:
        /*008c*/ 	.word	0x00001480


	//   ....[1]....
        /*0090*/ 	.word	0x00012de0


	//   ....[2]....
        /*0094*/ 	.word	0x00012f10


	//   ....[3]....
        /*0098*/ 	.word	0x00013190


	//   ....[4]....
        /*009c*/ 	.word	0x000132c0


	//   ....[5]....
        /*00a0*/ 	.word	0x00013700


	//   ....[6]....
        /*00a4*/ 	.word	0x00013830


	//   ....[7]....
        /*00a8*/ 	.word	0x00013ad0


	//   ....[8]....
        /*00ac*/ 	.word	0x00013c00


	//----- nvinfo : EIATTR_EXIT_INSTR_OFFSETS
	.align		4
.L_941:
        /*00b0*/ 	.byte	0x04, 0x1c
        /*00b2*/ 	.short	(.L_943 - .L_942)


	//   ....[0]....
.L_942:
        /*00b4*/ 	.word	0x00012040


	//   ....[1]....
        /*00b8*/ 	.word	0x00012b30


	//   ....[2]....
        /*00bc*/ 	.word	0x00012cb0


	//   ....[3]....
        /*00c0*/ 	.word	0x00012f80


	//   ....[4]....
        /*00c4*/ 	.word	0x00013360


	//   ....[5]....
        /*00c8*/ 	.word	0x00013390


	//   ....[6]....
        /*00cc*/ 	.word	0x000133c0


	//   ....[7]....
        /*00d0*/ 	.word	0x00013400


	//   ....[8]....
        /*00d4*/ 	.word	0x00013440


	//   ....[9]....
        /*00d8*/ 	.word	0x000135d0


	//   ....[10]....
        /*00dc*/ 	.word	0x000138a0


	//   ....[11]....
        /*00e0*/ 	.word	0x00013ca0


	//   ....[12]....
        /*00e4*/ 	.word	0x00013cd0


	//----- nvinfo : EIATTR_MAX_THREADS
	.align		4
.L_943:
        /*00e8*/ 	.byte	0x04, 0x05
        /*00ea*/ 	.short	(.L_945 - .L_944)
.L_944:
        /*00ec*/ 	.word	0x00000100
        /*00f0*/ 	.word	0x00000001
        /*00f4*/ 	.word	0x00000001


	//----- nvinfo : EIATTR_CRS_STACK_SIZE
	.align		4
.L_945:
        /*00f8*/ 	.byte	0x04, 0x1e
        /*00fa*/ 	.short	(.L_947 - .L_946)
.L_946:
        /*00fc*/ 	.word	0x00000000


	//----- nvinfo : EIATTR_CBANK_PARAM_SIZE
	.align		4
.L_947:
        /*0100*/ 	.byte	0x03, 0x19
        /*0102*/ 	.short	0x0420


	//----- nvinfo : EIATTR_PARAM_CBANK
	.align		4
        /*0104*/ 	.byte	0x04, 0x0a
        /*0106*/ 	.short	(.L_949 - .L_948)
	.align		4
.L_948:
        /*0108*/ 	.word	index@(.nv.constant0._ZN2at6native13reduce_kernelILi256ELi2ENS0_8ReduceOpIN3c108BFloat16ENS0_14func_wrapper_tIdZNS0_15xor_sum_functorIS4_vEclERNS_14TensorIteratorEEUlddE_EEjdLi4ELi4EEEEEvT1_)
        /*010c*/ 	.short	0x0380
        /*010e*/ 	.short	0x0420


	//----- nvinfo : EIATTR_SW_WAR
	.align		4
.L_949:
        /*0110*/ 	.byte	0x04, 0x36
        /*0112*/ 	.short	(.L_951 - .L_950)
.L_950:
        /*0114*/ 	.word	0x00000008
.L_951:


//--------------------- .nv.info._ZN2at6native13reduce_kernelILi128ELi4ENS0_8ReduceOpIN3c108BFloat16ENS0_14func_wrapper_tIdZNS0_15xor_sum_functorIS4_vEclERNS_14TensorIteratorEEUlddE_EEjdLi4ELi4EEEEEvT1_ --------------------------
	.section	.nv.info._ZN2at6native13reduce_kernelILi128ELi4ENS0_8ReduceOpIN3c108BFloat16ENS0_14func_wrapper_tIdZNS0_15xor_sum_functorIS4_vEclERNS_14TensorIteratorEEUlddE_EEjdLi4ELi4EEEEEvT1_,"",@"SHT_CUDA_INFO"
	.sectionflags	@""
	.align	4


	//----- nvinfo : EIATTR_CUDA_API_VERSION
	.align		4
        /*0000*/ 	.byte	0x04, 0x37
        /*0002*/ 	.short	(.L_953 - .L_952)
.L_952:
        /*0004*/ 	.word	0x00000082


	//----- nvinfo : EIATTR_KPARAM_INFO
	.align		4
.L_953:
        /*0008*/ 	.byte	0x04, 0x17
        /*000a*/ 	.short	(.L_955 - .L_954)
.L_954:
        /*000c*/ 	.word	0x00000000
        /*0010*/ 	.short	0x0000
        /*0012*/ 	.short	0x0000
        /*0014*/ 	.byte	0x00, 0xf0, 0x81, 0x10


	//----- nvinfo : EIATTR_SPARSE_MMA_MASK
	.align		4
.L_955:
        /*0018*/ 	.byte	0x03, 0x50
        /*001a*/ 	.short	0x0000


	//----- nvinfo : EIATTR_MAXREG_COUNT
	.align		4
        /*001c*/ 	.byte	0x03, 0x1b
        /*001e*/ 	.short	0x0080


	//----- nvinfo : EIATTR_NUM_BARRIERS
	.align		4
        /*0020*/ 	.byte	0x02, 0x4c
        /*0022*/ 	.byte	0x01
	.zero		1


	//----- nvinfo : EIATTR_EXTERNS
	.align		4
        /*0024*/ 	.byte	0x04, 0x0f
        /*0026*/ 	.short	(.L_957 - .L_956)


	//   ....[0]....
	.align		4
.L_956:
        /*0028*/ 	.word	index@(__assertfail)


	//----- nvinfo : EIATTR_MERCURY_ISA_VERSION
	.align		4
.L_957:
        /*002c*/ 	.byte	0x03, 0x5f
        /*002e*/ 	.short	0x0101


	//----- nvinfo : EIATTR_INT_WARP_WIDE_INSTR_OFFSETS
	.align		4
        /*0030*/ 	.byte	0x04, 0x31
        /*0032*/ 	.short	(.L_959 - .L_958)


	//   ....[0]....
.L_958:
        /*0034*/ 	.word	0x00018840


	//   ....[1]....
        /*0038*/ 	.word	0x00018930


	//----- nvinfo : EIATTR_COOP_GROUP_MASK_REGIDS
	.align		4
.L_959:
        /*003c*/ 	.byte	0x04, 0x29
        /*003e*/ 	.short	(.L_961 - .L_960)


	//   ....[0]....
.L_960:
        /*0040*/ 	.word	0xffffffff


	//   ....[1]....
        /*0044*/ 	.word	0xffffffff


	//   ....[2]....
        /*0048*/ 	.word	0xffffffff


	//   ....[3]....
        /*004c*/ 	.word	0xffffffff


	//   ....[4]....
        /*0050*/ 	.word	0xffffffff


	//   ....[5]....
        /*0054*/ 	.word	0xffffffff


	//   ....[6]....
        /*0058*/ 	.word	0xffffffff


	//   ....[7]....
        /*005c*/ 	.word	0xffffffff


	//   ....[8]....
        /*0060*/ 	.word	0xffffffff


	//   ....[9]....
        /*0064*/ 	.word	0xffffffff


	//   ....[10]....
        /*0068*/ 	.word	0xffffffff


	//   ....[11]....
        /*006c*/ 	.word	0xffffffff


	//   ....[12]....
        /*0070*/ 	.word	0xffffffff


	//   ....[13]....
        /*0074*/ 	.word	0xffffffff


	//   ....[14]....
        /*0078*/ 	.word	0xffffffff


	//   ....[15]....
        /*007c*/ 	.word	0xffffffff


	//----- nvinfo : EIATTR_COOP_GROUP_INSTR_OFFSETS
	.align		4
.L_961:
        /*0080*/ 	.byte	0x04, 0x28
        /*0082*/ 	.short	(.L_963 - .L_962)


	//   ....[0]....
.L_962:
        /*0084*/ 	.word	0x0000f8f0


	//   ....[1]....
        /*0088*/ 	.word	0x0000f900


	//   ....[2]....
        /*008c*/ 	.word	0x0000f910


	//   ....[3]....
        /*0090*/ 	.word	0x0000f920


	//   ....[4]....
        /*0094*/ 	.word	0x0000f930


	//   ....[5]....
        /*0098*/ 	.word	0x0000f940


	//   ....[6]....
        /*009c*/ 	.word	0x0000f950


	//   ....[7]....
        /*00a0*/ 	.word	0x0000f970


	//   ....[8]....
        /*00a4*/ 	.word	0x00019870


	//   ....[9]....
        /*00a8*/ 	.word	0x00019890


	//   ....[10]....
        /*00ac*/ 	.word	0x000198a0


	//   ....[11]....
        /*00b0*/ 	.word	0x000198b0


	//   ....[12]....
        /*00b4*/ 	.word	0x000198c0


	//   ....[13]....
        /*00b8*/ 	.word	0x000198d0


	//   ....[14]....
        /*00bc*/ 	.word	0x000198e0


	//   ....[15]....
        /*00c0*/ 	.word	0x00019900


	//----- nvinfo : EIATTR_VRC_CTA_INIT_COUNT
	.align		4
.L_963:
        /*00c4*/ 	.byte	0x02, 0x4a
	.zero		1
	.zero		1


	//----- nvinfo : EIATTR_SYSCALL_OFFSETS
	.align		4
        /*00c8*/ 	.byte	0x04, 0x46
        /*00ca*/ 	.short	(.L_965 - .L_964)


	//   ....[0]....
.L_964:
        /*00cc*/ 	.word	0x00001480


	//   ....[1]....
        /*00d0*/ 	.word	0x00019d50


	//   ....[2]....
        /*00d4*/ 	.word	0x00019e80


	//   ....[3]....
        /*00d8*/ 	.word	0x0001a010


	//   ....[4]....
        /*00dc*/ 	.word	0x0001a140


	//   ....[5]....
        /*00e0*/ 	.word	0x0001a470


	//   ....[6]....
        /*00e4*/ 	.word	0x0001a5a0


	//   ....[7]....
        /*00e8*/ 	.word	0x0001a760


	//   ....[8]....
        /*00ec*/ 	.word	0x0001a890


	//   ....[9]....
        /*00f0*/ 	.word	0x0001ad90


	//   ....[10]....
        /*00f4*/ 	.word	0x0001aec0


	//   ....[11]....
        /*00f8*/ 	.word	0x0001b050


	//   ....[12]....
        /*00fc*/ 	.word	0x0001b180


	//   ....[13]....
        /*0100*/ 	.word	0x0001b490


	//   ....[14]....
        /*0104*/ 	.word	0x0001b5c0


	//   ....[15]....
        /*0108*/ 	.word	0x0001b780


	//   ....[16]....
        /*010c*/ 	.word	0x0001b8b0


	//----- nvinfo : EIATTR_EXIT_INSTR_OFFSETS
	.align		4
.L_965:
        /*0110*/ 	.byte	0x04, 0x1c
        /*0112*/ 	.short	(.L_967 - .L_966)


	//   ....[0]....
.L_966:
        /*0114*/ 	.word	0x000189f0


	//   ....[1]....
        /*0118*/ 	.word	0x000199b0


	//   ....[2]....
        /*011c*/ 	.word	0x00019c20


	//   ....[3]....
        /*0120*/ 	.word	0x0001a1d0


	//   ....[4]....
        /*0124*/ 	.word	0x0001a920


	//   ....[5]....
        /*0128*/ 	.word	0x0001a970


	//   ....[6]....
        /*012c*/ 	.word	0x0001a9a0


	//   ....[7]....
        /*0130*/ 	.word	0x0001a9e0


	//   ....[8]....
        /*0134*/ 	.word	0x0001aa20


	//   ....[9]....
        /*0138*/ 	.word	0x0001ac60


	//   ....[10]....
        /*013c*/ 	.word	0x0001b210


	//   ....[11]....
        /*0140*/ 	.word	0x0001b940


	//   ....[12]....
        /*0144*/ 	.word	0x0001b990


	//----- nvinfo : EIATTR_MAX_THREADS
	.align		4
.L_967:
        /*0148*/ 	.byte	0x04, 0x05
        /*014a*/ 	.short	(.L_969 - .L_968)
.L_968:
        /*014c*/ 	.word	0x00000080
        /*0150*/ 	.word	0x00000001
        /*0154*/ 	.word	0x00000001


	//----- nvinfo : EIATTR_CRS_STACK_SIZE
	.align		4
.L_969:
        /*0158*/ 	.byte	0x04, 0x1e
        /*015a*/ 	.short	(.L_971 - .L_970)
.L_970:
        /*015c*/ 	.word	0x00000000


	//----- nvinfo : EIATTR_CBANK_PARAM_SIZE
	.align		4
.L_971:
        /*0160*/ 	.byte	0x03, 0x19
        /*0162*/ 	.short	0x0420


	//----- nvinfo : EIATTR_PARAM_CBANK
	.align		4
        /*0164*/ 	.byte	0x04, 0x0a
        /*0166*/ 	.short	(.L_973 - .L_972)
	.align		4
.L_972:
        /*0168*/ 	.word	index@(.nv.constant0._ZN2at6native13reduce_kernelILi128ELi4ENS0_8ReduceOpIN3c108BFloat16ENS0_14func_wrapper_tIdZNS0_15xor_sum_functorIS4_vEclERNS_14TensorIteratorEEUlddE_EEjdLi4ELi4EEEEEvT1_)
        /*016c*/ 	.short	0x0380
        /*016e*/ 	.short	0x0420


	//----- nvinfo : EIATTR_SW_WAR
	.align		4
.L_973:
        /*0170*/ 	.byte	0x04, 0x36
        /*0172*/ 	.short	(.L_975 - .L_974)
.L_974:
        /*0174*/ 	.word	0x00000008
.L_975:


//--------------------- .nv.info._ZN2at6native13reduce_kernelILi512ELi1ENS0_8ReduceOpIN3c104HalfENS0_14func_wrapper_tIdZNS0_15xor_sum_functorIS4_vEclERNS_14TensorIteratorEEUlddE_EEjdLi4ELi4EEEEEvT1_ --------------------------
	.section	.nv.info._ZN2at6native13reduce_kernelILi512ELi1ENS0_8ReduceOpIN3c104HalfENS0_14func_wrapper_tIdZNS0_15xor_sum_functorIS4_vEclERNS_14TensorIteratorEEUlddE_EEjdLi4ELi4EEEEEvT1_,"",@"SHT_CUDA_INFO"
	.sectionflags	@""
	.align	4


	//----- nvinfo : EIATTR_CUDA_API_VERSION
	.align		4
        /*0000*/ 	.byte	0x04, 0x37
        /*0002*/ 	.short	(.L_977 - .L_976)
.L_976:
        /*0004*/ 	.word	0x00000082


	//----- nvinfo : EIATTR_KPARAM_INFO
	.align		4
.L_977:
        /*0008*/ 	.byte	0x04, 0x17
        /*000a*/ 	.short	(.L_979 - .L_978)
.L_978:
        /*000c*/ 	.word	0x00000000
        /*0010*/ 	.short	0x0000
        /*0012*/ 	.short	0x0000
        /*0014*/ 	.byte	0x00, 0xf0, 0x81, 0x10


	//----- nvinfo : EIATTR_SPARSE_MMA_MASK
	.align		4
.L_979:
        /*0018*/ 	.byte	0x03, 0x50
        /*001a*/ 	.short	0x0000


	//----- nvinfo : EIATTR_MAXREG_COUNT
	.align		4
        /*001c*/ 	.byte	0x03, 0x1b
        /*001e*/ 	.short	0x0020


	//----- nvinfo : EIATTR_NUM_BARRIERS
	.align		4
        /*0020*/ 	.byte	0x02, 0x4c
        /*0022*/ 	.byte	0x01
	.zero		1


	//----- nvinfo : EIATTR_EXTERNS
	.align		4
        /*0024*/ 	.byte	0x04, 0x0f
        /*0026*/ 	.short	(.L_981 - .L_980)


	//   ....[0]....
	.align		4
.L_980:
        /*0028*/ 	.word	index@(__assertfail)


	//----- nvinfo : EIATTR_MERCURY_ISA_VERSION
	.align		4
.L_981:
        /*002c*/ 	.byte	0x03, 0x5f
        /*002e*/ 	.short	0x0101


	//----- nvinfo : EIATTR_INT_WARP_WIDE_INSTR_OFFSETS
	.align		4
        /*0030*/ 	.byte	0x04, 0x31
        /*0032*/ 	.short	(.L_983 - .L_982)


	//   ....[0]....
.L_982:
        /*0034*/ 	.word	0x0000e310


	//   ....[1]....
        /*0038*/ 	.word	0x0000e400


	//----- nvinfo : EIATTR_COOP_GROUP_MASK_REGIDS
	.align		4
.L_983:
        /*003c*/ 	.byte	0x04, 0x29
        /*003e*/ 	.short	(.L_985 - .L_984)


	//   ....[0]....
.L_984:
        /*0040*/ 	.word	0xffffffff


	//   ....[1]....
        /*0044*/ 	.word	0xffffffff


	//   ....[2]....
        /*0048*/ 	.word	0xffffffff


	//   ....[3]....
        /*004c*/ 	.word	0xffffffff


	//----- nvinfo : EIATTR_COOP_GROUP_INSTR_OFFSETS
	.align		4
.L_985:
        /*0050*/ 	.byte	0x04, 0x28
        /*0052*/ 	.short	(.L_987 - .L_986)


	//   ....[0]....
.L_986:
        /*0054*/ 	.word	0x0000bc00


	//   ....[1]....
        /*0058*/ 	.word	0x0000bc10


	//   ....[2]....
        /*005c*/ 	.word	0x0000ec00


	//   ....[3]....
        /*0060*/ 	.word	0x0000ec10


	//----- nvinfo : EIATTR_VRC_CTA_INIT_COUNT
	.align		4
.L_987:
        /*0064*/ 	.byte	0x02, 0x4a
	.zero		1
	.zero		1


	//----- nvinfo : EIATTR_SYSCALL_OFFSETS
	.align		4
        /*0068*/ 	.byte	0x04, 0x46
        /*006a*/ 	.short	(.L_989 - .L_988)


	//   ....[0]....
.L_988:
        /*006c*/ 	.word	0x0000eea0


	//   ....[1]....
        /*0070*/ 	.word	0x0000f0d0


	//   ....[2]....
        /*0074*/ 	.word	0x0000f430


	//   ....[3]....
        /*0078*/ 	.word	0x0000f680


	//----- nvinfo : EIATTR_EXIT_INSTR_OFFSETS
	.align		4
.L_989:
        /*007c*/ 	.byte	0x04, 0x1c
        /*007e*/ 	.short	(.L_991 - .L_990)


	//   ....[0]....
.L_990:
        /*0080*/ 	.word	0x0000e4a0


	//   ....[1]....
        /*0084*/ 	.word	0x0000ec70


	//   ....[2]....
        /*0088*/ 	.word	0x0000eef0


	//   ....[3]....
        /*008c*/ 	.word	0x0000ef10


	//   ....[4]....
        /*0090*/ 	.word	0x0000f120


	//   ....[5]....
        /*0094*/ 	.word	0x0000f140


	//   ....[6]....
        /*0098*/ 	.word	0x0000f170


	//   ....[7]....
        /*009c*/ 	.word	0x0000f1b0


	//   ....[8]....
        /*00a0*/ 	.word	0x0000f1f0


	//   ....[9]....
        /*00a4*/ 	.word	0x0000f480


	//   ....[10]....
        /*00a8*/ 	.word	0x0000f4a0


	//   ....[11]....
        /*00ac*/ 	.word	0x0000f6d0


	//   ....[12]....
        /*00b0*/ 	.word	0x0000f6f0


	//----- nvinfo : EIATTR_MAX_THREADS
	.align		4
.L_991:
        /*00b4*/ 	.byte	0x04, 0x05
        /*00b6*/ 	.short	(.L_993 - .L_992)
.L_992:
        /*00b8*/ 	.word	0x00000200
        /*00bc*/ 	.word	0x00000001
        /*00c0*/ 	.word	0x00000001


	//----- nvinfo : EIATTR_CRS_STACK_SIZE
	.align		4
.L_993:
        /*00c4*/ 	.byte	0x04, 0x1e
        /*00c6*/ 	.short	(.L_995 - .L_994)
.L_994:
        /*00c8*/ 	.word	0x00000000


	//----- nvinfo : EIATTR_CBANK_PARAM_SIZE
	.align		4
.L_995:
        /*00cc*/ 	.byte	0x03, 0x19
        /*00ce*/ 	.short	0x0420


	//----- nvinfo : EIATTR_PARAM_CBANK
	.align		4
        /*00d0*/ 	.byte	0x04, 0x0a
        /*00d2*/ 	.short	(.L_997 - .L_996)
	.align		4
.L_996:
        /*00d4*/ 	.word	index@(.nv.constant0._ZN2at6native13reduce_kernelILi512ELi1ENS0_8ReduceOpIN3c104HalfENS0_14func_wrapper_tIdZNS0_15xor_sum_functorIS4_vEclERNS_14TensorIteratorEEUlddE_EEjdLi4ELi4EEEEEvT1_)
        /*00d8*/ 	.short	0x0380
        /*00da*/ 	.short	0x0420


	//----- nvinfo : EIATTR_SW_WAR
	.align		4
.L_997:
        /*00dc*/ 	.byte	0x04, 0x36
        /*00de*/ 	.short	(.L_999 - .L_998)
.L_998:
        /*00e0*/ 	.word	0x00000008
.L_999:


//--------------------- .nv.info._ZN2at6native13reduce_kernelILi256ELi2ENS0_8ReduceOpIN3c104HalfENS0_14func_wrapper_tIdZNS0_15xor_sum_functorIS4_vEclERNS_14TensorIteratorEEUlddE_EEjdLi4ELi4EEEEEvT1_ --------------------------
	.section	.nv.info._ZN2at6native13reduce_kernelILi256ELi2ENS0_8ReduceOpIN3c104HalfENS0_14func_wrapper_tIdZNS0_15xor_sum_functorIS4_vEclERNS_14TensorIteratorEEUlddE_EEjdLi4ELi4EEEEEvT1_,"",@"SHT_CUDA_INFO"
	.sectionflags	@""
	.align	4


	//----- nvinfo : EIATTR_CUDA_API_VERSION
	.align		4
        /*0000*/ 	.byte	0x04, 0x37
        /*0002*/ 	.short	(.L_1001 - .L_1000)
.L_1000:
        /*0004*/ 	.word	0x00000082


	//----- nvinfo : EIATTR_KPARAM_INFO
	.align		4
.L_1001:
        /*0008*/ 	.byte	0x04, 0x17
        /*000a*/ 	.short	(.L_1003 - .L_1002)
.L_1002:
        /*000c*/ 	.word	0x00000000
        /*0010*/ 	.short	0x0000
        /*0012*/ 	.short	0x0000
        /*0014*/ 	.byte	0x00, 0xf0, 0x81, 0x10


	//----- nvinfo : EIATTR_SPARSE_MMA_MASK
	.align		4
.L_1003:
        /*0018*/ 	.byte	0x03, 0x50
        /*001a*/ 	.short	0x0000


	//----- nvinfo : EIATTR_MAXREG_COUNT
	.align		4
        /*001c*/ 	.byte	0x03, 0x1b
        /*001e*/ 	.short	0x0040


	//----- nvinfo : EIATTR_NUM_BARRIERS
	.align		4
        /*0020*/ 	.byte	0x02, 0x4c
        /*0022*/ 	.byte	0x01
	.zero		1


	//----- nvinfo : EIATTR_EXTERNS
	.align		4
        /*0024*/ 	.byte	0x04, 0x0f
        /*0026*/ 	.short	(.L_1005 - .L_1004)


	//   ....[0]....
	.align		4
.L_1004:
        /*0028*/ 	.word	index@(__assertfail)


	//----- nvinfo : EIATTR_MERCURY_ISA_VERSION
	.align		4
.L_1005:
        /*002c*/ 	.byte	0x03, 0x5f
        /*002e*/ 	.short	0x0101


	//----- nvinfo : EIATTR_INT_WARP_WIDE_INSTR_OFFSETS
	.align		4
        /*0030*/ 	.byte	0x04, 0x31
        /*0032*/ 	.short	(.L_1007 - .L_1006)


	//   ....[0]....
.L_1006:
        /*0034*/ 	.word	0x00011d80


	//   ....[1]....
        /*0038*/ 	.word	0x00011e70


	//----- nvinfo : EIATTR_COOP_GROUP_MASK_REGIDS
	.align		4
.L_1007:
        /*003c*/ 	.byte	0x04, 0x29
        /*003e*/ 	.short	(.L_1009 - .L_1008)


	//   ....[0]....
.L_1008:
        /*0040*/ 	.word	0xffffffff


	//   ....[1]....
        /*0044*/ 	.word	0xffffffff


	//   ....[2]....
        /*0048*/ 	.word	0xffffffff


	//   ....[3]....
        /*004c*/ 	.word	0xffffffff


	//   ....[4]....
        /*0050*/ 	.word	0xffffffff


	//   ....[5]....
        /*0054*/ 	.word	0xffffffff


	//   ....[6]....
        /*0058*/ 	.word	0xffffffff


	//   ....[7]....
        /*005c*/ 	.word	0xffffffff


	//----- nvinfo : EIATTR_COOP_GROUP_INSTR_OFFSETS
	.align		4
.L_1009:
        /*0060*/ 	.byte	0x04, 0x28
        /*0062*/ 	.short	(.L_1011 - .L_1010)


	//   ....[0]....
.L_1010:
        /*0064*/ 	.word	0x0000d3f0


	//   ....[1]....
        /*0068*/ 	.word	0x0000d400


	//   ....[2]....
        /*006c*/ 	.word	0x0000d410


	//   ....[3]....
        /*0070*/ 	.word	0x0000d420


	//   ....[4]....
        /*0074*/ 	.word	0x00012970


	//   ....[5]....
        /*0078*/ 	.word	0x00012980


	//   ....[6]....
        /*007c*/ 	.word	0x00012990


	//   ....[7]....
        /*0080*/ 	.word	0x000129a0


	//----- nvinfo : EIATTR_VRC_CTA_INIT_COUNT
	.align		4
.L_1011:
        /*0084*/ 	.byte	0x02, 0x4a
	.zero		1
	.zero		1


	//----- nvinfo : EIATTR_SYSCALL_OFFSETS
	.align		4
        /*0088*/ 	.byte	0x04, 0x46
        /*008a*/ 	.short	(.L_1013 - .L_1012)


	//   ....[0]....
.L_1012:
        /*008c*/ 	.word	0x00001480


	//   ....[1]....
        /*0090*/ 	.word	0x00012cd0


	//   ....[2]....
        /*0094*/ 	.word	0x00012e00


	//   ....[3]....
        /*0098*/ 	.word	0x00013080


	//   ....[4]....
        /*009c*/ 	.word	0x000131b0


	//   ....[5]....
        /*00a0*/ 	.word	0x000135f0


	//   ....[6]....
        /*00a4*/ 	.word	0x00013720


	//   ....[7]....
        /*00a8*/ 	.word	0x000139c0


	//   ....[8]....
        /*00ac*/ 	.word	0x00013af0


	//----- nvinfo : EIATTR_EXIT_INSTR_OFFSETS
	.align		4
.L_1013:
        /*00b0*/ 	.byte	0x04, 0x1c
        /*00b2*/ 	.short	(.L_1015 - .L_1014)


	//   ....[0]....
.L_1014:
        /*00b4*/ 	.word	0x00011f30


	//   ....[1]....
        /*00b8*/ 	.word	0x00012a20


	//   ....[2]....
        /*00bc*/ 	.word	0x00012ba0


	//   ....[3]....
        /*00c0*/ 	.word	0x00012e70


	//   ....[4]....
        /*00c4*/ 	.word	0x00013250


	//   ....[5]....
        /*00c8*/ 	.word	0x00013280


	//   ....[6]....
        /*00cc*/ 	.word	0x000132b0


	//   ....[7]....
        /*00d0*/ 	.word	0x000132f0


	//   ....[8]....
        /*00d4*/ 	.word	0x00013330


	//   ....[9]....
        /*00d8*/ 	.word	0x000134c0


	//   ....[10]....
        /*00dc*/ 	.word	0x00013790


	//   ....[11]....
        /*00e0*/ 	.word	0x00013b90


	//   ....[12]....
        /*00e4*/ 	.word	0x00013bc0


	//----- nvinfo : EIATTR_MAX_THREADS
	.align		4
.L_1015:
        /*00e8*/ 	.byte	0x04, 0x05
        /*00ea*/ 	.short	(.L_1017 - .L_1016)
.L_1016:
        /*00ec*/ 	.word	0x00000100
        /*00f0*/ 	.word	0x00000001
        /*00f4*/ 	.word	0x00000001


	//----- nvinfo : EIATTR_CRS_STACK_SIZE
	.align		4
.L_1017:
        /*00f8*/ 	.byte	0x04, 0x1e
        /*00fa*/ 	.short	(.L_1019 - .L_1018)
.L_1018:
        /*00fc*/ 	.word	0x00000000


	//----- nvinfo : EIATTR_CBANK_PARAM_SIZE
	.align		4
.L_1019:
        /*0100*/ 	.byte	0x03, 0x19
        /*0102*/ 	.short	0x0420


	//----- nvinfo : EIATTR_PARAM_CBANK
	.align		4
        /*0104*/ 	.byte	0x04, 0x0a
        /*0106*/ 	.short	(.L_1021 - .L_1020)
	.align		4
.L_1020:
        /*0108*/ 	.word	index@(.nv.constant0._ZN2at6native13reduce_kernelILi256ELi2ENS0_8ReduceOpIN3c104HalfENS0_14func_wrapper_tIdZNS0_15xor_sum_functorIS4_vEclERNS_14TensorIteratorEEUlddE_EEjdLi4ELi4EEEEEvT1_)
        /*010c*/ 	.short	0x0380
        /*010e*/ 	.short	0x0420


	//----- nvinfo : EIATTR_SW_WAR
	.align		4
.L_1021:
        /*0110*/ 	.byte	0x04, 0x36
        /*0112*/ 	.short	(.L_1023 - .L_1022)
.L_1022:
        /*0114*/ 	.word	0x00000008
.L_1023:


//--------------------- .nv.info._ZN2at6native13reduce_kernelILi128ELi4ENS0_8ReduceOpIN3c104HalfENS0_14func_wrapper_tIdZNS0_15xor_sum_functorIS4_vEclERNS_14TensorIteratorEEUlddE_EEjdLi4ELi4EEEEEvT1_ --------------------------
	.section	.nv.info._ZN2at6native13reduce_kernelILi128ELi4ENS0_8ReduceOpIN3c104HalfENS0_14func_wrapper_tIdZNS0_15xor_sum_functorIS4_vEclERNS_14TensorIteratorEEUlddE_EEjdLi4ELi4EEEEEvT1_,"",@"SHT_CUDA_INFO"
	.sectionflags	@""
	.align	4


	//----- nvinfo : EIATTR_CUDA_API_VERSION
	.align		4
        /*0000*/ 	.byte	0x04, 0x37
        /*0002*/ 	.short	(.L_1025 - .L_1024)
.L_1024:
        /*0004*/ 	.word	0x00000082


	//----- nvinfo : EIATTR_KPARAM_INFO
	.align		4
.L_1025:
        /*0008*/ 	.byte	0x04, 0x17
        /*000a*/ 	.short	(.L_1027 - .L_1026)
.L_1026:
        /*000c*/ 	.word	0x00000000
        /*0010*/ 	.short	0x0000
        /*0012*/ 	.short	0x0000
        /*0014*/ 	.byte	0x00, 0xf0, 0x81, 0x10


	//----- nvinfo : EIATTR_SPARSE_MMA_MASK
	.align		4
.L_1027:
        /*0018*/ 	.byte	0x03, 0x50
        /*001a*/ 	.short	0x0000


	//----- nvinfo : EIATTR_MAXREG_COUNT
	.align		4
        /*001c*/ 	.byte	0x03, 0x1b
        /*001e*/ 	.short	0x0080


	//----- nvinfo : EIATTR_NUM_BARRIERS
	.align		4
        /*0020*/ 	.byte	0x02, 0x4c
        /*0022*/ 	.byte	0x01
	.zero		1


	//----- nvinfo : EIATTR_EXTERNS
	.align		4
        /*0024*/ 	.byte	0x04, 0x0f
        /*0026*/ 	.short	(.L_1029 - .L_1028)


	//   ....[0]....
	.align		4
.L_1028:
        /*0028*/ 	.word	index@(__assertfail)


	//----- nvinfo : EIATTR_MERCURY_ISA_VERSION
	.align		4
.L_1029:
        /*002c*/ 	.byte	0x03, 0x5f
        /*002e*/ 	.short	0x0101


	//----- nvinfo : EIATTR_INT_WARP_WIDE_INSTR_OFFSETS
	.align		4
        /*0030*/ 	.byte	0x04, 0x31
        /*0032*/ 	.short	(.L_1031 - .L_1030)


	//   ....[0]....
.L_1030:
        /*0034*/ 	.word	0x000185e0


	//   ....[1]....
        /*0038*/ 	.word	0x000186d0


	//----- nvinfo : EIATTR_COOP_GROUP_MASK_REGIDS
	.align		4
.L_1031:
        /*003c*/ 	.byte	0x04, 0x29
        /*003e*/ 	.short	(.L_1033 - .L_1032)


	//   ....[0]....
.L_1032:
        /*0040*/ 	.word	0xffffffff


	//   ....[1]....
        /*0044*/ 	.word	0xffffffff


	//   ....[2]....
        /*0048*/ 	.word	0xffffffff


	//   ....[3]....
        /*004c*/ 	.word	0xffffffff


	//   ....[4]....
        /*0050*/ 	.word	0xffffffff


	//   ....[5]....
        /*0054*/ 	.word	0xffffffff


	//   ....[6]....
        /*0058*/ 	.word	0xffffffff


	//   ....[7]....
        /*005c*/ 	.word	0xffffffff


	//   ....[8]....
        /*0060*/ 	.word	0xffffffff


	//   ....[9]....
        /*0064*/ 	.word	0xffffffff


	//   ....[10]....
        /*0068*/ 	.word	0xffffffff


	//   ....[11]....
        /*006c*/ 	.word	0xffffffff


	//   ....[12]....
        /*0070*/ 	.word	0xffffffff


	//   ....[13]....
        /*0074*/ 	.word	0xffffffff


	//   ....[14]....
        /*0078*/ 	.word	0xffffffff


	//   ....[15]....
        /*007c*/ 	.word	0xffffffff


	//----- nvinfo : EIATTR_COOP_GROUP_INSTR_OFFSETS
	.align		4
.L_1033:
        /*0080*/ 	.byte	0x04, 0x28
        /*0082*/ 	.short	(.L_1035 - .L_1034)


	//   ....[0]....
.L_1034:
        /*0084*/ 	.word	0x0000f670


	//   ....[1]....
        /*0088*/ 	.word	0x0000f690


	//   ....[2]....
        /*008c*/ 	.word	0x0000f6a0


	//   ....[3]....
        /*0090*/ 	.word	0x0000f6b0


	//   ....[4]....
        /*0094*/ 	.word	0x0000f6c0


	//   ....[5]....
        /*0098*/ 	.word	0x0000f6d0


	//   ....[6]....
        /*009c*/ 	.word	0x0000f6e0


	//   ....[7]....
        /*00a0*/ 	.word	0x0000f700


	//   ....[8]....
        /*00a4*/ 	.word	0x00019620


	//   ....[9]....
        /*00a8*/ 	.word	0x00019650


	//   ....[10]....
        /*00ac*/ 	.word	0x00019670


	//   ....[11]....
        /*00b0*/ 	.word	0x00019680


	//   ....[12]....
        /*00b4*/ 	.word	0x00019690


	//   ....[13]....
        /*00b8*/ 	.word	0x000196a0


	//   ....[14]....
        /*00bc*/ 	.word	0x000196b0


	//   ....[15]....
        /*00c0*/ 	.word	0x000196d0


	//----- nvinfo : EIATTR_VRC_CTA_INIT_COUNT
	.align		4
.L_1035:
        /*00c4*/ 	.byte	0x02, 0x4a
	.zero		1
	.zero		1


	//----- nvinfo : EIATTR_SYSCALL_OFFSETS
	.align		4
        /*00c8*/ 	.byte	0x04, 0x46
        /*00ca*/ 	.short	(.L_1037 - .L_1036)


	//   ....[0]....
.L_1036:
        /*00cc*/ 	.word	0x00001480


	//   ....[1]....
        /*00d0*/ 	.word	0x00019b10


	//   ....[2]....
        /*00d4*/ 	.word	0x00019c40


	//   ....[3]....
        /*00d8*/ 	.word	0x00019dd0


	//   ....[4]....
        /*00dc*/ 	.word	0x00019f00


	//   ....[5]....
        /*00e0*/ 	.word	0x0001a220


	//   ....[6]....
        /*00e4*/ 	.word	0x0001a350


	//   ....[7]....
        /*00e8*/ 	.word	0x0001a510


	//   ....[8]....
        /*00ec*/ 	.word	0x0001a640


	//   ....[9]....
        /*00f0*/ 	.word	0x0001ab40


	//   ....[10]....
        /*00f4*/ 	.word	0x0001ac70


	//   ....[11]....
        /*00f8*/ 	.word	0x0001ae00


	//   ....[12]....
        /*00fc*/ 	.word	0x0001af30


	//   ....[13]....
        /*0100*/ 	.word	0x0001b240


	//   ....[14]....
        /*0104*/ 	.word	0x0001b370


	//   ....[15]....
        /*0108*/ 	.word	0x0001b530


	//   ....[16]....
        /*010c*/ 	.word	0x0001b660


	//----- nvinfo : EIATTR_EXIT_INSTR_OFFSETS
	.align		4
.L_1037:
        /*0110*/ 	.byte	0x04, 0x1c
        /*0112*/ 	.short	(.L_1039 - .L_1038)


	//   ....[0]....
.L_1038:
        /*0114*/ 	.word	0x00018790


	//   ....[1]....
        /*0118*/ 	.word	0x00019780


	//   ....[2]....
        /*011c*/ 	.word	0x000199e0


	//   ....[3]....
        /*0120*/ 	.word	0x00019f90


	//   ....[4]....
        /*0124*/ 	.word	0x0001a6d0


	//   ....[5]....
        /*0128*/ 	.word	0x0001a720


	//   ....[6]....
        /*012c*/ 	.word	0x0001a750


	//   ....[7]....
        /*0130*/ 	.word	0x0001a790


	//   ....[8]....
        /*0134*/ 	.word	0x0001a7d0


	//   ....[9]....
        /*0138*/ 	.word	0x0001aa10


	//   ....[10]....
        /*013c*/ 	.word	0x0001afc0


	//   ....[11]....
        /*0140*/ 	.word	0x0001b6f0


	//   ....[12]....
        /*0144*/ 	.word	0x0001b740


	//----- nvinfo : EIATTR_MAX_THREADS
	.align		4
.L_1039:
        /*0148*/ 	.byte	0x04, 0x05
        /*014a*/ 	.short	(.L_1041 - .L_1040)
.L_1040:
        /*014c*/ 	.word	0x00000080
        /*0150*/ 	.word	0x00000001
        /*0154*/ 	.word	0x00000001


	//----- nvinfo : EIATTR_CRS_STACK_SIZE
	.align		4
.L_1041:
        /*0158*/ 	.byte	0x04, 0x1e
        /*015a*/ 	.short	(.L_1043 - .L_1042)
.L_1042:
        /*015c*/ 	.word	0x00000000


	//----- nvinfo : EIATTR_CBANK_PARAM_SIZE
	.align		4
.L_1043:
        /*0160*/ 	.byte	0x03, 0x19
        /*0162*/ 	.short	0x0420


	//----- nvinfo : EIATTR_PARAM_CBANK
	.align		4
        /*0164*/ 	.byte	0x04, 0x0a
        /*0166*/ 	.short	(.L_1045 - .L_1044)
	.align		4
.L_1044:
        /*0168*/ 	.word	index@(.nv.constant0._ZN2at6native13reduce_kernelILi128ELi4ENS0_8ReduceOpIN3c104HalfENS0_14func_wrapper_tIdZNS0_15xor_sum_functorIS4_vEclERNS_14TensorIteratorEEUlddE_EEjdLi4ELi4EEEEEvT1_)
        /*016c*/ 	.short	0x0380
        /*016e*/ 	.short	0x0420


	//----- nvinfo : EIATTR_SW_WAR
	.align		4
.L_1045:
        /*0170*/ 	.byte	0x04, 0x36
        /*0172*/ 	.short	(.L_1047 - .L_1046)
.L_1046:
        /*0174*/ 	.word	0x00000008
.L_1047:


//--------------------- .nv.info._ZN2at6native13reduce_kernelILi512ELi1ENS0_8ReduceOpIfNS0_14func_wrapper_tIdZNS0_15xor_sum_functorIfvEclERNS_14TensorIteratorEEUlddE_EEjdLi4ELi4EEEEEvT1_ --------------------------
	.section	.nv.info._ZN2at6native13reduce_kernelILi512ELi1ENS0_8ReduceOpIfNS0_14func_wrapper_tIdZNS0_15xor_sum_functorIfvEclERNS_14TensorIteratorEEUlddE_EEjdLi4ELi4EEEEEvT1_,"",@"SHT_CUDA_INFO"
	.sectionflags	@""
	.align	4


	//----- nvinfo : EIATTR_CUDA_API_VERSION
	.align		4
        /*0000*/ 	.byte	0x04, 0x37
        /*0002*/ 	.short	(.L_1049 - .L_1048)
.L_1048:
        /*0004*/ 	.word	0x00000082


	//----- nvinfo : EIATTR_KPARAM_INFO
	.align		4
.L_1049:
        /*0008*/ 	.byte	0x04, 0x17
        /*000a*/ 	.short	(.L_1051 - .L_1050)
.L_1050:
        /*000c*/ 	.word	0x00000000
        /*0010*/ 	.short	0x0000
        /*0012*/ 	.short	0x0000
        /*0014*/ 	.byte	0x00, 0xf0, 0x81, 0x10


	//----- nvinfo : EIATTR_SPARSE_MMA_MASK
	.align		4
.L_1051:
        /*0018*/ 	.byte	0x03, 0x50
        /*001a*/ 	.short	0x0000


	//----- nvinfo : EIATTR_MAXREG_COUNT
	.align		4
        /*001c*/ 	.byte	0x03, 0x1b
        /*001e*/ 	.short	0x0020


	//----- nvinfo : EIATTR_NUM_BARRIERS
	.align		4
        /*0020*/ 	.byte	0x02, 0x4c
        /*0022*/ 	.byte	0x01
	.zero		1


	//----- nvinfo : EIATTR_EXTERNS
	.align		4
        /*0024*/ 	.byte	0x04, 0x0f
        /*0026*/ 	.short	(.L_1053 - .L_1052)


	//   ....[0]....
	.align		4
.L_1052:
        /*0028*/ 	.word	index@(__assertfail)


	//----- nvinfo : EIATTR_MERCURY_ISA_VERSION
	.align		4
.L_1053:
        /*002c*/ 	.byte	0x03, 0x5f
        /*002e*/ 	.short	0x0101


	//----- nvinfo : EIATTR_INT_WARP_WIDE_INSTR_OFFSETS
	.align		4
        /*0030*/ 	.byte	0x04, 0x31
        /*0032*/ 	.short	(.L_1055 - .L_1054)


	//   ....[0]....
.L_1054:
        /*0034*/ 	.word	0x0000e140


	//   ....[1]....
        /*0038*/ 	.word	0x0000e230


	//----- nvinfo : EIATTR_COOP_GROUP_MASK_REGIDS
	.align		4
.L_1055:
        /*003c*/ 	.byte	0x04, 0x29
        /*003e*/ 	.short	(.L_1057 - .L_1056)


	//   ....[0]....
.L_1056:
        /*0040*/ 	.word	0xffffffff


	//   ....[1]....
        /*0044*/ 	.word	0xffffffff


	//   ....[2]....
        /*0048*/ 	.word	0xffffffff


	//   ....[3]....
        /*004c*/ 	.word	0xffffffff


	//----- nvinfo : EIATTR_COOP_GROUP_INSTR_OFFSETS
	.align		4
.L_1057:
        /*0050*/ 	.byte	0x04, 0x28
        /*0052*/ 	.short	(.L_1059 - .L_1058)


	//   ....[0]....
.L_1058:
        /*0054*/ 	.word	0x0000ba30


	//   ....[1]....
        /*0058*/ 	.word	0x0000ba40


	//   ....[2]....
        /*005c*/ 	.word	0x0000ea30


	//   ....[3]....
        /*0060*/ 	.word	0x0000ea40


	//----- nvinfo : EIATTR_VRC_CTA_INIT_COUNT
	.align		4
.L_1059:
        /*0064*/ 	.byte	0x02, 0x4a
	.zero		1
	.zero		1


	//----- nvinfo : EIATTR_SYSCALL_OFFSETS
	.align		4
        /*0068*/ 	.byte	0x04, 0x46
        /*006a*/ 	.short	(.L_1061 - .L_1060)


	//   ....[0]....
.L_1060:
        /*006c*/ 	.word	0x0000ecd0


	//   ....[1]....
        /*0070*/ 	.word	0x0000ef00


	//   ....[2]....
        /*0074*/ 	.word	0x0000f260


	//   ....[3]....
        /*0078*/ 	.word	0x0000f4b0


	//----- nvinfo : EIATTR_EXIT_INSTR_OFFSETS
	.align		4
.L_1061:
        /*007c*/ 	.byte	0x04, 0x1c
        /*007e*/ 	.short	(.L_1063 - .L_1062)


	//   ....[0]....
.L_1062:
        /*0080*/ 	.word	0x0000e2d0


	//   ....[1]....
        /*0084*/ 	.word	0x0000eaa0


	//   ....[2]....
        /*0088*/ 	.word	0x0000ed20


	//   ....[3]....
        /*008c*/ 	.word	0x0000ed40


	//   ....[4]....
        /*0090*/ 	.word	0x0000ef50


	//   ....[5]....
        /*0094*/ 	.word	0x0000ef70


	//   ....[6]....
        /*0098*/ 	.word	0x0000efa0


	//   ....[7]....
        /*009c*/ 	.word	0x0000efe0


	//   ....[8]....
        /*00a0*/ 	.word	0x0000f020


	//   ....[9]....
        /*00a4*/ 	.word	0x0000f2b0


	//   ....[10]....
        /*00a8*/ 	.word	0x0000f2d0


	//   ....[11]....
        /*00ac*/ 	.word	0x0000f500


	//   ....[12]....
        /*00b0*/ 	.word	0x0000f520


	//----- nvinfo : EIATTR_MAX_THREADS
	.align		4
.L_1063:
        /*00b4*/ 	.byte	0x04, 0x05
        /*00b6*/ 	.short	(.L_1065 - .L_1064)
.L_1064:
        /*00b8*/ 	.word	0x00000200
        /*00bc*/ 	.word	0x00000001
        /*00c0*/ 	.word	0x00000001


	//----- nvinfo : EIATTR_CRS_STACK_SIZE
	.align		4
.L_1065:
        /*00c4*/ 	.byte	0x04, 0x1e
        /*00c6*/ 	.short	(.L_1067 - .L_1066)
.L_1066:
        /*00c8*/ 	.word	0x00000000


	//----- nvinfo : EIATTR_CBANK_PARAM_SIZE
	.align		4
.L_1067:
        /*00cc*/ 	.byte	0x03, 0x19
        /*00ce*/ 	.short	0x0420


	//----- nvinfo : EIATTR_PARAM_CBANK
	.align		4
        /*00d0*/ 	.byte	0x04, 0x0a
        /*00d2*/ 	.short	(.L_1069 - .L_1068)
	.align		4
.L_1068:
        /*00d4*/ 	.word	index@(.nv.constant0._ZN2at6native13reduce_kernelILi512ELi1ENS0_8ReduceOpIfNS0_14func_wrapper_tIdZNS0_15xor_sum_functorIfvEclERNS_14TensorIteratorEEUlddE_EEjdLi4ELi4EEEEEvT1_)
        /*00d8*/ 	.short	0x0380
        /*00da*/ 	.short	0x0420


	//----- nvinfo : EIATTR_SW_WAR
	.align		4
.L_1069:
        /*00dc*/ 	.byte	0x04, 0x36
        /*00de*/ 	.short	(.L_1071 - .L_1070)
.L_1070:
        /*00e0*/ 	.word	0x00000008
.L_1071:


//--------------------- .nv.info._ZN2at6native13reduce_kernelILi256ELi2ENS0_8ReduceOpIfNS0_14func_wrapper_tIdZNS0_15xor_sum_functorIfvEclERNS_14TensorIteratorEEUlddE_EEjdLi4ELi4EEEEEvT1_ --------------------------
	.section	.nv.info._ZN2at6native13reduce_kernelILi256ELi2ENS0_8ReduceOpIfNS0_14func_wrapper_tIdZNS0_15xor_sum_functorIfvEclERNS_14TensorIteratorEEUlddE_EEjdLi4ELi4EEEEEvT1_,"",@"SHT_CUDA_INFO"
	.sectionflags	@""
	.align	4


	//----- nvinfo : EIATTR_CUDA_API_VERSION
	.align		4
        /*0000*/ 	.byte	0x04, 0x37
        /*0002*/ 	.short	(.L_1073 - .L_1072)
.L_1072:
        /*0004*/ 	.word	0x00000082


	//----- nvinfo : EIATTR_KPARAM_INFO
	.align		4
.L_1073:
        /*0008*/ 	.byte	0x04, 0x17
        /*000a*/ 	.short	(.L_1075 - .L_1074)
.L_1074:
        /*000c*/ 	.word	0x00000000
        /*0010*/ 	.short	0x0000
        /*0012*/ 	.short	0x0000
        /*0014*/ 	.byte	0x00, 0xf0, 0x81, 0x10


	//----- nvinfo : EIATTR_SPARSE_MMA_MASK
	.align		4
.L_1075:
        /*0018*/ 	.byte	0x03, 0x50
        /*001a*/ 	.short	0x0000


	//----- nvinfo : EIATTR_MAXREG_COUNT
	.align		4
        /*001c*/ 	.byte	0x03, 0x1b
        /*001e*/ 	.short	0x0040


	//----- nvinfo : EIATTR_NUM_BARRIERS
	.align		4
        /*0020*/ 	.byte	0x02, 0x4c
        /*0022*/ 	.byte	0x01
	.zero		1


	//----- nvinfo : EIATTR_EXTERNS
	.align		4
        /*0024*/ 	.byte	0x04, 0x0f
        /*0026*/ 	.short	(.L_1077 - .L_1076)


	//   ....[0]....
	.align		4
.L_1076:
        /*0028*/ 	.word	index@(__assertfail)


	//----- nvinfo : EIATTR_MERCURY_ISA_VERSION
	.align		4
.L_1077:
        /*002c*/ 	.byte	0x03, 0x5f
        /*002e*/ 	.short	0x0101


	//----- nvinfo : EIATTR_INT_WARP_WIDE_INSTR_OFFSETS
	.align		4
        /*0030*/ 	.byte	0x04, 0x31
        /*0032*/ 	.short	(.L_1079 - .L_1078)


	//   ....[0]....
.L_1078:
        /*0034*/ 	.word	0x000116a0


	//   ....[1]....
        /*0038*/ 	.word	0x00011790


	//----- nvinfo : EIATTR_COOP_GROUP_MASK_REGIDS
	.align		4
.L_1079:
        /*003c*/ 	.byte	0x04, 0x29
        /*003e*/ 	.short	(.L_1081 - .L_1080)


	//   ....[0]....
.L_1080:
        /*0040*/ 	.word	0xffffffff


	//   ....[1]....
        /*0044*/ 	.word	0xffffffff


	//   ....[2]....
        /*0048*/ 	.word	0xffffffff


	//   ....[3]....
        /*004c*/ 	.word	0xffffffff


	//   ....[4]....
        /*0050*/ 	.word	0xffffffff


	//   ....[5]....
        /*0054*/ 	.word	0xffffffff


	//   ....[6]....
        /*0058*/ 	.word	0xffffffff


	//   ....[7]....
        /*005c*/ 	.word	0xffffffff


	//----- nvinfo : EIATTR_COOP_GROUP_INSTR_OFFSETS
	.align		4
.L_1081:
        /*0060*/ 	.byte	0x04, 0x28
        /*0062*/ 	.short	(.L_1083 - .L_1082)


	//   ....[0]....
.L_1082:
        /*0064*/ 	.word	0x0000cd00


	//   ....[1]....
        /*0068*/ 	.word	0x0000cd10


	//   ....[2]....
        /*006c*/ 	.word	0x0000cd20


	//   ....[3]....
        /*0070*/ 	.word	0x0000cd30


	//   ....[4]....
        /*0074*/ 	.word	0x00012290


	//   ....[5]....
        /*0078*/ 	.word	0x000122a0


	//   ....[6]....
        /*007c*/ 	.word	0x000122b0


	//   ....[7]....
        /*0080*/ 	.word	0x000122c0


	//----- nvinfo : EIATTR_VRC_CTA_INIT_COUNT
	.align		4
.L_1083:
        /*0084*/ 	.byte	0x02, 0x4a
	.zero		1
	.zero		1


	//----- nvinfo : EIATTR_SYSCALL_OFFSETS
	.align		4
        /*0088*/ 	.byte	0x04, 0x46
        /*008a*/ 	.short	(.L_1085 - .L_1084)


	//   ....[0]....
.L_1084:
        /*008c*/ 	.word	0x00001480


	//   ....[1]....
        /*0090*/ 	.word	0x000125f0


	//   ....[2]....
        /*0094*/ 	.word	0x00012720


	//   ....[3]....
        /*0098*/ 	.word	0x000129a0


	//   ....[4]....
        /*009c*/ 	.word	0x00012ad0


	//   ....[5]....
        /*00a0*/ 	.word	0x00012f10


	//   ....[6]....
        /*00a4*/ 	.word	0x00013040


	//   ....[7]....
        /*00a8*/ 	.word	0x000132e0


	//   ....[8]....
        /*00ac*/ 	.word	0x00013410


	//----- nvinfo : EIATTR_EXIT_INSTR_OFFSETS
	.align		4
.L_1085:
        /*00b0*/ 	.byte	0x04, 0x1c
        /*00b2*/ 	.short	(.L_1087 - .L_1086)


	//   ....[0]....
.L_1086:
        /*00b4*/ 	.word	0x00011850


	//   ....[1]....
        /*00b8*/ 	.word	0x00012340


	//   ....[2]....
        /*00bc*/ 	.word	0x000124c0


	//   ....[3]....
        /*00c0*/ 	.word	0x00012790


	//   ....[4]....
        /*00c4*/ 	.word	0x00012b70


	//   ....[5]....
        /*00c8*/ 	.word	0x00012ba0


	//   ....[6]....
        /*00cc*/ 	.word	0x00012bd0


	//   ....[7]....
        /*00d0*/ 	.word	0x00012c10


	//   ....[8]....
        /*00d4*/ 	.word	0x00012c50


	//   ....[9]....
        /*00d8*/ 	.word	0x00012de0


	//   ....[10]....
        /*00dc*/ 	.word	0x000130b0


	//   ....[11]....
        /*00e0*/ 	.word	0x000134b0


	//   ....[12]....
        /*00e4*/ 	.word	0x000134e0


	//----- nvinfo : EIATTR_MAX_THREADS
	.align		4
.L_1087:
        /*00e8*/ 	.byte	0x04, 0x05
        /*00ea*/ 	.short	(.L_1089 - .L_1088)
.L_1088:
        /*00ec*/ 	.word	0x00000100
        /*00f0*/ 	.word	0x00000001
        /*00f4*/ 	.word	0x00000001


	//----- nvinfo : EIATTR_CRS_STACK_SIZE
	.align		4
.L_1089:
        /*00f8*/ 	.byte	0x04, 0x1e
        /*00fa*/ 	.short	(.L_1091 - .L_1090)
.L_1090:
        /*00fc*/ 	.word	0x00000000


	//----- nvinfo : EIATTR_CBANK_PARAM_SIZE
	.align		4
.L_1091:
        /*0100*/ 	.byte	0x03, 0x19
        /*0102*/ 	.short	0x0420


	//----- nvinfo : EIATTR_PARAM_CBANK
	.align		4
        /*0104*/ 	.byte	0x04, 0x0a
        /*0106*/ 	.short	(.L_1093 - .L_1092)
	.align		4
.L_1092:
        /*0108*/ 	.word	index@(.nv.constant0._ZN2at6native13reduce_kernelILi256ELi2ENS0_8ReduceOpIfNS0_14func_wrapper_tIdZNS0_15xor_sum_functorIfvEclERNS_14TensorIteratorEEUlddE_EEjdLi4ELi4EEEEEvT1_)
        /*010c*/ 	.short	0x0380
        /*010e*/ 	.short	0x0420


	//----- nvinfo : EIATTR_SW_WAR
	.align		4
.L_1093:
        /*0110*/ 	.byte	0x04, 0x36
        /*0112*/ 	.short	(.L_1095 - .L_1094)
.L_1094:
        /*0114*/ 	.word	0x00000008
.L_1095:


//--------------------- .nv.info._ZN2at6native13reduce_kernelILi128ELi4ENS0_8ReduceOpIfNS0_14func_wrapper_tIdZNS0_15xor_sum_functorIfvEclERNS_14TensorIteratorEEUlddE_EEjdLi4ELi4EEEEEvT1_ --------------------------
	.section	.nv.info._ZN2at6native13reduce_kernelILi128ELi4ENS0_8ReduceOpIfNS0_14func_wrapper_tIdZNS0_15xor_sum_functorIfvEclERNS_14TensorIteratorEEUlddE_EEjdLi4ELi4EEEEEvT1_,"",@"SHT_CUDA_INFO"
	.sectionflags	@""
	.align	4


	//----- nvinfo : EIATTR_CUDA_API_VERSION
	.align		4
        /*0000*/ 	.byte	0x04, 0x37
        /*0002*/ 	.short	(.L_1097 - .L_1096)
.L_1096:
        /*0004*/ 	.word	0x00000082


	//----- nvinfo : EIATTR_KPARAM_INFO
	.align		4
.L_1097:
        /*0008*/ 	.byte	0x04, 0x17
        /*000a*/ 	.short	(.L_1099 - .L_1098)
.L_1098:
        /*000c*/ 	.word	0x00000000
        /*0010*/ 	.short	0x0000
        /*0012*/ 	.short	0x0000
        /*0014*/ 	.byte	0x00, 0xf0, 0x81, 0x10


	//----- nvinfo : EIATTR_SPARSE_MMA_MASK
	.align		4
.L_1099:
        /*0018*/ 	.byte	0x03, 0x50
        /*001a*/ 	.short	0x0000


	//----- nvinfo : EIATTR_MAXREG_COUNT
	.align		4
        /*001c*/ 	.byte	0x03, 0x1b
        /*001e*/ 	.short	0x0080


	//----- nvinfo : EIATTR_NUM_BARRIERS
	.align		4
        /*0020*/ 	.byte	0x02, 0x4c
        /*0022*/ 	.byte	0x01
	.zero		1


	//----- nvinfo : EIATTR_EXTERNS
	.align		4
        /*0024*/ 	.byte	0x04, 0x0f
        /*0026*/ 	.short	(.L_1101 - .L_1100)


	//   ....[0]....
	.align		4
.L_1100:
        /*0028*/ 	.word	index@(__assertfail)


	//----- nvinfo : EIATTR_MERCURY_ISA_VERSION
	.align		4
.L_1101:
        /*002c*/ 	.byte	0x03, 0x5f
        /*002e*/ 	.short	0x0101


	//----- nvinfo : EIATTR_INT_WARP_WIDE_INSTR_OFFSETS
	.align		4
        /*0030*/ 	.byte	0x04, 0x31
        /*0032*/ 	.short	(.L_1103 - .L_1102)


	//   ....[0]....
.L_1102:
        /*0034*/ 	.word	0x00017bf0


	//   ....[1]....
        /*0038*/ 	.word	0x00017ce0


	//----- nvinfo : EIATTR_COOP_GROUP_MASK_REGIDS
	.align		4
.L_1103:
        /*003c*/ 	.byte	0x04, 0x29
        /*003e*/ 	.short	(.L_1105 - .L_1104)


	//   ....[0]....
.L_1104:
        /*0040*/ 	.word	0xffffffff


	//   ....[1]....
        /*0044*/ 	.word	0xffffffff


	//   ....[2]....
        /*0048*/ 	.word	0xffffffff


	//   ....[3]....
        /*004c*/ 	.word	0xffffffff


	//   ....[4]....
        /*0050*/ 	.word	0xffffffff


	//   ....[5]....
        /*0054*/ 	.word	0xffffffff


	//   ....[6]....
        /*0058*/ 	.word	0xffffffff


	//   ....[7]....
        /*005c*/ 	.word	0xffffffff


	//   ....[8]....
        /*0060*/ 	.word	0xffffffff


	//   ....[9]....
        /*0064*/ 	.word	0xffffffff


	//   ....[10]....
        /*0068*/ 	.word	0xffffffff


	//   ....[11]....
        /*006c*/ 	.word	0xffffffff


	//   ....[12]....
        /*0070*/ 	.word	0xffffffff


	//   ....[13]....
        /*0074*/ 	.word	0xffffffff


	//   ....[14]....
        /*0078*/ 	.word	0xffffffff


	//   ....[15]....
        /*007c*/ 	.word	0xffffffff


	//----- nvinfo : EIATTR_COOP_GROUP_INSTR_OFFSETS
	.align		4
.L_1105:
        /*0080*/ 	.byte	0x04, 0x28
        /*0082*/ 	.short	(.L_1107 - .L_1106)


	//   ....[0]....
.L_1106:
        /*0084*/ 	.word	0x0000ec60


	//   ....[1]....
        /*0088*/ 	.word	0x0000ec90


	//   ....[2]....
        /*008c*/ 	.word	0x0000eca0


	//   ....[3]....
        /*0090*/ 	.word	0x0000ecb0


	//   ....[4]....
        /*0094*/ 	.word	0x0000ecc0


	//   ....[5]....
        /*0098*/ 	.word	0x0000ecd0


	//   ....[6]....
        /*009c*/ 	.word	0x0000ece0


	//   ....[7]....
        /*00a0*/ 	.word	0x0000ed00


	//   ....[8]....
        /*00a4*/ 	.word	0x00018be0


	//   ....[9]....
        /*00a8*/ 	.word	0x00018c10


	//   ....[10]....
        /*00ac*/ 	.word	0x00018c20


	//   ....[11]....
        /*00b0*/ 	.word	0x00018c30


	//   ....[12]....
        /*00b4*/ 	.word	0x00018c40


	//   ....[13]....
        /*00b8*/ 	.word	0x00018c50


	//   ....[14]....
        /*00bc*/ 	.word	0x00018c60


	//   ....[15]....
        /*00c0*/ 	.word	0x00018c80


	//----- nvinfo : EIATTR_VRC_CTA_INIT_COUNT
	.align		4
.L_1107:
        /*00c4*/ 	.byte	0x02, 0x4a
	.zero		1
	.zero		1


	//----- nvinfo : EIATTR_SYSCALL_OFFSETS
	.align		4
        /*00c8*/ 	.byte	0x04, 0x46
        /*00ca*/ 	.short	(.L_1109 - .L_1108)


	//   ....[0]....
.L_1108:
        /*00cc*/ 	.word	0x00001480


	//   ....[1]....
        /*00d0*/ 	.word	0x000190e0


	//   ....[2]....
        /*00d4*/ 	.word	0x00019210


	//   ....[3]....
        /*00d8*/ 	.word	0x000193a0


	//   ....[4]....
        /*00dc*/ 	.word	0x000194d0


	//   ....[5]....
        /*00e0*/ 	.word	0x00019810


	//   ....[6]....
        /*00e4*/ 	.word	0x00019940


	//   ....[7]....
        /*00e8*/ 	.word	0x00019b00


	//   ....[8]....
        /*00ec*/ 	.word	0x00019c30


	//   ....[9]....
        /*00f0*/ 	.word	0x0001a130


	//   ....[10]....
        /*00f4*/ 	.word	0x0001a260


	//   ....[11]....
        /*00f8*/ 	.word	0x0001a3f0


	//   ....[12]....
        /*00fc*/ 	.word	0x0001a520


	//   ....[13]....
        /*0100*/ 	.word	0x0001a830


	//   ....[14]....
        /*0104*/ 	.word	0x0001a960


	//   ....[15]....
        /*0108*/ 	.word	0x0001ab20


	//   ....[16]....
        /*010c*/ 	.word	0x0001ac50


	//----- nvinfo : EIATTR_EXIT_INSTR_OFFSETS
	.align		4
.L_1109:
        /*0110*/ 	.byte	0x04, 0x1c
        /*0112*/ 	.short	(.L_1111 - .L_1110)


	//   ....[0]....
.L_1110:
        /*0114*/ 	.word	0x00017da0


	//   ....[1]....
        /*0118*/ 	.word	0x00018d30


	//   ....[2]....
        /*011c*/ 	.word	0x00018fb0


	//   ....[3]....
        /*0120*/ 	.word	0x00019560


	//   ....[4]....
        /*0124*/ 	.word	0x00019cc0


	//   ....[5]....
        /*0128*/ 	.word	0x00019d10


	//   ....[6]....
        /*012c*/ 	.word	0x00019d40


	//   ....[7]....
        /*0130*/ 	.word	0x00019d80


	//   ....[8]....
        /*0134*/ 	.word	0x00019dc0


	//   ....[9]....
        /*0138*/ 	.word	0x0001a000


	//   ....[10]....
        /*013c*/ 	.word	0x0001a5b0


	//   ....[11]....
        /*0140*/ 	.word	0x0001ace0


	//   ....[12]....
        /*0144*/ 	.word	0x0001ad30


	//----- nvinfo : EIATTR_MAX_THREADS
	.align		4
.L_1111:
        /*0148*/ 	.byte	0x04, 0x05
        /*014a*/ 	.short	(.L_1113 - .L_1112)
.L_1112:
        /*014c*/ 	.word	0x00000080
        /*0150*/ 	.word	0x00000001
        /*0154*/ 	.word	0x00000001


	//----- nvinfo : EIATTR_CRS_STACK_SIZE
	.align		4
.L_1113:
        /*0158*/ 	.byte	0x04, 0x1e
        /*015a*/ 	.short	(.L_1115 - .L_1114)
.L_1114:
        /*015c*/ 	.word	0x00000000


	//----- nvinfo : EIATTR_CBANK_PARAM_SIZE
	.align		4
.L_1115:
        /*0160*/ 	.byte	0x03, 0x19
        /*0162*/ 	.short	0x0420


	//----- nvinfo : EIATTR_PARAM_CBANK
	.align		4
        /*0164*/ 	.byte	0x04, 0x0a
        /*0166*/ 	.short	(.L_1117 - .L_1116)
	.align		4
.L_1116:
        /*0168*/ 	.word	index@(.nv.constant0._ZN2at6native13reduce_kernelILi128ELi4ENS0_8ReduceOpIfNS0_14func_wrapper_tIdZNS0_15xor_sum_functorIfvEclERNS_14TensorIteratorEEUlddE_EEjdLi4ELi4EEEEEvT1_)
        /*016c*/ 	.short	0x0380
        /*016e*/ 	.short	0x0420


	//----- nvinfo : EIATTR_SW_WAR
	.align		4
.L_1117:
        /*0170*/ 	.byte	0x04, 0x36
        /*0172*/ 	.short	(.L_1119 - .L_1118)
.L_1118:
        /*0174*/ 	.word	0x00000008
.L_1119:


//--------------------- .nv.info._ZN2at6native13reduce_kernelILi512ELi1ENS0_8ReduceOpIdNS0_14func_wrapper_tIdZNS0_15xor_sum_functorIdvEclERNS_14TensorIteratorEEUlddE_EEjdLi4ELi4EEEEEvT1_ --------------------------
	.section	.nv.info._ZN2at6native13reduce_kernelILi512ELi1ENS0_8ReduceOpIdNS0_14func_wrapper_tIdZNS0_15xor_sum_functorIdvEclERNS_14TensorIteratorEEUlddE_EEjdLi4ELi4EEEEEvT1_,"",@"SHT_CUDA_INFO"
	.sectionflags	@""
	.align	4


	//----- nvinfo : EIATTR_CUDA_API_VERSION
	.align		4
        /*0000*/ 	.byte	0x04, 0x37
        /*0002*/ 	.short	(.L_1121 - .L_1120)
.L_1120:
        /*0004*/ 	.word	0x00000082


	//----- nvinfo : EIATTR_KPARAM_INFO
	.align		4
.L_1121:
        /*0008*/ 	.byte	0x04, 0x17
        /*000a*/ 	.short	(.L_1123 - .L_1122)
.L_1122:
        /*000c*/ 	.word	0x00000000
        /*0010*/ 	.short	0x0000
        /*0012*/ 	.short	0x0000
        /*0014*/ 	.byte	0x00, 0xf0, 0x81, 0x10


	//----- nvinfo : EIATTR_SPARSE_MMA_MASK
	.align		4
.L_1123:
        /*0018*/ 	.byte	0x03, 0x50
        /*001a*/ 	.short	0x0000


	//----- nvinfo : EIATTR_MAXREG_COUNT
	.align		4
        /*001c*/ 	.byte	0x03, 0x1b
        /*001e*/ 	.short	0x0020


	//----- nvinfo : EIATTR_NUM_BARRIERS
	.align		4
        /*0020*/ 	.byte	0x02, 0x4c
        /*0022*/ 	.byte	0x01
	.zero		1


	//----- nvinfo : EIATTR_EXTERNS
	.align		4
        /*0024*/ 	.byte	0x04, 0x0f
        /*0026*/ 	.short	(.L_1125 - .L_1124)


	//   ....[0]....
	.align		4
.L_1124:
        /*0028*/ 	.word	index@(__assertfail)


	//----- nvinfo : EIATTR_ANNOTATIONS
	.align		4
.L_1125:
        /*002c*/ 	.byte	0x04, 0x55
        /*002e*/ 	.short	(.L_1127 - .L_1126)


	//   ....[0]....
.L_1126:
        /*0030*/ 	.word	0x00000001
        /*0034*/ 	.byte	0x40, 0x01, 0x00, 0x00, 0x01, 0x00, 0x00, 0x00, 0xa0, 0x01, 0x00, 0x00, 0x01, 0x00, 0x00, 0x00
        /*0044*/ 	.byte	0x80, 0x79, 0x00, 0x00, 0x01, 0x00, 0x00, 0x00, 0x50, 0x8b, 0x00, 0x00, 0x01, 0x00, 0x00, 0x00
        /*0054*/ 	.byte	0x30, 0x9d, 0x00, 0x00, 0x01, 0x00, 0x00, 0x00, 0x10, 0xaf, 0x00, 0x00, 0x01, 0x00, 0x00, 0x00
        /*0064*/ 	.byte	0xc0, 0xb5, 0x00, 0x00, 0x01, 0x00, 0x00, 0x00, 0x70, 0xea, 0x00, 0x00


	//----- nvinfo : EIATTR_MERCURY_ISA_VERSION
	.align		4
.L_1127:
        /*0070*/ 	.byte	0x03, 0x5f
        /*0072*/ 	.short	0x0101


	//----- nvinfo : EIATTR_INT_WARP_WIDE_INSTR_OFFSETS
	.align		4
        /*0074*/ 	.byte	0x04, 0x31
        /*0076*/ 	.short	(.L_1129 - .L_1128)


	//   ....[0]....
.L_1128:
        /*0078*/ 	.word	0x0000dc30


	//   ....[1]....
        /*007c*/ 	.word	0x0000dd20


	//----- nvinfo : EIATTR_COOP_GROUP_MASK_REGIDS
	.align		4
.L_1129:
        /*0080*/ 	.byte	0x04, 0x29
        /*0082*/ 	.short	(.L_1131 - .L_1130)


	//   ....[0]....
.L_1130:
        /*0084*/ 	.word	0xffffffff


	//   ....[1]....
        /*0088*/ 	.word	0xffffffff


	//   ....[2]....
        /*008c*/ 	.word	0xffffffff


	//   ....[3]....
        /*0090*/ 	.word	0xffffffff


	//----- nvinfo : EIATTR_COOP_GROUP_INSTR_OFFSETS
	.align		4
.L_1131:
        /*0094*/ 	.byte	0x04, 0x28
        /*0096*/ 	.short	(.L_1133 - .L_1132)


	//   ....[0]....
.L_1132:
        /*0098*/ 	.word	0x0000b510


	//   ....[1]....
        /*009c*/ 	.word	0x0000b520


	//   ....[2]....
        /*00a0*/ 	.word	0x0000e520


	//   ....[3]....
        /*00a4*/ 	.word	0x0000e530


	//----- nvinfo : EIATTR_VRC_CTA_INIT_COUNT
	.align		4
.L_1133:
        /*00a8*/ 	.byte	0x02, 0x4a
	.zero		1
	.zero		1


	//----- nvinfo : EIATTR_SYSCALL_OFFSETS
	.align		4
        /*00ac*/ 	.byte	0x04, 0x46
        /*00ae*/ 	.short	(.L_1135 - .L_1134)


	//   ....[0]....
.L_1134:
        /*00b0*/ 	.word	0x0000e7c0


	//   ....[1]....
        /*00b4*/ 	.word	0x0000e9f0


	//   ....[2]....
        /*00b8*/ 	.word	0x0000ed40


	//   ....[3]....
        /*00bc*/ 	.word	0x0000ef70


	//----- nvinfo : EIATTR_EXIT_INSTR_OFFSETS
	.align		4
.L_1135:
        /*00c0*/ 	.byte	0x04, 0x1c
        /*00c2*/ 	.short	(.L_1137 - .L_1136)


	//   ....[0]....
.L_1136:
        /*00c4*/ 	.word	0x0000ddc0


	//   ....[1]....
        /*00c8*/ 	.word	0x0000e590


	//   ....[2]....
        /*00cc*/ 	.word	0x0000e810


	//   ....[3]....
        /*00d0*/ 	.word	0x0000e830


	//   ....[4]....
        /*00d4*/ 	.word	0x0000ea40


	//   ....[5]....
        /*00d8*/ 	.word	0x0000ea60


	//   ....[6]....
        /*00dc*/ 	.word	0x0000eaa0


	//   ....[7]....
        /*00e0*/ 	.word	0x0000eae0


	//   ....[8]....
        /*00e4*/ 	.word	0x0000eb20


	//   ....[9]....
        /*00e8*/ 	.word	0x0000ed90


	//   ....[10]....
        /*00ec*/ 	.word	0x0000edb0


	//   ....[11]....
        /*00f0*/ 	.word	0x0000efc0


	//   ....[12]....
        /*00f4*/ 	.word	0x0000efe0


	//----- nvinfo : EIATTR_MAX_THREADS
	.align		4
.L_1137:
        /*00f8*/ 	.byte	0x04, 0x05
        /*00fa*/ 	.short	(.L_1139 - .L_1138)
.L_1138:
        /*00fc*/ 	.word	0x00000200
        /*0100*/ 	.word	0x00000001
        /*0104*/ 	.word	0x00000001


	//----- nvinfo : EIATTR_CRS_STACK_SIZE
	.align		4
.L_1139:
        /*0108*/ 	.byte	0x04, 0x1e
        /*010a*/ 	.short	(.L_1141 - .L_1140)
.L_1140:
        /*010c*/ 	.word	0x00000000


	//----- nvinfo : EIATTR_CBANK_PARAM_SIZE
	.align		4
.L_1141:
        /*0110*/ 	.byte	0x03, 0x19
        /*0112*/ 	.short	0x0420


	//----- nvinfo : EIATTR_PARAM_CBANK
	.align		4
        /*0114*/ 	.byte	0x04, 0x0a
        /*0116*/ 	.short	(.L_1143 - .L_1142)
	.align		4
.L_1142:
        /*0118*/ 	.word	index@(.nv.constant0._ZN2at6native13reduce_kernelILi512ELi1ENS0_8ReduceOpIdNS0_14func_wrapper_tIdZNS0_15xor_sum_functorIdvEclERNS_14TensorIteratorEEUlddE_EEjdLi4ELi4EEEEEvT1_)
        /*011c*/ 	.short	0x0380
        /*011e*/ 	.short	0x0420


	//----- nvinfo : EIATTR_SW_WAR
	.align		4
.L_1143:
        /*0120*/ 	.byte	0x04, 0x36
        /*0122*/ 	.short	(.L_1145 - .L_1144)
.L_1144:
        /*0124*/ 	.word	0x00000008
.L_1145:


//--------------------- .nv.info._ZN2at6native13reduce_kernelILi256ELi2ENS0_8ReduceOpIdNS0_14func_wrapper_tIdZNS0_15xor_sum_functorIdvEclERNS_14TensorIteratorEEUlddE_EEjdLi4ELi4EEEEEvT1_ --------------------------
	.section	.nv.info._ZN2at6native13reduce_kernelILi256ELi2ENS0_8ReduceOpIdNS0_14func_wrapper_tIdZNS0_15xor_sum_functorIdvEclERNS_14TensorIteratorEEUlddE_EEjdLi4ELi4EEEEEvT1_,"",@"SHT_CUDA_INFO"
	.sectionflags	@""
	.align	4


	//----- nvinfo : EIATTR_CUDA_API_VERSION
	.align		4
        /*0000*/ 	.byte	0x04, 0x37
        /*0002*/ 	.short	(.L_1147 - .L_1146)
.L_1146:
        /*0004*/ 	.word	0x00000082


	//----- nvinfo : EIATTR_KPARAM_INFO
	.align		4
.L_1147:
        /*0008*/ 	.byte	0x04, 0x17
        /*000a*/ 	.short	(.L_1149 - .L_1148)
.L_1148:
        /*000c*/ 	.word	0x00000000
        /*0010*/ 	.short	0x0000
        /*0012*/ 	.short	0x0000
        /*0014*/ 	.byte	0x00, 0xf0, 0x81, 0x10


	//----- nvinfo : EIATTR_SPARSE_MMA_MASK
	.align		4
.L_1149:
        /*0018*/ 	.byte	0x03, 0x50
        /*001a*/ 	.short	0x0000


	//----- nvinfo : EIATTR_MAXREG_COUNT
	.align		4
        /*001c*/ 	.byte	0x03, 0x1b
        /*001e*/ 	.short	0x0040


	//----- nvinfo : EIATTR_NUM_BARRIERS
	.align		4
        /*0020*/ 	.byte	0x02, 0x4c
        /*0022*/ 	.byte	0x01
	.zero		1


	//----- nvinfo : EIATTR_EXTERNS
	.align		4
        /*0024*/ 	.byte	0x04, 0x0f
        /*0026*/ 	.short	(.L_1151 - .L_1150)


	//   ....[0]....
	.align		4
.L_1150:
        /*0028*/ 	.word	index@(__assertfail)


	//----- nvinfo : EIATTR_MERCURY_ISA_VERSION
	.align		4
.L_1151:
        /*002c*/ 	.byte	0x03, 0x5f
        /*002e*/ 	.short	0x0101


	//----- nvinfo : EIATTR_INT_WARP_WIDE_INSTR_OFFSETS
	.align		4
        /*0030*/ 	.byte	0x04, 0x31
        /*0032*/ 	.short	(.L_1153 - .L_1152)


	//   ....[0]....
.L_1152:
        /*0034*/ 	.word	0x00010a50


	//   ....[1]....
        /*0038*/ 	.word	0x00010b40


	//----- nvinfo : EIATTR_COOP_GROUP_MASK_REGIDS
	.align		4
.L_1153:
        /*003c*/ 	.byte	0x04, 0x29
        /*003e*/ 	.short	(.L_1155 - .L_1154)


	//   ....[0]....
.L_1154:
        /*0040*/ 	.word	0xffffffff


	//   ....[1]....
        /*0044*/ 	.word	0xffffffff


	//   ....[2]....
        /*0048*/ 	.word	0xffffffff


	//   ....[3]....
        /*004c*/ 	.word	0xffffffff


	//   ....[4]....
        /*0050*/ 	.word	0xffffffff


	//   ....[5]....
        /*0054*/ 	.word	0xffffffff


	//   ....[6]....
        /*0058*/ 	.word	0xffffffff


	//   ....[7]....
        /*005c*/ 	.word	0xffffffff


	//----- nvinfo : EIATTR_COOP_GROUP_INSTR_OFFSETS
	.align		4
.L_1155:
        /*0060*/ 	.byte	0x04, 0x28
        /*0062*/ 	.short	(.L_1157 - .L_1156)


	//   ....[0]....
.L_1156:
        /*0064*/ 	.word	0x0000c0b0


	//   ....[1]....
        /*0068*/ 	.word	0x0000c0c0


	//   ....[2]....
        /*006c*/ 	.word	0x0000c0d0


	//   ....[3]....
        /*0070*/ 	.word	0x0000c0e0


	//   ....[4]....
        /*0074*/ 	.word	0x00011640


	//   ....[5]....
        /*0078*/ 	.word	0x00011650


	//   ....[6]....
        /*007c*/ 	.word	0x00011660


	//   ....[7]....
        /*0080*/ 	.word	0x00011670


	//----- nvinfo : EIATTR_VRC_CTA_INIT_COUNT
	.align		4
.L_1157:
        /*0084*/ 	.byte	0x02, 0x4a
	.zero		1
	.zero		1


	//----- nvinfo : EIATTR_SYSCALL_OFFSETS
	.align		4
        /*0088*/ 	.byte	0x04, 0x46
        /*008a*/ 	.short	(.L_1159 - .L_1158)


	//   ....[0]....
.L_1158:
        /*008c*/ 	.word	0x000014a0


	//   ....[1]....
        /*0090*/ 	.word	0x000119a0


	//   ....[2]....
        /*0094*/ 	.word	0x00011ad0


	//   ....[3]....
        /*0098*/ 	.word	0x00011d50


	//   ....[4]....
        /*009c*/ 	.word	0x00011e80


	//   ....[5]....
        /*00a0*/ 	.word	0x000122b0


	//   ....[6]....
        /*00a4*/ 	.word	0x000123e0


	//   ....[7]....
        /*00a8*/ 	.word	0x00012680


	//   ....[8]....
        /*00ac*/ 	.word	0x000127b0


	//----- nvinfo : EIATTR_EXIT_INSTR_OFFSETS
	.align		4
.L_1159:
        /*00b0*/ 	.byte	0x04, 0x1c
        /*00b2*/ 	.short	(.L_1161 - .L_1160)


	//   ....[0]....
.L_1160:
        /*00b4*/ 	.word	0x00010c00


	//   ....[1]....
        /*00b8*/ 	.word	0x000116f0


	//   ....[2]....
        /*00bc*/ 	.word	0x00011870


	//   ....[3]....
        /*00c0*/ 	.word	0x00011b40


	//   ....[4]....
        /*00c4*/ 	.word	0x00011f20


	//   ....[5]....
        /*00c8*/ 	.word	0x00011f50


	//   ....[6]....
        /*00cc*/ 	.word	0x00011f80


	//   ....[7]....
        /*00d0*/ 	.word	0x00011fc0


	//   ....[8]....
        /*00d4*/ 	.word	0x00012000


	//   ....[9]....
        /*00d8*/ 	.word	0x00012180


	//   ....[10]....
        /*00dc*/ 	.word	0x00012450


	//   ....[11]....
        /*00e0*/ 	.word	0x00012850


	//   ....[12]....
        /*00e4*/ 	.word	0x00012880


	//----- nvinfo : EIATTR_MAX_THREADS
	.align		4
.L_1161:
        /*00e8*/ 	.byte	0x04, 0x05
        /*00ea*/ 	.short	(.L_1163 - .L_1162)
.L_1162:
        /*00ec*/ 	.word	0x00000100
        /*00f0*/ 	.word	0x00000001
        /*00f4*/ 	.word	0x00000001


	//----- nvinfo : EIATTR_CRS_STACK_SIZE
	.align		4
.L_1163:
        /*00f8*/ 	.byte	0x04, 0x1e
        /*00fa*/ 	.short	(.L_1165 - .L_1164)
.L_1164:
        /*00fc*/ 	.word	0x00000000


	//----- nvinfo : EIATTR_CBANK_PARAM_SIZE
	.align		4
.L_1165:
        /*0100*/ 	.byte	0x03, 0x19
        /*0102*/ 	.short	0x0420


	//----- nvinfo : EIATTR_PARAM_CBANK
	.align		4
        /*0104*/ 	.byte	0x04, 0x0a
        /*0106*/ 	.short	(.L_1167 - .L_1166)
	.align		4
.L_1166:
        /*0108*/ 	.word	index@(.nv.constant0._ZN2at6native13reduce_kernelILi256ELi2ENS0_8ReduceOpIdNS0_14func_wrapper_tIdZNS0_15xor_sum_functorIdvEclERNS_14TensorIteratorEEUlddE_EEjdLi4ELi4EEEEEvT1_)
        /*010c*/ 	.short	0x0380
        /*010e*/ 	.short	0x0420


	//----- nvinfo : EIATTR_SW_WAR
	.align		4
.L_1167:
        /*0110*/ 	.byte	0x04, 0x36
        /*0112*/ 	.short	(.L_1169 - .L_1168)
.L_1168:
        /*0114*/ 	.word	0x00000008
.L_1169:


//--------------------- .nv.info._ZN2at6native13reduce_kernelILi128ELi4ENS0_8ReduceOpIdNS0_14func_wrapper_tIdZNS0_15xor_sum_functorIdvEclERNS_14TensorIteratorEEUlddE_EEjdLi4ELi4EEEEEvT1_ --------------------------
	.section	.nv.info._ZN2at6native13reduce_kernelILi128ELi4ENS0_8ReduceOpIdNS0_14func_wrapper_tIdZNS0_15xor_sum_functorIdvEclERNS_14TensorIteratorEEUlddE_EEjdLi4ELi4EEEEEvT1_,"",@"SHT_CUDA_INFO"
	.sectionflags	@""
	.align	4


	//----- nvinfo : EIATTR_CUDA_API_VERSION
	.align		4
        /*0000*/ 	.byte	0x04, 0x37
        /*0002*/ 	.short	(.L_1171 - .L_1170)
.L_1170:
        /*0004*/ 	.word	0x00000082


	//----- nvinfo : EIATTR_KPARAM_INFO
	.align		4
.L_1171:
        /*0008*/ 	.byte	0x04, 0x17
        /*000a*/ 	.short	(.L_1173 - .L_1172)
.L_1172:
        /*000c*/ 	.word	0x00000000
        /*0010*/ 	.short	0x0000
        /*0012*/ 	.short	0x0000
        /*0014*/ 	.byte	0x00, 0xf0, 0x81, 0x10


	//----- nvinfo : EIATTR_SPARSE_MMA_MASK
	.align		4
.L_1173:
        /*0018*/ 	.byte	0x03, 0x50
        /*001a*/ 	.short	0x0000


	//----- nvinfo : EIATTR_MAXREG_COUNT
	.align		4
        /*001c*/ 	.byte	0x03, 0x1b
        /*001e*/ 	.short	0x0080


	//----- nvinfo : EIATTR_NUM_BARRIERS
	.align		4
        /*0020*/ 	.byte	0x02, 0x4c
        /*0022*/ 	.byte	0x01
	.zero		1


	//----- nvinfo : EIATTR_EXTERNS
	.align		4
        /*0024*/ 	.byte	0x04, 0x0f
        /*0026*/ 	.short	(.L_1175 - .L_1174)


	//   ....[0]....
	.align		4
.L_1174:
        /*0028*/ 	.word	index@(__assertfail)


	//----- nvinfo : EIATTR_MERCURY_ISA_VERSION
	.align		4
.L_1175:
        /*002c*/ 	.byte	0x03, 0x5f
        /*002e*/ 	.short	0x0101


	//----- nvinfo : EIATTR_INT_WARP_WIDE_INSTR_OFFSETS
	.align		4
        /*0030*/ 	.byte	0x04, 0x31
        /*0032*/ 	.short	(.L_1177 - .L_1176)


	//   ....[0]....
.L_1176:
        /*0034*/ 	.word	0x00016060


	//   ....[1]....
        /*0038*/ 	.word	0x00016150


	//----- nvinfo : EIATTR_COOP_GROUP_MASK_REGIDS
	.align		4
.L_1177:
        /*003c*/ 	.byte	0x04, 0x29
        /*003e*/ 	.short	(.L_1179 - .L_1178)


	//   ....[0]....
.L_1178:
        /*0040*/ 	.word	0xffffffff


	//   ....[1]....
        /*0044*/ 	.word	0xffffffff


	//   ....[2]....
        /*0048*/ 	.word	0xffffffff


	//   ....[3]....
        /*004c*/ 	.word	0xffffffff


	//   ....[4]....
        /*0050*/ 	.word	0xffffffff


	//   ....[5]....
        /*0054*/ 	.word	0xffffffff


	//   ....[6]....
        /*0058*/ 	.word	0xffffffff


	//   ....[7]....
        /*005c*/ 	.word	0xffffffff


	//   ....[8]....
        /*0060*/ 	.word	0xffffffff


	//   ....[9]....
        /*0064*/ 	.word	0xffffffff


	//   ....[10]....
        /*0068*/ 	.word	0xffffffff


	//   ....[11]....
        /*006c*/ 	.word	0xffffffff


	//   ....[12]....
        /*0070*/ 	.word	0xffffffff


	//   ....[13]....
        /*0074*/ 	.word	0xffffffff


	//   ....[14]....
        /*0078*/ 	.word	0xffffffff


	//   ....[15]....
        /*007c*/ 	.word	0xffffffff


	//----- nvinfo : EIATTR_COOP_GROUP_INSTR_OFFSETS
	.align		4
.L_1179:
        /*0080*/ 	.byte	0x04, 0x28
        /*0082*/ 	.short	(.L_1181 - .L_1180)


	//   ....[0]....
.L_1180:
        /*0084*/ 	.word	0x0000d100


	//   ....[1]....
        /*0088*/ 	.word	0x0000d110


	//   ....[2]....
        /*008c*/ 	.word	0x0000d120


	//   ....[3]....
        /*0090*/ 	.word	0x0000d130


	//   ....[4]....
        /*0094*/ 	.word	0x0000d140


	//   ....[5]....
        /*0098*/ 	.word	0x0000d150


	//   ....[6]....
        /*009c*/ 	.word	0x0000d160


	//   ....[7]....
        /*00a0*/ 	.word	0x0000d180


	//   ....[8]....
        /*00a4*/ 	.word	0x00017090


	//   ....[9]....
        /*00a8*/ 	.word	0x000170b0


	//   ....[10]....
        /*00ac*/ 	.word	0x000170c0


	//   ....[11]....
        /*00b0*/ 	.word	0x000170d0


	//   ....[12]....
        /*00b4*/ 	.word	0x000170e0


	//   ....[13]....
        /*00b8*/ 	.word	0x000170f0


	//   ....[14]....
        /*00bc*/ 	.word	0x00017100


	//   ....[15]....
        /*00c0*/ 	.word	0x00017120


	//----- nvinfo : EIATTR_VRC_CTA_INIT_COUNT
	.align		4
.L_1181:
        /*00c4*/ 	.byte	0x02, 0x4a
	.zero		1
	.zero		1


	//----- nvinfo : EIATTR_SYSCALL_OFFSETS
	.align		4
        /*00c8*/ 	.byte	0x04, 0x46
        /*00ca*/ 	.short	(.L_1183 - .L_1182)


	//   ....[0]....
.L_1182:
        /*00cc*/ 	.word	0x00001480


	//   ....[1]....
        /*00d0*/ 	.word	0x00017570


	//   ....[2]....
        /*00d4*/ 	.word	0x000176a0


	//   ....[3]....
        /*00d8*/ 	.word	0x00017830


	//   ....[4]....
        /*00dc*/ 	.word	0x00017960


	//   ....[5]....
        /*00e0*/ 	.word	0x00017c90


	//   ....[6]....
        /*00e4*/ 	.word	0x00017dc0


	//   ....[7]....
        /*00e8*/ 	.word	0x00017f80


	//   ....[8]....
        /*00ec*/ 	.word	0x000180b0


	//   ....[9]....
        /*00f0*/ 	.word	0x000185e0


	//   ....[10]....
        /*00f4*/ 	.word	0x00018710


	//   ....[11]....
        /*00f8*/ 	.word	0x000188a0


	//   ....[12]....
        /*00fc*/ 	.word	0x000189d0


	//   ....[13]....
        /*0100*/ 	.word	0x00018d10


	//   ....[14]....
        /*0104*/ 	.word	0x00018e40


	//   ....[15]....
        /*0108*/ 	.word	0x00019000


	//   ....[16]....
        /*010c*/ 	.word	0x00019130


	//----- nvinfo : EIATTR_EXIT_INSTR_OFFSETS
	.align		4
.L_1183:
        /*0110*/ 	.byte	0x04, 0x1c
        /*0112*/ 	.short	(.L_1185 - .L_1184)


	//   ....[0]....
.L_1184:
        /*0114*/ 	.word	0x00016210


	//   ....[1]....
        /*0118*/ 	.word	0x000171d0


	//   ....[2]....
        /*011c*/ 	.word	0x00017440


	//   ....[3]....
        /*0120*/ 	.word	0x000179f0


	//   ....[4]....
        /*0124*/ 	.word	0x00018140


	//   ....[5]....
        /*0128*/ 	.word	0x00018190


	//   ....[6]....
        /*012c*/ 	.word	0x000181c0


	//   ....[7]....
        /*0130*/ 	.word	0x00018200


	//   ....[8]....
        /*0134*/ 	.word	0x00018240


	//   ....[9]....
        /*0138*/ 	.word	0x000184b0


	//   ....[10]....
        /*013c*/ 	.word	0x00018a60


	//   ....[11]....
        /*0140*/ 	.word	0x000191c0


	//   ....[12]....
        /*0144*/ 	.word	0x00019210


	//----- nvinfo : EIATTR_MAX_THREADS
	.align		4
.L_1185:
        /*0148*/ 	.byte	0x04, 0x05
        /*014a*/ 	.short	(.L_1187 - .L_1186)
.L_1186:
        /*014c*/ 	.word	0x00000080
        /*0150*/ 	.word	0x00000001
        /*0154*/ 	.word	0x00000001


	//----- nvinfo : EIATTR_CRS_STACK_SIZE
	.align		4
.L_1187:
        /*0158*/ 	.byte	0x04, 0x1e
        /*015a*/ 	.short	(.L_1189 - .L_1188)
.L_1188:
        /*015c*/ 	.word	0x00000000


	//----- nvinfo : EIATTR_CBANK_PARAM_SIZE
	.align		4
.L_1189:
        /*0160*/ 	.byte	0x03, 0x19
        /*0162*/ 	.short	0x0420


	//----- nvinfo : EIATTR_PARAM_CBANK
	.align		4
        /*0164*/ 	.byte	0x04, 0x0a
        /*0166*/ 	.short	(.L_1191 - .L_1190)
	.align		4
.L_1190:
        /*0168*/ 	.word	index@(.nv.constant0._ZN2at6native13reduce_kernelILi128ELi4ENS0_8ReduceOpIdNS0_14func_wrapper_tIdZNS0_15xor_sum_functorIdvEclERNS_14TensorIteratorEEUlddE_EEjdLi4ELi4EEEEEvT1_)
        /*016c*/ 	.short	0x0380
        /*016e*/ 	.short	0x0420


	//----- nvinfo : EIATTR_SW_WAR
	.align		4
.L_1191:
        /*0170*/ 	.byte	0x04, 0x36
        /*0172*/ 	.short	(.L_1193 - .L_1192)
.L_1192:
        /*0174*/ 	.word	0x00000008
.L_1193:


//--------------------- .nv.info._ZN2at6native13reduce_kernelILi512ELi1ENS0_8ReduceOpIsNS0_14func_wrapper_tImZNS0_15xor_sum_functorIsvEclERNS_14TensorIteratorEEUlmmE_EEjmLi4ELi4EEEEEvT1_ --------------------------
	.section	.nv.info._ZN2at6native13reduce_kernelILi512ELi1ENS0_8ReduceOpIsNS0_14func_wrapper_tImZNS0_15xor_sum_functorIsvEclERNS_14TensorIteratorEEUlmmE_EEjmLi4ELi4EEEEEvT1_,"",@"SHT_CUDA_INFO"
	.sectionflags	@""
	.align	4


	//----- nvinfo : EIATTR_CUDA_API_VERSION
	.align		4
        /*0000*/ 	.byte	0x04, 0x37
        /*0002*/ 	.short	(.L_1195 - .L_1194)
.L_1194:
        /*0004*/ 	.word	0x00000082


	//----- nvinfo : EIATTR_KPARAM_INFO
	.align		4
.L_1195:
        /*0008*/ 	.byte	0x04, 0x17
        /*000a*/ 	.short	(.L_1197 - .L_1196)
.L_1196:
        /*000c*/ 	.word	0x00000000
        /*0010*/ 	.short	0x0000
        /*0012*/ 	.short	0x0000
        /*0014*/ 	.byte	0x00, 0xf0, 0x81, 0x10


	//----- nvinfo : EIATTR_SPARSE_MMA_MASK
	.align		4
.L_1197:
        /*0018*/ 	.byte	0x03, 0x50
        /*001a*/ 	.short	0x0000


	//----- nvinfo : EIATTR_MAXREG_COUNT
	.align		4
        /*001c*/ 	.byte	0x03, 0x1b
        /*001e*/ 	.short	0x0020


	//----- nvinfo : EIATTR_NUM_BARRIERS
	.align		4
        /*0020*/ 	.byte	0x02, 0x4c
        /*0022*/ 	.byte	0x01
	.zero		1


	//----- nvinfo : EIATTR_EXTERNS
	.align		4
        /*0024*/ 	.byte	0x04, 0x0f
        /*0026*/ 	.short	(.L_1199 - .L_1198)


	//   ....[0]....
	.align		4
.L_1198:
        /*0028*/ 	.word	index@(__assertfail)


	//----- nvinfo : EIATTR_MERCURY_ISA_VERSION
	.align		4
.L_1199:
        /*002c*/ 	.byte	0x03, 0x5f
        /*002e*/ 	.short	0x0101


	//----- nvinfo : EIATTR_INT_WARP_WIDE_INSTR_OFFSETS
	.align		4
        /*0030*/ 	.byte	0x04, 0x31
        /*0032*/ 	.short	(.L_1201 - .L_1200)


	//   ....[0]....
.L_1200:
        /*0034*/ 	.word	0x0000dec0


	//   ....[1]....
        /*0038*/ 	.word	0x0000dfb0


	//----- nvinfo : EIATTR_COOP_GROUP_MASK_REGIDS
	.align		4
.L_1201:
        /*003c*/ 	.byte	0x04, 0x29
        /*003e*/ 	.short	(.L_1203 - .L_1202)


	//   ....[0]....
.L_1202:
        /*0040*/ 	.word	0xffffffff


	//   ....[1]....
        /*0044*/ 	.word	0xffffffff


	//   ....[2]....
        /*0048*/ 	.word	0xffffffff


	//   ....[3]....
        /*004c*/ 	.word	0xffffffff


	//----- nvinfo : EIATTR_COOP_GROUP_INSTR_OFFSETS
	.align		4
.L_1203:
        /*0050*/ 	.byte	0x04, 0x28
        /*0052*/ 	.short	(.L_1205 - .L_1204)


	//   ....[0]....
.L_1204:
        /*0054*/ 	.word	0x0000b7b0


	//   ....[1]....
        /*0058*/ 	.word	0x0000b7c0


	//   ....[2]....
        /*005c*/ 	.word	0x0000e730


	//   ....[3]....
        /*0060*/ 	.word	0x0000e740


	//----- nvinfo : EIATTR_VRC_CTA_INIT_COUNT
	.align		4
.L_1205:
        /*0064*/ 	.byte	0x02, 0x4a
	.zero		1
	.zero		1


	//----- nvinfo : EIATTR_SYSCALL_OFFSETS
	.align		4
        /*0068*/ 	.byte	0x04, 0x46
        /*006a*/ 	.short	(.L_1207 - .L_1206)


	//   ....[0]....
.L_1206:
        /*006c*/ 	.word	0x0000e9d0


	//   ....[1]....
        /*0070*/ 	.word	0x0000ec00


	//   ....[2]....
        /*0074*/ 	.word	0x0000ef60


	//   ....[3]....
        /*0078*/ 	.word	0x0000f1b0


	//----- nvinfo : EIATTR_EXIT_INSTR_OFFSETS
	.align		4
.L_1207:
        /*007c*/ 	.byte	0x04, 0x1c
        /*007e*/ 	.short	(.L_1209 - .L_1208)


	//   ....[0]....
.L_1208:
        /*0080*/ 	.word	0x0000e050


	//   ....[1]....
        /*0084*/ 	.word	0x0000e7a0


	//   ....[2]....
        /*0088*/ 	.word	0x0000ea20


	//   ....[3]....
        /*008c*/ 	.word	0x0000ea40


	//   ....[4]....
        /*0090*/ 	.word	0x0000ec50


	//   ....[5]....
        /*0094*/ 	.word	0x0000ec70


	//   ....[6]....
        /*0098*/ 	.word	0x0000eca0


	//   ....[7]....
        /*009c*/ 	.word	0x0000ece0


	//   ....[8]....
        /*00a0*/ 	.word	0x0000ed20


	//   ....[9]....
        /*00a4*/ 	.word	0x0000efb0


	//   ....[10]....
        /*00a8*/ 	.word	0x0000efd0


	//   ....[11]....
        /*00ac*/ 	.word	0x0000f200


	//   ....[12]....
        /*00b0*/ 	.word	0x0000f220


	//----- nvinfo : EIATTR_MAX_THREADS
	.align		4
.L_1209:
        /*00b4*/ 	.byte	0x04, 0x05
        /*00b6*/ 	.short	(.L_1211 - .L_1210)
.L_1210:
        /*00b8*/ 	.word	0x00000200
        /*00bc*/ 	.word	0x00000001
        /*00c0*/ 	.word	0x00000001


	//----- nvinfo : EIATTR_CRS_STACK_SIZE
	.align		4
.L_1211:
        /*00c4*/ 	.byte	0x04, 0x1e
        /*00c6*/ 	.short	(.L_1213 - .L_1212)
.L_1212:
        /*00c8*/ 	.word	0x00000000


	//----- nvinfo : EIATTR_CBANK_PARAM_SIZE
	.align		4
.L_1213:
        /*00cc*/ 	.byte	0x03, 0x19
        /*00ce*/ 	.short	0x0420


	//----- nvinfo : EIATTR_PARAM_CBANK
	.align		4
        /*00d0*/ 	.byte	0x04, 0x0a
        /*00d2*/ 	.short	(.L_1215 - .L_1214)
	.align		4
.L_1214:
        /*00d4*/ 	.word	index@(.nv.constant0._ZN2at6native13reduce_kernelILi512ELi1ENS0_8ReduceOpIsNS0_14func_wrapper_tImZNS0_15xor_sum_functorIsvEclERNS_14TensorIteratorEEUlmmE_EEjmLi4ELi4EEEEEvT1_)
        /*00d8*/ 	.short	0x0380
        /*00da*/ 	.short	0x0420


	//----- nvinfo : EIATTR_SW_WAR
	.align		4
.L_1215:
        /*00dc*/ 	.byte	0x04, 0x36
        /*00de*/ 	.short	(.L_1217 - .L_1216)
.L_1216:
        /*00e0*/ 	.word	0x00000008
.L_1217:


//--------------------- .nv.info._ZN2at6native13reduce_kernelILi256ELi2ENS0_8ReduceOpIsNS0_14func_wrapper_tImZNS0_15xor_sum_functorIsvEclERNS_14TensorIteratorEEUlmmE_EEjmLi4ELi4EEEEEvT1_ --------------------------
	.section	.nv.info._ZN2at6native13reduce_kernelILi256ELi2ENS0_8ReduceOpIsNS0_14func_wrapper_tImZNS0_15xor_sum_functorIsvEclERNS_14TensorIteratorEEUlmmE_EEjmLi4ELi4EEEEEvT1_,"",@"SHT_CUDA_INFO"
	.sectionflags	@""
	.align	4


	//----- nvinfo : EIATTR_CUDA_API_VERSION
	.align		4
        /*0000*/ 	.byte	0x04, 0x37
        /*0002*/ 	.short	(.L_1219 - .L_1218)
.L_1218:
        /*0004*/ 	.word	0x00000082


	//----- nvinfo : EIATTR_KPARAM_INFO
	.align		4
.L_1219:
        /*0008*/ 	.byte	0x04, 0x17
        /*000a*/ 	.short	(.L_1221 - .L_1220)
.L_1220:
        /*000c*/ 	.word	0x00000000
        /*0010*/ 	.short	0x0000
        /*0012*/ 	.short	0x0000
        /*0014*/ 	.byte	0x00, 0xf0, 0x81, 0x10


	//----- nvinfo : EIATTR_SPARSE_MMA_MASK
	.align		4
.L_1221:
        /*0018*/ 	.byte	0x03, 0x50
        /*001a*/ 	.short	0x0000


	//----- nvinfo : EIATTR_MAXREG_COUNT
	.align		4
        /*001c*/ 	.byte	0x03, 0x1b
        /*001e*/ 	.short	0x0040


	//----- nvinfo : EIATTR_NUM_BARRIERS
	.align		4
        /*0020*/ 	.byte	0x02, 0x4c
        /*0022*/ 	.byte	0x01
	.zero		1


	//----- nvinfo : EIATTR_EXTERNS
	.align		4
        /*0024*/ 	.byte	0x04, 0x0f
        /*0026*/ 	.short	(.L_1223 - .L_1222)


	//   ....[0]....
	.align		4
.L_1222:
        /*0028*/ 	.word	index@(__assertfail)


	//----- nvinfo : EIATTR_MERCURY_ISA_VERSION
	.align		4
.L_1223:
        /*002c*/ 	.byte	0x03, 0x5f
        /*002e*/ 	.short	0x0101


	//----- nvinfo : EIATTR_INT_WARP_WIDE_INSTR_OFFSETS
	.align		4
        /*0030*/ 	.byte	0x04, 0x31
        /*0032*/ 	.short	(.L_1225 - .L_1224)


	//   ....[0]....
.L_1224:
        /*0034*/ 	.word	0x00011400


	//   ....[1]....
        /*0038*/ 	.word	0x000114f0


	//----- nvinfo : EIATTR_COOP_GROUP_MASK_REGIDS
	.align		4
.L_1225:
        /*003c*/ 	.byte	0x04, 0x29
        /*003e*/ 	.short	(.L_1227 - .L_1226)


	//   ....[0]....
.L_1226:
        /*0040*/ 	.word	0xffffffff


	//   ....[1]....
        /*0044*/ 	.word	0xffffffff


	//   ....[2]....
        /*0048*/ 	.word	0xffffffff


	//   ....[3]....
        /*004c*/ 	.word	0xffffffff


	//   ....[4]....
        /*0050*/ 	.word	0xffffffff


	//   ....[5]....
        /*0054*/ 	.word	0xffffffff


	//   ....[6]....
        /*0058*/ 	.word	0xffffffff


	//   ....[7]....
        /*005c*/ 	.word	0xffffffff


	//----- nvinfo : EIATTR_COOP_GROUP_INSTR_OFFSETS
	.align		4
.L_1227:
        /*0060*/ 	.byte	0x04, 0x28
        /*0062*/ 	.short	(.L_1229 - .L_1228)


	//   ....[0]....
.L_1228:
        /*0064*/ 	.word	0x0000ca80


	//   ....[1]....
        /*0068*/ 	.word	0x0000ca90


	//   ....[2]....
        /*006c*/ 	.word	0x0000caa0


	//   ....[3]....
        /*0070*/ 	.word	0x0000cab0


	//   ....[4]....
        /*0074*/ 	.word	0x00011ec0


	//   ....[5]....
        /*0078*/ 	.word	0x00011ed0


	//   ....[6]....
        /*007c*/ 	.word	0x00011ee0


	//   ....[7]....
        /*0080*/ 	.word	0x00011ef0


	//----- nvinfo : EIATTR_VRC_CTA_INIT_COUNT
	.align		4
.L_1229:
        /*0084*/ 	.byte	0x02, 0x4a
	.zero		1
	.zero		1


	//----- nvinfo : EIATTR_SYSCALL_OFFSETS
	.align		4
        /*0088*/ 	.byte	0x04, 0x46
        /*008a*/ 	.short	(.L_1231 - .L_1230)


	//   ....[0]....
.L_1230:
        /*008c*/ 	.word	0x00001480


	//   ....[1]....
        /*0090*/ 	.word	0x00012220


	//   ....[2]....
        /*0094*/ 	.word	0x00012350


	//   ....[3]....
        /*0098*/ 	.word	0x000125d0


	//   ....[4]....
        /*009c*/ 	.word	0x00012700


	//   ....[5]....
        /*00a0*/ 	.word	0x00012b40


	//   ....[6]....
        /*00a4*/ 	.word	0x00012c70


	//   ....[7]....
        /*00a8*/ 	.word	0x00012f10


	//   ....[8]....
        /*00ac*/ 	.word	0x00013040


	//----- nvinfo : EIATTR_EXIT_INSTR_OFFSETS
	.align		4
.L_1231:
        /*00b0*/ 	.byte	0x04, 0x1c
        /*00b2*/ 	.short	(.L_1233 - .L_1232)


	//   ....[0]....
.L_1232:
        /*00b4*/ 	.word	0x000115b0


	//   ....[1]....
        /*00b8*/ 	.word	0x00011f70


	//   ....[2]....
        /*00bc*/ 	.word	0x000120f0


	//   ....[3]....
        /*00c0*/ 	.word	0x000123c0


	//   ....[4]....
        /*00c4*/ 	.word	0x000127a0


	//   ....[5]....
        /*00c8*/ 	.word	0x000127d0


	//   ....[6]....
        /*00cc*/ 	.word	0x00012800


	//   ....[7]....
        /*00d0*/ 	.word	0x00012840


	//   ....[8]....
        /*00d4*/ 	.word	0x00012880


	//   ....[9]....
        /*00d8*/ 	.word	0x00012a10


	//   ....[10]....
        /*00dc*/ 	.word	0x00012ce0


	//   ....[11]....
        /*00e0*/ 	.word	0x000130e0


	//   ....[12]....
        /*00e4*/ 	.word	0x00013110


	//----- nvinfo : EIATTR_MAX_THREADS
	.align		4
.L_1233:
        /*00e8*/ 	.byte	0x04, 0x05
        /*00ea*/ 	.short	(.L_1235 - .L_1234)
.L_1234:
        /*00ec*/ 	.word	0x00000100
        /*00f0*/ 	.word	0x00000001
        /*00f4*/ 	.word	0x00000001


	//----- nvinfo : EIATTR_CRS_STACK_SIZE
	.align		4
.L_1235:
        /*00f8*/ 	.byte	0x04, 0x1e
        /*00fa*/ 	.short	(.L_1237 - .L_1236)
.L_1236:
        /*00fc*/ 	.word	0x00000000


	//----- nvinfo : EIATTR_CBANK_PARAM_SIZE
	.align		4
.L_1237:
        /*0100*/ 	.byte	0x03, 0x19
        /*0102*/ 	.short	0x0420


	//----- nvinfo : EIATTR_PARAM_CBANK
	.align		4
        /*0104*/ 	.byte	0x04, 0x0a
        /*0106*/ 	.short	(.L_1239 - .L_1238)
	.align		4
.L_1238:
        /*0108*/ 	.word	index@(.nv.constant0._ZN2at6native13reduce_kernelILi256ELi2ENS0_8ReduceOpIsNS0_14func_wrapper_tImZNS0_15xor_sum_functorIsvEclERNS_14TensorIteratorEEUlmmE_EEjmLi4ELi4EEEEEvT1_)
        /*010c*/ 	.short	0x0380
        /*010e*/ 	.short	0x0420


	//----- nvinfo : EIATTR_SW_WAR
	.align		4
.L_1239:
        /*0110*/ 	.byte	0x04, 0x36
        /*0112*/ 	.short	(.L_1241 - .L_1240)
.L_1240:
        /*0114*/ 	.word	0x00000008
.L_1241:


//--------------------- .nv.info._ZN2at6native13reduce_kernelILi128ELi4ENS0_8ReduceOpIsNS0_14func_wrapper_tImZNS0_15xor_sum_functorIsvEclERNS_14TensorIteratorEEUlmmE_EEjmLi4ELi4EEEEEvT1_ --------------------------
	.section	.nv.info._ZN2at6native13reduce_kernelILi128ELi4ENS0_8ReduceOpIsNS0_14func_wrapper_tImZNS0_15xor_sum_functorIsvEclERNS_14TensorIteratorEEUlmmE_EEjmLi4ELi4EEEEEvT1_,"",@"SHT_CUDA_INFO"
	.sectionflags	@""
	.align	4


	//----- nvinfo : EIATTR_CUDA_API_VERSION
	.align		4
        /*0000*/ 	.byte	0x04, 0x37
        /*0002*/ 	.short	(.L_1243 - .L_1242)
.L_1242:
        /*0004*/ 	.word	0x00000082


	//----- nvinfo : EIATTR_KPARAM_INFO
	.align		4
.L_1243:
        /*0008*/ 	.byte	0x04, 0x17
        /*000a*/ 	.short	(.L_1245 - .L_1244)
.L_1244:
        /*000c*/ 	.word	0x00000000
        /*0010*/ 	.short	0x0000
        /*0012*/ 	.short	0x0000
        /*0014*/ 	.byte	0x00, 0xf0, 0x81, 0x10


	//----- nvinfo : EIATTR_SPARSE_MMA_MASK
	.align		4
.L_1245:
        /*0018*/ 	.byte	0x03, 0x50
        /*001a*/ 	.short	0x0000


	//----- nvinfo : EIATTR_MAXREG_COUNT
	.align		4
        /*001c*/ 	.byte	0x03, 0x1b
        /*001e*/ 	.short	0x0080


	//----- nvinfo : EIATTR_NUM_BARRIERS
	.align		4
        /*0020*/ 	.byte	0x02, 0x4c
        /*0022*/ 	.byte	0x01
	.zero		1


	//----- nvinfo : EIATTR_EXTERNS
	.align		4
        /*0024*/ 	.byte	0x04, 0x0f
        /*0026*/ 	.short	(.L_1247 - .L_1246)


	//   ....[0]....
	.align		4
.L_1246:
        /*0028*/ 	.word	index@(__assertfail)


	//----- nvinfo : EIATTR_MERCURY_ISA_VERSION
	.align		4
.L_1247:
        /*002c*/ 	.byte	0x03, 0x5f
        /*002e*/ 	.short	0x0101


	//----- nvinfo : EIATTR_INT_WARP_WIDE_INSTR_OFFSETS
	.align		4
        /*0030*/ 	.byte	0x04, 0x31
        /*0032*/ 	.short	(.L_1249 - .L_1248)


	//   ....[0]....
.L_1248:
        /*0034*/ 	.word	0x000170e0


	//   ....[1]....
        /*0038*/ 	.word	0x000171d0


	//----- nvinfo : EIATTR_COOP_GROUP_MASK_REGIDS
	.align		4
.L_1249:
        /*003c*/ 	.byte	0x04, 0x29
        /*003e*/ 	.short	(.L_1251 - .L_1250)


	//   ....[0]....
.L_1250:
        /*0040*/ 	.word	0xffffffff


	//   ....[1]....
        /*0044*/ 	.word	0xffffffff


	//   ....[2]....
        /*0048*/ 	.word	0xffffffff


	//   ....[3]....
        /*004c*/ 	.word	0xffffffff


	//   ....[4]....
        /*0050*/ 	.word	0xffffffff


	//   ....[5]....
        /*0054*/ 	.word	0xffffffff


	//   ....[6]....
        /*0058*/ 	.word	0xffffffff


	//   ....[7]....
        /*005c*/ 	.word	0xffffffff


	//   ....[8]....
        /*0060*/ 	.word	0xffffffff


	//   ....[9]....
        /*0064*/ 	.word	0xffffffff


	//   ....[10]....
        /*0068*/ 	.word	0xffffffff


	//   ....[11]....
        /*006c*/ 	.word	0xffffffff


	//   ....[12]....
        /*0070*/ 	.word	0xffffffff


	//   ....[13]....
        /*0074*/ 	.word	0xffffffff


	//   ....[14]....
        /*0078*/ 	.word	0xffffffff


	//   ....[15]....
        /*007c*/ 	.word	0xffffffff


	//----- nvinfo : EIATTR_COOP_GROUP_INSTR_OFFSETS
	.align		4
.L_1251:
        /*0080*/ 	.byte	0x04, 0x28
        /*0082*/ 	.short	(.L_1253 - .L_1252)


	//   ....[0]....
.L_1252:
        /*0084*/ 	.word	0x0000e180


	//   ....[1]....
        /*0088*/ 	.word	0x0000e190


	//   ....[2]....
        /*008c*/ 	.word	0x0000e1a0


	//   ....[3]....
        /*0090*/ 	.word	0x0000e1b0


	//   ....[4]....
        /*0094*/ 	.word	0x0000e1c0


	//   ....[5]....
        /*0098*/ 	.word	0x0000e1d0


	//   ....[6]....
        /*009c*/ 	.word	0x0000e1e0


	//   ....[7]....
        /*00a0*/ 	.word	0x0000e200


	//   ....[8]....
        /*00a4*/ 	.word	0x00017f90


	//   ....[9]....
        /*00a8*/ 	.word	0x00017fa0


	//   ....[10]....
        /*00ac*/ 	.word	0x00017fb0


	//   ....[11]....
        /*00b0*/ 	.word	0x00017fc0


	//   ....[12]....
        /*00b4*/ 	.word	0x00017fd0


	//   ....[13]....
        /*00b8*/ 	.word	0x00017fe0


	//   ....[14]....
        /*00bc*/ 	.word	0x00017ff0


	//   ....[15]....
        /*00c0*/ 	.word	0x00018010


	//----- nvinfo : EIATTR_VRC_CTA_INIT_COUNT
	.align		4
.L_1253:
        /*00c4*/ 	.byte	0x02, 0x4a
	.zero		1
	.zero		1


	//----- nvinfo : EIATTR_SYSCALL_OFFSETS
	.align		4
        /*00c8*/ 	.byte	0x04, 0x46
        /*00ca*/ 	.short	(.L_1255 - .L_1254)


	//   ....[0]....
.L_1254:
        /*00cc*/ 	.word	0x00001480


	//   ....[1]....
        /*00d0*/ 	.word	0x00018470


	//   ....[2]....
        /*00d4*/ 	.word	0x000185a0


	//   ....[3]....
        /*00d8*/ 	.word	0x00018730


	//   ....[4]....
        /*00dc*/ 	.word	0x00018860


	//   ....[5]....
        /*00e0*/ 	.word	0x00018ba0


	//   ....[6]....
        /*00e4*/ 	.word	0x00018cd0


	//   ....[7]....
        /*00e8*/ 	.word	0x00018e90


	//   ....[8]....
        /*00ec*/ 	.word	0x00018fc0


	//   ....[9]....
        /*00f0*/ 	.word	0x000194f0


	//   ....[10]....
        /*00f4*/ 	.word	0x00019620


	//   ....[11]....
        /*00f8*/ 	.word	0x000197b0


	//   ....[12]....
        /*00fc*/ 	.word	0x000198e0


	//   ....[13]....
        /*0100*/ 	.word	0x00019c20


	//   ....[14]....
        /*0104*/ 	.word	0x00019d50


	//   ....[15]....
        /*0108*/ 	.word	0x00019f10


	//   ....[16]....
        /*010c*/ 	.word	0x0001a040


	//----- nvinfo : EIATTR_EXIT_INSTR_OFFSETS
	.align		4
.L_1255:
        /*0110*/ 	.byte	0x04, 0x1c
        /*0112*/ 	.short	(.L_1257 - .L_1256)


	//   ....[0]....
.L_1256:
        /*0114*/ 	.word	0x00017290


	//   ....[1]....
        /*0118*/ 	.word	0x000180c0


	//   ....[2]....
        /*011c*/ 	.word	0x00018340


	//   ....[3]....
        /*0120*/ 	.word	0x000188f0


	//   ....[4]....
        /*0124*/ 	.word	0x00019050


	//   ....[5]....
        /*0128*/ 	.word	0x000190a0


	//   ....[6]....
        /*012c*/ 	.word	0x000190d0


	//   ....[7]....
        /*0130*/ 	.word	0x00019110


	//   ....[8]....
        /*0134*/ 	.word	0x00019150


	//   ....[9]....
        /*0138*/ 	.word	0x000193c0


	//   ....[10]....
        /*013c*/ 	.word	0x00019970


	//   ....[11]....
        /*0140*/ 	.word	0x0001a0d0


	//   ....[12]....
        /*0144*/ 	.word	0x0001a120


	//----- nvinfo : EIATTR_MAX_THREADS
	.align		4
.L_1257:
        /*0148*/ 	.byte	0x04, 0x05
        /*014a*/ 	.short	(.L_1259 - .L_1258)
.L_1258:
        /*014c*/ 	.word	0x00000080
        /*0150*/ 	.word	0x00000001
        /*0154*/ 	.word	0x00000001


	//----- nvinfo : EIATTR_CRS_STACK_SIZE
	.align		4
.L_1259:
        /*0158*/ 	.byte	0x04, 0x1e
        /*015a*/ 	.short	(.L_1261 - .L_1260)
.L_1260:
        /*015c*/ 	.word	0x00000000


	//----- nvinfo : EIATTR_CBANK_PARAM_SIZE
	.align		4
.L_1261:
        /*0160*/ 	.byte	0x03, 0x19
        /*0162*/ 	.short	0x0420


	//----- nvinfo : EIATTR_PARAM_CBANK
	.align		4
        /*0164*/ 	.byte	0x04, 0x0a
        /*0166*/ 	.short	(.L_1263 - .L_1262)
	.align		4
.L_1262:
        /*0168*/ 	.word	index@(.nv.constant0._ZN2at6native13reduce_kernelILi128ELi4ENS0_8ReduceOpIsNS0_14func_wrapper_tImZNS0_15xor_sum_functorIsvEclERNS_14TensorIteratorEEUlmmE_EEjmLi4ELi4EEEEEvT1_)
        /*016c*/ 	.short	0x0380
        /*016e*/ 	.short	0x0420


	//----- nvinfo : EIATTR_SW_WAR
	.align		4
.L_1263:
        /*0170*/ 	.byte	0x04, 0x36
        /*0172*/ 	.short	(.L_1265 - .L_1264)
.L_1264:
        /*0174*/ 	.word	0x00000008
.L_1265:


//--------------------- .nv.info._ZN2at6native13reduce_kernelILi512ELi1ENS0_8ReduceOpIlNS0_14func_wrapper_tImZNS0_15xor_sum_functorIlvEclERNS_14TensorIteratorEEUlmmE_EEjmLi4ELi4EEEEEvT1_ --------------------------
	.section	.nv.info._ZN2at6native13reduce_kernelILi512ELi1ENS0_8ReduceOpIlNS0_14func_wrapper_tImZNS0_15xor_sum_functorIlvEclERNS_14TensorIteratorEEUlmmE_EEjmLi4ELi4EEEEEvT1_,"",@"SHT_CUDA_INFO"
	.sectionflags	@""
	.align	4


	//----- nvinfo : EIATTR_CUDA_API_VERSION
	.align		4
        /*0000*/ 	.byte	0x04, 0x37
        /*0002*/ 	.short	(.L_1267 - .L_1266)
.L_1266:
        /*0004*/ 	.word	0x00000082


	//----- nvinfo : EIATTR_KPARAM_INFO
	.align		4
.L_1267:
        /*0008*/ 	.byte	0x04, 0x17
        /*000a*/ 	.short	(.L_1269 - .L_1268)
.L_1268:
        /*000c*/ 	.word	0x00000000
        /*0010*/ 	.short	0x0000
        /*0012*/ 	.short	0x0000
        /*0014*/ 	.byte	0x00, 0xf0, 0x81, 0x10


	//----- nvinfo : EIATTR_SPARSE_MMA_MASK
	.align		4
.L_1269:
        /*0018*/ 	.byte	0x03, 0x50
        /*001a*/ 	.short	0x0000


	//----- nvinfo : EIATTR_MAXREG_COUNT
	.align		4
        /*001c*/ 	.byte	0x03, 0x1b
        /*001e*/ 	.short	0x0020


	//----- nvinfo : EIATTR_NUM_BARRIERS
	.align		4
        /*0020*/ 	.byte	0x02, 0x4c
        /*0022*/ 	.byte	0x01
	.zero		1


	//----- nvinfo : EIATTR_EXTERNS
	.align		4
        /*0024*/ 	.byte	0x04, 0x0f
        /*0026*/ 	.short	(.L_1271 - .L_1270)


	//   ....[0]....
	.align		4
.L_1270:
        /*0028*/ 	.word	index@(__assertfail)


	//----- nvinfo : EIATTR_ANNOTATIONS
	.align		4
.L_1271:
        /*002c*/ 	.byte	0x04, 0x55
        /*002e*/ 	.short	(.L_1273 - .L_1272)


	//   ....[0]....
.L_1272:
        /*0030*/ 	.word	0x00000001
        /*0034*/ 	.byte	0x40, 0x01, 0x00, 0x00, 0x01, 0x00, 0x00, 0x00, 0xa0, 0x01, 0x00, 0x00, 0x01, 0x00, 0x00, 0x00
        /*0044*/ 	.byte	0x50, 0xb5, 0x00, 0x00, 0x01, 0x00, 0x00, 0x00, 0x80, 0xe9, 0x00, 0x00


	//----- nvinfo : EIATTR_MERCURY_ISA_VERSION
	.align		4
.L_1273:
        /*0050*/ 	.byte	0x03, 0x5f
        /*0052*/ 	.short	0x0101


	//----- nvinfo : EIATTR_INT_WARP_WIDE_INSTR_OFFSETS
	.align		4
        /*0054*/ 	.byte	0x04, 0x31
        /*0056*/ 	.short	(.L_1275 - .L_1274)


	//   ....[0]....
.L_1274:
        /*0058*/ 	.word	0x0000dbc0


	//   ....[1]....
        /*005c*/ 	.word	0x0000dcb0


	//----- nvinfo : EIATTR_COOP_GROUP_MASK_REGIDS
	.align		4
.L_1275:
        /*0060*/ 	.byte	0x04, 0x29
        /*0062*/ 	.short	(.L_1277 - .L_1276)


	//   ....[0]....
.L_1276:
        /*0064*/ 	.word	0xffffffff


	//   ....[1]....
        /*0068*/ 	.word	0xffffffff


	//   ....[2]....
        /*006c*/ 	.word	0xffffffff


	//   ....[3]....
        /*0070*/ 	.word	0xffffffff


	//----- nvinfo : EIATTR_COOP_GROUP_INSTR_OFFSETS
	.align		4
.L_1277:
        /*0074*/ 	.byte	0x04, 0x28
        /*0076*/ 	.short	(.L_1279 - .L_1278)


	//   ....[0]....
.L_1278:
        /*0078*/ 	.word	0x0000b4a0


	//   ....[1]....
        /*007c*/ 	.word	0x0000b4b0


	//   ....[2]....
        /*0080*/ 	.word	0x0000e430


	//   ....[3]....
        /*0084*/ 	.word	0x0000e440


	//----- nvinfo : EIATTR_VRC_CTA_INIT_COUNT
	.align		4
.L_1279:
        /*0088*/ 	.byte	0x02, 0x4a
	.zero		1
	.zero		1


	//----- nvinfo : EIATTR_SYSCALL_OFFSETS
	.align		4
        /*008c*/ 	.byte	0x04, 0x46
        /*008e*/ 	.short	(.L_1281 - .L_1280)


	//   ....[0]....
.L_1280:
        /*0090*/ 	.word	0x0000e6d0


	//   ....[1]....
        /*0094*/ 	.word	0x0000e900


	//   ....[2]....
        /*0098*/ 	.word	0x0000ec50


	//   ....[3]....
        /*009c*/ 	.word	0x0000ee80


	//----- nvinfo : EIATTR_EXIT_INSTR_OFFSETS
	.align		4
.L_1281:
        /*00a0*/ 	.byte	0x04, 0x1c
        /*00a2*/ 	.short	(.L_1283 - .L_1282)


	//   ....[0]....
.L_1282:
        /*00a4*/ 	.word	0x0000dd50


	//   ....[1]....
        /*00a8*/ 	.word	0x0000e4a0


	//   ....[2]....
        /*00ac*/ 	.word	0x0000e720


	//   ....[3]....
        /*00b0*/ 	.word	0x0000e740


	//   ....[4]....
        /*00b4*/ 	.word	0x0000e950


	//   ....[5]....
        /*00b8*/ 	.word	0x0000e970


	//   ....[6]....
        /*00bc*/ 	.word	0x0000e9b0


	//   ....[7]....
        /*00c0*/ 	.word	0x0000e9f0


	//   ....[8]....
        /*00c4*/ 	.word	0x0000ea30


	//   ....[9]....
        /*00c8*/ 	.word	0x0000eca0


	//   ....[10]....
        /*00cc*/ 	.word	0x0000ecc0


	//   ....[11]....
        /*00d0*/ 	.word	0x0000eed0


	//   ....[12]....
        /*00d4*/ 	.word	0x0000eef0


	//----- nvinfo : EIATTR_MAX_THREADS
	.align		4
.L_1283:
        /*00d8*/ 	.byte	0x04, 0x05
        /*00da*/ 	.short	(.L_1285 - .L_1284)
.L_1284:
        /*00dc*/ 	.word	0x00000200
        /*00e0*/ 	.word	0x00000001
        /*00e4*/ 	.word	0x00000001


	//----- nvinfo : EIATTR_CRS_STACK_SIZE
	.align		4
.L_1285:
        /*00e8*/ 	.byte	0x04, 0x1e
        /*00ea*/ 	.short	(.L_1287 - .L_1286)
.L_1286:
        /*00ec*/ 	.word	0x00000000


	//----- nvinfo : EIATTR_CBANK_PARAM_SIZE
	.align		4
.L_1287:
        /*00f0*/ 	.byte	0x03, 0x19
        /*00f2*/ 	.short	0x0420


	//----- nvinfo : EIATTR_PARAM_CBANK
	.align		4
        /*00f4*/ 	.byte	0x04, 0x0a
        /*00f6*/ 	.short	(.L_1289 - .L_1288)
	.align		4
.L_1288:
        /*00f8*/ 	.word	index@(.nv.constant0._ZN2at6native13reduce_kernelILi512ELi1ENS0_8ReduceOpIlNS0_14func_wrapper_tImZNS0_15xor_sum_functorIlvEclERNS_14TensorIteratorEEUlmmE_EEjmLi4ELi4EEEEEvT1_)
        /*00fc*/ 	.short	0x0380
        /*00fe*/ 	.short	0x0420


	//----- nvinfo : EIATTR_SW_WAR
	.align		4
.L_1289:
        /*0100*/ 	.byte	0x04, 0x36
        /*0102*/ 	.short	(.L_1291 - .L_1290)
.L_1290:
        /*0104*/ 	.word	0x00000008
.L_1291:


//--------------------- .nv.info._ZN2at6native13reduce_kernelILi256ELi2ENS0_8ReduceOpIlNS0_14func_wrapper_tImZNS0_15xor_sum_functorIlvEclERNS_14TensorIteratorEEUlmmE_EEjmLi4ELi4EEEEEvT1_ --------------------------
	.section	.nv.info._ZN2at6native13reduce_kernelILi256ELi2ENS0_8ReduceOpIlNS0_14func_wrapper_tImZNS0_15xor_sum_functorIlvEclERNS_14TensorIteratorEEUlmmE_EEjmLi4ELi4EEEEEvT1_,"",@"SHT_CUDA_INFO"
	.sectionflags	@""
	.align	4


	//----- nvinfo : EIATTR_CUDA_API_VERSION
	.align		4
        /*0000*/ 	.byte	0x04, 0x37
        /*0002*/ 	.short	(.L_1293 - .L_1292)
.L_1292:
        /*0004*/ 	.word	0x00000082


	//----- nvinfo : EIATTR_KPARAM_INFO
	.align		4
.L_1293:
        /*0008*/ 	.byte	0x04, 0x17
        /*000a*/ 	.short	(.L_1295 - .L_1294)
.L_1294:
        /*000c*/ 	.word	0x00000000
        /*0010*/ 	.short	0x0000
        /*0012*/ 	.short	0x0000
        /*0014*/ 	.byte	0x00, 0xf0, 0x81, 0x10


	//----- nvinfo : EIATTR_SPARSE_MMA_MASK
	.align		4
.L_1295:
        /*0018*/ 	.byte	0x03, 0x50
        /*001a*/ 	.short	0x0000


	//----- nvinfo : EIATTR_MAXREG_COUNT
	.align		4
        /*001c*/ 	.byte	0x03, 0x1b
        /*001e*/ 	.short	0x0040


	//----- nvinfo : EIATTR_NUM_BARRIERS
	.align		4
        /*0020*/ 	.byte	0x02, 0x4c
        /*0022*/ 	.byte	0x01
	.zero		1


	//----- nvinfo : EIATTR_EXTERNS
	.align		4
        /*0024*/ 	.byte	0x04, 0x0f
        /*0026*/ 	.short	(.L_1297 - .L_1296)


	//   ....[0]....
	.align		4
.L_1296:
        /*0028*/ 	.word	index@(__assertfail)


	//----- nvinfo : EIATTR_MERCURY_ISA_VERSION
	.align		4
.L_1297:
        /*002c*/ 	.byte	0x03, 0x5f
        /*002e*/ 	.short	0x0101


	//----- nvinfo : EIATTR_INT_WARP_WIDE_INSTR_OFFSETS
	.align		4
        /*0030*/ 	.byte	0x04, 0x31
        /*0032*/ 	.short	(.L_1299 - .L_1298)


	//   ....[0]....
.L_1298:
        /*0034*/ 	.word	0x000109a0


	//   ....[1]....
        /*0038*/ 	.word	0x00010a90


	//----- nvinfo : EIATTR_COOP_GROUP_MASK_REGIDS
	.align		4
.L_1299:
        /*003c*/ 	.byte	0x04, 0x29
        /*003e*/ 	.short	(.L_1301 - .L_1300)


	//   ....[0]....
.L_1300:
        /*0040*/ 	.word	0xffffffff


	//   ....[1]....
        /*0044*/ 	.word	0xffffffff


	//   ....[2]....
        /*0048*/ 	.word	0xffffffff


	//   ....[3]....
        /*004c*/ 	.word	0xffffffff


	//   ....[4]....
        /*0050*/ 	.word	0xffffffff


	//   ....[5]....
        /*0054*/ 	.word	0xffffffff


	//   ....[6]....
        /*0058*/ 	.word	0xffffffff


	//   ....[7]....
        /*005c*/ 	.word	0xffffffff


	//----- nvinfo : EIATTR_COOP_GROUP_INSTR_OFFSETS
	.align		4
.L_1301:
        /*0060*/ 	.byte	0x04, 0x28
        /*0062*/ 	.short	(.L_1303 - .L_1302)


	//   ....[0]....
.L_1302:
        /*0064*/ 	.word	0x0000c010


	//   ....[1]....
        /*0068*/ 	.word	0x0000c020


	//   ....[2]....
        /*006c*/ 	.word	0x0000c030


	//   ....[3]....
        /*0070*/ 	.word	0x0000c040


	//   ....[4]....
        /*0074*/ 	.word	0x000114a0


	//   ....[5]....
        /*0078*/ 	.word	0x000114b0


	//   ....[6]....
        /*007c*/ 	.word	0x000114c0


	//   ....[7]....
        /*0080*/ 	.word	0x000114d0


	//----- nvinfo : EIATTR_VRC_CTA_INIT_COUNT
	.align		4
.L_1303:
        /*0084*/ 	.byte	0x02, 0x4a
	.zero		1
	.zero		1


	//----- nvinfo : EIATTR_SYSCALL_OFFSETS
	.align		4
        /*0088*/ 	.byte	0x04, 0x46
        /*008a*/ 	.short	(.L_1305 - .L_1304)


	//   ....[0]....
.L_1304:
        /*008c*/ 	.word	0x00001480


	//   ....[1]....
        /*0090*/ 	.word	0x00011820


	//   ....[2]....
        /*0094*/ 	.word	0x00011950


	//   ....[3]....
        /*0098*/ 	.word	0x00011bf0


	//   ....[4]....
        /*009c*/ 	.word	0x00011d20


	//   ....[5]....
        /*00a0*/ 	.word	0x00012150


	//   ....[6]....
        /*00a4*/ 	.word	0x00012280


	//   ....[7]....
        /*00a8*/ 	.word	0x00012510


	//   ....[8]....
        /*00ac*/ 	.word	0x00012640


	//----- nvinfo : EIATTR_EXIT_INSTR_OFFSETS
	.align		4
.L_1305:
        /*00b0*/ 	.byte	0x04, 0x1c
        /*00b2*/ 	.short	(.L_1307 - .L_1306)


	//   ....[0]....
.L_1306:
        /*00b4*/ 	.word	0x00010b50


	//   ....[1]....
        /*00b8*/ 	.word	0x00011550


	//   ....[2]....
        /*00bc*/ 	.word	0x000116f0


	//   ....[3]....
        /*00c0*/ 	.word	0x000119c0


	//   ....[4]....
        /*00c4*/ 	.word	0x00011dc0


	//   ....[5]....
        /*00c8*/ 	.word	0x00011df0


	//   ....[6]....
        /*00cc*/ 	.word	0x00011e20


	//   ....[7]....
        /*00d0*/ 	.word	0x00011e60


	//   ....[8]....
        /*00d4*/ 	.word	0x00011ea0


	//   ....[9]....
        /*00d8*/ 	.word	0x00012020


	//   ....[10]....
        /*00dc*/ 	.word	0x000122f0


	//   ....[11]....
        /*00e0*/ 	.word	0x000126e0


	//   ....[12]....
        /*00e4*/ 	.word	0x00012710


	//----- nvinfo : EIATTR_MAX_THREADS
	.align		4
.L_1307:
        /*00e8*/ 	.byte	0x04, 0x05
        /*00ea*/ 	.short	(.L_1309 - .L_1308)
.L_1308:
        /*00ec*/ 	.word	0x00000100
        /*00f0*/ 	.word	0x00000001
        /*00f4*/ 	.word	0x00000001


	//----- nvinfo : EIATTR_CRS_STACK_SIZE
	.align		4
.L_1309:
        /*00f8*/ 	.byte	0x04, 0x1e
        /*00fa*/ 	.short	(.L_1311 - .L_1310)
.L_1310:
        /*00fc*/ 	.word	0x00000000


	//----- nvinfo : EIATTR_CBANK_PARAM_SIZE
	.align		4
.L_1311:
        /*0100*/ 	.byte	0x03, 0x19
        /*0102*/ 	.short	0x0420


	//----- nvinfo : EIATTR_PARAM_CBANK
	.align		4
        /*0104*/ 	.byte	0x04, 0x0a
        /*0106*/ 	.short	(.L_1313 - .L_1312)
	.align		4
.L_1312:
        /*0108*/ 	.word	index@(.nv.constant0._ZN2at6native13reduce_kernelILi256ELi2ENS0_8ReduceOpIlNS0_14func_wrapper_tImZNS0_15xor_sum_functorIlvEclERNS_14TensorIteratorEEUlmmE_EEjmLi4ELi4EEEEEvT1_)
        /*010c*/ 	.short	0x0380
        /*010e*/ 	.short	0x0420


	//----- nvinfo : EIATTR_SW_WAR
	.align		4
.L_1313:
        /*0110*/ 	.byte	0x04, 0x36
        /*0112*/ 	.short	(.L_1315 - .L_1314)
.L_1314:
        /*0114*/ 	.word	0x00000008
.L_1315:


//--------------------- .nv.info._ZN2at6native13reduce_kernelILi128ELi4ENS0_8ReduceOpIlNS0_14func_wrapper_tImZNS0_15xor_sum_functorIlvEclERNS_14TensorIteratorEEUlmmE_EEjmLi4ELi4EEEEEvT1_ --------------------------
	.section	.nv.info._ZN2at6native13reduce_kernelILi128ELi4ENS0_8ReduceOpIlNS0_14func_wrapper_tImZNS0_15xor_sum_functorIlvEclERNS_14TensorIteratorEEUlmmE_EEjmLi4ELi4EEEEEvT1_,"",@"SHT_CUDA_INFO"
	.sectionflags	@""
	.align	4


	//----- nvinfo : EIATTR_CUDA_API_VERSION
	.align		4
        /*0000*/ 	.byte	0x04, 0x37
        /*0002*/ 	.short	(.L_1317 - .L_1316)
.L_1316:
        /*0004*/ 	.word	0x00000082


	//----- nvinfo : EIATTR_KPARAM_INFO
	.align		4
.L_1317:
        /*0008*/ 	.byte	0x04, 0x17
        /*000a*/ 	.short	(.L_1319 - .L_1318)
.L_1318:
        /*000c*/ 	.word	0x00000000
        /*0010*/ 	.short	0x0000
        /*0012*/ 	.short	0x0000
        /*0014*/ 	.byte	0x00, 0xf0, 0x81, 0x10


	//----- nvinfo : EIATTR_SPARSE_MMA_MASK
	.align		4
.L_1319:
        /*0018*/ 	.byte	0x03, 0x50
        /*001a*/ 	.short	0x0000


	//----- nvinfo : EIATTR_MAXREG_COUNT
	.align		4
        /*001c*/ 	.byte	0x03, 0x1b
        /*001e*/ 	.short	0x0080


	//----- nvinfo : EIATTR_NUM_BARRIERS
	.align		4
        /*0020*/ 	.byte	0x02, 0x4c
        /*0022*/ 	.byte	0x01
	.zero		1


	//----- nvinfo : EIATTR_EXTERNS
	.align		4
        /*0024*/ 	.byte	0x04, 0x0f
        /*0026*/ 	.short	(.L_1321 - .L_1320)


	//   ....[0]....
	.align		4
.L_1320:
        /*0028*/ 	.word	index@(__assertfail)


	//----- nvinfo : EIATTR_MERCURY_ISA_VERSION
	.align		4
.L_1321:
        /*002c*/ 	.byte	0x03, 0x5f
        /*002e*/ 	.short	0x0101


	//----- nvinfo : EIATTR_INT_WARP_WIDE_INSTR_OFFSETS
	.align		4
        /*0030*/ 	.byte	0x04, 0x31
        /*0032*/ 	.short	(.L_1323 - .L_1322)


	//   ....[0]....
.L_1322:
        /*0034*/ 	.word	0x00016010


	//   ....[1]....
        /*0038*/ 	.word	0x00016100


	//----- nvinfo : EIATTR_COOP_GROUP_MASK_REGIDS
	.align		4
.L_1323:
        /*003c*/ 	.byte	0x04, 0x29
        /*003e*/ 	.short	(.L_1325 - .L_1324)


	//   ....[0]....
.L_1324:
        /*0040*/ 	.word	0xffffffff


	//   ....[1]....
        /*0044*/ 	.word	0xffffffff


	//   ....[2]....
        /*0048*/ 	.word	0xffffffff


	//   ....[3]....
        /*004c*/ 	.word	0xffffffff


	//   ....[4]....
        /*0050*/ 	.word	0xffffffff


	//   ....[5]....
        /*0054*/ 	.word	0xffffffff


	//   ....[6]....
        /*0058*/ 	.word	0xffffffff


	//   ....[7]....
        /*005c*/ 	.word	0xffffffff


	//   ....[8]....
        /*0060*/ 	.word	0xffffffff


	//   ....[9]....
        /*0064*/ 	.word	0xffffffff


	//   ....[10]....
        /*0068*/ 	.word	0xffffffff


	//   ....[11]....
        /*006c*/ 	.word	0xffffffff


	//   ....[12]....
        /*0070*/ 	.word	0xffffffff


	//   ....[13]....
        /*0074*/ 	.word	0xffffffff


	//   ....[14]....
        /*0078*/ 	.word	0xffffffff


	//   ....[15]....
        /*007c*/ 	.word	0xffffffff


	//----- nvinfo : EIATTR_COOP_GROUP_INSTR_OFFSETS
	.align		4
.L_1325:
        /*0080*/ 	.byte	0x04, 0x28
        /*0082*/ 	.short	(.L_1327 - .L_1326)


	//   ....[0]....
.L_1326:
        /*0084*/ 	.word	0x0000d090


	//   ....[1]....
        /*0088*/ 	.word	0x0000d0a0


	//   ....[2]....
        /*008c*/ 	.word	0x0000d0b0


	//   ....[3]....
        /*0090*/ 	.word	0x0000d0c0


	//   ....[4]....
        /*0094*/ 	.word	0x0000d0d0


	//   ....[5]....
        /*0098*/ 	.word	0x0000d0e0


	//   ....[6]....
        /*009c*/ 	.word	0x0000d0f0


	//   ....[7]....
        /*00a0*/ 	.word	0x0000d110


	//   ....[8]....
        /*00a4*/ 	.word	0x00016e40


	//   ....[9]....
        /*00a8*/ 	.word	0x00016e50


	//   ....[10]....
        /*00ac*/ 	.word	0x00016e60


	//   ....[11]....
        /*00b0*/ 	.word	0x00016e70


	//   ....[12]....
        /*00b4*/ 	.word	0x00016e80


	//   ....[13]....
        /*00b8*/ 	.word	0x00016e90


	//   ....[14]....
        /*00bc*/ 	.word	0x00016ea0


	//   ....[15]....
        /*00c0*/ 	.word	0x00016ec0


	//----- nvinfo : EIATTR_VRC_CTA_INIT_COUNT
	.align		4
.L_1327:
        /*00c4*/ 	.byte	0x02, 0x4a
	.zero		1
	.zero		1


	//----- nvinfo : EIATTR_SYSCALL_OFFSETS
	.align		4
        /*00c8*/ 	.byte	0x04, 0x46
        /*00ca*/ 	.short	(.L_1329 - .L_1328)


	//   ....[0]....
.L_1328:
        /*00cc*/ 	.word	0x00001480


	//   ....[1]....
        /*00d0*/ 	.word	0x00017320


	//   ....[2]....
        /*00d4*/ 	.word	0x00017450


	//   ....[3]....
        /*00d8*/ 	.word	0x000175e0


	//   ....[4]....
        /*00dc*/ 	.word	0x00017710


	//   ....[5]....
        /*00e0*/ 	.word	0x00017a50


	//   ....[6]....
        /*00e4*/ 	.word	0x00017b80


	//   ....[7]....
        /*00e8*/ 	.word	0x00017d40


	//   ....[8]....
        /*00ec*/ 	.word	0x00017e70


	//   ....[9]....
        /*00f0*/ 	.word	0x000183b0


	//   ....[10]....
        /*00f4*/ 	.word	0x000184e0


	//   ....[11]....
        /*00f8*/ 	.word	0x00018670


	//   ....[12]....
        /*00fc*/ 	.word	0x000187a0


	//   ....[13]....
        /*0100*/ 	.word	0x00018af0


	//   ....[14]....
        /*0104*/ 	.word	0x00018c20


	//   ....[15]....
        /*0108*/ 	.word	0x00018de0


	//   ....[16]....
        /*010c*/ 	.word	0x00018f10


	//----- nvinfo : EIATTR_EXIT_INSTR_OFFSETS
	.align		4
.L_1329:
        /*0110*/ 	.byte	0x04, 0x1c
        /*0112*/ 	.short	(.L_1331 - .L_1330)


	//   ....[0]....
.L_1330:
        /*0114*/ 	.word	0x000161c0


	//   ....[1]....
        /*0118*/ 	.word	0x00016f70


	//   ....[2]....
        /*011c*/ 	.word	0x000171f0


	//   ....[3]....
        /*0120*/ 	.word	0x000177a0


	//   ....[4]....
        /*0124*/ 	.word	0x00017f00


	//   ....[5]....
        /*0128*/ 	.word	0x00017f50


	//   ....[6]....
        /*012c*/ 	.word	0x00017f80


	//   ....[7]....
        /*0130*/ 	.word	0x00017fc0


	//   ....[8]....
        /*0134*/ 	.word	0x00018000


	//   ....[9]....
        /*0138*/ 	.word	0x00018280


	//   ....[10]....
        /*013c*/ 	.word	0x00018830


	//   ....[11]....
        /*0140*/ 	.word	0x00018fa0


	//   ....[12]....
        /*0144*/ 	.word	0x00018ff0


	//----- nvinfo : EIATTR_MAX_THREADS
	.align		4
.L_1331:
        /*0148*/ 	.byte	0x04, 0x05
        /*014a*/ 	.short	(.L_1333 - .L_1332)
.L_1332:
        /*014c*/ 	.word	0x00000080
        /*0150*/ 	.word	0x00000001
        /*0154*/ 	.word	0x00000001


	//----- nvinfo : EIATTR_CRS_STACK_SIZE
	.align		4
.L_1333:
        /*0158*/ 	.byte	0x04, 0x1e
        /*015a*/ 	.short	(.L_1335 - .L_1334)
.L_1334:
        /*015c*/ 	.word	0x00000000


	//----- nvinfo : EIATTR_CBANK_PARAM_SIZE
	.align		4
.L_1335:
        /*0160*/ 	.byte	0x03, 0x19
        /*0162*/ 	.short	0x0420


	//----- nvinfo : EIATTR_PARAM_CBANK
	.align		4
        /*0164*/ 	.byte	0x04, 0x0a
        /*0166*/ 	.short	(.L_1337 - .L_1336)
	.align		4
.L_1336:
        /*0168*/ 	.word	index@(.nv.constant0._ZN2at6native13reduce_kernelILi128ELi4ENS0_8ReduceOpIlNS0_14func_wrapper_tImZNS0_15xor_sum_functorIlvEclERNS_14TensorIteratorEEUlmmE_EEjmLi4ELi4EEEEEvT1_)
        /*016c*/ 	.short	0x0380
        /*016e*/ 	.short	0x0420


	//----- nvinfo : EIATTR_SW_WAR
	.align		4
.L_1337:
        /*0170*/ 	.byte	0x04, 0x36
        /*0172*/ 	.short	(.L_1339 - .L_1338)
.L_1338:
        /*0174*/ 	.word	0x00000008
.L_1339:


//--------------------- .nv.info._ZN2at6native13reduce_kernelILi512ELi1ENS0_8ReduceOpIiNS0_14func_wrapper_tImZNS0_15xor_sum_functorIivEclERNS_14TensorIteratorEEUlmmE_EEjmLi4ELi4EEEEEvT1_ --------------------------
	.section	.nv.info._ZN2at6native13reduce_kernelILi512ELi1ENS0_8ReduceOpIiNS0_14func_wrapper_tImZNS0_15xor_sum_functorIivEclERNS_14TensorIteratorEEUlmmE_EEjmLi4ELi4EEEEEvT1_,"",@"SHT_CUDA_INFO"
	.sectionflags	@""
	.align	4


	//----- nvinfo : EIATTR_CUDA_API_VERSION
	.align		4
        /*0000*/ 	.byte	0x04, 0x37
        /*0002*/ 	.short	(.L_1341 - .L_1340)
.L_1340:
        /*0004*/ 	.word	0x00000082


	//----- nvinfo : EIATTR_KPARAM_INFO
	.align		4
.L_1341:
        /*0008*/ 	.byte	0x04, 0x17
        /*000a*/ 	.short	(.L_1343 - .L_1342)
.L_1342:
        /*000c*/ 	.word	0x00000000
        /*0010*/ 	.short	0x0000
        /*0012*/ 	.short	0x0000
        /*0014*/ 	.byte	0x00, 0xf0, 0x81, 0x10


	//----- nvinfo : EIATTR_SPARSE_MMA_MASK
	.align		4
.L_1343:
        /*0018*/ 	.byte	0x03, 0x50
        /*001a*/ 	.short	0x0000


	//----- nvinfo : EIATTR_MAXREG_COUNT
	.align		4
        /*001c*/ 	.byte	0x03, 0x1b
        /*001e*/ 	.short	0x0020


	//----- nvinfo : EIATTR_NUM_BARRIERS
	.align		4
        /*0020*/ 	.byte	0x02, 0x4c
        /*0022*/ 	.byte	0x01
	.zero		1


	//----- nvinfo : EIATTR_EXTERNS
	.align		4
        /*0024*/ 	.byte	0x04, 0x0f
        /*0026*/ 	.short	(.L_1345 - .L_1344)


	//   ....[0]....
	.align		4
.L_1344:
        /*0028*/ 	.word	index@(__assertfail)


	//----- nvinfo : EIATTR_MERCURY_ISA_VERSION
	.align		4
.L_1345:
        /*002c*/ 	.byte	0x03, 0x5f
        /*002e*/ 	.short	0x0101


	//----- nvinfo : EIATTR_INT_WARP_WIDE_INSTR_OFFSETS
	.align		4
        /*0030*/ 	.byte	0x04, 0x31
        /*0032*/ 	.short	(.L_1347 - .L_1346)


	//   ....[0]....
.L_1346:
        /*0034*/ 	.word	0x0000dcc0


	//   ....[1]....
        /*0038*/ 	.word	0x0000ddb0


	//----- nvinfo : EIATTR_COOP_GROUP_MASK_REGIDS
	.align		4
.L_1347:
        /*003c*/ 	.byte	0x04, 0x29
        /*003e*/ 	.short	(.L_1349 - .L_1348)


	//   ....[0]....
.L_1348:
        /*0040*/ 	.word	0xffffffff


	//   ....[1]....
        /*0044*/ 	.word	0xffffffff


	//   ....[2]....
        /*0048*/ 	.word	0xffffffff


	//   ....[3]....
        /*004c*/ 	.word	0xffffffff


	//----- nvinfo : EIATTR_COOP_GROUP_INSTR_OFFSETS
	.align		4
.L_1349:
        /*0050*/ 	.byte	0x04, 0x28
        /*0052*/ 	.short	(.L_1351 - .L_1350)


	//   ....[0]....
.L_1350:
        /*0054*/ 	.word	0x0000b5b0


	//   ....[1]....
        /*0058*/ 	.word	0x0000b5c0


	//   ....[2]....
        /*005c*/ 	.word	0x0000e530


	//   ....[3]....
        /*0060*/ 	.word	0x0000e540


	//----- nvinfo : EIATTR_VRC_CTA_INIT_COUNT
	.align		4
.L_1351:
        /*0064*/ 	.byte	0x02, 0x4a
	.zero		1
	.zero		1


	//----- nvinfo : EIATTR_SYSCALL_OFFSETS
	.align		4
        /*0068*/ 	.byte	0x04, 0x46
        /*006a*/ 	.short	(.L_1353 - .L_1352)


	//   ....[0]....
.L_1352:
        /*006c*/ 	.word	0x0000e7d0


	//   ....[1]....
        /*0070*/ 	.word	0x0000ea00


	//   ....[2]....
        /*0074*/ 	.word	0x0000ed60


	//   ....[3]....
        /*0078*/ 	.word	0x0000efb0


	//----- nvinfo : EIATTR_EXIT_INSTR_OFFSETS
	.align		4
.L_1353:
        /*007c*/ 	.byte	0x04, 0x1c
        /*007e*/ 	.short	(.L_1355 - .L_1354)


	//   ....[0]....
.L_1354:
        /*0080*/ 	.word	0x0000de50


	//   ....[1]....
        /*0084*/ 	.word	0x0000e5a0


	//   ....[2]....
        /*0088*/ 	.word	0x0000e820


	//   ....[3]....
        /*008c*/ 	.word	0x0000e840


	//   ....[4]....
        /*0090*/ 	.word	0x0000ea50


	//   ....[5]....
        /*0094*/ 	.word	0x0000ea70


	//   ....[6]....
        /*0098*/ 	.word	0x0000eaa0


	//   ....[7]....
        /*009c*/ 	.word	0x0000eae0


	//   ....[8]....
        /*00a0*/ 	.word	0x0000eb20


	//   ....[9]....
        /*00a4*/ 	.word	0x0000edb0


	//   ....[10]....
        /*00a8*/ 	.word	0x0000edd0


	//   ....[11]....
        /*00ac*/ 	.word	0x0000f000


	//   ....[12]....
        /*00b0*/ 	.word	0x0000f020


	//----- nvinfo : EIATTR_MAX_THREADS
	.align		4
.L_1355:
        /*00b4*/ 	.byte	0x04, 0x05
        /*00b6*/ 	.short	(.L_1357 - .L_1356)
.L_1356:
        /*00b8*/ 	.word	0x00000200
        /*00bc*/ 	.word	0x00000001
        /*00c0*/ 	.word	0x00000001


	//----- nvinfo : EIATTR_CRS_STACK_SIZE
	.align		4
.L_1357:
        /*00c4*/ 	.byte	0x04, 0x1e
        /*00c6*/ 	.short	(.L_1359 - .L_1358)
.L_1358:
        /*00c8*/ 	.word	0x00000000


	//----- nvinfo : EIATTR_CBANK_PARAM_SIZE
	.align		4
.L_1359:
        /*00cc*/ 	.byte	0x03, 0x19
        /*00ce*/ 	.short	0x0420


	//----- nvinfo : EIATTR_PARAM_CBANK
	.align		4
        /*00d0*/ 	.byte	0x04, 0x0a
        /*00d2*/ 	.short	(.L_1361 - .L_1360)
	.align		4
.L_1360:
        /*00d4*/ 	.word	index@(.nv.constant0._ZN2at6native13reduce_kernelILi512ELi1ENS0_8ReduceOpIiNS0_14func_wrapper_tImZNS0_15xor_sum_functorIivEclERNS_14TensorIteratorEEUlmmE_EEjmLi4ELi4EEEEEvT1_)
        /*00d8*/ 	.short	0x0380
        /*00da*/ 	.short	0x0420


	//----- nvinfo : EIATTR_SW_WAR
	.align		4
.L_1361:
        /*00dc*/ 	.byte	0x04, 0x36
        /*00de*/ 	.short	(.L_1363 - .L_1362)
.L_1362:
        /*00e0*/ 	.word	0x00000008
.L_1363:


//--------------------- .nv.info._ZN2at6native13reduce_kernelILi256ELi2ENS0_8ReduceOpIiNS0_14func_wrapper_tImZNS0_15xor_sum_functorIivEclERNS_14TensorIteratorEEUlmmE_EEjmLi4ELi4EEEEEvT1_ --------------------------
	.section	.nv.info._ZN2at6native13reduce_kernelILi256ELi2ENS0_8ReduceOpIiNS0_14func_wrapper_tImZNS0_15xor_sum_functorIivEclERNS_14TensorIteratorEEUlmmE_EEjmLi4ELi4EEEEEvT1_,"",@"SHT_CUDA_INFO"
	.sectionflags	@""
	.align	4


	//----- nvinfo : EIATTR_CUDA_API_VERSION
	.align		4
        /*0000*/ 	.byte	0x04, 0x37
        /*0002*/ 	.short	(.L_1365 - .L_1364)
.L_1364:
        /*0004*/ 	.word	0x00000082


	//----- nvinfo : EIATTR_KPARAM_INFO
	.align		4
.L_1365:
        /*0008*/ 	.byte	0x04, 0x17
        /*000a*/ 	.short	(.L_1367 - .L_1366)
.L_1366:
        /*000c*/ 	.word	0x00000000
        /*0010*/ 	.short	0x0000
        /*0012*/ 	.short	0x0000
        /*0014*/ 	.byte	0x00, 0xf0, 0x81, 0x10


	//----- nvinfo : EIATTR_SPARSE_MMA_MASK
	.align		4
.L_1367:
        /*0018*/ 	.byte	0x03, 0x50
        /*001a*/ 	.short	0x0000


	//----- nvinfo : EIATTR_MAXREG_COUNT
	.align		4
        /*001c*/ 	.byte	0x03, 0x1b
        /*001e*/ 	.short	0x0040


	//----- nvinfo : EIATTR_NUM_BARRIERS
	.align		4
        /*0020*/ 	.byte	0x02, 0x4c
        /*0022*/ 	.byte	0x01
	.zero		1


	//----- nvinfo : EIATTR_EXTERNS
	.align		4
        /*0024*/ 	.byte	0x04, 0x0f
        /*0026*/ 	.short	(.L_1369 - .L_1368)


	//   ....[0]....
	.align		4
.L_1368:
        /*0028*/ 	.word	index@(__assertfail)


	//----- nvinfo : EIATTR_MERCURY_ISA_VERSION
	.align		4
.L_1369:
        /*002c*/ 	.byte	0x03, 0x5f
        /*002e*/ 	.short	0x0101


	//----- nvinfo : EIATTR_INT_WARP_WIDE_INSTR_OFFSETS
	.align		4
        /*0030*/ 	.byte	0x04, 0x31
        /*0032*/ 	.short	(.L_1371 - .L_1370)


	//   ....[0]....
.L_1370:
        /*0034*/ 	.word	0x00010d50


	//   ....[1]....
        /*0038*/ 	.word	0x00010e40


	//----- nvinfo : EIATTR_COOP_GROUP_MASK_REGIDS
	.align		4
.L_1371:
        /*003c*/ 	.byte	0x04, 0x29
        /*003e*/ 	.short	(.L_1373 - .L_1372)


	//   ....[0]....
.L_1372:
        /*0040*/ 	.word	0xffffffff


	//   ....[1]....
        /*0044*/ 	.word	0xffffffff


	//   ....[2]....
        /*0048*/ 	.word	0xffffffff


	//   ....[3]....
        /*004c*/ 	.word	0xffffffff


	//   ....[4]....
        /*0050*/ 	.word	0xffffffff


	//   ....[5]....
        /*0054*/ 	.word	0xffffffff


	//   ....[6]....
        /*0058*/ 	.word	0xffffffff


	//   ....[7]....
        /*005c*/ 	.word	0xffffffff


	//----- nvinfo : EIATTR_COOP_GROUP_INSTR_OFFSETS
	.align		4
.L_1373:
        /*0060*/ 	.byte	0x04, 0x28
        /*0062*/ 	.short	(.L_1375 - .L_1374)


	//   ....[0]....
.L_1374:
        /*0064*/ 	.word	0x0000c3b0


	//   ....[1]....
        /*0068*/ 	.word	0x0000c3c0


	//   ....[2]....
        /*006c*/ 	.word	0x0000c3d0


	//   ....[3]....
        /*0070*/ 	.word	0x0000c3e0


	//   ....[4]....
        /*0074*/ 	.word	0x00011850


	//   ....[5]....
        /*0078*/ 	.word	0x00011860


	//   ....[6]....
        /*007c*/ 	.word	0x00011870


	//   ....[7]....
        /*0080*/ 	.word	0x00011880


	//----- nvinfo : EIATTR_VRC_CTA_INIT_COUNT
	.align		4
.L_1375:
        /*0084*/ 	.byte	0x02, 0x4a
	.zero		1
	.zero		1


	//----- nvinfo : EIATTR_SYSCALL_OFFSETS
	.align		4
        /*0088*/ 	.byte	0x04, 0x46
        /*008a*/ 	.short	(.L_1377 - .L_1376)


	//   ....[0]....
.L_1376:
        /*008c*/ 	.word	0x000014a0


	//   ....[1]....
        /*0090*/ 	.word	0x00011bc0


	//   ....[2]....
        /*0094*/ 	.word	0x00011cf0


	//   ....[3]....
        /*0098*/ 	.word	0x00011f80


	//   ....[4]....
        /*009c*/ 	.word	0x000120b0


	//   ....[5]....
        /*00a0*/ 	.word	0x000124e0


	//   ....[6]....
        /*00a4*/ 	.word	0x00012610


	//   ....[7]....
        /*00a8*/ 	.word	0x000128a0


	//   ....[8]....
        /*00ac*/ 	.word	0x000129d0


	//----- nvinfo : EIATTR_EXIT_INSTR_OFFSETS
	.align		4
.L_1377:
        /*00b0*/ 	.byte	0x04, 0x1c
        /*00b2*/ 	.short	(.L_1379 - .L_1378)


	//   ....[0]....
.L_1378:
        /*00b4*/ 	.word	0x00010f00


	//   ....[1]....
        /*00b8*/ 	.word	0x00011900


	//   ....[2]....
        /*00bc*/ 	.word	0x00011a90


	//   ....[3]....
        /*00c0*/ 	.word	0x00011d60


	//   ....[4]....
        /*00c4*/ 	.word	0x00012150


	//   ....[5]....
        /*00c8*/ 	.word	0x00012180


	//   ....[6]....
        /*00cc*/ 	.word	0x000121b0


	//   ....[7]....
        /*00d0*/ 	.word	0x000121f0


	//   ....[8]....
        /*00d4*/ 	.word	0x00012230


	//   ....[9]....
        /*00d8*/ 	.word	0x000123b0


	//   ....[10]....
        /*00dc*/ 	.word	0x00012680


	//   ....[11]....
        /*00e0*/ 	.word	0x00012a70


	//   ....[12]....
        /*00e4*/ 	.word	0x00012aa0


	//----- nvinfo : EIATTR_MAX_THREADS
	.align		4
.L_1379:
        /*00e8*/ 	.byte	0x04, 0x05
        /*00ea*/ 	.short	(.L_1381 - .L_1380)
.L_1380:
        /*00ec*/ 	.word	0x00000100
        /*00f0*/ 	.word	0x00000001
        /*00f4*/ 	.word	0x00000001


	//----- nvinfo : EIATTR_CRS_STACK_SIZE
	.align		4
.L_1381:
        /*00f8*/ 	.byte	0x04, 0x1e
        /*00fa*/ 	.short	(.L_1383 - .L_1382)
.L_1382:
        /*00fc*/ 	.word	0x00000000


	//----- nvinfo : EIATTR_CBANK_PARAM_SIZE
	.align		4
.L_1383:
        /*0100*/ 	.byte	0x03, 0x19
        /*0102*/ 	.short	0x0420


	//----- nvinfo : EIATTR_PARAM_CBANK
	.align		4
        /*0104*/ 	.byte	0x04, 0x0a
        /*0106*/ 	.short	(.L_1385 - .L_1384)
	.align		4
.L_1384:
        /*0108*/ 	.word	index@(.nv.constant0._ZN2at6native13reduce_kernelILi256ELi2ENS0_8ReduceOpIiNS0_14func_wrapper_tImZNS0_15xor_sum_functorIivEclERNS_14TensorIteratorEEUlmmE_EEjmLi4ELi4EEEEEvT1_)
        /*010c*/ 	.short	0x0380
        /*010e*/ 	.short	0x0420


	//----- nvinfo : EIATTR_SW_WAR
	.align		4
.L_1385:
        /*0110*/ 	.byte	0x04, 0x36
        /*0112*/ 	.short	(.L_1387 - .L_1386)
.L_1386:
        /*0114*/ 	.word	0x00000008
.L_1387:


//--------------------- .nv.info._ZN2at6native13reduce_kernelILi128ELi4ENS0_8ReduceOpIiNS0_14func_wrapper_tImZNS0_15xor_sum_functorIivEclERNS_14TensorIteratorEEUlmmE_EEjmLi4ELi4EEEEEvT1_ --------------------------
	.section	.nv.info._ZN2at6native13reduce_kernelILi128ELi4ENS0_8ReduceOpIiNS0_14func_wrapper_tImZNS0_15xor_sum_functorIivEclERNS_14TensorIteratorEEUlmmE_EEjmLi4ELi4EEEEEvT1_,"",@"SHT_CUDA_INFO"
	.sectionflags	@""
	.align	4


	//----- nvinfo : EIATTR_CUDA_API_VERSION
	.align		4
        /*0000*/ 	.byte	0x04, 0x37
        /*0002*/ 	.short	(.L_1389 - .L_1388)
.L_1388:
        /*0004*/ 	.word	0x00000082


	//----- nvinfo : EIATTR_KPARAM_INFO
	.align		4
.L_1389:
        /*0008*/ 	.byte	0x04, 0x17
        /*000a*/ 	.short	(.L_1391 - .L_1390)
.L_1390:
        /*000c*/ 	.word	0x00000000
        /*0010*/ 	.short	0x0000
        /*0012*/ 	.short	0x0000
        /*0014*/ 	.byte	0x00, 0xf0, 0x81, 0x10


	//----- nvinfo : EIATTR_SPARSE_MMA_MASK
	.align		4
.L_1391:
        /*0018*/ 	.byte	0x03, 0x50
        /*001a*/ 	.short	0x0000


	//----- nvinfo : EIATTR_MAXREG_COUNT
	.align		4
        /*001c*/ 	.byte	0x03, 0x1b
        /*001e*/ 	.short	0x0080


	//----- nvinfo : EIATTR_NUM_BARRIERS
	.align		4
        /*0020*/ 	.byte	0x02, 0x4c
        /*0022*/ 	.byte	0x01
	.zero		1


	//----- nvinfo : EIATTR_EXTERNS
	.align		4
        /*0024*/ 	.byte	0x04, 0x0f
        /*0026*/ 	.short	(.L_1393 - .L_1392)


	//   ....[0]....
	.align		4
.L_1392:
        /*0028*/ 	.word	index@(__assertfail)


	//----- nvinfo : EIATTR_MERCURY_ISA_VERSION
	.align		4
.L_1393:
        /*002c*/ 	.byte	0x03, 0x5f
        /*002e*/ 	.short	0x0101


	//----- nvinfo : EIATTR_INT_WARP_WIDE_INSTR_OFFSETS
	.align		4
        /*0030*/ 	.byte	0x04, 0x31
        /*0032*/ 	.short	(.L_1395 - .L_1394)


	//   ....[0]....
.L_1394:
        /*0034*/ 	.word	0x00016560


	//   ....[1]....
        /*0038*/ 	.word	0x00016650


	//----- nvinfo : EIATTR_COOP_GROUP_MASK_REGIDS
	.align		4
.L_1395:
        /*003c*/ 	.byte	0x04, 0x29
        /*003e*/ 	.short	(.L_1397 - .L_1396)


	//   ....[0]....
.L_1396:
        /*0040*/ 	.word	0xffffffff


	//   ....[1]....
        /*0044*/ 	.word	0xffffffff


	//   ....[2]....
        /*0048*/ 	.word	0xffffffff


	//   ....[3]....
        /*004c*/ 	.word	0xffffffff


	//   ....[4]....
        /*0050*/ 	.word	0xffffffff


	//   ....[5]....
        /*0054*/ 	.word	0xffffffff


	//   ....[6]....
        /*0058*/ 	.word	0xffffffff


	//   ....[7]....
        /*005c*/ 	.word	0xffffffff


	//   ....[8]....
        /*0060*/ 	.word	0xffffffff


	//   ....[9]....
        /*0064*/ 	.word	0xffffffff


	//   ....[10]....
        /*0068*/ 	.word	0xffffffff


	//   ....[11]....
        /*006c*/ 	.word	0xffffffff


	//   ....[12]....
        /*0070*/ 	.word	0xffffffff


	//   ....[13]....
        /*0074*/ 	.word	0xffffffff


	//   ....[14]....
        /*0078*/ 	.word	0xffffffff


	//   ....[15]....
        /*007c*/ 	.word	0xffffffff


	//----- nvinfo : EIATTR_COOP_GROUP_INSTR_OFFSETS
	.align		4
.L_1397:
        /*0080*/ 	.byte	0x04, 0x28
        /*0082*/ 	.short	(.L_1399 - .L_1398)


	//   ....[0]....
.L_1398:
        /*0084*/ 	.word	0x0000d5f0


	//   ....[1]....
        /*0088*/ 	.word	0x0000d600


	//   ....[2]....
        /*008c*/ 	.word	0x0000d610


	//   ....[3]....
        /*0090*/ 	.word	0x0000d620


	//   ....[4]....
        /*0094*/ 	.word	0x0000d630


	//   ....[5]....
        /*0098*/ 	.word	0x0000d640


	//   ....[6]....
        /*009c*/ 	.word	0x0000d650


	//   ....[7]....
        /*00a0*/ 	.word	0x0000d670


	//   ....[8]....
        /*00a4*/ 	.word	0x00017410


	//   ....[9]....
        /*00a8*/ 	.word	0x00017420


	//   ....[10]....
        /*00ac*/ 	.word	0x00017430


	//   ....[11]....
        /*00b0*/ 	.word	0x00017440


	//   ....[12]....
        /*00b4*/ 	.word	0x00017450


	//   ....[13]....
        /*00b8*/ 	.word	0x00017460


	//   ....[14]....
        /*00bc*/ 	.word	0x00017470


	//   ....[15]....
        /*00c0*/ 	.word	0x00017490


	//----- nvinfo : EIATTR_VRC_CTA_INIT_COUNT
	.align		4
.L_1399:
        /*00c4*/ 	.byte	0x02, 0x4a
	.zero		1
	.zero		1


	//----- nvinfo : EIATTR_SYSCALL_OFFSETS
	.align		4
        /*00c8*/ 	.byte	0x04, 0x46
        /*00ca*/ 	.short	(.L_1401 - .L_1400)


	//   ....[0]....
.L_1400:
        /*00cc*/ 	.word	0x000014a0


	//   ....[1]....
        /*00d0*/ 	.word	0x000178f0


	//   ....[2]....
        /*00d4*/ 	.word	0x00017a20


	//   ....[3]....
        /*00d8*/ 	.word	0x00017bb0


	//   ....[4]....
        /*00dc*/ 	.word	0x00017ce0


	//   ....[5]....
        /*00e0*/ 	.word	0x00018020


	//   ....[6]....
        /*00e4*/ 	.word	0x00018150


	//   ....[7]....
        /*00e8*/ 	.word	0x00018310


	//   ....[8]....
        /*00ec*/ 	.word	0x00018440


	//   ....[9]....
        /*00f0*/ 	.word	0x00018960


	//   ....[10]....
        /*00f4*/ 	.word	0x00018a90


	//   ....[11]....
        /*00f8*/ 	.word	0x00018c20


	//   ....[12]....
        /*00fc*/ 	.word	0x00018d50


	//   ....[13]....
        /*0100*/ 	.word	0x00019080


	//   ....[14]....
        /*0104*/ 	.word	0x000191b0


	//   ....[15]....
        /*0108*/ 	.word	0x00019370


	//   ....[16]....
        /*010c*/ 	.word	0x000194a0


	//----- nvinfo : EIATTR_EXIT_INSTR_OFFSETS
	.align		4
.L_1401:
        /*0110*/ 	.byte	0x04, 0x1c
        /*0112*/ 	.short	(.L_1403 - .L_1402)


	//   ....[0]....
.L_1402:
        /*0114*/ 	.word	0x00016710


	//   ....[1]....
        /*0118*/ 	.word	0x00017540


	//   ....[2]....
        /*011c*/ 	.word	0x000177c0


	//   ....[3]....
        /*0120*/ 	.word	0x00017d70


	//   ....[4]....
        /*0124*/ 	.word	0x000184d0


	//   ....[5]....
        /*0128*/ 	.word	0x00018520


	//   ....[6]....
        /*012c*/ 	.word	0x00018550


	//   ....[7]....
        /*0130*/ 	.word	0x00018590


	//   ....[8]....
        /*0134*/ 	.word	0x000185d0


	//   ....[9]....
        /*0138*/ 	.word	0x00018830


	//   ....[10]....
        /*013c*/ 	.word	0x00018de0


	//   ....[11]....
        /*0140*/ 	.word	0x00019530


	//   ....[12]....
        /*0144*/ 	.word	0x00019580


	//----- nvinfo : EIATTR_MAX_THREADS
	.align		4
.L_1403:
        /*0148*/ 	.byte	0x04, 0x05
        /*014a*/ 	.short	(.L_1405 - .L_1404)
.L_1404:
        /*014c*/ 	.word	0x00000080
        /*0150*/ 	.word	0x00000001
        /*0154*/ 	.word	0x00000001


	//----- nvinfo : EIATTR_CRS_STACK_SIZE
	.align		4
.L_1405:
        /*0158*/ 	.byte	0x04, 0x1e
        /*015a*/ 	.short	(.L_1407 - .L_1406)
.L_1406:
        /*015c*/ 	.word	0x00000000


	//----- nvinfo : EIATTR_CBANK_PARAM_SIZE
	.align		4
.L_1407:
        /*0160*/ 	.byte	0x03, 0x19
        /*0162*/ 	.short	0x0420


	//----- nvinfo : EIATTR_PARAM_CBANK
	.align		4
        /*0164*/ 	.byte	0x04, 0x0a
        /*0166*/ 	.short	(.L_1409 - .L_1408)
	.align		4
.L_1408:
        /*0168*/ 	.word	index@(.nv.constant0._ZN2at6native13reduce_kernelILi128ELi4ENS0_8ReduceOpIiNS0_14func_wrapper_tImZNS0_15xor_sum_functorIivEclERNS_14TensorIteratorEEUlmmE_EEjmLi4ELi4EEEEEvT1_)
        /*016c*/ 	.short	0x0380
        /*016e*/ 	.short	0x0420


	//----- nvinfo : EIATTR_SW_WAR
	.align		4
.L_1409:
        /*0170*/ 	.byte	0x04, 0x36
        /*0172*/ 	.short	(.L_1411 - .L_1410)
.L_1410:
        /*0174*/ 	.word	0x00000008
.L_1411:


//--------------------- .nv.info._ZN2at6native13reduce_kernelILi512ELi1ENS0_8ReduceOpIaNS0_14func_wrapper_tImZNS0_15xor_sum_functorIavEclERNS_14TensorIteratorEEUlmmE_EEjmLi4ELi4EEEEEvT1_ --------------------------
	.section	.nv.info._ZN2at6native13reduce_kernelILi512ELi1ENS0_8ReduceOpIaNS0_14func_wrapper_tImZNS0_15xor_sum_functorIavEclERNS_14TensorIteratorEEUlmmE_EEjmLi4ELi4EEEEEvT1_,"",@"SHT_CUDA_INFO"
	.sectionflags	@""
	.align	4


	//----- nvinfo : EIATTR_CUDA_API_VERSION
	.align		4
        /*0000*/ 	.byte	0x04, 0x37
        /*0002*/ 	.short	(.L_1413 - .L_1412)
.L_1412:
        /*0004*/ 	.word	0x00000082


	//----- nvinfo : EIATTR_KPARAM_INFO
	.align		4
.L_1413:
        /*0008*/ 	.byte	0x04, 0x17
        /*000a*/ 	.short	(.L_1415 - .L_1414)
.L_1414:
        /*000c*/ 	.word	0x00000000
        /*0010*/ 	.short	0x0000
        /*0012*/ 	.short	0x0000
        /*0014*/ 	.byte	0x00, 0xf0, 0x81, 0x10


	//----- nvinfo : EIATTR_SPARSE_MMA_MASK
	.align		4
.L_1415:
        /*0018*/ 	.byte	0x03, 0x50
        /*001a*/ 	.short	0x0000


	//----- nvinfo : EIATTR_MAXREG_COUNT
	.align		4
        /*001c*/ 	.byte	0x03, 0x1b
        /*001e*/ 	.short	0x0020


	//----- nvinfo : EIATTR_NUM_BARRIERS
	.align		4
        /*0020*/ 	.byte	0x02, 0x4c
        /*0022*/ 	.byte	0x01
	.zero		1


	//----- nvinfo : EIATTR_EXTERNS
	.align		4
        /*0024*/ 	.byte	0x04, 0x0f
        /*0026*/ 	.short	(.L_1417 - .L_1416)


	//   ....[0]....
	.align		4
.L_1416:
        /*0028*/ 	.word	index@(__assertfail)


	//----- nvinfo : EIATTR_MERCURY_ISA_VERSION
	.align		4
.L_1417:
        /*002c*/ 	.byte	0x03, 0x5f
        /*002e*/ 	.short	0x0101


	//----- nvinfo : EIATTR_INT_WARP_WIDE_INSTR_OFFSETS
	.align		4
        /*0030*/ 	.byte	0x04, 0x31
        /*0032*/ 	.short	(.L_1419 - .L_1418)


	//   ....[0]....
.L_1418:
        /*0034*/ 	.word	0x0000df40


	//   ....[1]....
        /*0038*/ 	.word	0x0000e030


	//----- nvinfo : EIATTR_COOP_GROUP_MASK_REGIDS
	.align		4
.L_1419:
        /*003c*/ 	.byte	0x04, 0x29
        /*003e*/ 	.short	(.L_1421 - .L_1420)


	//   ....[0]....
.L_1420:
        /*0040*/ 	.word	0xffffffff


	//   ....[1]....
        /*0044*/ 	.word	0xffffffff


	//   ....[2]....
        /*0048*/ 	.word	0xffffffff


	//   ....[3]....
        /*004c*/ 	.word	0xffffffff


	//----- nvinfo : EIATTR_COOP_GROUP_INSTR_OFFSETS
	.align		4
.L_1421:
        /*0050*/ 	.byte	0x04, 0x28
        /*0052*/ 	.short	(.L_1423 - .L_1422)


	//   ....[0]....
.L_1422:
        /*0054*/ 	.word	0x0000b830


	//   ....[1]....
        /*0058*/ 	.word	0x0000b840


	//   ....[2]....
        /*005c*/ 	.word	0x0000e7b0


	//   ....[3]....
        /*0060*/ 	.word	0x0000e7c0


	//----- nvinfo : EIATTR_VRC_CTA_INIT_COUNT
	.align		4
.L_1423:
        /*0064*/ 	.byte	0x02, 0x4a
	.zero		1
	.zero		1


	//----- nvinfo : EIATTR_SYSCALL_OFFSETS
	.align		4
        /*0068*/ 	.byte	0x04, 0x46
        /*006a*/ 	.short	(.L_1425 - .L_1424)


	//   ....[0]....
.L_1424:
        /*006c*/ 	.word	0x0000ea50


	//   ....[1]....
        /*0070*/ 	.word	0x0000ec80


	//   ....[2]....
        /*0074*/ 	.word	0x0000efe0


	//   ....[3]....
        /*0078*/ 	.word	0x0000f230


	//----- nvinfo : EIATTR_EXIT_INSTR_OFFSETS
	.align		4
.L_1425:
        /*007c*/ 	.byte	0x04, 0x1c
        /*007e*/ 	.short	(.L_1427 - .L_1426)


	//   ....[0]....
.L_1426:
        /*0080*/ 	.word	0x0000e0d0


	//   ....[1]....
        /*0084*/ 	.word	0x0000e820


	//   ....[2]....
        /*0088*/ 	.word	0x0000eaa0


	//   ....[3]....
        /*008c*/ 	.word	0x0000eac0


	//   ....[4]....
        /*0090*/ 	.word	0x0000ecd0


	//   ....[5]....
        /*0094*/ 	.word	0x0000ecf0


	//   ....[6]....
        /*0098*/ 	.word	0x0000ed20


	//   ....[7]....
        /*009c*/ 	.word	0x0000ed60


	//   ....[8]....
        /*00a0*/ 	.word	0x0000eda0


	//   ....[9]....
        /*00a4*/ 	.word	0x0000f030


	//   ....[10]....
        /*00a8*/ 	.word	0x0000f050


	//   ....[11]....
        /*00ac*/ 	.word	0x0000f280


	//   ....[12]....
        /*00b0*/ 	.word	0x0000f2a0


	//----- nvinfo : EIATTR_MAX_THREADS
	.align		4
.L_1427:
        /*00b4*/ 	.byte	0x04, 0x05
        /*00b6*/ 	.short	(.L_1429 - .L_1428)
.L_1428:
        /*00b8*/ 	.word	0x00000200
        /*00bc*/ 	.word	0x00000001
        /*00c0*/ 	.word	0x00000001


	//----- nvinfo : EIATTR_CRS_STACK_SIZE
	.align		4
.L_1429:
        /*00c4*/ 	.byte	0x04, 0x1e
        /*00c6*/ 	.short	(.L_1431 - .L_1430)
.L_1430:
        /*00c8*/ 	.word	0x00000000


	//----- nvinfo : EIATTR_CBANK_PARAM_SIZE
	.align		4
.L_1431:
        /*00cc*/ 	.byte	0x03, 0x19
        /*00ce*/ 	.short	0x0420


	//----- nvinfo : EIATTR_PARAM_CBANK
	.align		4
        /*00d0*/ 	.byte	0x04, 0x0a
        /*00d2*/ 	.short	(.L_1433 - .L_1432)
	.align		4
.L_1432:
        /*00d4*/ 	.word	index@(.nv.constant0._ZN2at6native13reduce_kernelILi512ELi1ENS0_8ReduceOpIaNS0_14func_wrapper_tImZNS0_15xor_sum_functorIavEclERNS_14TensorIteratorEEUlmmE_EEjmLi4ELi4EEEEEvT1_)
        /*00d8*/ 	.short	0x0380
        /*00da*/ 	.short	0x0420


	//----- nvinfo : EIATTR_SW_WAR
	.align		4
.L_1433:
        /*00dc*/ 	.byte	0x04, 0x36
        /*00de*/ 	.short	(.L_1435 - .L_1434)
.L_1434:
        /*00e0*/ 	.word	0x00000008
.L_1435:


//--------------------- .nv.info._ZN2at6native13reduce_kernelILi256ELi2ENS0_8ReduceOpIaNS0_14func_wrapper_tImZNS0_15xor_sum_functorIavEclERNS_14TensorIteratorEEUlmmE_EEjmLi4ELi4EEEEEvT1_ --------------------------
	.section	.nv.info._ZN2at6native13reduce_kernelILi256ELi2ENS0_8ReduceOpIaNS0_14func_wrapper_tImZNS0_15xor_sum_functorIavEclERNS_14TensorIteratorEEUlmmE_EEjmLi4ELi4EEEEEvT1_,"",@"SHT_CUDA_INFO"
	.sectionflags	@""
	.align	4


	//----- nvinfo : EIATTR_CUDA_API_VERSION
	.align		4
        /*0000*/ 	.byte	0x04, 0x37
        /*0002*/ 	.short	(.L_1437 - .L_1436)
.L_1436:
        /*0004*/ 	.word	0x00000082


	//----- nvinfo : EIATTR_KPARAM_INFO
	.align		4
.L_1437:
        /*0008*/ 	.byte	0x04, 0x17
        /*000a*/ 	.short	(.L_1439 - .L_1438)
.L_1438:
        /*000c*/ 	.word	0x00000000
        /*0010*/ 	.short	0x0000
        /*0012*/ 	.short	0x0000
        /*0014*/ 	.byte	0x00, 0xf0, 0x81, 0x10


	//----- nvinfo : EIATTR_SPARSE_MMA_MASK
	.align		4
.L_1439:
        /*0018*/ 	.byte	0x03, 0x50
        /*001a*/ 	.short	0x0000


	//----- nvinfo : EIATTR_MAXREG_COUNT
	.align		4
        /*001c*/ 	.byte	0x03, 0x1b
        /*001e*/ 	.short	0x0040


	//----- nvinfo : EIATTR_NUM_BARRIERS
	.align		4
        /*0020*/ 	.byte	0x02, 0x4c
        /*0022*/ 	.byte	0x01
	.zero		1


	//----- nvinfo : EIATTR_EXTERNS
	.align		4
        /*0024*/ 	.byte	0x04, 0x0f
        /*0026*/ 	.short	(.L_1441 - .L_1440)


	//   ....[0]....
	.align		4
.L_1440:
        /*0028*/ 	.word	index@(__assertfail)


	//----- nvinfo : EIATTR_MERCURY_ISA_VERSION
	.align		4
.L_1441:
        /*002c*/ 	.byte	0x03, 0x5f
        /*002e*/ 	.short	0x0101


	//----- nvinfo : EIATTR_INT_WARP_WIDE_INSTR_OFFSETS
	.align		4
        /*0030*/ 	.byte	0x04, 0x31
        /*0032*/ 	.short	(.L_1443 - .L_1442)


	//   ....[0]....
.L_1442:
        /*0034*/ 	.word	0x000117e0


	//   ....[1]....
        /*0038*/ 	.word	0x000118d0


	//----- nvinfo : EIATTR_COOP_GROUP_MASK_REGIDS
	.align		4
.L_1443:
        /*003c*/ 	.byte	0x04, 0x29
        /*003e*/ 	.short	(.L_1445 - .L_1444)


	//   ....[0]....
.L_1444:
        /*0040*/ 	.word	0xffffffff


	//   ....[1]....
        /*0044*/ 	.word	0xffffffff


	//   ....[2]....
        /*0048*/ 	.word	0xffffffff


	//   ....[3]....
        /*004c*/ 	.word	0xffffffff


	//   ....[4]....
        /*0050*/ 	.word	0xffffffff


	//   ....[5]....
        /*0054*/ 	.word	0xffffffff


	//   ....[6]....
        /*0058*/ 	.word	0xffffffff


	//   ....[7]....
        /*005c*/ 	.word	0xffffffff


	//----- nvinfo : EIATTR_COOP_GROUP_INSTR_OFFSETS
	.align		4
.L_1445:
        /*0060*/ 	.byte	0x04, 0x28
        /*0062*/ 	.short	(.L_1447 - .L_1446)


	//   ....[0]....
.L_1446:
        /*0064*/ 	.word	0x0000ce60


	//   ....[1]....
        /*0068*/ 	.word	0x0000ce70


	//   ....[2]....
        /*006c*/ 	.word	0x0000ce80


	//   ....[3]....
        /*0070*/ 	.word	0x0000ce90


	//   ....[4]....
        /*0074*/ 	.word	0x000122a0


	//   ....[5]....
        /*0078*/ 	.word	0x000122b0


	//   ....[6]....
        /*007c*/ 	.word	0x000122c0


	//   ....[7]....
        /*0080*/ 	.word	0x000122d0


	//----- nvinfo : EIATTR_VRC_CTA_INIT_COUNT
	.align		4
.L_1447:
        /*0084*/ 	.byte	0x02, 0x4a
	.zero		1
	.zero		1


	//----- nvinfo : EIATTR_SYSCALL_OFFSETS
	.align		4
        /*0088*/ 	.byte	0x04, 0x46
        /*008a*/ 	.short	(.L_1449 - .L_1448)


	//   ....[0]....
.L_1448:
        /*008c*/ 	.word	0x000014a0


	//   ....[1]....
        /*0090*/ 	.word	0x00012600


	//   ....[2]....
        /*0094*/ 	.word	0x00012730


	//   ....[3]....
        /*0098*/ 	.word	0x000129b0


	//   ....[4]....
        /*009c*/ 	.word	0x00012ae0


	//   ....[5]....
        /*00a0*/ 	.word	0x00012f20


	//   ....[6]....
        /*00a4*/ 	.word	0x00013050


	//   ....[7]....
        /*00a8*/ 	.word	0x000132f0


	//   ....[8]....
        /*00ac*/ 	.word	0x00013420


	//----- nvinfo : EIATTR_EXIT_INSTR_OFFSETS
	.align		4
.L_1449:
        /*00b0*/ 	.byte	0x04, 0x1c
        /*00b2*/ 	.short	(.L_1451 - .L_1450)


	//   ....[0]....
.L_1450:
        /*00b4*/ 	.word	0x00011990


	//   ....[1]....
        /*00b8*/ 	.word	0x00012350


	//   ....[2]....
        /*00bc*/ 	.word	0x000124d0


	//   ....[3]....
        /*00c0*/ 	.word	0x000127a0


	//   ....[4]....
        /*00c4*/ 	.word	0x00012b80


	//   ....[5]....
        /*00c8*/ 	.word	0x00012bb0


	//   ....[6]....
        /*00cc*/ 	.word	0x00012be0


	//   ....[7]....
        /*00d0*/ 	.word	0x00012c20


	//   ....[8]....
        /*00d4*/ 	.word	0x00012c60


	//   ....[9]....
        /*00d8*/ 	.word	0x00012df0


	//   ....[10]....
        /*00dc*/ 	.word	0x000130c0


	//   ....[11]....
        /*00e0*/ 	.word	0x000134c0


	//   ....[12]....
        /*00e4*/ 	.word	0x000134f0


	//----- nvinfo : EIATTR_MAX_THREADS
	.align		4
.L_1451:
        /*00e8*/ 	.byte	0x04, 0x05
        /*00ea*/ 	.short	(.L_1453 - .L_1452)
.L_1452:
        /*00ec*/ 	.word	0x00000100
        /*00f0*/ 	.word	0x00000001
        /*00f4*/ 	.word	0x00000001


	//----- nvinfo : EIATTR_CRS_STACK_SIZE
	.align		4
.L_1453:
        /*00f8*/ 	.byte	0x04, 0x1e
        /*00fa*/ 	.short	(.L_1455 - .L_1454)
.L_1454:
        /*00fc*/ 	.word	0x00000000


	//----- nvinfo : EIATTR_CBANK_PARAM_SIZE
	.align		4
.L_1455:
        /*0100*/ 	.byte	0x03, 0x19
        /*0102*/ 	.short	0x0420


	//----- nvinfo : EIATTR_PARAM_CBANK
	.align		4
        /*0104*/ 	.byte	0x04, 0x0a
        /*0106*/ 	.short	(.L_1457 - .L_1456)
	.align		4
.L_1456:
        /*0108*/ 	.word	index@(.nv.constant0._ZN2at6native13reduce_kernelILi256ELi2ENS0_8ReduceOpIaNS0_14func_wrapper_tImZNS0_15xor_sum_functorIavEclERNS_14TensorIteratorEEUlmmE_EEjmLi4ELi4EEEEEvT1_)
        /*010c*/ 	.short	0x0380
        /*010e*/ 	.short	0x0420


	//----- nvinfo : EIATTR_SW_WAR
	.align		4
.L_1457:
        /*0110*/ 	.byte	0x04, 0x36
        /*0112*/ 	.short	(.L_1459 - .L_1458)
.L_1458:
        /*0114*/ 	.word	0x00000008
.L_1459:


//--------------------- .nv.info._ZN2at6native13reduce_kernelILi128ELi4ENS0_8ReduceOpIaNS0_14func_wrapper_tImZNS0_15xor_sum_functorIavEclERNS_14TensorIteratorEEUlmmE_EEjmLi4ELi4EEEEEvT1_ --------------------------
	.section	.nv.info._ZN2at6native13reduce_kernelILi128ELi4ENS0_8ReduceOpIaNS0_14func_wrapper_tImZNS0_15xor_sum_functorIavEclERNS_14TensorIteratorEEUlmmE_EEjmLi4ELi4EEEEEvT1_,"",@"SHT_CUDA_INFO"
	.sectionflags	@""
	.align	4


	//----- nvinfo : EIATTR_CUDA_API_VERSION
	.align		4
        /*0000*/ 	.byte	0x04, 0x37
        /*0002*/ 	.short	(.L_1461 - .L_1460)
.L_1460:
        /*0004*/ 	.word	0x00000082


	//----- nvinfo : EIATTR_KPARAM_INFO
	.align		4
.L_1461:
        /*0008*/ 	.byte	0x04, 0x17
        /*000a*/ 	.short	(.L_1463 - .L_1462)
.L_1462:
        /*000c*/ 	.word	0x00000000
        /*0010*/ 	.short	0x0000
        /*0012*/ 	.short	0x0000
        /*0014*/ 	.byte	0x00, 0xf0, 0x81, 0x10


	//----- nvinfo : EIATTR_SPARSE_MMA_MASK
	.align		4
.L_1463:
        /*0018*/ 	.byte	0x03, 0x50
        /*001a*/ 	.short	0x0000


	//----- nvinfo : EIATTR_MAXREG_COUNT
	.align		4
        /*001c*/ 	.byte	0x03, 0x1b
        /*001e*/ 	.short	0x0080


	//----- nvinfo : EIATTR_NUM_BARRIERS
	.align		4
        /*0020*/ 	.byte	0x02, 0x4c
        /*0022*/ 	.byte	0x01
	.zero		1


	//----- nvinfo : EIATTR_EXTERNS
	.align		4
        /*0024*/ 	.byte	0x04, 0x0f
        /*0026*/ 	.short	(.L_1465 - .L_1464)


	//   ....[0]....
	.align		4
.L_1464:
        /*0028*/ 	.word	index@(__assertfail)


	//----- nvinfo : EIATTR_MERCURY_ISA_VERSION
	.align		4
.L_1465:
        /*002c*/ 	.byte	0x03, 0x5f
        /*002e*/ 	.short	0x0101


	//----- nvinfo : EIATTR_INT_WARP_WIDE_INSTR_OFFSETS
	.align		4
        /*0030*/ 	.byte	0x04, 0x31
        /*0032*/ 	.short	(.L_1467 - .L_1466)


	//   ....[0]....
.L_1466:
        /*0034*/ 	.word	0x00017950


	//   ....[1]....
        /*0038*/ 	.word	0x00017a40


	//----- nvinfo : EIATTR_COOP_GROUP_MASK_REGIDS
	.align		4
.L_1467:
        /*003c*/ 	.byte	0x04, 0x29
        /*003e*/ 	.short	(.L_1469 - .L_1468)


	//   ....[0]....
.L_1468:
        /*0040*/ 	.word	0xffffffff


	//   ....[1]....
        /*0044*/ 	.word	0xffffffff


	//   ....[2]....
        /*0048*/ 	.word	0xffffffff


	//   ....[3]....
        /*004c*/ 	.word	0xffffffff


	//   ....[4]....
        /*0050*/ 	.word	0xffffffff


	//   ....[5]....
        /*0054*/ 	.word	0xffffffff


	//   ....[6]....
        /*0058*/ 	.word	0xffffffff


	//   ....[7]....
        /*005c*/ 	.word	0xffffffff


	//   ....[8]....
        /*0060*/ 	.word	0xffffffff


	//   ....[9]....
        /*0064*/ 	.word	0xffffffff


	//   ....[10]....
        /*0068*/ 	.word	0xffffffff


	//   ....[11]....
        /*006c*/ 	.word	0xffffffff


	//   ....[12]....
        /*0070*/ 	.word	0xffffffff


	//   ....[13]....
        /*0074*/ 	.word	0xffffffff


	//   ....[14]....
        /*0078*/ 	.word	0xffffffff


	//   ....[15]....
        /*007c*/ 	.word	0xffffffff


	//----- nvinfo : EIATTR_COOP_GROUP_INSTR_OFFSETS
	.align		4
.L_1469:
        /*0080*/ 	.byte	0x04, 0x28
        /*0082*/ 	.short	(.L_1471 - .L_1470)


	//   ....[0]....
.L_1470:
        /*0084*/ 	.word	0x0000e9e0


	//   ....[1]....
        /*0088*/ 	.word	0x0000e9f0


	//   ....[2]....
        /*008c*/ 	.word	0x0000ea00


	//   ....[3]....
        /*0090*/ 	.word	0x0000ea10


	//   ....[4]....
        /*0094*/ 	.word	0x0000ea20


	//   ....[5]....
        /*0098*/ 	.word	0x0000ea30


	//   ....[6]....
        /*009c*/ 	.word	0x0000ea40


	//   ....[7]....
        /*00a0*/ 	.word	0x0000ea60


	//   ....[8]....
        /*00a4*/ 	.word	0x00018800


	//   ....[9]....
        /*00a8*/ 	.word	0x00018810


	//   ....[10]....
        /*00ac*/ 	.word	0x00018820


	//   ....[11]....
        /*00b0*/ 	.word	0x00018830


	//   ....[12]....
        /*00b4*/ 	.word	0x00018840


	//   ....[13]....
        /*00b8*/ 	.word	0x00018850


	//   ....[14]....
        /*00bc*/ 	.word	0x00018860


	//   ....[15]....
        /*00c0*/ 	.word	0x00018880


	//----- nvinfo : EIATTR_VRC_CTA_INIT_COUNT
	.align		4
.L_1471:
        /*00c4*/ 	.byte	0x02, 0x4a
	.zero		1
	.zero		1


	//----- nvinfo : EIATTR_SYSCALL_OFFSETS
	.align		4
        /*00c8*/ 	.byte	0x04, 0x46
        /*00ca*/ 	.short	(.L_1473 - .L_1472)


	//   ....[0]....
.L_1472:
        /*00cc*/ 	.word	0x000014a0


	//   ....[1]....
        /*00d0*/ 	.word	0x00018ce0


	//   ....[2]....
        /*00d4*/ 	.word	0x00018e10


	//   ....[3]....
        /*00d8*/ 	.word	0x00018fa0


	//   ....[4]....
        /*00dc*/ 	.word	0x000190d0


	//   ....[5]....
        /*00e0*/ 	.word	0x00019410


	//   ....[6]....
        /*00e4*/ 	.word	0x00019540


	//   ....[7]....
        /*00e8*/ 	.word	0x00019700


	//   ....[8]....
        /*00ec*/ 	.word	0x00019830


	//   ....[9]....
        /*00f0*/ 	.word	0x00019d50


	//   ....[10]....
        /*00f4*/ 	.word	0x00019e80


	//   ....[11]....
        /*00f8*/ 	.word	0x0001a010


	//   ....[12]....
        /*00fc*/ 	.word	0x0001a140


	//   ....[13]....
        /*0100*/ 	.word	0x0001a470


	//   ....[14]....
        /*0104*/ 	.word	0x0001a5a0


	//   ....[15]....
        /*0108*/ 	.word	0x0001a760


	//   ....[16]....
        /*010c*/ 	.word	0x0001a890


	//----- nvinfo : EIATTR_EXIT_INSTR_OFFSETS
	.align		4
.L_1473:
        /*0110*/ 	.byte	0x04, 0x1c
        /*0112*/ 	.short	(.L_1475 - .L_1474)


	//   ....[0]....
.L_1474:
        /*0114*/ 	.word	0x00017b00


	//   ....[1]....
        /*0118*/ 	.word	0x00018930


	//   ....[2]....
        /*011c*/ 	.word	0x00018bb0


	//   ....[3]....
        /*0120*/ 	.word	0x00019160


	//   ....[4]....
        /*0124*/ 	.word	0x000198c0


	//   ....[5]....
        /*0128*/ 	.word	0x00019910


	//   ....[6]....
        /*012c*/ 	.word	0x00019940


	//   ....[7]....
        /*0130*/ 	.word	0x00019980


	//   ....[8]....
        /*0134*/ 	.word	0x000199c0


	//   ....[9]....
        /*0138*/ 	.word	0x00019c20


	//   ....[10]....
        /*013c*/ 	.word	0x0001a1d0


	//   ....[11]....
        /*0140*/ 	.word	0x0001a920


	//   ....[12]....
        /*0144*/ 	.word	0x0001a970


	//----- nvinfo : EIATTR_MAX_THREADS
	.align		4
.L_1475:
        /*0148*/ 	.byte	0x04, 0x05
        /*014a*/ 	.short	(.L_1477 - .L_1476)
.L_1476:
        /*014c*/ 	.word	0x00000080
        /*0150*/ 	.word	0x00000001
        /*0154*/ 	.word	0x00000001


	//----- nvinfo : EIATTR_CRS_STACK_SIZE
	.align		4
.L_1477:
        /*0158*/ 	.byte	0x04, 0x1e
        /*015a*/ 	.short	(.L_1479 - .L_1478)
.L_1478:
        /*015c*/ 	.word	0x00000000


	//----- nvinfo : EIATTR_CBANK_PARAM_SIZE
	.align		4
.L_1479:
        /*0160*/ 	.byte	0x03, 0x19
        /*0162*/ 	.short	0x0420


	//----- nvinfo : EIATTR_PARAM_CBANK
	.align		4
        /*0164*/ 	.byte	0x04, 0x0a
        /*0166*/ 	.short	(.L_1481 - .L_1480)
	.align		4
.L_1480:
        /*0168*/ 	.word	index@(.nv.constant0._ZN2at6native13reduce_kernelILi128ELi4ENS0_8ReduceOpIaNS0_14func_wrapper_tImZNS0_15xor_sum_functorIavEclERNS_14TensorIteratorEEUlmmE_EEjmLi4ELi4EEEEEvT1_)
        /*016c*/ 	.short	0x0380
        /*016e*/ 	.short	0x0420


	//----- nvinfo : EIATTR_SW_WAR
	.align		4
.L_1481:
        /*0170*/ 	.byte	0x04, 0x36
        /*0172*/ 	.short	(.L_1483 - .L_1482)
.L_1482:
        /*0174*/ 	.word	0x00000008
.L_1483:


//--------------------- .nv.info._ZN2at6native13reduce_kernelILi512ELi1ENS0_8ReduceOpIhNS0_14func_wrapper_tImZNS0_15xor_sum_functorIhvEclERNS_14TensorIteratorEEUlmmE_EEjmLi4ELi4EEEEEvT1_ --------------------------
	.section	.nv.info._ZN2at6native13reduce_kernelILi512ELi1ENS0_8ReduceOpIhNS0_14func_wrapper_tImZNS0_15xor_sum_functorIhvEclERNS_14TensorIteratorEEUlmmE_EEjmLi4ELi4EEEEEvT1_,"",@"SHT_CUDA_INFO"
	.sectionflags	@""
	.align	4


	//----- nvinfo : EIATTR_CUDA_API_VERSION
	.align		4
        /*0000*/ 	.byte	0x04, 0x37
        /*0002*/ 	.short	(.L_1485 - .L_1484)
.L_1484:
        /*0004*/ 	.word	0x00000082


	//----- nvinfo : EIATTR_KPARAM_INFO
	.align		4
.L_1485:
        /*0008*/ 	.byte	0x04, 0x17
        /*000a*/ 	.short	(.L_1487 - .L_1486)
.L_1486:
        /*000c*/ 	.word	0x00000000
        /*0010*/ 	.short	0x0000
        /*0012*/ 	.short	0x0000
        /*0014*/ 	.byte	0x00, 0xf0, 0x81, 0x10


	//----- nvinfo : EIATTR_SPARSE_MMA_MASK
	.align		4
.L_1487:
        /*0018*/ 	.byte	0x03, 0x50
        /*001a*/ 	.short	0x0000


	//----- nvinfo : EIATTR_MAXREG_COUNT
	.align		4
        /*001c*/ 	.byte	0x03, 0x1b
        /*001e*/ 	.short	0x0020


	//----- nvinfo : EIATTR_NUM_BARRIERS
	.align		4
        /*0020*/ 	.byte	0x02, 0x4c
        /*0022*/ 	.byte	0x01
	.zero		1


	//----- nvinfo : EIATTR_EXTERNS
	.align		4
        /*0024*/ 	.byte	0x04, 0x0f
        /*0026*/ 	.short	(.L_1489 - .L_1488)


	//   ....[0]....
	.align		4
.L_1488:
        /*0028*/ 	.word	index@(__assertfail)


	//----- nvinfo : EIATTR_MERCURY_ISA_VERSION
	.align		4
.L_1489:
        /*002c*/ 	.byte	0x03, 0x5f
        /*002e*/ 	.short	0x0101


	//----- nvinfo : EIATTR_INT_WARP_WIDE_INSTR_OFFSETS
	.align		4
        /*0030*/ 	.byte	0x04, 0x31
        /*0032*/ 	.short	(.L_1491 - .L_1490)


	//   ....[0]....
.L_1490:
        /*0034*/ 	.word	0x0000d870


	//   ....[1]....
        /*0038*/ 	.word	0x0000d960


	//----- nvinfo : EIATTR_COOP_GROUP_MASK_REGIDS
	.align		4
.L_1491:
        /*003c*/ 	.byte	0x04, 0x29
        /*003e*/ 	.short	(.L_1493 - .L_1492)


	//   ....[0]....
.L_1492:
        /*0040*/ 	.word	0xffffffff


	//   ....[1]....
        /*0044*/ 	.word	0xffffffff


	//   ....[2]....
        /*0048*/ 	.word	0xffffffff


	//   ....[3]....
        /*004c*/ 	.word	0xffffffff


	//----- nvinfo : EIATTR_COOP_GROUP_INSTR_OFFSETS
	.align		4
.L_1493:
        /*0050*/ 	.byte	0x04, 0x28
        /*0052*/ 	.short	(.L_1495 - .L_1494)


	//   ....[0]....
.L_1494:
        /*0054*/ 	.word	0x0000b160


	//   ....[1]....
        /*0058*/ 	.word	0x0000b170


	//   ....[2]....
        /*005c*/ 	.word	0x0000e0e0


	//   ....[3]....
        /*0060*/ 	.word	0x0000e0f0


	//----- nvinfo : EIATTR_VRC_CTA_INIT_COUNT
	.align		4
.L_1495:
        /*0064*/ 	.byte	0x02, 0x4a
	.zero		1
	.zero		1


	//----- nvinfo : EIATTR_SYSCALL_OFFSETS
	.align		4
        /*0068*/ 	.byte	0x04, 0x46
        /*006a*/ 	.short	(.L_1497 - .L_1496)


	//   ....[0]....
.L_1496:
        /*006c*/ 	.word	0x0000e380


	//   ....[1]....
        /*0070*/ 	.word	0x0000e5b0


	//   ....[2]....
        /*0074*/ 	.word	0x0000e910


	//   ....[3]....
        /*0078*/ 	.word	0x0000eb60


	//----- nvinfo : EIATTR_EXIT_INSTR_OFFSETS
	.align		4
.L_1497:
        /*007c*/ 	.byte	0x04, 0x1c
        /*007e*/ 	.short	(.L_1499 - .L_1498)


	//   ....[0]....
.L_1498:
        /*0080*/ 	.word	0x0000da00


	//   ....[1]....
        /*0084*/ 	.word	0x0000e150


	//   ....[2]....
        /*0088*/ 	.word	0x0000e3d0


	//   ....[3]....
        /*008c*/ 	.word	0x0000e3f0


	//   ....[4]....
        /*0090*/ 	.word	0x0000e600


	//   ....[5]....
        /*0094*/ 	.word	0x0000e620


	//   ....[6]....
        /*0098*/ 	.word	0x0000e650


	//   ....[7]....
        /*009c*/ 	.word	0x0000e690


	//   ....[8]....
        /*00a0*/ 	.word	0x0000e6d0


	//   ....[9]....
        /*00a4*/ 	.word	0x0000e960


	//   ....[10]....
        /*00a8*/ 	.word	0x0000e980


	//   ....[11]....
        /*00ac*/ 	.word	0x0000ebb0


	//   ....[12]....
        /*00b0*/ 	.word	0x0000ebd0


	//----- nvinfo : EIATTR_MAX_THREADS
	.align		4
.L_1499:
        /*00b4*/ 	.byte	0x04, 0x05
        /*00b6*/ 	.short	(.L_1501 - .L_1500)
.L_1500:
        /*00b8*/ 	.word	0x00000200
        /*00bc*/ 	.word	0x00000001
        /*00c0*/ 	.word	0x00000001


	//----- nvinfo : EIATTR_CRS_STACK_SIZE
	.align		4
.L_1501:
        /*00c4*/ 	.byte	0x04, 0x1e
        /*00c6*/ 	.short	(.L_1503 - .L_1502)
.L_1502:
        /*00c8*/ 	.word	0x00000000


	//----- nvinfo : EIATTR_CBANK_PARAM_SIZE
	.align		4
.L_1503:
        /*00cc*/ 	.byte	0x03, 0x19
        /*00ce*/ 	.short	0x0420


	//----- nvinfo : EIATTR_PARAM_CBANK
	.align		4
        /*00d0*/ 	.byte	0x04, 0x0a
        /*00d2*/ 	.short	(.L_1505 - .L_1504)
	.align		4
.L_1504:
        /*00d4*/ 	.word	index@(.nv.constant0._ZN2at6native13reduce_kernelILi512ELi1ENS0_8ReduceOpIhNS0_14func_wrapper_tImZNS0_15xor_sum_functorIhvEclERNS_14TensorIteratorEEUlmmE_EEjmLi4ELi4EEEEEvT1_)
        /*00d8*/ 	.short	0x0380
        /*00da*/ 	.short	0x0420


	//----- nvinfo : EIATTR_SW_WAR
	.align		4
.L_1505:
        /*00dc*/ 	.byte	0x04, 0x36
        /*00de*/ 	.short	(.L_1507 - .L_1506)
.L_1506:
        /*00e0*/ 	.word	0x00000008
.L_1507:


//--------------------- .nv.info._ZN2at6native13reduce_kernelILi256ELi2ENS0_8ReduceOpIhNS0_14func_wrapper_tImZNS0_15xor_sum_functorIhvEclERNS_14TensorIteratorEEUlmmE_EEjmLi4ELi4EEEEEvT1_ --------------------------
	.section	.nv.info._ZN2at6native13reduce_kernelILi256ELi2ENS0_8ReduceOpIhNS0_14func_wrapper_tImZNS0_15xor_sum_functorIhvEclERNS_14TensorIteratorEEUlmmE_EEjmLi4ELi4EEEEEvT1_,"",@"SHT_CUDA_INFO"
	.sectionflags	@""
	.align	4


	//----- nvinfo : EIATTR_CUDA_API_VERSION
	.align		4
        /*0000*/ 	.byte	0x04, 0x37
        /*0002*/ 	.short	(.L_1509 - .L_1508)
.L_1508:
        /*0004*/ 	.word	0x00000082


	//----- nvinfo : EIATTR_KPARAM_INFO
	.align		4
.L_1509:
        /*0008*/ 	.byte	0x04, 0x17
        /*000a*/ 	.short	(.L_1511 - .L_1510)
.L_1510:
        /*000c*/ 	.word	0x00000000
        /*0010*/ 	.short	0x0000
        /*0012*/ 	.short	0x0000
        /*0014*/ 	.byte	0x00, 0xf0, 0x81, 0x10


	//----- nvinfo : EIATTR_SPARSE_MMA_MASK
	.align		4
.L_1511:
        /*0018*/ 	.byte	0x03, 0x50
        /*001a*/ 	.short	0x0000


	//----- nvinfo : EIATTR_MAXREG_COUNT
	.align		4
        /*001c*/ 	.byte	0x03, 0x1b
        /*001e*/ 	.short	0x0040


	//----- nvinfo : EIATTR_NUM_BARRIERS
	.align		4
        /*0020*/ 	.byte	0x02, 0x4c
        /*0022*/ 	.byte	0x01
	.zero		1


	//----- nvinfo : EIATTR_EXTERNS
	.align		4
        /*0024*/ 	.byte	0x04, 0x0f
        /*0026*/ 	.short	(.L_1513 - .L_1512)


	//   ....[0]....
	.align		4
.L_1512:
        /*0028*/ 	.word	index@(__assertfail)


	//----- nvinfo : EIATTR_MERCURY_ISA_VERSION
	.align		4
.L_1513:
        /*002c*/ 	.byte	0x03, 0x5f
        /*002e*/ 	.short	0x0101


	//----- nvinfo : EIATTR_INT_WARP_WIDE_INSTR_OFFSETS
	.align		4
        /*0030*/ 	.byte	0x04, 0x31
        /*0032*/ 	.short	(.L_1515 - .L_1514)


	//   ....[0]....
.L_1514:
        /*0034*/ 	.word	0x00010ac0


	//   ....[1]....
        /*0038*/ 	.word	0x00010bb0


	//----- nvinfo : EIATTR_COOP_GROUP_MASK_REGIDS
	.align		4
.L_1515:
        /*003c*/ 	.byte	0x04, 0x29
        /*003e*/ 	.short	(.L_1517 - .L_1516)


	//   ....[0]....
.L_1516:
        /*0040*/ 	.word	0xffffffff


	//   ....[1]....
        /*0044*/ 	.word	0xffffffff


	//   ....[2]....
        /*0048*/ 	.word	0xffffffff


	//   ....[3]....
        /*004c*/ 	.word	0xffffffff


	//   ....[4]....
        /*0050*/ 	.word	0xffffffff


	//   ....[5]....
        /*0054*/ 	.word	0xffffffff


	//   ....[6]....
        /*0058*/ 	.word	0xffffffff


	//   ....[7]....
        /*005c*/ 	.word	0xffffffff


	//----- nvinfo : EIATTR_COOP_GROUP_INSTR_OFFSETS
	.align		4
.L_1517:
        /*0060*/ 	.byte	0x04, 0x28
        /*0062*/ 	.short	(.L_1519 - .L_1518)


	//   ....[0]....
.L_1518:
        /*0064*/ 	.word	0x0000c130


	//   ....[1]....
        /*0068*/ 	.word	0x0000c140


	//   ....[2]....
        /*006c*/ 	.word	0x0000c150


	//   ....[3]....
        /*0070*/ 	.word	0x0000c160


	//   ....[4]....
        /*0074*/ 	.word	0x00011580


	//   ....[5]....
        /*0078*/ 	.word	0x00011590


	//   ....[6]....
        /*007c*/ 	.word	0x000115a0


	//   ....[7]....
        /*0080*/ 	.word	0x000115b0


	//----- nvinfo : EIATTR_VRC_CTA_INIT_COUNT
	.align		4
.L_1519:
        /*0084*/ 	.byte	0x02, 0x4a
	.zero		1
	.zero		1


	//----- nvinfo : EIATTR_SYSCALL_OFFSETS
	.align		4
        /*0088*/ 	.byte	0x04, 0x46
        /*008a*/ 	.short	(.L_1521 - .L_1520)


	//   ....[0]....
.L_1520:
        /*008c*/ 	.word	0x000014a0


	//   ....[1]....
        /*0090*/ 	.word	0x000118e0


	//   ....[2]....
        /*0094*/ 	.word	0x00011a10


	//   ....[3]....
        /*0098*/ 	.word	0x00011c90


	//   ....[4]....
        /*009c*/ 	.word	0x00011dc0


	//   ....[5]....
        /*00a0*/ 	.word	0x00012200


	//   ....[6]....
        /*00a4*/ 	.word	0x00012330


	//   ....[7]....
        /*00a8*/ 	.word	0x000125d0


	//   ....[8]....
        /*00ac*/ 	.word	0x00012700


	//----- nvinfo : EIATTR_EXIT_INSTR_OFFSETS
	.align		4
.L_1521:
        /*00b0*/ 	.byte	0x04, 0x1c
        /*00b2*/ 	.short	(.L_1523 - .L_1522)


	//   ....[0]....
.L_1522:
        /*00b4*/ 	.word	0x00010c70


	//   ....[1]....
        /*00b8*/ 	.word	0x00011630


	//   ....[2]....
        /*00bc*/ 	.word	0x000117b0


	//   ....[3]....
        /*00c0*/ 	.word	0x00011a80


	//   ....[4]....
        /*00c4*/ 	.word	0x00011e60


	//   ....[5]....
        /*00c8*/ 	.word	0x00011e90


	//   ....[6]....
        /*00cc*/ 	.word	0x00011ec0


	//   ....[7]....
        /*00d0*/ 	.word	0x00011f00


	//   ....[8]....
        /*00d4*/ 	.word	0x00011f40


	//   ....[9]....
        /*00d8*/ 	.word	0x000120d0


	//   ....[10]....
        /*00dc*/ 	.word	0x000123a0


	//   ....[11]....
        /*00e0*/ 	.word	0x000127a0


	//   ....[12]....
        /*00e4*/ 	.word	0x000127d0


	//----- nvinfo : EIATTR_MAX_THREADS
	.align		4
.L_1523:
        /*00e8*/ 	.byte	0x04, 0x05
        /*00ea*/ 	.short	(.L_1525 - .L_1524)
.L_1524:
        /*00ec*/ 	.word	0x00000100
        /*00f0*/ 	.word	0x00000001
        /*00f4*/ 	.word	0x00000001


	//----- nvinfo : EIATTR_CRS_STACK_SIZE
	.align		4
.L_1525:
        /*00f8*/ 	.byte	0x04, 0x1e
        /*00fa*/ 	.short	(.L_1527 - .L_1526)
.L_1526:
        /*00fc*/ 	.word	0x00000000


	//----- nvinfo : EIATTR_CBANK_PARAM_SIZE
	.align		4
.L_1527:
        /*0100*/ 	.byte	0x03, 0x19
        /*0102*/ 	.short	0x0420


	//----- nvinfo : EIATTR_PARAM_CBANK
	.align		4
        /*0104*/ 	.byte	0x04, 0x0a
        /*0106*/ 	.short	(.L_1529 - .L_1528)
	.align		4
.L_1528:
        /*0108*/ 	.word	index@(.nv.constant0._ZN2at6native13reduce_kernelILi256ELi2ENS0_8ReduceOpIhNS0_14func_wrapper_tImZNS0_15xor_sum_functorIhvEclERNS_14TensorIteratorEEUlmmE_EEjmLi4ELi4EEEEEvT1_)
        /*010c*/ 	.short	0x0380
        /*010e*/ 	.short	0x0420


	//----- nvinfo : EIATTR_SW_WAR
	.align		4
.L_1529:
        /*0110*/ 	.byte	0x04, 0x36
        /*0112*/ 	.short	(.L_1531 - .L_1530)
.L_1530:
        /*0114*/ 	.word	0x00000008
.L_1531:


//--------------------- .nv.info._ZN2at6native13reduce_kernelILi128ELi4ENS0_8ReduceOpIhNS0_14func_wrapper_tImZNS0_15xor_sum_functorIhvEclERNS_14TensorIteratorEEUlmmE_EEjmLi4ELi4EEEEEvT1_ --------------------------
	.section	.nv.info._ZN2at6native13reduce_kernelILi128ELi4ENS0_8ReduceOpIhNS0_14func_wrapper_tImZNS0_15xor_sum_functorIhvEclERNS_14TensorIteratorEEUlmmE_EEjmLi4ELi4EEEEEvT1_,"",@"SHT_CUDA_INFO"
	.sectionflags	@""
	.align	4


	//----- nvinfo : EIATTR_CUDA_API_VERSION
	.align		4
        /*0000*/ 	.byte	0x04, 0x37
        /*0002*/ 	.short	(.L_1533 - .L_1532)
.L_1532:
        /*0004*/ 	.word	0x00000082


	//----- nvinfo : EIATTR_KPARAM_INFO
	.align		4
.L_1533:
        /*0008*/ 	.byte	0x04, 0x17
        /*000a*/ 	.short	(.L_1535 - .L_1534)
.L_1534:
        /*000c*/ 	.word	0x00000000
        /*0010*/ 	.short	0x0000
        /*0012*/ 	.short	0x0000
        /*0014*/ 	.byte	0x00, 0xf0, 0x81, 0x10


	//----- nvinfo : EIATTR_SPARSE_MMA_MASK
	.align		4
.L_1535:
        /*0018*/ 	.byte	0x03, 0x50
        /*001a*/ 	.short	0x0000


	//----- nvinfo : EIATTR_MAXREG_COUNT
	.align		4
        /*001c*/ 	.byte	0x03, 0x1b
        /*001e*/ 	.short	0x0080


	//----- nvinfo : EIATTR_NUM_BARRIERS
	.align		4
        /*0020*/ 	.byte	0x02, 0x4c
        /*0022*/ 	.byte	0x01
	.zero		1


	//----- nvinfo : EIATTR_EXTERNS
	.align		4
        /*0024*/ 	.byte	0x04, 0x0f
        /*0026*/ 	.short	(.L_1537 - .L_1536)


	//   ....[0]....
	.align		4
.L_1536:
        /*0028*/ 	.word	index@(__assertfail)


	//----- nvinfo : EIATTR_MERCURY_ISA_VERSION
	.align		4
.L_1537:
        /*002c*/ 	.byte	0x03, 0x5f
        /*002e*/ 	.short	0x0101


	//----- nvinfo : EIATTR_INT_WARP_WIDE_INSTR_OFFSETS
	.align		4
        /*0030*/ 	.byte	0x04, 0x31
        /*0032*/ 	.short	(.L_1539 - .L_1538)


	//   ....[0]....
.L_1538:
        /*0034*/ 	.word	0x00016170


	//   ....[1]....
        /*0038*/ 	.word	0x00016260


	//----- nvinfo : EIATTR_COOP_GROUP_MASK_REGIDS
	.align		4
.L_1539:
        /*003c*/ 	.byte	0x04, 0x29
        /*003e*/ 	.short	(.L_1541 - .L_1540)


	//   ....[0]....
.L_1540:
        /*0040*/ 	.word	0xffffffff


	//   ....[1]....
        /*0044*/ 	.word	0xffffffff


	//   ....[2]....
        /*0048*/ 	.word	0xffffffff


	//   ....[3]....
        /*004c*/ 	.word	0xffffffff


	//   ....[4]....
        /*0050*/ 	.word	0xffffffff


	//   ....[5]....
        /*0054*/ 	.word	0xffffffff


	//   ....[6]....
        /*0058*/ 	.word	0xffffffff


	//   ....[7]....
        /*005c*/ 	.word	0xffffffff


	//   ....[8]....
        /*0060*/ 	.word	0xffffffff


	//   ....[9]....
        /*0064*/ 	.word	0xffffffff


	//   ....[10]....
        /*0068*/ 	.word	0xffffffff


	//   ....[11]....
        /*006c*/ 	.word	0xffffffff


	//   ....[12]....
        /*0070*/ 	.word	0xffffffff


	//   ....[13]....
        /*0074*/ 	.word	0xffffffff


	//   ....[14]....
        /*0078*/ 	.word	0xffffffff


	//   ....[15]....
        /*007c*/ 	.word	0xffffffff


	//----- nvinfo : EIATTR_COOP_GROUP_INSTR_OFFSETS
	.align		4
.L_1541:
        /*0080*/ 	.byte	0x04, 0x28
        /*0082*/ 	.short	(.L_1543 - .L_1542)


	//   ....[0]....
.L_1542:
        /*0084*/ 	.word	0x0000d210


	//   ....[1]....
        /*0088*/ 	.word	0x0000d220


	//   ....[2]....
        /*008c*/ 	.word	0x0000d230


	//   ....[3]....
        /*0090*/ 	.word	0x0000d240


	//   ....[4]....
        /*0094*/ 	.word	0x0000d250


	//   ....[5]....
        /*0098*/ 	.word	0x0000d260


	//   ....[6]....
        /*009c*/ 	.word	0x0000d270


	//   ....[7]....
        /*00a0*/ 	.word	0x0000d290


	//   ....[8]....
        /*00a4*/ 	.word	0x00017020


	//   ....[9]....
        /*00a8*/ 	.word	0x00017030


	//   ....[10]....
        /*00ac*/ 	.word	0x00017040


	//   ....[11]....
        /*00b0*/ 	.word	0x00017050


	//   ....[12]....
        /*00b4*/ 	.word	0x00017060


	//   ....[13]....
        /*00b8*/ 	.word	0x00017070


	//   ....[14]....
        /*00bc*/ 	.word	0x00017080


	//   ....[15]....
        /*00c0*/ 	.word	0x000170a0


	//----- nvinfo : EIATTR_VRC_CTA_INIT_COUNT
	.align		4
.L_1543:
        /*00c4*/ 	.byte	0x02, 0x4a
	.zero		1
	.zero		1


	//----- nvinfo : EIATTR_SYSCALL_OFFSETS
	.align		4
        /*00c8*/ 	.byte	0x04, 0x46
        /*00ca*/ 	.short	(.L_1545 - .L_1544)


	//   ....[0]....
.L_1544:
        /*00cc*/ 	.word	0x000014a0


	//   ....[1]....
        /*00d0*/ 	.word	0x00017500


	//   ....[2]....
        /*00d4*/ 	.word	0x00017630


	//   ....[3]....
        /*00d8*/ 	.word	0x000177c0


	//   ....[4]....
        /*00dc*/ 	.word	0x000178f0


	//   ....[5]....
        /*00e0*/ 	.word	0x00017c30


	//   ....[6]....
        /*00e4*/ 	.word	0x00017d60


	//   ....[7]....
        /*00e8*/ 	.word	0x00017f20


	//   ....[8]....
        /*00ec*/ 	.word	0x00018050


	//   ....[9]....
        /*00f0*/ 	.word	0x000185a0


	//   ....[10]....
        /*00f4*/ 	.word	0x000186d0


	//   ....[11]....
        /*00f8*/ 	.word	0x00018860


	//   ....[12]....
        /*00fc*/ 	.word	0x00018990


	//   ....[13]....
        /*0100*/ 	.word	0x00018cf0


	//   ....[14]....
        /*0104*/ 	.word	0x00018e20


	//   ....[15]....
        /*0108*/ 	.word	0x00018fe0


	//   ....[16]....
        /*010c*/ 	.word	0x00019110


	//----- nvinfo : EIATTR_EXIT_INSTR_OFFSETS
	.align		4
.L_1545:
        /*0110*/ 	.byte	0x04, 0x1c
        /*0112*/ 	.short	(.L_1547 - .L_1546)


	//   ....[0]....
.L_1546:
        /*0114*/ 	.word	0x00016320


	//   ....[1]....
        /*0118*/ 	.word	0x00017150


	//   ....[2]....
        /*011c*/ 	.word	0x000173d0


	//   ....[3]....
        /*0120*/ 	.word	0x00017980


	//   ....[4]....
        /*0124*/ 	.word	0x000180e0


	//   ....[5]....
        /*0128*/ 	.word	0x00018130


	//   ....[6]....
        /*012c*/ 	.word	0x00018160


	//   ....[7]....
        /*0130*/ 	.word	0x000181a0


	//   ....[8]....
        /*0134*/ 	.word	0x000181e0


	//   ....[9]....
        /*0138*/ 	.word	0x00018470


	//   ....[10]....
        /*013c*/ 	.word	0x00018a20


	//   ....[11]....
        /*0140*/ 	.word	0x000191a0


	//   ....[12]....
        /*0144*/ 	.word	0x000191f0


	//----- nvinfo : EIATTR_MAX_THREADS
	.align		4
.L_1547:
        /*0148*/ 	.byte	0x04, 0x05
        /*014a*/ 	.short	(.L_1549 - .L_1548)
.L_1548:
        /*014c*/ 	.word	0x00000080
        /*0150*/ 	.word	0x00000001
        /*0154*/ 	.word	0x00000001


	//----- nvinfo : EIATTR_CRS_STACK_SIZE
	.align		4
.L_1549:
        /*0158*/ 	.byte	0x04, 0x1e
        /*015a*/ 	.short	(.L_1551 - .L_1550)
.L_1550:
        /*015c*/ 	.word	0x00000000


	//----- nvinfo : EIATTR_CBANK_PARAM_SIZE
	.align		4
.L_1551:
        /*0160*/ 	.byte	0x03, 0x19
        /*0162*/ 	.short	0x0420


	//----- nvinfo : EIATTR_PARAM_CBANK
	.align		4
        /*0164*/ 	.byte	0x04, 0x0a
        /*0166*/ 	.short	(.L_1553 - .L_1552)
	.align		4
.L_1552:
        /*0168*/ 	.word	index@(.nv.constant0._ZN2at6native13reduce_kernelILi128ELi4ENS0_8ReduceOpIhNS0_14func_wrapper_tImZNS0_15xor_sum_functorIhvEclERNS_14TensorIteratorEEUlmmE_EEjmLi4ELi4EEEEEvT1_)
        /*016c*/ 	.short	0x0380
        /*016e*/ 	.short	0x0420


	//----- nvinfo : EIATTR_SW_WAR
	.align		4
.L_1553:
        /*0170*/ 	.byte	0x04, 0x36
        /*0172*/ 	.short	(.L_1555 - .L_1554)
.L_1554:
        /*0174*/ 	.word	0x00000008
.L_1555:


//--------------------- .nv.info._ZN2at6native13reduce_kernelILi512ELi1ENS0_8ReduceOpIN3c108BFloat16ENS0_9NanSumOpsIffEEjfLi4ELi4EEEEEvT1_ --------------------------
	.section	.nv.info._ZN2at6native13reduce_kernelILi512ELi1ENS0_8ReduceOpIN3c108BFloat16ENS0_9NanSumOpsIffEEjfLi4ELi4EEEEEvT1_,"",@"SHT_CUDA_INFO"
	.sectionflags	@""
	.align	4


	//----- nvinfo : EIATTR_CUDA_API_VERSION
	.align		4
        /*0000*/ 	.byte	0x04, 0x37
        /*0002*/ 	.short	(.L_1557 - .L_1556)
.L_1556:
        /*0004*/ 	.word	0x00000082


	//----- nvinfo : EIATTR_KPARAM_INFO
	.align		4
.L_1557:
        /*0008*/ 	.byte	0x04, 0x17
        /*000a*/ 	.short	(.L_1559 - .L_1558)
.L_1558:
        /*000c*/ 	.word	0x00000000
        /*0010*/ 	.short	0x0000
        /*0012*/ 	.short	0x0000
        /*0014*/ 	.byte	0x00, 0xf0, 0x61, 0x10


	//----- nvinfo : EIATTR_SPARSE_MMA_MASK
	.align		4
.L_1559:
        /*0018*/ 	.byte	0x03, 0x50
        /*001a*/ 	.short	0x0000


	//----- nvinfo : EIATTR_MAXREG_COUNT
	.align		4
        /*001c*/ 	.byte	0x03, 0x1b
        /*001e*/ 	.short	0x0020


	//----- nvinfo : EIATTR_NUM_BARRIERS
	.align		4
        /*0020*/ 	.byte	0x02, 0x4c
        /*0022*/ 	.byte	0x01
	.zero		1


	//----- nvinfo : EIATTR_EXTERNS
	.align		4
        /*0024*/ 	.byte	0x04, 0x0f
        /*0026*/ 	.short	(.L_1561 - .L_1560)


	//   ....[0]....
	.align		4
.L_1560:
        /*0028*/ 	.word	index@(__assertfail)


	//----- nvinfo : EIATTR_MERCURY_ISA_VERSION
	.align		4
.L_1561:
        /*002c*/ 	.byte	0x03, 0x5f
        /*002e*/ 	.short	0x0101


	//----- nvinfo : EIATTR_INT_WARP_WIDE_INSTR_OFFSETS
	.align		4
        /*0030*/ 	.byte	0x04, 0x31
        /*0032*/ 	.short	(.L_1563 - .L_1562)


	//   ....[0]....
.L_1562:
        /*0034*/ 	.word	0x0000dc90


	//   ....[1]....
        /*0038*/ 	.word	0x0000dd80


	//----- nvinfo : EIATTR_COOP_GROUP_MASK_REGIDS
	.align		4
.L_1563:
        /*003c*/ 	.byte	0x04, 0x29
        /*003e*/ 	.short	(.L_1565 - .L_1564)


	//   ....[0]....
.L_1564:
        /*0040*/ 	.word	0xffffffff


	//   ....[1]....
        /*0044*/ 	.word	0xffffffff


	//----- nvinfo : EIATTR_COOP_GROUP_INSTR_OFFSETS
	.align		4
.L_1565:
        /*0048*/ 	.byte	0x04, 0x28
        /*004a*/ 	.short	(.L_1567 - .L_1566)


	//   ....[0]....
.L_1566:
        /*004c*/ 	.word	0x0000b5a0


	//   ....[1]....
        /*0050*/ 	.word	0x0000e4b0


	//----- nvinfo : EIATTR_VRC_CTA_INIT_COUNT
	.align		4
.L_1567:
        /*0054*/ 	.byte	0x02, 0x4a
	.zero		1
	.zero		1


	//----- nvinfo : EIATTR_SYSCALL_OFFSETS
	.align		4
        /*0058*/ 	.byte	0x04, 0x46
        /*005a*/ 	.short	(.L_1569 - .L_1568)


	//   ....[0]....
.L_1568:
        /*005c*/ 	.word	0x0000e720


	//   ....[1]....
        /*0060*/ 	.word	0x0000e940


	//   ....[2]....
        /*0064*/ 	.word	0x0000ec70


	//   ....[3]....
        /*0068*/ 	.word	0x0000ee90


	//----- nvinfo : EIATTR_EXIT_INSTR_OFFSETS
	.align		4
.L_1569:
        /*006c*/ 	.byte	0x04, 0x1c
        /*006e*/ 	.short	(.L_1571 - .L_1570)


	//   ....[0]....
.L_1570:
        /*0070*/ 	.word	0x0000de20


	//   ....[1]....
        /*0074*/ 	.word	0x0000e500


	//   ....[2]....
        /*0078*/ 	.word	0x0000e770


	//   ....[3]....
        /*007c*/ 	.word	0x0000e790


	//   ....[4]....
        /*0080*/ 	.word	0x0000e990


	//   ....[5]....
        /*0084*/ 	.word	0x0000e9b0


	//   ....[6]....
        /*0088*/ 	.word	0x0000e9e0


	//   ....[7]....
        /*008c*/ 	.word	0x0000ea20


	//   ....[8]....
        /*0090*/ 	.word	0x0000ea60


	//   ....[9]....
        /*0094*/ 	.word	0x0000ecc0


	//   ....[10]....
        /*0098*/ 	.word	0x0000ece0


	//   ....[11]....
        /*009c*/ 	.word	0x0000eee0


	//   ....[12]....
        /*00a0*/ 	.word	0x0000ef00


	//----- nvinfo : EIATTR_MAX_THREADS
	.align		4
.L_1571:
        /*00a4*/ 	.byte	0x04, 0x05
        /*00a6*/ 	.short	(.L_1573 - .L_1572)
.L_1572:
        /*00a8*/ 	.word	0x00000200
        /*00ac*/ 	.word	0x00000001
        /*00b0*/ 	.word	0x00000001


	//----- nvinfo : EIATTR_CRS_STACK_SIZE
	.align		4
.L_1573:
        /*00b4*/ 	.byte	0x04, 0x1e
        /*00b6*/ 	.short	(.L_1575 - .L_1574)
.L_1574:
        /*00b8*/ 	.word	0x00000000


	//----- nvinfo : EIATTR_CBANK_PARAM_SIZE
	.align		4
.L_1575:
        /*00bc*/ 	.byte	0x03, 0x19
        /*00be*/ 	.short	0x0418


	//----- nvinfo : EIATTR_PARAM_CBANK
	.align		4
        /*00c0*/ 	.byte	0x04, 0x0a
        /*00c2*/ 	.short	(.L_1577 - .L_1576)
	.align		4
.L_1576:
        /*00c4*/ 	.word	index@(.nv.constant0._ZN2at6native13reduce_kernelILi512ELi1ENS0_8ReduceOpIN3c108BFloat16ENS0_9NanSumOpsIffEEjfLi4ELi4EEEEEvT1_)
        /*00c8*/ 	.short	0x0380
        /*00ca*/ 	.short	0x0418


	//----- nvinfo : EIATTR_SW_WAR
	.align		4
.L_1577:
        /*00cc*/ 	.byte	0x04, 0x36
        /*00ce*/ 	.short	(.L_1579 - .L_1578)
.L_1578:
        /*00d0*/ 	.word	0x00000008
.L_1579:


//--------------------- .nv.info._ZN2at6native13reduce_kernelILi256ELi2ENS0_8ReduceOpIN3c108BFloat16ENS0_9NanSumOpsIffEEjfLi4ELi4EEEEEvT1_ --------------------------
	.section	.nv.info._ZN2at6native13reduce_kernelILi256ELi2ENS0_8ReduceOpIN3c108BFloat16ENS0_9NanSumOpsIffEEjfLi4ELi4EEEEEvT1_,"",@"SHT_CUDA_INFO"
	.sectionflags	@""
	.align	4


	//----- nvinfo : EIATTR_CUDA_API_VERSION
	.align		4
        /*0000*/ 	.byte	0x04, 0x37
        /*0002*/ 	.short	(.L_1581 - .L_1580)
.L_1580:
        /*0004*/ 	.word	0x00000082


	//----- nvinfo : EIATTR_KPARAM_INFO
	.align		4
.L_1581:
        /*0008*/ 	.byte	0x04, 0x17
        /*000a*/ 	.short	(.L_1583 - .L_1582)
.L_1582:
        /*000c*/ 	.word	0x00000000
        /*0010*/ 	.short	0x0000
        /*0012*/ 	.short	0x0000
        /*0014*/ 	.byte	0x00, 0xf0, 0x61, 0x10


	//----- nvinfo : EIATTR_SPARSE_MMA_MASK
	.align		4
.L_1583:
        /*0018*/ 	.byte	0x03, 0x50
        /*001a*/ 	.short	0x0000


	//----- nvinfo : EIATTR_MAXREG_COUNT
	.align		4
        /*001c*/ 	.byte	0x03, 0x1b
        /*001e*/ 	.short	0x0040


	//----- nvinfo : EIATTR_NUM_BARRIERS
	.align		4
        /*0020*/ 	.byte	0x02, 0x4c
        /*0022*/ 	.byte	0x01
	.zero		1


	//----- nvinfo : EIATTR_EXTERNS
	.align		4
        /*0024*/ 	.byte	0x04, 0x0f
        /*0026*/ 	.short	(.L_1585 - .L_1584)


	//   ....[0]....
	.align		4
.L_1584:
        /*0028*/ 	.word	index@(__assertfail)


	//----- nvinfo : EIATTR_MERCURY_ISA_VERSION
	.align		4
.L_1585:
        /*002c*/ 	.byte	0x03, 0x5f
        /*002e*/ 	.short	0x0101


	//----- nvinfo : EIATTR_INT_WARP_WIDE_INSTR_OFFSETS
	.align		4
        /*0030*/ 	.byte	0x04, 0x31
        /*0032*/ 	.short	(.L_1587 - .L_1586)


	//   ....[0]....
.L_1586:
        /*0034*/ 	.word	0x00010bd0


	//   ....[1]....
        /*0038*/ 	.word	0x00010cc0


	//----- nvinfo : EIATTR_COOP_GROUP_MASK_REGIDS
	.align		4
.L_1587:
        /*003c*/ 	.byte	0x04, 0x29
        /*003e*/ 	.short	(.L_1589 - .L_1588)


	//   ....[0]....
.L_1588:
        /*0040*/ 	.word	0xffffffff


	//   ....[1]....
        /*0044*/ 	.word	0xffffffff


	//   ....[2]....
        /*0048*/ 	.word	0xffffffff


	//   ....[3]....
        /*004c*/ 	.word	0xffffffff


	//----- nvinfo : EIATTR_COOP_GROUP_INSTR_OFFSETS
	.align		4
.L_1589:
        /*0050*/ 	.byte	0x04, 0x28
        /*0052*/ 	.short	(.L_1591 - .L_1590)


	//   ....[0]....
.L_1590:
        /*0054*/ 	.word	0x0000c280


	//   ....[1]....
        /*0058*/ 	.word	0x0000c290


	//   ....[2]....
        /*005c*/ 	.word	0x000114a0


	//   ....[3]....
        /*0060*/ 	.word	0x000114b0


	//----- nvinfo : EIATTR_VRC_CTA_INIT_COUNT
	.align		4
.L_1591:
        /*0064*/ 	.byte	0x02, 0x4a
	.zero		1
	.zero		1


	//----- nvinfo : EIATTR_SYSCALL_OFFSETS
	.align		4
        /*0068*/ 	.byte	0x04, 0x46
        /*006a*/ 	.short	(.L_1593 - .L_1592)


	//   ....[0]....
.L_1592:
        /*006c*/ 	.word	0x00001470


	//   ....[1]....
        /*0070*/ 	.word	0x00011780


	//   ....[2]....
        /*0074*/ 	.word	0x000118b0


	//   ....[3]....
        /*0078*/ 	.word	0x00011af0


	//   ....[4]....
        /*007c*/ 	.word	0x00011c20


	//   ....[5]....
        /*0080*/ 	.word	0x00012000


	//   ....[6]....
        /*0084*/ 	.word	0x00012130


	//   ....[7]....
        /*0088*/ 	.word	0x00012370


	//   ....[8]....
        /*008c*/ 	.word	0x000124a0


	//----- nvinfo : EIATTR_EXIT_INSTR_OFFSETS
	.align		4
.L_1593:
        /*0090*/ 	.byte	0x04, 0x1c
        /*0092*/ 	.short	(.L_1595 - .L_1594)


	//   ....[0]....
.L_1594:
        /*0094*/ 	.word	0x00010d80


	//   ....[1]....
        /*0098*/ 	.word	0x00011510


	//   ....[2]....
        /*009c*/ 	.word	0x00011650


	//   ....[3]....
        /*00a0*/ 	.word	0x00011920


	//   ....[4]....
        /*00a4*/ 	.word	0x00011cc0


	//   ....[5]....
        /*00a8*/ 	.word	0x00011cf0


	//   ....[6]....
        /*00ac*/ 	.word	0x00011d20


	//   ....[7]....
        /*00b0*/ 	.word	0x00011d60


	//   ....[8]....
        /*00b4*/ 	.word	0x00011da0


	//   ....[9]....
        /*00b8*/ 	.word	0x00011ed0


	//   ....[10]....
        /*00bc*/ 	.word	0x000121a0


	//   ....[11]....
        /*00c0*/ 	.word	0x00012540


	//   ....[12]....
        /*00c4*/ 	.word	0x00012570


	//----- nvinfo : EIATTR_MAX_THREADS
	.align		4
.L_1595:
        /*00c8*/ 	.byte	0x04, 0x05
        /*00ca*/ 	.short	(.L_1597 - .L_1596)
.L_1596:
        /*00cc*/ 	.word	0x00000100
        /*00d0*/ 	.word	0x00000001
        /*00d4*/ 	.word	0x00000001


	//----- nvinfo : EIATTR_CRS_STACK_SIZE
	.align		4
.L_1597:
        /*00d8*/ 	.byte	0x04, 0x1e
        /*00da*/ 	.short	(.L_1599 - .L_1598)
.L_1598:
        /*00dc*/ 	.word	0x00000000


	//----- nvinfo : EIATTR_CBANK_PARAM_SIZE
	.align		4
.L_1599:
        /*00e0*/ 	.byte	0x03, 0x19
        /*00e2*/ 	.short	0x0418


	//----- nvinfo : EIATTR_PARAM_CBANK
	.align		4
        /*00e4*/ 	.byte	0x04, 0x0a
        /*00e6*/ 	.short	(.L_1601 - .L_1600)
	.align		4
.L_1600:
        /*00e8*/ 	.word	index@(.nv.constant0._ZN2at6native13reduce_kernelILi256ELi2ENS0_8ReduceOpIN3c108BFloat16ENS0_9NanSumOpsIffEEjfLi4ELi4EEEEEvT1_)
        /*00ec*/ 	.short	0x0380
        /*00ee*/ 	.short	0x0418


	//----- nvinfo : EIATTR_SW_WAR
	.align		4
.L_1601:
        /*00f0*/ 	.byte	0x04, 0x36
        /*00f2*/ 	.short	(.L_1603 - .L_1602)
.L_1602:
        /*00f4*/ 	.word	0x00000008
.L_1603:


//--------------------- .nv.info._ZN2at6native13reduce_kernelILi128ELi4ENS0_8ReduceOpIN3c108BFloat16ENS0_9NanSumOpsIffEEjfLi4ELi4EEEEEvT1_ --------------------------
	.section	.nv.info._ZN2at6native13reduce_kernelILi128ELi4ENS0_8ReduceOpIN3c108BFloat16ENS0_9NanSumOpsIffEEjfLi4ELi4EEEEEvT1_,"",@"SHT_CUDA_INFO"
	.sectionflags	@""
	.align	4


	//----- nvinfo : EIATTR_CUDA_API_VERSION
	.align		4
        /*0000*/ 	.byte	0x04, 0x37
        /*0002*/ 	.short	(.L_1605 - .L_1604)
.L_1604:
        /*0004*/ 	.word	0x00000082


	//----- nvinfo : EIATTR_KPARAM_INFO
	.align		4
.L_1605:
        /*0008*/ 	.byte	0x04, 0x17
        /*000a*/ 	.short	(.L_1607 - .L_1606)
.L_1606:
        /*000c*/ 	.word	0x00000000
        /*0010*/ 	.short	0x0000
        /*0012*/ 	.short	0x0000
        /*0014*/ 	.byte	0x00, 0xf0, 0x61, 0x10


	//----- nvinfo : EIATTR_SPARSE_MMA_MASK
	.align		4
.L_1607:
        /*0018*/ 	.byte	0x03, 0x50
        /*001a*/ 	.short	0x0000


	//----- nvinfo : EIATTR_MAXREG_COUNT
	.align		4
        /*001c*/ 	.byte	0x03, 0x1b
        /*001e*/ 	.short	0x0080


	//----- nvinfo : EIATTR_NUM_BARRIERS
	.align		4
        /*0020*/ 	.byte	0x02, 0x4c
        /*0022*/ 	.byte	0x01
	.zero		1


	//----- nvinfo : EIATTR_EXTERNS
	.align		4
        /*0024*/ 	.byte	0x04, 0x0f
        /*0026*/ 	.short	(.L_1609 - .L_1608)


	//   ....[0]....
	.align		4
.L_1608:
        /*0028*/ 	.word	index@(__assertfail)


	//----- nvinfo : EIATTR_MERCURY_ISA_VERSION
	.align		4
.L_1609:
        /*002c*/ 	.byte	0x03, 0x5f
        /*002e*/ 	.short	0x0101


	//----- nvinfo : EIATTR_INT_WARP_WIDE_INSTR_OFFSETS
	.align		4
        /*0030*/ 	.byte	0x04, 0x31
        /*0032*/ 	.short	(.L_1611 - .L_1610)


	//   ....[0]....
.L_1610:
        /*0034*/ 	.word	0x000166b0


	//   ....[1]....
        /*0038*/ 	.word	0x000167a0


	//----- nvinfo : EIATTR_COOP_GROUP_MASK_REGIDS
	.align		4
.L_1611:
        /*003c*/ 	.byte	0x04, 0x29
        /*003e*/ 	.short	(.L_1613 - .L_1612)


	//   ....[0]....
.L_1612:
        /*0040*/ 	.word	0xffffffff


	//   ....[1]....
        /*0044*/ 	.word	0xffffffff


	//   ....[2]....
        /*0048*/ 	.word	0xffffffff


	//   ....[3]....
        /*004c*/ 	.word	0xffffffff


	//   ....[4]....
        /*0050*/ 	.word	0xffffffff


	//   ....[5]....
        /*0054*/ 	.word	0xffffffff


	//   ....[6]....
        /*0058*/ 	.word	0xffffffff


	//   ....[7]....
        /*005c*/ 	.word	0xffffffff


	//----- nvinfo : EIATTR_COOP_GROUP_INSTR_OFFSETS
	.align		4
.L_1613:
        /*0060*/ 	.byte	0x04, 0x28
        /*0062*/ 	.short	(.L_1615 - .L_1614)


	//   ....[0]....
.L_1614:
        /*0064*/ 	.word	0x0000d810


	//   ....[1]....
        /*0068*/ 	.word	0x0000d820


	//   ....[2]....
        /*006c*/ 	.word	0x0000d830


	//   ....[3]....
        /*0070*/ 	.word	0x0000d840


	//   ....[4]....
        /*0074*/ 	.word	0x000170c0


	//   ....[5]....
        /*0078*/ 	.word	0x000170d0


	//   ....[6]....
        /*007c*/ 	.word	0x000170e0


	//   ....[7]....
        /*0080*/ 	.word	0x000170f0


	//----- nvinfo : EIATTR_VRC_CTA_INIT_COUNT
	.align		4
.L_1615:
        /*0084*/ 	.byte	0x02, 0x4a
	.zero		1
	.zero		1


	//----- nvinfo : EIATTR_SYSCALL_OFFSETS
	.align		4
        /*0088*/ 	.byte	0x04, 0x46
        /*008a*/ 	.short	(.L_1617 - .L_1616)


	//   ....[0]....
.L_1616:
        /*008c*/ 	.word	0x00001470


	//   ....[1]....
        /*0090*/ 	.word	0x00017480


	//   ....[2]....
        /*0094*/ 	.word	0x000175b0


	//   ....[3]....
        /*0098*/ 	.word	0x00017740


	//   ....[4]....
        /*009c*/ 	.word	0x00017870


	//   ....[5]....
        /*00a0*/ 	.word	0x00017b10


	//   ....[6]....
        /*00a4*/ 	.word	0x00017c40


	//   ....[7]....
        /*00a8*/ 	.word	0x00017e00


	//   ....[8]....
        /*00ac*/ 	.word	0x00017f30


	//   ....[9]....
        /*00b0*/ 	.word	0x000183c0


	//   ....[10]....
        /*00b4*/ 	.word	0x000184f0


	//   ....[11]....
        /*00b8*/ 	.word	0x00018680


	//   ....[12]....
        /*00bc*/ 	.word	0x000187b0


	//   ....[13]....
        /*00c0*/ 	.word	0x00018a50


	//   ....[14]....
        /*00c4*/ 	.word	0x00018b80


	//   ....[15]....
        /*00c8*/ 	.word	0x00018d40


	//   ....[16]....
        /*00cc*/ 	.word	0x00018e70


	//----- nvinfo : EIATTR_EXIT_INSTR_OFFSETS
	.align		4
.L_1617:
        /*00d0*/ 	.byte	0x04, 0x1c
        /*00d2*/ 	.short	(.L_1619 - .L_1618)


	//   ....[0]....
.L_1618:
        /*00d4*/ 	.word	0x00016860


	//   ....[1]....
        /*00d8*/ 	.word	0x00017170


	//   ....[2]....
        /*00dc*/ 	.word	0x00017350


	//   ....[3]....
        /*00e0*/ 	.word	0x00017900


	//   ....[4]....
        /*00e4*/ 	.word	0x00017fc0


	//   ....[5]....
        /*00e8*/ 	.word	0x00018010


	//   ....[6]....
        /*00ec*/ 	.word	0x00018040


	//   ....[7]....
        /*00f0*/ 	.word	0x00018080


	//   ....[8]....
        /*00f4*/ 	.word	0x000180c0


	//   ....[9]....
        /*00f8*/ 	.word	0x00018290


	//   ....[10]....
        /*00fc*/ 	.word	0x00018840


	//   ....[11]....
        /*0100*/ 	.word	0x00018f00


	//   ....[12]....
        /*0104*/ 	.word	0x00018f50


	//----- nvinfo : EIATTR_MAX_THREADS
	.align		4
.L_1619:
        /*0108*/ 	.byte	0x04, 0x05
        /*010a*/ 	.short	(.L_1621 - .L_1620)
.L_1620:
        /*010c*/ 	.word	0x00000080
        /*0110*/ 	.word	0x00000001
        /*0114*/ 	.word	0x00000001


	//----- nvinfo : EIATTR_CRS_STACK_SIZE
	.align		4
.L_1621:
        /*0118*/ 	.byte	0x04, 0x1e
        /*011a*/ 	.short	(.L_1623 - .L_1622)
.L_1622:
        /*011c*/ 	.word	0x00000000


	//----- nvinfo : EIATTR_CBANK_PARAM_SIZE
	.align		4
.L_1623:
        /*0120*/ 	.byte	0x03, 0x19
        /*0122*/ 	.short	0x0418


	//----- nvinfo : EIATTR_PARAM_CBANK
	.align		4
        /*0124*/ 	.byte	0x04, 0x0a
        /*0126*/ 	.short	(.L_1625 - .L_1624)
	.align		4
.L_1624:
        /*0128*/ 	.word	index@(.nv.constant0._ZN2at6native13reduce_kernelILi128ELi4ENS0_8ReduceOpIN3c108BFloat16ENS0_9NanSumOpsIffEEjfLi4ELi4EEEEEvT1_)
        /*012c*/ 	.short	0x0380
        /*012e*/ 	.short	0x0418


	//----- nvinfo : EIATTR_SW_WAR
	.align		4
.L_1625:
        /*0130*/ 	.byte	0x04, 0x36
        /*0132*/ 	.short	(.L_1627 - .L_1626)
.L_1626:
        /*0134*/ 	.word	0x00000008
.L_1627:


//--------------------- .nv.info._ZN2at6native13reduce_kernelILi512ELi1ENS0_8ReduceOpIN3c108BFloat16ENS0_9NanSumOpsIfS4_EEjS4_Li4ELi4EEEEEvT1_ --------------------------
	.section	.nv.info._ZN2at6native13reduce_kernelILi512ELi1ENS0_8ReduceOpIN3c108BFloat16ENS0_9NanSumOpsIfS4_EEjS4_Li4ELi4EEEEEvT1_,"",@"SHT_CUDA_INFO"
	.sectionflags	@""
	.align	4


	//----- nvinfo : EIATTR_CUDA_API_VERSION
	.align		4
        /*0000*/ 	.byte	0x04, 0x37
        /*0002*/ 	.short	(.L_1629 - .L_1628)
.L_1628:
        /*0004*/ 	.word	0x00000082


	//----- nvinfo : EIATTR_KPARAM_INFO
	.align		4
.L_1629:
        /*0008*/ 	.byte	0x04, 0x17
        /*000a*/ 	.short	(.L_1631 - .L_1630)
.L_1630:
        /*000c*/ 	.word	0x00000000
        /*0010*/ 	.short	0x0000
        /*0012*/ 	.short	0x0000
        /*0014*/ 	.byte	0x00, 0xf0, 0x61, 0x10


	//----- nvinfo : EIATTR_SPARSE_MMA_MASK
	.align		4
.L_1631:
        /*0018*/ 	.byte	0x03, 0x50
        /*001a*/ 	.short	0x0000


	//----- nvinfo : EIATTR_MAXREG_COUNT
	.align		4
        /*001c*/ 	.byte	0x03, 0x1b
        /*001e*/ 	.short	0x0020


	//----- nvinfo : EIATTR_NUM_BARRIERS
	.align		4
        /*0020*/ 	.byte	0x02, 0x4c
        /*0022*/ 	.byte	0x01
	.zero		1


	//----- nvinfo : EIATTR_EXTERNS
	.align		4
        /*0024*/ 	.byte	0x04, 0x0f
        /*0026*/ 	.short	(.L_1633 - .L_1632)


	//   ....[0]....
	.align		4
.L_1632:
        /*0028*/ 	.word	index@(__assertfail)


	//----- nvinfo : EIATTR_MERCURY_ISA_VERSION
	.align		4
.L_1633:
        /*002c*/ 	.byte	0x03, 0x5f
        /*002e*/ 	.short	0x0101


	//----- nvinfo : EIATTR_INT_WARP_WIDE_INSTR_OFFSETS
	.align		4
        /*0030*/ 	.byte	0x04, 0x31
        /*0032*/ 	.short	(.L_1635 - .L_1634)


	//   ....[0]....
.L_1634:
        /*0034*/ 	.word	0x0000e180


	//   ....[1]....
        /*0038*/ 	.word	0x0000e270


	//----- nvinfo : EIATTR_COOP_GROUP_MASK_REGIDS
	.align		4
.L_1635:
        /*003c*/ 	.byte	0x04, 0x29
        /*003e*/ 	.short	(.L_1637 - .L_1636)


	//   ....[0]....
.L_1636:
        /*0040*/ 	.word	0xffffffff


	//   ....[1]....
        /*0044*/ 	.word	0xffffffff


	//----- nvinfo : EIATTR_COOP_GROUP_INSTR_OFFSETS
	.align		4
.L_1637:
        /*0048*/ 	.byte	0x04, 0x28
        /*004a*/ 	.short	(.L_1639 - .L_1638)


	//   ....[0]....
.L_1638:
        /*004c*/ 	.word	0x0000b5a0


	//   ....[1]....
        /*0050*/ 	.word	0x0000e990


	//----- nvinfo : EIATTR_VRC_CTA_INIT_COUNT
	.align		4
.L_1639:
        /*0054*/ 	.byte	0x02, 0x4a
	.zero		1
	.zero		1


	//----- nvinfo : EIATTR_SYSCALL_OFFSETS
	.align		4
        /*0058*/ 	.byte	0x04, 0x46
        /*005a*/ 	.short	(.L_1641 - .L_1640)


	//   ....[0]....
.L_1640:
        /*005c*/ 	.word	0x0000ebf0


	//   ....[1]....
        /*0060*/ 	.word	0x0000ee30


	//   ....[2]....
        /*0064*/ 	.word	0x0000f160


	//   ....[3]....
        /*0068*/ 	.word	0x0000f3a0


	//----- nvinfo : EIATTR_EXIT_INSTR_OFFSETS
	.align		4
.L_1641:
        /*006c*/ 	.byte	0x04, 0x1c
        /*006e*/ 	.short	(.L_1643 - .L_1642)


	//   ....[0]....
.L_1642:
        /*0070*/ 	.word	0x0000e310


	//   ....[1]....
        /*0074*/ 	.word	0x0000e9e0


	//   ....[2]....
        /*0078*/ 	.word	0x0000ec40


	//   ....[3]....
        /*007c*/ 	.word	0x0000ec70


	//   ....[4]....
        /*0080*/ 	.word	0x0000ee80


	//   ....[5]....
        /*0084*/ 	.word	0x0000eea0


	//   ....[6]....
        /*0088*/ 	.word	0x0000eed0


	//   ....[7]....
        /*008c*/ 	.word	0x0000ef10


	//   ....[8]....
        /*0090*/ 	.word	0x0000ef50


	//   ....[9]....
        /*0094*/ 	.word	0x0000f1b0


	//   ....[10]....
        /*0098*/ 	.word	0x0000f1e0


	//   ....[11]....
        /*009c*/ 	.word	0x0000f3f0


	//   ....[12]....
        /*00a0*/ 	.word	0x0000f410


	//----- nvinfo : EIATTR_MAX_THREADS
	.align		4
.L_1643:
        /*00a4*/ 	.byte	0x04, 0x05
        /*00a6*/ 	.short	(.L_1645 - .L_1644)
.L_1644:
        /*00a8*/ 	.word	0x00000200
        /*00ac*/ 	.word	0x00000001
        /*00b0*/ 	.word	0x00000001


	//----- nvinfo : EIATTR_CRS_STACK_SIZE
	.align		4
.L_1645:
        /*00b4*/ 	.byte	0x04, 0x1e
        /*00b6*/ 	.short	(.L_1647 - .L_1646)
.L_1646:
        /*00b8*/ 	.word	0x00000000


	//----- nvinfo : EIATTR_CBANK_PARAM_SIZE
	.align		4
.L_1647:
        /*00bc*/ 	.byte	0x03, 0x19
        /*00be*/ 	.short	0x0418


	//----- nvinfo : EIATTR_PARAM_CBANK
	.align		4
        /*00c0*/ 	.byte	0x04, 0x0a
        /*00c2*/ 	.short	(.L_1649 - .L_1648)
	.align		4
.L_1648:
        /*00c4*/ 	.word	index@(.nv.constant0._ZN2at6native13reduce_kernelILi512ELi1ENS0_8ReduceOpIN3c108BFloat16ENS0_9NanSumOpsIfS4_EEjS4_Li4ELi4EEEEEvT1_)
        /*00c8*/ 	.short	0x0380
        /*00ca*/ 	.short	0x0418


	//----- nvinfo : EIATTR_SW_WAR
	.align		4
.L_1649:
        /*00cc*/ 	.byte	0x04, 0x36
        /*00ce*/ 	.short	(.L_1651 - .L_1650)
.L_1650:
        /*00d0*/ 	.word	0x00000008
.L_1651:


//--------------------- .nv.info._ZN2at6native13reduce_kernelILi256ELi2ENS0_8ReduceOpIN3c108BFloat16ENS0_9NanSumOpsIfS4_EEjS4_Li4ELi4EEEEEvT1_ --------------------------
	.section	.nv.info._ZN2at6native13reduce_kernelILi256ELi2ENS0_8ReduceOpIN3c108BFloat16ENS0_9NanSumOpsIfS4_EEjS4_Li4ELi4EEEEEvT1_,"",@"SHT_CUDA_INFO"
	.sectionflags	@""
	.align	4


	//----- nvinfo : EIATTR_CUDA_API_VERSION
	.align		4
        /*0000*/ 	.byte	0x04, 0x37
        /*0002*/ 	.short	(.L_1653 - .L_1652)
.L_1652:
        /*0004*/ 	.word	0x00000082


	//----- nvinfo : EIATTR_KPARAM_INFO
	.align		4
.L_1653:
        /*0008*/ 	.byte	0x04, 0x17
        /*000a*/ 	.short	(.L_1655 - .L_1654)
.L_1654:
        /*000c*/ 	.word	0x00000000
        /*0010*/ 	.short	0x0000
        /*0012*/ 	.short	0x0000
        /*0014*/ 	.byte	0x00, 0xf0, 0x61, 0x10


	//----- nvinfo : EIATTR_SPARSE_MMA_MASK
	.align		4
.L_1655:
        /*0018*/ 	.byte	0x03, 0x50
        /*001a*/ 	.short	0x0000


	//----- nvinfo : EIATTR_MAXREG_COUNT
	.align		4
        /*001c*/ 	.byte	0x03, 0x1b
        /*001e*/ 	.short	0x0040


	//----- nvinfo : EIATTR_NUM_BARRIERS
	.align		4
        /*0020*/ 	.byte	0x02, 0x4c
        /*0022*/ 	.byte	0x01
	.zero		1


	//----- nvinfo : EIATTR_EXTERNS
	.align		4
        /*0024*/ 	.byte	0x04, 0x0f
        /*0026*/ 	.short	(.L_1657 - .L_1656)


	//   ....[0]....
	.align		4
.L_1656:
        /*0028*/ 	.word	index@(__assertfail)


	//----- nvinfo : EIATTR_MERCURY_ISA_VERSION
	.align		4
.L_1657:
        /*002c*/ 	.byte	0x03, 0x5f
        /*002e*/ 	.short	0x0101


	//----- nvinfo : EIATTR_INT_WARP_WIDE_INSTR_OFFSETS
	.align		4
        /*0030*/ 	.byte	0x04, 0x31
        /*0032*/ 	.short	(.L_1659 - .L_1658)


	//   ....[0]....
.L_1658:
        /*0034*/ 	.word	0x000110c0


	//   ....[1]....
        /*0038*/ 	.word	0x000111b0


	//----- nvinfo : EIATTR_COOP_GROUP_MASK_REGIDS
	.align		4
.L_1659:
        /*003c*/ 	.byte	0x04, 0x29
        /*003e*/ 	.short	(.L_1661 - .L_1660)


	//   ....[0]....
.L_1660:
        /*0040*/ 	.word	0xffffffff


	//   ....[1]....
        /*0044*/ 	.word	0xffffffff


	//   ....[2]....
        /*0048*/ 	.word	0xffffffff


	//   ....[3]....
        /*004c*/ 	.word	0xffffffff


	//----- nvinfo : EIATTR_COOP_GROUP_INSTR_OFFSETS
	.align		4
.L_1661:
        /*0050*/ 	.byte	0x04, 0x28
        /*0052*/ 	.short	(.L_1663 - .L_1662)


	//   ....[0]....
.L_1662:
        /*0054*/ 	.word	0x0000c280


	//   ....[1]....
        /*0058*/ 	.word	0x0000c290


	//   ....[2]....
        /*005c*/ 	.word	0x00011990


	//   ....[3]....
        /*0060*/ 	.word	0x000119a0


	//----- nvinfo : EIATTR_VRC_CTA_INIT_COUNT
	.align		4
.L_1663:
        /*0064*/ 	.byte	0x02, 0x4a
	.zero		1
	.zero		1


	//----- nvinfo : EIATTR_SYSCALL_OFFSETS
	.align		4
        /*0068*/ 	.byte	0x04, 0x46
        /*006a*/ 	.short	(.L_1665 - .L_1664)


	//   ....[0]....
.L_1664:
        /*006c*/ 	.word	0x00001470


	//   ....[1]....
        /*0070*/ 	.word	0x00011c90


	//   ....[2]....
        /*0074*/ 	.word	0x00011e10


	//   ....[3]....
        /*0078*/ 	.word	0x00012040


	//   ....[4]....
        /*007c*/ 	.word	0x000121c0


	//   ....[5]....
        /*0080*/ 	.word	0x00012580


	//   ....[6]....
        /*0084*/ 	.word	0x00012700


	//   ....[7]....
        /*0088*/ 	.word	0x00012930


	//   ....[8]....
        /*008c*/ 	.word	0x00012ab0


	//----- nvinfo : EIATTR_EXIT_INSTR_OFFSETS
	.align		4
.L_1665:
        /*0090*/ 	.byte	0x04, 0x1c
        /*0092*/ 	.short	(.L_1667 - .L_1666)


	//   ....[0]....
.L_1666:
        /*0094*/ 	.word	0x00011270


	//   ....[1]....
        /*0098*/ 	.word	0x00011a00


	//   ....[2]....
        /*009c*/ 	.word	0x00011b50


	//   ....[3]....
        /*00a0*/ 	.word	0x00011e60


	//   ....[4]....
        /*00a4*/ 	.word	0x00012210


	//   ....[5]....
        /*00a8*/ 	.word	0x00012240


	//   ....[6]....
        /*00ac*/ 	.word	0x00012270


	//   ....[7]....
        /*00b0*/ 	.word	0x000122b0


	//   ....[8]....
        /*00b4*/ 	.word	0x000122f0


	//   ....[9]....
        /*00b8*/ 	.word	0x00012440


	//   ....[10]....
        /*00bc*/ 	.word	0x00012750


	//   ....[11]....
        /*00c0*/ 	.word	0x00012b00


	//   ....[12]....
        /*00c4*/ 	.word	0x00012b30


	//----- nvinfo : EIATTR_MAX_THREADS
	.align		4
.L_1667:
        /*00c8*/ 	.byte	0x04, 0x05
        /*00ca*/ 	.short	(.L_1669 - .L_1668)
.L_1668:
        /*00cc*/ 	.word	0x00000100
        /*00d0*/ 	.word	0x00000001
        /*00d4*/ 	.word	0x00000001


	//----- nvinfo : EIATTR_CRS_STACK_SIZE
	.align		4
.L_1669:
        /*00d8*/ 	.byte	0x04, 0x1e
        /*00da*/ 	.short	(.L_1671 - .L_1670)
.L_1670:
        /*00dc*/ 	.word	0x00000000


	//----- nvinfo : EIATTR_CBANK_PARAM_SIZE
	.align		4
.L_1671:
        /*00e0*/ 	.byte	0x03, 0x19
        /*00e2*/ 	.short	0x0418


	//----- nvinfo : EIATTR_PARAM_CBANK
	.align		4
        /*00e4*/ 	.byte	0x04, 0x0a
        /*00e6*/ 	.short	(.L_1673 - .L_1672)
	.align		4
.L_1672:
        /*00e8*/ 	.word	index@(.nv.constant0._ZN2at6native13reduce_kernelILi256ELi2ENS0_8ReduceOpIN3c108BFloat16ENS0_9NanSumOpsIfS4_EEjS4_Li4ELi4EEEEEvT1_)
        /*00ec*/ 	.short	0x0380
        /*00ee*/ 	.short	0x0418


	//----- nvinfo : EIATTR_SW_WAR
	.align		4
.L_1673:
        /*00f0*/ 	.byte	0x04, 0x36
        /*00f2*/ 	.short	(.L_1675 - .L_1674)
.L_1674:
        /*00f4*/ 	.word	0x00000008
.L_1675:


//--------------------- .nv.info._ZN2at6native13reduce_kernelILi128ELi4ENS0_8ReduceOpIN3c108BFloat16ENS0_9NanSumOpsIfS4_EEjS4_Li4ELi4EEEEEvT1_ --------------------------
	.section	.nv.info._ZN2at6native13reduce_kernelILi128ELi4ENS0_8ReduceOpIN3c108BFloat16ENS0_9NanSumOpsIfS4_EEjS4_Li4ELi4EEEEEvT1_,"",@"SHT_CUDA_INFO"
	.sectionflags	@""
	.align	4


	//----- nvinfo : EIATTR_CUDA_API_VERSION
	.align		4
        /*0000*/ 	.byte	0x04, 0x37
        /*0002*/ 	.short	(.L_1677 - .L_1676)
.L_1676:
        /*0004*/ 	.word	0x00000082


	//----- nvinfo : EIATTR_KPARAM_INFO
	.align		4
.L_1677:
        /*0008*/ 	.byte	0x04, 0x17
        /*000a*/ 	.short	(.L_1679 - .L_1678)
.L_1678:
        /*000c*/ 	.word	0x00000000
        /*0010*/ 	.short	0x0000
        /*0012*/ 	.short	0x0000
        /*0014*/ 	.byte	0x00, 0xf0, 0x61, 0x10


	//----- nvinfo : EIATTR_SPARSE_MMA_MASK
	.align		4
.L_1679:
        /*0018*/ 	.byte	0x03, 0x50
        /*001a*/ 	.short	0x0000


	//----- nvinfo : EIATTR_MAXREG_COUNT
	.align		4
        /*001c*/ 	.byte	0x03, 0x1b
        /*001e*/ 	.short	0x0080


	//----- nvinfo : EIATTR_NUM_BARRIERS
	.align		4
        /*0020*/ 	.byte	0x02, 0x4c
        /*0022*/ 	.byte	0x01
	.zero		1


	//----- nvinfo : EIATTR_EXTERNS
	.align		4
        /*0024*/ 	.byte	0x04, 0x0f
        /*0026*/ 	.short	(.L_1681 - .L_1680)


	//   ....[0]....
	.align		4
.L_1680:
        /*0028*/ 	.word	index@(__assertfail)


	//----- nvinfo : EIATTR_MERCURY_ISA_VERSION
	.align		4
.L_1681:
        /*002c*/ 	.byte	0x03, 0x5f
        /*002e*/ 	.short	0x0101


	//----- nvinfo : EIATTR_INT_WARP_WIDE_INSTR_OFFSETS
	.align		4
        /*0030*/ 	.byte	0x04, 0x31
        /*0032*/ 	.short	(.L_1683 - .L_1682)


	//   ....[0]....
.L_1682:
        /*0034*/ 	.word	0x00016ba0


	//   ....[1]....
        /*0038*/ 	.word	0x00016c90


	//----- nvinfo : EIATTR_COOP_GROUP_MASK_REGIDS
	.align		4
.L_1683:
        /*003c*/ 	.byte	0x04, 0x29
        /*003e*/ 	.short	(.L_1685 - .L_1684)


	//   ....[0]....
.L_1684:
        /*0040*/ 	.word	0xffffffff


	//   ....[1]....
        /*0044*/ 	.word	0xffffffff


	//   ....[2]....
        /*0048*/ 	.word	0xffffffff


	//   ....[3]....
        /*004c*/ 	.word	0xffffffff


	//   ....[4]....
        /*0050*/ 	.word	0xffffffff


	//   ....[5]....
        /*0054*/ 	.word	0xffffffff


	//   ....[6]....
        /*0058*/ 	.word	0xffffffff


	//   ....[7]....
        /*005c*/ 	.word	0xffffffff


	//----- nvinfo : EIATTR_COOP_GROUP_INSTR_OFFSETS
	.align		4
.L_1685:
        /*0060*/ 	.byte	0x04, 0x28
        /*0062*/ 	.short	(.L_1687 - .L_1686)


	//   ....[0]....
.L_1686:
        /*0064*/ 	.word	0x0000d810


	//   ....[1]....
        /*0068*/ 	.word	0x0000d820


	//   ....[2]....
        /*006c*/ 	.word	0x0000d830


	//   ....[3]....
        /*0070*/ 	.word	0x0000d840


	//   ....[4]....
        /*0074*/ 	.word	0x000175b0


	//   ....[5]....
        /*0078*/ 	.word	0x000175c0


	//   ....[6]....
        /*007c*/ 	.word	0x000175d0


	//   ....[7]....
        /*0080*/ 	.word	0x000175e0


	//----- nvinfo : EIATTR_VRC_CTA_INIT_COUNT
	.align		4
.L_1687:
        /*0084*/ 	.byte	0x02, 0x4a
	.zero		1
	.zero		1


	//----- nvinfo : EIATTR_SYSCALL_OFFSETS
	.align		4
        /*0088*/ 	.byte	0x04, 0x46
        /*008a*/ 	.short	(.L_1689 - .L_1688)


	//   ....[0]....
.L_1688:
        /*008c*/ 	.word	0x00001470


	//   ....[1]....
        /*0090*/ 	.word	0x000179e0


	//   ....[2]....
        /*0094*/ 	.word	0x00017b60


	//   ....[3]....
        /*0098*/ 	.word	0x00017ce0


	//   ....[4]....
        /*009c*/ 	.word	0x00017e60


	//   ....[5]....
        /*00a0*/ 	.word	0x000180d0


	//   ....[6]....
        /*00a4*/ 	.word	0x00018250


	//   ....[7]....
        /*00a8*/ 	.word	0x000183d0


	//   ....[8]....
        /*00ac*/ 	.word	0x00018550


	//   ....[9]....
        /*00b0*/ 	.word	0x00018a20


	//   ....[10]....
        /*00b4*/ 	.word	0x00018ba0


	//   ....[11]....
        /*00b8*/ 	.word	0x00018d20


	//   ....[12]....
        /*00bc*/ 	.word	0x00018ea0


	//   ....[13]....
        /*00c0*/ 	.word	0x00019110


	//   ....[14]....
        /*00c4*/ 	.word	0x00019290


	//   ....[15]....
        /*00c8*/ 	.word	0x00019410


	//   ....[16]....
        /*00cc*/ 	.word	0x00019590


	//----- nvinfo : EIATTR_EXIT_INSTR_OFFSETS
	.align		4
.L_1689:
        /*00d0*/ 	.byte	0x04, 0x1c
        /*00d2*/ 	.short	(.L_1691 - .L_1690)


	//   ....[0]....
.L_1690:
        /*00d4*/ 	.word	0x00016d50


	//   ....[1]....
        /*00d8*/ 	.word	0x00017660


	//   ....[2]....
        /*00dc*/ 	.word	0x000178a0


	//   ....[3]....
        /*00e0*/ 	.word	0x00017eb0


	//   ....[4]....
        /*00e4*/ 	.word	0x000185a0


	//   ....[5]....
        /*00e8*/ 	.word	0x000185f0


	//   ....[6]....
        /*00ec*/ 	.word	0x00018620


	//   ....[7]....
        /*00f0*/ 	.word	0x00018660


	//   ....[8]....
        /*00f4*/ 	.word	0x000186a0


	//   ....[9]....
        /*00f8*/ 	.word	0x000188e0


	//   ....[10]....
        /*00fc*/ 	.word	0x00018ef0


	//   ....[11]....
        /*0100*/ 	.word	0x000195e0


	//   ....[12]....
        /*0104*/ 	.word	0x00019630


	//----- nvinfo : EIATTR_MAX_THREADS
	.align		4
.L_1691:
        /*0108*/ 	.byte	0x04, 0x05
        /*010a*/ 	.short	(.L_1693 - .L_1692)
.L_1692:
        /*010c*/ 	.word	0x00000080
        /*0110*/ 	.word	0x00000001
        /*0114*/ 	.word	0x00000001


	//----- nvinfo : EIATTR_CRS_STACK_SIZE
	.align		4
.L_1693:
        /*0118*/ 	.byte	0x04, 0x1e
        /*011a*/ 	.short	(.L_1695 - .L_1694)
.L_1694:
        /*011c*/ 	.word	0x00000000


	//----- nvinfo : EIATTR_CBANK_PARAM_SIZE
	.align		4
.L_1695:
        /*0120*/ 	.byte	0x03, 0x19
        /*0122*/ 	.short	0x0418


	//----- nvinfo : EIATTR_PARAM_CBANK
	.align		4
        /*0124*/ 	.byte	0x04, 0x0a
        /*0126*/ 	.short	(.L_1697 - .L_1696)
	.align		4
.L_1696:
        /*0128*/ 	.word	index@(.nv.constant0._ZN2at6native13reduce_kernelILi128ELi4ENS0_8ReduceOpIN3c108BFloat16ENS0_9NanSumOpsIfS4_EEjS4_Li4ELi4EEEEEvT1_)
        /*012c*/ 	.short	0x0380
        /*012e*/ 	.short	0x0418


	//----- nvinfo : EIATTR_SW_WAR
	.align		4
.L_1697:
        /*0130*/ 	.byte	0x04, 0x36
        /*0132*/ 	.short	(.L_1699 - .L_1698)
.L_1698:
        /*0134*/ 	.word	0x00000008
.L_1699:


//--------------------- .nv.info._ZN2at6native13reduce_kernelILi512ELi1ENS0_8ReduceOpIN3c104HalfENS0_9NanSumOpsIffEEjfLi4ELi4EEEEEvT1_ --------------------------
	.section	.nv.info._ZN2at6native13reduce_kernelILi512ELi1ENS0_8ReduceOpIN3c104HalfENS0_9NanSumOpsIffEEjfLi4ELi4EEEEEvT1_,"",@"SHT_CUDA_INFO"
	.sectionflags	@""
	.align	4


	//----- nvinfo : EIATTR_CUDA_API_VERSION
	.align		4
        /*0000*/ 	.byte	0x04, 0x37
        /*0002*/ 	.short	(.L_1701 - .L_1700)
.L_1700:
        /*0004*/ 	.word	0x00000082


	//----- nvinfo : EIATTR_KPARAM_INFO
	.align		4
.L_1701:
        /*0008*/ 	.byte	0x04, 0x17
        /*000a*/ 	.short	(.L_1703 - .L_1702)
.L_1702:
        /*000c*/ 	.word	0x00000000
        /*0010*/ 	.short	0x0000
        /*0012*/ 	.short	0x0000
        /*0014*/ 	.byte	0x00, 0xf0, 0x61, 0x10


	//----- nvinfo : EIATTR_SPARSE_MMA_MASK
	.align		4
.L_1703:
        /*0018*/ 	.byte	0x03, 0x50
        /*001a*/ 	.short	0x0000


	//----- nvinfo : EIATTR_MAXREG_COUNT
	.align		4
        /*001c*/ 	.byte	0x03, 0x1b
        /*001e*/ 	.short	0x0020


	//----- nvinfo : EIATTR_NUM_BARRIERS
	.align		4
        /*0020*/ 	.byte	0x02, 0x4c
        /*0022*/ 	.byte	0x01
	.zero		1


	//----- nvinfo : EIATTR_EXTERNS
	.align		4
        /*0024*/ 	.byte	0x04, 0x0f
        /*0026*/ 	.short	(.L_1705 - .L_1704)


	//   ....[0]....
	.align		4
.L_1704:
        /*0028*/ 	.word	index@(__assertfail)


	//----- nvinfo : EIATTR_MERCURY_ISA_VERSION
	.align		4
.L_1705:
        /*002c*/ 	.byte	0x03, 0x5f
        /*002e*/ 	.short	0x0101


	//----- nvinfo : EIATTR_INT_WARP_WIDE_INSTR_OFFSETS
	.align		4
        /*0030*/ 	.byte	0x04, 0x31
        /*0032*/ 	.short	(.L_1707 - .L_1706)


	//   ....[0]....
.L_1706:
        /*0034*/ 	.word	0x0000dc70


	//   ....[1]....
        /*0038*/ 	.word	0x0000dd60


	//----- nvinfo : EIATTR_COOP_GROUP_MASK_REGIDS
	.align		4
.L_1707:
        /*003c*/ 	.byte	0x04, 0x29
        /*003e*/ 	.short	(.L_1709 - .L_1708)


	//   ....[0]....
.L_1708:
        /*0040*/ 	.word	0xffffffff


	//   ....[1]....
        /*0044*/ 	.word	0xffffffff


	//----- nvinfo : EIATTR_COOP_GROUP_INSTR_OFFSETS
	.align		4
.L_1709:
        /*0048*/ 	.byte	0x04, 0x28
        /*004a*/ 	.short	(.L_1711 - .L_1710)


	//   ....[0]....
.L_1710:
        /*004c*/ 	.word	0x0000b580


	//   ....[1]....
        /*0050*/ 	.word	0x0000e490


	//----- nvinfo : EIATTR_VRC_CTA_INIT_COUNT
	.align		4
.L_1711:
        /*0054*/ 	.byte	0x02, 0x4a
	.zero		1
	.zero		1


	//----- nvinfo : EIATTR_SYSCALL_OFFSETS
	.align		4
        /*0058*/ 	.byte	0x04, 0x46
        /*005a*/ 	.short	(.L_1713 - .L_1712)


	//   ....[0]....
.L_1712:
        /*005c*/ 	.word	0x0000e700


	//   ....[1]....
        /*0060*/ 	.word	0x0000e920


	//   ....[2]....
        /*0064*/ 	.word	0x0000ec50


	//   ....[3]....
        /*0068*/ 	.word	0x0000ee70


	//----- nvinfo : EIATTR_EXIT_INSTR_OFFSETS
	.align		4
.L_1713:
        /*006c*/ 	.byte	0x04, 0x1c
        /*006e*/ 	.short	(.L_1715 - .L_1714)


	//   ....[0]....
.L_1714:
        /*0070*/ 	.word	0x0000de00


	//   ....[1]....
        /*0074*/ 	.word	0x0000e4e0


	//   ....[2]....
        /*0078*/ 	.word	0x0000e750


	//   ....[3]....
        /*007c*/ 	.word	0x0000e770


	//   ....[4]....
        /*0080*/ 	.word	0x0000e970


	//   ....[5]....
        /*0084*/ 	.word	0x0000e990


	//   ....[6]....
        /*0088*/ 	.word	0x0000e9c0


	//   ....[7]....
        /*008c*/ 	.word	0x0000ea00


	//   ....[8]....
        /*0090*/ 	.word	0x0000ea40


	//   ....[9]....
        /*0094*/ 	.word	0x0000eca0


	//   ....[10]....
        /*0098*/ 	.word	0x0000ecc0


	//   ....[11]....
        /*009c*/ 	.word	0x0000eec0


	//   ....[12]....
        /*00a0*/ 	.word	0x0000eee0


	//----- nvinfo : EIATTR_MAX_THREADS
	.align		4
.L_1715:
        /*00a4*/ 	.byte	0x04, 0x05
        /*00a6*/ 	.short	(.L_1717 - .L_1716)
.L_1716:
        /*00a8*/ 	.word	0x00000200
        /*00ac*/ 	.word	0x00000001
        /*00b0*/ 	.word	0x00000001


	//----- nvinfo : EIATTR_CRS_STACK_SIZE
	.align		4
.L_1717:
        /*00b4*/ 	.byte	0x04, 0x1e
        /*00b6*/ 	.short	(.L_1719 - .L_1718)
.L_1718:
        /*00b8*/ 	.word	0x00000000


	//----- nvinfo : EIATTR_CBANK_PARAM_SIZE
	.align		4
.L_1719:
        /*00bc*/ 	.byte	0x03, 0x19
        /*00be*/ 	.short	0x0418


	//----- nvinfo : EIATTR_PARAM_CBANK
	.align		4
        /*00c0*/ 	.byte	0x04, 0x0a
        /*00c2*/ 	.short	(.L_1721 - .L_1720)
	.align		4
.L_1720:
        /*00c4*/ 	.word	index@(.nv.constant0._ZN2at6native13reduce_kernelILi512ELi1ENS0_8ReduceOpIN3c104HalfENS0_9NanSumOpsIffEEjfLi4ELi4EEEEEvT1_)
        /*00c8*/ 	.short	0x0380
        /*00ca*/ 	.short	0x0418


	//----- nvinfo : EIATTR_SW_WAR
	.align		4
.L_1721:
        /*00cc*/ 	.byte	0x04, 0x36
        /*00ce*/ 	.short	(.L_1723 - .L_1722)
.L_1722:
        /*00d0*/ 	.word	0x00000008
.L_1723:


//--------------------- .nv.info._ZN2at6native13reduce_kernelILi256ELi2ENS0_8ReduceOpIN3c104HalfENS0_9NanSumOpsIffEEjfLi4ELi4EEEEEvT1_ --------------------------
	.section	.nv.info._ZN2at6native13reduce_kernelILi256ELi2ENS0_8ReduceOpIN3c104HalfENS0_9NanSumOpsIffEEjfLi4ELi4EEEEEvT1_,"",@"SHT_CUDA_INFO"
	.sectionflags	@""
	.align	4


	//----- nvinfo : EIATTR_CUDA_API_VERSION
	.align		4
        /*0000*/ 	.byte	0x04, 0x37
        /*0002*/ 	.short	(.L_1725 - .L_1724)
.L_1724:
        /*0004*/ 	.word	0x00000082


	//----- nvinfo : EIATTR_KPARAM_INFO
	.align		4
.L_1725:
        /*0008*/ 	.byte	0x04, 0x17
        /*000a*/ 	.short	(.L_1727 - .L_1726)
.L_1726:
        /*000c*/ 	.word	0x00000000
        /*0010*/ 	.short	0x0000
        /*0012*/ 	.short	0x0000
        /*0014*/ 	.byte	0x00, 0xf0, 0x61, 0x10


	//----- nvinfo : EIATTR_SPARSE_MMA_MASK
	.align		4
.L_1727:
        /*0018*/ 	.byte	0x03, 0x50
        /*001a*/ 	.short	0x0000


	//----- nvinfo : EIATTR_MAXREG_COUNT
	.align		4
        /*001c*/ 	.byte	0x03, 0x1b
        /*001e*/ 	.short	0x0040


	//----- nvinfo : EIATTR_NUM_BARRIERS
	.align		4
        /*0020*/ 	.byte	0x02, 0x4c
        /*0022*/ 	.byte	0x01
	.zero		1


	//----- nvinfo : EIATTR_EXTERNS
	.align		4
        /*0024*/ 	.byte	0x04, 0x0f
        /*0026*/ 	.short	(.L_1729 - .L_1728)


	//   ....[0]....
	.align		4
.L_1728:
        /*0028*/ 	.word	index@(__assertfail)


	//----- nvinfo : EIATTR_MERCURY_ISA_VERSION
	.align		4
.L_1729:
        /*002c*/ 	.byte	0x03, 0x5f
        /*002e*/ 	.short	0x0101


	//----- nvinfo : EIATTR_INT_WARP_WIDE_INSTR_OFFSETS
	.align		4
        /*0030*/ 	.byte	0x04, 0x31
        /*0032*/ 	.short	(.L_1731 - .L_1730)


	//   ....[0]....
.L_1730:
        /*0034*/ 	.word	0x00010cf0


	//   ....[1]....
        /*0038*/ 	.word	0x00010de0


	//----- nvinfo : EIATTR_COOP_GROUP_MASK_REGIDS
	.align		4
.L_1731:
        /*003c*/ 	.byte	0x04, 0x29
        /*003e*/ 	.short	(.L_1733 - .L_1732)


	//   ....[0]....
.L_1732:
        /*0040*/ 	.word	0xffffffff


	//   ....[1]....
        /*0044*/ 	.word	0xffffffff


	//   ....[2]....
        /*0048*/ 	.word	0xffffffff


	//   ....[3]....
        /*004c*/ 	.word	0xffffffff


	//----- nvinfo : EIATTR_COOP_GROUP_INSTR_OFFSETS
	.align		4
.L_1733:
        /*0050*/ 	.byte	0x04, 0x28
        /*0052*/ 	.short	(.L_1735 - .L_1734)


	//   ....[0]....
.L_1734:
        /*0054*/ 	.word	0x0000c3a0


	//   ....[1]....
        /*0058*/ 	.word	0x0000c3b0


	//   ....[2]....
        /*005c*/ 	.word	0x000115c0


	//   ....[3]....
        /*0060*/ 	.word	0x000115d0


	//----- nvinfo : EIATTR_VRC_CTA_INIT_COUNT
	.align		4
.L_1735:
        /*0064*/ 	.byte	0x02, 0x4a
	.zero		1
	.zero		1


	//----- nvinfo : EIATTR_SYSCALL_OFFSETS
	.align		4
        /*0068*/ 	.byte	0x04, 0x46
        /*006a*/ 	.short	(.L_1737 - .L_1736)


	//   ....[0]....
.L_1736:
        /*006c*/ 	.word	0x00001470


	//   ....[1]....
        /*0070*/ 	.word	0x000118a0


	//   ....[2]....
        /*0074*/ 	.word	0x000119d0


	//   ....[3]....
        /*0078*/ 	.word	0x00011c10


	//   ....[4]....
        /*007c*/ 	.word	0x00011d40


	//   ....[5]....
        /*0080*/ 	.word	0x00012120


	//   ....[6]....
        /*0084*/ 	.word	0x00012250


	//   ....[7]....
        /*0088*/ 	.word	0x00012490


	//   ....[8]....
        /*008c*/ 	.word	0x000125c0


	//----- nvinfo : EIATTR_EXIT_INSTR_OFFSETS
	.align		4
.L_1737:
        /*0090*/ 	.byte	0x04, 0x1c
        /*0092*/ 	.short	(.L_1739 - .L_1738)


	//   ....[0]....
.L_1738:
        /*0094*/ 	.word	0x00010ea0


	//   ....[1]....
        /*0098*/ 	.word	0x00011630


	//   ....[2]....
        /*009c*/ 	.word	0x00011770


	//   ....[3]....
        /*00a0*/ 	.word	0x00011a40


	//   ....[4]....
        /*00a4*/ 	.word	0x00011de0


	//   ....[5]....
        /*00a8*/ 	.word	0x00011e10


	//   ....[6]....
        /*00ac*/ 	.word	0x00011e40


	//   ....[7]....
        /*00b0*/ 	.word	0x00011e80


	//   ....[8]....
        /*00b4*/ 	.word	0x00011ec0


	//   ....[9]....
        /*00b8*/ 	.word	0x00011ff0


	//   ....[10]....
        /*00bc*/ 	.word	0x000122c0


	//   ....[11]....
        /*00c0*/ 	.word	0x00012660


	//   ....[12]....
        /*00c4*/ 	.word	0x00012690


	//----- nvinfo : EIATTR_MAX_THREADS
	.align		4
.L_1739:
        /*00c8*/ 	.byte	0x04, 0x05
        /*00ca*/ 	.short	(.L_1741 - .L_1740)
.L_1740:
        /*00cc*/ 	.word	0x00000100
        /*00d0*/ 	.word	0x00000001
        /*00d4*/ 	.word	0x00000001


	//----- nvinfo : EIATTR_CRS_STACK_SIZE
	.align		4
.L_1741:
        /*00d8*/ 	.byte	0x04, 0x1e
        /*00da*/ 	.short	(.L_1743 - .L_1742)
.L_1742:
        /*00dc*/ 	.word	0x00000000


	//----- nvinfo : EIATTR_CBANK_PARAM_SIZE
	.align		4
.L_1743:
        /*00e0*/ 	.byte	0x03, 0x19
        /*00e2*/ 	.short	0x0418


	//----- nvinfo : EIATTR_PARAM_CBANK
	.align		4
        /*00e4*/ 	.byte	0x04, 0x0a
        /*00e6*/ 	.short	(.L_1745 - .L_1744)
	.align		4
.L_1744:
        /*00e8*/ 	.word	index@(.nv.constant0._ZN2at6native13reduce_kernelILi256ELi2ENS0_8ReduceOpIN3c104HalfENS0_9NanSumOpsIffEEjfLi4ELi4EEEEEvT1_)
        /*00ec*/ 	.short	0x0380
        /*00ee*/ 	.short	0x0418


	//----- nvinfo : EIATTR_SW_WAR
	.align		4
.L_1745:
        /*00f0*/ 	.byte	0x04, 0x36
        /*00f2*/ 	.short	(.L_1747 - .L_1746)
.L_1746:
        /*00f4*/ 	.word	0x00000008
.L_1747:


//--------------------- .nv.info._ZN2at6native13reduce_kernelILi128ELi4ENS0_8ReduceOpIN3c104HalfENS0_9NanSumOpsIffEEjfLi4ELi4EEEEEvT1_ --------------------------
	.section	.nv.info._ZN2at6native13reduce_kernelILi128ELi4ENS0_8ReduceOpIN3c104HalfENS0_9NanSumOpsIffEEjfLi4ELi4EEEEEvT1_,"",@"SHT_CUDA_INFO"
	.sectionflags	@""
	.align	4


	//----- nvinfo : EIATTR_CUDA_API_VERSION
	.align		4
        /*0000*/ 	.byte	0x04, 0x37
        /*0002*/ 	.short	(.L_1749 - .L_1748)
.L_1748:
        /*0004*/ 	.word	0x00000082


	//----- nvinfo : EIATTR_KPARAM_INFO
	.align		4
.L_1749:
        /*0008*/ 	.byte	0x04, 0x17
        /*000a*/ 	.short	(.L_1751 - .L_1750)
.L_1750:
        /*000c*/ 	.word	0x00000000
        /*0010*/ 	.short	0x0000
        /*0012*/ 	.short	0x0000
        /*0014*/ 	.byte	0x00, 0xf0, 0x61, 0x10


	//----- nvinfo : EIATTR_SPARSE_MMA_MASK
	.align		4
.L_1751:
        /*0018*/ 	.byte	0x03, 0x50
        /*001a*/ 	.short	0x0000


	//----- nvinfo : EIATTR_MAXREG_COUNT
	.align		4
        /*001c*/ 	.byte	0x03, 0x1b
        /*001e*/ 	.short	0x0080


	//----- nvinfo : EIATTR_NUM_BARRIERS
	.align		4
        /*0020*/ 	.byte	0x02, 0x4c
        /*0022*/ 	.byte	0x01
	.zero		1


	//----- nvinfo : EIATTR_EXTERNS
	.align		4
        /*0024*/ 	.byte	0x04, 0x0f
        /*0026*/ 	.short	(.L_1753 - .L_1752)


	//   ....[0]....
	.align		4
.L_1752:
        /*0028*/ 	.word	index@(__assertfail)


	//----- nvinfo : EIATTR_MERCURY_ISA_VERSION
	.align		4
.L_1753:
        /*002c*/ 	.byte	0x03, 0x5f
        /*002e*/ 	.short	0x0101


	//----- nvinfo : EIATTR_INT_WARP_WIDE_INSTR_OFFSETS
	.align		4
        /*0030*/ 	.byte	0x04, 0x31
        /*0032*/ 	.short	(.L_1755 - .L_1754)


	//   ....[0]....
.L_1754:
        /*0034*/ 	.word	0x000162a0


	//   ....[1]....
        /*0038*/ 	.word	0x00016390


	//----- nvinfo : EIATTR_COOP_GROUP_MASK_REGIDS
	.align		4
.L_1755:
        /*003c*/ 	.byte	0x04, 0x29
        /*003e*/ 	.short	(.L_1757 - .L_1756)


	//   ....[0]....
.L_1756:
        /*0040*/ 	.word	0xffffffff


	//   ....[1]....
        /*0044*/ 	.word	0xffffffff


	//   ....[2]....
        /*0048*/ 	.word	0xffffffff


	//   ....[3]....
        /*004c*/ 	.word	0xffffffff


	//   ....[4]....
        /*0050*/ 	.word	0xffffffff


	//   ....[5]....
        /*0054*/ 	.word	0xffffffff


	//   ....[6]....
        /*0058*/ 	.word	0xffffffff


	//   ....[7]....
        /*005c*/ 	.word	0xffffffff


	//----- nvinfo : EIATTR_COOP_GROUP_INSTR_OFFSETS
	.align		4
.L_1757:
        /*0060*/ 	.byte	0x04, 0x28
        /*0062*/ 	.short	(.L_1759 - .L_1758)


	//   ....[0]....
.L_1758:
        /*0064*/ 	.word	0x0000d400


	//   ....[1]....
        /*0068*/ 	.word	0x0000d410


	//   ....[2]....
        /*006c*/ 	.word	0x0000d420


	//   ....[3]....
        /*0070*/ 	.word	0x0000d430


	//   ....[4]....
        /*0074*/ 	.word	0x00016cb0


	//   ....[5]....
        /*0078*/ 	.word	0x00016cc0


	//   ....[6]....
        /*007c*/ 	.word	0x00016cd0


	//   ....[7]....
        /*0080*/ 	.word	0x00016ce0


	//----- nvinfo : EIATTR_VRC_CTA_INIT_COUNT
	.align		4
.L_1759:
        /*0084*/ 	.byte	0x02, 0x4a
	.zero		1
	.zero		1


	//----- nvinfo : EIATTR_SYSCALL_OFFSETS
	.align		4
        /*0088*/ 	.byte	0x04, 0x46
        /*008a*/ 	.short	(.L_1761 - .L_1760)


	//   ....[0]....
.L_1760:
        /*008c*/ 	.word	0x00001490


	//   ....[1]....
        /*0090*/ 	.word	0x00017070


	//   ....[2]....
        /*0094*/ 	.word	0x000171a0


	//   ....[3]....
        /*0098*/ 	.word	0x00017330


	//   ....[4]....
        /*009c*/ 	.word	0x00017460


	//   ....[5]....
        /*00a0*/ 	.word	0x00017700


	//   ....[6]....
        /*00a4*/ 	.word	0x00017830


	//   ....[7]....
        /*00a8*/ 	.word	0x000179f0


	//   ....[8]....
        /*00ac*/ 	.word	0x00017b20


	//   ....[9]....
        /*00b0*/ 	.word	0x00017fb0


	//   ....[10]....
        /*00b4*/ 	.word	0x000180e0


	//   ....[11]....
        /*00b8*/ 	.word	0x00018270


	//   ....[12]....
        /*00bc*/ 	.word	0x000183a0


	//   ....[13]....
        /*00c0*/ 	.word	0x00018640


	//   ....[14]....
        /*00c4*/ 	.word	0x00018770


	//   ....[15]....
        /*00c8*/ 	.word	0x00018930


	//   ....[16]....
        /*00cc*/ 	.word	0x00018a60


	//----- nvinfo : EIATTR_EXIT_INSTR_OFFSETS
	.align		4
.L_1761:
        /*00d0*/ 	.byte	0x04, 0x1c
        /*00d2*/ 	.short	(.L_1763 - .L_1762)


	//   ....[0]....
.L_1762:
        /*00d4*/ 	.word	0x00016450


	//   ....[1]....
        /*00d8*/ 	.word	0x00016d60


	//   ....[2]....
        /*00dc*/ 	.word	0x00016f40


	//   ....[3]....
        /*00e0*/ 	.word	0x000174f0


	//   ....[4]....
        /*00e4*/ 	.word	0x00017bb0


	//   ....[5]....
        /*00e8*/ 	.word	0x00017c00


	//   ....[6]....
        /*00ec*/ 	.word	0x00017c30


	//   ....[7]....
        /*00f0*/ 	.word	0x00017c70


	//   ....[8]....
        /*00f4*/ 	.word	0x00017cb0


	//   ....[9]....
        /*00f8*/ 	.word	0x00017e80


	//   ....[10]....
        /*00fc*/ 	.word	0x00018430


	//   ....[11]....
        /*0100*/ 	.word	0x00018af0


	//   ....[12]....
        /*0104*/ 	.word	0x00018b40


	//----- nvinfo : EIATTR_MAX_THREADS
	.align		4
.L_1763:
        /*0108*/ 	.byte	0x04, 0x05
        /*010a*/ 	.short	(.L_1765 - .L_1764)
.L_1764:
        /*010c*/ 	.word	0x00000080
        /*0110*/ 	.word	0x00000001
        /*0114*/ 	.word	0x00000001


	//----- nvinfo : EIATTR_CRS_STACK_SIZE
	.align		4
.L_1765:
        /*0118*/ 	.byte	0x04, 0x1e
        /*011a*/ 	.short	(.L_1767 - .L_1766)
.L_1766:
        /*011c*/ 	.word	0x00000000


	//----- nvinfo : EIATTR_CBANK_PARAM_SIZE
	.align		4
.L_1767:
        /*0120*/ 	.byte	0x03, 0x19
        /*0122*/ 	.short	0x0418


	//----- nvinfo : EIATTR_PARAM_CBANK
	.align		4
        /*0124*/ 	.byte	0x04, 0x0a
        /*0126*/ 	.short	(.L_1769 - .L_1768)
	.align		4
.L_1768:
        /*0128*/ 	.word	index@(.nv.constant0._ZN2at6native13reduce_kernelILi128ELi4ENS0_8ReduceOpIN3c104HalfENS0_9NanSumOpsIffEEjfLi4ELi4EEEEEvT1_)
        /*012c*/ 	.short	0x0380
        /*012e*/ 	.short	0x0418


	//----- nvinfo : EIATTR_SW_WAR
	.align		4
.L_1769:
        /*0130*/ 	.byte	0x04, 0x36
        /*0132*/ 	.short	(.L_1771 - .L_1770)
.L_1770:
        /*0134*/ 	.word	0x00000008
.L_1771:


//--------------------- .nv.info._ZN2at6native13reduce_kernelILi512ELi1ENS0_8ReduceOpIN3c104HalfENS0_9NanSumOpsIfS4_EEjS4_Li4ELi4EEEEEvT1_ --------------------------
	.section	.nv.info._ZN2at6native13reduce_kernelILi512ELi1ENS0_8ReduceOpIN3c104HalfENS0_9NanSumOpsIfS4_EEjS4_Li4ELi4EEEEEvT1_,"",@"SHT_CUDA_INFO"
	.sectionflags	@""
	.align	4


	//----- nvinfo : EIATTR_CUDA_API_VERSION
	.align		4
        /*0000*/ 	.byte	0x04, 0x37
        /*0002*/ 	.short	(.L_1773 - .L_1772)
.L_1772:
        /*0004*/ 	.word	0x00000082


	//----- nvinfo : EIATTR_KPARAM_INFO
	.align		4
.L_1773:
        /*0008*/ 	.byte	0x04, 0x17
        /*000a*/ 	.short	(.L_1775 - .L_1774)
.L_1774:
        /*000c*/ 	.word	0x00000000
        /*0010*/ 	.short	0x0000
        /*0012*/ 	.short	0x0000
        /*0014*/ 	.byte	0x00, 0xf0, 0x61, 0x10


	//----- nvinfo : EIATTR_SPARSE_MMA_MASK
	.align		4
.L_1775:
        /*0018*/ 	.byte	0x03, 0x50
        /*001a*/ 	.short	0x0000


	//----- nvinfo : EIATTR_MAXREG_COUNT
	.align		4
        /*001c*/ 	.byte	0x03, 0x1b
        /*001e*/ 	.short	0x0020


	//----- nvinfo : EIATTR_NUM_BARRIERS
	.align		4
        /*0020*/ 	.byte	0x02, 0x4c
        /*0022*/ 	.byte	0x01
	.zero		1


	//----- nvinfo : EIATTR_EXTERNS
	.align		4
        /*0024*/ 	.byte	0x04, 0x0f
        /*0026*/ 	.short	(.L_1777 - .L_1776)


	//   ....[0]....
	.align		4
.L_1776:
        /*0028*/ 	.word	index@(__assertfail)


	//----- nvinfo : EIATTR_MERCURY_ISA_VERSION
	.align		4
.L_1777:
        /*002c*/ 	.byte	0x03, 0x5f
        /*002e*/ 	.short	0x0101


	//----- nvinfo : EIATTR_INT_WARP_WIDE_INSTR_OFFSETS
	.align		4
        /*0030*/ 	.byte	0x04, 0x31
        /*0032*/ 	.short	(.L_1779 - .L_1778)


	//   ....[0]....
.L_1778:
        /*0034*/ 	.word	0x0000e160


	//   ....[1]....
        /*0038*/ 	.word	0x0000e250


	//----- nvinfo : EIATTR_COOP_GROUP_MASK_REGIDS
	.align		4
.L_1779:
        /*003c*/ 	.byte	0x04, 0x29
        /*003e*/ 	.short	(.L_1781 - .L_1780)


	//   ....[0]....
.L_1780:
        /*0040*/ 	.word	0xffffffff


	//   ....[1]....
        /*0044*/ 	.word	0xffffffff


	//----- nvinfo : EIATTR_COOP_GROUP_INSTR_OFFSETS
	.align		4
.L_1781:
        /*0048*/ 	.byte	0x04, 0x28
        /*004a*/ 	.short	(.L_1783 - .L_1782)


	//   ....[0]....
.L_1782:
        /*004c*/ 	.word	0x0000b580


	//   ....[1]....
        /*0050*/ 	.word	0x0000e970


	//----- nvinfo : EIATTR_VRC_CTA_INIT_COUNT
	.align		4
.L_1783:
        /*0054*/ 	.byte	0x02, 0x4a
	.zero		1
	.zero		1


	//----- nvinfo : EIATTR_SYSCALL_OFFSETS
	.align		4
        /*0058*/ 	.byte	0x04, 0x46
        /*005a*/ 	.short	(.L_1785 - .L_1784)


	//   ....[0]....
.L_1784:
        /*005c*/ 	.word	0x0000ebd0


	//   ....[1]....
        /*0060*/ 	.word	0x0000ee10


	//   ....[2]....
        /*0064*/ 	.word	0x0000f140


	//   ....[3]....
        /*0068*/ 	.word	0x0000f380


	//----- nvinfo : EIATTR_EXIT_INSTR_OFFSETS
	.align		4
.L_1785:
        /*006c*/ 	.byte	0x04, 0x1c
        /*006e*/ 	.short	(.L_1787 - .L_1786)


	//   ....[0]....
.L_1786:
        /*0070*/ 	.word	0x0000e2f0


	//   ....[1]....
        /*0074*/ 	.word	0x0000e9c0


	//   ....[2]....
        /*0078*/ 	.word	0x0000ec20


	//   ....[3]....
        /*007c*/ 	.word	0x0000ec50


	//   ....[4]....
        /*0080*/ 	.word	0x0000ee60


	//   ....[5]....
        /*0084*/ 	.word	0x0000ee80


	//   ....[6]....
        /*0088*/ 	.word	0x0000eeb0


	//   ....[7]....
        /*008c*/ 	.word	0x0000eef0


	//   ....[8]....
        /*0090*/ 	.word	0x0000ef30


	//   ....[9]....
        /*0094*/ 	.word	0x0000f190


	//   ....[10]....
        /*0098*/ 	.word	0x0000f1c0


	//   ....[11]....
        /*009c*/ 	.word	0x0000f3d0


	//   ....[12]....
        /*00a0*/ 	.word	0x0000f3f0


	//----- nvinfo : EIATTR_MAX_THREADS
	.align		4
.L_1787:
        /*00a4*/ 	.byte	0x04, 0x05
        /*00a6*/ 	.short	(.L_1789 - .L_1788)
.L_1788:
        /*00a8*/ 	.word	0x00000200
        /*00ac*/ 	.word	0x00000001
        /*00b0*/ 	.word	0x00000001


	//----- nvinfo : EIATTR_CRS_STACK_SIZE
	.align		4
.L_1789:
        /*00b4*/ 	.byte	0x04, 0x1e
        /*00b6*/ 	.short	(.L_1791 - .L_1790)
.L_1790:
        /*00b8*/ 	.word	0x00000000


	//----- nvinfo : EIATTR_CBANK_PARAM_SIZE
	.align		4
.L_1791:
        /*00bc*/ 	.byte	0x03, 0x19
        /*00be*/ 	.short	0x0418


	//----- nvinfo : EIATTR_PARAM_CBANK
	.align		4
        /*00c0*/ 	.byte	0x04, 0x0a
        /*00c2*/ 	.short	(.L_1793 - .L_1792)
	.align		4
.L_1792:
        /*00c4*/ 	.word	index@(.nv.constant0._ZN2at6native13reduce_kernelILi512ELi1ENS0_8ReduceOpIN3c104HalfENS0_9NanSumOpsIfS4_EEjS4_Li4ELi4EEEEEvT1_)
        /*00c8*/ 	.short	0x0380
        /*00ca*/ 	.short	0x0418


	//----- nvinfo : EIATTR_SW_WAR
	.align		4
.L_1793:
        /*00cc*/ 	.byte	0x04, 0x36
        /*00ce*/ 	.short	(.L_1795 - .L_1794)
.L_1794:
        /*00d0*/ 	.word	0x00000008
.L_1795:


//--------------------- .nv.info._ZN2at6native13reduce_kernelILi256ELi2ENS0_8ReduceOpIN3c104HalfENS0_9NanSumOpsIfS4_EEjS4_Li4ELi4EEEEEvT1_ --------------------------
	.section	.nv.info._ZN2at6native13reduce_kernelILi256ELi2ENS0_8ReduceOpIN3c104HalfENS0_9NanSumOpsIfS4_EEjS4_Li4ELi4EEEEEvT1_,"",@"SHT_CUDA_INFO"
	.sectionflags	@""
	.align	4


	//----- nvinfo : EIATTR_CUDA_API_VERSION
	.align		4
        /*0000*/ 	.byte	0x04, 0x37
        /*0002*/ 	.short	(.L_1797 - .L_1796)
.L_1796:
        /*0004*/ 	.word	0x00000082


	//----- nvinfo : EIATTR_KPARAM_INFO
	.align		4
.L_1797:
        /*0008*/ 	.byte	0x04, 0x17
        /*000a*/ 	.short	(.L_1799 - .L_1798)
.L_1798:
        /*000c*/ 	.word	0x00000000
        /*0010*/ 	.short	0x0000
        /*0012*/ 	.short	0x0000
        /*0014*/ 	.byte	0x00, 0xf0, 0x61, 0x10


	//----- nvinfo : EIATTR_SPARSE_MMA_MASK
	.align		4
.L_1799:
        /*0018*/ 	.byte	0x03, 0x50
        /*001a*/ 	.short	0x0000


	//----- nvinfo : EIATTR_MAXREG_COUNT
	.align		4
        /*001c*/ 	.byte	0x03, 0x1b
        /*001e*/ 	.short	0x0040


	//----- nvinfo : EIATTR_NUM_BARRIERS
	.align		4
        /*0020*/ 	.byte	0x02, 0x4c
        /*0022*/ 	.byte	0x01
	.zero		1


	//----- nvinfo : EIATTR_EXTERNS
	.align		4
        /*0024*/ 	.byte	0x04, 0x0f
        /*0026*/ 	.short	(.L_1801 - .L_1800)


	//   ....[0]....
	.align		4
.L_1800:
        /*0028*/ 	.word	index@(__assertfail)


	//----- nvinfo : EIATTR_MERCURY_ISA_VERSION
	.align		4
.L_1801:
        /*002c*/ 	.byte	0x03, 0x5f
        /*002e*/ 	.short	0x0101


	//----- nvinfo : EIATTR_INT_WARP_WIDE_INSTR_OFFSETS
	.align		4
        /*0030*/ 	.byte	0x04, 0x31
        /*0032*/ 	.short	(.L_1803 - .L_1802)


	//   ....[0]....
.L_1802:
        /*0034*/ 	.word	0x000111e0


	//   ....[1]....
        /*0038*/ 	.word	0x000112d0


	//----- nvinfo : EIATTR_COOP_GROUP_MASK_REGIDS
	.align		4
.L_1803:
        /*003c*/ 	.byte	0x04, 0x29
        /*003e*/ 	.short	(.L_1805 - .L_1804)


	//   ....[0]....
.L_1804:
        /*0040*/ 	.word	0xffffffff


	//   ....[1]....
        /*0044*/ 	.word	0xffffffff


	//   ....[2]....
        /*0048*/ 	.word	0xffffffff


	//   ....[3]....
        /*004c*/ 	.word	0xffffffff


	//----- nvinfo : EIATTR_COOP_GROUP_INSTR_OFFSETS
	.align		4
.L_1805:
        /*0050*/ 	.byte	0x04, 0x28
        /*0052*/ 	.short	(.L_1807 - .L_1806)


	//   ....[0]....
.L_1806:
        /*0054*/ 	.word	0x0000c3a0


	//   ....[1]....
        /*0058*/ 	.word	0x0000c3b0


	//   ....[2]....
        /*005c*/ 	.word	0x00011ab0


	//   ....[3]....
        /*0060*/ 	.word	0x00011ac0


	//----- nvinfo : EIATTR_VRC_CTA_INIT_COUNT
	.align		4
.L_1807:
        /*0064*/ 	.byte	0x02, 0x4a
	.zero		1
	.zero		1


	//----- nvinfo : EIATTR_SYSCALL_OFFSETS
	.align		4
        /*0068*/ 	.byte	0x04, 0x46
        /*006a*/ 	.short	(.L_1809 - .L_1808)


	//   ....[0]....
.L_1808:
        /*006c*/ 	.word	0x00001470


	//   ....[1]....
        /*0070*/ 	.word	0x00011db0


	//   ....[2]....
        /*0074*/ 	.word	0x00011f30


	//   ....[3]....
        /*0078*/ 	.word	0x00012160


	//   ....[4]....
        /*007c*/ 	.word	0x000122e0


	//   ....[5]....
        /*0080*/ 	.word	0x000126a0


	//   ....[6]....
        /*0084*/ 	.word	0x00012820


	//   ....[7]....
        /*0088*/ 	.word	0x00012a50


	//   ....[8]....
        /*008c*/ 	.word	0x00012bd0


	//----- nvinfo : EIATTR_EXIT_INSTR_OFFSETS
	.align		4
.L_1809:
        /*0090*/ 	.byte	0x04, 0x1c
        /*0092*/ 	.short	(.L_1811 - .L_1810)


	//   ....[0]....
.L_1810:
        /*0094*/ 	.word	0x00011390


	//   ....[1]....
        /*0098*/ 	.word	0x00011b20


	//   ....[2]....
        /*009c*/ 	.word	0x00011c70


	//   ....[3]....
        /*00a0*/ 	.word	0x00011f80


	//   ....[4]....
        /*00a4*/ 	.word	0x00012330


	//   ....[5]....
        /*00a8*/ 	.word	0x00012360


	//   ....[6]....
        /*00ac*/ 	.word	0x00012390


	//   ....[7]....
        /*00b0*/ 	.word	0x000123d0


	//   ....[8]....
        /*00b4*/ 	.word	0x00012410


	//   ....[9]....
        /*00b8*/ 	.word	0x00012560


	//   ....[10]....
        /*00bc*/ 	.word	0x00012870


	//   ....[11]....
        /*00c0*/ 	.word	0x00012c20


	//   ....[12]....
        /*00c4*/ 	.word	0x00012c50


	//----- nvinfo : EIATTR_MAX_THREADS
	.align		4
.L_1811:
        /*00c8*/ 	.byte	0x04, 0x05
        /*00ca*/ 	.short	(.L_1813 - .L_1812)
.L_1812:
        /*00cc*/ 	.word	0x00000100
        /*00d0*/ 	.word	0x00000001
        /*00d4*/ 	.word	0x00000001


	//----- nvinfo : EIATTR_CRS_STACK_SIZE
	.align		4
.L_1813:
        /*00d8*/ 	.byte	0x04, 0x1e
        /*00da*/ 	.short	(.L_1815 - .L_1814)
.L_1814:
        /*00dc*/ 	.word	0x00000000


	//----- nvinfo : EIATTR_CBANK_PARAM_SIZE
	.align		4
.L_1815:
        /*00e0*/ 	.byte	0x03, 0x19
        /*00e2*/ 	.short	0x0418


	//----- nvinfo : EIATTR_PARAM_CBANK
	.align		4
        /*00e4*/ 	.byte	0x04, 0x0a
        /*00e6*/ 	.short	(.L_1817 - .L_1816)
	.align		4
.L_1816:
        /*00e8*/ 	.word	index@(.nv.constant0._ZN2at6native13reduce_kernelILi256ELi2ENS0_8ReduceOpIN3c104HalfENS0_9NanSumOpsIfS4_EEjS4_Li4ELi4EEEEEvT1_)
        /*00ec*/ 	.short	0x0380
        /*00ee*/ 	.short	0x0418


	//----- nvinfo : EIATTR_SW_WAR
	.align		4
.L_1817:
        /*00f0*/ 	.byte	0x04, 0x36
        /*00f2*/ 	.short	(.L_1819 - .L_1818)
.L_1818:
        /*00f4*/ 	.word	0x00000008
.L_1819:


//--------------------- .nv.info._ZN2at6native13reduce_kernelILi128ELi4ENS0_8ReduceOpIN3c104HalfENS0_9NanSumOpsIfS4_EEjS4_Li4ELi4EEEEEvT1_ --------------------------
	.section	.nv.info._ZN2at6native13reduce_kernelILi128ELi4ENS0_8ReduceOpIN3c104HalfENS0_9NanSumOpsIfS4_EEjS4_Li4ELi4EEEEEvT1_,"",@"SHT_CUDA_INFO"
	.sectionflags	@""
	.align	4


	//----- nvinfo : EIATTR_CUDA_API_VERSION
	.align		4
        /*0000*/ 	.byte	0x04, 0x37
        /*0002*/ 	.short	(.L_1821 - .L_1820)
.L_1820:
        /*0004*/ 	.word	0x00000082


	//----- nvinfo : EIATTR_KPARAM_INFO
	.align		4
.L_1821:
        /*0008*/ 	.byte	0x04, 0x17
        /*000a*/ 	.short	(.L_1823 - .L_1822)
.L_1822:
        /*000c*/ 	.word	0x00000000
        /*0010*/ 	.short	0x0000
        /*0012*/ 	.short	0x0000
        /*0014*/ 	.byte	0x00, 0xf0, 0x61, 0x10


	//----- nvinfo : EIATTR_SPARSE_MMA_MASK
	.align		4
.L_1823:
        /*0018*/ 	.byte	0x03, 0x50
        /*001a*/ 	.short	0x0000


	//----- nvinfo : EIATTR_MAXREG_COUNT
	.align		4
        /*001c*/ 	.byte	0x03, 0x1b
        /*001e*/ 	.short	0x0080


	//----- nvinfo : EIATTR_NUM_BARRIERS
	.align		4
        /*0020*/ 	.byte	0x02, 0x4c
        /*0022*/ 	.byte	0x01
	.zero		1


	//----- nvinfo : EIATTR_EXTERNS
	.align		4
        /*0024*/ 	.byte	0x04, 0x0f
        /*0026*/ 	.short	(.L_1825 - .L_1824)


	//   ....[0]....
	.align		4
.L_1824:
        /*0028*/ 	.word	index@(__assertfail)


	//----- nvinfo : EIATTR_MERCURY_ISA_VERSION
	.align		4
.L_1825:
        /*002c*/ 	.byte	0x03, 0x5f
        /*002e*/ 	.short	0x0101


	//----- nvinfo : EIATTR_INT_WARP_WIDE_INSTR_OFFSETS
	.align		4
        /*0030*/ 	.byte	0x04, 0x31
        /*0032*/ 	.short	(.L_1827 - .L_1826)


	//   ....[0]....
.L_1826:
        /*0034*/ 	.word	0x00016790


	//   ....[1]....
        /*0038*/ 	.word	0x00016880


	//----- nvinfo : EIATTR_COOP_GROUP_MASK_REGIDS
	.align		4
.L_1827:
        /*003c*/ 	.byte	0x04, 0x29
        /*003e*/ 	.short	(.L_1829 - .L_1828)


	//   ....[0]....
.L_1828:
        /*0040*/ 	.word	0xffffffff


	//   ....[1]....
        /*0044*/ 	.word	0xffffffff


	//   ....[2]....
        /*0048*/ 	.word	0xffffffff


	//   ....[3]....
        /*004c*/ 	.word	0xffffffff


	//   ....[4]....
        /*0050*/ 	.word	0xffffffff


	//   ....[5]....
        /*0054*/ 	.word	0xffffffff


	//   ....[6]....
        /*0058*/ 	.word	0xffffffff


	//   ....[7]....
        /*005c*/ 	.word	0xffffffff


	//----- nvinfo : EIATTR_COOP_GROUP_INSTR_OFFSETS
	.align		4
.L_1829:
        /*0060*/ 	.byte	0x04, 0x28
        /*0062*/ 	.short	(.L_1831 - .L_1830)


	//   ....[0]....
.L_1830:
        /*0064*/ 	.word	0x0000d400


	//   ....[1]....
        /*0068*/ 	.word	0x0000d410


	//   ....[2]....
        /*006c*/ 	.word	0x0000d420


	//   ....[3]....
        /*0070*/ 	.word	0x0000d430


	//   ....[4]....
        /*0074*/ 	.word	0x000171a0


	//   ....[5]....
        /*0078*/ 	.word	0x000171b0


	//   ....[6]....
        /*007c*/ 	.word	0x000171c0


	//   ....[7]....
        /*0080*/ 	.word	0x000171d0


	//----- nvinfo : EIATTR_VRC_CTA_INIT_COUNT
	.align		4
.L_1831:
        /*0084*/ 	.byte	0x02, 0x4a
	.zero		1
	.zero		1


	//----- nvinfo : EIATTR_SYSCALL_OFFSETS
	.align		4
        /*0088*/ 	.byte	0x04, 0x46
        /*008a*/ 	.short	(.L_1833 - .L_1832)


	//   ....[0]....
.L_1832:
        /*008c*/ 	.word	0x00001490


	//   ....[1]....
        /*0090*/ 	.word	0x000175d0


	//   ....[2]....
        /*0094*/ 	.word	0x00017750


	//   ....[3]....
        /*0098*/ 	.word	0x000178d0


	//   ....[4]....
        /*009c*/ 	.word	0x00017a50


	//   ....[5]....
        /*00a0*/ 	.word	0x00017cc0


	//   ....[6]....
        /*00a4*/ 	.word	0x00017e40


	//   ....[7]....
        /*00a8*/ 	.word	0x00017fc0


	//   ....[8]....
        /*00ac*/ 	.word	0x00018140


	//   ....[9]....
        /*00b0*/ 	.word	0x00018610


	//   ....[10]....
        /*00b4*/ 	.word	0x00018790


	//   ....[11]....
        /*00b8*/ 	.word	0x00018910


	//   ....[12]....
        /*00bc*/ 	.word	0x00018a90


	//   ....[13]....
        /*00c0*/ 	.word	0x00018d00


	//   ....[14]....
        /*00c4*/ 	.word	0x00018e80


	//   ....[15]....
        /*00c8*/ 	.word	0x00019000


	//   ....[16]....
        /*00cc*/ 	.word	0x00019180


	//----- nvinfo : EIATTR_EXIT_INSTR_OFFSETS
	.align		4
.L_1833:
        /*00d0*/ 	.byte	0x04, 0x1c
        /*00d2*/ 	.short	(.L_1835 - .L_1834)


	//   ....[0]....
.L_1834:
        /*00d4*/ 	.word	0x00016940


	//   ....[1]....
        /*00d8*/ 	.word	0x00017250


	//   ....[2]....
        /*00dc*/ 	.word	0x00017490


	//   ....[3]....
        /*00e0*/ 	.word	0x00017aa0


	//   ....[4]....
        /*00e4*/ 	.word	0x00018190


	//   ....[5]....
        /*00e8*/ 	.word	0x000181e0


	//   ....[6]....
        /*00ec*/ 	.word	0x00018210


	//   ....[7]....
        /*00f0*/ 	.word	0x00018250


	//   ....[8]....
        /*00f4*/ 	.word	0x00018290


	//   ....[9]....
        /*00f8*/ 	.word	0x000184d0


	//   ....[10]....
        /*00fc*/ 	.word	0x00018ae0


	//   ....[11]....
        /*0100*/ 	.word	0x000191d0


	//   ....[12]....
        /*0104*/ 	.word	0x00019220


	//----- nvinfo : EIATTR_MAX_THREADS
	.align		4
.L_1835:
        /*0108*/ 	.byte	0x04, 0x05
        /*010a*/ 	.short	(.L_1837 - .L_1836)
.L_1836:
        /*010c*/ 	.word	0x00000080
        /*0110*/ 	.word	0x00000001
        /*0114*/ 	.word	0x00000001


	//----- nvinfo : EIATTR_CRS_STACK_SIZE
	.align		4
.L_1837:
        /*0118*/ 	.byte	0x04, 0x1e
        /*011a*/ 	.short	(.L_1839 - .L_1838)
.L_1838:
        /*011c*/ 	.word	0x00000000


	//----- nvinfo : EIATTR_CBANK_PARAM_SIZE
	.align		4
.L_1839:
        /*0120*/ 	.byte	0x03, 0x19
        /*0122*/ 	.short	0x0418


	//----- nvinfo : EIATTR_PARAM_CBANK
	.align		4
        /*0124*/ 	.byte	0x04, 0x0a
        /*0126*/ 	.short	(.L_1841 - .L_1840)
	.align		4
.L_1840:
        /*0128*/ 	.word	index@(.nv.constant0._ZN2at6native13reduce_kernelILi128ELi4ENS0_8ReduceOpIN3c104HalfENS0_9NanSumOpsIfS4_EEjS4_Li4ELi4EEEEEvT1_)
        /*012c*/ 	.short	0x0380
        /*012e*/ 	.short	0x0418


	//----- nvinfo : EIATTR_SW_WAR
	.align		4
.L_1841:
        /*0130*/ 	.byte	0x04, 0x36
        /*0132*/ 	.short	(.L_1843 - .L_1842)
.L_1842:
        /*0134*/ 	.word	0x00000008
.L_1843:


//--------------------- .nv.info._ZN2at6native13reduce_kernelILi512ELi1ENS0_8ReduceOpIfNS0_9NanSumOpsIffEEjfLi4ELi4EEEEEvT1_ --------------------------
	.section	.nv.info._ZN2at6native13reduce_kernelILi512ELi1ENS0_8ReduceOpIfNS0_9NanSumOpsIffEEjfLi4ELi4EEEEEvT1_,"",@"SHT_CUDA_INFO"
	.sectionflags	@""
	.align	4


	//----- nvinfo : EIATTR_CUDA_API_VERSION
	.align		4
        /*0000*/ 	.byte	0x04, 0x37
        /*0002*/ 	.short	(.L_1845 - .L_1844)
.L_1844:
        /*0004*/ 	.word	0x00000082


	//----- nvinfo : EIATTR_KPARAM_INFO
	.align		4
.L_1845:
        /*0008*/ 	.byte	0x04, 0x17
        /*000a*/ 	.short	(.L_1847 - .L_1846)
.L_1846:
        /*000c*/ 	.word	0x00000000
        /*0010*/ 	.short	0x0000
        /*0012*/ 	.short	0x0000
        /*0014*/ 	.byte	0x00, 0xf0, 0x61, 0x10


	//----- nvinfo : EIATTR_SPARSE_MMA_MASK
	.align		4
.L_1847:
        /*0018*/ 	.byte	0x03, 0x50
        /*001a*/ 	.short	0x0000


	//----- nvinfo : EIATTR_MAXREG_COUNT
	.align		4
        /*001c*/ 	.byte	0x03, 0x1b
        /*001e*/ 	.short	0x0020


	//----- nvinfo : EIATTR_NUM_BARRIERS
	.align		4
        /*0020*/ 	.byte	0x02, 0x4c
        /*0022*/ 	.byte	0x01
	.zero		1


	//----- nvinfo : EIATTR_EXTERNS
	.align		4
        /*0024*/ 	.byte	0x04, 0x0f
        /*0026*/ 	.short	(.L_1849 - .L_1848)


	//   ....[0]....
	.align		4
.L_1848:
        /*0028*/ 	.word	index@(__assertfail)


	//----- nvinfo : EIATTR_MERCURY_ISA_VERSION
	.align		4
.L_1849:
        /*002c*/ 	.byte	0x03, 0x5f
        /*002e*/ 	.short	0x0101


	//----- nvinfo : EIATTR_INT_WARP_WIDE_INSTR_OFFSETS
	.align		4
        /*0030*/ 	.byte	0x04, 0x31
        /*0032*/ 	.short	(.L_1851 - .L_1850)


	//   ....[0]....
.L_1850:
        /*0034*/ 	.word	0x0000da70


	//   ....[1]....
        /*0038*/ 	.word	0x0000db60


	//----- nvinfo : EIATTR_COOP_GROUP_MASK_REGIDS
	.align		4
.L_1851:
        /*003c*/ 	.byte	0x04, 0x29
        /*003e*/ 	.short	(.L_1853 - .L_1852)


	//   ....[0]....
.L_1852:
        /*0040*/ 	.word	0xffffffff


	//   ....[1]....
        /*0044*/ 	.word	0xffffffff


	//----- nvinfo : EIATTR_COOP_GROUP_INSTR_OFFSETS
	.align		4
.L_1853:
        /*0048*/ 	.byte	0x04, 0x28
        /*004a*/ 	.short	(.L_1855 - .L_1854)


	//   ....[0]....
.L_1854:
        /*004c*/ 	.word	0x0000b380


	//   ....[1]....
        /*0050*/ 	.word	0x0000e290


	//----- nvinfo : EIATTR_VRC_CTA_INIT_COUNT
	.align		4
.L_1855:
        /*0054*/ 	.byte	0x02, 0x4a
	.zero		1
	.zero		1


	//----- nvinfo : EIATTR_SYSCALL_OFFSETS
	.align		4
        /*0058*/ 	.byte	0x04, 0x46
        /*005a*/ 	.short	(.L_1857 - .L_1856)


	//   ....[0]....
.L_1856:
        /*005c*/ 	.word	0x0000e500


	//   ....[1]....
        /*0060*/ 	.word	0x0000e720


	//   ....[2]....
        /*0064*/ 	.word	0x0000ea50


	//   ....[3]....
        /*0068*/ 	.word	0x0000ec70


	//----- nvinfo : EIATTR_EXIT_INSTR_OFFSETS
	.align		4
.L_1857:
        /*006c*/ 	.byte	0x04, 0x1c
        /*006e*/ 	.short	(.L_1859 - .L_1858)


	//   ....[0]....
.L_1858:
        /*0070*/ 	.word	0x0000dc00


	//   ....[1]....
        /*0074*/ 	.word	0x0000e2e0


	//   ....[2]....
        /*0078*/ 	.word	0x0000e550


	//   ....[3]....
        /*007c*/ 	.word	0x0000e570


	//   ....[4]....
        /*0080*/ 	.word	0x0000e770


	//   ....[5]....
        /*0084*/ 	.word	0x0000e790


	//   ....[6]....
        /*0088*/ 	.word	0x0000e7c0


	//   ....[7]....
        /*008c*/ 	.word	0x0000e800


	//   ....[8]....
        /*0090*/ 	.word	0x0000e840


	//   ....[9]....
        /*0094*/ 	.word	0x0000eaa0


	//   ....[10]....
        /*0098*/ 	.word	0x0000eac0


	//   ....[11]....
        /*009c*/ 	.word	0x0000ecc0


	//   ....[12]....
        /*00a0*/ 	.word	0x0000ece0


	//----- nvinfo : EIATTR_MAX_THREADS
	.align		4
.L_1859:
        /*00a4*/ 	.byte	0x04, 0x05
        /*00a6*/ 	.short	(.L_1861 - .L_1860)
.L_1860:
        /*00a8*/ 	.word	0x00000200
        /*00ac*/ 	.word	0x00000001
        /*00b0*/ 	.word	0x00000001


	//----- nvinfo : EIATTR_CRS_STACK_SIZE
	.align		4
.L_1861:
        /*00b4*/ 	.byte	0x04, 0x1e
        /*00b6*/ 	.short	(.L_1863 - .L_1862)
.L_1862:
        /*00b8*/ 	.word	0x00000000


	//----- nvinfo : EIATTR_CBANK_PARAM_SIZE
	.align		4
.L_1863:
        /*00bc*/ 	.byte	0x03, 0x19
        /*00be*/ 	.short	0x0418


	//----- nvinfo : EIATTR_PARAM_CBANK
	.align		4
        /*00c0*/ 	.byte	0x04, 0x0a
        /*00c2*/ 	.short	(.L_1865 - .L_1864)
	.align		4
.L_1864:
        /*00c4*/ 	.word	index@(.nv.constant0._ZN2at6native13reduce_kernelILi512ELi1ENS0_8ReduceOpIfNS0_9NanSumOpsIffEEjfLi4ELi4EEEEEvT1_)
        /*00c8*/ 	.short	0x0380
        /*00ca*/ 	.short	0x0418


	//----- nvinfo : EIATTR_SW_WAR
	.align		4
.L_1865:
        /*00cc*/ 	.byte	0x04, 0x36
        /*00ce*/ 	.short	(.L_1867 - .L_1866)
.L_1866:
        /*00d0*/ 	.word	0x00000008
.L_1867:


//--------------------- .nv.info._ZN2at6native13reduce_kernelILi256ELi2ENS0_8ReduceOpIfNS0_9NanSumOpsIffEEjfLi4ELi4EEEEEvT1_ --------------------------
	.section	.nv.info._ZN2at6native13reduce_kernelILi256ELi2ENS0_8ReduceOpIfNS0_9NanSumOpsIffEEjfLi4ELi4EEEEEvT1_,"",@"SHT_CUDA_INFO"
	.sectionflags	@""
	.align	4


	//----- nvinfo : EIATTR_CUDA_API_VERSION
	.align		4
        /*0000*/ 	.byte	0x04, 0x37
        /*0002*/ 	.short	(.L_1869 - .L_1868)
.L_1868:
        /*0004*/ 	.word	0x00000082


	//----- nvinfo : EIATTR_KPARAM_INFO
	.align		4
.L_1869:
        /*0008*/ 	.byte	0x04, 0x17
        /*000a*/ 	.short	(.L_1871 - .L_1870)
.L_1870:
        /*000c*/ 	.word	0x00000000
        /*0010*/ 	.short	0x0000
        /*0012*/ 	.short	0x0000
        /*0014*/ 	.byte	0x00, 0xf0, 0x61, 0x10


	//----- nvinfo : EIATTR_SPARSE_MMA_MASK
	.align		4
.L_1871:
        /*0018*/ 	.byte	0x03, 0x50
        /*001a*/ 	.short	0x0000


	//----- nvinfo : EIATTR_MAXREG_COUNT
	.align		4
        /*001c*/ 	.byte	0x03, 0x1b
        /*001e*/ 	.short	0x0040


	//----- nvinfo : EIATTR_NUM_BARRIERS
	.align		4
        /*0020*/ 	.byte	0x02, 0x4c
        /*0022*/ 	.byte	0x01
	.zero		1


	//----- nvinfo : EIATTR_EXTERNS
	.align		4
        /*0024*/ 	.byte	0x04, 0x0f
        /*0026*/ 	.short	(.L_1873 - .L_1872)


	//   ....[0]....
	.align		4
.L_1872:
        /*0028*/ 	.word	index@(__assertfail)


	//----- nvinfo : EIATTR_MERCURY_ISA_VERSION
	.align		4
.L_1873:
        /*002c*/ 	.byte	0x03, 0x5f
        /*002e*/ 	.short	0x0101


	//----- nvinfo : EIATTR_INT_WARP_WIDE_INSTR_OFFSETS
	.align		4
        /*0030*/ 	.byte	0x04, 0x31
        /*0032*/ 	.short	(.L_1875 - .L_1874)


	//   ....[0]....
.L_1874:
        /*0034*/ 	.word	0x00010790


	//   ....[1]....
        /*0038*/ 	.word	0x00010880


	//----- nvinfo : EIATTR_COOP_GROUP_MASK_REGIDS
	.align		4
.L_1875:
        /*003c*/ 	.byte	0x04, 0x29
        /*003e*/ 	.short	(.L_1877 - .L_1876)


	//   ....[0]....
.L_1876:
        /*0040*/ 	.word	0xffffffff


	//   ....[1]....
        /*0044*/ 	.word	0xffffffff


	//   ....[2]....
        /*0048*/ 	.word	0xffffffff


	//   ....[3]....
        /*004c*/ 	.word	0xffffffff


	//----- nvinfo : EIATTR_COOP_GROUP_INSTR_OFFSETS
	.align		4
.L_1877:
        /*0050*/ 	.byte	0x04, 0x28
        /*0052*/ 	.short	(.L_1879 - .L_1878)


	//   ....[0]....
.L_1878:
        /*0054*/ 	.word	0x0000be40


	//   ....[1]....
        /*0058*/ 	.word	0x0000be50


	//   ....[2]....
        /*005c*/ 	.word	0x00011060


	//   ....[3]....
        /*0060*/ 	.word	0x00011070


	//----- nvinfo : EIATTR_VRC_CTA_INIT_COUNT
	.align		4
.L_1879:
        /*0064*/ 	.byte	0x02, 0x4a
	.zero		1
	.zero		1


	//----- nvinfo : EIATTR_SYSCALL_OFFSETS
	.align		4
        /*0068*/ 	.byte	0x04, 0x46
        /*006a*/ 	.short	(.L_1881 - .L_1880)


	//   ....[0]....
.L_1880:
        /*006c*/ 	.word	0x00001470


	//   ....[1]....
        /*0070*/ 	.word	0x00011340


	//   ....[2]....
        /*0074*/ 	.word	0x00011470


	//   ....[3]....
        /*0078*/ 	.word	0x000116b0


	//   ....[4]....
        /*007c*/ 	.word	0x000117e0


	//   ....[5]....
        /*0080*/ 	.word	0x00011bc0


	//   ....[6]....
        /*0084*/ 	.word	0x00011cf0


	//   ....[7]....
        /*0088*/ 	.word	0x00011f30


	//   ....[8]....
        /*008c*/ 	.word	0x00012060


	//----- nvinfo : EIATTR_EXIT_INSTR_OFFSETS
	.align		4
.L_1881:
        /*0090*/ 	.byte	0x04, 0x1c
        /*0092*/ 	.short	(.L_1883 - .L_1882)


	//   ....[0]....
.L_1882:
        /*0094*/ 	.word	0x00010940


	//   ....[1]....
        /*0098*/ 	.word	0x000110d0


	//   ....[2]....
        /*009c*/ 	.word	0x00011210


	//   ....[3]....
        /*00a0*/ 	.word	0x000114e0


	//   ....[4]....
        /*00a4*/ 	.word	0x00011880


	//   ....[5]....
        /*00a8*/ 	.word	0x000118b0


	//   ....[6]....
        /*00ac*/ 	.word	0x000118e0


	//   ....[7]....
        /*00b0*/ 	.word	0x00011920


	//   ....[8]....
        /*00b4*/ 	.word	0x00011960


	//   ....[9]....
        /*00b8*/ 	.word	0x00011a90


	//   ....[10]....
        /*00bc*/ 	.word	0x00011d60


	//   ....[11]....
        /*00c0*/ 	.word	0x00012100


	//   ....[12]....
        /*00c4*/ 	.word	0x00012130


	//----- nvinfo : EIATTR_MAX_THREADS
	.align		4
.L_1883:
        /*00c8*/ 	.byte	0x04, 0x05
        /*00ca*/ 	.short	(.L_1885 - .L_1884)
.L_1884:
        /*00cc*/ 	.word	0x00000100
        /*00d0*/ 	.word	0x00000001
        /*00d4*/ 	.word	0x00000001


	//----- nvinfo : EIATTR_CRS_STACK_SIZE
	.align		4
.L_1885:
        /*00d8*/ 	.byte	0x04, 0x1e
        /*00da*/ 	.short	(.L_1887 - .L_1886)
.L_1886:
        /*00dc*/ 	.word	0x00000000


	//----- nvinfo : EIATTR_CBANK_PARAM_SIZE
	.align		4
.L_1887:
        /*00e0*/ 	.byte	0x03, 0x19
        /*00e2*/ 	.short	0x0418


	//----- nvinfo : EIATTR_PARAM_CBANK
	.align		4
        /*00e4*/ 	.byte	0x04, 0x0a
        /*00e6*/ 	.short	(.L_1889 - .L_1888)
	.align		4
.L_1888:
        /*00e8*/ 	.word	index@(.nv.constant0._ZN2at6native13reduce_kernelILi256ELi2ENS0_8ReduceOpIfNS0_9NanSumOpsIffEEjfLi4ELi4EEEEEvT1_)
        /*00ec*/ 	.short	0x0380
        /*00ee*/ 	.short	0x0418


	//----- nvinfo : EIATTR_SW_WAR
	.align		4
.L_1889:
        /*00f0*/ 	.byte	0x04, 0x36
        /*00f2*/ 	.short	(.L_1891 - .L_1890)
.L_1890:
        /*00f4*/ 	.word	0x00000008
.L_1891:


//--------------------- .nv.info._ZN2at6native13reduce_kernelILi128ELi4ENS0_8ReduceOpIfNS0_9NanSumOpsIffEEjfLi4ELi4EEEEEvT1_ --------------------------
	.section	.nv.info._ZN2at6native13reduce_kernelILi128ELi4ENS0_8ReduceOpIfNS0_9NanSumOpsIffEEjfLi4ELi4EEEEEvT1_,"",@"SHT_CUDA_INFO"
	.sectionflags	@""
	.align	4


	//----- nvinfo : EIATTR_CUDA_API_VERSION
	.align		4
        /*0000*/ 	.byte	0x04, 0x37
        /*0002*/ 	.short	(.L_1893 - .L_1892)
.L_1892:
        /*0004*/ 	.word	0x00000082


	//----- nvinfo : EIATTR_KPARAM_INFO
	.align		4
.L_1893:
        /*0008*/ 	.byte	0x04, 0x17
        /*000a*/ 	.short	(.L_1895 - .L_1894)
.L_1894:
        /*000c*/ 	.word	0x00000000
        /*0010*/ 	.short	0x0000
        /*0012*/ 	.short	0x0000
        /*0014*/ 	.byte	0x00, 0xf0, 0x61, 0x10


	//----- nvinfo : EIATTR_SPARSE_MMA_MASK
	.align		4
.L_1895:
        /*0018*/ 	.byte	0x03, 0x50
        /*001a*/ 	.short	0x0000


	//----- nvinfo : EIATTR_MAXREG_COUNT
	.align		4
        /*001c*/ 	.byte	0x03, 0x1b
        /*001e*/ 	.short	0x0080


	//----- nvinfo : EIATTR_NUM_BARRIERS
	.align		4
        /*0020*/ 	.byte	0x02, 0x4c
        /*0022*/ 	.byte	0x01
	.zero		1


	//----- nvinfo : EIATTR_EXTERNS
	.align		4
        /*0024*/ 	.byte	0x04, 0x0f
        /*0026*/ 	.short	(.L_1897 - .L_1896)


	//   ....[0]....
	.align		4
.L_1896:
        /*0028*/ 	.word	index@(__assertfail)


	//----- nvinfo : EIATTR_MERCURY_ISA_VERSION
	.align		4
.L_1897:
        /*002c*/ 	.byte	0x03, 0x5f
        /*002e*/ 	.short	0x0101


	//----- nvinfo : EIATTR_INT_WARP_WIDE_INSTR_OFFSETS
	.align		4
        /*0030*/ 	.byte	0x04, 0x31
        /*0032*/ 	.short	(.L_1899 - .L_1898)


	//   ....[0]....
.L_1898:
        /*0034*/ 	.word	0x00015af0


	//   ....[1]....
        /*0038*/ 	.word	0x00015be0


	//----- nvinfo : EIATTR_COOP_GROUP_MASK_REGIDS
	.align		4
.L_1899:
        /*003c*/ 	.byte	0x04, 0x29
        /*003e*/ 	.short	(.L_1901 - .L_1900)


	//   ....[0]....
.L_1900:
        /*0040*/ 	.word	0xffffffff


	//   ....[1]....
        /*0044*/ 	.word	0xffffffff


	//   ....[2]....
        /*0048*/ 	.word	0xffffffff


	//   ....[3]....
        /*004c*/ 	.word	0xffffffff


	//   ....[4]....
        /*0050*/ 	.word	0xffffffff


	//   ....[5]....
        /*0054*/ 	.word	0xffffffff


	//   ....[6]....
        /*0058*/ 	.word	0xffffffff


	//   ....[7]....
        /*005c*/ 	.word	0xffffffff


	//----- nvinfo : EIATTR_COOP_GROUP_INSTR_OFFSETS
	.align		4
.L_1901:
        /*0060*/ 	.byte	0x04, 0x28
        /*0062*/ 	.short	(.L_1903 - .L_1902)


	//   ....[0]....
.L_1902:
        /*0064*/ 	.word	0x0000cc50


	//   ....[1]....
        /*0068*/ 	.word	0x0000cc60


	//   ....[2]....
        /*006c*/ 	.word	0x0000cc70


	//   ....[3]....
        /*0070*/ 	.word	0x0000cc80


	//   ....[4]....
        /*0074*/ 	.word	0x00016500


	//   ....[5]....
        /*0078*/ 	.word	0x00016510


	//   ....[6]....
        /*007c*/ 	.word	0x00016520


	//   ....[7]....
        /*0080*/ 	.word	0x00016530


	//----- nvinfo : EIATTR_VRC_CTA_INIT_COUNT
	.align		4
.L_1903:
        /*0084*/ 	.byte	0x02, 0x4a
	.zero		1
	.zero		1


	//----- nvinfo : EIATTR_SYSCALL_OFFSETS
	.align		4
        /*0088*/ 	.byte	0x04, 0x46
        /*008a*/ 	.short	(.L_1905 - .L_1904)


	//   ....[0]....
.L_1904:
        /*008c*/ 	.word	0x00001490


	//   ....[1]....
        /*0090*/ 	.word	0x000168c0


	//   ....[2]....
        /*0094*/ 	.word	0x000169f0


	//   ....[3]....
        /*0098*/ 	.word	0x00016b80


	//   ....[4]....
        /*009c*/ 	.word	0x00016cb0


	//   ....[5]....
        /*00a0*/ 	.word	0x00016f50


	//   ....[6]....
        /*00a4*/ 	.word	0x00017080


	//   ....[7]....
        /*00a8*/ 	.word	0x00017240


	//   ....[8]....
        /*00ac*/ 	.word	0x00017370


	//   ....[9]....
        /*00b0*/ 	.word	0x00017800


	//   ....[10]....
        /*00b4*/ 	.word	0x00017930


	//   ....[11]....
        /*00b8*/ 	.word	0x00017ac0


	//   ....[12]....
        /*00bc*/ 	.word	0x00017bf0


	//   ....[13]....
        /*00c0*/ 	.word	0x00017e90


	//   ....[14]....
        /*00c4*/ 	.word	0x00017fc0


	//   ....[15]....
        /*00c8*/ 	.word	0x00018180


	//   ....[16]....
        /*00cc*/ 	.word	0x000182b0


	//----- nvinfo : EIATTR_EXIT_INSTR_OFFSETS
	.align		4
.L_1905:
        /*00d0*/ 	.byte	0x04, 0x1c
        /*00d2*/ 	.short	(.L_1907 - .L_1906)


	//   ....[0]....
.L_1906:
        /*00d4*/ 	.word	0x00015ca0


	//   ....[1]....
        /*00d8*/ 	.word	0x000165b0


	//   ....[2]....
        /*00dc*/ 	.word	0x00016790


	//   ....[3]....
        /*00e0*/ 	.word	0x00016d40


	//   ....[4]....
        /*00e4*/ 	.word	0x00017400


	//   ....[5]....
        /*00e8*/ 	.word	0x00017450


	//   ....[6]....
        /*00ec*/ 	.word	0x00017480


	//   ....[7]....
        /*00f0*/ 	.word	0x000174c0


	//   ....[8]....
        /*00f4*/ 	.word	0x00017500


	//   ....[9]....
        /*00f8*/ 	.word	0x000176d0


	//   ....[10]....
        /*00fc*/ 	.word	0x00017c80


	//   ....[11]....
        /*0100*/ 	.word	0x00018340


	//   ....[12]....
        /*0104*/ 	.word	0x00018390


	//----- nvinfo : EIATTR_MAX_THREADS
	.align		4
.L_1907:
        /*0108*/ 	.byte	0x04, 0x05
        /*010a*/ 	.short	(.L_1909 - .L_1908)
.L_1908:
        /*010c*/ 	.word	0x00000080
        /*0110*/ 	.word	0x00000001
        /*0114*/ 	.word	0x00000001


	//----- nvinfo : EIATTR_CRS_STACK_SIZE
	.align		4
.L_1909:
        /*0118*/ 	.byte	0x04, 0x1e
        /*011a*/ 	.short	(.L_1911 - .L_1910)
.L_1910:
        /*011c*/ 	.word	0x00000000


	//----- nvinfo : EIATTR_CBANK_PARAM_SIZE
	.align		4
.L_1911:
        /*0120*/ 	.byte	0x03, 0x19
        /*0122*/ 	.short	0x0418


	//----- nvinfo : EIATTR_PARAM_CBANK
	.align		4
        /*0124*/ 	.byte	0x04, 0x0a
        /*0126*/ 	.short	(.L_1913 - .L_1912)
	.align		4
.L_1912:
        /*0128*/ 	.word	index@(.nv.constant0._ZN2at6native13reduce_kernelILi128ELi4ENS0_8ReduceOpIfNS0_9NanSumOpsIffEEjfLi4ELi4EEEEEvT1_)
        /*012c*/ 	.short	0x0380
        /*012e*/ 	.short	0x0418


	//----- nvinfo : EIATTR_SW_WAR
	.align		4
.L_1913:
        /*0130*/ 	.byte	0x04, 0x36
        /*0132*/ 	.short	(.L_1915 - .L_1914)
.L_1914:
        /*0134*/ 	.word	0x00000008
.L_1915:


//--------------------- .nv.info._ZN2at6native13reduce_kernelILi512ELi1ENS0_8ReduceOpIdNS0_9NanSumOpsIddEEjdLi4ELi4EEEEEvT1_ --------------------------
	.section	.nv.info._ZN2at6native13reduce_kernelILi512ELi1ENS0_8ReduceOpIdNS0_9NanSumOpsIddEEjdLi4ELi4EEEEEvT1_,"",@"SHT_CUDA_INFO"
	.sectionflags	@""
	.align	4


	//----- nvinfo : EIATTR_CUDA_API_VERSION
	.align		4
        /*0000*/ 	.byte	0x04, 0x37
        /*0002*/ 	.short	(.L_1917 - .L_1916)
.L_1916:
        /*0004*/ 	.word	0x00000082


	//----- nvinfo : EIATTR_KPARAM_INFO
	.align		4
.L_1917:
        /*0008*/ 	.byte	0x04, 0x17
        /*000a*/ 	.short	(.L_1919 - .L_1918)
.L_1918:
        /*000c*/ 	.word	0x00000000
        /*0010*/ 	.short	0x0000
        /*0012*/ 	.short	0x0000
        /*0014*/ 	.byte	0x00, 0xf0, 0x81, 0x10


	//----- nvinfo : EIATTR_SPARSE_MMA_MASK
	.align		4
.L_1919:
        /*0018*/ 	.byte	0x03, 0x50
        /*001a*/ 	.short	0x0000


	//----- nvinfo : EIATTR_MAXREG_COUNT
	.align		4
        /*001c*/ 	.byte	0x03, 0x1b
        /*001e*/ 	.short	0x0020


	//----- nvinfo : EIATTR_NUM_BARRIERS
	.align		4
        /*0020*/ 	.byte	0x02, 0x4c
        /*0022*/ 	.byte	0x01
	.zero		1


	//----- nvinfo : EIATTR_EXTERNS
	.align		4
        /*0024*/ 	.byte	0x04, 0x0f
        /*0026*/ 	.short	(.L_1921 - .L_1920)


	//   ....[0]....
	.align		4
.L_1920:
        /*0028*/ 	.word	index@(__assertfail)


	//----- nvinfo : EIATTR_MERCURY_ISA_VERSION
	.align		4
.L_1921:
        /*002c*/ 	.byte	0x03, 0x5f
        /*002e*/ 	.short	0x0101


	//----- nvinfo : EIATTR_INT_WARP_WIDE_INSTR_OFFSETS
	.align		4
        /*0030*/ 	.byte	0x04, 0x31
        /*0032*/ 	.short	(.L_1923 - .L_1922)


	//   ....[0]....
.L_1922:
        /*0034*/ 	.word	0x0000e870


	//   ....[1]....
        /*0038*/ 	.word	0x0000e960


	//----- nvinfo : EIATTR_COOP_GROUP_MASK_REGIDS
	.align		4
.L_1923:
        /*003c*/ 	.byte	0x04, 0x29
        /*003e*/ 	.short	(.L_1925 - .L_1924)


	//   ....[0]....
.L_1924:
        /*0040*/ 	.word	0xffffffff


	//   ....[1]....
        /*0044*/ 	.word	0xffffffff


	//   ....[2]....
        /*0048*/ 	.word	0xffffffff


	//   ....[3]....
        /*004c*/ 	.word	0xffffffff


	//----- nvinfo : EIATTR_COOP_GROUP_INSTR_OFFSETS
	.align		4
.L_1925:
        /*0050*/ 	.byte	0x04, 0x28
        /*0052*/ 	.short	(.L_1927 - .L_1926)


	//   ....[0]....
.L_1926:
        /*0054*/ 	.word	0x0000c170


	//   ....[1]....
        /*0058*/ 	.word	0x0000c180


	//   ....[2]....
        /*005c*/ 	.word	0x0000f0a0


	//   ....[3]....
        /*0060*/ 	.word	0x0000f0b0


	//----- nvinfo : EIATTR_VRC_CTA_INIT_COUNT
	.align		4
.L_1927:
        /*0064*/ 	.byte	0x02, 0x4a
	.zero		1
	.zero		1


	//----- nvinfo : EIATTR_SYSCALL_OFFSETS
	.align		4
        /*0068*/ 	.byte	0x04, 0x46
        /*006a*/ 	.short	(.L_1929 - .L_1928)


	//   ....[0]....
.L_1928:
        /*006c*/ 	.word	0x0000f320


	//   ....[1]....
        /*0070*/ 	.word	0x0000f540


	//   ....[2]....
        /*0074*/ 	.word	0x0000f870


	//   ....[3]....
        /*0078*/ 	.word	0x0000fa90


	//----- nvinfo : EIATTR_EXIT_INSTR_OFFSETS
	.align		4
.L_1929:
        /*007c*/ 	.byte	0x04, 0x1c
        /*007e*/ 	.short	(.L_1931 - .L_1930)


	//   ....[0]....
.L_1930:
        /*0080*/ 	.word	0x0000ea00


	//   ....[1]....
        /*0084*/ 	.word	0x0000f100


	//   ....[2]....
        /*0088*/ 	.word	0x0000f370


	//   ....[3]....
        /*008c*/ 	.word	0x0000f390


	//   ....[4]....
        /*0090*/ 	.word	0x0000f590


	//   ....[5]....
        /*0094*/ 	.word	0x0000f5b0


	//   ....[6]....
        /*0098*/ 	.word	0x0000f5e0


	//   ....[7]....
        /*009c*/ 	.word	0x0000f620


	//   ....[8]....
        /*00a0*/ 	.word	0x0000f660


	//   ....[9]....
        /*00a4*/ 	.word	0x0000f8c0


	//   ....[10]....
        /*00a8*/ 	.word	0x0000f8e0


	//   ....[11]....
        /*00ac*/ 	.word	0x0000fae0


	//   ....[12]....
        /*00b0*/ 	.word	0x0000fb00


	//----- nvinfo : EIATTR_MAX_THREADS
	.align		4
.L_1931:
        /*00b4*/ 	.byte	0x04, 0x05
        /*00b6*/ 	.short	(.L_1933 - .L_1932)
.L_1932:
        /*00b8*/ 	.word	0x00000200
        /*00bc*/ 	.word	0x00000001
        /*00c0*/ 	.word	0x00000001


	//----- nvinfo : EIATTR_CRS_STACK_SIZE
	.align		4
.L_1933:
        /*00c4*/ 	.byte	0x04, 0x1e
        /*00c6*/ 	.short	(.L_1935 - .L_1934)
.L_1934:
        /*00c8*/ 	.word	0x00000000


	//----- nvinfo : EIATTR_CBANK_PARAM_SIZE
	.align		4
.L_1935:
        /*00cc*/ 	.byte	0x03, 0x19
        /*00ce*/ 	.short	0x0420


	//----- nvinfo : EIATTR_PARAM_CBANK
	.align		4
        /*00d0*/ 	.byte	0x04, 0x0a
        /*00d2*/ 	.short	(.L_1937 - .L_1936)
	.align		4
.L_1936:
        /*00d4*/ 	.word	index@(.nv.constant0._ZN2at6native13reduce_kernelILi512ELi1ENS0_8ReduceOpIdNS0_9NanSumOpsIddEEjdLi4ELi4EEEEEvT1_)
        /*00d8*/ 	.short	0x0380
        /*00da*/ 	.short	0x0420


	//----- nvinfo : EIATTR_SW_WAR
	.align		4
.L_1937:
        /*00dc*/ 	.byte	0x04, 0x36
        /*00de*/ 	.short	(.L_1939 - .L_1938)
.L_1938:
        /*00e0*/ 	.word	0x00000008
.L_1939:


//--------------------- .nv.info._ZN2at6native13reduce_kernelILi256ELi2ENS0_8ReduceOpIdNS0_9NanSumOpsIddEEjdLi4ELi4EEEEEvT1_ --------------------------
	.section	.nv.info._ZN2at6native13reduce_kernelILi256ELi2ENS0_8ReduceOpIdNS0_9NanSumOpsIddEEjdLi4ELi4EEEEEvT1_,"",@"SHT_CUDA_INFO"
	.sectionflags	@""
	.align	4


	//----- nvinfo : EIATTR_CUDA_API_VERSION
	.align		4
        /*0000*/ 	.byte	0x04, 0x37
        /*0002*/ 	.short	(.L_1941 - .L_1940)
.L_1940:
        /*0004*/ 	.word	0x00000082


	//----- nvinfo : EIATTR_KPARAM_INFO
	.align		4
.L_1941:
        /*0008*/ 	.byte	0x04, 0x17
        /*000a*/ 	.short	(.L_1943 - .L_1942)
.L_1942:
        /*000c*/ 	.word	0x00000000
        /*0010*/ 	.short	0x0000
        /*0012*/ 	.short	0x0000
        /*0014*/ 	.byte	0x00, 0xf0, 0x81, 0x10


	//----- nvinfo : EIATTR_SPARSE_MMA_MASK
	.align		4
.L_1943:
        /*0018*/ 	.byte	0x03, 0x50
        /*001a*/ 	.short	0x0000


	//----- nvinfo : EIATTR_MAXREG_COUNT
	.align		4
        /*001c*/ 	.byte	0x03, 0x1b
        /*001e*/ 	.short	0x0040


	//----- nvinfo : EIATTR_NUM_BARRIERS
	.align		4
        /*0020*/ 	.byte	0x02, 0x4c
        /*0022*/ 	.byte	0x01
	.zero		1


	//----- nvinfo : EIATTR_EXTERNS
	.align		4
        /*0024*/ 	.byte	0x04, 0x0f
        /*0026*/ 	.short	(.L_1945 - .L_1944)


	//   ....[0]....
	.align		4
.L_1944:
        /*0028*/ 	.word	index@(__assertfail)


	//----- nvinfo : EIATTR_MERCURY_ISA_VERSION
	.align		4
.L_1945:
        /*002c*/ 	.byte	0x03, 0x5f
        /*002e*/ 	.short	0x0101


	//----- nvinfo : EIATTR_INT_WARP_WIDE_INSTR_OFFSETS
	.align		4
        /*0030*/ 	.byte	0x04, 0x31
        /*0032*/ 	.short	(.L_1947 - .L_1946)


	//   ....[0]....
.L_1946:
        /*0034*/ 	.word	0x000126a0


	//   ....[1]....
        /*0038*/ 	.word	0x00012790


	//----- nvinfo : EIATTR_COOP_GROUP_MASK_REGIDS
	.align		4
.L_1947:
        /*003c*/ 	.byte	0x04, 0x29
        /*003e*/ 	.short	(.L_1949 - .L_1948)


	//   ....[0]....
.L_1948:
        /*0040*/ 	.word	0xffffffff


	//   ....[1]....
        /*0044*/ 	.word	0xffffffff


	//   ....[2]....
        /*0048*/ 	.word	0xffffffff


	//   ....[3]....
        /*004c*/ 	.word	0xffffffff


	//   ....[4]....
        /*0050*/ 	.word	0xffffffff


	//   ....[5]....
        /*0054*/ 	.word	0xffffffff


	//   ....[6]....
        /*0058*/ 	.word	0xffffffff


	//   ....[7]....
        /*005c*/ 	.word	0xffffffff


	//----- nvinfo : EIATTR_COOP_GROUP_INSTR_OFFSETS
	.align		4
.L_1949:
        /*0060*/ 	.byte	0x04, 0x28
        /*0062*/ 	.short	(.L_1951 - .L_1950)


	//   ....[0]....
.L_1950:
        /*0064*/ 	.word	0x0000dd00


	//   ....[1]....
        /*0068*/ 	.word	0x0000dd10


	//   ....[2]....
        /*006c*/ 	.word	0x0000dd30


	//   ....[3]....
        /*0070*/ 	.word	0x0000dd40


	//   ....[4]....
        /*0074*/ 	.word	0x000130c0


	//   ....[5]....
        /*0078*/ 	.word	0x000130d0


	//   ....[6]....
        /*007c*/ 	.word	0x000130f0


	//   ....[7]....
        /*0080*/ 	.word	0x00013100


	//----- nvinfo : EIATTR_VRC_CTA_INIT_COUNT
	.align		4
.L_1951:
        /*0084*/ 	.byte	0x02, 0x4a
	.zero		1
	.zero		1


	//----- nvinfo : EIATTR_SYSCALL_OFFSETS
	.align		4
        /*0088*/ 	.byte	0x04, 0x46
        /*008a*/ 	.short	(.L_1953 - .L_1952)


	//   ....[0]....
.L_1952:
        /*008c*/ 	.word	0x00001480


	//   ....[1]....
        /*0090*/ 	.word	0x00013420


	//   ....[2]....
        /*0094*/ 	.word	0x00013550


	//   ....[3]....
        /*0098*/ 	.word	0x000137d0


	//   ....[4]....
        /*009c*/ 	.word	0x00013900


	//   ....[5]....
        /*00a0*/ 	.word	0x00013d10


	//   ....[6]....
        /*00a4*/ 	.word	0x00013e40


	//   ....[7]....
        /*00a8*/ 	.word	0x000140c0


	//   ....[8]....
        /*00ac*/ 	.word	0x000141f0


	//----- nvinfo : EIATTR_EXIT_INSTR_OFFSETS
	.align		4
.L_1953:
        /*00b0*/ 	.byte	0x04, 0x1c
        /*00b2*/ 	.short	(.L_1955 - .L_1954)


	//   ....[0]....
.L_1954:
        /*00b4*/ 	.word	0x00012850


	//   ....[1]....
        /*00b8*/ 	.word	0x00013180


	//   ....[2]....
        /*00bc*/ 	.word	0x000132f0


	//   ....[3]....
        /*00c0*/ 	.word	0x000135c0


	//   ....[4]....
        /*00c4*/ 	.word	0x000139a0


	//   ....[5]....
        /*00c8*/ 	.word	0x000139d0


	//   ....[6]....
        /*00cc*/ 	.word	0x00013a00


	//   ....[7]....
        /*00d0*/ 	.word	0x00013a40


	//   ....[8]....
        /*00d4*/ 	.word	0x00013a80


	//   ....[9]....
        /*00d8*/ 	.word	0x00013be0


	//   ....[10]....
        /*00dc*/ 	.word	0x00013eb0


	//   ....[11]....
        /*00e0*/ 	.word	0x00014290


	//   ....[12]....
        /*00e4*/ 	.word	0x000142c0


	//----- nvinfo : EIATTR_MAX_THREADS
	.align		4
.L_1955:
        /*00e8*/ 	.byte	0x04, 0x05
        /*00ea*/ 	.short	(.L_1957 - .L_1956)
.L_1956:
        /*00ec*/ 	.word	0x00000100
        /*00f0*/ 	.word	0x00000001
        /*00f4*/ 	.word	0x00000001


	//----- nvinfo : EIATTR_CRS_STACK_SIZE
	.align		4
.L_1957:
        /*00f8*/ 	.byte	0x04, 0x1e
        /*00fa*/ 	.short	(.L_1959 - .L_1958)
.L_1958:
        /*00fc*/ 	.word	0x00000000


	//----- nvinfo : EIATTR_CBANK_PARAM_SIZE
	.align		4
.L_1959:
        /*0100*/ 	.byte	0x03, 0x19
        /*0102*/ 	.short	0x0420


	//----- nvinfo : EIATTR_PARAM_CBANK
	.align		4
        /*0104*/ 	.byte	0x04, 0x0a
        /*0106*/ 	.short	(.L_1961 - .L_1960)
	.align		4
.L_1960:
        /*0108*/ 	.word	index@(.nv.constant0._ZN2at6native13reduce_kernelILi256ELi2ENS0_8ReduceOpIdNS0_9NanSumOpsIddEEjdLi4ELi4EEEEEvT1_)
        /*010c*/ 	.short	0x0380
        /*010e*/ 	.short	0x0420


	//----- nvinfo : EIATTR_SW_WAR
	.align		4
.L_1961:
        /*0110*/ 	.byte	0x04, 0x36
        /*0112*/ 	.short	(.L_1963 - .L_1962)
.L_1962:
        /*0114*/ 	.word	0x00000008
.L_1963:


//--------------------- .nv.info._ZN2at6native13reduce_kernelILi128ELi4ENS0_8ReduceOpIdNS0_9NanSumOpsIddEEjdLi4ELi4EEEEEvT1_ --------------------------
	.section	.nv.info._ZN2at6native13reduce_kernelILi128ELi4ENS0_8ReduceOpIdNS0_9NanSumOpsIddEEjdLi4ELi4EEEEEvT1_,"",@"SHT_CUDA_INFO"
	.sectionflags	@""
	.align	4


	//----- nvinfo : EIATTR_CUDA_API_VERSION
	.align		4
        /*0000*/ 	.byte	0x04, 0x37
        /*0002*/ 	.short	(.L_1965 - .L_1964)
.L_1964:
        /*0004*/ 	.word	0x00000082


	//----- nvinfo : EIATTR_KPARAM_INFO
	.align		4
.L_1965:
        /*0008*/ 	.byte	0x04, 0x17
        /*000a*/ 	.short	(.L_1967 - .L_1966)
.L_1966:
        /*000c*/ 	.word	0x00000000
        /*0010*/ 	.short	0x0000
        /*0012*/ 	.short	0x0000
        /*0014*/ 	.byte	0x00, 0xf0, 0x81, 0x10


	//----- nvinfo : EIATTR_SPARSE_MMA_MASK
	.align		4
.L_1967:
        /*0018*/ 	.byte	0x03, 0x50
        /*001a*/ 	.short	0x0000


	//----- nvinfo : EIATTR_MAXREG_COUNT
	.align		4
        /*001c*/ 	.byte	0x03, 0x1b
        /*001e*/ 	.short	0x0080


	//----- nvinfo : EIATTR_NUM_BARRIERS
	.align		4
        /*0020*/ 	.byte	0x02, 0x4c
        /*0022*/ 	.byte	0x01
	.zero		1


	//----- nvinfo : EIATTR_EXTERNS
	.align		4
        /*0024*/ 	.byte	0x04, 0x0f
        /*0026*/ 	.short	(.L_1969 - .L_1968)


	//   ....[0]....
	.align		4
.L_1968:
        /*0028*/ 	.word	index@(__assertfail)


	//----- nvinfo : EIATTR_MERCURY_ISA_VERSION
	.align		4
.L_1969:
        /*002c*/ 	.byte	0x03, 0x5f
        /*002e*/ 	.short	0x0101


	//----- nvinfo : EIATTR_INT_WARP_WIDE_INSTR_OFFSETS
	.align		4
        /*0030*/ 	.byte	0x04, 0x31
        /*0032*/ 	.short	(.L_1971 - .L_1970)


	//   ....[0]....
.L_1970:
        /*0034*/ 	.word	0x00019be0


	//   ....[1]....
        /*0038*/ 	.word	0x00019cd0


	//----- nvinfo : EIATTR_COOP_GROUP_MASK_REGIDS
	.align		4
.L_1971:
        /*003c*/ 	.byte	0x04, 0x29
        /*003e*/ 	.short	(.L_1973 - .L_1972)


	//   ....[0]....
.L_1972:
        /*0040*/ 	.word	0xffffffff


	//   ....[1]....
        /*0044*/ 	.word	0xffffffff


	//   ....[2]....
        /*0048*/ 	.word	0xffffffff


	//   ....[3]....
        /*004c*/ 	.word	0xffffffff


	//   ....[4]....
        /*0050*/ 	.word	0xffffffff


	//   ....[5]....
        /*0054*/ 	.word	0xffffffff


	//   ....[6]....
        /*0058*/ 	.word	0xffffffff


	//   ....[7]....
        /*005c*/ 	.word	0xffffffff


	//   ....[8]....
        /*0060*/ 	.word	0xffffffff


	//   ....[9]....
        /*0064*/ 	.word	0xffffffff


	//   ....[10]....
        /*0068*/ 	.word	0xffffffff


	//   ....[11]....
        /*006c*/ 	.word	0xffffffff


	//   ....[12]....
        /*0070*/ 	.word	0xffffffff


	//   ....[13]....
        /*0074*/ 	.word	0xffffffff


	//   ....[14]....
        /*0078*/ 	.word	0xffffffff


	//   ....[15]....
        /*007c*/ 	.word	0xffffffff


	//----- nvinfo : EIATTR_COOP_GROUP_INSTR_OFFSETS
	.align		4
.L_1973:
        /*0080*/ 	.byte	0x04, 0x28
        /*0082*/ 	.short	(.L_1975 - .L_1974)


	//   ....[0]....
.L_1974:
        /*0084*/ 	.word	0x00010c50


	//   ....[1]....
        /*0088*/ 	.word	0x00010c60


	//   ....[2]....
        /*008c*/ 	.word	0x00010c80


	//   ....[3]....
        /*0090*/ 	.word	0x00010c90


	//   ....[4]....
        /*0094*/ 	.word	0x00010ce0


	//   ....[5]....
        /*0098*/ 	.word	0x00010cf0


	//   ....[6]....
        /*009c*/ 	.word	0x00010d40


	//   ....[7]....
        /*00a0*/ 	.word	0x00010d50


	//   ....[8]....
        /*00a4*/ 	.word	0x0001aa60


	//   ....[9]....
        /*00a8*/ 	.word	0x0001aa70


	//   ....[10]....
        /*00ac*/ 	.word	0x0001aa90


	//   ....[11]....
        /*00b0*/ 	.word	0x0001aaa0


	//   ....[12]....
        /*00b4*/ 	.word	0x0001aaf0


	//   ....[13]....
        /*00b8*/ 	.word	0x0001ab00


	//   ....[14]....
        /*00bc*/ 	.word	0x0001ab50


	//   ....[15]....
        /*00c0*/ 	.word	0x0001ab60


	//----- nvinfo : EIATTR_VRC_CTA_INIT_COUNT
	.align		4
.L_1975:
        /*00c4*/ 	.byte	0x02, 0x4a
	.zero		1
	.zero		1


	//----- nvinfo : EIATTR_SYSCALL_OFFSETS
	.align		4
        /*00c8*/ 	.byte	0x04, 0x46
        /*00ca*/ 	.short	(.L_1977 - .L_1976)


	//   ....[0]....
.L_1976:
        /*00cc*/ 	.word	0x00001480


	//   ....[1]....
        /*00d0*/ 	.word	0x0001afa0


	//   ....[2]....
        /*00d4*/ 	.word	0x0001b0d0


	//   ....[3]....
        /*00d8*/ 	.word	0x0001b260


	//   ....[4]....
        /*00dc*/ 	.word	0x0001b390


	//   ....[5]....
        /*00e0*/ 	.word	0x0001b6f0


	//   ....[6]....
        /*00e4*/ 	.word	0x0001b820


	//   ....[7]....
        /*00e8*/ 	.word	0x0001b9e0


	//   ....[8]....
        /*00ec*/ 	.word	0x0001bb10


	//   ....[9]....
        /*00f0*/ 	.word	0x0001c050


	//   ....[10]....
        /*00f4*/ 	.word	0x0001c180


	//   ....[11]....
        /*00f8*/ 	.word	0x0001c310


	//   ....[12]....
        /*00fc*/ 	.word	0x0001c440


	//   ....[13]....
        /*0100*/ 	.word	0x0001c7a0


	//   ....[14]....
        /*0104*/ 	.word	0x0001c8d0


	//   ....[15]....
        /*0108*/ 	.word	0x0001ca90


	//   ....[16]....
        /*010c*/ 	.word	0x0001cbc0


	//----- nvinfo : EIATTR_EXIT_INSTR_OFFSETS
	.align		4
.L_1977:
        /*0110*/ 	.byte	0x04, 0x1c
        /*0112*/ 	.short	(.L_1979 - .L_1978)


	//   ....[0]....
.L_1978:
        /*0114*/ 	.word	0x00019d90


	//   ....[1]....
        /*0118*/ 	.word	0x0001abe0


	//   ....[2]....
        /*011c*/ 	.word	0x0001ae70


	//   ....[3]....
        /*0120*/ 	.word	0x0001b420


	//   ....[4]....
        /*0124*/ 	.word	0x0001bba0


	//   ....[5]....
        /*0128*/ 	.word	0x0001bbf0


	//   ....[6]....
        /*012c*/ 	.word	0x0001bc20


	//   ....[7]....
        /*0130*/ 	.word	0x0001bc60


	//   ....[8]....
        /*0134*/ 	.word	0x0001bca0


	//   ....[9]....
        /*0138*/ 	.word	0x0001bf20


	//   ....[10]....
        /*013c*/ 	.word	0x0001c4d0


	//   ....[11]....
        /*0140*/ 	.word	0x0001cc50


	//   ....[12]....
        /*0144*/ 	.word	0x0001cca0


	//----- nvinfo : EIATTR_MAX_THREADS
	.align		4
.L_1979:
        /*0148*/ 	.byte	0x04, 0x05
        /*014a*/ 	.short	(.L_1981 - .L_1980)
.L_1980:
        /*014c*/ 	.word	0x00000080
        /*0150*/ 	.word	0x00000001
        /*0154*/ 	.word	0x00000001


	//----- nvinfo : EIATTR_CRS_STACK_SIZE
	.align		4
.L_1981:
        /*0158*/ 	.byte	0x04, 0x1e
        /*015a*/ 	.short	(.L_1983 - .L_1982)
.L_1982:
        /*015c*/ 	.word	0x00000000


	//----- nvinfo : EIATTR_CBANK_PARAM_SIZE
	.align		4
.L_1983:
        /*0160*/ 	.byte	0x03, 0x19
        /*0162*/ 	.short	0x0420


	//----- nvinfo : EIATTR_PARAM_CBANK
	.align		4
        /*0164*/ 	.byte	0x04, 0x0a
        /*0166*/ 	.short	(.L_1985 - .L_1984)
	.align		4
.L_1984:
        /*0168*/ 	.word	index@(.nv.constant0._ZN2at6native13reduce_kernelILi128ELi4ENS0_8ReduceOpIdNS0_9NanSumOpsIddEEjdLi4ELi4EEEEEvT1_)
        /*016c*/ 	.short	0x0380
        /*016e*/ 	.short	0x0420


	//----- nvinfo : EIATTR_SW_WAR
	.align		4
.L_1985:
        /*0170*/ 	.byte	0x04, 0x36
        /*0172*/ 	.short	(.L_1987 - .L_1986)
.L_1986:
        /*0174*/ 	.word	0x00000008
.L_1987:


//--------------------- .nv.info._ZN2at6native13reduce_kernelILi512ELi1ENS0_8ReduceOpIN3c108BFloat16ENS0_14func_wrapper_tIfZNS0_11sum_functorIS4_ffEclERNS_14TensorIteratorEEUlffE_EEjfLi4ELi8EEEEEvT1_ --------------------------
	.section	.nv.info._ZN2at6native13reduce_kernelILi512ELi1ENS0_8ReduceOpIN3c108BFloat16ENS0_14func_wrapper_tIfZNS0_11sum_functorIS4_ffEclERNS_14TensorIteratorEEUlffE_EEjfLi4ELi8EEEEEvT1_,"",@"SHT_CUDA_INFO"
	.sectionflags	@""
	.align	4


	//----- nvinfo : EIATTR_CUDA_API_VERSION
	.align		4
        /*0000*/ 	.byte	0x04, 0x37
        /*0002*/ 	.short	(.L_1989 - .L_1988)
.L_1988:
        /*0004*/ 	.word	0x00000082


	//----- nvinfo : EIATTR_KPARAM_INFO
	.align		4
.L_1989:
        /*0008*/ 	.byte	0x04, 0x17
        /*000a*/ 	.short	(.L_1991 - .L_1990)
.L_1990:
        /*000c*/ 	.word	0x00000000
        /*0010*/ 	.short	0x0000
        /*0012*/ 	.short	0x0000
        /*0014*/ 	.byte	0x00, 0xf0, 0x61, 0x10


	//----- nvinfo : EIATTR_SPARSE_MMA_MASK
	.align		4
.L_1991:
        /*0018*/ 	.byte	0x03, 0x50
        /*001a*/ 	.short	0x0000


	//----- nvinfo : EIATTR_MAXREG_COUNT
	.align		4
        /*001c*/ 	.byte	0x03, 0x1b
        /*001e*/ 	.short	0x0020


	//----- nvinfo : EIATTR_NUM_BARRIERS
	.align		4
        /*0020*/ 	.byte	0x02, 0x4c
        /*0022*/ 	.byte	0x01
	.zero		1


	//----- nvinfo : EIATTR_EXTERNS
	.align		4
        /*0024*/ 	.byte	0x04, 0x0f
        /*0026*/ 	.short	(.L_1993 - .L_1992)


	//   ....[0]....
	.align		4
.L_1992:
        /*0028*/ 	.word	index@(__assertfail)


	//----- nvinfo : EIATTR_MERCURY_ISA_VERSION
	.align		4
.L_1993:
        /*002c*/ 	.byte	0x03, 0x5f
        /*002e*/ 	.short	0x0101


	//----- nvinfo : EIATTR_INT_WARP_WIDE_INSTR_OFFSETS
	.align		4
        /*0030*/ 	.byte	0x04, 0x31
        /*0032*/ 	.short	(.L_1995 - .L_1994)


	//   ....[0]....
.L_1994:
        /*0034*/ 	.word	0x0000da20


	//   ....[1]....
        /*0038*/ 	.word	0x0000db10


	//----- nvinfo : EIATTR_COOP_GROUP_MASK_REGIDS
	.align		4
.L_1995:
        /*003c*/ 	.byte	0x04, 0x29
        /*003e*/ 	.short	(.L_1997 - .L_1996)


	//   ....[0]....
.L_1996:
        /*0040*/ 	.word	0xffffffff


	//   ....[1]....
        /*0044*/ 	.word	0xffffffff


	//----- nvinfo : EIATTR_COOP_GROUP_INSTR_OFFSETS
	.align		4
.L_1997:
        /*0048*/ 	.byte	0x04, 0x28
        /*004a*/ 	.short	(.L_1999 - .L_1998)


	//   ....[0]....
.L_1998:
        /*004c*/ 	.word	0x0000b330


	//   ....[1]....
        /*0050*/ 	.word	0x0000e240


	//----- nvinfo : EIATTR_VRC_CTA_INIT_COUNT
	.align		4
.L_1999:
        /*0054*/ 	.byte	0x02, 0x4a
	.zero		1
	.zero		1


	//----- nvinfo : EIATTR_SYSCALL_OFFSETS
	.align		4
        /*0058*/ 	.byte	0x04, 0x46
        /*005a*/ 	.short	(.L_2001 - .L_2000)


	//   ....[0]....
.L_2000:
        /*005c*/ 	.word	0x0000e4b0


	//   ....[1]....
        /*0060*/ 	.word	0x0000e6d0


	//   ....[2]....
        /*0064*/ 	.word	0x0000ea00


	//   ....[3]....
        /*0068*/ 	.word	0x0000ec20


	//----- nvinfo : EIATTR_EXIT_INSTR_OFFSETS
	.align		4
.L_2001:
        /*006c*/ 	.byte	0x04, 0x1c
        /*006e*/ 	.short	(.L_2003 - .L_2002)


	//   ....[0]....
.L_2002:
        /*0070*/ 	.word	0x0000dbb0


	//   ....[1]....
        /*0074*/ 	.word	0x0000e290


	//   ....[2]....
        /*0078*/ 	.word	0x0000e500


	//   ....[3]....
        /*007c*/ 	.word	0x0000e520


	//   ....[4]....
        /*0080*/ 	.word	0x0000e720


	//   ....[5]....
        /*0084*/ 	.word	0x0000e740


	//   ....[6]....
        /*0088*/ 	.word	0x0000e770


	//   ....[7]....
        /*008c*/ 	.word	0x0000e7b0


	//   ....[8]....
        /*0090*/ 	.word	0x0000e7f0


	//   ....[9]....
        /*0094*/ 	.word	0x0000ea50


	//   ....[10]....
        /*0098*/ 	.word	0x0000ea70


	//   ....[11]....
        /*009c*/ 	.word	0x0000ec70


	//   ....[12]....
        /*00a0*/ 	.word	0x0000ec90


	//----- nvinfo : EIATTR_MAX_THREADS
	.align		4
.L_2003:
        /*00a4*/ 	.byte	0x04, 0x05
        /*00a6*/ 	.short	(.L_2005 - .L_2004)
.L_2004:
        /*00a8*/ 	.word	0x00000200
        /*00ac*/ 	.word	0x00000001
        /*00b0*/ 	.word	0x00000001


	//----- nvinfo : EIATTR_CRS_STACK_SIZE
	.align		4
.L_2005:
        /*00b4*/ 	.byte	0x04, 0x1e
        /*00b6*/ 	.short	(.L_2007 - .L_2006)
.L_2006:
        /*00b8*/ 	.word	0x00000000


	//----- nvinfo : EIATTR_CBANK_PARAM_SIZE
	.align		4
.L_2007:
        /*00bc*/ 	.byte	0x03, 0x19
        /*00be*/ 	.short	0x0418


	//----- nvinfo : EIATTR_PARAM_CBANK
	.align		4
        /*00c0*/ 	.byte	0x04, 0x0a
        /*00c2*/ 	.short	(.L_2009 - .L_2008)
	.align		4
.L_2008:
        /*00c4*/ 	.word	index@(.nv.constant0._ZN2at6native13reduce_kernelILi512ELi1ENS0_8ReduceOpIN3c108BFloat16ENS0_14func_wrapper_tIfZNS0_11sum_functorIS4_ffEclERNS_14TensorIteratorEEUlffE_EEjfLi4ELi8EEEEEvT1_)
        /*00c8*/ 	.short	0x0380
        /*00ca*/ 	.short	0x0418


	//----- nvinfo : EIATTR_SW_WAR
	.align		4
.L_2009:
        /*00cc*/ 	.byte	0x04, 0x36
        /*00ce*/ 	.short	(.L_2011 - .L_2010)
.L_2010:
        /*00d0*/ 	.word	0x00000008
.L_2011:


//--------------------- .nv.info._ZN2at6native13reduce_kernelILi256ELi2ENS0_8ReduceOpIN3c108BFloat16ENS0_14func_wrapper_tIfZNS0_11sum_functorIS4_ffEclERNS_14TensorIteratorEEUlffE_EEjfLi4ELi8EEEEEvT1_ --------------------------
	.section	.nv.info._ZN2at6native13reduce_kernelILi256ELi2ENS0_8ReduceOpIN3c108BFloat16ENS0_14func_wrapper_tIfZNS0_11sum_functorIS4_ffEclERNS_14TensorIteratorEEUlffE_EEjfLi4ELi8EEEEEvT1_,"",@"SHT_CUDA_INFO"
	.sectionflags	@""
	.align	4


	//----- nvinfo : EIATTR_CUDA_API_VERSION
	.align		4
        /*0000*/ 	.byte	0x04, 0x37
        /*0002*/ 	.short	(.L_2013 - .L_2012)
.L_2012:
        /*0004*/ 	.word	0x00000082


	//----- nvinfo : EIATTR_KPARAM_INFO
	.align		4
.L_2013:
        /*0008*/ 	.byte	0x04, 0x17
        /*000a*/ 	.short	(.L_2015 - .L_2014)
.L_2014:
        /*000c*/ 	.word	0x00000000
        /*0010*/ 	.short	0x0000
        /*0012*/ 	.short	0x0000
        /*0014*/ 	.byte	0x00, 0xf0, 0x61, 0x10


	//----- nvinfo : EIATTR_SPARSE_MMA_MASK
	.align		4
.L_2015:
        /*0018*/ 	.byte	0x03, 0x50
        /*001a*/ 	.short	0x0000


	//----- nvinfo : EIATTR_MAXREG_COUNT
	.align		4
        /*001c*/ 	.byte	0x03, 0x1b
        /*001e*/ 	.short	0x0040


	//----- nvinfo : EIATTR_NUM_BARRIERS
	.align		4
        /*0020*/ 	.byte	0x02, 0x4c
        /*0022*/ 	.byte	0x01
	.zero		1


	//----- nvinfo : EIATTR_EXTERNS
	.align		4
        /*0024*/ 	.byte	0x04, 0x0f
        /*0026*/ 	.short	(.L_2017 - .L_2016)


	//   ....[0]....
	.align		4
.L_2016:
        /*0028*/ 	.word	index@(__assertfail)


	//----- nvinfo : EIATTR_MERCURY_ISA_VERSION
	.align		4
.L_2017:
        /*002c*/ 	.byte	0x03, 0x5f
        /*002e*/ 	.short	0x0101


	//----- nvinfo : EIATTR_INT_WARP_WIDE_INSTR_OFFSETS
	.align		4
        /*0030*/ 	.byte	0x04, 0x31
        /*0032*/ 	.short	(.L_2019 - .L_2018)


	//   ....[0]....
.L_2018:
        /*0034*/ 	.word	0x00010660


	//   ....[1]....
        /*0038*/ 	.word	0x00010750


	//----- nvinfo : EIATTR_COOP_GROUP_MASK_REGIDS
	.align		4
.L_2019:
        /*003c*/ 	.byte	0x04, 0x29
        /*003e*/ 	.short	(.L_2021 - .L_2020)


	//   ....[0]....
.L_2020:
        /*0040*/ 	.word	0xffffffff


	//   ....[1]....
        /*0044*/ 	.word	0xffffffff


	//   ....[2]....
        /*0048*/ 	.word	0xffffffff


	//   ....[3]....
        /*004c*/ 	.word	0xffffffff


	//----- nvinfo : EIATTR_COOP_GROUP_INSTR_OFFSETS
	.align		4
.L_2021:
        /*0050*/ 	.byte	0x04, 0x28
        /*0052*/ 	.short	(.L_2023 - .L_2022)


	//   ....[0]....
.L_2022:
        /*0054*/ 	.word	0x0000bd10


	//   ....[1]....
        /*0058*/ 	.word	0x0000bd20


	//   ....[2]....
        /*005c*/ 	.word	0x00010f30


	//   ....[3]....
        /*0060*/ 	.word	0x00010f40


	//----- nvinfo : EIATTR_VRC_CTA_INIT_COUNT
	.align		4
.L_2023:
        /*0064*/ 	.byte	0x02, 0x4a
	.zero		1
	.zero		1


	//----- nvinfo : EIATTR_SYSCALL_OFFSETS
	.align		4
        /*0068*/ 	.byte	0x04, 0x46
        /*006a*/ 	.short	(.L_2025 - .L_2024)


	//   ....[0]....
.L_2024:
        /*006c*/ 	.word	0x00001470


	//   ....[1]....
        /*0070*/ 	.word	0x00011210


	//   ....[2]....
        /*0074*/ 	.word	0x00011340


	//   ....[3]....
        /*0078*/ 	.word	0x00011580


	//   ....[4]....
        /*007c*/ 	.word	0x000116b0


	//   ....[5]....
        /*0080*/ 	.word	0x00011a90


	//   ....[6]....
        /*0084*/ 	.word	0x00011bc0


	//   ....[7]....
        /*0088*/ 	.word	0x00011e00


	//   ....[8]....
        /*008c*/ 	.word	0x00011f30


	//----- nvinfo : EIATTR_EXIT_INSTR_OFFSETS
	.align		4
.L_2025:
        /*0090*/ 	.byte	0x04, 0x1c
        /*0092*/ 	.short	(.L_2027 - .L_2026)


	//   ....[0]....
.L_2026:
        /*0094*/ 	.word	0x00010810


	//   ....[1]....
        /*0098*/ 	.word	0x00010fa0


	//   ....[2]....
        /*009c*/ 	.word	0x000110e0


	//   ....[3]....
        /*00a0*/ 	.word	0x000113b0


	//   ....[4]....
        /*00a4*/ 	.word	0x00011750


	//   ....[5]....
        /*00a8*/ 	.word	0x00011780


	//   ....[6]....
        /*00ac*/ 	.word	0x000117b0


	//   ....[7]....
        /*00b0*/ 	.word	0x000117f0


	//   ....[8]....
        /*00b4*/ 	.word	0x00011830


	//   ....[9]....
        /*00b8*/ 	.word	0x00011960


	//   ....[10]....
        /*00bc*/ 	.word	0x00011c30


	//   ....[11]....
        /*00c0*/ 	.word	0x00011fd0


	//   ....[12]....
        /*00c4*/ 	.word	0x00012000


	//----- nvinfo : EIATTR_MAX_THREADS
	.align		4
.L_2027:
        /*00c8*/ 	.byte	0x04, 0x05
        /*00ca*/ 	.short	(.L_2029 - .L_2028)
.L_2028:
        /*00cc*/ 	.word	0x00000100
        /*00d0*/ 	.word	0x00000001
        /*00d4*/ 	.word	0x00000001


	//----- nvinfo : EIATTR_CRS_STACK_SIZE
	.align		4
.L_2029:
        /*00d8*/ 	.byte	0x04, 0x1e
        /*00da*/ 	.short	(.L_2031 - .L_2030)
.L_2030:
        /*00dc*/ 	.word	0x00000000


	//----- nvinfo : EIATTR_CBANK_PARAM_SIZE
	.align		4
.L_2031:
        /*00e0*/ 	.byte	0x03, 0x19
        /*00e2*/ 	.short	0x0418


	//----- nvinfo : EIATTR_PARAM_CBANK
	.align		4
        /*00e4*/ 	.byte	0x04, 0x0a
        /*00e6*/ 	.short	(.L_2033 - .L_2032)
	.align		4
.L_2032:
        /*00e8*/ 	.word	index@(.nv.constant0._ZN2at6native13reduce_kernelILi256ELi2ENS0_8ReduceOpIN3c108BFloat16ENS0_14func_wrapper_tIfZNS0_11sum_functorIS4_ffEclERNS_14TensorIteratorEEUlffE_EEjfLi4ELi8EEEEEvT1_)
        /*00ec*/ 	.short	0x0380
        /*00ee*/ 	.short	0x0418


	//----- nvinfo : EIATTR_SW_WAR
	.align		4
.L_2033:
        /*00f0*/ 	.byte	0x04, 0x36
        /*00f2*/ 	.short	(.L_2035 - .L_2034)
.L_2034:
        /*00f4*/ 	.word	0x00000008
.L_2035:


//--------------------- .nv.info._ZN2at6native13reduce_kernelILi128ELi4ENS0_8ReduceOpIN3c108BFloat16ENS0_14func_wrapper_tIfZNS0_11sum_functorIS4_ffEclERNS_14TensorIteratorEEUlffE_EEjfLi4ELi8EEEEEvT1_ --------------------------
	.section	.nv.info._ZN2at6native13reduce_kernelILi128ELi4ENS0_8ReduceOpIN3c108BFloat16ENS0_14func_wrapper_tIfZNS0_11sum_functorIS4_ffEclERNS_14TensorIteratorEEUlffE_EEjfLi4ELi8EEEEEvT1_,"",@"SHT_CUDA_INFO"
	.sectionflags	@""
	.align	4


	//----- nvinfo : EIATTR_CUDA_API_VERSION
	.align		4
        /*0000*/ 	.byte	0x04, 0x37
        /*0002*/ 	.short	(.L_2037 - .L_2036)
.L_2036:
        /*0004*/ 	.word	0x00000082


	//----- nvinfo : EIATTR_KPARAM_INFO
	.align		4
.L_2037:
        /*0008*/ 	.byte	0x04, 0x17
        /*000a*/ 	.short	(.L_2039 - .L_2038)
.L_2038:
        /*000c*/ 	.word	0x00000000
        /*0010*/ 	.short	0x0000
        /*0012*/ 	.short	0x0000
        /*0014*/ 	.byte	0x00, 0xf0, 0x61, 0x10


	//----- nvinfo : EIATTR_SPARSE_MMA_MASK
	.align		4
.L_2039:
        /*0018*/ 	.byte	0x03, 0x50
        /*001a*/ 	.short	0x0000


	//----- nvinfo : EIATTR_MAXREG_COUNT
	.align		4
        /*001c*/ 	.byte	0x03, 0x1b
        /*001e*/ 	.short	0x0080


	//----- nvinfo : EIATTR_NUM_BARRIERS
	.align		4
        /*0020*/ 	.byte	0x02, 0x4c
        /*0022*/ 	.byte	0x01
	.zero		1


	//----- nvinfo : EIATTR_EXTERNS
	.align		4
        /*0024*/ 	.byte	0x04, 0x0f
        /*0026*/ 	.short	(.L_2041 - .L_2040)


	//   ....[0]....
	.align		4
.L_2040:
        /*0028*/ 	.word	index@(__assertfail)


	//----- nvinfo : EIATTR_MERCURY_ISA_VERSION
	.align		4
.L_2041:
        /*002c*/ 	.byte	0x03, 0x5f
        /*002e*/ 	.short	0x0101


	//----- nvinfo : EIATTR_INT_WARP_WIDE_INSTR_OFFSETS
	.align		4
        /*0030*/ 	.byte	0x04, 0x31
        /*0032*/ 	.short	(.L_2043 - .L_2042)


	//   ....[0]....
.L_2042:
        /*0034*/ 	.word	0x00015b20


	//   ....[1]....
        /*0038*/ 	.word	0x00015c10


	//----- nvinfo : EIATTR_COOP_GROUP_MASK_REGIDS
	.align		4
.L_2043:
        /*003c*/ 	.byte	0x04, 0x29
        /*003e*/ 	.short	(.L_2045 - .L_2044)


	//   ....[0]....
.L_2044:
        /*0040*/ 	.word	0xffffffff


	//   ....[1]....
        /*0044*/ 	.word	0xffffffff


	//   ....[2]....
        /*0048*/ 	.word	0xffffffff


	//   ....[3]....
        /*004c*/ 	.word	0xffffffff


	//   ....[4]....
        /*0050*/ 	.word	0xffffffff


	//   ....[5]....
        /*0054*/ 	.word	0xffffffff


	//   ....[6]....
        /*0058*/ 	.word	0xffffffff


	//   ....[7]....
        /*005c*/ 	.word	0xffffffff


	//----- nvinfo : EIATTR_COOP_GROUP_INSTR_OFFSETS
	.align		4
.L_2045:
        /*0060*/ 	.byte	0x04, 0x28
        /*0062*/ 	.short	(.L_2047 - .L_2046)


	//   ....[0]....
.L_2046:
        /*0064*/ 	.word	0x0000cc80


	//   ....[1]....
        /*0068*/ 	.word	0x0000cc90


	//   ....[2]....
        /*006c*/ 	.word	0x0000cca0


	//   ....[3]....
        /*0070*/ 	.word	0x0000ccb0


	//   ....[4]....
        /*0074*/ 	.word	0x00016530


	//   ....[5]....
        /*0078*/ 	.word	0x00016540


	//   ....[6]....
        /*007c*/ 	.word	0x00016550


	//   ....[7]....
        /*0080*/ 	.word	0x00016560


	//----- nvinfo : EIATTR_VRC_CTA_INIT_COUNT
	.align		4
.L_2047:
        /*0084*/ 	.byte	0x02, 0x4a
	.zero		1
	.zero		1


	//----- nvinfo : EIATTR_SYSCALL_OFFSETS
	.align		4
        /*0088*/ 	.byte	0x04, 0x46
        /*008a*/ 	.short	(.L_2049 - .L_2048)


	//   ....[0]....
.L_2048:
        /*008c*/ 	.word	0x00001470


	//   ....[1]....
        /*0090*/ 	.word	0x000168f0


	//   ....[2]....
        /*0094*/ 	.word	0x00016a20


	//   ....[3]....
        /*0098*/ 	.word	0x00016bb0


	//   ....[4]....
        /*009c*/ 	.word	0x00016ce0


	//   ....[5]....
        /*00a0*/ 	.word	0x00016f80


	//   ....[6]....
        /*00a4*/ 	.word	0x000170b0


	//   ....[7]....
        /*00a8*/ 	.word	0x00017270


	//   ....[8]....
        /*00ac*/ 	.word	0x000173a0


	//   ....[9]....
        /*00b0*/ 	.word	0x00017830


	//   ....[10]....
        /*00b4*/ 	.word	0x00017960


	//   ....[11]....
        /*00b8*/ 	.word	0x00017af0


	//   ....[12]....
        /*00bc*/ 	.word	0x00017c20


	//   ....[13]....
        /*00c0*/ 	.word	0x00017ec0


	//   ....[14]....
        /*00c4*/ 	.word	0x00017ff0


	//   ....[15]....
        /*00c8*/ 	.word	0x000181b0


	//   ....[16]....
        /*00cc*/ 	.word	0x000182e0


	//----- nvinfo : EIATTR_EXIT_INSTR_OFFSETS
	.align		4
.L_2049:
        /*00d0*/ 	.byte	0x04, 0x1c
        /*00d2*/ 	.short	(.L_2051 - .L_2050)


	//   ....[0]....
.L_2050:
        /*00d4*/ 	.word	0x00015cd0


	//   ....[1]....
        /*00d8*/ 	.word	0x000165e0


	//   ....[2]....
        /*00dc*/ 	.word	0x000167c0


	//   ....[3]....
        /*00e0*/ 	.word	0x00016d70


	//   ....[4]....
        /*00e4*/ 	.word	0x00017430


	//   ....[5]....
        /*00e8*/ 	.word	0x00017480


	//   ....[6]....
        /*00ec*/ 	.word	0x000174b0


	//   ....[7]....
        /*00f0*/ 	.word	0x000174f0


	//   ....[8]....
        /*00f4*/ 	.word	0x00017530


	//   ....[9]....
        /*00f8*/ 	.word	0x00017700


	//   ....[10]....
        /*00fc*/ 	.word	0x00017cb0


	//   ....[11]....
        /*0100*/ 	.word	0x00018370


	//   ....[12]....
        /*0104*/ 	.word	0x000183c0


	//----- nvinfo : EIATTR_MAX_THREADS
	.align		4
.L_2051:
        /*0108*/ 	.byte	0x04, 0x05
        /*010a*/ 	.short	(.L_2053 - .L_2052)
.L_2052:
        /*010c*/ 	.word	0x00000080
        /*0110*/ 	.word	0x00000001
        /*0114*/ 	.word	0x00000001


	//----- nvinfo : EIATTR_CRS_STACK_SIZE
	.align		4
.L_2053:
        /*0118*/ 	.byte	0x04, 0x1e
        /*011a*/ 	.short	(.L_2055 - .L_2054)
.L_2054:
        /*011c*/ 	.word	0x00000000


	//----- nvinfo : EIATTR_CBANK_PARAM_SIZE
	.align		4
.L_2055:
        /*0120*/ 	.byte	0x03, 0x19
        /*0122*/ 	.short	0x0418


	//----- nvinfo : EIATTR_PARAM_CBANK
	.align		4
        /*0124*/ 	.byte	0x04, 0x0a
        /*0126*/ 	.short	(.L_2057 - .L_2056)
	.align		4
.L_2056:
        /*0128*/ 	.word	index@(.nv.constant0._ZN2at6native13reduce_kernelILi128ELi4ENS0_8ReduceOpIN3c108BFloat16ENS0_14func_wrapper_tIfZNS0_11sum_functorIS4_ffEclERNS_14TensorIteratorEEUlffE_EEjfLi4ELi8EEEEEvT1_)
        /*012c*/ 	.short	0x0380
        /*012e*/ 	.short	0x0418


	//----- nvinfo : EIATTR_SW_WAR
	.align		4
.L_2057:
        /*0130*/ 	.byte	0x04, 0x36
        /*0132*/ 	.short	(.L_2059 - .L_2058)
.L_2058:
        /*0134*/ 	.word	0x00000008
.L_2059:


//--------------------- .nv.info._ZN2at6native13reduce_kernelILi512ELi1ENS0_8ReduceOpIN3c108BFloat16ENS0_14func_wrapper_tIS4_ZNS0_11sum_functorIS4_fS4_EclERNS_14TensorIteratorEEUlffE_EEjS4_Li4ELi8EEEEEvT1_ --------------------------
	.section	.nv.info._ZN2at6native13reduce_kernelILi512ELi1ENS0_8ReduceOpIN3c108BFloat16ENS0_14func_wrapper_tIS4_ZNS0_11sum_functorIS4_fS4_EclERNS_14TensorIteratorEEUlffE_EEjS4_Li4ELi8EEEEEvT1_,"",@"SHT_CUDA_INFO"
	.sectionflags	@""
	.align	4


	//----- nvinfo : EIATTR_CUDA_API_VERSION
	.align		4
        /*0000*/ 	.byte	0x04, 0x37
        /*0002*/ 	.short	(.L_2061 - .L_2060)
.L_2060:
        /*0004*/ 	.word	0x00000082


	//----- nvinfo : EIATTR_KPARAM_INFO
	.align		4
.L_2061:
        /*0008*/ 	.byte	0x04, 0x17
        /*000a*/ 	.short	(.L_2063 - .L_2062)
.L_2062:
        /*000c*/ 	.word	0x00000000
        /*0010*/ 	.short	0x0000
        /*0012*/ 	.short	0x0000
        /*0014*/ 	.byte	0x00, 0xf0, 0x61, 0x10


	//----- nvinfo : EIATTR_SPARSE_MMA_MASK
	.align		4
.L_2063:
        /*0018*/ 	.byte	0x03, 0x50
        /*001a*/ 	.short	0x0000


	//----- nvinfo : EIATTR_MAXREG_COUNT
	.align		4
        /*001c*/ 	.byte	0x03, 0x1b
        /*001e*/ 	.short	0x0020


	//----- nvinfo : EIATTR_NUM_BARRIERS
	.align		4
        /*0020*/ 	.byte	0x02, 0x4c
        /*0022*/ 	.byte	0x01
	.zero		1


	//----- nvinfo : EIATTR_EXTERNS
	.align		4
        /*0024*/ 	.byte	0x04, 0x0f
        /*0026*/ 	.short	(.L_2065 - .L_2064)


	//   ....[0]....
	.align		4
.L_2064:
        /*0028*/ 	.word	index@(__assertfail)


	//----- nvinfo : EIATTR_MERCURY_ISA_VERSION
	.align		4
.L_2065:
        /*002c*/ 	.byte	0x03, 0x5f
        /*002e*/ 	.short	0x0101


	//----- nvinfo : EIATTR_INT_WARP_WIDE_INSTR_OFFSETS
	.align		4
        /*0030*/ 	.byte	0x04, 0x31
        /*0032*/ 	.short	(.L_2067 - .L_2066)


	//   ....[0]....
.L_2066:
        /*0034*/ 	.word	0x0000df00


	//   ....[1]....
        /*0038*/ 	.word	0x0000dff0


	//----- nvinfo : EIATTR_COOP_GROUP_MASK_REGIDS
	.align		4
.L_2067:
        /*003c*/ 	.byte	0x04, 0x29
        /*003e*/ 	.short	(.L_2069 - .L_2068)


	//   ....[0]....
.L_2068:
        /*0040*/ 	.word	0xffffffff


	//   ....[1]....
        /*0044*/ 	.word	0xffffffff


	//----- nvinfo : EIATTR_COOP_GROUP_INSTR_OFFSETS
	.align		4
.L_2069:
        /*0048*/ 	.byte	0x04, 0x28
        /*004a*/ 	.short	(.L_2071 - .L_2070)


	//   ....[0]....
.L_2070:
        /*004c*/ 	.word	0x0000b320


	//   ....[1]....
        /*0050*/ 	.word	0x0000e710


	//----- nvinfo : EIATTR_VRC_CTA_INIT_COUNT
	.align		4
.L_2071:
        /*0054*/ 	.byte	0x02, 0x4a
	.zero		1
	.zero		1


	//----- nvinfo : EIATTR_SYSCALL_OFFSETS
	.align		4
        /*0058*/ 	.byte	0x04, 0x46
        /*005a*/ 	.short	(.L_2073 - .L_2072)


	//   ....[0]....
.L_2072:
        /*005c*/ 	.word	0x0000e970


	//   ....[1]....
        /*0060*/ 	.word	0x0000ebb0


	//   ....[2]....
        /*0064*/ 	.word	0x0000eee0


	//   ....[3]....
        /*0068*/ 	.word	0x0000f120


	//----- nvinfo : EIATTR_EXIT_INSTR_OFFSETS
	.align		4
.L_2073:
        /*006c*/ 	.byte	0x04, 0x1c
        /*006e*/ 	.short	(.L_2075 - .L_2074)


	//   ....[0]....
.L_2074:
        /*0070*/ 	.word	0x0000e090


	//   ....[1]....
        /*0074*/ 	.word	0x0000e760


	//   ....[2]....
        /*0078*/ 	.word	0x0000e9c0


	//   ....[3]....
        /*007c*/ 	.word	0x0000e9f0


	//   ....[4]....
        /*0080*/ 	.word	0x0000ec00


	//   ....[5]....
        /*0084*/ 	.word	0x0000ec20


	//   ....[6]....
        /*0088*/ 	.word	0x0000ec50


	//   ....[7]....
        /*008c*/ 	.word	0x0000ec90


	//   ....[8]....
        /*0090*/ 	.word	0x0000ecd0


	//   ....[9]....
        /*0094*/ 	.word	0x0000ef30


	//   ....[10]....
        /*0098*/ 	.word	0x0000ef60


	//   ....[11]....
        /*009c*/ 	.word	0x0000f170


	//   ....[12]....
        /*00a0*/ 	.word	0x0000f190


	//----- nvinfo : EIATTR_MAX_THREADS
	.align		4
.L_2075:
        /*00a4*/ 	.byte	0x04, 0x05
        /*00a6*/ 	.short	(.L_2077 - .L_2076)
.L_2076:
        /*00a8*/ 	.word	0x00000200
        /*00ac*/ 	.word	0x00000001
        /*00b0*/ 	.word	0x00000001


	//----- nvinfo : EIATTR_CRS_STACK_SIZE
	.align		4
.L_2077:
        /*00b4*/ 	.byte	0x04, 0x1e
        /*00b6*/ 	.short	(.L_2079 - .L_2078)
.L_2078:
        /*00b8*/ 	.word	0x00000000


	//----- nvinfo : EIATTR_CBANK_PARAM_SIZE
	.align		4
.L_2079:
        /*00bc*/ 	.byte	0x03, 0x19
        /*00be*/ 	.short	0x0418


	//----- nvinfo : EIATTR_PARAM_CBANK
	.align		4
        /*00c0*/ 	.byte	0x04, 0x0a
        /*00c2*/ 	.short	(.L_2081 - .L_2080)
	.align		4
.L_2080:
        /*00c4*/ 	.word	index@(.nv.constant0._ZN2at6native13reduce_kernelILi512ELi1ENS0_8ReduceOpIN3c108BFloat16ENS0_14func_wrapper_tIS4_ZNS0_11sum_functorIS4_fS4_EclERNS_14TensorIteratorEEUlffE_EEjS4_Li4ELi8EEEEEvT1_)
        /*00c8*/ 	.short	0x0380
        /*00ca*/ 	.short	0x0418


	//----- nvinfo : EIATTR_SW_WAR
	.align		4
.L_2081:
        /*00cc*/ 	.byte	0x04, 0x36
        /*00ce*/ 	.short	(.L_2083 - .L_2082)
.L_2082:
        /*00d0*/ 	.word	0x00000008
.L_2083:


//--------------------- .nv.info._ZN2at6native13reduce_kernelILi256ELi2ENS0_8ReduceOpIN3c108BFloat16ENS0_14func_wrapper_tIS4_ZNS0_11sum_functorIS4_fS4_EclERNS_14TensorIteratorEEUlffE_EEjS4_Li4ELi8EEEEEvT1_ --------------------------
	.section	.nv.info._ZN2at6native13reduce_kernelILi256ELi2ENS0_8ReduceOpIN3c108BFloat16ENS0_14func_wrapper_tIS4_ZNS0_11sum_functorIS4_fS4_EclERNS_14TensorIteratorEEUlffE_EEjS4_Li4ELi8EEEEEvT1_,"",@"SHT_CUDA_INFO"
	.sectionflags	@""
	.align	4


	//----- nvinfo : EIATTR_CUDA_API_VERSION
	.align		4
        /*0000*/ 	.byte	0x04, 0x37
        /*0002*/ 	.short	(.L_2085 - .L_2084)
.L_2084:
        /*0004*/ 	.word	0x00000082


	//----- nvinfo : EIATTR_KPARAM_INFO
	.align		4
.L_2085:
        /*0008*/ 	.byte	0x04, 0x17
        /*000a*/ 	.short	(.L_2087 - .L_2086)
.L_2086:
        /*000c*/ 	.word	0x00000000
        /*0010*/ 	.short	0x0000
        /*0012*/ 	.short	0x0000
        /*0014*/ 	.byte	0x00, 0xf0, 0x61, 0x10


	//----- nvinfo : EIATTR_SPARSE_MMA_MASK
	.align		4
.L_2087:
        /*0018*/ 	.byte	0x03, 0x50
        /*001a*/ 	.short	0x0000


	//----- nvinfo : EIATTR_MAXREG_COUNT
	.align		4
        /*001c*/ 	.byte	0x03, 0x1b
        /*001e*/ 	.short	0x0040


	//----- nvinfo : EIATTR_NUM_BARRIERS
	.align		4
        /*0020*/ 	.byte	0x02, 0x4c
        /*0022*/ 	.byte	0x01
	.zero		1


	//----- nvinfo : EIATTR_EXTERNS
	.align		4
        /*0024*/ 	.byte	0x04, 0x0f
        /*0026*/ 	.short	(.L_2089 - .L_2088)


	//   ....[0]....
	.align		4
.L_2088:
        /*0028*/ 	.word	index@(__assertfail)


	//----- nvinfo : EIATTR_MERCURY_ISA_VERSION
	.align		4
.L_2089:
        /*002c*/ 	.byte	0x03, 0x5f
        /*002e*/ 	.short	0x0101


	//----- nvinfo : EIATTR_INT_WARP_WIDE_INSTR_OFFSETS
	.align		4
        /*0030*/ 	.byte	0x04, 0x31
        /*0032*/ 	.short	(.L_2091 - .L_2090)


	//   ....[0]....
.L_2090:
        /*0034*/ 	.word	0x00010b50


	//   ....[1]....
        /*0038*/ 	.word	0x00010c40


	//----- nvinfo : EIATTR_COOP_GROUP_MASK_REGIDS
	.align		4
.L_2091:
        /*003c*/ 	.byte	0x04, 0x29
        /*003e*/ 	.short	(.L_2093 - .L_2092)


	//   ....[0]....
.L_2092:
        /*0040*/ 	.word	0xffffffff


	//   ....[1]....
        /*0044*/ 	.word	0xffffffff


	//   ....[2]....
        /*0048*/ 	.word	0xffffffff


	//   ....[3]....
        /*004c*/ 	.word	0xffffffff


	//----- nvinfo : EIATTR_COOP_GROUP_INSTR_OFFSETS
	.align		4
.L_2093:
        /*0050*/ 	.byte	0x04, 0x28
        /*0052*/ 	.short	(.L_2095 - .L_2094)


	//   ....[0]....
.L_2094:
        /*0054*/ 	.word	0x0000bd10


	//   ....[1]....
        /*0058*/ 	.word	0x0000bd20


	//   ....[2]....
        /*005c*/ 	.word	0x00011420


	//   ....[3]....
        /*0060*/ 	.word	0x00011430


	//----- nvinfo : EIATTR_VRC_CTA_INIT_COUNT
	.align		4
.L_2095:
        /*0064*/ 	.byte	0x02, 0x4a
	.zero		1
	.zero		1


	//----- nvinfo : EIATTR_SYSCALL_OFFSETS
	.align		4
        /*0068*/ 	.byte	0x04, 0x46
        /*006a*/ 	.short	(.L_2097 - .L_2096)


	//   ....[0]....
.L_2096:
        /*006c*/ 	.word	0x00001470


	//   ....[1]....
        /*0070*/ 	.word	0x00011720


	//   ....[2]....
        /*0074*/ 	.word	0x000118a0


	//   ....[3]....
        /*0078*/ 	.word	0x00011ad0


	//   ....[4]....
        /*007c*/ 	.word	0x00011c50


	//   ....[5]....
        /*0080*/ 	.word	0x00012010


	//   ....[6]....
        /*0084*/ 	.word	0x00012190


	//   ....[7]....
        /*0088*/ 	.word	0x000123c0


	//   ....[8]....
        /*008c*/ 	.word	0x00012540


	//----- nvinfo : EIATTR_EXIT_INSTR_OFFSETS
	.align		4
.L_2097:
        /*0090*/ 	.byte	0x04, 0x1c
        /*0092*/ 	.short	(.L_2099 - .L_2098)


	//   ....[0]....
.L_2098:
        /*0094*/ 	.word	0x00010d00


	//   ....[1]....
        /*0098*/ 	.word	0x00011490


	//   ....[2]....
        /*009c*/ 	.word	0x000115e0


	//   ....[3]....
        /*00a0*/ 	.word	0x000118f0


	//   ....[4]....
        /*00a4*/ 	.word	0x00011ca0


	//   ....[5]....
        /*00a8*/ 	.word	0x00011cd0


	//   ....[6]....
        /*00ac*/ 	.word	0x00011d00


	//   ....[7]....
        /*00b0*/ 	.word	0x00011d40


	//   ....[8]....
        /*00b4*/ 	.word	0x00011d80


	//   ....[9]....
        /*00b8*/ 	.word	0x00011ed0


	//   ....[10]....
        /*00bc*/ 	.word	0x000121e0


	//   ....[11]....
        /*00c0*/ 	.word	0x00012590


	//   ....[12]....
        /*00c4*/ 	.word	0x000125c0


	//----- nvinfo : EIATTR_MAX_THREADS
	.align		4
.L_2099:
        /*00c8*/ 	.byte	0x04, 0x05
        /*00ca*/ 	.short	(.L_2101 - .L_2100)
.L_2100:
        /*00cc*/ 	.word	0x00000100
        /*00d0*/ 	.word	0x00000001
        /*00d4*/ 	.word	0x00000001


	//----- nvinfo : EIATTR_CRS_STACK_SIZE
	.align		4
.L_2101:
        /*00d8*/ 	.byte	0x04, 0x1e
        /*00da*/ 	.short	(.L_2103 - .L_2102)
.L_2102:
        /*00dc*/ 	.word	0x00000000


	//----- nvinfo : EIATTR_CBANK_PARAM_SIZE
	.align		4
.L_2103:
        /*00e0*/ 	.byte	0x03, 0x19
        /*00e2*/ 	.short	0x0418


	//----- nvinfo : EIATTR_PARAM_CBANK
	.align		4
        /*00e4*/ 	.byte	0x04, 0x0a
        /*00e6*/ 	.short	(.L_2105 - .L_2104)
	.align		4
.L_2104:
        /*00e8*/ 	.word	index@(.nv.constant0._ZN2at6native13reduce_kernelILi256ELi2ENS0_8ReduceOpIN3c108BFloat16ENS0_14func_wrapper_tIS4_ZNS0_11sum_functorIS4_fS4_EclERNS_14TensorIteratorEEUlffE_EEjS4_Li4ELi8EEEEEvT1_)
        /*00ec*/ 	.short	0x0380
        /*00ee*/ 	.short	0x0418


	//----- nvinfo : EIATTR_SW_WAR
	.align		4
.L_2105:
        /*00f0*/ 	.byte	0x04, 0x36
        /*00f2*/ 	.short	(.L_2107 - .L_2106)
.L_2106:
        /*00f4*/ 	.word	0x00000008
.L_2107:


//--------------------- .nv.info._ZN2at6native13reduce_kernelILi128ELi4ENS0_8ReduceOpIN3c108BFloat16ENS0_14func_wrapper_tIS4_ZNS0_11sum_functorIS4_fS4_EclERNS_14TensorIteratorEEUlffE_EEjS4_Li4ELi8EEEEEvT1_ --------------------------
	.section	.nv.info._ZN2at6native13reduce_kernelILi128ELi4ENS0_8ReduceOpIN3c108BFloat16ENS0_14func_wrapper_tIS4_ZNS0_11sum_functorIS4_fS4_EclERNS_14TensorIteratorEEUlffE_EEjS4_Li4ELi8EEEEEvT1_,"",@"SHT_CUDA_INFO"
	.sectionflags	@""
	.align	4


	//----- nvinfo : EIATTR_CUDA_API_VERSION
	.align		4
        /*0000*/ 	.byte	0x04, 0x37
        /*0002*/ 	.short	(.L_2109 - .L_2108)
.L_2108:
        /*0004*/ 	.word	0x00000082


	//----- nvinfo : EIATTR_KPARAM_INFO
	.align		4
.L_2109:
        /*0008*/ 	.byte	0x04, 0x17
        /*000a*/ 	.short	(.L_2111 - .L_2110)
.L_2110:
        /*000c*/ 	.word	0x00000000
        /*0010*/ 	.short	0x0000
        /*0012*/ 	.short	0x0000
        /*0014*/ 	.byte	0x00, 0xf0, 0x61, 0x10


	//----- nvinfo : EIATTR_SPARSE_MMA_MASK
	.align		4
.L_2111:
        /*0018*/ 	.byte	0x03, 0x50
        /*001a*/ 	.short	0x0000


	//----- nvinfo : EIATTR_MAXREG_COUNT
	.align		4
        /*001c*/ 	.byte	0x03, 0x1b
        /*001e*/ 	.short	0x0080


	//----- nvinfo : EIATTR_NUM_BARRIERS
	.align		4
        /*0020*/ 	.byte	0x02, 0x4c
        /*0022*/ 	.byte	0x01
	.zero		1


	//----- nvinfo : EIATTR_EXTERNS
	.align		4
        /*0024*/ 	.byte	0x04, 0x0f
        /*0026*/ 	.short	(.L_2113 - .L_2112)


	//   ....[0]....
	.align		4
.L_2112:
        /*0028*/ 	.word	index@(__assertfail)


	//----- nvinfo : EIATTR_MERCURY_ISA_VERSION
	.align		4
.L_2113:
        /*002c*/ 	.byte	0x03, 0x5f
        /*002e*/ 	.short	0x0101


	//----- nvinfo : EIATTR_INT_WARP_WIDE_INSTR_OFFSETS
	.align		4
        /*0030*/ 	.byte	0x04, 0x31
        /*0032*/ 	.short	(.L_2115 - .L_2114)


	//   ....[0]....
.L_2114:
        /*0034*/ 	.word	0x00016010


	//   ....[1]....
        /*0038*/ 	.word	0x00016100


	//----- nvinfo : EIATTR_COOP_GROUP_MASK_REGIDS
	.align		4
.L_2115:
        /*003c*/ 	.byte	0x04, 0x29
        /*003e*/ 	.short	(.L_2117 - .L_2116)


	//   ....[0]....
.L_2116:
        /*0040*/ 	.word	0xffffffff


	//   ....[1]....
        /*0044*/ 	.word	0xffffffff


	//   ....[2]....
        /*0048*/ 	.word	0xffffffff


	//   ....[3]....
        /*004c*/ 	.word	0xffffffff


	//   ....[4]....
        /*0050*/ 	.word	0xffffffff


	//   ....[5]....
        /*0054*/ 	.word	0xffffffff


	//   ....[6]....
        /*0058*/ 	.word	0xffffffff


	//   ....[7]....
        /*005c*/ 	.word	0xffffffff


	//----- nvinfo : EIATTR_COOP_GROUP_INSTR_OFFSETS
	.align		4
.L_2117:
        /*0060*/ 	.byte	0x04, 0x28
        /*0062*/ 	.short	(.L_2119 - .L_2118)


	//   ....[0]....
.L_2118:
        /*0064*/ 	.word	0x0000cc80


	//   ....[1]....
        /*0068*/ 	.word	0x0000cc90


	//   ....[2]....
        /*006c*/ 	.word	0x0000cca0


	//   ....[3]....
        /*0070*/ 	.word	0x0000ccb0


	//   ....[4]....
        /*0074*/ 	.word	0x00016a20


	//   ....[5]....
        /*0078*/ 	.word	0x00016a30


	//   ....[6]....
        /*007c*/ 	.word	0x00016a40


	//   ....[7]....
        /*0080*/ 	.word	0x00016a50


	//----- nvinfo : EIATTR_VRC_CTA_INIT_COUNT
	.align		4
.L_2119:
        /*0084*/ 	.byte	0x02, 0x4a
	.zero		1
	.zero		1


	//----- nvinfo : EIATTR_SYSCALL_OFFSETS
	.align		4
        /*0088*/ 	.byte	0x04, 0x46
        /*008a*/ 	.short	(.L_2121 - .L_2120)


	//   ....[0]....
.L_2120:
        /*008c*/ 	.word	0x00001470


	//   ....[1]....
        /*0090*/ 	.word	0x00016e50


	//   ....[2]....
        /*0094*/ 	.word	0x00016fd0


	//   ....[3]....
        /*0098*/ 	.word	0x00017150


	//   ....[4]....
        /*009c*/ 	.word	0x000172d0


	//   ....[5]....
        /*00a0*/ 	.word	0x00017540


	//   ....[6]....
        /*00a4*/ 	.word	0x000176c0


	//   ....[7]....
        /*00a8*/ 	.word	0x00017840


	//   ....[8]....
        /*00ac*/ 	.word	0x000179c0


	//   ....[9]....
        /*00b0*/ 	.word	0x00017e90


	//   ....[10]....
        /*00b4*/ 	.word	0x00018010


	//   ....[11]....
        /*00b8*/ 	.word	0x00018190


	//   ....[12]....
        /*00bc*/ 	.word	0x00018310


	//   ....[13]....
        /*00c0*/ 	.word	0x00018580


	//   ....[14]....
        /*00c4*/ 	.word	0x00018700


	//   ....[15]....
        /*00c8*/ 	.word	0x00018880


	//   ....[16]....
        /*00cc*/ 	.word	0x00018a00


	//----- nvinfo : EIATTR_EXIT_INSTR_OFFSETS
	.align		4
.L_2121:
        /*00d0*/ 	.byte	0x04, 0x1c
        /*00d2*/ 	.short	(.L_2123 - .L_2122)


	//   ....[0]....
.L_2122:
        /*00d4*/ 	.word	0x000161c0


	//   ....[1]....
        /*00d8*/ 	.word	0x00016ad0


	//   ....[2]....
        /*00dc*/ 	.word	0x00016d10


	//   ....[3]....
        /*00e0*/ 	.word	0x00017320


	//   ....[4]....
        /*00e4*/ 	.word	0x00017a10


	//   ....[5]....
        /*00e8*/ 	.word	0x00017a60


	//   ....[6]....
        /*00ec*/ 	.word	0x00017a90


	//   ....[7]....
        /*00f0*/ 	.word	0x00017ad0


	//   ....[8]....
        /*00f4*/ 	.word	0x00017b10


	//   ....[9]....
        /*00f8*/ 	.word	0x00017d50


	//   ....[10]....
        /*00fc*/ 	.word	0x00018360


	//   ....[11]....
        /*0100*/ 	.word	0x00018a50


	//   ....[12]....
        /*0104*/ 	.word	0x00018aa0


	//----- nvinfo : EIATTR_MAX_THREADS
	.align		4
.L_2123:
        /*0108*/ 	.byte	0x04, 0x05
        /*010a*/ 	.short	(.L_2125 - .L_2124)
.L_2124:
        /*010c*/ 	.word	0x00000080
        /*0110*/ 	.word	0x00000001
        /*0114*/ 	.word	0x00000001


	//----- nvinfo : EIATTR_CRS_STACK_SIZE
	.align		4
.L_2125:
        /*0118*/ 	.byte	0x04, 0x1e
        /*011a*/ 	.short	(.L_2127 - .L_2126)
.L_2126:
        /*011c*/ 	.word	0x00000000


	//----- nvinfo : EIATTR_CBANK_PARAM_SIZE
	.align		4
.L_2127:
        /*0120*/ 	.byte	0x03, 0x19
        /*0122*/ 	.short	0x0418


	//----- nvinfo : EIATTR_PARAM_CBANK
	.align		4
        /*0124*/ 	.byte	0x04, 0x0a
        /*0126*/ 	.short	(.L_2129 - .L_2128)
	.align		4
.L_2128:
        /*0128*/ 	.word	index@(.nv.constant0._ZN2at6native13reduce_kernelILi128ELi4ENS0_8ReduceOpIN3c108BFloat16ENS0_14func_wrapper_tIS4_ZNS0_11sum_functorIS4_fS4_EclERNS_14TensorIteratorEEUlffE_EEjS4_Li4ELi8EEEEEvT1_)
        /*012c*/ 	.short	0x0380
        /*012e*/ 	.short	0x0418


	//----- nvinfo : EIATTR_SW_WAR
	.align		4
.L_2129:
        /*0130*/ 	.byte	0x04, 0x36
        /*0132*/ 	.short	(.L_2131 - .L_2130)
.L_2130:
        /*0134*/ 	.word	0x00000008
.L_2131:


//--------------------- .nv.info._ZN2at6native13reduce_kernelILi512ELi1ENS0_8ReduceOpIN3c104HalfENS0_14func_wrapper_tIfZNS0_11sum_functorIS4_ffEclERNS_14TensorIteratorEEUlffE_EEjfLi4ELi8EEEEEvT1_ --------------------------
	.section	.nv.info._ZN2at6native13reduce_kernelILi512ELi1ENS0_8ReduceOpIN3c104HalfENS0_14func_wrapper_tIfZNS0_11sum_functorIS4_ffEclERNS_14TensorIteratorEEUlffE_EEjfLi4ELi8EEEEEvT1_,"",@"SHT_CUDA_INFO"
	.sectionflags	@""
	.align	4


	//----- nvinfo : EIATTR_CUDA_API_VERSION
	.align		4
        /*0000*/ 	.byte	0x04, 0x37
        /*0002*/ 	.short	(.L_2133 - .L_2132)
.L_2132:
        /*0004*/ 	.word	0x00000082


	//----- nvinfo : EIATTR_KPARAM_INFO
	.align		4
.L_2133:
        /*0008*/ 	.byte	0x04, 0x17
        /*000a*/ 	.short	(.L_2135 - .L_2134)
.L_2134:
        /*000c*/ 	.word	0x00000000
        /*0010*/ 	.short	0x0000
        /*0012*/ 	.short	0x0000
        /*0014*/ 	.byte	0x00, 0xf0, 0x61, 0x10


	//----- nvinfo : EIATTR_SPARSE_MMA_MASK
	.align		4
.L_2135:
        /*0018*/ 	.byte	0x03, 0x50
        /*001a*/ 	.short	0x0000


	//----- nvinfo : EIATTR_MAXREG_COUNT
	.align		4
        /*001c*/ 	.byte	0x03, 0x1b
        /*001e*/ 	.short	0x0020


	//----- nvinfo : EIATTR_NUM_BARRIERS
	.align		4
        /*0020*/ 	.byte	0x02, 0x4c
        /*0022*/ 	.byte	0x01
	.zero		1


	//----- nvinfo : EIATTR_EXTERNS
	.align		4
        /*0024*/ 	.byte	0x04, 0x0f
        /*0026*/ 	.short	(.L_2137 - .L_2136)


	//   ....[0]....
	.align		4
.L_2136:
        /*0028*/ 	.word	index@(__assertfail)


	//----- nvinfo : EIATTR_MERCURY_ISA_VERSION
	.align		4
.L_2137:
        /*002c*/ 	.byte	0x03, 0x5f
        /*002e*/ 	.short	0x0101


	//----- nvinfo : EIATTR_INT_WARP_WIDE_INSTR_OFFSETS
	.align		4
        /*0030*/ 	.byte	0x04, 0x31
        /*0032*/ 	.short	(.L_2139 - .L_2138)


	//   ....[0]....
.L_2138:
        /*0034*/ 	.word	0x0000d9e0


	//   ....[1]....
        /*0038*/ 	.word	0x0000dad0


	//----- nvinfo : EIATTR_COOP_GROUP_MASK_REGIDS
	.align		4
.L_2139:
        /*003c*/ 	.byte	0x04, 0x29
        /*003e*/ 	.short	(.L_2141 - .L_2140)


	//   ....[0]....
.L_2140:
        /*0040*/ 	.word	0xffffffff


	//   ....[1]....
        /*0044*/ 	.word	0xffffffff


	//----- nvinfo : EIATTR_COOP_GROUP_INSTR_OFFSETS
	.align		4
.L_2141:
        /*0048*/ 	.byte	0x04, 0x28
        /*004a*/ 	.short	(.L_2143 - .L_2142)


	//   ....[0]....
.L_2142:
        /*004c*/ 	.word	0x0000b2f0


	//   ....[1]....
        /*0050*/ 	.word	0x0000e200


	//----- nvinfo : EIATTR_VRC_CTA_INIT_COUNT
	.align		4
.L_2143:
        /*0054*/ 	.byte	0x02, 0x4a
	.zero		1
	.zero		1


	//----- nvinfo : EIATTR_SYSCALL_OFFSETS
	.align		4
        /*0058*/ 	.byte	0x04, 0x46
        /*005a*/ 	.short	(.L_2145 - .L_2144)


	//   ....[0]....
.L_2144:
        /*005c*/ 	.word	0x0000e470


	//   ....[1]....
        /*0060*/ 	.word	0x0000e690


	//   ....[2]....
        /*0064*/ 	.word	0x0000e9c0


	//   ....[3]....
        /*0068*/ 	.word	0x0000ebe0


	//----- nvinfo : EIATTR_EXIT_INSTR_OFFSETS
	.align		4
.L_2145:
        /*006c*/ 	.byte	0x04, 0x1c
        /*006e*/ 	.short	(.L_2147 - .L_2146)


	//   ....[0]....
.L_2146:
        /*0070*/ 	.word	0x0000db70


	//   ....[1]....
        /*0074*/ 	.word	0x0000e250


	//   ....[2]....
        /*0078*/ 	.word	0x0000e4c0


	//   ....[3]....
        /*007c*/ 	.word	0x0000e4e0


	//   ....[4]....
        /*0080*/ 	.word	0x0000e6e0


	//   ....[5]....
        /*0084*/ 	.word	0x0000e700


	//   ....[6]....
        /*0088*/ 	.word	0x0000e730


	//   ....[7]....
        /*008c*/ 	.word	0x0000e770


	//   ....[8]....
        /*0090*/ 	.word	0x0000e7b0


	//   ....[9]....
        /*0094*/ 	.word	0x0000ea10


	//   ....[10]....
        /*0098*/ 	.word	0x0000ea30


	//   ....[11]....
        /*009c*/ 	.word	0x0000ec30


	//   ....[12]....
        /*00a0*/ 	.word	0x0000ec50


	//----- nvinfo : EIATTR_MAX_THREADS
	.align		4
.L_2147:
        /*00a4*/ 	.byte	0x04, 0x05
        /*00a6*/ 	.short	(.L_2149 - .L_2148)
.L_2148:
        /*00a8*/ 	.word	0x00000200
        /*00ac*/ 	.word	0x00000001
        /*00b0*/ 	.word	0x00000001


	//----- nvinfo : EIATTR_CRS_STACK_SIZE
	.align		4
.L_2149:
        /*00b4*/ 	.byte	0x04, 0x1e
        /*00b6*/ 	.short	(.L_2151 - .L_2150)
.L_2150:
        /*00b8*/ 	.word	0x00000000


	//----- nvinfo : EIATTR_CBANK_PARAM_SIZE
	.align		4
.L_2151:
        /*00bc*/ 	.byte	0x03, 0x19
        /*00be*/ 	.short	0x0418


	//----- nvinfo : EIATTR_PARAM_CBANK
	.align		4
        /*00c0*/ 	.byte	0x04, 0x0a
        /*00c2*/ 	.short	(.L_2153 - .L_2152)
	.align		4
.L_2152:
        /*00c4*/ 	.word	index@(.nv.constant0._ZN2at6native13reduce_kernelILi512ELi1ENS0_8ReduceOpIN3c104HalfENS0_14func_wrapper_tIfZNS0_11sum_functorIS4_ffEclERNS_14TensorIteratorEEUlffE_EEjfLi4ELi8EEEEEvT1_)
        /*00c8*/ 	.short	0x0380
        /*00ca*/ 	.short	0x0418


	//----- nvinfo : EIATTR_SW_WAR
	.align		4
.L_2153:
        /*00cc*/ 	.byte	0x04, 0x36
        /*00ce*/ 	.short	(.L_2155 - .L_2154)
.L_2154:
        /*00d0*/ 	.word	0x00000008
.L_2155:


//--------------------- .nv.info._ZN2at6native13reduce_kernelILi256ELi2ENS0_8ReduceOpIN3c104HalfENS0_14func_wrapper_tIfZNS0_11sum_functorIS4_ffEclERNS_14TensorIteratorEEUlffE_EEjfLi4ELi8EEEEEvT1_ --------------------------
	.section	.nv.info._ZN2at6native13reduce_kernelILi256ELi2ENS0_8ReduceOpIN3c104HalfENS0_14func_wrapper_tIfZNS0_11sum_functorIS4_ffEclERNS_14TensorIteratorEEUlffE_EEjfLi4ELi8EEEEEvT1_,"",@"SHT_CUDA_INFO"
	.sectionflags	@""
	.align	4


	//----- nvinfo : EIATTR_CUDA_API_VERSION
	.align		4
        /*0000*/ 	.byte	0x04, 0x37
        /*0002*/ 	.short	(.L_2157 - .L_2156)
.L_2156:
        /*0004*/ 	.word	0x00000082


	//----- nvinfo : EIATTR_KPARAM_INFO
	.align		4
.L_2157:
        /*0008*/ 	.byte	0x04, 0x17
        /*000a*/ 	.short	(.L_2159 - .L_2158)
.L_2158:
        /*000c*/ 	.word	0x00000000
        /*0010*/ 	.short	0x0000
        /*0012*/ 	.short	0x0000
        /*0014*/ 	.byte	0x00, 0xf0, 0x61, 0x10


	//----- nvinfo : EIATTR_SPARSE_MMA_MASK
	.align		4
.L_2159:
        /*0018*/ 	.byte	0x03, 0x50
        /*001a*/ 	.short	0x0000


	//----- nvinfo : EIATTR_MAXREG_COUNT
	.align		4
        /*001c*/ 	.byte	0x03, 0x1b
        /*001e*/ 	.short	0x0040


	//----- nvinfo : EIATTR_NUM_BARRIERS
	.align		4
        /*0020*/ 	.byte	0x02, 0x4c
        /*0022*/ 	.byte	0x01
	.zero		1


	//----- nvinfo : EIATTR_EXTERNS
	.align		4
        /*0024*/ 	.byte	0x04, 0x0f
        /*0026*/ 	.short	(.L_2161 - .L_2160)


	//   ....[0]....
	.align		4
.L_2160:
        /*0028*/ 	.word	index@(__assertfail)


	//----- nvinfo : EIATTR_MERCURY_ISA_VERSION
	.align		4
.L_2161:
        /*002c*/ 	.byte	0x03, 0x5f
        /*002e*/ 	.short	0x0101


	//----- nvinfo : EIATTR_INT_WARP_WIDE_INSTR_OFFSETS
	.align		4
        /*0030*/ 	.byte	0x04, 0x31
        /*0032*/ 	.short	(.L_2163 - .L_2162)


	//   ....[0]....
.L_2162:
        /*0034*/ 	.word	0x00010770


	//   ....[1]....
        /*0038*/ 	.word	0x00010860


	//----- nvinfo : EIATTR_COOP_GROUP_MASK_REGIDS
	.align		4
.L_2163:
        /*003c*/ 	.byte	0x04, 0x29
        /*003e*/ 	.short	(.L_2165 - .L_2164)


	//   ....[0]....
.L_2164:
        /*0040*/ 	.word	0xffffffff


	//   ....[1]....
        /*0044*/ 	.word	0xffffffff


	//   ....[2]....
        /*0048*/ 	.word	0xffffffff


	//   ....[3]....
        /*004c*/ 	.word	0xffffffff


	//----- nvinfo : EIATTR_COOP_GROUP_INSTR_OFFSETS
	.align		4
.L_2165:
        /*0050*/ 	.byte	0x04, 0x28
        /*0052*/ 	.short	(.L_2167 - .L_2166)


	//   ....[0]....
.L_2166:
        /*0054*/ 	.word	0x0000be20


	//   ....[1]....
        /*0058*/ 	.word	0x0000be30


	//   ....[2]....
        /*005c*/ 	.word	0x00011040


	//   ....[3]....
        /*0060*/ 	.word	0x00011050


	//----- nvinfo : EIATTR_VRC_CTA_INIT_COUNT
	.align		4
.L_2167:
        /*0064*/ 	.byte	0x02, 0x4a
	.zero		1
	.zero		1


	//----- nvinfo : EIATTR_SYSCALL_OFFSETS
	.align		4
        /*0068*/ 	.byte	0x04, 0x46
        /*006a*/ 	.short	(.L_2169 - .L_2168)


	//   ....[0]....
.L_2168:
        /*006c*/ 	.word	0x00001470


	//   ....[1]....
        /*0070*/ 	.word	0x00011320


	//   ....[2]....
        /*0074*/ 	.word	0x00011450


	//   ....[3]....
        /*0078*/ 	.word	0x00011690


	//   ....[4]....
        /*007c*/ 	.word	0x000117c0


	//   ....[5]....
        /*0080*/ 	.word	0x00011ba0


	//   ....[6]....
        /*0084*/ 	.word	0x00011cd0


	//   ....[7]....
        /*0088*/ 	.word	0x00011f10


	//   ....[8]....
        /*008c*/ 	.word	0x00012040


	//----- nvinfo : EIATTR_EXIT_INSTR_OFFSETS
	.align		4
.L_2169:
        /*0090*/ 	.byte	0x04, 0x1c
        /*0092*/ 	.short	(.L_2171 - .L_2170)


	//   ....[0]....
.L_2170:
        /*0094*/ 	.word	0x00010920


	//   ....[1]....
        /*0098*/ 	.word	0x000110b0


	//   ....[2]....
        /*009c*/ 	.word	0x000111f0


	//   ....[3]....
        /*00a0*/ 	.word	0x000114c0


	//   ....[4]....
        /*00a4*/ 	.word	0x00011860


	//   ....[5]....
        /*00a8*/ 	.word	0x00011890


	//   ....[6]....
        /*00ac*/ 	.word	0x000118c0


	//   ....[7]....
        /*00b0*/ 	.word	0x00011900


	//   ....[8]....
        /*00b4*/ 	.word	0x00011940


	//   ....[9]....
        /*00b8*/ 	.word	0x00011a70


	//   ....[10]....
        /*00bc*/ 	.word	0x00011d40


	//   ....[11]....
        /*00c0*/ 	.word	0x000120e0


	//   ....[12]....
        /*00c4*/ 	.word	0x00012110


	//----- nvinfo : EIATTR_MAX_THREADS
	.align		4
.L_2171:
        /*00c8*/ 	.byte	0x04, 0x05
        /*00ca*/ 	.short	(.L_2173 - .L_2172)
.L_2172:
        /*00cc*/ 	.word	0x00000100
        /*00d0*/ 	.word	0x00000001
        /*00d4*/ 	.word	0x00000001


	//----- nvinfo : EIATTR_CRS_STACK_SIZE
	.align		4
.L_2173:
        /*00d8*/ 	.byte	0x04, 0x1e
        /*00da*/ 	.short	(.L_2175 - .L_2174)
.L_2174:
        /*00dc*/ 	.word	0x00000000


	//----- nvinfo : EIATTR_CBANK_PARAM_SIZE
	.align		4
.L_2175:
        /*00e0*/ 	.byte	0x03, 0x19
        /*00e2*/ 	.short	0x0418


	//----- nvinfo : EIATTR_PARAM_CBANK
	.align		4
        /*00e4*/ 	.byte	0x04, 0x0a
        /*00e6*/ 	.short	(.L_2177 - .L_2176)
	.align		4
.L_2176:
        /*00e8*/ 	.word	index@(.nv.constant0._ZN2at6native13reduce_kernelILi256ELi2ENS0_8ReduceOpIN3c104HalfENS0_14func_wrapper_tIfZNS0_11sum_functorIS4_ffEclERNS_14TensorIteratorEEUlffE_EEjfLi4ELi8EEEEEvT1_)
        /*00ec*/ 	.short	0x0380
        /*00ee*/ 	.short	0x0418


	//----- nvinfo : EIATTR_SW_WAR
	.align		4
.L_2177:
        /*00f0*/ 	.byte	0x04, 0x36
        /*00f2*/ 	.short	(.L_2179 - .L_2178)
.L_2178:
        /*00f4*/ 	.word	0x00000008
.L_2179:


//--------------------- .nv.info._ZN2at6native13reduce_kernelILi128ELi4ENS0_8ReduceOpIN3c104HalfENS0_14func_wrapper_tIfZNS0_11sum_functorIS4_ffEclERNS_14TensorIteratorEEUlffE_EEjfLi4ELi8EEEEEvT1_ --------------------------
	.section	.nv.info._ZN2at6native13reduce_kernelILi128ELi4ENS0_8ReduceOpIN3c104HalfENS0_14func_wrapper_tIfZNS0_11sum_functorIS4_ffEclERNS_14TensorIteratorEEUlffE_EEjfLi4ELi8EEEEEvT1_,"",@"SHT_CUDA_INFO"
	.sectionflags	@""
	.align	4


	//----- nvinfo : EIATTR_CUDA_API_VERSION
	.align		4
        /*0000*/ 	.byte	0x04, 0x37
        /*0002*/ 	.short	(.L_2181 - .L_2180)
.L_2180:
        /*0004*/ 	.word	0x00000082


	//----- nvinfo : EIATTR_KPARAM_INFO
	.align		4
.L_2181:
        /*0008*/ 	.byte	0x04, 0x17
        /*000a*/ 	.short	(.L_2183 - .L_2182)
.L_2182:
        /*000c*/ 	.word	0x00000000
        /*0010*/ 	.short	0x0000
        /*0012*/ 	.short	0x0000
        /*0014*/ 	.byte	0x00, 0xf0, 0x61, 0x10


	//----- nvinfo : EIATTR_SPARSE_MMA_MASK
	.align		4
.L_2183:
        /*0018*/ 	.byte	0x03, 0x50
        /*001a*/ 	.short	0x0000


	//----- nvinfo : EIATTR_MAXREG_COUNT
	.align		4
        /*001c*/ 	.byte	0x03, 0x1b
        /*001e*/ 	.short	0x0080


	//----- nvinfo : EIATTR_NUM_BARRIERS
	.align		4
        /*0020*/ 	.byte	0x02, 0x4c
        /*0022*/ 	.byte	0x01
	.zero		1


	//----- nvinfo : EIATTR_EXTERNS
	.align		4
        /*0024*/ 	.byte	0x04, 0x0f
        /*0026*/ 	.short	(.L_2185 - .L_2184)


	//   ....[0]....
	.align		4
.L_2184:
        /*0028*/ 	.word	index@(__assertfail)


	//----- nvinfo : EIATTR_MERCURY_ISA_VERSION
	.align		4
.L_2185:
        /*002c*/ 	.byte	0x03, 0x5f
        /*002e*/ 	.short	0x0101


	//----- nvinfo : EIATTR_INT_WARP_WIDE_INSTR_OFFSETS
	.align		4
        /*0030*/ 	.byte	0x04, 0x31
        /*0032*/ 	.short	(.L_2187 - .L_2186)


	//   ....[0]....
.L_2186:
        /*0034*/ 	.word	0x00015670


	//   ....[1]....
        /*0038*/ 	.word	0x00015760


	//----- nvinfo : EIATTR_COOP_GROUP_MASK_REGIDS
	.align		4
.L_2187:
        /*003c*/ 	.byte	0x04, 0x29
        /*003e*/ 	.short	(.L_2189 - .L_2188)


	//   ....[0]....
.L_2188:
        /*0040*/ 	.word	0xffffffff


	//   ....[1]....
        /*0044*/ 	.word	0xffffffff


	//   ....[2]....
        /*0048*/ 	.word	0xffffffff


	//   ....[3]....
        /*004c*/ 	.word	0xffffffff


	//   ....[4]....
        /*0050*/ 	.word	0xffffffff


	//   ....[5]....
        /*0054*/ 	.word	0xffffffff


	//   ....[6]....
        /*0058*/ 	.word	0xffffffff


	//   ....[7]....
        /*005c*/ 	.word	0xffffffff


	//----- nvinfo : EIATTR_COOP_GROUP_INSTR_OFFSETS
	.align		4
.L_2189:
        /*0060*/ 	.byte	0x04, 0x28
        /*0062*/ 	.short	(.L_2191 - .L_2190)


	//   ....[0]....
.L_2190:
        /*0064*/ 	.word	0x0000c7d0


	//   ....[1]....
        /*0068*/ 	.word	0x0000c7e0


	//   ....[2]....
        /*006c*/ 	.word	0x0000c7f0


	//   ....[3]....
        /*0070*/ 	.word	0x0000c800


	//   ....[4]....
        /*0074*/ 	.word	0x00016080


	//   ....[5]....
        /*0078*/ 	.word	0x00016090


	//   ....[6]....
        /*007c*/ 	.word	0x000160a0


	//   ....[7]....
        /*0080*/ 	.word	0x000160b0


	//----- nvinfo : EIATTR_VRC_CTA_INIT_COUNT
	.align		4
.L_2191:
        /*0084*/ 	.byte	0x02, 0x4a
	.zero		1
	.zero		1


	//----- nvinfo : EIATTR_SYSCALL_OFFSETS
	.align		4
        /*0088*/ 	.byte	0x04, 0x46
        /*008a*/ 	.short	(.L_2193 - .L_2192)


	//   ....[0]....
.L_2192:
        /*008c*/ 	.word	0x00001490


	//   ....[1]....
        /*0090*/ 	.word	0x00016440


	//   ....[2]....
        /*0094*/ 	.word	0x00016570


	//   ....[3]....
        /*0098*/ 	.word	0x00016700


	//   ....[4]....
        /*009c*/ 	.word	0x00016830


	//   ....[5]....
        /*00a0*/ 	.word	0x00016ad0


	//   ....[6]....
        /*00a4*/ 	.word	0x00016c00


	//   ....[7]....
        /*00a8*/ 	.word	0x00016dc0


	//   ....[8]....
        /*00ac*/ 	.word	0x00016ef0


	//   ....[9]....
        /*00b0*/ 	.word	0x00017380


	//   ....[10]....
        /*00b4*/ 	.word	0x000174b0


	//   ....[11]....
        /*00b8*/ 	.word	0x00017640


	//   ....[12]....
        /*00bc*/ 	.word	0x00017770


	//   ....[13]....
        /*00c0*/ 	.word	0x00017a10


	//   ....[14]....
        /*00c4*/ 	.word	0x00017b40


	//   ....[15]....
        /*00c8*/ 	.word	0x00017d00


	//   ....[16]....
        /*00cc*/ 	.word	0x00017e30


	//----- nvinfo : EIATTR_EXIT_INSTR_OFFSETS
	.align		4
.L_2193:
        /*00d0*/ 	.byte	0x04, 0x1c
        /*00d2*/ 	.short	(.L_2195 - .L_2194)


	//   ....[0]....
.L_2194:
        /*00d4*/ 	.word	0x00015820


	//   ....[1]....
        /*00d8*/ 	.word	0x00016130


	//   ....[2]....
        /*00dc*/ 	.word	0x00016310


	//   ....[3]....
        /*00e0*/ 	.word	0x000168c0


	//   ....[4]....
        /*00e4*/ 	.word	0x00016f80


	//   ....[5]....
        /*00e8*/ 	.word	0x00016fd0


	//   ....[6]....
        /*00ec*/ 	.word	0x00017000


	//   ....[7]....
        /*00f0*/ 	.word	0x00017040


	//   ....[8]....
        /*00f4*/ 	.word	0x00017080


	//   ....[9]....
        /*00f8*/ 	.word	0x00017250


	//   ....[10]....
        /*00fc*/ 	.word	0x00017800


	//   ....[11]....
        /*0100*/ 	.word	0x00017ec0


	//   ....[12]....
        /*0104*/ 	.word	0x00017f10


	//----- nvinfo : EIATTR_MAX_THREADS
	.align		4
.L_2195:
        /*0108*/ 	.byte	0x04, 0x05
        /*010a*/ 	.short	(.L_2197 - .L_2196)
.L_2196:
        /*010c*/ 	.word	0x00000080
        /*0110*/ 	.word	0x00000001
        /*0114*/ 	.word	0x00000001


	//----- nvinfo : EIATTR_CRS_STACK_SIZE
	.align		4
.L_2197:
        /*0118*/ 	.byte	0x04, 0x1e
        /*011a*/ 	.short	(.L_2199 - .L_2198)
.L_2198:
        /*011c*/ 	.word	0x00000000


	//----- nvinfo : EIATTR_CBANK_PARAM_SIZE
	.align		4
.L_2199:
        /*0120*/ 	.byte	0x03, 0x19
        /*0122*/ 	.short	0x0418


	//----- nvinfo : EIATTR_PARAM_CBANK
	.align		4
        /*0124*/ 	.byte	0x04, 0x0a
        /*0126*/ 	.short	(.L_2201 - .L_2200)
	.align		4
.L_2200:
        /*0128*/ 	.word	index@(.nv.constant0._ZN2at6native13reduce_kernelILi128ELi4ENS0_8ReduceOpIN3c104HalfENS0_14func_wrapper_tIfZNS0_11sum_functorIS4_ffEclERNS_14TensorIteratorEEUlffE_EEjfLi4ELi8EEEEEvT1_)
        /*012c*/ 	.short	0x0380
        /*012e*/ 	.short	0x0418


	//----- nvinfo : EIATTR_SW_WAR
	.align		4
.L_2201:
        /*0130*/ 	.byte	0x04, 0x36
        /*0132*/ 	.short	(.L_2203 - .L_2202)
.L_2202:
        /*0134*/ 	.word	0x00000008
.L_2203:


//--------------------- .nv.info._ZN2at6native13reduce_kernelILi512ELi1ENS0_8ReduceOpIN3c104HalfENS0_14func_wrapper_tIS4_ZNS0_11sum_functorIS4_fS4_EclERNS_14TensorIteratorEEUlffE_EEjS4_Li4ELi8EEEEEvT1_ --------------------------
	.section	.nv.info._ZN2at6native13reduce_kernelILi512ELi1ENS0_8ReduceOpIN3c104HalfENS0_14func_wrapper_tIS4_ZNS0_11sum_functorIS4_fS4_EclERNS_14TensorIteratorEEUlffE_EEjS4_Li4ELi8EEEEEvT1_,"",@"SHT_CUDA_INFO"
	.sectionflags	@""
	.align	4


	//----- nvinfo : EIATTR_CUDA_API_VERSION
	.align		4
        /*0000*/ 	.byte	0x04, 0x37
        /*0002*/ 	.short	(.L_2205 - .L_2204)
.L_2204:
        /*0004*/ 	.word	0x00000082


	//----- nvinfo : EIATTR_KPARAM_INFO
	.align		4
.L_2205:
        /*0008*/ 	.byte	0x04, 0x17
        /*000a*/ 	.short	(.L_2207 - .L_2206)
.L_2206:
        /*000c*/ 	.word	0x00000000
        /*0010*/ 	.short	0x0000
        /*0012*/ 	.short	0x0000
        /*0014*/ 	.byte	0x00, 0xf0, 0x61, 0x10


	//----- nvinfo : EIATTR_SPARSE_MMA_MASK
	.align		4
.L_2207:
        /*0018*/ 	.byte	0x03, 0x50
        /*001a*/ 	.short	0x0000


	//----- nvinfo : EIATTR_MAXREG_COUNT
	.align		4
        /*001c*/ 	.byte	0x03, 0x1b
        /*001e*/ 	.short	0x0020


	//----- nvinfo : EIATTR_NUM_BARRIERS
	.align		4
        /*0020*/ 	.byte	0x02, 0x4c
        /*0022*/ 	.byte	0x01
	.zero		1


	//----- nvinfo : EIATTR_EXTERNS
	.align		4
        /*0024*/ 	.byte	0x04, 0x0f
        /*0026*/ 	.short	(.L_2209 - .L_2208)


	//   ....[0]....
	.align		4
.L_2208:
        /*0028*/ 	.word	index@(__assertfail)


	//----- nvinfo : EIATTR_MERCURY_ISA_VERSION
	.align		4
.L_2209:
        /*002c*/ 	.byte	0x03, 0x5f
        /*002e*/ 	.short	0x0101


	//----- nvinfo : EIATTR_INT_WARP_WIDE_INSTR_OFFSETS
	.align		4
        /*0030*/ 	.byte	0x04, 0x31
        /*0032*/ 	.short	(.L_2211 - .L_2210)


	//   ....[0]....
.L_2210:
        /*0034*/ 	.word	0x0000dec0


	//   ....[1]....
        /*0038*/ 	.word	0x0000dfb0


	//----- nvinfo : EIATTR_COOP_GROUP_MASK_REGIDS
	.align		4
.L_2211:
        /*003c*/ 	.byte	0x04, 0x29
        /*003e*/ 	.short	(.L_2213 - .L_2212)


	//   ....[0]....
.L_2212:
        /*0040*/ 	.word	0xffffffff


	//   ....[1]....
        /*0044*/ 	.word	0xffffffff


	//----- nvinfo : EIATTR_COOP_GROUP_INSTR_OFFSETS
	.align		4
.L_2213:
        /*0048*/ 	.byte	0x04, 0x28
        /*004a*/ 	.short	(.L_2215 - .L_2214)


	//   ....[0]....
.L_2214:
        /*004c*/ 	.word	0x0000b2e0


	//   ....[1]....
        /*0050*/ 	.word	0x0000e6d0


	//----- nvinfo : EIATTR_VRC_CTA_INIT_COUNT
	.align		4
.L_2215:
        /*0054*/ 	.byte	0x02, 0x4a
	.zero		1
	.zero		1


	//----- nvinfo : EIATTR_SYSCALL_OFFSETS
	.align		4
        /*0058*/ 	.byte	0x04, 0x46
        /*005a*/ 	.short	(.L_2217 - .L_2216)


	//   ....[0]....
.L_2216:
        /*005c*/ 	.word	0x0000e930


	//   ....[1]....
        /*0060*/ 	.word	0x0000eb70


	//   ....[2]....
        /*0064*/ 	.word	0x0000eea0


	//   ....[3]....
        /*0068*/ 	.word	0x0000f0e0


	//----- nvinfo : EIATTR_EXIT_INSTR_OFFSETS
	.align		4
.L_2217:
        /*006c*/ 	.byte	0x04, 0x1c
        /*006e*/ 	.short	(.L_2219 - .L_2218)


	//   ....[0]....
.L_2218:
        /*0070*/ 	.word	0x0000e050


	//   ....[1]....
        /*0074*/ 	.word	0x0000e720


	//   ....[2]....
        /*0078*/ 	.word	0x0000e980


	//   ....[3]....
        /*007c*/ 	.word	0x0000e9b0


	//   ....[4]....
        /*0080*/ 	.word	0x0000ebc0


	//   ....[5]....
        /*0084*/ 	.word	0x0000ebe0


	//   ....[6]....
        /*0088*/ 	.word	0x0000ec10


	//   ....[7]....
        /*008c*/ 	.word	0x0000ec50


	//   ....[8]....
        /*0090*/ 	.word	0x0000ec90


	//   ....[9]....
        /*0094*/ 	.word	0x0000eef0


	//   ....[10]....
        /*0098*/ 	.word	0x0000ef20


	//   ....[11]....
        /*009c*/ 	.word	0x0000f130


	//   ....[12]....
        /*00a0*/ 	.word	0x0000f150


	//----- nvinfo : EIATTR_MAX_THREADS
	.align		4
.L_2219:
        /*00a4*/ 	.byte	0x04, 0x05
        /*00a6*/ 	.short	(.L_2221 - .L_2220)
.L_2220:
        /*00a8*/ 	.word	0x00000200
        /*00ac*/ 	.word	0x00000001
        /*00b0*/ 	.word	0x00000001


	//----- nvinfo : EIATTR_CRS_STACK_SIZE
	.align		4
.L_2221:
        /*00b4*/ 	.byte	0x04, 0x1e
        /*00b6*/ 	.short	(.L_2223 - .L_2222)
.L_2222:
        /*00b8*/ 	.word	0x00000000


	//----- nvinfo : EIATTR_CBANK_PARAM_SIZE
	.align		4
.L_2223:
        /*00bc*/ 	.byte	0x03, 0x19
        /*00be*/ 	.short	0x0418


	//----- nvinfo : EIATTR_PARAM_CBANK
	.align		4
        /*00c0*/ 	.byte	0x04, 0x0a
        /*00c2*/ 	.short	(.L_2225 - .L_2224)
	.align		4
.L_2224:
        /*00c4*/ 	.word	index@(.nv.constant0._ZN2at6native13reduce_kernelILi512ELi1ENS0_8ReduceOpIN3c104HalfENS0_14func_wrapper_tIS4_ZNS0_11sum_functorIS4_fS4_EclERNS_14TensorIteratorEEUlffE_EEjS4_Li4ELi8EEEEEvT1_)
        /*00c8*/ 	.short	0x0380
        /*00ca*/ 	.short	0x0418


	//----- nvinfo : EIATTR_SW_WAR
	.align		4
.L_2225:
        /*00cc*/ 	.byte	0x04, 0x36
        /*00ce*/ 	.short	(.L_2227 - .L_2226)
.L_2226:
        /*00d0*/ 	.word	0x00000008
.L_2227:


//--------------------- .nv.info._ZN2at6native13reduce_kernelILi256ELi2ENS0_8ReduceOpIN3c104HalfENS0_14func_wrapper_tIS4_ZNS0_11sum_functorIS4_fS4_EclERNS_14TensorIteratorEEUlffE_EEjS4_Li4ELi8EEEEEvT1_ --------------------------
	.section	.nv.info._ZN2at6native13reduce_kernelILi256ELi2ENS0_8ReduceOpIN3c104HalfENS0_14func_wrapper_tIS4_ZNS0_11sum_functorIS4_fS4_EclERNS_14TensorIteratorEEUlffE_EEjS4_Li4ELi8EEEEEvT1_,"",@"SHT_CUDA_INFO"
	.sectionflags	@""
	.align	4


	//----- nvinfo : EIATTR_CUDA_API_VERSION
	.align		4
        /*0000*/ 	.byte	0x04, 0x37
        /*0002*/ 	.short	(.L_2229 - .L_2228)
.L_2228:
        /*0004*/ 	.word	0x00000082


	//----- nvinfo : EIATTR_KPARAM_INFO
	.align		4
.L_2229:
        /*0008*/ 	.byte	0x04, 0x17
        /*000a*/ 	.short	(.L_2231 - .L_2230)
.L_2230:
        /*000c*/ 	.word	0x00000000
        /*0010*/ 	.short	0x0000
        /*0012*/ 	.short	0x0000
        /*0014*/ 	.byte	0x00, 0xf0, 0x61, 0x10


	//----- nvinfo : EIATTR_SPARSE_MMA_MASK
	.align		4
.L_2231:
        /*0018*/ 	.byte	0x03, 0x50
        /*001a*/ 	.short	0x0000


	//----- nvinfo : EIATTR_MAXREG_COUNT
	.align		4
        /*001c*/ 	.byte	0x03, 0x1b
        /*001e*/ 	.short	0x0040


	//----- nvinfo : EIATTR_NUM_BARRIERS
	.align		4
        /*0020*/ 	.byte	0x02, 0x4c
        /*0022*/ 	.byte	0x01
	.zero		1


	//----- nvinfo : EIATTR_EXTERNS
	.align		4
        /*0024*/ 	.byte	0x04, 0x0f
        /*0026*/ 	.short	(.L_2233 - .L_2232)


	//   ....[0]....
	.align		4
.L_2232:
        /*0028*/ 	.word	index@(__assertfail)


	//----- nvinfo : EIATTR_MERCURY_ISA_VERSION
	.align		4
.L_2233:
        /*002c*/ 	.byte	0x03, 0x5f
        /*002e*/ 	.short	0x0101


	//----- nvinfo : EIATTR_INT_WARP_WIDE_INSTR_OFFSETS
	.align		4
        /*0030*/ 	.byte	0x04, 0x31
        /*0032*/ 	.short	(.L_2235 - .L_2234)


	//   ....[0]....
.L_2234:
        /*0034*/ 	.word	0x00010c60


	//   ....[1]....
        /*0038*/ 	.word	0x00010d50


	//----- nvinfo : EIATTR_COOP_GROUP_MASK_REGIDS
	.align		4
.L_2235:
        /*003c*/ 	.byte	0x04, 0x29
        /*003e*/ 	.short	(.L_2237 - .L_2236)


	//   ....[0]....
.L_2236:
        /*0040*/ 	.word	0xffffffff


	//   ....[1]....
        /*0044*/ 	.word	0xffffffff


	//   ....[2]....
        /*0048*/ 	.word	0xffffffff


	//   ....[3]....
        /*004c*/ 	.word	0xffffffff


	//----- nvinfo : EIATTR_COOP_GROUP_INSTR_OFFSETS
	.align		4
.L_2237:
        /*0050*/ 	.byte	0x04, 0x28
        /*0052*/ 	.short	(.L_2239 - .L_2238)


	//   ....[0]....
.L_2238:
        /*0054*/ 	.word	0x0000be20


	//   ....[1]....
        /*0058*/ 	.word	0x0000be30


	//   ....[2]....
        /*005c*/ 	.word	0x00011530


	//   ....[3]....
        /*0060*/ 	.word	0x00011540


	//----- nvinfo : EIATTR_VRC_CTA_INIT_COUNT
	.align		4
.L_2239:
        /*0064*/ 	.byte	0x02, 0x4a
	.zero		1
	.zero		1


	//----- nvinfo : EIATTR_SYSCALL_OFFSETS
	.align		4
        /*0068*/ 	.byte	0x04, 0x46
        /*006a*/ 	.short	(.L_2241 - .L_2240)


	//   ....[0]....
.L_2240:
        /*006c*/ 	.word	0x00001470


	//   ....[1]....
        /*0070*/ 	.word	0x00011830


	//   ....[2]....
        /*0074*/ 	.word	0x000119b0


	//   ....[3]....
        /*0078*/ 	.word	0x00011be0


	//   ....[4]....
        /*007c*/ 	.word	0x00011d60


	//   ....[5]....
        /*0080*/ 	.word	0x00012120


	//   ....[6]....
        /*0084*/ 	.word	0x000122a0


	//   ....[7]....
        /*0088*/ 	.word	0x000124d0


	//   ....[8]....
        /*008c*/ 	.word	0x00012650


	//----- nvinfo : EIATTR_EXIT_INSTR_OFFSETS
	.align		4
.L_2241:
        /*0090*/ 	.byte	0x04, 0x1c
        /*0092*/ 	.short	(.L_2243 - .L_2242)


	//   ....[0]....
.L_2242:
        /*0094*/ 	.word	0x00010e10


	//   ....[1]....
        /*0098*/ 	.word	0x000115a0


	//   ....[2]....
        /*009c*/ 	.word	0x000116f0


	//   ....[3]....
        /*00a0*/ 	.word	0x00011a00


	//   ....[4]....
        /*00a4*/ 	.word	0x00011db0


	//   ....[5]....
        /*00a8*/ 	.word	0x00011de0


	//   ....[6]....
        /*00ac*/ 	.word	0x00011e10


	//   ....[7]....
        /*00b0*/ 	.word	0x00011e50


	//   ....[8]....
        /*00b4*/ 	.word	0x00011e90


	//   ....[9]....
        /*00b8*/ 	.word	0x00011fe0


	//   ....[10]....
        /*00bc*/ 	.word	0x000122f0


	//   ....[11]....
        /*00c0*/ 	.word	0x000126a0


	//   ....[12]....
        /*00c4*/ 	.word	0x000126d0


	//----- nvinfo : EIATTR_MAX_THREADS
	.align		4
.L_2243:
        /*00c8*/ 	.byte	0x04, 0x05
        /*00ca*/ 	.short	(.L_2245 - .L_2244)
.L_2244:
        /*00cc*/ 	.word	0x00000100
        /*00d0*/ 	.word	0x00000001
        /*00d4*/ 	.word	0x00000001


	//----- nvinfo : EIATTR_CRS_STACK_SIZE
	.align		4
.L_2245:
        /*00d8*/ 	.byte	0x04, 0x1e
        /*00da*/ 	.short	(.L_2247 - .L_2246)
.L_2246:
        /*00dc*/ 	.word	0x00000000


	//----- nvinfo : EIATTR_CBANK_PARAM_SIZE
	.align		4
.L_2247:
        /*00e0*/ 	.byte	0x03, 0x19
        /*00e2*/ 	.short	0x0418


	//----- nvinfo : EIATTR_PARAM_CBANK
	.align		4
        /*00e4*/ 	.byte	0x04, 0x0a
        /*00e6*/ 	.short	(.L_2249 - .L_2248)
	.align		4
.L_2248:
        /*00e8*/ 	.word	index@(.nv.constant0._ZN2at6native13reduce_kernelILi256ELi2ENS0_8ReduceOpIN3c104HalfENS0_14func_wrapper_tIS4_ZNS0_11sum_functorIS4_fS4_EclERNS_14TensorIteratorEEUlffE_EEjS4_Li4ELi8EEEEEvT1_)
        /*00ec*/ 	.short	0x0380
        /*00ee*/ 	.short	0x0418


	//----- nvinfo : EIATTR_SW_WAR
	.align		4
.L_2249:
        /*00f0*/ 	.byte	0x04, 0x36
        /*00f2*/ 	.short	(.L_2251 - .L_2250)
.L_2250:
        /*00f4*/ 	.word	0x00000008
.L_2251:


//--------------------- .nv.info._ZN2at6native13reduce_kernelILi128ELi4ENS0_8ReduceOpIN3c104HalfENS0_14func_wrapper_tIS4_ZNS0_11sum_functorIS4_fS4_EclERNS_14TensorIteratorEEUlffE_EEjS4_Li4ELi8EEEEEvT1_ --------------------------
	.section	.nv.info._ZN2at6native13reduce_kernelILi128ELi4ENS0_8ReduceOpIN3c104HalfENS0_14func_wrapper_tIS4_ZNS0_11sum_functorIS4_fS4_EclERNS_14TensorIteratorEEUlffE_EEjS4_Li4ELi8EEEEEvT1_,"",@"SHT_CUDA_INFO"
	.sectionflags	@""
	.align	4


	//----- nvinfo : EIATTR_CUDA_API_VERSION
	.align		4
        /*0000*/ 	.byte	0x04, 0x37
        /*0002*/ 	.short	(.L_2253 - .L_2252)
.L_2252:
        /*0004*/ 	.word	0x00000082


	//----- nvinfo : EIATTR_KPARAM_INFO
	.align		4
.L_2253:
        /*0008*/ 	.byte	0x04, 0x17
        /*000a*/ 	.short	(.L_2255 - .L_2254)
.L_2254:
        /*000c*/ 	.word	0x00000000
        /*0010*/ 	.short	0x0000
        /*0012*/ 	.short	0x0000
        /*0014*/ 	.byte	0x00, 0xf0, 0x61, 0x10


	//----- nvinfo : EIATTR_SPARSE_MMA_MASK
	.align		4
.L_2255:
        /*0018*/ 	.byte	0x03, 0x50
        /*001a*/ 	.short	0x0000


	//----- nvinfo : EIATTR_MAXREG_COUNT
	.align		4
        /*001c*/ 	.byte	0x03, 0x1b
        /*001e*/ 	.short	0x0080


	//----- nvinfo : EIATTR_NUM_BARRIERS
	.align		4
        /*0020*/ 	.byte	0x02, 0x4c
        /*0022*/ 	.byte	0x01
	.zero		1


	//----- nvinfo : EIATTR_EXTERNS
	.align		4
        /*0024*/ 	.byte	0x04, 0x0f
        /*0026*/ 	.short	(.L_2257 - .L_2256)


	//   ....[0]....
	.align		4
.L_2256:
        /*0028*/ 	.word	index@(__assertfail)


	//----- nvinfo : EIATTR_MERCURY_ISA_VERSION
	.align		4
.L_2257:
        /*002c*/ 	.byte	0x03, 0x5f
        /*002e*/ 	.short	0x0101


	//----- nvinfo : EIATTR_INT_WARP_WIDE_INSTR_OFFSETS
	.align		4
        /*0030*/ 	.byte	0x04, 0x31
        /*0032*/ 	.short	(.L_2259 - .L_2258)


	//   ....[0]....
.L_2258:
        /*0034*/ 	.word	0x00015b60


	//   ....[1]....
        /*0038*/ 	.word	0x00015c50


	//----- nvinfo : EIATTR_COOP_GROUP_MASK_REGIDS
	.align		4
.L_2259:
        /*003c*/ 	.byte	0x04, 0x29
        /*003e*/ 	.short	(.L_2261 - .L_2260)


	//   ....[0]....
.L_2260:
        /*0040*/ 	.word	0xffffffff


	//   ....[1]....
        /*0044*/ 	.word	0xffffffff


	//   ....[2]....
        /*0048*/ 	.word	0xffffffff


	//   ....[3]....
        /*004c*/ 	.word	0xffffffff


	//   ....[4]....
        /*0050*/ 	.word	0xffffffff


	//   ....[5]....
        /*0054*/ 	.word	0xffffffff


	//   ....[6]....
        /*0058*/ 	.word	0xffffffff


	//   ....[7]....
        /*005c*/ 	.word	0xffffffff


	//----- nvinfo : EIATTR_COOP_GROUP_INSTR_OFFSETS
	.align		4
.L_2261:
        /*0060*/ 	.byte	0x04, 0x28
        /*0062*/ 	.short	(.L_2263 - .L_2262)


	//   ....[0]....
.L_2262:
        /*0064*/ 	.word	0x0000c7d0


	//   ....[1]....
        /*0068*/ 	.word	0x0000c7e0


	//   ....[2]....
        /*006c*/ 	.word	0x0000c7f0


	//   ....[3]....
        /*0070*/ 	.word	0x0000c800


	//   ....[4]....
        /*0074*/ 	.word	0x00016570


	//   ....[5]....
        /*0078*/ 	.word	0x00016580


	//   ....[6]....
        /*007c*/ 	.word	0x00016590


	//   ....[7]....
        /*0080*/ 	.word	0x000165a0


	//----- nvinfo : EIATTR_VRC_CTA_INIT_COUNT
	.align		4
.L_2263:
        /*0084*/ 	.byte	0x02, 0x4a
	.zero		1
	.zero		1


	//----- nvinfo : EIATTR_SYSCALL_OFFSETS
	.align		4
        /*0088*/ 	.byte	0x04, 0x46
        /*008a*/ 	.short	(.L_2265 - .L_2264)


	//   ....[0]....
.L_2264:
        /*008c*/ 	.word	0x00001490


	//   ....[1]....
        /*0090*/ 	.word	0x000169a0


	//   ....[2]....
        /*0094*/ 	.word	0x00016b20


	//   ....[3]....
        /*0098*/ 	.word	0x00016ca0


	//   ....[4]....
        /*009c*/ 	.word	0x00016e20


	//   ....[5]....
        /*00a0*/ 	.word	0x00017090


	//   ....[6]....
        /*00a4*/ 	.word	0x00017210


	//   ....[7]....
        /*00a8*/ 	.word	0x00017390


	//   ....[8]....
        /*00ac*/ 	.word	0x00017510


	//   ....[9]....
        /*00b0*/ 	.word	0x000179e0


	//   ....[10]....
        /*00b4*/ 	.word	0x00017b60


	//   ....[11]....
        /*00b8*/ 	.word	0x00017ce0


	//   ....[12]....
        /*00bc*/ 	.word	0x00017e60


	//   ....[13]....
        /*00c0*/ 	.word	0x000180d0


	//   ....[14]....
        /*00c4*/ 	.word	0x00018250


	//   ....[15]....
        /*00c8*/ 	.word	0x000183d0


	//   ....[16]....
        /*00cc*/ 	.word	0x00018550


	//----- nvinfo : EIATTR_EXIT_INSTR_OFFSETS
	.align		4
.L_2265:
        /*00d0*/ 	.byte	0x04, 0x1c
        /*00d2*/ 	.short	(.L_2267 - .L_2266)


	//   ....[0]....
.L_2266:
        /*00d4*/ 	.word	0x00015d10


	//   ....[1]....
        /*00d8*/ 	.word	0x00016620


	//   ....[2]....
        /*00dc*/ 	.word	0x00016860


	//   ....[3]....
        /*00e0*/ 	.word	0x00016e70


	//   ....[4]....
        /*00e4*/ 	.word	0x00017560


	//   ....[5]....
        /*00e8*/ 	.word	0x000175b0


	//   ....[6]....
        /*00ec*/ 	.word	0x000175e0


	//   ....[7]....
        /*00f0*/ 	.word	0x00017620


	//   ....[8]....
        /*00f4*/ 	.word	0x00017660


	//   ....[9]....
        /*00f8*/ 	.word	0x000178a0


	//   ....[10]....
        /*00fc*/ 	.word	0x00017eb0


	//   ....[11]....
        /*0100*/ 	.word	0x000185a0


	//   ....[12]....
        /*0104*/ 	.word	0x000185f0


	//----- nvinfo : EIATTR_MAX_THREADS
	.align		4
.L_2267:
        /*0108*/ 	.byte	0x04, 0x05
        /*010a*/ 	.short	(.L_2269 - .L_2268)
.L_2268:
        /*010c*/ 	.word	0x00000080
        /*0110*/ 	.word	0x00000001
        /*0114*/ 	.word	0x00000001


	//----- nvinfo : EIATTR_CRS_STACK_SIZE
	.align		4
.L_2269:
        /*0118*/ 	.byte	0x04, 0x1e
        /*011a*/ 	.short	(.L_2271 - .L_2270)
.L_2270:
        /*011c*/ 	.word	0x00000000


	//----- nvinfo : EIATTR_CBANK_PARAM_SIZE
	.align		4
.L_2271:
        /*0120*/ 	.byte	0x03, 0x19
        /*0122*/ 	.short	0x0418


	//----- nvinfo : EIATTR_PARAM_CBANK
	.align		4
        /*0124*/ 	.byte	0x04, 0x0a
        /*0126*/ 	.short	(.L_2273 - .L_2272)
	.align		4
.L_2272:
        /*0128*/ 	.word	index@(.nv.constant0._ZN2at6native13reduce_kernelILi128ELi4ENS0_8ReduceOpIN3c104HalfENS0_14func_wrapper_tIS4_ZNS0_11sum_functorIS4_fS4_EclERNS_14TensorIteratorEEUlffE_EEjS4_Li4ELi8EEEEEvT1_)
        /*012c*/ 	.short	0x0380
        /*012e*/ 	.short	0x0418


	//----- nvinfo : EIATTR_SW_WAR
	.align		4
.L_2273:
        /*0130*/ 	.byte	0x04, 0x36
        /*0132*/ 	.short	(.L_2275 - .L_2274)
.L_2274:
        /*0134*/ 	.word	0x00000008
.L_2275:


//--------------------- .nv.info._ZN2at6native13reduce_kernelILi512ELi1ENS0_8ReduceOpIbNS0_14func_wrapper_tIbZNS0_11sum_functorIbbbEclERNS_14TensorIteratorEEUlbbE_EEjbLi4ELi4EEEEEvT1_ --------------------------
	.section	.nv.info._ZN2at6native13reduce_kernelILi512ELi1ENS0_8ReduceOpIbNS0_14func_wrapper_tIbZNS0_11sum_functorIbbbEclERNS_14TensorIteratorEEUlbbE_EEjbLi4ELi4EEEEEvT1_,"",@"SHT_CUDA_INFO"
	.sectionflags	@""
	.align	4


	//----- nvinfo : EIATTR_CUDA_API_VERSION
	.align		4
        /*0000*/ 	.byte	0x04, 0x37
        /*0002*/ 	.short	(.L_2277 - .L_2276)
.L_2276:
        /*0004*/ 	.word	0x00000082


	//----- nvinfo : EIATTR_KPARAM_INFO
	.align		4
.L_2277:
        /*0008*/ 	.byte	0x04, 0x17
        /*000a*/ 	.short	(.L_2279 - .L_2278)
.L_2278:
        /*000c*/ 	.word	0x00000000
        /*0010*/ 	.short	0x0000
        /*0012*/ 	.short	0x0000
        /*0014*/ 	.byte	0x00, 0xf0, 0x41, 0x10


	//----- nvinfo : EIATTR_SPARSE_MMA_MASK
	.align		4
.L_2279:
        /*0018*/ 	.byte	0x03, 0x50
        /*001a*/ 	.short	0x0000


	//----- nvinfo : EIATTR_MAXREG_COUNT
	.align		4
        /*001c*/ 	.byte	0x03, 0x1b
        /*001e*/ 	.short	0x0020


	//----- nvinfo : EIATTR_NUM_BARRIERS
	.align		4
        /*0020*/ 	.byte	0x02, 0x4c
        /*0022*/ 	.byte	0x01
	.zero		1


	//----- nvinfo : EIATTR_EXTERNS
	.align		4
        /*0024*/ 	.byte	0x04, 0x0f
        /*0026*/ 	.short	(.L_2281 - .L_2280)


	//   ....[0]....
	.align		4
.L_2280:
        /*0028*/ 	.word	index@(__assertfail)


	//----- nvinfo : EIATTR_MERCURY_ISA_VERSION
	.align		4
.L_2281:
        /*002c*/ 	.byte	0x03, 0x5f
        /*002e*/ 	.short	0x0101


	//----- nvinfo : EIATTR_INT_WARP_WIDE_INSTR_OFFSETS
	.align		4
        /*0030*/ 	.byte	0x04, 0x31
        /*0032*/ 	.short	(.L_2283 - .L_2282)


	//   ....[0]....
.L_2282:
        /*0034*/ 	.word	0x0000e9a0


	//   ....[1]....
        /*0038*/ 	.word	0x0000ea90


	//----- nvinfo : EIATTR_COOP_GROUP_MASK_REGIDS
	.align		4
.L_2283:
        /*003c*/ 	.byte	0x04, 0x29
        /*003e*/ 	.short	(.L_2285 - .L_2284)


	//   ....[0]....
.L_2284:
        /*0040*/ 	.word	0xffffffff


	//   ....[1]....
        /*0044*/ 	.word	0xffffffff


	//----- nvinfo : EIATTR_COOP_GROUP_INSTR_OFFSETS
	.align		4
.L_2285:
        /*0048*/ 	.byte	0x04, 0x28
        /*004a*/ 	.short	(.L_2287 - .L_2286)


	//   ....[0]....
.L_2286:
        /*004c*/ 	.word	0x0000c260


	//   ....[1]....
        /*0050*/ 	.word	0x0000f340


	//----- nvinfo : EIATTR_VRC_CTA_INIT_COUNT
	.align		4
.L_2287:
        /*0054*/ 	.byte	0x02, 0x4a
	.zero		1
	.zero		1


	//----- nvinfo : EIATTR_SYSCALL_OFFSETS
	.align		4
        /*0058*/ 	.byte	0x04, 0x46
        /*005a*/ 	.short	(.L_2289 - .L_2288)


	//   ....[0]....
.L_2288:
        /*005c*/ 	.word	0x0000f630


	//   ....[1]....
        /*0060*/ 	.word	0x0000f8d0


	//   ....[2]....
        /*0064*/ 	.word	0x0000fc60


	//   ....[3]....
        /*0068*/ 	.word	0x0000ff00


	//----- nvinfo : EIATTR_EXIT_INSTR_OFFSETS
	.align		4
.L_2289:
        /*006c*/ 	.byte	0x04, 0x1c
        /*006e*/ 	.short	(.L_2291 - .L_2290)


	//   ....[0]....
.L_2290:
        /*0070*/ 	.word	0x0000eb30


	//   ....[1]....
        /*0074*/ 	.word	0x0000f3d0


	//   ....[2]....
        /*0078*/ 	.word	0x0000f6a0


	//   ....[3]....
        /*007c*/ 	.word	0x0000f6e0


	//   ....[4]....
        /*0080*/ 	.word	0x0000f940


	//   ....[5]....
        /*0084*/ 	.word	0x0000f960


	//   ....[6]....
        /*0088*/ 	.word	0x0000f990


	//   ....[7]....
        /*008c*/ 	.word	0x0000f9d0


	//   ....[8]....
        /*0090*/ 	.word	0x0000fa10


	//   ....[9]....
        /*0094*/ 	.word	0x0000fcd0


	//   ....[10]....
        /*0098*/ 	.word	0x0000fd10


	//   ....[11]....
        /*009c*/ 	.word	0x0000ff70


	//   ....[12]....
        /*00a0*/ 	.word	0x0000ff90


	//----- nvinfo : EIATTR_MAX_THREADS
	.align		4
.L_2291:
        /*00a4*/ 	.byte	0x04, 0x05
        /*00a6*/ 	.short	(.L_2293 - .L_2292)
.L_2292:
        /*00a8*/ 	.word	0x00000200
        /*00ac*/ 	.word	0x00000001
        /*00b0*/ 	.word	0x00000001


	//----- nvinfo : EIATTR_CRS_STACK_SIZE
	.align		4
.L_2293:
        /*00b4*/ 	.byte	0x04, 0x1e
        /*00b6*/ 	.short	(.L_2295 - .L_2294)
.L_2294:
        /*00b8*/ 	.word	0x00000000


	//----- nvinfo : EIATTR_CBANK_PARAM_SIZE
	.align		4
.L_2295:
        /*00bc*/ 	.byte	0x03, 0x19
        /*00be*/ 	.short	0x0410


	//----- nvinfo : EIATTR_PARAM_CBANK
	.align		4
        /*00c0*/ 	.byte	0x04, 0x0a
        /*00c2*/ 	.short	(.L_2297 - .L_2296)
	.align		4
.L_2296:
        /*00c4*/ 	.word	index@(.nv.constant0._ZN2at6native13reduce_kernelILi512ELi1ENS0_8ReduceOpIbNS0_14func_wrapper_tIbZNS0_11sum_functorIbbbEclERNS_14TensorIteratorEEUlbbE_EEjbLi4ELi4EEEEEvT1_)
        /*00c8*/ 	.short	0x0380
        /*00ca*/ 	.short	0x0410


	//----- nvinfo : EIATTR_SW_WAR
	.align		4
.L_2297:
        /*00cc*/ 	.byte	0x04, 0x36
        /*00ce*/ 	.short	(.L_2299 - .L_2298)
.L_2298:
        /*00d0*/ 	.word	0x00000008
.L_2299:


//--------------------- .nv.info._ZN2at6native13reduce_kernelILi256ELi2ENS0_8ReduceOpIbNS0_14func_wrapper_tIbZNS0_11sum_functorIbbbEclERNS_14TensorIteratorEEUlbbE_EEjbLi4ELi4EEEEEvT1_ --------------------------
	.section	.nv.info._ZN2at6native13reduce_kernelILi256ELi2ENS0_8ReduceOpIbNS0_14func_wrapper_tIbZNS0_11sum_functorIbbbEclERNS_14TensorIteratorEEUlbbE_EEjbLi4ELi4EEEEEvT1_,"",@"SHT_CUDA_INFO"
	.sectionflags	@""
	.align	4


	//----- nvinfo : EIATTR_CUDA_API_VERSION
	.align		4
        /*0000*/ 	.byte	0x04, 0x37
        /*0002*/ 	.short	(.L_2301 - .L_2300)
.L_2300:
        /*0004*/ 	.word	0x00000082


	//----- nvinfo : EIATTR_KPARAM_INFO
	.align		4
.L_2301:
        /*0008*/ 	.byte	0x04, 0x17
        /*000a*/ 	.short	(.L_2303 - .L_2302)
.L_2302:
        /*000c*/ 	.word	0x00000000
        /*0010*/ 	.short	0x0000
        /*0012*/ 	.short	0x0000
        /*0014*/ 	.byte	0x00, 0xf0, 0x41, 0x10


	//----- nvinfo : EIATTR_SPARSE_MMA_MASK
	.align		4
.L_2303:
        /*0018*/ 	.byte	0x03, 0x50
        /*001a*/ 	.short	0x0000


	//----- nvinfo : EIATTR_MAXREG_COUNT
	.align		4
        /*001c*/ 	.byte	0x03, 0x1b
        /*001e*/ 	.short	0x0040


	//----- nvinfo : EIATTR_NUM_BARRIERS
	.align		4
        /*0020*/ 	.byte	0x02, 0x4c
        /*0022*/ 	.byte	0x01
	.zero		1


	//----- nvinfo : EIATTR_EXTERNS
	.align		4
        /*0024*/ 	.byte	0x04, 0x0f
        /*0026*/ 	.short	(.L_2305 - .L_2304)


	//   ....[0]....
	.align		4
.L_2304:
        /*0028*/ 	.word	index@(__assertfail)


	//----- nvinfo : EIATTR_MERCURY_ISA_VERSION
	.align		4
.L_2305:
        /*002c*/ 	.byte	0x03, 0x5f
        /*002e*/ 	.short	0x0101


	//----- nvinfo : EIATTR_INT_WARP_WIDE_INSTR_OFFSETS
	.align		4
        /*0030*/ 	.byte	0x04, 0x31
        /*0032*/ 	.short	(.L_2307 - .L_2306)


	//   ....[0]....
.L_2306:
        /*0034*/ 	.word	0x000126c0


	//   ....[1]....
        /*0038*/ 	.word	0x000127b0


	//----- nvinfo : EIATTR_COOP_GROUP_MASK_REGIDS
	.align		4
.L_2307:
        /*003c*/ 	.byte	0x04, 0x29
        /*003e*/ 	.short	(.L_2309 - .L_2308)


	//   ....[0]....
.L_2308:
        /*0040*/ 	.word	0xffffffff


	//   ....[1]....
        /*0044*/ 	.word	0xffffffff


	//   ....[2]....
        /*0048*/ 	.word	0xffffffff


	//   ....[3]....
        /*004c*/ 	.word	0xffffffff


	//----- nvinfo : EIATTR_COOP_GROUP_INSTR_OFFSETS
	.align		4
.L_2309:
        /*0050*/ 	.byte	0x04, 0x28
        /*0052*/ 	.short	(.L_2311 - .L_2310)


	//   ....[0]....
.L_2310:
        /*0054*/ 	.word	0x0000dcd0


	//   ....[1]....
        /*0058*/ 	.word	0x0000dcf0


	//   ....[2]....
        /*005c*/ 	.word	0x000132e0


	//   ....[3]....
        /*0060*/ 	.word	0x00013300


	//----- nvinfo : EIATTR_VRC_CTA_INIT_COUNT
	.align		4
.L_2311:
        /*0064*/ 	.byte	0x02, 0x4a
	.zero		1
	.zero		1


	//----- nvinfo : EIATTR_SYSCALL_OFFSETS
	.align		4
        /*0068*/ 	.byte	0x04, 0x46
        /*006a*/ 	.short	(.L_2313 - .L_2312)


	//   ....[0]....
.L_2312:
        /*006c*/ 	.word	0x00001460


	//   ....[1]....
        /*0070*/ 	.word	0x00013740


	//   ....[2]....
        /*0074*/ 	.word	0x000138d0


	//   ....[3]....
        /*0078*/ 	.word	0x00013b90


	//   ....[4]....
        /*007c*/ 	.word	0x00013d20


	//   ....[5]....
        /*0080*/ 	.word	0x000141c0


	//   ....[6]....
        /*0084*/ 	.word	0x00014350


	//   ....[7]....
        /*0088*/ 	.word	0x00014610


	//   ....[8]....
        /*008c*/ 	.word	0x000147a0


	//----- nvinfo : EIATTR_EXIT_INSTR_OFFSETS
	.align		4
.L_2313:
        /*0090*/ 	.byte	0x04, 0x1c
        /*0092*/ 	.short	(.L_2315 - .L_2314)


	//   ....[0]....
.L_2314:
        /*0094*/ 	.word	0x00012870


	//   ....[1]....
        /*0098*/ 	.word	0x000133e0


	//   ....[2]....
        /*009c*/ 	.word	0x00013610


	//   ....[3]....
        /*00a0*/ 	.word	0x00013940


	//   ....[4]....
        /*00a4*/ 	.word	0x00013d90


	//   ....[5]....
        /*00a8*/ 	.word	0x00013dc0


	//   ....[6]....
        /*00ac*/ 	.word	0x00013df0


	//   ....[7]....
        /*00b0*/ 	.word	0x00013e30


	//   ....[8]....
        /*00b4*/ 	.word	0x00013e70


	//   ....[9]....
        /*00b8*/ 	.word	0x00014090


	//   ....[10]....
        /*00bc*/ 	.word	0x000143c0


	//   ....[11]....
        /*00c0*/ 	.word	0x00014810


	//   ....[12]....
        /*00c4*/ 	.word	0x00014840


	//----- nvinfo : EIATTR_MAX_THREADS
	.align		4
.L_2315:
        /*00c8*/ 	.byte	0x04, 0x05
        /*00ca*/ 	.short	(.L_2317 - .L_2316)
.L_2316:
        /*00cc*/ 	.word	0x00000100
        /*00d0*/ 	.word	0x00000001
        /*00d4*/ 	.word	0x00000001


	//----- nvinfo : EIATTR_CRS_STACK_SIZE
	.align		4
.L_2317:
        /*00d8*/ 	.byte	0x04, 0x1e
        /*00da*/ 	.short	(.L_2319 - .L_2318)
.L_2318:
        /*00dc*/ 	.word	0x00000000


	//----- nvinfo : EIATTR_CBANK_PARAM_SIZE
	.align		4
.L_2319:
        /*00e0*/ 	.byte	0x03, 0x19
        /*00e2*/ 	.short	0x0410


	//----- nvinfo : EIATTR_PARAM_CBANK
	.align		4
        /*00e4*/ 	.byte	0x04, 0x0a
        /*00e6*/ 	.short	(.L_2321 - .L_2320)
	.align		4
.L_2320:
        /*00e8*/ 	.word	index@(.nv.constant0._ZN2at6native13reduce_kernelILi256ELi2ENS0_8ReduceOpIbNS0_14func_wrapper_tIbZNS0_11sum_functorIbbbEclERNS_14TensorIteratorEEUlbbE_EEjbLi4ELi4EEEEEvT1_)
        /*00ec*/ 	.short	0x0380
        /*00ee*/ 	.short	0x0410


	//----- nvinfo : EIATTR_SW_WAR
	.align		4
.L_2321:
        /*00f0*/ 	.byte	0x04, 0x36
        /*00f2*/ 	.short	(.L_2323 - .L_2322)
.L_2322:
        /*00f4*/ 	.word	0x00000008
.L_2323:


//--------------------- .nv.info._ZN2at6native13reduce_kernelILi128ELi4ENS0_8ReduceOpIbNS0_14func_wrapper_tIbZNS0_11sum_functorIbbbEclERNS_14TensorIteratorEEUlbbE_EEjbLi4ELi4EEEEEvT1_ --------------------------
	.section	.nv.info._ZN2at6native13reduce_kernelILi128ELi4ENS0_8ReduceOpIbNS0_14func_wrapper_tIbZNS0_11sum_functorIbbbEclERNS_14TensorIteratorEEUlbbE_EEjbLi4ELi4EEEEEvT1_,"",@"SHT_CUDA_INFO"
	.sectionflags	@""
	.align	4


	//----- nvinfo : EIATTR_CUDA_API_VERSION
	.align		4
        /*0000*/ 	.byte	0x04, 0x37
        /*0002*/ 	.short	(.L_2325 - .L_2324)
.L_2324:
        /*0004*/ 	.word	0x00000082


	//----- nvinfo : EIATTR_KPARAM_INFO
	.align		4
.L_2325:
        /*0008*/ 	.byte	0x04, 0x17
        /*000a*/ 	.short	(.L_2327 - .L_2326)
.L_2326:
        /*000c*/ 	.word	0x00000000
        /*0010*/ 	.short	0x0000
        /*0012*/ 	.short	0x0000
        /*0014*/ 	.byte	0x00, 0xf0, 0x41, 0x10


	//----- nvinfo : EIATTR_SPARSE_MMA_MASK
	.align		4
.L_2327:
        /*0018*/ 	.byte	0x03, 0x50
        /*001a*/ 	.short	0x0000


	//----- nvinfo : EIATTR_MAXREG_COUNT
	.align		4
        /*001c*/ 	.byte	0x03, 0x1b
        /*001e*/ 	.short	0x0080


	//----- nvinfo : EIATTR_NUM_BARRIERS
	.align		4
        /*0020*/ 	.byte	0x02, 0x4c
        /*0022*/ 	.byte	0x01
	.zero		1


	//----- nvinfo : EIATTR_EXTERNS
	.align		4
        /*0024*/ 	.byte	0x04, 0x0f
        /*0026*/ 	.short	(.L_2329 - .L_2328)


	//   ....[0]....
	.align		4
.L_2328:
        /*0028*/ 	.word	index@(__assertfail)


	//----- nvinfo : EIATTR_MERCURY_ISA_VERSION
	.align		4
.L_2329:
        /*002c*/ 	.byte	0x03, 0x5f
        /*002e*/ 	.short	0x0101


	//----- nvinfo : EIATTR_INT_WARP_WIDE_INSTR_OFFSETS
	.align		4
        /*0030*/ 	.byte	0x04, 0x31
        /*0032*/ 	.short	(.L_2331 - .L_2330)


	//   ....[0]....
.L_2330:
        /*0034*/ 	.word	0x00019c30


	//   ....[1]....
        /*0038*/ 	.word	0x00019d20


	//----- nvinfo : EIATTR_COOP_GROUP_MASK_REGIDS
	.align		4
.L_2331:
        /*003c*/ 	.byte	0x04, 0x29
        /*003e*/ 	.short	(.L_2333 - .L_2332)


	//   ....[0]....
.L_2332:
        /*0040*/ 	.word	0xffffffff


	//   ....[1]....
        /*0044*/ 	.word	0xffffffff


	//   ....[2]....
        /*0048*/ 	.word	0xffffffff


	//   ....[3]....
        /*004c*/ 	.word	0xffffffff


	//   ....[4]....
        /*0050*/ 	.word	0xffffffff


	//   ....[5]....
        /*0054*/ 	.word	0xffffffff


	//   ....[6]....
        /*0058*/ 	.word	0xffffffff


	//   ....[7]....
        /*005c*/ 	.word	0xffffffff


	//----- nvinfo : EIATTR_COOP_GROUP_INSTR_OFFSETS
	.align		4
.L_2333:
        /*0060*/ 	.byte	0x04, 0x28
        /*0062*/ 	.short	(.L_2335 - .L_2334)


	//   ....[0]....
.L_2334:
        /*0064*/ 	.word	0x00010c00


	//   ....[1]....
        /*0068*/ 	.word	0x00010c50


	//   ....[2]....
        /*006c*/ 	.word	0x00010c80


	//   ....[3]....
        /*0070*/ 	.word	0x00010ca0


	//   ....[4]....
        /*0074*/ 	.word	0x0001add0


	//   ....[5]....
        /*0078*/ 	.word	0x0001ae30


	//   ....[6]....
        /*007c*/ 	.word	0x0001ae60


	//   ....[7]....
        /*0080*/ 	.word	0x0001ae70


	//----- nvinfo : EIATTR_VRC_CTA_INIT_COUNT
	.align		4
.L_2335:
        /*0084*/ 	.byte	0x02, 0x4a
	.zero		1
	.zero		1


	//----- nvinfo : EIATTR_SYSCALL_OFFSETS
	.align		4
        /*0088*/ 	.byte	0x04, 0x46
        /*008a*/ 	.short	(.L_2337 - .L_2336)


	//   ....[0]....
.L_2336:
        /*008c*/ 	.word	0x00001460


	//   ....[1]....
        /*0090*/ 	.word	0x0001b4a0


	//   ....[2]....
        /*0094*/ 	.word	0x0001b630


	//   ....[3]....
        /*0098*/ 	.word	0x0001b7c0


	//   ....[4]....
        /*009c*/ 	.word	0x0001b950


	//   ....[5]....
        /*00a0*/ 	.word	0x0001bcd0


	//   ....[6]....
        /*00a4*/ 	.word	0x0001be60


	//   ....[7]....
        /*00a8*/ 	.word	0x0001bff0


	//   ....[8]....
        /*00ac*/ 	.word	0x0001c180


	//   ....[9]....
        /*00b0*/ 	.word	0x0001c790


	//   ....[10]....
        /*00b4*/ 	.word	0x0001c920


	//   ....[11]....
        /*00b8*/ 	.word	0x0001cab0


	//   ....[12]....
        /*00bc*/ 	.word	0x0001cc40


	//   ....[13]....
        /*00c0*/ 	.word	0x0001cfc0


	//   ....[14]....
        /*00c4*/ 	.word	0x0001d150


	//   ....[15]....
        /*00c8*/ 	.word	0x0001d2e0


	//   ....[16]....
        /*00cc*/ 	.word	0x0001d470


	//----- nvinfo : EIATTR_EXIT_INSTR_OFFSETS
	.align		4
.L_2337:
        /*00d0*/ 	.byte	0x04, 0x1c
        /*00d2*/ 	.short	(.L_2339 - .L_2338)


	//   ....[0]....
.L_2338:
        /*00d4*/ 	.word	0x00019de0


	//   ....[1]....
        /*00d8*/ 	.word	0x0001aff0


	//   ....[2]....
        /*00dc*/ 	.word	0x0001b370


	//   ....[3]....
        /*00e0*/ 	.word	0x0001b9c0


	//   ....[4]....
        /*00e4*/ 	.word	0x0001c1f0


	//   ....[5]....
        /*00e8*/ 	.word	0x0001c240


	//   ....[6]....
        /*00ec*/ 	.word	0x0001c270


	//   ....[7]....
        /*00f0*/ 	.word	0x0001c2b0


	//   ....[8]....
        /*00f4*/ 	.word	0x0001c2f0


	//   ....[9]....
        /*00f8*/ 	.word	0x0001c660


	//   ....[10]....
        /*00fc*/ 	.word	0x0001ccb0


	//   ....[11]....
        /*0100*/ 	.word	0x0001d4e0


	//   ....[12]....
        /*0104*/ 	.word	0x0001d530


	//----- nvinfo : EIATTR_MAX_THREADS
	.align		4
.L_2339:
        /*0108*/ 	.byte	0x04, 0x05
        /*010a*/ 	.short	(.L_2341 - .L_2340)
.L_2340:
        /*010c*/ 	.word	0x00000080
        /*0110*/ 	.word	0x00000001
        /*0114*/ 	.word	0x00000001


	//----- nvinfo : EIATTR_CRS_STACK_SIZE
	.align		4
.L_2341:
        /*0118*/ 	.byte	0x04, 0x1e
        /*011a*/ 	.short	(.L_2343 - .L_2342)
.L_2342:
        /*011c*/ 	.word	0x00000000


	//----- nvinfo : EIATTR_CBANK_PARAM_SIZE
	.align		4
.L_2343:
        /*0120*/ 	.byte	0x03, 0x19
        /*0122*/ 	.short	0x0410


	//----- nvinfo : EIATTR_PARAM_CBANK
	.align		4
        /*0124*/ 	.byte	0x04, 0x0a
        /*0126*/ 	.short	(.L_2345 - .L_2344)
	.align		4
.L_2344:
        /*0128*/ 	.word	index@(.nv.constant0._ZN2at6native13reduce_kernelILi128ELi4ENS0_8ReduceOpIbNS0_14func_wrapper_tIbZNS0_11sum_functorIbbbEclERNS_14TensorIteratorEEUlbbE_EEjbLi4ELi4EEEEEvT1_)
        /*012c*/ 	.short	0x0380
        /*012e*/ 	.short	0x0410


	//----- nvinfo : EIATTR_SW_WAR
	.align		4
.L_2345:
        /*0130*/ 	.byte	0x04, 0x36
        /*0132*/ 	.short	(.L_2347 - .L_2346)
.L_2346:
        /*0134*/ 	.word	0x00000008
.L_2347:


//--------------------- .nv.info._ZN2at6native13reduce_kernelILi512ELi1ENS0_8ReduceOpIN3c107complexIfEENS0_14func_wrapper_tIS5_ZNS0_11sum_functorIS5_S5_S5_EclERNS_14TensorIteratorEEUlS5_S5_E_EEjS5_Li4ELi4EEEEEvT1_ --------------------------
	.section	.nv.info._ZN2at6native13reduce_kernelILi512ELi1ENS0_8ReduceOpIN3c107complexIfEENS0_14func_wrapper_tIS5_ZNS0_11sum_functorIS5_S5_S5_EclERNS_14TensorIteratorEEUlS5_S5_E_EEjS5_Li4ELi4EEEEEvT1_,"",@"SHT_CUDA_INFO"
	.sectionflags	@""
	.align	4


	//----- nvinfo : EIATTR_CUDA_API_VERSION
	.align		4
        /*0000*/ 	.byte	0x04, 0x37
        /*0002*/ 	.short	(.L_2349 - .L_2348)
.L_2348:
        /*0004*/ 	.word	0x00000082


	//----- nvinfo : EIATTR_KPARAM_INFO
	.align		4
.L_2349:
        /*0008*/ 	.byte	0x04, 0x17
        /*000a*/ 	.short	(.L_2351 - .L_2350)
.L_2350:
        /*000c*/ 	.word	0x00000000
        /*0010*/ 	.short	0x0000
        /*0012*/ 	.short	0x0000
        /*0014*/ 	.byte	0x00, 0xf0, 0x81, 0x10


	//----- nvinfo : EIATTR_SPARSE_MMA_MASK
	.align		4
.L_2351:
        /*0018*/ 	.byte	0x03, 0x50
        /*001a*/ 	.short	0x0000


	//----- nvinfo : EIATTR_MAXREG_COUNT
	.align		4
        /*001c*/ 	.byte	0x03, 0x1b
        /*001e*/ 	.short	0x0020


	//----- nvinfo : EIATTR_NUM_BARRIERS
	.align		4
        /*0020*/ 	.byte	0x02, 0x4c
        /*0022*/ 	.byte	0x01
	.zero		1


	//----- nvinfo : EIATTR_EXTERNS
	.align		4
        /*0024*/ 	.byte	0x04, 0x0f
        /*0026*/ 	.short	(.L_2353 - .L_2352)


	//   ....[0]....
	.align		4
.L_2352:
        /*0028*/ 	.word	index@(__assertfail)


	//----- nvinfo : EIATTR_ANNOTATIONS
	.align		4
.L_2353:
        /*002c*/ 	.byte	0x04, 0x55
        /*002e*/ 	.short	(.L_2355 - .L_2354)


	//   ....[0]....
.L_2354:
        /*0030*/ 	.word	0x00000001
        /*0034*/ 	.byte	0x50, 0x01, 0x00, 0x00, 0x01, 0x00, 0x00, 0x00, 0xa0, 0x01, 0x00, 0x00, 0x01, 0x00, 0x00, 0x00
        /*0044*/ 	.byte	0x70, 0xb6, 0x00, 0x00, 0x01, 0x00, 0x00, 0x00, 0xa0, 0xea, 0x00, 0x00


	//----- nvinfo : EIATTR_MERCURY_ISA_VERSION
	.align		4
.L_2355:
        /*0050*/ 	.byte	0x03, 0x5f
        /*0052*/ 	.short	0x0101


	//----- nvinfo : EIATTR_INT_WARP_WIDE_INSTR_OFFSETS
	.align		4
        /*0054*/ 	.byte	0x04, 0x31
        /*0056*/ 	.short	(.L_2357 - .L_2356)


	//   ....[0]....
.L_2356:
        /*0058*/ 	.word	0x0000dce0


	//   ....[1]....
        /*005c*/ 	.word	0x0000ddd0


	//----- nvinfo : EIATTR_COOP_GROUP_MASK_REGIDS
	.align		4
.L_2357:
        /*0060*/ 	.byte	0x04, 0x29
        /*0062*/ 	.short	(.L_2359 - .L_2358)


	//   ....[0]....
.L_2358:
        /*0064*/ 	.word	0xffffffff


	//   ....[1]....
        /*0068*/ 	.word	0xffffffff


	//   ....[2]....
        /*006c*/ 	.word	0xffffffff


	//   ....[3]....
        /*0070*/ 	.word	0xffffffff


	//----- nvinfo : EIATTR_COOP_GROUP_INSTR_OFFSETS
	.align		4
.L_2359:
        /*0074*/ 	.byte	0x04, 0x28
        /*0076*/ 	.short	(.L_2361 - .L_2360)


	//   ....[0]....
.L_2360:
        /*0078*/ 	.word	0x0000b5c0


	//   ....[1]....
        /*007c*/ 	.word	0x0000b5d0


	//   ....[2]....
        /*0080*/ 	.word	0x0000e550


	//   ....[3]....
        /*0084*/ 	.word	0x0000e560


	//----- nvinfo : EIATTR_VRC_CTA_INIT_COUNT
	.align		4
.L_2361:
        /*0088*/ 	.byte	0x02, 0x4a
	.zero		1
	.zero		1


	//----- nvinfo : EIATTR_SYSCALL_OFFSETS
	.align		4
        /*008c*/ 	.byte	0x04, 0x46
        /*008e*/ 	.short	(.L_2363 - .L_2362)


	//   ....[0]....
.L_2362:
        /*0090*/ 	.word	0x0000e7f0


	//   ....[1]....
        /*0094*/ 	.word	0x0000ea20


	//   ....[2]....
        /*0098*/ 	.word	0x0000ed70


	//   ....[3]....
        /*009c*/ 	.word	0x0000efa0


	//----- nvinfo : EIATTR_EXIT_INSTR_OFFSETS
	.align		4
.L_2363:
        /*00a0*/ 	.byte	0x04, 0x1c
        /*00a2*/ 	.short	(.L_2365 - .L_2364)


	//   ....[0]....
.L_2364:
        /*00a4*/ 	.word	0x0000de70


	//   ....[1]....
        /*00a8*/ 	.word	0x0000e5c0


	//   ....[2]....
        /*00ac*/ 	.word	0x0000e840


	//   ....[3]....
        /*00b0*/ 	.word	0x0000e860


	//   ....[4]....
        /*00b4*/ 	.word	0x0000ea70


	//   ....[5]....
        /*00b8*/ 	.word	0x0000ea90


	//   ....[6]....
        /*00bc*/ 	.word	0x0000ead0


	//   ....[7]....
        /*00c0*/ 	.word	0x0000eb10


	//   ....[8]....
        /*00c4*/ 	.word	0x0000eb50


	//   ....[9]....
        /*00c8*/ 	.word	0x0000edc0


	//   ....[10]....
        /*00cc*/ 	.word	0x0000ede0


	//   ....[11]....
        /*00d0*/ 	.word	0x0000eff0


	//   ....[12]....
        /*00d4*/ 	.word	0x0000f010


	//----- nvinfo : EIATTR_MAX_THREADS
	.align		4
.L_2365:
        /*00d8*/ 	.byte	0x04, 0x05
        /*00da*/ 	.short	(.L_2367 - .L_2366)
.L_2366:
        /*00dc*/ 	.word	0x00000200
        /*00e0*/ 	.word	0x00000001
        /*00e4*/ 	.word	0x00000001


	//----- nvinfo : EIATTR_CRS_STACK_SIZE
	.align		4
.L_2367:
        /*00e8*/ 	.byte	0x04, 0x1e
        /*00ea*/ 	.short	(.L_2369 - .L_2368)
.L_2368:
        /*00ec*/ 	.word	0x00000000


	//----- nvinfo : EIATTR_CBANK_PARAM_SIZE
	.align		4
.L_2369:
        /*00f0*/ 	.byte	0x03, 0x19
        /*00f2*/ 	.short	0x0420


	//----- nvinfo : EIATTR_PARAM_CBANK
	.align		4
        /*00f4*/ 	.byte	0x04, 0x0a
        /*00f6*/ 	.short	(.L_2371 - .L_2370)
	.align		4
.L_2370:
        /*00f8*/ 	.word	index@(.nv.constant0._ZN2at6native13reduce_kernelILi512ELi1ENS0_8ReduceOpIN3c107complexIfEENS0_14func_wrapper_tIS5_ZNS0_11sum_functorIS5_S5_S5_EclERNS_14TensorIteratorEEUlS5_S5_E_EEjS5_Li4ELi4EEEEEvT1_)
        /*00fc*/ 	.short	0x0380
        /*00fe*/ 	.short	0x0420


	//----- nvinfo : EIATTR_SW_WAR
	.align		4
.L_2371:
        /*0100*/ 	.byte	0x04, 0x36
        /*0102*/ 	.short	(.L_2373 - .L_2372)
.L_2372:
        /*0104*/ 	.word	0x00000008
.L_2373:


//--------------------- .nv.info._ZN2at6native13reduce_kernelILi256ELi2ENS0_8ReduceOpIN3c107complexIfEENS0_14func_wrapper_tIS5_ZNS0_11sum_functorIS5_S5_S5_EclERNS_14TensorIteratorEEUlS5_S5_E_EEjS5_Li4ELi4EEEEEvT1_ --------------------------
	.section	.nv.info._ZN2at6native13reduce_kernelILi256ELi2ENS0_8ReduceOpIN3c107complexIfEENS0_14func_wrapper_tIS5_ZNS0_11sum_functorIS5_S5_S5_EclERNS_14TensorIteratorEEUlS5_S5_E_EEjS5_Li4ELi4EEEEEvT1_,"",@"SHT_CUDA_INFO"
	.sectionflags	@""
	.align	4


	//----- nvinfo : EIATTR_CUDA_API_VERSION
	.align		4
        /*0000*/ 	.byte	0x04, 0x37
        /*0002*/ 	.short	(.L_2375 - .L_2374)
.L_2374:
        /*0004*/ 	.word	0x00000082


	//----- nvinfo : EIATTR_KPARAM_INFO
	.align		4
.L_2375:
        /*0008*/ 	.byte	0x04, 0x17
        /*000a*/ 	.short	(.L_2377 - .L_2376)
.L_2376:
        /*000c*/ 	.word	0x00000000
        /*0010*/ 	.short	0x0000
        /*0012*/ 	.short	0x0000
        /*0014*/ 	.byte	0x00, 0xf0, 0x81, 0x10


	//----- nvinfo : EIATTR_SPARSE_MMA_MASK
	.align		4
.L_2377:
        /*0018*/ 	.byte	0x03, 0x50
        /*001a*/ 	.short	0x0000


	//----- nvinfo : EIATTR_MAXREG_COUNT
	.align		4
        /*001c*/ 	.byte	0x03, 0x1b
        /*001e*/ 	.short	0x0040


	//----- nvinfo : EIATTR_NUM_BARRIERS
	.align		4
        /*0020*/ 	.byte	0x02, 0x4c
        /*0022*/ 	.byte	0x01
	.zero		1


	//----- nvinfo : EIATTR_EXTERNS
	.align		4
        /*0024*/ 	.byte	0x04, 0x0f
        /*0026*/ 	.short	(.L_2379 - .L_2378)


	//   ....[0]....
	.align		4
.L_2378:
        /*0028*/ 	.word	index@(__assertfail)


	//----- nvinfo : EIATTR_MERCURY_ISA_VERSION
	.align		4
.L_2379:
        /*002c*/ 	.byte	0x03, 0x5f
        /*002e*/ 	.short	0x0101


	//----- nvinfo : EIATTR_INT_WARP_WIDE_INSTR_OFFSETS
	.align		4
        /*0030*/ 	.byte	0x04, 0x31
        /*0032*/ 	.short	(.L_2381 - .L_2380)


	//   ....[0]....
.L_2380:
        /*0034*/ 	.word	0x00010b60


	//   ....[1]....
        /*0038*/ 	.word	0x00010c50


	//----- nvinfo : EIATTR_COOP_GROUP_MASK_REGIDS
	.align		4
.L_2381:
        /*003c*/ 	.byte	0x04, 0x29
        /*003e*/ 	.short	(.L_2383 - .L_2382)


	//   ....[0]....
.L_2382:
        /*0040*/ 	.word	0xffffffff


	//   ....[1]....
        /*0044*/ 	.word	0xffffffff


	//   ....[2]....
        /*0048*/ 	.word	0xffffffff


	//   ....[3]....
        /*004c*/ 	.word	0xffffffff


	//   ....[4]....
        /*0050*/ 	.word	0xffffffff


	//   ....[5]....
        /*0054*/ 	.word	0xffffffff


	//   ....[6]....
        /*0058*/ 	.word	0xffffffff


	//   ....[7]....
        /*005c*/ 	.word	0xffffffff


	//----- nvinfo : EIATTR_COOP_GROUP_INSTR_OFFSETS
	.align		4
.L_2383:
        /*0060*/ 	.byte	0x04, 0x28
        /*0062*/ 	.short	(.L_2385 - .L_2384)


	//   ....[0]....
.L_2384:
        /*0064*/ 	.word	0x0000c1d0


	//   ....[1]....
        /*0068*/ 	.word	0x0000c1e0


	//   ....[2]....
        /*006c*/ 	.word	0x0000c1f0


	//   ....[3]....
        /*0070*/ 	.word	0x0000c200


	//   ....[4]....
        /*0074*/ 	.word	0x00011500


	//   ....[5]....
        /*0078*/ 	.word	0x00011510


	//   ....[6]....
        /*007c*/ 	.word	0x00011520


	//   ....[7]....
        /*0080*/ 	.word	0x00011530


	//----- nvinfo : EIATTR_VRC_CTA_INIT_COUNT
	.align		4
.L_2385:
        /*0084*/ 	.byte	0x02, 0x4a
	.zero		1
	.zero		1


	//----- nvinfo : EIATTR_SYSCALL_OFFSETS
	.align		4
        /*0088*/ 	.byte	0x04, 0x46
        /*008a*/ 	.short	(.L_2387 - .L_2386)


	//   ....[0]....
.L_2386:
        /*008c*/ 	.word	0x000014c0


	//   ....[1]....
        /*0090*/ 	.word	0x00011840


	//   ....[2]....
        /*0094*/ 	.word	0x00011970


	//   ....[3]....
        /*0098*/ 	.word	0x00011bd0


	//   ....[4]....
        /*009c*/ 	.word	0x00011d00


	//   ....[5]....
        /*00a0*/ 	.word	0x00012100


	//   ....[6]....
        /*00a4*/ 	.word	0x00012230


	//   ....[7]....
        /*00a8*/ 	.word	0x00012490


	//   ....[8]....
        /*00ac*/ 	.word	0x000125c0


	//----- nvinfo : EIATTR_EXIT_INSTR_OFFSETS
	.align		4
.L_2387:
        /*00b0*/ 	.byte	0x04, 0x1c
        /*00b2*/ 	.short	(.L_2389 - .L_2388)


	//   ....[0]....
.L_2388:
        /*00b4*/ 	.word	0x00010d10


	//   ....[1]....
        /*00b8*/ 	.word	0x000115b0


	//   ....[2]....
        /*00bc*/ 	.word	0x00011710


	//   ....[3]....
        /*00c0*/ 	.word	0x000119e0


	//   ....[4]....
        /*00c4*/ 	.word	0x00011da0


	//   ....[5]....
        /*00c8*/ 	.word	0x00011dd0


	//   ....[6]....
        /*00cc*/ 	.word	0x00011e00


	//   ....[7]....
        /*00d0*/ 	.word	0x00011e40


	//   ....[8]....
        /*00d4*/ 	.word	0x00011e80


	//   ....[9]....
        /*00d8*/ 	.word	0x00011fd0


	//   ....[10]....
        /*00dc*/ 	.word	0x000122a0


	//   ....[11]....
        /*00e0*/ 	.word	0x00012660


	//   ....[12]....
        /*00e4*/ 	.word	0x00012690


	//----- nvinfo : EIATTR_MAX_THREADS
	.align		4
.L_2389:
        /*00e8*/ 	.byte	0x04, 0x05
        /*00ea*/ 	.short	(.L_2391 - .L_2390)
.L_2390:
        /*00ec*/ 	.word	0x00000100
        /*00f0*/ 	.word	0x00000001
        /*00f4*/ 	.word	0x00000001


	//----- nvinfo : EIATTR_CRS_STACK_SIZE
	.align		4
.L_2391:
        /*00f8*/ 	.byte	0x04, 0x1e
        /*00fa*/ 	.short	(.L_2393 - .L_2392)
.L_2392:
        /*00fc*/ 	.word	0x00000000


	//----- nvinfo : EIATTR_CBANK_PARAM_SIZE
	.align		4
.L_2393:
        /*0100*/ 	.byte	0x03, 0x19
        /*0102*/ 	.short	0x0420


	//----- nvinfo : EIATTR_PARAM_CBANK
	.align		4
        /*0104*/ 	.byte	0x04, 0x0a
        /*0106*/ 	.short	(.L_2395 - .L_2394)
	.align		4
.L_2394:
        /*0108*/ 	.word	index@(.nv.constant0._ZN2at6native13reduce_kernelILi256ELi2ENS0_8ReduceOpIN3c107complexIfEENS0_14func_wrapper_tIS5_ZNS0_11sum_functorIS5_S5_S5_EclERNS_14TensorIteratorEEUlS5_S5_E_EEjS5_Li4ELi4EEEEEvT1_)
        /*010c*/ 	.short	0x0380
        /*010e*/ 	.short	0x0420


	//----- nvinfo : EIATTR_SW_WAR
	.align		4
.L_2395:
        /*0110*/ 	.byte	0x04, 0x36
        /*0112*/ 	.short	(.L_2397 - .L_2396)
.L_2396:
        /*0114*/ 	.word	0x00000008
.L_2397:


//--------------------- .nv.info._ZN2at6native13reduce_kernelILi128ELi4ENS0_8ReduceOpIN3c107complexIfEENS0_14func_wrapper_tIS5_ZNS0_11sum_functorIS5_S5_S5_EclERNS_14TensorIteratorEEUlS5_S5_E_EEjS5_Li4ELi4EEEEEvT1_ --------------------------
	.section	.nv.info._ZN2at6native13reduce_kernelILi128ELi4ENS0_8ReduceOpIN3c107complexIfEENS0_14func_wrapper_tIS5_ZNS0_11sum_functorIS5_S5_S5_EclERNS_14TensorIteratorEEUlS5_S5_E_EEjS5_Li4ELi4EEEEEvT1_,"",@"SHT_CUDA_INFO"
	.sectionflags	@""
	.align	4


	//----- nvinfo : EIATTR_CUDA_API_VERSION
	.align		4
        /*0000*/ 	.byte	0x04, 0x37
        /*0002*/ 	.short	(.L_2399 - .L_2398)
.L_2398:
        /*0004*/ 	.word	0x00000082


	//----- nvinfo : EIATTR_KPARAM_INFO
	.align		4
.L_2399:
        /*0008*/ 	.byte	0x04, 0x17
        /*000a*/ 	.short	(.L_2401 - .L_2400)
.L_2400:
        /*000c*/ 	.word	0x00000000
        /*0010*/ 	.short	0x0000
        /*0012*/ 	.short	0x0000
        /*0014*/ 	.byte	0x00, 0xf0, 0x81, 0x10


	//----- nvinfo : EIATTR_SPARSE_MMA_MASK
	.align		4
.L_2401:
        /*0018*/ 	.byte	0x03, 0x50
        /*001a*/ 	.short	0x0000


	//----- nvinfo : EIATTR_MAXREG_COUNT
	.align		4
        /*001c*/ 	.byte	0x03, 0x1b
        /*001e*/ 	.short	0x0080


	//----- nvinfo : EIATTR_NUM_BARRIERS
	.align		4
        /*0020*/ 	.byte	0x02, 0x4c
        /*0022*/ 	.byte	0x01
	.zero		1


	//----- nvinfo : EIATTR_EXTERNS
	.align		4
        /*0024*/ 	.byte	0x04, 0x0f
        /*0026*/ 	.short	(.L_2403 - .L_2402)


	//   ....[0]....
	.align		4
.L_2402:
        /*0028*/ 	.word	index@(__assertfail)


	//----- nvinfo : EIATTR_MERCURY_ISA_VERSION
	.align		4
.L_2403:
        /*002c*/ 	.byte	0x03, 0x5f
        /*002e*/ 	.short	0x0101


	//----- nvinfo : EIATTR_INT_WARP_WIDE_INSTR_OFFSETS
	.align		4
        /*0030*/ 	.byte	0x04, 0x31
        /*0032*/ 	.short	(.L_2405 - .L_2404)


	//   ....[0]....
.L_2404:
        /*0034*/ 	.word	0x00016290


	//   ....[1]....
        /*0038*/ 	.word	0x00016380


	//----- nvinfo : EIATTR_COOP_GROUP_MASK_REGIDS
	.align		4
.L_2405:
        /*003c*/ 	.byte	0x04, 0x29
        /*003e*/ 	.short	(.L_2407 - .L_2406)


	//   ....[0]....
.L_2406:
        /*0040*/ 	.word	0xffffffff


	//   ....[1]....
        /*0044*/ 	.word	0xffffffff


	//   ....[2]....
        /*0048*/ 	.word	0xffffffff


	//   ....[3]....
        /*004c*/ 	.word	0xffffffff


	//   ....[4]....
        /*0050*/ 	.word	0xffffffff


	//   ....[5]....
        /*0054*/ 	.word	0xffffffff


	//   ....[6]....
        /*0058*/ 	.word	0xffffffff


	//   ....[7]....
        /*005c*/ 	.word	0xffffffff


	//   ....[8]....
        /*0060*/ 	.word	0xffffffff


	//   ....[9]....
        /*0064*/ 	.word	0xffffffff


	//   ....[10]....
        /*0068*/ 	.word	0xffffffff


	//   ....[11]....
        /*006c*/ 	.word	0xffffffff


	//   ....[12]....
        /*0070*/ 	.word	0xffffffff


	//   ....[13]....
        /*0074*/ 	.word	0xffffffff


	//   ....[14]....
        /*0078*/ 	.word	0xffffffff


	//   ....[15]....
        /*007c*/ 	.word	0xffffffff


	//----- nvinfo : EIATTR_COOP_GROUP_INSTR_OFFSETS
	.align		4
.L_2407:
        /*0080*/ 	.byte	0x04, 0x28
        /*0082*/ 	.short	(.L_2409 - .L_2408)


	//   ....[0]....
.L_2408:
        /*0084*/ 	.word	0x0000d350


	//   ....[1]....
        /*0088*/ 	.word	0x0000d360


	//   ....[2]....
        /*008c*/ 	.word	0x0000d370


	//   ....[3]....
        /*0090*/ 	.word	0x0000d380


	//   ....[4]....
        /*0094*/ 	.word	0x0000d390


	//   ....[5]....
        /*0098*/ 	.word	0x0000d3a0


	//   ....[6]....
        /*009c*/ 	.word	0x0000d3b0


	//   ....[7]....
        /*00a0*/ 	.word	0x0000d3d0


	//   ....[8]....
        /*00a4*/ 	.word	0x00016f30


	//   ....[9]....
        /*00a8*/ 	.word	0x00016f40


	//   ....[10]....
        /*00ac*/ 	.word	0x00016f50


	//   ....[11]....
        /*00b0*/ 	.word	0x00016f60


	//   ....[12]....
        /*00b4*/ 	.word	0x00016f70


	//   ....[13]....
        /*00b8*/ 	.word	0x00016f80


	//   ....[14]....
        /*00bc*/ 	.word	0x00016f90


	//   ....[15]....
        /*00c0*/ 	.word	0x00016fb0


	//----- nvinfo : EIATTR_VRC_CTA_INIT_COUNT
	.align		4
.L_2409:
        /*00c4*/ 	.byte	0x02, 0x4a
	.zero		1
	.zero		1


	//----- nvinfo : EIATTR_SYSCALL_OFFSETS
	.align		4
        /*00c8*/ 	.byte	0x04, 0x46
        /*00ca*/ 	.short	(.L_2411 - .L_2410)


	//   ....[0]....
.L_2410:
        /*00cc*/ 	.word	0x000014e0


	//   ....[1]....
        /*00d0*/ 	.word	0x000173b0


	//   ....[2]....
        /*00d4*/ 	.word	0x000174e0


	//   ....[3]....
        /*00d8*/ 	.word	0x00017670


	//   ....[4]....
        /*00dc*/ 	.word	0x000177a0


	//   ....[5]....
        /*00e0*/ 	.word	0x00017a80


	//   ....[6]....
        /*00e4*/ 	.word	0x00017bb0


	//   ....[7]....
        /*00e8*/ 	.word	0x00017d70


	//   ....[8]....
        /*00ec*/ 	.word	0x00017ea0


	//   ....[9]....
        /*00f0*/ 	.word	0x00018370


	//   ....[10]....
        /*00f4*/ 	.word	0x000184a0


	//   ....[11]....
        /*00f8*/ 	.word	0x00018630


	//   ....[12]....
        /*00fc*/ 	.word	0x00018760


	//   ....[13]....
        /*0100*/ 	.word	0x00018a40


	//   ....[14]....
        /*0104*/ 	.word	0x00018b70


	//   ....[15]....
        /*0108*/ 	.word	0x00018d30


	//   ....[16]....
        /*010c*/ 	.word	0x00018e60


	//----- nvinfo : EIATTR_EXIT_INSTR_OFFSETS
	.align		4
.L_2411:
        /*0110*/ 	.byte	0x04, 0x1c
        /*0112*/ 	.short	(.L_2413 - .L_2412)


	//   ....[0]....
.L_2412:
        /*0114*/ 	.word	0x00016440


	//   ....[1]....
        /*0118*/ 	.word	0x00017060


	//   ....[2]....
        /*011c*/ 	.word	0x00017280


	//   ....[3]....
        /*0120*/ 	.word	0x00017830


	//   ....[4]....
        /*0124*/ 	.word	0x00017f30


	//   ....[5]....
        /*0128*/ 	.word	0x00017f80


	//   ....[6]....
        /*012c*/ 	.word	0x00017fb0


	//   ....[7]....
        /*0130*/ 	.word	0x00017ff0


	//   ....[8]....
        /*0134*/ 	.word	0x00018030


	//   ....[9]....
        /*0138*/ 	.word	0x00018240


	//   ....[10]....
        /*013c*/ 	.word	0x000187f0


	//   ....[11]....
        /*0140*/ 	.word	0x00018ef0


	//   ....[12]....
        /*0144*/ 	.word	0x00018f40


	//----- nvinfo : EIATTR_MAX_THREADS
	.align		4
.L_2413:
        /*0148*/ 	.byte	0x04, 0x05
        /*014a*/ 	.short	(.L_2415 - .L_2414)
.L_2414:
        /*014c*/ 	.word	0x00000080
        /*0150*/ 	.word	0x00000001
        /*0154*/ 	.word	0x00000001


	//----- nvinfo : EIATTR_CRS_STACK_SIZE
	.align		4
.L_2415:
        /*0158*/ 	.byte	0x04, 0x1e
        /*015a*/ 	.short	(.L_2417 - .L_2416)
.L_2416:
        /*015c*/ 	.word	0x00000000


	//----- nvinfo : EIATTR_CBANK_PARAM_SIZE
	.align		4
.L_2417:
        /*0160*/ 	.byte	0x03, 0x19
        /*0162*/ 	.short	0x0420


	//----- nvinfo : EIATTR_PARAM_CBANK
	.align		4
        /*0164*/ 	.byte	0x04, 0x0a
        /*0166*/ 	.short	(.L_2419 - .L_2418)
	.align		4
.L_2418:
        /*0168*/ 	.word	index@(.nv.constant0._ZN2at6native13reduce_kernelILi128ELi4ENS0_8ReduceOpIN3c107complexIfEENS0_14func_wrapper_tIS5_ZNS0_11sum_functorIS5_S5_S5_EclERNS_14TensorIteratorEEUlS5_S5_E_EEjS5_Li4ELi4EEEEEvT1_)
        /*016c*/ 	.short	0x0380
        /*016e*/ 	.short	0x0420


	//----- nvinfo : EIATTR_SW_WAR
	.align		4
.L_2419:
        /*0170*/ 	.byte	0x04, 0x36
        /*0172*/ 	.short	(.L_2421 - .L_2420)
.L_2420:
        /*0174*/ 	.word	0x00000008
.L_2421:


//--------------------- .nv.info._ZN2at6native13reduce_kernelILi256ELi1ENS0_8ReduceOpIN3c107complexIdEENS0_14func_wrapper_tIS5_ZNS0_11sum_functorIS5_S5_S5_EclERNS_14TensorIteratorEEUlS5_S5_E_EEjS5_Li4ELi4EEEEEvT1_ --------------------------
	.section	.nv.info._ZN2at6native13reduce_kernelILi256ELi1ENS0_8ReduceOpIN3c107complexIdEENS0_14func_wrapper_tIS5_ZNS0_11sum_functorIS5_S5_S5_EclERNS_14TensorIteratorEEUlS5_S5_E_EEjS5_Li4ELi4EEEEEvT1_,"",@"SHT_CUDA_INFO"
	.sectionflags	@""
	.align	4


	//----- nvinfo : EIATTR_CUDA_API_VERSION
	.align		4
        /*0000*/ 	.byte	0x04, 0x37
        /*0002*/ 	.short	(.L_2423 - .L_2422)
.L_2422:
        /*0004*/ 	.word	0x00000082


	//----- nvinfo : EIATTR_KPARAM_INFO
	.align		4
.L_2423:
        /*0008*/ 	.byte	0x04, 0x17
        /*000a*/ 	.short	(.L_2425 - .L_2424)
.L_2424:
        /*000c*/ 	.word	0x00000000
        /*0010*/ 	.short	0x0000
        /*0012*/ 	.short	0x0000
        /*0014*/ 	.byte	0x00, 0xf0, 0xc1, 0x10


	//----- nvinfo : EIATTR_SPARSE_MMA_MASK
	.align		4
.L_2425:
        /*0018*/ 	.byte	0x03, 0x50
        /*001a*/ 	.short	0x0000


	//----- nvinfo : EIATTR_MAXREG_COUNT
	.align		4
        /*001c*/ 	.byte	0x03, 0x1b
        /*001e*/ 	.short	0x0040


	//----- nvinfo : EIATTR_NUM_BARRIERS
	.align		4
        /*0020*/ 	.byte	0x02, 0x4c
        /*0022*/ 	.byte	0x01
	.zero		1


	//----- nvinfo : EIATTR_EXTERNS
	.align		4
        /*0024*/ 	.byte	0x04, 0x0f
        /*0026*/ 	.short	(.L_2427 - .L_2426)


	//   ....[0]....
	.align		4
.L_2426:
        /*0028*/ 	.word	index@(__assertfail)


	//----- nvinfo : EIATTR_MERCURY_ISA_VERSION
	.align		4
.L_2427:
        /*002c*/ 	.byte	0x03, 0x5f
        /*002e*/ 	.short	0x0101


	//----- nvinfo : EIATTR_INT_WARP_WIDE_INSTR_OFFSETS
	.align		4
        /*0030*/ 	.byte	0x04, 0x31
        /*0032*/ 	.short	(.L_2429 - .L_2428)


	//   ....[0]....
.L_2428:
        /*0034*/ 	.word	0x0000f280


	//   ....[1]....
        /*0038*/ 	.word	0x0000f370


	//----- nvinfo : EIATTR_COOP_GROUP_MASK_REGIDS
	.align		4
.L_2429:
        /*003c*/ 	.byte	0x04, 0x29
        /*003e*/ 	.short	(.L_2431 - .L_2430)


	//   ....[0]....
.L_2430:
        /*0040*/ 	.word	0xffffffff


	//   ....[1]....
        /*0044*/ 	.word	0xffffffff


	//   ....[2]....
        /*0048*/ 	.word	0xffffffff


	//   ....[3]....
        /*004c*/ 	.word	0xffffffff


	//   ....[4]....
        /*0050*/ 	.word	0xffffffff


	//   ....[5]....
        /*0054*/ 	.word	0xffffffff


	//   ....[6]....
        /*0058*/ 	.word	0xffffffff


	//   ....[7]....
        /*005c*/ 	.word	0xffffffff


	//----- nvinfo : EIATTR_COOP_GROUP_INSTR_OFFSETS
	.align		4
.L_2431:
        /*0060*/ 	.byte	0x04, 0x28
        /*0062*/ 	.short	(.L_2433 - .L_2432)


	//   ....[0]....
.L_2432:
        /*0064*/ 	.word	0x0000cb40


	//   ....[1]....
        /*0068*/ 	.word	0x0000cb50


	//   ....[2]....
        /*006c*/ 	.word	0x0000cb70


	//   ....[3]....
        /*0070*/ 	.word	0x0000cb80


	//   ....[4]....
        /*0074*/ 	.word	0x0000fc20


	//   ....[5]....
        /*0078*/ 	.word	0x0000fc30


	//   ....[6]....
        /*007c*/ 	.word	0x0000fc50


	//   ....[7]....
        /*0080*/ 	.word	0x0000fc60


	//----- nvinfo : EIATTR_VRC_CTA_INIT_COUNT
	.align		4
.L_2433:
        /*0084*/ 	.byte	0x02, 0x4a
	.zero		1
	.zero		1


	//----- nvinfo : EIATTR_SYSCALL_OFFSETS
	.align		4
        /*0088*/ 	.byte	0x04, 0x46
        /*008a*/ 	.short	(.L_2435 - .L_2434)


	//   ....[0]....
.L_2434:
        /*008c*/ 	.word	0x0000ff50


	//   ....[1]....
        /*0090*/ 	.word	0x000101c0


	//   ....[2]....
        /*0094*/ 	.word	0x00010540


	//   ....[3]....
        /*0098*/ 	.word	0x000107b0


	//----- nvinfo : EIATTR_EXIT_INSTR_OFFSETS
	.align		4
.L_2435:
        /*009c*/ 	.byte	0x04, 0x1c
        /*009e*/ 	.short	(.L_2437 - .L_2436)


	//   ....[0]....
.L_2436:
        /*00a0*/ 	.word	0x0000f410


	//   ....[1]....
        /*00a4*/ 	.word	0x0000fce0


	//   ....[2]....
        /*00a8*/ 	.word	0x0000ffa0


	//   ....[3]....
        /*00ac*/ 	.word	0x0000ffc0


	//   ....[4]....
        /*00b0*/ 	.word	0x00010210


	//   ....[5]....
        /*00b4*/ 	.word	0x00010230


	//   ....[6]....
        /*00b8*/ 	.word	0x00010260


	//   ....[7]....
        /*00bc*/ 	.word	0x000102a0


	//   ....[8]....
        /*00c0*/ 	.word	0x000102e0


	//   ....[9]....
        /*00c4*/ 	.word	0x00010590


	//   ....[10]....
        /*00c8*/ 	.word	0x000105b0


	//   ....[11]....
        /*00cc*/ 	.word	0x00010800


	//   ....[12]....
        /*00d0*/ 	.word	0x00010820


	//----- nvinfo : EIATTR_MAX_THREADS
	.align		4
.L_2437:
        /*00d4*/ 	.byte	0x04, 0x05
        /*00d6*/ 	.short	(.L_2439 - .L_2438)
.L_2438:
        /*00d8*/ 	.word	0x00000100
        /*00dc*/ 	.word	0x00000001
        /*00e0*/ 	.word	0x00000001


	//----- nvinfo : EIATTR_CRS_STACK_SIZE
	.align		4
.L_2439:
        /*00e4*/ 	.byte	0x04, 0x1e
        /*00e6*/ 	.short	(.L_2441 - .L_2440)
.L_2440:
        /*00e8*/ 	.word	0x00000000


	//----- nvinfo : EIATTR_CBANK_PARAM_SIZE
	.align		4
.L_2441:
        /*00ec*/ 	.byte	0x03, 0x19
        /*00ee*/ 	.short	0x0430


	//----- nvinfo : EIATTR_PARAM_CBANK
	.align		4
        /*00f0*/ 	.byte	0x04, 0x0a
        /*00f2*/ 	.short	(.L_2443 - .L_2442)
	.align		4
.L_2442:
        /*00f4*/ 	.word	index@(.nv.constant0._ZN2at6native13reduce_kernelILi256ELi1ENS0_8ReduceOpIN3c107complexIdEENS0_14func_wrapper_tIS5_ZNS0_11sum_functorIS5_S5_S5_EclERNS_14TensorIteratorEEUlS5_S5_E_EEjS5_Li4ELi4EEEEEvT1_)
        /*00f8*/ 	.short	0x0380
        /*00fa*/ 	.short	0x0430


	//----- nvinfo : EIATTR_SW_WAR
	.align		4
.L_2443:
        /*00fc*/ 	.byte	0x04, 0x36
        /*00fe*/ 	.short	(.L_2445 - .L_2444)
.L_2444:
        /*0100*/ 	.word	0x00000008
.L_2445:


//--------------------- .nv.info._ZN2at6native13reduce_kernelILi128ELi2ENS0_8ReduceOpIN3c107complexIdEENS0_14func_wrapper_tIS5_ZNS0_11sum_functorIS5_S5_S5_EclERNS_14TensorIteratorEEUlS5_S5_E_EEjS5_Li4ELi4EEEEEvT1_ --------------------------
	.section	.nv.info._ZN2at6native13reduce_kernelILi128ELi2ENS0_8ReduceOpIN3c107complexIdEENS0_14func_wrapper_tIS5_ZNS0_11sum_functorIS5_S5_S5_EclERNS_14TensorIteratorEEUlS5_S5_E_EEjS5_Li4ELi4EEEEEvT1_,"",@"SHT_CUDA_INFO"
	.sectionflags	@""
	.align	4


	//----- nvinfo : EIATTR_CUDA_API_VERSION
	.align		4
        /*0000*/ 	.byte	0x04, 0x37
        /*0002*/ 	.short	(.L_2447 - .L_2446)
.L_2446:
        /*0004*/ 	.word	0x00000082


	//----- nvinfo : EIATTR_KPARAM_INFO
	.align		4
.L_2447:
        /*0008*/ 	.byte	0x04, 0x17
        /*000a*/ 	.short	(.L_2449 - .L_2448)
.L_2448:
        /*000c*/ 	.word	0x00000000
        /*0010*/ 	.short	0x0000
        /*0012*/ 	.short	0x0000
        /*0014*/ 	.byte	0x00, 0xf0, 0xc1, 0x10


	//----- nvinfo : EIATTR_SPARSE_MMA_MASK
	.align		4
.L_2449:
        /*0018*/ 	.byte	0x03, 0x50
        /*001a*/ 	.short	0x0000


	//----- nvinfo : EIATTR_MAXREG_COUNT
	.align		4
        /*001c*/ 	.byte	0x03, 0x1b
        /*001e*/ 	.short	0x0080


	//----- nvinfo : EIATTR_NUM_BARRIERS
	.align		4
        /*0020*/ 	.byte	0x02, 0x4c
        /*0022*/ 	.byte	0x01
	.zero		1


	//----- nvinfo : EIATTR_EXTERNS
	.align		4
        /*0024*/ 	.byte	0x04, 0x0f
        /*0026*/ 	.short	(.L_2451 - .L_2450)


	//   ....[0]....
	.align		4
.L_2450:
        /*0028*/ 	.word	index@(__assertfail)


	//----- nvinfo : EIATTR_MERCURY_ISA_VERSION
	.align		4
.L_2451:
        /*002c*/ 	.byte	0x03, 0x5f
        /*002e*/ 	.short	0x0101


	//----- nvinfo : EIATTR_INT_WARP_WIDE_INSTR_OFFSETS
	.align		4
        /*0030*/ 	.byte	0x04, 0x31
        /*0032*/ 	.short	(.L_2453 - .L_2452)


	//   ....[0]....
.L_2452:
        /*0034*/ 	.word	0x00013750


	//   ....[1]....
        /*0038*/ 	.word	0x00013840


	//----- nvinfo : EIATTR_COOP_GROUP_MASK_REGIDS
	.align		4
.L_2453:
        /*003c*/ 	.byte	0x04, 0x29
        /*003e*/ 	.short	(.L_2455 - .L_2454)


	//   ....[0]....
.L_2454:
        /*0040*/ 	.word	0xffffffff


	//   ....[1]....
        /*0044*/ 	.word	0xffffffff


	//   ....[2]....
        /*0048*/ 	.word	0xffffffff


	//   ....[3]....
        /*004c*/ 	.word	0xffffffff


	//   ....[4]....
        /*0050*/ 	.word	0xffffffff


	//   ....[5]....
        /*0054*/ 	.word	0xffffffff


	//   ....[6]....
        /*0058*/ 	.word	0xffffffff


	//   ....[7]....
        /*005c*/ 	.word	0xffffffff


	//   ....[8]....
        /*0060*/ 	.word	0xffffffff


	//   ....[9]....
        /*0064*/ 	.word	0xffffffff


	//   ....[10]....
        /*0068*/ 	.word	0xffffffff


	//   ....[11]....
        /*006c*/ 	.word	0xffffffff


	//   ....[12]....
        /*0070*/ 	.word	0xffffffff


	//   ....[13]....
        /*0074*/ 	.word	0xffffffff


	//   ....[14]....
        /*0078*/ 	.word	0xffffffff


	//   ....[15]....
        /*007c*/ 	.word	0xffffffff


	//----- nvinfo : EIATTR_COOP_GROUP_INSTR_OFFSETS
	.align		4
.L_2455:
        /*0080*/ 	.byte	0x04, 0x28
        /*0082*/ 	.short	(.L_2457 - .L_2456)


	//   ....[0]....
.L_2456:
        /*0084*/ 	.word	0x0000ece0


	//   ....[1]....
        /*0088*/ 	.word	0x0000ecf0


	//   ....[2]....
        /*008c*/ 	.word	0x0000ed10


	//   ....[3]....
        /*0090*/ 	.word	0x0000ed20


	//   ....[4]....
        /*0094*/ 	.word	0x0000ed70


	//   ....[5]....
        /*0098*/ 	.word	0x0000ed80


	//   ....[6]....
        /*009c*/ 	.word	0x0000edd0


	//   ....[7]....
        /*00a0*/ 	.word	0x0000ede0


	//   ....[8]....
        /*00a4*/ 	.word	0x00014540


	//   ....[9]....
        /*00a8*/ 	.word	0x00014550


	//   ....[10]....
        /*00ac*/ 	.word	0x00014570


	//   ....[11]....
        /*00b0*/ 	.word	0x00014580


	//   ....[12]....
        /*00b4*/ 	.word	0x000145d0


	//   ....[13]....
        /*00b8*/ 	.word	0x000145e0


	//   ....[14]....
        /*00bc*/ 	.word	0x00014630


	//   ....[15]....
        /*00c0*/ 	.word	0x00014640


	//----- nvinfo : EIATTR_VRC_CTA_INIT_COUNT
	.align		4
.L_2457:
        /*00c4*/ 	.byte	0x02, 0x4a
	.zero		1
	.zero		1


	//----- nvinfo : EIATTR_SYSCALL_OFFSETS
	.align		4
        /*00c8*/ 	.byte	0x04, 0x46
        /*00ca*/ 	.short	(.L_2459 - .L_2458)


	//   ....[0]....
.L_2458:
        /*00cc*/ 	.word	0x000014c0


	//   ....[1]....
        /*00d0*/ 	.word	0x00014a10


	//   ....[2]....
        /*00d4*/ 	.word	0x00014b40


	//   ....[3]....
        /*00d8*/ 	.word	0x00014e60


	//   ....[4]....
        /*00dc*/ 	.word	0x00014f90


	//   ....[5]....
        /*00e0*/ 	.word	0x00015450


	//   ....[6]....
        /*00e4*/ 	.word	0x00015580


	//   ....[7]....
        /*00e8*/ 	.word	0x000158a0


	//   ....[8]....
        /*00ec*/ 	.word	0x000159d0


	//----- nvinfo : EIATTR_EXIT_INSTR_OFFSETS
	.align		4
.L_2459:
        /*00f0*/ 	.byte	0x04, 0x1c
        /*00f2*/ 	.short	(.L_2461 - .L_2460)


	//   ....[0]....
.L_2460:
        /*00f4*/ 	.word	0x00013900


	//   ....[1]....
        /*00f8*/ 	.word	0x000146c0


	//   ....[2]....
        /*00fc*/ 	.word	0x000148e0


	//   ....[3]....
        /*0100*/ 	.word	0x00014bb0


	//   ....[4]....
        /*0104*/ 	.word	0x00015030


	//   ....[5]....
        /*0108*/ 	.word	0x00015060


	//   ....[6]....
        /*010c*/ 	.word	0x00015090


	//   ....[7]....
        /*0110*/ 	.word	0x000150d0


	//   ....[8]....
        /*0114*/ 	.word	0x00015110


	//   ....[9]....
        /*0118*/ 	.word	0x00015320


	//   ....[10]....
        /*011c*/ 	.word	0x000155f0


	//   ....[11]....
        /*0120*/ 	.word	0x00015a70


	//   ....[12]....
        /*0124*/ 	.word	0x00015aa0


	//----- nvinfo : EIATTR_MAX_THREADS
	.align		4
.L_2461:
        /*0128*/ 	.byte	0x04, 0x05
        /*012a*/ 	.short	(.L_2463 - .L_2462)
.L_2462:
        /*012c*/ 	.word	0x00000080
        /*0130*/ 	.word	0x00000001
        /*0134*/ 	.word	0x00000001


	//----- nvinfo : EIATTR_CRS_STACK_SIZE
	.align		4
.L_2463:
        /*0138*/ 	.byte	0x04, 0x1e
        /*013a*/ 	.short	(.L_2465 - .L_2464)
.L_2464:
        /*013c*/ 	.word	0x00000000


	//----- nvinfo : EIATTR_CBANK_PARAM_SIZE
	.align		4
.L_2465:
        /*0140*/ 	.byte	0x03, 0x19
        /*0142*/ 	.short	0x0430


	//----- nvinfo : EIATTR_PARAM_CBANK
	.align		4
        /*0144*/ 	.byte	0x04, 0x0a
        /*0146*/ 	.short	(.L_2467 - .L_2466)
	.align		4
.L_2466:
        /*0148*/ 	.word	index@(.nv.constant0._ZN2at6native13reduce_kernelILi128ELi2ENS0_8ReduceOpIN3c107complexIdEENS0_14func_wrapper_tIS5_ZNS0_11sum_functorIS5_S5_S5_EclERNS_14TensorIteratorEEUlS5_S5_E_EEjS5_Li4ELi4EEEEEvT1_)
        /*014c*/ 	.short	0x0380
        /*014e*/ 	.short	0x0430


	//----- nvinfo : EIATTR_SW_WAR
	.align		4
.L_2467:
        /*0150*/ 	.byte	0x04, 0x36
        /*0152*/ 	.short	(.L_2469 - .L_2468)
.L_2468:
        /*0154*/ 	.word	0x00000008
.L_2469:


//--------------------- .nv.info._ZN2at6native13reduce_kernelILi64ELi4ENS0_8ReduceOpIN3c107complexIdEENS0_14func_wrapper_tIS5_ZNS0_11sum_functorIS5_S5_S5_EclERNS_14TensorIteratorEEUlS5_S5_E_EEjS5_Li4ELi4EEEEEvT1_ --------------------------
	.section	.nv.info._ZN2at6native13reduce_kernelILi64ELi4ENS0_8ReduceOpIN3c107complexIdEENS0_14func_wrapper_tIS5_ZNS0_11sum_functorIS5_S5_S5_EclERNS_14TensorIteratorEEUlS5_S5_E_EEjS5_Li4ELi4EEEEEvT1_,"",@"SHT_CUDA_INFO"
	.sectionflags	@""
	.align	4


	//----- nvinfo : EIATTR_CUDA_API_VERSION
	.align		4
        /*0000*/ 	.byte	0x04, 0x37
        /*0002*/ 	.short	(.L_2471 - .L_2470)
.L_2470:
        /*0004*/ 	.word	0x00000082


	//----- nvinfo : EIATTR_KPARAM_INFO
	.align		4
.L_2471:
        /*0008*/ 	.byte	0x04, 0x17
        /*000a*/ 	.short	(.L_2473 - .L_2472)
.L_2472:
        /*000c*/ 	.word	0x00000000
        /*0010*/ 	.short	0x0000
        /*0012*/ 	.short	0x0000
        /*0014*/ 	.byte	0x00, 0xf0, 0xc1, 0x10


	//----- nvinfo : EIATTR_SPARSE_MMA_MASK
	.align		4
.L_2473:
        /*0018*/ 	.byte	0x03, 0x50
        /*001a*/ 	.short	0x0000


	//----- nvinfo : EIATTR_MAXREG_COUNT
	.align		4
        /*001c*/ 	.byte	0x03, 0x1b
        /*001e*/ 	.short	0x00ff


	//----- nvinfo : EIATTR_NUM_BARRIERS
	.align		4
        /*0020*/ 	.byte	0x02, 0x4c
        /*0022*/ 	.byte	0x01
	.zero		1


	//----- nvinfo : EIATTR_EXTERNS
	.align		4
        /*0024*/ 	.byte	0x04, 0x0f
        /*0026*/ 	.short	(.L_2475 - .L_2474)


	//   ....[0]....
	.align		4
.L_2474:
        /*0028*/ 	.word	index@(__assertfail)


	//----- nvinfo : EIATTR_MERCURY_ISA_VERSION
	.align		4
.L_2475:
        /*002c*/ 	.byte	0x03, 0x5f
        /*002e*/ 	.short	0x0101


	//----- nvinfo : EIATTR_INT_WARP_WIDE_INSTR_OFFSETS
	.align		4
        /*0030*/ 	.byte	0x04, 0x31
        /*0032*/ 	.short	(.L_2477 - .L_2476)


	//   ....[0]....
.L_2476:
        /*0034*/ 	.word	0x0001b910


	//   ....[1]....
        /*0038*/ 	.word	0x0001ba00


	//----- nvinfo : EIATTR_COOP_GROUP_MASK_REGIDS
	.align		4
.L_2477:
        /*003c*/ 	.byte	0x04, 0x29
        /*003e*/ 	.short	(.L_2479 - .L_2478)


	//   ....[0]....
.L_2478:
        /*0040*/ 	.word	0xffffffff


	//   ....[1]....
        /*0044*/ 	.word	0xffffffff


	//   ....[2]....
        /*0048*/ 	.word	0xffffffff


	//   ....[3]....
        /*004c*/ 	.word	0xffffffff


	//   ....[4]....
        /*0050*/ 	.word	0xffffffff


	//   ....[5]....
        /*0054*/ 	.word	0xffffffff


	//   ....[6]....
        /*0058*/ 	.word	0xffffffff


	//   ....[7]....
        /*005c*/ 	.word	0xffffffff


	//   ....[8]....
        /*0060*/ 	.word	0xffffffff


	//   ....[9]....
        /*0064*/ 	.word	0xffffffff


	//   ....[10]....
        /*0068*/ 	.word	0xffffffff


	//   ....[11]....
        /*006c*/ 	.word	0xffffffff


	//   ....[12]....
        /*0070*/ 	.word	0xffffffff


	//   ....[13]....
        /*0074*/ 	.word	0xffffffff


	//   ....[14]....
        /*0078*/ 	.word	0xffffffff


	//   ....[15]....
        /*007c*/ 	.word	0xffffffff


	//   ....[16]....
        /*0080*/ 	.word	0xffffffff


	//   ....[17]....
        /*0084*/ 	.word	0xffffffff


	//   ....[18]....
        /*0088*/ 	.word	0xffffffff


	//   ....[19]....
        /*008c*/ 	.word	0xffffffff


	//   ....[20]....
        /*0090*/ 	.word	0xffffffff


	//   ....[21]....
        /*0094*/ 	.word	0xffffffff


	//   ....[22]....
        /*0098*/ 	.word	0xffffffff


	//   ....[23]....
        /*009c*/ 	.word	0xffffffff


	//   ....[24]....
        /*00a0*/ 	.word	0xffffffff


	//   ....[25]....
        /*00a4*/ 	.word	0xffffffff


	//   ....[26]....
        /*00a8*/ 	.word	0xffffffff


	//   ....[27]....
        /*00ac*/ 	.word	0xffffffff


	//   ....[28]....
        /*00b0*/ 	.word	0xffffffff


	//   ....[29]....
        /*00b4*/ 	.word	0xffffffff


	//   ....[30]....
        /*00b8*/ 	.word	0xffffffff


	//   ....[31]....
        /*00bc*/ 	.word	0xffffffff


	//----- nvinfo : EIATTR_COOP_GROUP_INSTR_OFFSETS
	.align		4
.L_2479:
        /*00c0*/ 	.byte	0x04, 0x28
        /*00c2*/ 	.short	(.L_2481 - .L_2480)


	//   ....[0]....
.L_2480:
        /*00c4*/ 	.word	0x00012800


	//   ....[1]....
        /*00c8*/ 	.word	0x00012810


	//   ....[2]....
        /*00cc*/ 	.word	0x00012830


	//   ....[3]....
        /*00d0*/ 	.word	0x00012840


	//   ....[4]....
        /*00d4*/ 	.word	0x00012890


	//   ....[5]....
        /*00d8*/ 	.word	0x000128a0


	//   ....[6]....
        /*00dc*/ 	.word	0x000128f0


	//   ....[7]....
        /*00e0*/ 	.word	0x00012900


	//   ....[8]....
        /*00e4*/ 	.word	0x00012950


	//   ....[9]....
        /*00e8*/ 	.word	0x00012960


	//   ....[10]....
        /*00ec*/ 	.word	0x000129b0


	//   ....[11]....
        /*00f0*/ 	.word	0x000129c0


	//   ....[12]....
        /*00f4*/ 	.word	0x00012a10


	//   ....[13]....
        /*00f8*/ 	.word	0x00012a20


	//   ....[14]....
        /*00fc*/ 	.word	0x00012a70


	//   ....[15]....
        /*0100*/ 	.word	0x00012a80


	//   ....[16]....
        /*0104*/ 	.word	0x0001cf00


	//   ....[17]....
        /*0108*/ 	.word	0x0001cf10


	//   ....[18]....
        /*010c*/ 	.word	0x0001cf30


	//   ....[19]....
        /*0110*/ 	.word	0x0001cf40


	//   ....[20]....
        /*0114*/ 	.word	0x0001cf90


	//   ....[21]....
        /*0118*/ 	.word	0x0001cfa0


	//   ....[22]....
        /*011c*/ 	.word	0x0001cff0


	//   ....[23]....
        /*0120*/ 	.word	0x0001d000


	//   ....[24]....
        /*0124*/ 	.word	0x0001d050


	//   ....[25]....
        /*0128*/ 	.word	0x0001d060


	//   ....[26]....
        /*012c*/ 	.word	0x0001d0b0


	//   ....[27]....
        /*0130*/ 	.word	0x0001d0c0


	//   ....[28]....
        /*0134*/ 	.word	0x0001d110


	//   ....[29]....
        /*0138*/ 	.word	0x0001d120


	//   ....[30]....
        /*013c*/ 	.word	0x0001d170


	//   ....[31]....
        /*0140*/ 	.word	0x0001d180


	//----- nvinfo : EIATTR_VRC_CTA_INIT_COUNT
	.align		4
.L_2481:
        /*0144*/ 	.byte	0x02, 0x4a
	.zero		1
	.zero		1


	//----- nvinfo : EIATTR_SYSCALL_OFFSETS
	.align		4
        /*0148*/ 	.byte	0x04, 0x46
        /*014a*/ 	.short	(.L_2483 - .L_2482)


	//   ....[0]....
.L_2482:
        /*014c*/ 	.word	0x00001500


	//   ....[1]....
        /*0150*/ 	.word	0x0001d710


	//   ....[2]....
        /*0154*/ 	.word	0x0001d840


	//   ....[3]....
        /*0158*/ 	.word	0x0001d9d0


	//   ....[4]....
        /*015c*/ 	.word	0x0001db00


	//   ....[5]....
        /*0160*/ 	.word	0x0001dfa0


	//   ....[6]....
        /*0164*/ 	.word	0x0001e0d0


	//   ....[7]....
        /*0168*/ 	.word	0x0001e290


	//   ....[8]....
        /*016c*/ 	.word	0x0001e3c0


	//   ....[9]....
        /*0170*/ 	.word	0x0001ea50


	//   ....[10]....
        /*0174*/ 	.word	0x0001eb80


	//   ....[11]....
        /*0178*/ 	.word	0x0001ed10


	//   ....[12]....
        /*017c*/ 	.word	0x0001ee40


	//   ....[13]....
        /*0180*/ 	.word	0x0001f2e0


	//   ....[14]....
        /*0184*/ 	.word	0x0001f410


	//   ....[15]....
        /*0188*/ 	.word	0x0001f5d0


	//   ....[16]....
        /*018c*/ 	.word	0x0001f700


	//----- nvinfo : EIATTR_EXIT_INSTR_OFFSETS
	.align		4
.L_2483:
        /*0190*/ 	.byte	0x04, 0x1c
        /*0192*/ 	.short	(.L_2485 - .L_2484)


	//   ....[0]....
.L_2484:
        /*0194*/ 	.word	0x0001bac0


	//   ....[1]....
        /*0198*/ 	.word	0x0001d200


	//   ....[2]....
        /*019c*/ 	.word	0x0001d5e0


	//   ....[3]....
        /*01a0*/ 	.word	0x0001db90


	//   ....[4]....
        /*01a4*/ 	.word	0x0001e450


	//   ....[5]....
        /*01a8*/ 	.word	0x0001e4a0


	//   ....[6]....
        /*01ac*/ 	.word	0x0001e4d0


	//   ....[7]....
        /*01b0*/ 	.word	0x0001e510


	//   ....[8]....
        /*01b4*/ 	.word	0x0001e550


	//   ....[9]....
        /*01b8*/ 	.word	0x0001e920


	//   ....[10]....
        /*01bc*/ 	.word	0x0001eed0


	//   ....[11]....
        /*01c0*/ 	.word	0x0001f790


	//   ....[12]....
        /*01c4*/ 	.word	0x0001f7e0


	//----- nvinfo : EIATTR_MAX_THREADS
	.align		4
.L_2485:
        /*01c8*/ 	.byte	0x04, 0x05
        /*01ca*/ 	.short	(.L_2487 - .L_2486)
.L_2486:
        /*01cc*/ 	.word	0x00000040
        /*01d0*/ 	.word	0x00000001
        /*01d4*/ 	.word	0x00000001


	//----- nvinfo : EIATTR_CRS_STACK_SIZE
	.align		4
.L_2487:
        /*01d8*/ 	.byte	0x04, 0x1e
        /*01da*/ 	.short	(.L_2489 - .L_2488)
.L_2488:
        /*01dc*/ 	.word	0x00000000


	//----- nvinfo : EIATTR_CBANK_PARAM_SIZE
	.align		4
.L_2489:
        /*01e0*/ 	.byte	0x03, 0x19
        /*01e2*/ 	.short	0x0430


	//----- nvinfo : EIATTR_PARAM_CBANK
	.align		4
        /*01e4*/ 	.byte	0x04, 0x0a
        /*01e6*/ 	.short	(.L_2491 - .L_2490)
	.align		4
.L_2490:
        /*01e8*/ 	.word	index@(.nv.constant0._ZN2at6native13reduce_kernelILi64ELi4ENS0_8ReduceOpIN3c107complexIdEENS0_14func_wrapper_tIS5_ZNS0_11sum_functorIS5_S5_S5_EclERNS_14TensorIteratorEEUlS5_S5_E_EEjS5_Li4ELi4EEEEEvT1_)
        /*01ec*/ 	.short	0x0380
        /*01ee*/ 	.short	0x0430


	//----- nvinfo : EIATTR_SW_WAR
	.align		4
.L_2491:
        /*01f0*/ 	.byte	0x04, 0x36
        /*01f2*/ 	.short	(.L_2493 - .L_2492)
.L_2492:
        /*01f4*/ 	.word	0x00000008
.L_2493:


//--------------------- .nv.info._ZN2at6native13reduce_kernelILi512ELi1ENS0_8ReduceOpIfNS0_14func_wrapper_tIfZNS0_11sum_functorIfffEclERNS_14TensorIteratorEEUlffE_EEjfLi4ELi4EEEEEvT1_ --------------------------
	.section	.nv.info._ZN2at6native13reduce_kernelILi512ELi1ENS0_8ReduceOpIfNS0_14func_wrapper_tIfZNS0_11sum_functorIfffEclERNS_14TensorIteratorEEUlffE_EEjfLi4ELi4EEEEEvT1_,"",@"SHT_CUDA_INFO"
	.sectionflags	@""
	.align	4


	//----- nvinfo : EIATTR_CUDA_API_VERSION
	.align		4
        /*0000*/ 	.byte	0x04, 0x37
        /*0002*/ 	.short	(.L_2495 - .L_2494)
.L_2494:
        /*0004*/ 	.word	0x00000082


	//----- nvinfo : EIATTR_KPARAM_INFO
	.align		4
.L_2495:
        /*0008*/ 	.byte	0x04, 0x17
        /*000a*/ 	.short	(.L_2497 - .L_2496)
.L_2496:
        /*000c*/ 	.word	0x00000000
        /*0010*/ 	.short	0x0000
        /*0012*/ 	.short	0x0000
        /*0014*/ 	.byte	0x00, 0xf0, 0x61, 0x10


	//----- nvinfo : EIATTR_SPARSE_MMA_MASK
	.align		4
.L_2497:
        /*0018*/ 	.byte	0x03, 0x50
        /*001a*/ 	.short	0x0000


	//----- nvinfo : EIATTR_MAXREG_COUNT
	.align		4
        /*001c*/ 	.byte	0x03, 0x1b
        /*001e*/ 	.short	0x0020


	//----- nvinfo : EIATTR_NUM_BARRIERS
	.align		4
        /*0020*/ 	.byte	0x02, 0x4c
        /*0022*/ 	.byte	0x01
	.zero		1


	//----- nvinfo : EIATTR_EXTERNS
	.align		4
        /*0024*/ 	.byte	0x04, 0x0f
        /*0026*/ 	.short	(.L_2499 - .L_2498)


	//   ....[0]....
	.align		4
.L_2498:
        /*0028*/ 	.word	index@(__assertfail)


	//----- nvinfo : EIATTR_MERCURY_ISA_VERSION
	.align		4
.L_2499:
        /*002c*/ 	.byte	0x03, 0x5f
        /*002e*/ 	.short	0x0101


	//----- nvinfo : EIATTR_INT_WARP_WIDE_INSTR_OFFSETS
	.align		4
        /*0030*/ 	.byte	0x04, 0x31
        /*0032*/ 	.short	(.L_2501 - .L_2500)


	//   ....[0]....
.L_2500:
        /*0034*/ 	.word	0x0000d680


	//   ....[1]....
        /*0038*/ 	.word	0x0000d770


	//----- nvinfo : EIATTR_COOP_GROUP_MASK_REGIDS
	.align		4
.L_2501:
        /*003c*/ 	.byte	0x04, 0x29
        /*003e*/ 	.short	(.L_2503 - .L_2502)


	//   ....[0]....
.L_2502:
        /*0040*/ 	.word	0xffffffff


	//   ....[1]....
        /*0044*/ 	.word	0xffffffff


	//----- nvinfo : EIATTR_COOP_GROUP_INSTR_OFFSETS
	.align		4
.L_2503:
        /*0048*/ 	.byte	0x04, 0x28
        /*004a*/ 	.short	(.L_2505 - .L_2504)


	//   ....[0]....
.L_2504:
        /*004c*/ 	.word	0x0000af90


	//   ....[1]....
        /*0050*/ 	.word	0x0000dea0


	//----- nvinfo : EIATTR_VRC_CTA_INIT_COUNT
	.align		4
.L_2505:
        /*0054*/ 	.byte	0x02, 0x4a
	.zero		1
	.zero		1


	//----- nvinfo : EIATTR_SYSCALL_OFFSETS
	.align		4
        /*0058*/ 	.byte	0x04, 0x46
        /*005a*/ 	.short	(.L_2507 - .L_2506)


	//   ....[0]....
.L_2506:
        /*005c*/ 	.word	0x0000e110


	//   ....[1]....
        /*0060*/ 	.word	0x0000e330


	//   ....[2]....
        /*0064*/ 	.word	0x0000e660


	//   ....[3]....
        /*0068*/ 	.word	0x0000e880


	//----- nvinfo : EIATTR_EXIT_INSTR_OFFSETS
	.align		4
.L_2507:
        /*006c*/ 	.byte	0x04, 0x1c
        /*006e*/ 	.short	(.L_2509 - .L_2508)


	//   ....[0]....
.L_2508:
        /*0070*/ 	.word	0x0000d810


	//   ....[1]....
        /*0074*/ 	.word	0x0000def0


	//   ....[2]....
        /*0078*/ 	.word	0x0000e160


	//   ....[3]....
        /*007c*/ 	.word	0x0000e180


	//   ....[4]....
        /*0080*/ 	.word	0x0000e380


	//   ....[5]....
        /*0084*/ 	.word	0x0000e3a0


	//   ....[6]....
        /*0088*/ 	.word	0x0000e3d0


	//   ....[7]....
        /*008c*/ 	.word	0x0000e410


	//   ....[8]....
        /*0090*/ 	.word	0x0000e450


	//   ....[9]....
        /*0094*/ 	.word	0x0000e6b0


	//   ....[10]....
        /*0098*/ 	.word	0x0000e6d0


	//   ....[11]....
        /*009c*/ 	.word	0x0000e8d0


	//   ....[12]....
        /*00a0*/ 	.word	0x0000e8f0


	//----- nvinfo : EIATTR_MAX_THREADS
	.align		4
.L_2509:
        /*00a4*/ 	.byte	0x04, 0x05
        /*00a6*/ 	.short	(.L_2511 - .L_2510)
.L_2510:
        /*00a8*/ 	.word	0x00000200
        /*00ac*/ 	.word	0x00000001
        /*00b0*/ 	.word	0x00000001


	//----- nvinfo : EIATTR_CRS_STACK_SIZE
	.align		4
.L_2511:
        /*00b4*/ 	.byte	0x04, 0x1e
        /*00b6*/ 	.short	(.L_2513 - .L_2512)
.L_2512:
        /*00b8*/ 	.word	0x00000000


	//----- nvinfo : EIATTR_CBANK_PARAM_SIZE
	.align		4
.L_2513:
        /*00bc*/ 	.byte	0x03, 0x19
        /*00be*/ 	.short	0x0418


	//----- nvinfo : EIATTR_PARAM_CBANK
	.align		4
        /*00c0*/ 	.byte	0x04, 0x0a
        /*00c2*/ 	.short	(.L_2515 - .L_2514)
	.align		4
.L_2514:
        /*00c4*/ 	.word	index@(.nv.constant0._ZN2at6native13reduce_kernelILi512ELi1ENS0_8ReduceOpIfNS0_14func_wrapper_tIfZNS0_11sum_functorIfffEclERNS_14TensorIteratorEEUlffE_EEjfLi4ELi4EEEEEvT1_)
        /*00c8*/ 	.short	0x0380
        /*00ca*/ 	.short	0x0418


	//----- nvinfo : EIATTR_SW_WAR
	.align		4
.L_2515:
        /*00cc*/ 	.byte	0x04, 0x36
        /*00ce*/ 	.short	(.L_2517 - .L_2516)
.L_2516:
        /*00d0*/ 	.word	0x00000008
.L_2517:


//--------------------- .nv.info._ZN2at6native13reduce_kernelILi256ELi2ENS0_8ReduceOpIfNS0_14func_wrapper_tIfZNS0_11sum_functorIfffEclERNS_14TensorIteratorEEUlffE_EEjfLi4ELi4EEEEEvT1_ --------------------------
	.section	.nv.info._ZN2at6native13reduce_kernelILi256ELi2ENS0_8ReduceOpIfNS0_14func_wrapper_tIfZNS0_11sum_functorIfffEclERNS_14TensorIteratorEEUlffE_EEjfLi4ELi4EEEEEvT1_,"",@"SHT_CUDA_INFO"
	.sectionflags	@""
	.align	4


	//----- nvinfo : EIATTR_CUDA_API_VERSION
	.align		4
        /*0000*/ 	.byte	0x04, 0x37
        /*0002*/ 	.short	(.L_2519 - .L_2518)
.L_2518:
        /*0004*/ 	.word	0x00000082


	//----- nvinfo : EIATTR_KPARAM_INFO
	.align		4
.L_2519:
        /*0008*/ 	.byte	0x04, 0x17
        /*000a*/ 	.short	(.L_2521 - .L_2520)
.L_2520:
        /*000c*/ 	.word	0x00000000
        /*0010*/ 	.short	0x0000
        /*0012*/ 	.short	0x0000
        /*0014*/ 	.byte	0x00, 0xf0, 0x61, 0x10


	//----- nvinfo : EIATTR_SPARSE_MMA_MASK
	.align		4
.L_2521:
        /*0018*/ 	.byte	0x03, 0x50
        /*001a*/ 	.short	0x0000


	//----- nvinfo : EIATTR_MAXREG_COUNT
	.align		4
        /*001c*/ 	.byte	0x03, 0x1b
        /*001e*/ 	.short	0x0040


	//----- nvinfo : EIATTR_NUM_BARRIERS
	.align		4
        /*0020*/ 	.byte	0x02, 0x4c
        /*0022*/ 	.byte	0x01
	.zero		1


	//----- nvinfo : EIATTR_EXTERNS
	.align		4
        /*0024*/ 	.byte	0x04, 0x0f
        /*0026*/ 	.short	(.L_2523 - .L_2522)


	//   ....[0]....
	.align		4
.L_2522:
        /*0028*/ 	.word	index@(__assertfail)


	//----- nvinfo : EIATTR_MERCURY_ISA_VERSION
	.align		4
.L_2523:
        /*002c*/ 	.byte	0x03, 0x5f
        /*002e*/ 	.short	0x0101


	//----- nvinfo : EIATTR_INT_WARP_WIDE_INSTR_OFFSETS
	.align		4
        /*0030*/ 	.byte	0x04, 0x31
        /*0032*/ 	.short	(.L_2525 - .L_2524)


	//   ....[0]....
.L_2524:
        /*0034*/ 	.word	0x000100d0


	//   ....[1]....
        /*0038*/ 	.word	0x000101c0


	//----- nvinfo : EIATTR_COOP_GROUP_MASK_REGIDS
	.align		4
.L_2525:
        /*003c*/ 	.byte	0x04, 0x29
        /*003e*/ 	.short	(.L_2527 - .L_2526)


	//   ....[0]....
.L_2526:
        /*0040*/ 	.word	0xffffffff


	//   ....[1]....
        /*0044*/ 	.word	0xffffffff


	//   ....[2]....
        /*0048*/ 	.word	0xffffffff


	//   ....[3]....
        /*004c*/ 	.word	0xffffffff


	//----- nvinfo : EIATTR_COOP_GROUP_INSTR_OFFSETS
	.align		4
.L_2527:
        /*0050*/ 	.byte	0x04, 0x28
        /*0052*/ 	.short	(.L_2529 - .L_2528)


	//   ....[0]....
.L_2528:
        /*0054*/ 	.word	0x0000b780


	//   ....[1]....
        /*0058*/ 	.word	0x0000b790


	//   ....[2]....
        /*005c*/ 	.word	0x000109a0


	//   ....[3]....
        /*0060*/ 	.word	0x000109b0


	//----- nvinfo : EIATTR_VRC_CTA_INIT_COUNT
	.align		4
.L_2529:
        /*0064*/ 	.byte	0x02, 0x4a
	.zero		1
	.zero		1


	//----- nvinfo : EIATTR_SYSCALL_OFFSETS
	.align		4
        /*0068*/ 	.byte	0x04, 0x46
        /*006a*/ 	.short	(.L_2531 - .L_2530)


	//   ....[0]....
.L_2530:
        /*006c*/ 	.word	0x00001470


	//   ....[1]....
        /*0070*/ 	.word	0x00010c80


	//   ....[2]....
        /*0074*/ 	.word	0x00010db0


	//   ....[3]....
        /*0078*/ 	.word	0x00010ff0


	//   ....[4]....
        /*007c*/ 	.word	0x00011120


	//   ....[5]....
        /*0080*/ 	.word	0x00011500


	//   ....[6]....
        /*0084*/ 	.word	0x00011630


	//   ....[7]....
        /*0088*/ 	.word	0x00011870


	//   ....[8]....
        /*008c*/ 	.word	0x000119a0


	//----- nvinfo : EIATTR_EXIT_INSTR_OFFSETS
	.align		4
.L_2531:
        /*0090*/ 	.byte	0x04, 0x1c
        /*0092*/ 	.short	(.L_2533 - .L_2532)


	//   ....[0]....
.L_2532:
        /*0094*/ 	.word	0x00010280


	//   ....[1]....
        /*0098*/ 	.word	0x00010a10


	//   ....[2]....
        /*009c*/ 	.word	0x00010b50


	//   ....[3]....
        /*00a0*/ 	.word	0x00010e20


	//   ....[4]....
        /*00a4*/ 	.word	0x000111c0


	//   ....[5]....
        /*00a8*/ 	.word	0x000111f0


	//   ....[6]....
        /*00ac*/ 	.word	0x00011220


	//   ....[7]....
        /*00b0*/ 	.word	0x00011260


	//   ....[8]....
        /*00b4*/ 	.word	0x000112a0


	//   ....[9]....
        /*00b8*/ 	.word	0x000113d0


	//   ....[10]....
        /*00bc*/ 	.word	0x000116a0


	//   ....[11]....
        /*00c0*/ 	.word	0x00011a40


	//   ....[12]....
        /*00c4*/ 	.word	0x00011a70


	//----- nvinfo : EIATTR_MAX_THREADS
	.align		4
.L_2533:
        /*00c8*/ 	.byte	0x04, 0x05
        /*00ca*/ 	.short	(.L_2535 - .L_2534)
.L_2534:
        /*00cc*/ 	.word	0x00000100
        /*00d0*/ 	.word	0x00000001
        /*00d4*/ 	.word	0x00000001


	//----- nvinfo : EIATTR_CRS_STACK_SIZE
	.align		4
.L_2535:
        /*00d8*/ 	.byte	0x04, 0x1e
        /*00da*/ 	.short	(.L_2537 - .L_2536)
.L_2536:
        /*00dc*/ 	.word	0x00000000


	//----- nvinfo : EIATTR_CBANK_PARAM_SIZE
	.align		4
.L_2537:
        /*00e0*/ 	.byte	0x03, 0x19
        /*00e2*/ 	.short	0x0418


	//----- nvinfo : EIATTR_PARAM_CBANK
	.align		4
        /*00e4*/ 	.byte	0x04, 0x0a
        /*00e6*/ 	.short	(.L_2539 - .L_2538)
	.align		4
.L_2538:
        /*00e8*/ 	.word	index@(.nv.constant0._ZN2at6native13reduce_kernelILi256ELi2ENS0_8ReduceOpIfNS0_14func_wrapper_tIfZNS0_11sum_functorIfffEclERNS_14TensorIteratorEEUlffE_EEjfLi4ELi4EEEEEvT1_)
        /*00ec*/ 	.short	0x0380
        /*00ee*/ 	.short	0x0418


	//----- nvinfo : EIATTR_SW_WAR
	.align		4
.L_2539:
        /*00f0*/ 	.byte	0x04, 0x36
        /*00f2*/ 	.short	(.L_2541 - .L_2540)
.L_2540:
        /*00f4*/ 	.word	0x00000008
.L_2541:


//--------------------- .nv.info._ZN2at6native13reduce_kernelILi128ELi4ENS0_8ReduceOpIfNS0_14func_wrapper_tIfZNS0_11sum_functorIfffEclERNS_14TensorIteratorEEUlffE_EEjfLi4ELi4EEEEEvT1_ --------------------------
	.section	.nv.info._ZN2at6native13reduce_kernelILi128ELi4ENS0_8ReduceOpIfNS0_14func_wrapper_tIfZNS0_11sum_functorIfffEclERNS_14TensorIteratorEEUlffE_EEjfLi4ELi4EEEEEvT1_,"",@"SHT_CUDA_INFO"
	.sectionflags	@""
	.align	4


	//----- nvinfo : EIATTR_CUDA_API_VERSION
	.align		4
        /*0000*/ 	.byte	0x04, 0x37
        /*0002*/ 	.short	(.L_2543 - .L_2542)
.L_2542:
        /*0004*/ 	.word	0x00000082


	//----- nvinfo : EIATTR_KPARAM_INFO
	.align		4
.L_2543:
        /*0008*/ 	.byte	0x04, 0x17
        /*000a*/ 	.short	(.L_2545 - .L_2544)
.L_2544:
        /*000c*/ 	.word	0x00000000
        /*0010*/ 	.short	0x0000
        /*0012*/ 	.short	0x0000
        /*0014*/ 	.byte	0x00, 0xf0, 0x61, 0x10


	//----- nvinfo : EIATTR_SPARSE_MMA_MASK
	.align		4
.L_2545:
        /*0018*/ 	.byte	0x03, 0x50
        /*001a*/ 	.short	0x0000


	//----- nvinfo : EIATTR_MAXREG_COUNT
	.align		4
        /*001c*/ 	.byte	0x03, 0x1b
        /*001e*/ 	.short	0x0080


	//----- nvinfo : EIATTR_NUM_BARRIERS
	.align		4
        /*0020*/ 	.byte	0x02, 0x4c
        /*0022*/ 	.byte	0x01
	.zero		1


	//----- nvinfo : EIATTR_EXTERNS
	.align		4
        /*0024*/ 	.byte	0x04, 0x0f
        /*0026*/ 	.short	(.L_2547 - .L_2546)


	//   ....[0]....
	.align		4
.L_2546:
        /*0028*/ 	.word	index@(__assertfail)


	//----- nvinfo : EIATTR_MERCURY_ISA_VERSION
	.align		4
.L_2547:
        /*002c*/ 	.byte	0x03, 0x5f
        /*002e*/ 	.short	0x0101


	//----- nvinfo : EIATTR_INT_WARP_WIDE_INSTR_OFFSETS
	.align		4
        /*0030*/ 	.byte	0x04, 0x31
        /*0032*/ 	.short	(.L_2549 - .L_2548)


	//   ....[0]....
.L_2548:
        /*0034*/ 	.word	0x00014d30


	//   ....[1]....
        /*0038*/ 	.word	0x00014e20


	//----- nvinfo : EIATTR_COOP_GROUP_MASK_REGIDS
	.align		4
.L_2549:
        /*003c*/ 	.byte	0x04, 0x29
        /*003e*/ 	.short	(.L_2551 - .L_2550)


	//   ....[0]....
.L_2550:
        /*0040*/ 	.word	0xffffffff


	//   ....[1]....
        /*0044*/ 	.word	0xffffffff


	//   ....[2]....
        /*0048*/ 	.word	0xffffffff


	//   ....[3]....
        /*004c*/ 	.word	0xffffffff


	//   ....[4]....
        /*0050*/ 	.word	0xffffffff


	//   ....[5]....
        /*0054*/ 	.word	0xffffffff


	//   ....[6]....
        /*0058*/ 	.word	0xffffffff


	//   ....[7]....
        /*005c*/ 	.word	0xffffffff


	//----- nvinfo : EIATTR_COOP_GROUP_INSTR_OFFSETS
	.align		4
.L_2551:
        /*0060*/ 	.byte	0x04, 0x28
        /*0062*/ 	.short	(.L_2553 - .L_2552)


	//   ....[0]....
.L_2552:
        /*0064*/ 	.word	0x0000be90


	//   ....[1]....
        /*0068*/ 	.word	0x0000bea0


	//   ....[2]....
        /*006c*/ 	.word	0x0000beb0


	//   ....[3]....
        /*0070*/ 	.word	0x0000bec0


	//   ....[4]....
        /*0074*/ 	.word	0x00015740


	//   ....[5]....
        /*0078*/ 	.word	0x00015750


	//   ....[6]....
        /*007c*/ 	.word	0x00015760


	//   ....[7]....
        /*0080*/ 	.word	0x00015770


	//----- nvinfo : EIATTR_VRC_CTA_INIT_COUNT
	.align		4
.L_2553:
        /*0084*/ 	.byte	0x02, 0x4a
	.zero		1
	.zero		1


	//----- nvinfo : EIATTR_SYSCALL_OFFSETS
	.align		4
        /*0088*/ 	.byte	0x04, 0x46
        /*008a*/ 	.short	(.L_2555 - .L_2554)


	//   ....[0]....
.L_2554:
        /*008c*/ 	.word	0x00001490


	//   ....[1]....
        /*0090*/ 	.word	0x00015b00


	//   ....[2]....
        /*0094*/ 	.word	0x00015c30


	//   ....[3]....
        /*0098*/ 	.word	0x00015dc0


	//   ....[4]....
        /*009c*/ 	.word	0x00015ef0


	//   ....[5]....
        /*00a0*/ 	.word	0x00016190


	//   ....[6]....
        /*00a4*/ 	.word	0x000162c0


	//   ....[7]....
        /*00a8*/ 	.word	0x00016480


	//   ....[8]....
        /*00ac*/ 	.word	0x000165b0


	//   ....[9]....
        /*00b0*/ 	.word	0x00016a40


	//   ....[10]....
        /*00b4*/ 	.word	0x00016b70


	//   ....[11]....
        /*00b8*/ 	.word	0x00016d00


	//   ....[12]....
        /*00bc*/ 	.word	0x00016e30


	//   ....[13]....
        /*00c0*/ 	.word	0x000170d0


	//   ....[14]....
        /*00c4*/ 	.word	0x00017200


	//   ....[15]....
        /*00c8*/ 	.word	0x000173c0


	//   ....[16]....
        /*00cc*/ 	.word	0x000174f0


	//----- nvinfo : EIATTR_EXIT_INSTR_OFFSETS
	.align		4
.L_2555:
        /*00d0*/ 	.byte	0x04, 0x1c
        /*00d2*/ 	.short	(.L_2557 - .L_2556)


	//   ....[0]....
.L_2556:
        /*00d4*/ 	.word	0x00014ee0


	//   ....[1]....
        /*00d8*/ 	.word	0x000157f0


	//   ....[2]....
        /*00dc*/ 	.word	0x000159d0


	//   ....[3]....
        /*00e0*/ 	.word	0x00015f80


	//   ....[4]....
        /*00e4*/ 	.word	0x00016640


	//   ....[5]....
        /*00e8*/ 	.word	0x00016690


	//   ....[6]....
        /*00ec*/ 	.word	0x000166c0


	//   ....[7]....
        /*00f0*/ 	.word	0x00016700


	//   ....[8]....
        /*00f4*/ 	.word	0x00016740


	//   ....[9]....
        /*00f8*/ 	.word	0x00016910


	//   ....[10]....
        /*00fc*/ 	.word	0x00016ec0


	//   ....[11]....
        /*0100*/ 	.word	0x00017580


	//   ....[12]....
        /*0104*/ 	.word	0x000175d0


	//----- nvinfo : EIATTR_MAX_THREADS
	.align		4
.L_2557:
        /*0108*/ 	.byte	0x04, 0x05
        /*010a*/ 	.short	(.L_2559 - .L_2558)
.L_2558:
        /*010c*/ 	.word	0x00000080
        /*0110*/ 	.word	0x00000001
        /*0114*/ 	.word	0x00000001


	//----- nvinfo : EIATTR_CRS_STACK_SIZE
	.align		4
.L_2559:
        /*0118*/ 	.byte	0x04, 0x1e
        /*011a*/ 	.short	(.L_2561 - .L_2560)
.L_2560:
        /*011c*/ 	.word	0x00000000


	//----- nvinfo : EIATTR_CBANK_PARAM_SIZE
	.align		4
.L_2561:
        /*0120*/ 	.byte	0x03, 0x19
        /*0122*/ 	.short	0x0418


	//----- nvinfo : EIATTR_PARAM_CBANK
	.align		4
        /*0124*/ 	.byte	0x04, 0x0a
        /*0126*/ 	.short	(.L_2563 - .L_2562)
	.align		4
.L_2562:
        /*0128*/ 	.word	index@(.nv.constant0._ZN2at6native13reduce_kernelILi128ELi4ENS0_8ReduceOpIfNS0_14func_wrapper_tIfZNS0_11sum_functorIfffEclERNS_14TensorIteratorEEUlffE_EEjfLi4ELi4EEEEEvT1_)
        /*012c*/ 	.short	0x0380
        /*012e*/ 	.short	0x0418


	//----- nvinfo : EIATTR_SW_WAR
	.align		4
.L_2563:
        /*0130*/ 	.byte	0x04, 0x36
        /*0132*/ 	.short	(.L_2565 - .L_2564)
.L_2564:
        /*0134*/ 	.word	0x00000008
.L_2565:


//--------------------- .nv.info._ZN2at6native13reduce_kernelILi512ELi1ENS0_8ReduceOpIdNS0_14func_wrapper_tIdZNS0_11sum_functorIdddEclERNS_14TensorIteratorEEUlddE_EEjdLi4ELi4EEEEEvT1_ --------------------------
	.section	.nv.info._ZN2at6native13reduce_kernelILi512ELi1ENS0_8ReduceOpIdNS0_14func_wrapper_tIdZNS0_11sum_functorIdddEclERNS_14TensorIteratorEEUlddE_EEjdLi4ELi4EEEEEvT1_,"",@"SHT_CUDA_INFO"
	.sectionflags	@""
	.align	4


	//----- nvinfo : EIATTR_CUDA_API_VERSION
	.align		4
        /*0000*/ 	.byte	0x04, 0x37
        /*0002*/ 	.short	(.L_2567 - .L_2566)
.L_2566:
        /*0004*/ 	.word	0x00000082


	//----- nvinfo : EIATTR_KPARAM_INFO
	.align		4
.L_2567:
        /*0008*/ 	.byte	0x04, 0x17
        /*000a*/ 	.short	(.L_2569 - .L_2568)
.L_2568:
        /*000c*/ 	.word	0x00000000
        /*0010*/ 	.short	0x0000
        /*0012*/ 	.short	0x0000
        /*0014*/ 	.byte	0x00, 0xf0, 0x81, 0x10


	//----- nvinfo : EIATTR_SPARSE_MMA_MASK
	.align		4
.L_2569:
        /*0018*/ 	.byte	0x03, 0x50
        /*001a*/ 	.short	0x0000


	//----- nvinfo : EIATTR_MAXREG_COUNT
	.align		4
        /*001c*/ 	.byte	0x03, 0x1b
        /*001e*/ 	.short	0x0020


	//----- nvinfo : EIATTR_NUM_BARRIERS
	.align		4
        /*0020*/ 	.byte	0x02, 0x4c
        /*0022*/ 	.byte	0x01
	.zero		1


	//----- nvinfo : EIATTR_EXTERNS
	.align		4
        /*0024*/ 	.byte	0x04, 0x0f
        /*0026*/ 	.short	(.L_2571 - .L_2570)


	//   ....[0]....
	.align		4
.L_2570:
        /*0028*/ 	.word	index@(__assertfail)


	//----- nvinfo : EIATTR_ANNOTATIONS
	.align		4
.L_2571:
        /*002c*/ 	.byte	0x04, 0x55
        /*002e*/ 	.short	(.L_2573 - .L_2572)


	//   ....[0]....
.L_2572:
        /*0030*/ 	.word	0x00000001
        /*0034*/ 	.byte	0x70, 0x69, 0x00, 0x00, 0x01, 0x00, 0x00, 0x00, 0x50, 0xb1, 0x00, 0x00, 0x01, 0x00, 0x00, 0x00
        /*0044*/ 	.byte	0xe0, 0xb1, 0x00, 0x00


	//----- nvinfo : EIATTR_MERCURY_ISA_VERSION
	.align		4
.L_2573:
        /*0048*/ 	.byte	0x03, 0x5f
        /*004a*/ 	.short	0x0101


	//----- nvinfo : EIATTR_INT_WARP_WIDE_INSTR_OFFSETS
	.align		4
        /*004c*/ 	.byte	0x04, 0x31
        /*004e*/ 	.short	(.L_2575 - .L_2574)


	//   ....[0]....
.L_2574:
        /*0050*/ 	.word	0x0000ded0


	//   ....[1]....
        /*0054*/ 	.word	0x0000dfc0


	//----- nvinfo : EIATTR_COOP_GROUP_MASK_REGIDS
	.align		4
.L_2575:
        /*0058*/ 	.byte	0x04, 0x29
        /*005a*/ 	.short	(.L_2577 - .L_2576)


	//   ....[0]....
.L_2576:
        /*005c*/ 	.word	0xffffffff


	//   ....[1]....
        /*0060*/ 	.word	0xffffffff


	//   ....[2]....
        /*0064*/ 	.word	0xffffffff


	//   ....[3]....
        /*0068*/ 	.word	0xffffffff


	//----- nvinfo : EIATTR_COOP_GROUP_INSTR_OFFSETS
	.align		4
.L_2577:
        /*006c*/ 	.byte	0x04, 0x28
        /*006e*/ 	.short	(.L_2579 - .L_2578)


	//   ....[0]....
.L_2578:
        /*0070*/ 	.word	0x0000b7d0


	//   ....[1]....
        /*0074*/ 	.word	0x0000b7e0


	//   ....[2]....
        /*0078*/ 	.word	0x0000e700


	//   ....[3]....
        /*007c*/ 	.word	0x0000e710


	//----- nvinfo : EIATTR_VRC_CTA_INIT_COUNT
	.align		4
.L_2579:
        /*0080*/ 	.byte	0x02, 0x4a
	.zero		1
	.zero		1


	//----- nvinfo : EIATTR_SYSCALL_OFFSETS
	.align		4
        /*0084*/ 	.byte	0x04, 0x46
        /*0086*/ 	.short	(.L_2581 - .L_2580)


	//   ....[0]....
.L_2580:
        /*0088*/ 	.word	0x0000e980


	//   ....[1]....
        /*008c*/ 	.word	0x0000eba0


	//   ....[2]....
        /*0090*/ 	.word	0x0000eed0


	//   ....[3]....
        /*0094*/ 	.word	0x0000f0f0


	//----- nvinfo : EIATTR_EXIT_INSTR_OFFSETS
	.align		4
.L_2581:
        /*0098*/ 	.byte	0x04, 0x1c
        /*009a*/ 	.short	(.L_2583 - .L_2582)


	//   ....[0]....
.L_2582:
        /*009c*/ 	.word	0x0000e060


	//   ....[1]....
        /*00a0*/ 	.word	0x0000e760


	//   ....[2]....
        /*00a4*/ 	.word	0x0000e9d0


	//   ....[3]....
        /*00a8*/ 	.word	0x0000e9f0


	//   ....[4]....
        /*00ac*/ 	.word	0x0000ebf0


	//   ....[5]....
        /*00b0*/ 	.word	0x0000ec10


	//   ....[6]....
        /*00b4*/ 	.word	0x0000ec40


	//   ....[7]....
        /*00b8*/ 	.word	0x0000ec80


	//   ....[8]....
        /*00bc*/ 	.word	0x0000ecc0


	//   ....[9]....
        /*00c0*/ 	.word	0x0000ef20


	//   ....[10]....
        /*00c4*/ 	.word	0x0000ef40


	//   ....[11]....
        /*00c8*/ 	.word	0x0000f140


	//   ....[12]....
        /*00cc*/ 	.word	0x0000f160


	//----- nvinfo : EIATTR_MAX_THREADS
	.align		4
.L_2583:
        /*00d0*/ 	.byte	0x04, 0x05
        /*00d2*/ 	.short	(.L_2585 - .L_2584)
.L_2584:
        /*00d4*/ 	.word	0x00000200
        /*00d8*/ 	.word	0x00000001
        /*00dc*/ 	.word	0x00000001


	//----- nvinfo : EIATTR_CRS_STACK_SIZE
	.align		4
.L_2585:
        /*00e0*/ 	.byte	0x04, 0x1e
        /*00e2*/ 	.short	(.L_2587 - .L_2586)
.L_2586:
        /*00e4*/ 	.word	0x00000000


	//----- nvinfo : EIATTR_CBANK_PARAM_SIZE
	.align		4
.L_2587:
        /*00e8*/ 	.byte	0x03, 0x19
        /*00ea*/ 	.short	0x0420


	//----- nvinfo : EIATTR_PARAM_CBANK
	.align		4
        /*00ec*/ 	.byte	0x04, 0x0a
        /*00ee*/ 	.short	(.L_2589 - .L_2588)
	.align		4
.L_2588:
        /*00f0*/ 	.word	index@(.nv.constant0._ZN2at6native13reduce_kernelILi512ELi1ENS0_8ReduceOpIdNS0_14func_wrapper_tIdZNS0_11sum_functorIdddEclERNS_14TensorIteratorEEUlddE_EEjdLi4ELi4EEEEEvT1_)
        /*00f4*/ 	.short	0x0380
        /*00f6*/ 	.short	0x0420


	//----- nvinfo : EIATTR_SW_WAR
	.align		4
.L_2589:
        /*00f8*/ 	.byte	0x04, 0x36
        /*00fa*/ 	.short	(.L_2591 - .L_2590)
.L_2590:
        /*00fc*/ 	.word	0x00000008
.L_2591:


//--------------------- .nv.info._ZN2at6native13reduce_kernelILi256ELi2ENS0_8ReduceOpIdNS0_14func_wrapper_tIdZNS0_11sum_functorIdddEclERNS_14TensorIteratorEEUlddE_EEjdLi4ELi4EEEEEvT1_ --------------------------
	.section	.nv.info._ZN2at6native13reduce_kernelILi256ELi2ENS0_8ReduceOpIdNS0_14func_wrapper_tIdZNS0_11sum_functorIdddEclERNS_14TensorIteratorEEUlddE_EEjdLi4ELi4EEEEEvT1_,"",@"SHT_CUDA_INFO"
	.sectionflags	@""
	.align	4


	//----- nvinfo : EIATTR_CUDA_API_VERSION
	.align		4
        /*0000*/ 	.byte	0x04, 0x37
        /*0002*/ 	.short	(.L_2593 - .L_2592)
.L_2592:
        /*0004*/ 	.word	0x00000082


	//----- nvinfo : EIATTR_KPARAM_INFO
	.align		4
.L_2593:
        /*0008*/ 	.byte	0x04, 0x17
        /*000a*/ 	.short	(.L_2595 - .L_2594)
.L_2594:
        /*000c*/ 	.word	0x00000000
        /*0010*/ 	.short	0x0000
        /*0012*/ 	.short	0x0000
        /*0014*/ 	.byte	0x00, 0xf0, 0x81, 0x10


	//----- nvinfo : EIATTR_SPARSE_MMA_MASK
	.align		4
.L_2595:
        /*0018*/ 	.byte	0x03, 0x50
        /*001a*/ 	.short	0x0000


	//----- nvinfo : EIATTR_MAXREG_COUNT
	.align		4
        /*001c*/ 	.byte	0x03, 0x1b
        /*001e*/ 	.short	0x0040


	//----- nvinfo : EIATTR_NUM_BARRIERS
	.align		4
        /*0020*/ 	.byte	0x02, 0x4c
        /*0022*/ 	.byte	0x01
	.zero		1


	//----- nvinfo : EIATTR_EXTERNS
	.align		4
        /*0024*/ 	.byte	0x04, 0x0f
        /*0026*/ 	.short	(.L_2597 - .L_2596)


	//   ....[0]....
	.align		4
.L_2596:
        /*0028*/ 	.word	index@(__assertfail)


	//----- nvinfo : EIATTR_MERCURY_ISA_VERSION
	.align		4
.L_2597:
        /*002c*/ 	.byte	0x03, 0x5f
        /*002e*/ 	.short	0x0101


	//----- nvinfo : EIATTR_INT_WARP_WIDE_INSTR_OFFSETS
	.align		4
        /*0030*/ 	.byte	0x04, 0x31
        /*0032*/ 	.short	(.L_2599 - .L_2598)


	//   ....[0]....
.L_2598:
        /*0034*/ 	.word	0x000112b0


	//   ....[1]....
        /*0038*/ 	.word	0x000113a0


	//----- nvinfo : EIATTR_COOP_GROUP_MASK_REGIDS
	.align		4
.L_2599:
        /*003c*/ 	.byte	0x04, 0x29
        /*003e*/ 	.short	(.L_2601 - .L_2600)


	//   ....[0]....
.L_2600:
        /*0040*/ 	.word	0xffffffff


	//   ....[1]....
        /*0044*/ 	.word	0xffffffff


	//   ....[2]....
        /*0048*/ 	.word	0xffffffff


	//   ....[3]....
        /*004c*/ 	.word	0xffffffff


	//   ....[4]....
        /*0050*/ 	.word	0xffffffff


	//   ....[5]....
        /*0054*/ 	.word	0xffffffff


	//   ....[6]....
        /*0058*/ 	.word	0xffffffff


	//   ....[7]....
        /*005c*/ 	.word	0xffffffff


	//----- nvinfo : EIATTR_COOP_GROUP_INSTR_OFFSETS
	.align		4
.L_2601:
        /*0060*/ 	.byte	0x04, 0x28
        /*0062*/ 	.short	(.L_2603 - .L_2602)


	//   ....[0]....
.L_2602:
        /*0064*/ 	.word	0x0000c910


	//   ....[1]....
        /*0068*/ 	.word	0x0000c920


	//   ....[2]....
        /*006c*/ 	.word	0x0000c940


	//   ....[3]....
        /*0070*/ 	.word	0x0000c950


	//   ....[4]....
        /*0074*/ 	.word	0x00011cd0


	//   ....[5]....
        /*0078*/ 	.word	0x00011ce0


	//   ....[6]....
        /*007c*/ 	.word	0x00011d00


	//   ....[7]....
        /*0080*/ 	.word	0x00011d10


	//----- nvinfo : EIATTR_VRC_CTA_INIT_COUNT
	.align		4
.L_2603:
        /*0084*/ 	.byte	0x02, 0x4a
	.zero		1
	.zero		1


	//----- nvinfo : EIATTR_SYSCALL_OFFSETS
	.align		4
        /*0088*/ 	.byte	0x04, 0x46
        /*008a*/ 	.short	(.L_2605 - .L_2604)


	//   ....[0]....
.L_2604:
        /*008c*/ 	.word	0x00001480


	//   ....[1]....
        /*0090*/ 	.word	0x00012030


	//   ....[2]....
        /*0094*/ 	.word	0x00012160


	//   ....[3]....
        /*0098*/ 	.word	0x000123e0


	//   ....[4]....
        /*009c*/ 	.word	0x00012510


	//   ....[5]....
        /*00a0*/ 	.word	0x00012920


	//   ....[6]....
        /*00a4*/ 	.word	0x00012a50


	//   ....[7]....
        /*00a8*/ 	.word	0x00012cd0


	//   ....[8]....
        /*00ac*/ 	.word	0x00012e00


	//----- nvinfo : EIATTR_EXIT_INSTR_OFFSETS
	.align		4
.L_2605:
        /*00b0*/ 	.byte	0x04, 0x1c
        /*00b2*/ 	.short	(.L_2607 - .L_2606)


	//   ....[0]....
.L_2606:
        /*00b4*/ 	.word	0x00011460


	//   ....[1]....
        /*00b8*/ 	.word	0x00011d90


	//   ....[2]....
        /*00bc*/ 	.word	0x00011f00


	//   ....[3]....
        /*00c0*/ 	.word	0x000121d0


	//   ....[4]....
        /*00c4*/ 	.word	0x000125b0


	//   ....[5]....
        /*00c8*/ 	.word	0x000125e0


	//   ....[6]....
        /*00cc*/ 	.word	0x00012610


	//   ....[7]....
        /*00d0*/ 	.word	0x00012650


	//   ....[8]....
        /*00d4*/ 	.word	0x00012690


	//   ....[9]....
        /*00d8*/ 	.word	0x000127f0


	//   ....[10]....
        /*00dc*/ 	.word	0x00012ac0


	//   ....[11]....
        /*00e0*/ 	.word	0x00012ea0


	//   ....[12]....
        /*00e4*/ 	.word	0x00012ed0


	//----- nvinfo : EIATTR_MAX_THREADS
	.align		4
.L_2607:
        /*00e8*/ 	.byte	0x04, 0x05
        /*00ea*/ 	.short	(.L_2609 - .L_2608)
.L_2608:
        /*00ec*/ 	.word	0x00000100
        /*00f0*/ 	.word	0x00000001
        /*00f4*/ 	.word	0x00000001


	//----- nvinfo : EIATTR_CRS_STACK_SIZE
	.align		4
.L_2609:
        /*00f8*/ 	.byte	0x04, 0x1e
        /*00fa*/ 	.short	(.L_2611 - .L_2610)
.L_2610:
        /*00fc*/ 	.word	0x00000000


	//----- nvinfo : EIATTR_CBANK_PARAM_SIZE
	.align		4
.L_2611:
        /*0100*/ 	.byte	0x03, 0x19
        /*0102*/ 	.short	0x0420


	//----- nvinfo : EIATTR_PARAM_CBANK
	.align		4
        /*0104*/ 	.byte	0x04, 0x0a
        /*0106*/ 	.short	(.L_2613 - .L_2612)
	.align		4
.L_2612:
        /*0108*/ 	.word	index@(.nv.constant0._ZN2at6native13reduce_kernelILi256ELi2ENS0_8ReduceOpIdNS0_14func_wrapper_tIdZNS0_11sum_functorIdddEclERNS_14TensorIteratorEEUlddE_EEjdLi4ELi4EEEEEvT1_)
        /*010c*/ 	.short	0x0380
        /*010e*/ 	.short	0x0420


	//----- nvinfo : EIATTR_SW_WAR
	.align		4
.L_2613:
        /*0110*/ 	.byte	0x04, 0x36
        /*0112*/ 	.short	(.L_2615 - .L_2614)
.L_2614:
        /*0114*/ 	.word	0x00000008
.L_2615:


//--------------------- .nv.info._ZN2at6native13reduce_kernelILi128ELi4ENS0_8ReduceOpIdNS0_14func_wrapper_tIdZNS0_11sum_functorIdddEclERNS_14TensorIteratorEEUlddE_EEjdLi4ELi4EEEEEvT1_ --------------------------
	.section	.nv.info._ZN2at6native13reduce_kernelILi128ELi4ENS0_8ReduceOpIdNS0_14func_wrapper_tIdZNS0_11sum_functorIdddEclERNS_14TensorIteratorEEUlddE_EEjdLi4ELi4EEEEEvT1_,"",@"SHT_CUDA_INFO"
	.sectionflags	@""
	.align	4


	//----- nvinfo : EIATTR_CUDA_API_VERSION
	.align		4
        /*0000*/ 	.byte	0x04, 0x37
        /*0002*/ 	.short	(.L_2617 - .L_2616)
.L_2616:
        /*0004*/ 	.word	0x00000082


	//----- nvinfo : EIATTR_KPARAM_INFO
	.align		4
.L_2617:
        /*0008*/ 	.byte	0x04, 0x17
        /*000a*/ 	.short	(.L_2619 - .L_2618)
.L_2618:
        /*000c*/ 	.word	0x00000000
        /*0010*/ 	.short	0x0000
        /*0012*/ 	.short	0x0000
        /*0014*/ 	.byte	0x00, 0xf0, 0x81, 0x10


	//----- nvinfo : EIATTR_SPARSE_MMA_MASK
	.align		4
.L_2619:
        /*0018*/ 	.byte	0x03, 0x50
        /*001a*/ 	.short	0x0000


	//----- nvinfo : EIATTR_MAXREG_COUNT
	.align		4
        /*001c*/ 	.byte	0x03, 0x1b
        /*001e*/ 	.short	0x0080


	//----- nvinfo : EIATTR_NUM_BARRIERS
	.align		4
        /*0020*/ 	.byte	0x02, 0x4c
        /*0022*/ 	.byte	0x01
	.zero		1


	//----- nvinfo : EIATTR_EXTERNS
	.align		4
        /*0024*/ 	.byte	0x04, 0x0f
        /*0026*/ 	.short	(.L_2621 - .L_2620)


	//   ....[0]....
	.align		4
.L_2620:
        /*0028*/ 	.word	index@(__assertfail)


	//----- nvinfo : EIATTR_MERCURY_ISA_VERSION
	.align		4
.L_2621:
        /*002c*/ 	.byte	0x03, 0x5f
        /*002e*/ 	.short	0x0101


	//----- nvinfo : EIATTR_INT_WARP_WIDE_INSTR_OFFSETS
	.align		4
        /*0030*/ 	.byte	0x04, 0x31
        /*0032*/ 	.short	(.L_2623 - .L_2622)


	//   ....[0]....
.L_2622:
        /*0034*/ 	.word	0x000175f0


	//   ....[1]....
        /*0038*/ 	.word	0x000176e0


	//----- nvinfo : EIATTR_COOP_GROUP_MASK_REGIDS
	.align		4
.L_2623:
        /*003c*/ 	.byte	0x04, 0x29
        /*003e*/ 	.short	(.L_2625 - .L_2624)


	//   ....[0]....
.L_2624:
        /*0040*/ 	.word	0xffffffff


	//   ....[1]....
        /*0044*/ 	.word	0xffffffff


	//   ....[2]....
        /*0048*/ 	.word	0xffffffff


	//   ....[3]....
        /*004c*/ 	.word	0xffffffff


	//   ....[4]....
        /*0050*/ 	.word	0xffffffff


	//   ....[5]....
        /*0054*/ 	.word	0xffffffff


	//   ....[6]....
        /*0058*/ 	.word	0xffffffff


	//   ....[7]....
        /*005c*/ 	.word	0xffffffff


	//   ....[8]....
        /*0060*/ 	.word	0xffffffff


	//   ....[9]....
        /*0064*/ 	.word	0xffffffff


	//   ....[10]....
        /*0068*/ 	.word	0xffffffff


	//   ....[11]....
        /*006c*/ 	.word	0xffffffff


	//   ....[12]....
        /*0070*/ 	.word	0xffffffff


	//   ....[13]....
        /*0074*/ 	.word	0xffffffff


	//   ....[14]....
        /*0078*/ 	.word	0xffffffff


	//   ....[15]....
        /*007c*/ 	.word	0xffffffff


	//----- nvinfo : EIATTR_COOP_GROUP_INSTR_OFFSETS
	.align		4
.L_2625:
        /*0080*/ 	.byte	0x04, 0x28
        /*0082*/ 	.short	(.L_2627 - .L_2626)


	//   ....[0]....
.L_2626:
        /*0084*/ 	.word	0x0000e660


	//   ....[1]....
        /*0088*/ 	.word	0x0000e670


	//   ....[2]....
        /*008c*/ 	.word	0x0000e690


	//   ....[3]....
        /*0090*/ 	.word	0x0000e6a0


	//   ....[4]....
        /*0094*/ 	.word	0x0000e6f0


	//   ....[5]....
        /*0098*/ 	.word	0x0000e700


	//   ....[6]....
        /*009c*/ 	.word	0x0000e750


	//   ....[7]....
        /*00a0*/ 	.word	0x0000e760


	//   ....[8]....
        /*00a4*/ 	.word	0x00018470


	//   ....[9]....
        /*00a8*/ 	.word	0x00018480


	//   ....[10]....
        /*00ac*/ 	.word	0x000184a0


	//   ....[11]....
        /*00b0*/ 	.word	0x000184b0


	//   ....[12]....
        /*00b4*/ 	.word	0x00018500


	//   ....[13]....
        /*00b8*/ 	.word	0x00018510


	//   ....[14]....
        /*00bc*/ 	.word	0x00018560


	//   ....[15]....
        /*00c0*/ 	.word	0x00018570


	//----- nvinfo : EIATTR_VRC_CTA_INIT_COUNT
	.align		4
.L_2627:
        /*00c4*/ 	.byte	0x02, 0x4a
	.zero		1
	.zero		1


	//----- nvinfo : EIATTR_SYSCALL_OFFSETS
	.align		4
        /*00c8*/ 	.byte	0x04, 0x46
        /*00ca*/ 	.short	(.L_2629 - .L_2628)


	//   ....[0]....
.L_2628:
        /*00cc*/ 	.word	0x00001480


	//   ....[1]....
        /*00d0*/ 	.word	0x000189b0


	//   ....[2]....
        /*00d4*/ 	.word	0x00018ae0


	//   ....[3]....
        /*00d8*/ 	.word	0x00018c70


	//   ....[4]....
        /*00dc*/ 	.word	0x00018da0


	//   ....[5]....
        /*00e0*/ 	.word	0x00019100


	//   ....[6]....
        /*00e4*/ 	.word	0x00019230


	//   ....[7]....
        /*00e8*/ 	.word	0x000193f0


	//   ....[8]....
        /*00ec*/ 	.word	0x00019520


	//   ....[9]....
        /*00f0*/ 	.word	0x00019a60


	//   ....[10]....
        /*00f4*/ 	.word	0x00019b90


	//   ....[11]....
        /*00f8*/ 	.word	0x00019d20


	//   ....[12]....
        /*00fc*/ 	.word	0x00019e50


	//   ....[13]....
        /*0100*/ 	.word	0x0001a1b0


	//   ....[14]....
        /*0104*/ 	.word	0x0001a2e0


	//   ....[15]....
        /*0108*/ 	.word	0x0001a4a0


	//   ....[16]....
        /*010c*/ 	.word	0x0001a5d0


	//----- nvinfo : EIATTR_EXIT_INSTR_OFFSETS
	.align		4
.L_2629:
        /*0110*/ 	.byte	0x04, 0x1c
        /*0112*/ 	.short	(.L_2631 - .L_2630)


	//   ....[0]....
.L_2630:
        /*0114*/ 	.word	0x000177a0


	//   ....[1]....
        /*0118*/ 	.word	0x000185f0


	//   ....[2]....
        /*011c*/ 	.word	0x00018880


	//   ....[3]....
        /*0120*/ 	.word	0x00018e30


	//   ....[4]....
        /*0124*/ 	.word	0x000195b0


	//   ....[5]....
        /*0128*/ 	.word	0x00019600


	//   ....[6]....
        /*012c*/ 	.word	0x00019630


	//   ....[7]....
        /*0130*/ 	.word	0x00019670


	//   ....[8]....
        /*0134*/ 	.word	0x000196b0


	//   ....[9]....
        /*0138*/ 	.word	0x00019930


	//   ....[10]....
        /*013c*/ 	.word	0x00019ee0


	//   ....[11]....
        /*0140*/ 	.word	0x0001a660


	//   ....[12]....
        /*0144*/ 	.word	0x0001a6b0


	//----- nvinfo : EIATTR_MAX_THREADS
	.align		4
.L_2631:
        /*0148*/ 	.byte	0x04, 0x05
        /*014a*/ 	.short	(.L_2633 - .L_2632)
.L_2632:
        /*014c*/ 	.word	0x00000080
        /*0150*/ 	.word	0x00000001
        /*0154*/ 	.word	0x00000001


	//----- nvinfo : EIATTR_CRS_STACK_SIZE
	.align		4
.L_2633:
        /*0158*/ 	.byte	0x04, 0x1e
        /*015a*/ 	.short	(.L_2635 - .L_2634)
.L_2634:
        /*015c*/ 	.word	0x00000000


	//----- nvinfo : EIATTR_CBANK_PARAM_SIZE
	.align		4
.L_2635:
        /*0160*/ 	.byte	0x03, 0x19
        /*0162*/ 	.short	0x0420


	//----- nvinfo : EIATTR_PARAM_CBANK
	.align		4
        /*0164*/ 	.byte	0x04, 0x0a
        /*0166*/ 	.short	(.L_2637 - .L_2636)
	.align		4
.L_2636:
        /*0168*/ 	.word	index@(.nv.constant0._ZN2at6native13reduce_kernelILi128ELi4ENS0_8ReduceOpIdNS0_14func_wrapper_tIdZNS0_11sum_functorIdddEclERNS_14TensorIteratorEEUlddE_EEjdLi4ELi4EEEEEvT1_)
        /*016c*/ 	.short	0x0380
        /*016e*/ 	.short	0x0420


	//----- nvinfo : EIATTR_SW_WAR
	.align		4
.L_2637:
        /*0170*/ 	.byte	0x04, 0x36
        /*0172*/ 	.short	(.L_2639 - .L_2638)
.L_2638:
        /*0174*/ 	.word	0x00000008
.L_2639:


//--------------------- .nv.info._ZN2at6native13reduce_kernelILi512ELi1ENS0_8ReduceOpIsNS0_14func_wrapper_tIsZNS0_11sum_functorIsssEclERNS_14TensorIteratorEEUlssE_EEjsLi4ELi8EEEEEvT1_ --------------------------
	.section	.nv.info._ZN2at6native13reduce_kernelILi512ELi1ENS0_8ReduceOpIsNS0_14func_wrapper_tIsZNS0_11sum_functorIsssEclERNS_14TensorIteratorEEUlssE_EEjsLi4ELi8EEEEEvT1_,"",@"SHT_CUDA_INFO"
	.sectionflags	@""
	.align	4


	//----- nvinfo : EIATTR_CUDA_API_VERSION
	.align		4
        /*0000*/ 	.byte	0x04, 0x37
        /*0002*/ 	.short	(.L_2641 - .L_2640)
.L_2640:
        /*0004*/ 	.word	0x00000082


	//----- nvinfo : EIATTR_KPARAM_INFO
	.align		4
.L_2641:
        /*0008*/ 	.byte	0x04, 0x17
        /*000a*/ 	.short	(.L_2643 - .L_2642)
.L_2642:
        /*000c*/ 	.word	0x00000000
        /*0010*/ 	.short	0x0000
        /*0012*/ 	.short	0x0000
        /*0014*/ 	.byte	0x00, 0xf0, 0x41, 0x10


	//----- nvinfo : EIATTR_SPARSE_MMA_MASK
	.align		4
.L_2643:
        /*0018*/ 	.byte	0x03, 0x50
        /*001a*/ 	.short	0x0000


	//----- nvinfo : EIATTR_MAXREG_COUNT
	.align		4
        /*001c*/ 	.byte	0x03, 0x1b
        /*001e*/ 	.short	0x0020


	//----- nvinfo : EIATTR_NUM_BARRIERS
	.align		4
        /*0020*/ 	.byte	0x02, 0x4c
        /*0022*/ 	.byte	0x01
	.zero		1


	//----- nvinfo : EIATTR_EXTERNS
	.align		4
        /*0024*/ 	.byte	0x04, 0x0f
        /*0026*/ 	.short	(.L_2645 - .L_2644)


	//   ....[0]....
	.align		4
.L_2644:
        /*0028*/ 	.word	index@(__assertfail)


	//----- nvinfo : EIATTR_MERCURY_ISA_VERSION
	.align		4
.L_2645:
        /*002c*/ 	.byte	0x03, 0x5f
        /*002e*/ 	.short	0x0101


	//----- nvinfo : EIATTR_INT_WARP_WIDE_INSTR_OFFSETS
	.align		4
        /*0030*/ 	.byte	0x04, 0x31
        /*0032*/ 	.short	(.L_2647 - .L_2646)


	//   ....[0]....
.L_2646:
        /*0034*/ 	.word	0x0000b020


	//   ....[1]....
        /*0038*/ 	.word	0x0000d7f0


	//   ....[2]....
        /*003c*/ 	.word	0x0000d8e0


	//   ....[3]....
        /*0040*/ 	.word	0x0000df70


	//----- nvinfo : EIATTR_COOP_GROUP_MASK_REGIDS
	.align		4
.L_2647:
        /*0044*/ 	.byte	0x04, 0x29
        /*0046*/ 	.short	(.L_2649 - .L_2648)


	//   ....[0]....
.L_2648:
        /*0048*/ 	.word	0xffffffff


	//   ....[1]....
        /*004c*/ 	.word	0xffffffff


	//----- nvinfo : EIATTR_COOP_GROUP_INSTR_OFFSETS
	.align		4
.L_2649:
        /*0050*/ 	.byte	0x04, 0x28
        /*0052*/ 	.short	(.L_2651 - .L_2650)


	//   ....[0]....
.L_2650:
        /*0054*/ 	.word	0x0000b100


	//   ....[1]....
        /*0058*/ 	.word	0x0000e050


	//----- nvinfo : EIATTR_VRC_CTA_INIT_COUNT
	.align		4
.L_2651:
        /*005c*/ 	.byte	0x02, 0x4a
	.zero		1
	.zero		1


	//----- nvinfo : EIATTR_SYSCALL_OFFSETS
	.align		4
        /*0060*/ 	.byte	0x04, 0x46
        /*0062*/ 	.short	(.L_2653 - .L_2652)


	//   ....[0]....
.L_2652:
        /*0064*/ 	.word	0x0000e2d0


	//   ....[1]....
        /*0068*/ 	.word	0x0000e500


	//   ....[2]....
        /*006c*/ 	.word	0x0000e840


	//   ....[3]....
        /*0070*/ 	.word	0x0000ea70


	//----- nvinfo : EIATTR_EXIT_INSTR_OFFSETS
	.align		4
.L_2653:
        /*0074*/ 	.byte	0x04, 0x1c
        /*0076*/ 	.short	(.L_2655 - .L_2654)


	//   ....[0]....
.L_2654:
        /*0078*/ 	.word	0x0000d980


	//   ....[1]....
        /*007c*/ 	.word	0x0000e0a0


	//   ....[2]....
        /*0080*/ 	.word	0x0000e320


	//   ....[3]....
        /*0084*/ 	.word	0x0000e340


	//   ....[4]....
        /*0088*/ 	.word	0x0000e550


	//   ....[5]....
        /*008c*/ 	.word	0x0000e570


	//   ....[6]....
        /*0090*/ 	.word	0x0000e5a0


	//   ....[7]....
        /*0094*/ 	.word	0x0000e5e0


	//   ....[8]....
        /*0098*/ 	.word	0x0000e620


	//   ....[9]....
        /*009c*/ 	.word	0x0000e890


	//   ....[10]....
        /*00a0*/ 	.word	0x0000e8b0


	//   ....[11]....
        /*00a4*/ 	.word	0x0000eac0


	//   ....[12]....
        /*00a8*/ 	.word	0x0000eae0


	//----- nvinfo : EIATTR_MAX_THREADS
	.align		4
.L_2655:
        /*00ac*/ 	.byte	0x04, 0x05
        /*00ae*/ 	.short	(.L_2657 - .L_2656)
.L_2656:
        /*00b0*/ 	.word	0x00000200
        /*00b4*/ 	.word	0x00000001
        /*00b8*/ 	.word	0x00000001


	//----- nvinfo : EIATTR_CRS_STACK_SIZE
	.align		4
.L_2657:
        /*00bc*/ 	.byte	0x04, 0x1e
        /*00be*/ 	.short	(.L_2659 - .L_2658)
.L_2658:
        /*00c0*/ 	.word	0x00000000


	//----- nvinfo : EIATTR_CBANK_PARAM_SIZE
	.align		4
.L_2659:
        /*00c4*/ 	.byte	0x03, 0x19
        /*00c6*/ 	.short	0x0410


	//----- nvinfo : EIATTR_PARAM_CBANK
	.align		4
        /*00c8*/ 	.byte	0x04, 0x0a
        /*00ca*/ 	.short	(.L_2661 - .L_2660)
	.align		4
.L_2660:
        /*00cc*/ 	.word	index@(.nv.constant0._ZN2at6native13reduce_kernelILi512ELi1ENS0_8ReduceOpIsNS0_14func_wrapper_tIsZNS0_11sum_functorIsssEclERNS_14TensorIteratorEEUlssE_EEjsLi4ELi8EEEEEvT1_)
        /*00d0*/ 	.short	0x0380
        /*00d2*/ 	.short	0x0410


	//----- nvinfo : EIATTR_SW_WAR
	.align		4
.L_2661:
        /*00d4*/ 	.byte	0x04, 0x36
        /*00d6*/ 	.short	(.L_2663 - .L_2662)
.L_2662:
        /*00d8*/ 	.word	0x00000008
.L_2663:


//--------------------- .nv.info._ZN2at6native13reduce_kernelILi256ELi2ENS0_8ReduceOpIsNS0_14func_wrapper_tIsZNS0_11sum_functorIsssEclERNS_14TensorIteratorEEUlssE_EEjsLi4ELi8EEEEEvT1_ --------------------------
	.section	.nv.info._ZN2at6native13reduce_kernelILi256ELi2ENS0_8ReduceOpIsNS0_14func_wrapper_tIsZNS0_11sum_functorIsssEclERNS_14TensorIteratorEEUlssE_EEjsLi4ELi8EEEEEvT1_,"",@"SHT_CUDA_INFO"
	.sectionflags	@""
	.align	4


	//----- nvinfo : EIATTR_CUDA_API_VERSION
	.align		4
        /*0000*/ 	.byte	0x04, 0x37
        /*0002*/ 	.short	(.L_2665 - .L_2664)
.L_2664:
        /*0004*/ 	.word	0x00000082


	//----- nvinfo : EIATTR_KPARAM_INFO
	.align		4
.L_2665:
        /*0008*/ 	.byte	0x04, 0x17
        /*000a*/ 	.short	(.L_2667 - .L_2666)
.L_2666:
        /*000c*/ 	.word	0x00000000
        /*0010*/ 	.short	0x0000
        /*0012*/ 	.short	0x0000
        /*0014*/ 	.byte	0x00, 0xf0, 0x41, 0x10


	//----- nvinfo : EIATTR_SPARSE_MMA_MASK
	.align		4
.L_2667:
        /*0018*/ 	.byte	0x03, 0x50
        /*001a*/ 	.short	0x0000


	//----- nvinfo : EIATTR_MAXREG_COUNT
	.align		4
        /*001c*/ 	.byte	0x03, 0x1b
        /*001e*/ 	.short	0x0040


	//----- nvinfo : EIATTR_NUM_BARRIERS
	.align		4
        /*0020*/ 	.byte	0x02, 0x4c
        /*0022*/ 	.byte	0x01
	.zero		1


	//----- nvinfo : EIATTR_EXTERNS
	.align		4
        /*0024*/ 	.byte	0x04, 0x0f
        /*0026*/ 	.short	(.L_2669 - .L_2668)


	//   ....[0]....
	.align		4
.L_2668:
        /*0028*/ 	.word	index@(__assertfail)


	//----- nvinfo : EIATTR_MERCURY_ISA_VERSION
	.align		4
.L_2669:
        /*002c*/ 	.byte	0x03, 0x5f
        /*002e*/ 	.short	0x0101


	//----- nvinfo : EIATTR_INT_WARP_WIDE_INSTR_OFFSETS
	.align		4
        /*0030*/ 	.byte	0x04, 0x31
        /*0032*/ 	.short	(.L_2671 - .L_2670)


	//   ....[0]....
.L_2670:
        /*0034*/ 	.word	0x00010510


	//   ....[1]....
        /*0038*/ 	.word	0x00010600


	//----- nvinfo : EIATTR_COOP_GROUP_MASK_REGIDS
	.align		4
.L_2671:
        /*003c*/ 	.byte	0x04, 0x29
        /*003e*/ 	.short	(.L_2673 - .L_2672)


	//   ....[0]....
.L_2672:
        /*0040*/ 	.word	0xffffffff


	//   ....[1]....
        /*0044*/ 	.word	0xffffffff


	//   ....[2]....
        /*0048*/ 	.word	0xffffffff


	//   ....[3]....
        /*004c*/ 	.word	0xffffffff


	//----- nvinfo : EIATTR_COOP_GROUP_INSTR_OFFSETS
	.align		4
.L_2673:
        /*0050*/ 	.byte	0x04, 0x28
        /*0052*/ 	.short	(.L_2675 - .L_2674)


	//   ....[0]....
.L_2674:
        /*0054*/ 	.word	0x0000bbc0


	//   ....[1]....
        /*0058*/ 	.word	0x0000bbd0


	//   ....[2]....
        /*005c*/ 	.word	0x00010ec0


	//   ....[3]....
        /*0060*/ 	.word	0x00010ed0


	//----- nvinfo : EIATTR_VRC_CTA_INIT_COUNT
	.align		4
.L_2675:
        /*0064*/ 	.byte	0x02, 0x4a
	.zero		1
	.zero		1


	//----- nvinfo : EIATTR_SYSCALL_OFFSETS
	.align		4
        /*0068*/ 	.byte	0x04, 0x46
        /*006a*/ 	.short	(.L_2677 - .L_2676)


	//   ....[0]....
.L_2676:
        /*006c*/ 	.word	0x00001440


	//   ....[1]....
        /*0070*/ 	.word	0x000111d0


	//   ....[2]....
        /*0074*/ 	.word	0x00011300


	//   ....[3]....
        /*0078*/ 	.word	0x00011550


	//   ....[4]....
        /*007c*/ 	.word	0x00011680


	//   ....[5]....
        /*0080*/ 	.word	0x00011a80


	//   ....[6]....
        /*0084*/ 	.word	0x00011bb0


	//   ....[7]....
        /*0088*/ 	.word	0x00011e10


	//   ....[8]....
        /*008c*/ 	.word	0x00011f40


	//----- nvinfo : EIATTR_EXIT_INSTR_OFFSETS
	.align		4
.L_2677:
        /*0090*/ 	.byte	0x04, 0x1c
        /*0092*/ 	.short	(.L_2679 - .L_2678)


	//   ....[0]....
.L_2678:
        /*0094*/ 	.word	0x000106c0


	//   ....[1]....
        /*0098*/ 	.word	0x00010f40


	//   ....[2]....
        /*009c*/ 	.word	0x000110a0


	//   ....[3]....
        /*00a0*/ 	.word	0x00011370


	//   ....[4]....
        /*00a4*/ 	.word	0x00011720


	//   ....[5]....
        /*00a8*/ 	.word	0x00011750


	//   ....[6]....
        /*00ac*/ 	.word	0x00011780


	//   ....[7]....
        /*00b0*/ 	.word	0x000117c0


	//   ....[8]....
        /*00b4*/ 	.word	0x00011800


	//   ....[9]....
        /*00b8*/ 	.word	0x00011950


	//   ....[10]....
        /*00bc*/ 	.word	0x00011c20


	//   ....[11]....
        /*00c0*/ 	.word	0x00011fe0


	//   ....[12]....
        /*00c4*/ 	.word	0x00012010


	//----- nvinfo : EIATTR_MAX_THREADS
	.align		4
.L_2679:
        /*00c8*/ 	.byte	0x04, 0x05
        /*00ca*/ 	.short	(.L_2681 - .L_2680)
.L_2680:
        /*00cc*/ 	.word	0x00000100
        /*00d0*/ 	.word	0x00000001
        /*00d4*/ 	.word	0x00000001


	//----- nvinfo : EIATTR_CRS_STACK_SIZE
	.align		4
.L_2681:
        /*00d8*/ 	.byte	0x04, 0x1e
        /*00da*/ 	.short	(.L_2683 - .L_2682)
.L_2682:
        /*00dc*/ 	.word	0x00000000


	//----- nvinfo : EIATTR_CBANK_PARAM_SIZE
	.align		4
.L_2683:
        /*00e0*/ 	.byte	0x03, 0x19
        /*00e2*/ 	.short	0x0410


	//----- nvinfo : EIATTR_PARAM_CBANK
	.align		4
        /*00e4*/ 	.byte	0x04, 0x0a
        /*00e6*/ 	.short	(.L_2685 - .L_2684)
	.align		4
.L_2684:
        /*00e8*/ 	.word	index@(.nv.constant0._ZN2at6native13reduce_kernelILi256ELi2ENS0_8ReduceOpIsNS0_14func_wrapper_tIsZNS0_11sum_functorIsssEclERNS_14TensorIteratorEEUlssE_EEjsLi4ELi8EEEEEvT1_)
        /*00ec*/ 	.short	0x0380
        /*00ee*/ 	.short	0x0410


	//----- nvinfo : EIATTR_SW_WAR
	.align		4
.L_2685:
        /*00f0*/ 	.byte	0x04, 0x36
        /*00f2*/ 	.short	(.L_2687 - .L_2686)
.L_2686:
        /*00f4*/ 	.word	0x00000008
.L_2687:


//--------------------- .nv.info._ZN2at6native13reduce_kernelILi128ELi4ENS0_8ReduceOpIsNS0_14func_wrapper_tIsZNS0_11sum_functorIsssEclERNS_14TensorIteratorEEUlssE_EEjsLi4ELi8EEEEEvT1_ --------------------------
	.section	.nv.info._ZN2at6native13reduce_kernelILi128ELi4ENS0_8ReduceOpIsNS0_14func_wrapper_tIsZNS0_11sum_functorIsssEclERNS_14TensorIteratorEEUlssE_EEjsLi4ELi8EEEEEvT1_,"",@"SHT_CUDA_INFO"
	.sectionflags	@""
	.align	4


	//----- nvinfo : EIATTR_CUDA_API_VERSION
	.align		4
        /*0000*/ 	.byte	0x04, 0x37
        /*0002*/ 	.short	(.L_2689 - .L_2688)
.L_2688:
        /*0004*/ 	.word	0x00000082


	//----- nvinfo : EIATTR_KPARAM_INFO
	.align		4
.L_2689:
        /*0008*/ 	.byte	0x04, 0x17
        /*000a*/ 	.short	(.L_2691 - .L_2690)
.L_2690:
        /*000c*/ 	.word	0x00000000
        /*0010*/ 	.short	0x0000
        /*0012*/ 	.short	0x0000
        /*0014*/ 	.byte	0x00, 0xf0, 0x41, 0x10


	//----- nvinfo : EIATTR_SPARSE_MMA_MASK
	.align		4
.L_2691:
        /*0018*/ 	.byte	0x03, 0x50
        /*001a*/ 	.short	0x0000


	//----- nvinfo : EIATTR_MAXREG_COUNT
	.align		4
        /*001c*/ 	.byte	0x03, 0x1b
        /*001e*/ 	.short	0x0080


	//----- nvinfo : EIATTR_NUM_BARRIERS
	.align		4
        /*0020*/ 	.byte	0x02, 0x4c
        /*0022*/ 	.byte	0x01
	.zero		1


	//----- nvinfo : EIATTR_EXTERNS
	.align		4
        /*0024*/ 	.byte	0x04, 0x0f
        /*0026*/ 	.short	(.L_2693 - .L_2692)


	//   ....[0]....
	.align		4
.L_2692:
        /*0028*/ 	.word	index@(__assertfail)


	//----- nvinfo : EIATTR_MERCURY_ISA_VERSION
	.align		4
.L_2693:
        /*002c*/ 	.byte	0x03, 0x5f
        /*002e*/ 	.short	0x0101


	//----- nvinfo : EIATTR_INT_WARP_WIDE_INSTR_OFFSETS
	.align		4
        /*0030*/ 	.byte	0x04, 0x31
        /*0032*/ 	.short	(.L_2695 - .L_2694)


	//   ....[0]....
.L_2694:
        /*0034*/ 	.word	0x00015820


	//   ....[1]....
        /*0038*/ 	.word	0x00015910


	//----- nvinfo : EIATTR_COOP_GROUP_MASK_REGIDS
	.align		4
.L_2695:
        /*003c*/ 	.byte	0x04, 0x29
        /*003e*/ 	.short	(.L_2697 - .L_2696)


	//   ....[0]....
.L_2696:
        /*0040*/ 	.word	0xffffffff


	//   ....[1]....
        /*0044*/ 	.word	0xffffffff


	//   ....[2]....
        /*0048*/ 	.word	0xffffffff


	//   ....[3]....
        /*004c*/ 	.word	0xffffffff


	//   ....[4]....
        /*0050*/ 	.word	0xffffffff


	//   ....[5]....
        /*0054*/ 	.word	0xffffffff


	//   ....[6]....
        /*0058*/ 	.word	0xffffffff


	//   ....[7]....
        /*005c*/ 	.word	0xffffffff


	//----- nvinfo : EIATTR_COOP_GROUP_INSTR_OFFSETS
	.align		4
.L_2697:
        /*0060*/ 	.byte	0x04, 0x28
        /*0062*/ 	.short	(.L_2699 - .L_2698)


	//   ....[0]....
.L_2698:
        /*0064*/ 	.word	0x0000c950


	//   ....[1]....
        /*0068*/ 	.word	0x0000c970


	//   ....[2]....
        /*006c*/ 	.word	0x0000c980


	//   ....[3]....
        /*0070*/ 	.word	0x0000c990


	//   ....[4]....
        /*0074*/ 	.word	0x00016400


	//   ....[5]....
        /*0078*/ 	.word	0x00016420


	//   ....[6]....
        /*007c*/ 	.word	0x00016430


	//   ....[7]....
        /*0080*/ 	.word	0x00016440


	//----- nvinfo : EIATTR_VRC_CTA_INIT_COUNT
	.align		4
.L_2699:
        /*0084*/ 	.byte	0x02, 0x4a
	.zero		1
	.zero		1


	//----- nvinfo : EIATTR_SYSCALL_OFFSETS
	.align		4
        /*0088*/ 	.byte	0x04, 0x46
        /*008a*/ 	.short	(.L_2701 - .L_2700)


	//   ....[0]....
.L_2700:
        /*008c*/ 	.word	0x00001440


	//   ....[1]....
        /*0090*/ 	.word	0x00016830


	//   ....[2]....
        /*0094*/ 	.word	0x00016960


	//   ....[3]....
        /*0098*/ 	.word	0x00016af0


	//   ....[4]....
        /*009c*/ 	.word	0x00016c20


	//   ....[5]....
        /*00a0*/ 	.word	0x00016f00


	//   ....[6]....
        /*00a4*/ 	.word	0x00017030


	//   ....[7]....
        /*00a8*/ 	.word	0x000171f0


	//   ....[8]....
        /*00ac*/ 	.word	0x00017320


	//   ....[9]....
        /*00b0*/ 	.word	0x000177f0


	//   ....[10]....
        /*00b4*/ 	.word	0x00017920


	//   ....[11]....
        /*00b8*/ 	.word	0x00017ab0


	//   ....[12]....
        /*00bc*/ 	.word	0x00017be0


	//   ....[13]....
        /*00c0*/ 	.word	0x00017ec0


	//   ....[14]....
        /*00c4*/ 	.word	0x00017ff0


	//   ....[15]....
        /*00c8*/ 	.word	0x000181b0


	//   ....[16]....
        /*00cc*/ 	.word	0x000182e0


	//----- nvinfo : EIATTR_EXIT_INSTR_OFFSETS
	.align		4
.L_2701:
        /*00d0*/ 	.byte	0x04, 0x1c
        /*00d2*/ 	.short	(.L_2703 - .L_2702)


	//   ....[0]....
.L_2702:
        /*00d4*/ 	.word	0x000159d0


	//   ....[1]....
        /*00d8*/ 	.word	0x000164e0


	//   ....[2]....
        /*00dc*/ 	.word	0x00016700


	//   ....[3]....
        /*00e0*/ 	.word	0x00016cb0


	//   ....[4]....
        /*00e4*/ 	.word	0x000173b0


	//   ....[5]....
        /*00e8*/ 	.word	0x00017400


	//   ....[6]....
        /*00ec*/ 	.word	0x00017430


	//   ....[7]....
        /*00f0*/ 	.word	0x00017470


	//   ....[8]....
        /*00f4*/ 	.word	0x000174b0


	//   ....[9]....
        /*00f8*/ 	.word	0x000176c0


	//   ....[10]....
        /*00fc*/ 	.word	0x00017c70


	//   ....[11]....
        /*0100*/ 	.word	0x00018370


	//   ....[12]....
        /*0104*/ 	.word	0x000183c0


	//----- nvinfo : EIATTR_MAX_THREADS
	.align		4
.L_2703:
        /*0108*/ 	.byte	0x04, 0x05
        /*010a*/ 	.short	(.L_2705 - .L_2704)
.L_2704:
        /*010c*/ 	.word	0x00000080
        /*0110*/ 	.word	0x00000001
        /*0114*/ 	.word	0x00000001


	//----- nvinfo : EIATTR_CRS_STACK_SIZE
	.align		4
.L_2705:
        /*0118*/ 	.byte	0x04, 0x1e
        /*011a*/ 	.short	(.L_2707 - .L_2706)
.L_2706:
        /*011c*/ 	.word	0x00000000


	//----- nvinfo : EIATTR_CBANK_PARAM_SIZE
	.align		4
.L_2707:
        /*0120*/ 	.byte	0x03, 0x19
        /*0122*/ 	.short	0x0410


	//----- nvinfo : EIATTR_PARAM_CBANK
	.align		4
        /*0124*/ 	.byte	0x04, 0x0a
        /*0126*/ 	.short	(.L_2709 - .L_2708)
	.align		4
.L_2708:
        /*0128*/ 	.word	index@(.nv.constant0._ZN2at6native13reduce_kernelILi128ELi4ENS0_8ReduceOpIsNS0_14func_wrapper_tIsZNS0_11sum_functorIsssEclERNS_14TensorIteratorEEUlssE_EEjsLi4ELi8EEEEEvT1_)
        /*012c*/ 	.short	0x0380
        /*012e*/ 	.short	0x0410


	//----- nvinfo : EIATTR_SW_WAR
	.align		4
.L_2709:
        /*0130*/ 	.byte	0x04, 0x36
        /*0132*/ 	.short	(.L_2711 - .L_2710)
.L_2710:
        /*0134*/ 	.word	0x00000008
.L_2711:


//--------------------- .nv.info._ZN2at6native13reduce_kernelILi512ELi1ENS0_8ReduceOpIlNS0_14func_wrapper_tIlZNS0_11sum_functorIlllEclERNS_14TensorIteratorEEUlllE_EEjlLi4ELi4EEEEEvT1_ --------------------------
	.section	.nv.info._ZN2at6native13reduce_kernelILi512ELi1ENS0_8ReduceOpIlNS0_14func_wrapper_tIlZNS0_11sum_functorIlllEclERNS_14TensorIteratorEEUlllE_EEjlLi4ELi4EEEEEvT1_,"",@"SHT_CUDA_INFO"
	.sectionflags	@""
	.align	4


	//----- nvinfo : EIATTR_CUDA_API_VERSION
	.align		4
        /*0000*/ 	.byte	0x04, 0x37
        /*0002*/ 	.short	(.L_2713 - .L_2712)
.L_2712:
        /*0004*/ 	.word	0x00000082


	//----- nvinfo : EIATTR_KPARAM_INFO
	.align		4
.L_2713:
        /*0008*/ 	.byte	0x04, 0x17
        /*000a*/ 	.short	(.L_2715 - .L_2714)
.L_2714:
        /*000c*/ 	.word	0x00000000
        /*0010*/ 	.short	0x0000
        /*0012*/ 	.short	0x0000
        /*0014*/ 	.byte	0x00, 0xf0, 0x81, 0x10


	//----- nvinfo : EIATTR_SPARSE_MMA_MASK
	.align		4
.L_2715:
        /*0018*/ 	.byte	0x03, 0x50
        /*001a*/ 	.short	0x0000


	//----- nvinfo : EIATTR_MAXREG_COUNT
	.align		4
        /*001c*/ 	.byte	0x03, 0x1b
        /*001e*/ 	.short	0x0020


	//----- nvinfo : EIATTR_NUM_BARRIERS
	.align		4
        /*0020*/ 	.byte	0x02, 0x4c
        /*0022*/ 	.byte	0x01
	.zero		1


	//----- nvinfo : EIATTR_EXTERNS
	.align		4
        /*0024*/ 	.byte	0x04, 0x0f
        /*0026*/ 	.short	(.L_2717 - .L_2716)


	//   ....[0]....
	.align		4
.L_2716:
        /*0028*/ 	.word	index@(__assertfail)


	//----- nvinfo : EIATTR_ANNOTATIONS
	.align		4
.L_2717:
        /*002c*/ 	.byte	0x04, 0x55
        /*002e*/ 	.short	(.L_2719 - .L_2718)


	//   ....[0]....
.L_2718:
        /*0030*/ 	.word	0x00000001
        /*0034*/ 	.byte	0x40, 0x01, 0x00, 0x00, 0x01, 0x00, 0x00, 0x00, 0xa0, 0x01, 0x00, 0x00, 0x01, 0x00, 0x00, 0x00
        /*0044*/ 	.byte	0x50, 0xb5, 0x00, 0x00, 0x01, 0x00, 0x00, 0x00, 0x80, 0xe9, 0x00, 0x00


	//----- nvinfo : EIATTR_MERCURY_ISA_VERSION
	.align		4
.L_2719:
        /*0050*/ 	.byte	0x03, 0x5f
        /*0052*/ 	.short	0x0101


	//----- nvinfo : EIATTR_INT_WARP_WIDE_INSTR_OFFSETS
	.align		4
        /*0054*/ 	.byte	0x04, 0x31
        /*0056*/ 	.short	(.L_2721 - .L_2720)


	//   ....[0]....
.L_2720:
        /*0058*/ 	.word	0x0000dbc0


	//   ....[1]....
        /*005c*/ 	.word	0x0000dcb0


	//----- nvinfo : EIATTR_COOP_GROUP_MASK_REGIDS
	.align		4
.L_2721:
        /*0060*/ 	.byte	0x04, 0x29
        /*0062*/ 	.short	(.L_2723 - .L_2722)


	//   ....[0]....
.L_2722:
        /*0064*/ 	.word	0xffffffff


	//   ....[1]....
        /*0068*/ 	.word	0xffffffff


	//   ....[2]....
        /*006c*/ 	.word	0xffffffff


	//   ....[3]....
        /*0070*/ 	.word	0xffffffff


	//----- nvinfo : EIATTR_COOP_GROUP_INSTR_OFFSETS
	.align		4
.L_2723:
        /*0074*/ 	.byte	0x04, 0x28
        /*0076*/ 	.short	(.L_2725 - .L_2724)


	//   ....[0]....
.L_2724:
        /*0078*/ 	.word	0x0000b4a0


	//   ....[1]....
        /*007c*/ 	.word	0x0000b4b0


	//   ....[2]....
        /*0080*/ 	.word	0x0000e430


	//   ....[3]....
        /*0084*/ 	.word	0x0000e440


	//----- nvinfo : EIATTR_VRC_CTA_INIT_COUNT
	.align		4
.L_2725:
        /*0088*/ 	.byte	0x02, 0x4a
	.zero		1
	.zero		1


	//----- nvinfo : EIATTR_SYSCALL_OFFSETS
	.align		4
        /*008c*/ 	.byte	0x04, 0x46
        /*008e*/ 	.short	(.L_2727 - .L_2726)


	//   ....[0]....
.L_2726:
        /*0090*/ 	.word	0x0000e6d0


	//   ....[1]....
        /*0094*/ 	.word	0x0000e900


	//   ....[2]....
        /*0098*/ 	.word	0x0000ec50


	//   ....[3]....
        /*009c*/ 	.word	0x0000ee80


	//----- nvinfo : EIATTR_EXIT_INSTR_OFFSETS
	.align		4
.L_2727:
        /*00a0*/ 	.byte	0x04, 0x1c
        /*00a2*/ 	.short	(.L_2729 - .L_2728)


	//   ....[0]....
.L_2728:
        /*00a4*/ 	.word	0x0000dd50


	//   ....[1]....
        /*00a8*/ 	.word	0x0000e4a0


	//   ....[2]....
        /*00ac*/ 	.word	0x0000e720


	//   ....[3]....
        /*00b0*/ 	.word	0x0000e740


	//   ....[4]....
        /*00b4*/ 	.word	0x0000e950


	//   ....[5]....
        /*00b8*/ 	.word	0x0000e970


	//   ....[6]....
        /*00bc*/ 	.word	0x0000e9b0


	//   ....[7]....
        /*00c0*/ 	.word	0x0000e9f0


	//   ....[8]....
        /*00c4*/ 	.word	0x0000ea30


	//   ....[9]....
        /*00c8*/ 	.word	0x0000eca0


	//   ....[10]....
        /*00cc*/ 	.word	0x0000ecc0


	//   ....[11]....
        /*00d0*/ 	.word	0x0000eed0


	//   ....[12]....
        /*00d4*/ 	.word	0x0000eef0


	//----- nvinfo : EIATTR_MAX_THREADS
	.align		4
.L_2729:
        /*00d8*/ 	.byte	0x04, 0x05
        /*00da*/ 	.short	(.L_2731 - .L_2730)
.L_2730:
        /*00dc*/ 	.word	0x00000200
        /*00e0*/ 	.word	0x00000001
        /*00e4*/ 	.word	0x00000001


	//----- nvinfo : EIATTR_CRS_STACK_SIZE
	.align		4
.L_2731:
        /*00e8*/ 	.byte	0x04, 0x1e
        /*00ea*/ 	.short	(.L_2733 - .L_2732)
.L_2732:
        /*00ec*/ 	.word	0x00000000


	//----- nvinfo : EIATTR_CBANK_PARAM_SIZE
	.align		4
.L_2733:
        /*00f0*/ 	.byte	0x03, 0x19
        /*00f2*/ 	.short	0x0420


	//----- nvinfo : EIATTR_PARAM_CBANK
	.align		4
        /*00f4*/ 	.byte	0x04, 0x0a
        /*00f6*/ 	.short	(.L_2735 - .L_2734)
	.align		4
.L_2734:
        /*00f8*/ 	.word	index@(.nv.constant0._ZN2at6native13reduce_kernelILi512ELi1ENS0_8ReduceOpIlNS0_14func_wrapper_tIlZNS0_11sum_functorIlllEclERNS_14TensorIteratorEEUlllE_EEjlLi4ELi4EEEEEvT1_)
        /*00fc*/ 	.short	0x0380
        /*00fe*/ 	.short	0x0420


	//----- nvinfo : EIATTR_SW_WAR
	.align		4
.L_2735:
        /*0100*/ 	.byte	0x04, 0x36
        /*0102*/ 	.short	(.L_2737 - .L_2736)
.L_2736:
        /*0104*/ 	.word	0x00000008
.L_2737:


//--------------------- .nv.info._ZN2at6native13reduce_kernelILi256ELi2ENS0_8ReduceOpIlNS0_14func_wrapper_tIlZNS0_11sum_functorIlllEclERNS_14TensorIteratorEEUlllE_EEjlLi4ELi4EEEEEvT1_ --------------------------
	.section	.nv.info._ZN2at6native13reduce_kernelILi256ELi2ENS0_8ReduceOpIlNS0_14func_wrapper_tIlZNS0_11sum_functorIlllEclERNS_14TensorIteratorEEUlllE_EEjlLi4ELi4EEEEEvT1_,"",@"SHT_CUDA_INFO"
	.sectionflags	@""
	.align	4


	//----- nvinfo : EIATTR_CUDA_API_VERSION
	.align		4
        /*0000*/ 	.byte	0x04, 0x37
        /*0002*/ 	.short	(.L_2739 - .L_2738)
.L_2738:
        /*0004*/ 	.word	0x00000082


	//----- nvinfo : EIATTR_KPARAM_INFO
	.align		4
.L_2739:
        /*0008*/ 	.byte	0x04, 0x17
        /*000a*/ 	.short	(.L_2741 - .L_2740)
.L_2740:
        /*000c*/ 	.word	0x00000000
        /*0010*/ 	.short	0x0000
        /*0012*/ 	.short	0x0000
        /*0014*/ 	.byte	0x00, 0xf0, 0x81, 0x10


	//----- nvinfo : EIATTR_SPARSE_MMA_MASK
	.align		4
.L_2741:
        /*0018*/ 	.byte	0x03, 0x50
        /*001a*/ 	.short	0x0000


	//----- nvinfo : EIATTR_MAXREG_COUNT
	.align		4
        /*001c*/ 	.byte	0x03, 0x1b
        /*001e*/ 	.short	0x0040


	//----- nvinfo : EIATTR_NUM_BARRIERS
	.align		4
        /*0020*/ 	.byte	0x02, 0x4c
        /*0022*/ 	.byte	0x01
	.zero		1


	//----- nvinfo : EIATTR_EXTERNS
	.align		4
        /*0024*/ 	.byte	0x04, 0x0f
        /*0026*/ 	.short	(.L_2743 - .L_2742)


	//   ....[0]....
	.align		4
.L_2742:
        /*0028*/ 	.word	index@(__assertfail)


	//----- nvinfo : EIATTR_MERCURY_ISA_VERSION
	.align		4
.L_2743:
        /*002c*/ 	.byte	0x03, 0x5f
        /*002e*/ 	.short	0x0101


	//----- nvinfo : EIATTR_INT_WARP_WIDE_INSTR_OFFSETS
	.align		4
        /*0030*/ 	.byte	0x04, 0x31
        /*0032*/ 	.short	(.L_2745 - .L_2744)


	//   ....[0]....
.L_2744:
        /*0034*/ 	.word	0x000109a0


	//   ....[1]....
        /*0038*/ 	.word	0x00010a90


	//----- nvinfo : EIATTR_COOP_GROUP_MASK_REGIDS
	.align		4
.L_2745:
        /*003c*/ 	.byte	0x04, 0x29
        /*003e*/ 	.short	(.L_2747 - .L_2746)


	//   ....[0]....
.L_2746:
        /*0040*/ 	.word	0xffffffff


	//   ....[1]....
        /*0044*/ 	.word	0xffffffff


	//   ....[2]....
        /*0048*/ 	.word	0xffffffff


	//   ....[3]....
        /*004c*/ 	.word	0xffffffff


	//   ....[4]....
        /*0050*/ 	.word	0xffffffff


	//   ....[5]....
        /*0054*/ 	.word	0xffffffff


	//   ....[6]....
        /*0058*/ 	.word	0xffffffff


	//   ....[7]....
        /*005c*/ 	.word	0xffffffff


	//----- nvinfo : EIATTR_COOP_GROUP_INSTR_OFFSETS
	.align		4
.L_2747:
        /*0060*/ 	.byte	0x04, 0x28
        /*0062*/ 	.short	(.L_2749 - .L_2748)


	//   ....[0]....
.L_2748:
        /*0064*/ 	.word	0x0000c010


	//   ....[1]....
        /*0068*/ 	.word	0x0000c020


	//   ....[2]....
        /*006c*/ 	.word	0x0000c030


	//   ....[3]....
        /*0070*/ 	.word	0x0000c040


	//   ....[4]....
        /*0074*/ 	.word	0x000114a0


	//   ....[5]....
        /*0078*/ 	.word	0x000114b0


	//   ....[6]....
        /*007c*/ 	.word	0x000114c0


	//   ....[7]....
        /*0080*/ 	.word	0x000114d0


	//----- nvinfo : EIATTR_VRC_CTA_INIT_COUNT
	.align		4
.L_2749:
        /*0084*/ 	.byte	0x02, 0x4a
	.zero		1
	.zero		1


	//----- nvinfo : EIATTR_SYSCALL_OFFSETS
	.align		4
        /*0088*/ 	.byte	0x04, 0x46
        /*008a*/ 	.short	(.L_2751 - .L_2750)


	//   ....[0]....
.L_2750:
        /*008c*/ 	.word	0x00001480


	//   ....[1]....
        /*0090*/ 	.word	0x00011820


	//   ....[2]....
        /*0094*/ 	.word	0x00011950


	//   ....[3]....
        /*0098*/ 	.word	0x00011bf0


	//   ....[4]....
        /*009c*/ 	.word	0x00011d20


	//   ....[5]....
        /*00a0*/ 	.word	0x00012150


	//   ....[6]....
        /*00a4*/ 	.word	0x00012280


	//   ....[7]....
        /*00a8*/ 	.word	0x00012510


	//   ....[8]....
        /*00ac*/ 	.word	0x00012640


	//----- nvinfo : EIATTR_EXIT_INSTR_OFFSETS
	.align		4
.L_2751:
        /*00b0*/ 	.byte	0x04, 0x1c
        /*00b2*/ 	.short	(.L_2753 - .L_2752)


	//   ....[0]....
.L_2752:
        /*00b4*/ 	.word	0x00010b50


	//   ....[1]....
        /*00b8*/ 	.word	0x00011550


	//   ....[2]....
        /*00bc*/ 	.word	0x000116f0


	//   ....[3]....
        /*00c0*/ 	.word	0x000119c0


	//   ....[4]....
        /*00c4*/ 	.word	0x00011dc0


	//   ....[5]....
        /*00c8*/ 	.word	0x00011df0


	//   ....[6]....
        /*00cc*/ 	.word	0x00011e20


	//   ....[7]....
        /*00d0*/ 	.word	0x00011e60


	//   ....[8]....
        /*00d4*/ 	.word	0x00011ea0


	//   ....[9]....
        /*00d8*/ 	.word	0x00012020


	//   ....[10]....
        /*00dc*/ 	.word	0x000122f0


	//   ....[11]....
        /*00e0*/ 	.word	0x000126e0


	//   ....[12]....
        /*00e4*/ 	.word	0x00012710


	//----- nvinfo : EIATTR_MAX_THREADS
	.align		4
.L_2753:
        /*00e8*/ 	.byte	0x04, 0x05
        /*00ea*/ 	.short	(.L_2755 - .L_2754)
.L_2754:
        /*00ec*/ 	.word	0x00000100
        /*00f0*/ 	.word	0x00000001
        /*00f4*/ 	.word	0x00000001


	//----- nvinfo : EIATTR_CRS_STACK_SIZE
	.align		4
.L_2755:
        /*00f8*/ 	.byte	0x04, 0x1e
        /*00fa*/ 	.short	(.L_2757 - .L_2756)
.L_2756:
        /*00fc*/ 	.word	0x00000000


	//----- nvinfo : EIATTR_CBANK_PARAM_SIZE
	.align		4
.L_2757:
        /*0100*/ 	.byte	0x03, 0x19
        /*0102*/ 	.short	0x0420


	//----- nvinfo : EIATTR_PARAM_CBANK
	.align		4
        /*0104*/ 	.byte	0x04, 0x0a
        /*0106*/ 	.short	(.L_2759 - .L_2758)
	.align		4
.L_2758:
        /*0108*/ 	.word	index@(.nv.constant0._ZN2at6native13reduce_kernelILi256ELi2ENS0_8ReduceOpIlNS0_14func_wrapper_tIlZNS0_11sum_functorIlllEclERNS_14TensorIteratorEEUlllE_EEjlLi4ELi4EEEEEvT1_)
        /*010c*/ 	.short	0x0380
        /*010e*/ 	.short	0x0420


	//----- nvinfo : EIATTR_SW_WAR
	.align		4
.L_2759:
        /*0110*/ 	.byte	0x04, 0x36
        /*0112*/ 	.short	(.L_2761 - .L_2760)
.L_2760:
        /*0114*/ 	.word	0x00000008
.L_2761:


//--------------------- .nv.info._ZN2at6native13reduce_kernelILi128ELi4ENS0_8ReduceOpIlNS0_14func_wrapper_tIlZNS0_11sum_functorIlllEclERNS_14TensorIteratorEEUlllE_EEjlLi4ELi4EEEEEvT1_ --------------------------
	.section	.nv.info._ZN2at6native13reduce_kernelILi128ELi4ENS0_8ReduceOpIlNS0_14func_wrapper_tIlZNS0_11sum_functorIlllEclERNS_14TensorIteratorEEUlllE_EEjlLi4ELi4EEEEEvT1_,"",@"SHT_CUDA_INFO"
	.sectionflags	@""
	.align	4


	//----- nvinfo : EIATTR_CUDA_API_VERSION
	.align		4
        /*0000*/ 	.byte	0x04, 0x37
        /*0002*/ 	.short	(.L_2763 - .L_2762)
.L_2762:
        /*0004*/ 	.word	0x00000082


	//----- nvinfo : EIATTR_KPARAM_INFO
	.align		4
.L_2763:
        /*0008*/ 	.byte	0x04, 0x17
        /*000a*/ 	.short	(.L_2765 - .L_2764)
.L_2764:
        /*000c*/ 	.word	0x00000000
        /*0010*/ 	.short	0x0000
        /*0012*/ 	.short	0x0000
        /*0014*/ 	.byte	0x00, 0xf0, 0x81, 0x10


	//----- nvinfo : EIATTR_SPARSE_MMA_MASK
	.align		4
.L_2765:
        /*0018*/ 	.byte	0x03, 0x50
        /*001a*/ 	.short	0x0000


	//----- nvinfo : EIATTR_MAXREG_COUNT
	.align		4
        /*001c*/ 	.byte	0x03, 0x1b
        /*001e*/ 	.short	0x0080


	//----- nvinfo : EIATTR_NUM_BARRIERS
	.align		4
        /*0020*/ 	.byte	0x02, 0x4c
        /*0022*/ 	.byte	0x01
	.zero		1


	//----- nvinfo : EIATTR_EXTERNS
	.align		4
        /*0024*/ 	.byte	0x04, 0x0f
        /*0026*/ 	.short	(.L_2767 - .L_2766)


	//   ....[0]....
	.align		4
.L_2766:
        /*0028*/ 	.word	index@(__assertfail)


	//----- nvinfo : EIATTR_MERCURY_ISA_VERSION
	.align		4
.L_2767:
        /*002c*/ 	.byte	0x03, 0x5f
        /*002e*/ 	.short	0x0101


	//----- nvinfo : EIATTR_INT_WARP_WIDE_INSTR_OFFSETS
	.align		4
        /*0030*/ 	.byte	0x04, 0x31
        /*0032*/ 	.short	(.L_2769 - .L_2768)


	//   ....[0]....
.L_2768:
        /*0034*/ 	.word	0x00015fd0


	//   ....[1]....
        /*0038*/ 	.word	0x000160c0


	//----- nvinfo : EIATTR_COOP_GROUP_MASK_REGIDS
	.align		4
.L_2769:
        /*003c*/ 	.byte	0x04, 0x29
        /*003e*/ 	.short	(.L_2771 - .L_2770)


	//   ....[0]....
.L_2770:
        /*0040*/ 	.word	0xffffffff


	//   ....[1]....
        /*0044*/ 	.word	0xffffffff


	//   ....[2]....
        /*0048*/ 	.word	0xffffffff


	//   ....[3]....
        /*004c*/ 	.word	0xffffffff


	//   ....[4]....
        /*0050*/ 	.word	0xffffffff


	//   ....[5]....
        /*0054*/ 	.word	0xffffffff


	//   ....[6]....
        /*0058*/ 	.word	0xffffffff


	//   ....[7]....
        /*005c*/ 	.word	0xffffffff


	//   ....[8]....
        /*0060*/ 	.word	0xffffffff


	//   ....[9]....
        /*0064*/ 	.word	0xffffffff


	//   ....[10]....
        /*0068*/ 	.word	0xffffffff


	//   ....[11]....
        /*006c*/ 	.word	0xffffffff


	//   ....[12]....
        /*0070*/ 	.word	0xffffffff


	//   ....[13]....
        /*0074*/ 	.word	0xffffffff


	//   ....[14]....
        /*0078*/ 	.word	0xffffffff


	//   ....[15]....
        /*007c*/ 	.word	0xffffffff


	//----- nvinfo : EIATTR_COOP_GROUP_INSTR_OFFSETS
	.align		4
.L_2771:
        /*0080*/ 	.byte	0x04, 0x28
        /*0082*/ 	.short	(.L_2773 - .L_2772)


	//   ....[0]....
.L_2772:
        /*0084*/ 	.word	0x0000d080


	//   ....[1]....
        /*0088*/ 	.word	0x0000d090


	//   ....[2]....
        /*008c*/ 	.word	0x0000d0a0


	//   ....[3]....
        /*0090*/ 	.word	0x0000d0b0


	//   ....[4]....
        /*0094*/ 	.word	0x0000d0c0


	//   ....[5]....
        /*0098*/ 	.word	0x0000d0d0


	//   ....[6]....
        /*009c*/ 	.word	0x0000d0e0


	//   ....[7]....
        /*00a0*/ 	.word	0x0000d100


	//   ....[8]....
        /*00a4*/ 	.word	0x00016e00


	//   ....[9]....
        /*00a8*/ 	.word	0x00016e10


	//   ....[10]....
        /*00ac*/ 	.word	0x00016e20


	//   ....[11]....
        /*00b0*/ 	.word	0x00016e30


	//   ....[12]....
        /*00b4*/ 	.word	0x00016e40


	//   ....[13]....
        /*00b8*/ 	.word	0x00016e50


	//   ....[14]....
        /*00bc*/ 	.word	0x00016e60


	//   ....[15]....
        /*00c0*/ 	.word	0x00016e80


	//----- nvinfo : EIATTR_VRC_CTA_INIT_COUNT
	.align		4
.L_2773:
        /*00c4*/ 	.byte	0x02, 0x4a
	.zero		1
	.zero		1


	//----- nvinfo : EIATTR_SYSCALL_OFFSETS
	.align		4
        /*00c8*/ 	.byte	0x04, 0x46
        /*00ca*/ 	.short	(.L_2775 - .L_2774)


	//   ....[0]....
.L_2774:
        /*00cc*/ 	.word	0x00001480


	//   ....[1]....
        /*00d0*/ 	.word	0x000172e0


	//   ....[2]....
        /*00d4*/ 	.word	0x00017410


	//   ....[3]....
        /*00d8*/ 	.word	0x000175a0


	//   ....[4]....
        /*00dc*/ 	.word	0x000176d0


	//   ....[5]....
        /*00e0*/ 	.word	0x00017a10


	//   ....[6]....
        /*00e4*/ 	.word	0x00017b40


	//   ....[7]....
        /*00e8*/ 	.word	0x00017d00


	//   ....[8]....
        /*00ec*/ 	.word	0x00017e30


	//   ....[9]....
        /*00f0*/ 	.word	0x00018370


	//   ....[10]....
        /*00f4*/ 	.word	0x000184a0


	//   ....[11]....
        /*00f8*/ 	.word	0x00018630


	//   ....[12]....
        /*00fc*/ 	.word	0x00018760


	//   ....[13]....
        /*0100*/ 	.word	0x00018ab0


	//   ....[14]....
        /*0104*/ 	.word	0x00018be0


	//   ....[15]....
        /*0108*/ 	.word	0x00018da0


	//   ....[16]....
        /*010c*/ 	.word	0x00018ed0


	//----- nvinfo : EIATTR_EXIT_INSTR_OFFSETS
	.align		4
.L_2775:
        /*0110*/ 	.byte	0x04, 0x1c
        /*0112*/ 	.short	(.L_2777 - .L_2776)


	//   ....[0]....
.L_2776:
        /*0114*/ 	.word	0x00016180


	//   ....[1]....
        /*0118*/ 	.word	0x00016f30


	//   ....[2]....
        /*011c*/ 	.word	0x000171b0


	//   ....[3]....
        /*0120*/ 	.word	0x00017760


	//   ....[4]....
        /*0124*/ 	.word	0x00017ec0


	//   ....[5]....
        /*0128*/ 	.word	0x00017f10


	//   ....[6]....
        /*012c*/ 	.word	0x00017f40


	//   ....[7]....
        /*0130*/ 	.word	0x00017f80


	//   ....[8]....
        /*0134*/ 	.word	0x00017fc0


	//   ....[9]....
        /*0138*/ 	.word	0x00018240


	//   ....[10]....
        /*013c*/ 	.word	0x000187f0


	//   ....[11]....
        /*0140*/ 	.word	0x00018f60


	//   ....[12]....
        /*0144*/ 	.word	0x00018fb0


	//----- nvinfo : EIATTR_MAX_THREADS
	.align		4
.L_2777:
        /*0148*/ 	.byte	0x04, 0x05
        /*014a*/ 	.short	(.L_2779 - .L_2778)
.L_2778:
        /*014c*/ 	.word	0x00000080
        /*0150*/ 	.word	0x00000001
        /*0154*/ 	.word	0x00000001


	//----- nvinfo : EIATTR_CRS_STACK_SIZE
	.align		4
.L_2779:
        /*0158*/ 	.byte	0x04, 0x1e
        /*015a*/ 	.short	(.L_2781 - .L_2780)
.L_2780:
        /*015c*/ 	.word	0x00000000


	//----- nvinfo : EIATTR_CBANK_PARAM_SIZE
	.align		4
.L_2781:
        /*0160*/ 	.byte	0x03, 0x19
        /*0162*/ 	.short	0x0420


	//----- nvinfo : EIATTR_PARAM_CBANK
	.align		4
        /*0164*/ 	.byte	0x04, 0x0a
        /*0166*/ 	.short	(.L_2783 - .L_2782)
	.align		4
.L_2782:
        /*0168*/ 	.word	index@(.nv.constant0._ZN2at6native13reduce_kernelILi128ELi4ENS0_8ReduceOpIlNS0_14func_wrapper_tIlZNS0_11sum_functorIlllEclERNS_14TensorIteratorEEUlllE_EEjlLi4ELi4EEEEEvT1_)
        /*016c*/ 	.short	0x0380
        /*016e*/ 	.short	0x0420


	//----- nvinfo : EIATTR_SW_WAR
	.align		4
.L_2783:
        /*0170*/ 	.byte	0x04, 0x36
        /*0172*/ 	.short	(.L_2785 - .L_2784)
.L_2784:
        /*0174*/ 	.word	0x00000008
.L_2785:


//--------------------- .nv.info._ZN2at6native13reduce_kernelILi512ELi1ENS0_8ReduceOpIiNS0_14func_wrapper_tIiZNS0_11sum_functorIiiiEclERNS_14TensorIteratorEEUliiE_EEjiLi4ELi4EEEEEvT1_ --------------------------
	.section	.nv.info._ZN2at6native13reduce_kernelILi512ELi1ENS0_8ReduceOpIiNS0_14func_wrapper_tIiZNS0_11sum_functorIiiiEclERNS_14TensorIteratorEEUliiE_EEjiLi4ELi4EEEEEvT1_,"",@"SHT_CUDA_INFO"
	.sectionflags	@""
	.align	4


	//----- nvinfo : EIATTR_CUDA_API_VERSION
	.align		4
        /*0000*/ 	.byte	0x04, 0x37
        /*0002*/ 	.short	(.L_2787 - .L_2786)
.L_2786:
        /*0004*/ 	.word	0x00000082


	//----- nvinfo : EIATTR_KPARAM_INFO
	.align		4
.L_2787:
        /*0008*/ 	.byte	0x04, 0x17
        /*000a*/ 	.short	(.L_2789 - .L_2788)
.L_2788:
        /*000c*/ 	.word	0x00000000
        /*0010*/ 	.short	0x0000
        /*0012*/ 	.short	0x0000
        /*0014*/ 	.byte	0x00, 0xf0, 0x61, 0x10


	//----- nvinfo : EIATTR_SPARSE_MMA_MASK
	.align		4
.L_2789:
        /*0018*/ 	.byte	0x03, 0x50
        /*001a*/ 	.short	0x0000


	//----- nvinfo : EIATTR_MAXREG_COUNT
	.align		4
        /*001c*/ 	.byte	0x03, 0x1b
        /*001e*/ 	.short	0x0020


	//----- nvinfo : EIATTR_NUM_BARRIERS
	.align		4
        /*0020*/ 	.byte	0x02, 0x4c
        /*0022*/ 	.byte	0x01
	.zero		1


	//----- nvinfo : EIATTR_EXTERNS
	.align		4
        /*0024*/ 	.byte	0x04, 0x0f
        /*0026*/ 	.short	(.L_2791 - .L_2790)


	//   ....[0]....
	.align		4
.L_2790:
        /*0028*/ 	.word	index@(__assertfail)


	//----- nvinfo : EIATTR_MERCURY_ISA_VERSION
	.align		4
.L_2791:
        /*002c*/ 	.byte	0x03, 0x5f
        /*002e*/ 	.short	0x0101


	//----- nvinfo : EIATTR_INT_WARP_WIDE_INSTR_OFFSETS
	.align		4
        /*0030*/ 	.byte	0x04, 0x31
        /*0032*/ 	.short	(.L_2793 - .L_2792)


	//   ....[0]....
.L_2792:
        /*0034*/ 	.word	0x0000d680


	//   ....[1]....
        /*0038*/ 	.word	0x0000d770


	//----- nvinfo : EIATTR_COOP_GROUP_MASK_REGIDS
	.align		4
.L_2793:
        /*003c*/ 	.byte	0x04, 0x29
        /*003e*/ 	.short	(.L_2795 - .L_2794)


	//   ....[0]....
.L_2794:
        /*0040*/ 	.word	0xffffffff


	//   ....[1]....
        /*0044*/ 	.word	0xffffffff


	//----- nvinfo : EIATTR_COOP_GROUP_INSTR_OFFSETS
	.align		4
.L_2795:
        /*0048*/ 	.byte	0x04, 0x28
        /*004a*/ 	.short	(.L_2797 - .L_2796)


	//   ....[0]....
.L_2796:
        /*004c*/ 	.word	0x0000af90


	//   ....[1]....
        /*0050*/ 	.word	0x0000dea0


	//----- nvinfo : EIATTR_VRC_CTA_INIT_COUNT
	.align		4
.L_2797:
        /*0054*/ 	.byte	0x02, 0x4a
	.zero		1
	.zero		1


	//----- nvinfo : EIATTR_SYSCALL_OFFSETS
	.align		4
        /*0058*/ 	.byte	0x04, 0x46
        /*005a*/ 	.short	(.L_2799 - .L_2798)


	//   ....[0]....
.L_2798:
        /*005c*/ 	.word	0x0000e110


	//   ....[1]....
        /*0060*/ 	.word	0x0000e330


	//   ....[2]....
        /*0064*/ 	.word	0x0000e660


	//   ....[3]....
        /*0068*/ 	.word	0x0000e880


	//----- nvinfo : EIATTR_EXIT_INSTR_OFFSETS
	.align		4
.L_2799:
        /*006c*/ 	.byte	0x04, 0x1c
        /*006e*/ 	.short	(.L_2801 - .L_2800)


	//   ....[0]....
.L_2800:
        /*0070*/ 	.word	0x0000d810


	//   ....[1]....
        /*0074*/ 	.word	0x0000def0


	//   ....[2]....
        /*0078*/ 	.word	0x0000e160


	//   ....[3]....
        /*007c*/ 	.word	0x0000e180


	//   ....[4]....
        /*0080*/ 	.word	0x0000e380


	//   ....[5]....
        /*0084*/ 	.word	0x0000e3a0


	//   ....[6]....
        /*0088*/ 	.word	0x0000e3d0


	//   ....[7]....
        /*008c*/ 	.word	0x0000e410


	//   ....[8]....
        /*0090*/ 	.word	0x0000e450


	//   ....[9]....
        /*0094*/ 	.word	0x0000e6b0


	//   ....[10]....
        /*0098*/ 	.word	0x0000e6d0


	//   ....[11]....
        /*009c*/ 	.word	0x0000e8d0


	//   ....[12]....
        /*00a0*/ 	.word	0x0000e8f0


	//----- nvinfo : EIATTR_MAX_THREADS
	.align		4
.L_2801:
        /*00a4*/ 	.byte	0x04, 0x05
        /*00a6*/ 	.short	(.L_2803 - .L_2802)
.L_2802:
        /*00a8*/ 	.word	0x00000200
        /*00ac*/ 	.word	0x00000001
        /*00b0*/ 	.word	0x00000001


	//----- nvinfo : EIATTR_CRS_STACK_SIZE
	.align		4
.L_2803:
        /*00b4*/ 	.byte	0x04, 0x1e
        /*00b6*/ 	.short	(.L_2805 - .L_2804)
.L_2804:
        /*00b8*/ 	.word	0x00000000


	//----- nvinfo : EIATTR_CBANK_PARAM_SIZE
	.align		4
.L_2805:
        /*00bc*/ 	.byte	0x03, 0x19
        /*00be*/ 	.short	0x0418


	//----- nvinfo : EIATTR_PARAM_CBANK
	.align		4
        /*00c0*/ 	.byte	0x04, 0x0a
        /*00c2*/ 	.short	(.L_2807 - .L_2806)
	.align		4
.L_2806:
        /*00c4*/ 	.word	index@(.nv.constant0._ZN2at6native13reduce_kernelILi512ELi1ENS0_8ReduceOpIiNS0_14func_wrapper_tIiZNS0_11sum_functorIiiiEclERNS_14TensorIteratorEEUliiE_EEjiLi4ELi4EEEEEvT1_)
        /*00c8*/ 	.short	0x0380
        /*00ca*/ 	.short	0x0418


	//----- nvinfo : EIATTR_SW_WAR
	.align		4
.L_2807:
        /*00cc*/ 	.byte	0x04, 0x36
        /*00ce*/ 	.short	(.L_2809 - .L_2808)
.L_2808:
        /*00d0*/ 	.word	0x00000008
.L_2809:


//--------------------- .nv.info._ZN2at6native13reduce_kernelILi256ELi2ENS0_8ReduceOpIiNS0_14func_wrapper_tIiZNS0_11sum_functorIiiiEclERNS_14TensorIteratorEEUliiE_EEjiLi4ELi4EEEEEvT1_ --------------------------
	.section	.nv.info._ZN2at6native13reduce_kernelILi256ELi2ENS0_8ReduceOpIiNS0_14func_wrapper_tIiZNS0_11sum_functorIiiiEclERNS_14TensorIteratorEEUliiE_EEjiLi4ELi4EEEEEvT1_,"",@"SHT_CUDA_INFO"
	.sectionflags	@""
	.align	4


	//----- nvinfo : EIATTR_CUDA_API_VERSION
	.align		4
        /*0000*/ 	.byte	0x04, 0x37
        /*0002*/ 	.short	(.L_2811 - .L_2810)
.L_2810:
        /*0004*/ 	.word	0x00000082


	//----- nvinfo : EIATTR_KPARAM_INFO
	.align		4
.L_2811:
        /*0008*/ 	.byte	0x04, 0x17
        /*000a*/ 	.short	(.L_2813 - .L_2812)
.L_2812:
        /*000c*/ 	.word	0x00000000
        /*0010*/ 	.short	0x0000
        /*0012*/ 	.short	0x0000
        /*0014*/ 	.byte	0x00, 0xf0, 0x61, 0x10


	//----- nvinfo : EIATTR_SPARSE_MMA_MASK
	.align		4
.L_2813:
        /*0018*/ 	.byte	0x03, 0x50
        /*001a*/ 	.short	0x0000


	//----- nvinfo : EIATTR_MAXREG_COUNT
	.align		4
        /*001c*/ 	.byte	0x03, 0x1b
        /*001e*/ 	.short	0x0040


	//----- nvinfo : EIATTR_NUM_BARRIERS
	.align		4
        /*0020*/ 	.byte	0x02, 0x4c
        /*0022*/ 	.byte	0x01
	.zero		1


	//----- nvinfo : EIATTR_EXTERNS
	.align		4
        /*0024*/ 	.byte	0x04, 0x0f
        /*0026*/ 	.short	(.L_2815 - .L_2814)


	//   ....[0]....
	.align		4
.L_2814:
        /*0028*/ 	.word	index@(__assertfail)


	//----- nvinfo : EIATTR_MERCURY_ISA_VERSION
	.align		4
.L_2815:
        /*002c*/ 	.byte	0x03, 0x5f
        /*002e*/ 	.short	0x0101


	//----- nvinfo : EIATTR_INT_WARP_WIDE_INSTR_OFFSETS
	.align		4
        /*0030*/ 	.byte	0x04, 0x31
        /*0032*/ 	.short	(.L_2817 - .L_2816)


	//   ....[0]....
.L_2816:
        /*0034*/ 	.word	0x00010060


	//   ....[1]....
        /*0038*/ 	.word	0x00010150


	//----- nvinfo : EIATTR_COOP_GROUP_MASK_REGIDS
	.align		4
.L_2817:
        /*003c*/ 	.byte	0x04, 0x29
        /*003e*/ 	.short	(.L_2819 - .L_2818)


	//   ....[0]....
.L_2818:
        /*0040*/ 	.word	0xffffffff


	//   ....[1]....
        /*0044*/ 	.word	0xffffffff


	//   ....[2]....
        /*0048*/ 	.word	0xffffffff


	//   ....[3]....
        /*004c*/ 	.word	0xffffffff


	//----- nvinfo : EIATTR_COOP_GROUP_INSTR_OFFSETS
	.align		4
.L_2819:
        /*0050*/ 	.byte	0x04, 0x28
        /*0052*/ 	.short	(.L_2821 - .L_2820)


	//   ....[0]....
.L_2820:
        /*0054*/ 	.word	0x0000b710


	//   ....[1]....
        /*0058*/ 	.word	0x0000b720


	//   ....[2]....
        /*005c*/ 	.word	0x00010930


	//   ....[3]....
        /*0060*/ 	.word	0x00010940


	//----- nvinfo : EIATTR_VRC_CTA_INIT_COUNT
	.align		4
.L_2821:
        /*0064*/ 	.byte	0x02, 0x4a
	.zero		1
	.zero		1


	//----- nvinfo : EIATTR_SYSCALL_OFFSETS
	.align		4
        /*0068*/ 	.byte	0x04, 0x46
        /*006a*/ 	.short	(.L_2823 - .L_2822)


	//   ....[0]....
.L_2822:
        /*006c*/ 	.word	0x00001470


	//   ....[1]....
        /*0070*/ 	.word	0x00010c10


	//   ....[2]....
        /*0074*/ 	.word	0x00010d40


	//   ....[3]....
        /*0078*/ 	.word	0x00010f80


	//   ....[4]....
        /*007c*/ 	.word	0x000110b0


	//   ....[5]....
        /*0080*/ 	.word	0x00011490


	//   ....[6]....
        /*0084*/ 	.word	0x000115c0


	//   ....[7]....
        /*0088*/ 	.word	0x00011800


	//   ....[8]....
        /*008c*/ 	.word	0x00011930


	//----- nvinfo : EIATTR_EXIT_INSTR_OFFSETS
	.align		4
.L_2823:
        /*0090*/ 	.byte	0x04, 0x1c
        /*0092*/ 	.short	(.L_2825 - .L_2824)


	//   ....[0]....
.L_2824:
        /*0094*/ 	.word	0x00010210


	//   ....[1]....
        /*0098*/ 	.word	0x000109a0


	//   ....[2]....
        /*009c*/ 	.word	0x00010ae0


	//   ....[3]....
        /*00a0*/ 	.word	0x00010db0


	//   ....[4]....
        /*00a4*/ 	.word	0x00011150


	//   ....[5]....
        /*00a8*/ 	.word	0x00011180


	//   ....[6]....
        /*00ac*/ 	.word	0x000111b0


	//   ....[7]....
        /*00b0*/ 	.word	0x000111f0


	//   ....[8]....
        /*00b4*/ 	.word	0x00011230


	//   ....[9]....
        /*00b8*/ 	.word	0x00011360


	//   ....[10]....
        /*00bc*/ 	.word	0x00011630


	//   ....[11]....
        /*00c0*/ 	.word	0x000119d0


	//   ....[12]....
        /*00c4*/ 	.word	0x00011a00


	//----- nvinfo : EIATTR_MAX_THREADS
	.align		4
.L_2825:
        /*00c8*/ 	.byte	0x04, 0x05
        /*00ca*/ 	.short	(.L_2827 - .L_2826)
.L_2826:
        /*00cc*/ 	.word	0x00000100
        /*00d0*/ 	.word	0x00000001
        /*00d4*/ 	.word	0x00000001


	//----- nvinfo : EIATTR_CRS_STACK_SIZE
	.align		4
.L_2827:
        /*00d8*/ 	.byte	0x04, 0x1e
        /*00da*/ 	.short	(.L_2829 - .L_2828)
.L_2828:
        /*00dc*/ 	.word	0x00000000


	//----- nvinfo : EIATTR_CBANK_PARAM_SIZE
	.align		4
.L_2829:
        /*00e0*/ 	.byte	0x03, 0x19
        /*00e2*/ 	.short	0x0418


	//----- nvinfo : EIATTR_PARAM_CBANK
	.align		4
        /*00e4*/ 	.byte	0x04, 0x0a
        /*00e6*/ 	.short	(.L_2831 - .L_2830)
	.align		4
.L_2830:
        /*00e8*/ 	.word	index@(.nv.constant0._ZN2at6native13reduce_kernelILi256ELi2ENS0_8ReduceOpIiNS0_14func_wrapper_tIiZNS0_11sum_functorIiiiEclERNS_14TensorIteratorEEUliiE_EEjiLi4ELi4EEEEEvT1_)
        /*00ec*/ 	.short	0x0380
        /*00ee*/ 	.short	0x0418


	//----- nvinfo : EIATTR_SW_WAR
	.align		4
.L_2831:
        /*00f0*/ 	.byte	0x04, 0x36
        /*00f2*/ 	.short	(.L_2833 - .L_2832)
.L_2832:
        /*00f4*/ 	.word	0x00000008
.L_2833:


//--------------------- .nv.info._ZN2at6native13reduce_kernelILi128ELi4ENS0_8ReduceOpIiNS0_14func_wrapper_tIiZNS0_11sum_functorIiiiEclERNS_14TensorIteratorEEUliiE_EEjiLi4ELi4EEEEEvT1_ --------------------------
	.section	.nv.info._ZN2at6native13reduce_kernelILi128ELi4ENS0_8ReduceOpIiNS0_14func_wrapper_tIiZNS0_11sum_functorIiiiEclERNS_14TensorIteratorEEUliiE_EEjiLi4ELi4EEEEEvT1_,"",@"SHT_CUDA_INFO"
	.sectionflags	@""
	.align	4


	//----- nvinfo : EIATTR_CUDA_API_VERSION
	.align		4
        /*0000*/ 	.byte	0x04, 0x37
        /*0002*/ 	.short	(.L_2835 - .L_2834)
.L_2834:
        /*0004*/ 	.word	0x00000082


	//----- nvinfo : EIATTR_KPARAM_INFO
	.align		4
.L_2835:
        /*0008*/ 	.byte	0x04, 0x17
        /*000a*/ 	.short	(.L_2837 - .L_2836)
.L_2836:
        /*000c*/ 	.word	0x00000000
        /*0010*/ 	.short	0x0000
        /*0012*/ 	.short	0x0000
        /*0014*/ 	.byte	0x00, 0xf0, 0x61, 0x10


	//----- nvinfo : EIATTR_SPARSE_MMA_MASK
	.align		4
.L_2837:
        /*0018*/ 	.byte	0x03, 0x50
        /*001a*/ 	.short	0x0000


	//----- nvinfo : EIATTR_MAXREG_COUNT
	.align		4
        /*001c*/ 	.byte	0x03, 0x1b
        /*001e*/ 	.short	0x0080


	//----- nvinfo : EIATTR_NUM_BARRIERS
	.align		4
        /*0020*/ 	.byte	0x02, 0x4c
        /*0022*/ 	.byte	0x01
	.zero		1


	//----- nvinfo : EIATTR_EXTERNS
	.align		4
        /*0024*/ 	.byte	0x04, 0x0f
        /*0026*/ 	.short	(.L_2839 - .L_2838)


	//   ....[0]....
	.align		4
.L_2838:
        /*0028*/ 	.word	index@(__assertfail)


	//----- nvinfo : EIATTR_MERCURY_ISA_VERSION
	.align		4
.L_2839:
        /*002c*/ 	.byte	0x03, 0x5f
        /*002e*/ 	.short	0x0101


	//----- nvinfo : EIATTR_INT_WARP_WIDE_INSTR_OFFSETS
	.align		4
        /*0030*/ 	.byte	0x04, 0x31
        /*0032*/ 	.short	(.L_2841 - .L_2840)


	//   ....[0]....
.L_2840:
        /*0034*/ 	.word	0x00014c60


	//   ....[1]....
        /*0038*/ 	.word	0x00014d50


	//----- nvinfo : EIATTR_COOP_GROUP_MASK_REGIDS
	.align		4
.L_2841:
        /*003c*/ 	.byte	0x04, 0x29
        /*003e*/ 	.short	(.L_2843 - .L_2842)


	//   ....[0]....
.L_2842:
        /*0040*/ 	.word	0xffffffff


	//   ....[1]....
        /*0044*/ 	.word	0xffffffff


	//   ....[2]....
        /*0048*/ 	.word	0xffffffff


	//   ....[3]....
        /*004c*/ 	.word	0xffffffff


	//   ....[4]....
        /*0050*/ 	.word	0xffffffff


	//   ....[5]....
        /*0054*/ 	.word	0xffffffff


	//   ....[6]....
        /*0058*/ 	.word	0xffffffff


	//   ....[7]....
        /*005c*/ 	.word	0xffffffff


	//----- nvinfo : EIATTR_COOP_GROUP_INSTR_OFFSETS
	.align		4
.L_2843:
        /*0060*/ 	.byte	0x04, 0x28
        /*0062*/ 	.short	(.L_2845 - .L_2844)


	//   ....[0]....
.L_2844:
        /*0064*/ 	.word	0x0000bdc0


	//   ....[1]....
        /*0068*/ 	.word	0x0000bdd0


	//   ....[2]....
        /*006c*/ 	.word	0x0000bde0


	//   ....[3]....
        /*0070*/ 	.word	0x0000bdf0


	//   ....[4]....
        /*0074*/ 	.word	0x00015670


	//   ....[5]....
        /*0078*/ 	.word	0x00015680


	//   ....[6]....
        /*007c*/ 	.word	0x00015690


	//   ....[7]....
        /*0080*/ 	.word	0x000156a0


	//----- nvinfo : EIATTR_VRC_CTA_INIT_COUNT
	.align		4
.L_2845:
        /*0084*/ 	.byte	0x02, 0x4a
	.zero		1
	.zero		1


	//----- nvinfo : EIATTR_SYSCALL_OFFSETS
	.align		4
        /*0088*/ 	.byte	0x04, 0x46
        /*008a*/ 	.short	(.L_2847 - .L_2846)


	//   ....[0]....
.L_2846:
        /*008c*/ 	.word	0x00001490


	//   ....[1]....
        /*0090*/ 	.word	0x00015a30


	//   ....[2]....
        /*0094*/ 	.word	0x00015b60


	//   ....[3]....
        /*0098*/ 	.word	0x00015cf0


	//   ....[4]....
        /*009c*/ 	.word	0x00015e20


	//   ....[5]....
        /*00a0*/ 	.word	0x000160c0


	//   ....[6]....
        /*00a4*/ 	.word	0x000161f0


	//   ....[7]....
        /*00a8*/ 	.word	0x000163b0


	//   ....[8]....
        /*00ac*/ 	.word	0x000164e0


	//   ....[9]....
        /*00b0*/ 	.word	0x00016970


	//   ....[10]....
        /*00b4*/ 	.word	0x00016aa0


	//   ....[11]....
        /*00b8*/ 	.word	0x00016c30


	//   ....[12]....
        /*00bc*/ 	.word	0x00016d60


	//   ....[13]....
        /*00c0*/ 	.word	0x00017000


	//   ....[14]....
        /*00c4*/ 	.word	0x00017130


	//   ....[15]....
        /*00c8*/ 	.word	0x000172f0


	//   ....[16]....
        /*00cc*/ 	.word	0x00017420


	//----- nvinfo : EIATTR_EXIT_INSTR_OFFSETS
	.align		4
.L_2847:
        /*00d0*/ 	.byte	0x04, 0x1c
        /*00d2*/ 	.short	(.L_2849 - .L_2848)


	//   ....[0]....
.L_2848:
        /*00d4*/ 	.word	0x00014e10


	//   ....[1]....
        /*00d8*/ 	.word	0x00015720


	//   ....[2]....
        /*00dc*/ 	.word	0x00015900


	//   ....[3]....
        /*00e0*/ 	.word	0x00015eb0


	//   ....[4]....
        /*00e4*/ 	.word	0x00016570


	//   ....[5]....
        /*00e8*/ 	.word	0x000165c0


	//   ....[6]....
        /*00ec*/ 	.word	0x000165f0


	//   ....[7]....
        /*00f0*/ 	.word	0x00016630


	//   ....[8]....
        /*00f4*/ 	.word	0x00016670


	//   ....[9]....
        /*00f8*/ 	.word	0x00016840


	//   ....[10]....
        /*00fc*/ 	.word	0x00016df0


	//   ....[11]....
        /*0100*/ 	.word	0x000174b0


	//   ....[12]....
        /*0104*/ 	.word	0x00017500


	//----- nvinfo : EIATTR_MAX_THREADS
	.align		4
.L_2849:
        /*0108*/ 	.byte	0x04, 0x05
        /*010a*/ 	.short	(.L_2851 - .L_2850)
.L_2850:
        /*010c*/ 	.word	0x00000080
        /*0110*/ 	.word	0x00000001
        /*0114*/ 	.word	0x00000001


	//----- nvinfo : EIATTR_CRS_STACK_SIZE
	.align		4
.L_2851:
        /*0118*/ 	.byte	0x04, 0x1e
        /*011a*/ 	.short	(.L_2853 - .L_2852)
.L_2852:
        /*011c*/ 	.word	0x00000000


	//----- nvinfo : EIATTR_CBANK_PARAM_SIZE
	.align		4
.L_2853:
        /*0120*/ 	.byte	0x03, 0x19
        /*0122*/ 	.short	0x0418


	//----- nvinfo : EIATTR_PARAM_CBANK
	.align		4
        /*0124*/ 	.byte	0x04, 0x0a
        /*0126*/ 	.short	(.L_2855 - .L_2854)
	.align		4
.L_2854:
        /*0128*/ 	.word	index@(.nv.constant0._ZN2at6native13reduce_kernelILi128ELi4ENS0_8ReduceOpIiNS0_14func_wrapper_tIiZNS0_11sum_functorIiiiEclERNS_14TensorIteratorEEUliiE_EEjiLi4ELi4EEEEEvT1_)
        /*012c*/ 	.short	0x0380
        /*012e*/ 	.short	0x0418


	//----- nvinfo : EIATTR_SW_WAR
	.align		4
.L_2855:
        /*0130*/ 	.byte	0x04, 0x36
        /*0132*/ 	.short	(.L_2857 - .L_2856)
.L_2856:
        /*0134*/ 	.word	0x00000008
.L_2857:


//--------------------- .nv.info._ZN2at6native13reduce_kernelILi512ELi1ENS0_8ReduceOpIaNS0_14func_wrapper_tIaZNS0_11sum_functorIaaaEclERNS_14TensorIteratorEEUlaaE_EEjaLi4ELi4EEEEEvT1_ --------------------------
	.section	.nv.info._ZN2at6native13reduce_kernelILi512ELi1ENS0_8ReduceOpIaNS0_14func_wrapper_tIaZNS0_11sum_functorIaaaEclERNS_14TensorIteratorEEUlaaE_EEjaLi4ELi4EEEEEvT1_,"",@"SHT_CUDA_INFO"
	.sectionflags	@""
	.align	4


	//----- nvinfo : EIATTR_CUDA_API_VERSION
	.align		4
        /*0000*/ 	.byte	0x04, 0x37
        /*0002*/ 	.short	(.L_2859 - .L_2858)
.L_2858:
        /*0004*/ 	.word	0x00000082


	//----- nvinfo : EIATTR_KPARAM_INFO
	.align		4
.L_2859:
        /*0008*/ 	.byte	0x04, 0x17
        /*000a*/ 	.short	(.L_2861 - .L_2860)
.L_2860:
        /*000c*/ 	.word	0x00000000
        /*0010*/ 	.short	0x0000
        /*0012*/ 	.short	0x0000
        /*0014*/ 	.byte	0x00, 0xf0, 0x41, 0x10


	//----- nvinfo : EIATTR_SPARSE_MMA_MASK
	.align		4
.L_2861:
        /*0018*/ 	.byte	0x03, 0x50
        /*001a*/ 	.short	0x0000


	//----- nvinfo : EIATTR_MAXREG_COUNT
	.align		4
        /*001c*/ 	.byte	0x03, 0x1b
        /*001e*/ 	.short	0x0020


	//----- nvinfo : EIATTR_NUM_BARRIERS
	.align		4
        /*0020*/ 	.byte	0x02, 0x4c
        /*0022*/ 	.byte	0x01
	.zero		1


	//----- nvinfo : EIATTR_EXTERNS
	.align		4
        /*0024*/ 	.byte	0x04, 0x0f
        /*0026*/ 	.short	(.L_2863 - .L_2862)


	//   ....[0]....
	.align		4
.L_2862:
        /*0028*/ 	.word	index@(__assertfail)


	//----- nvinfo : EIATTR_MERCURY_ISA_VERSION
	.align		4
.L_2863:
        /*002c*/ 	.byte	0x03, 0x5f
        /*002e*/ 	.short	0x0101


	//----- nvinfo : EIATTR_INT_WARP_WIDE_INSTR_OFFSETS
	.align		4
        /*0030*/ 	.byte	0x04, 0x31
        /*0032*/ 	.short	(.L_2865 - .L_2864)


	//   ....[0]....
.L_2864:
        /*0034*/ 	.word	0x0000d680


	//   ....[1]....
        /*0038*/ 	.word	0x0000d770


	//----- nvinfo : EIATTR_COOP_GROUP_MASK_REGIDS
	.align		4
.L_2865:
        /*003c*/ 	.byte	0x04, 0x29
        /*003e*/ 	.short	(.L_2867 - .L_2866)


	//   ....[0]....
.L_2866:
        /*0040*/ 	.word	0xffffffff


	//   ....[1]....
        /*0044*/ 	.word	0xffffffff


	//----- nvinfo : EIATTR_COOP_GROUP_INSTR_OFFSETS
	.align		4
.L_2867:
        /*0048*/ 	.byte	0x04, 0x28
        /*004a*/ 	.short	(.L_2869 - .L_2868)


	//   ....[0]....
.L_2868:
        /*004c*/ 	.word	0x0000af70


	//   ....[1]....
        /*0050*/ 	.word	0x0000dee0


	//----- nvinfo : EIATTR_VRC_CTA_INIT_COUNT
	.align		4
.L_2869:
        /*0054*/ 	.byte	0x02, 0x4a
	.zero		1
	.zero		1


	//----- nvinfo : EIATTR_SYSCALL_OFFSETS
	.align		4
        /*0058*/ 	.byte	0x04, 0x46
        /*005a*/ 	.short	(.L_2871 - .L_2870)


	//   ....[0]....
.L_2870:
        /*005c*/ 	.word	0x0000e170


	//   ....[1]....
        /*0060*/ 	.word	0x0000e3a0


	//   ....[2]....
        /*0064*/ 	.word	0x0000e6e0


	//   ....[3]....
        /*0068*/ 	.word	0x0000e910


	//----- nvinfo : EIATTR_EXIT_INSTR_OFFSETS
	.align		4
.L_2871:
        /*006c*/ 	.byte	0x04, 0x1c
        /*006e*/ 	.short	(.L_2873 - .L_2872)


	//   ....[0]....
.L_2872:
        /*0070*/ 	.word	0x0000d810


	//   ....[1]....
        /*0074*/ 	.word	0x0000df40


	//   ....[2]....
        /*0078*/ 	.word	0x0000e1c0


	//   ....[3]....
        /*007c*/ 	.word	0x0000e1e0


	//   ....[4]....
        /*0080*/ 	.word	0x0000e3f0


	//   ....[5]....
        /*0084*/ 	.word	0x0000e410


	//   ....[6]....
        /*0088*/ 	.word	0x0000e440


	//   ....[7]....
        /*008c*/ 	.word	0x0000e480


	//   ....[8]....
        /*0090*/ 	.word	0x0000e4c0


	//   ....[9]....
        /*0094*/ 	.word	0x0000e730


	//   ....[10]....
        /*0098*/ 	.word	0x0000e750


	//   ....[11]....
        /*009c*/ 	.word	0x0000e960


	//   ....[12]....
        /*00a0*/ 	.word	0x0000e980


	//----- nvinfo : EIATTR_MAX_THREADS
	.align		4
.L_2873:
        /*00a4*/ 	.byte	0x04, 0x05
        /*00a6*/ 	.short	(.L_2875 - .L_2874)
.L_2874:
        /*00a8*/ 	.word	0x00000200
        /*00ac*/ 	.word	0x00000001
        /*00b0*/ 	.word	0x00000001


	//----- nvinfo : EIATTR_CRS_STACK_SIZE
	.align		4
.L_2875:
        /*00b4*/ 	.byte	0x04, 0x1e
        /*00b6*/ 	.short	(.L_2877 - .L_2876)
.L_2876:
        /*00b8*/ 	.word	0x00000000


	//----- nvinfo : EIATTR_CBANK_PARAM_SIZE
	.align		4
.L_2877:
        /*00bc*/ 	.byte	0x03, 0x19
        /*00be*/ 	.short	0x0410


	//----- nvinfo : EIATTR_PARAM_CBANK
	.align		4
        /*00c0*/ 	.byte	0x04, 0x0a
        /*00c2*/ 	.short	(.L_2879 - .L_2878)
	.align		4
.L_2878:
        /*00c4*/ 	.word	index@(.nv.constant0._ZN2at6native13reduce_kernelILi512ELi1ENS0_8ReduceOpIaNS0_14func_wrapper_tIaZNS0_11sum_functorIaaaEclERNS_14TensorIteratorEEUlaaE_EEjaLi4ELi4EEEEEvT1_)
        /*00c8*/ 	.short	0x0380
        /*00ca*/ 	.short	0x0410


	//----- nvinfo : EIATTR_SW_WAR
	.align		4
.L_2879:
        /*00cc*/ 	.byte	0x04, 0x36
        /*00ce*/ 	.short	(.L_2881 - .L_2880)
.L_2880:
        /*00d0*/ 	.word	0x00000008
.L_2881:


//--------------------- .nv.info._ZN2at6native13reduce_kernelILi256ELi2ENS0_8ReduceOpIaNS0_14func_wrapper_tIaZNS0_11sum_functorIaaaEclERNS_14TensorIteratorEEUlaaE_EEjaLi4ELi4EEEEEvT1_ --------------------------
	.section	.nv.info._ZN2at6native13reduce_kernelILi256ELi2ENS0_8ReduceOpIaNS0_14func_wrapper_tIaZNS0_11sum_functorIaaaEclERNS_14TensorIteratorEEUlaaE_EEjaLi4ELi4EEEEEvT1_,"",@"SHT_CUDA_INFO"
	.sectionflags	@""
	.align	4


	//----- nvinfo : EIATTR_CUDA_API_VERSION
	.align		4
        /*0000*/ 	.byte	0x04, 0x37
        /*0002*/ 	.short	(.L_2883 - .L_2882)
.L_2882:
        /*0004*/ 	.word	0x00000082


	//----- nvinfo : EIATTR_KPARAM_INFO
	.align		4
.L_2883:
        /*0008*/ 	.byte	0x04, 0x17
        /*000a*/ 	.short	(.L_2885 - .L_2884)
.L_2884:
        /*000c*/ 	.word	0x00000000
        /*0010*/ 	.short	0x0000
        /*0012*/ 	.short	0x0000
        /*0014*/ 	.byte	0x00, 0xf0, 0x41, 0x10


	//----- nvinfo : EIATTR_SPARSE_MMA_MASK
	.align		4
.L_2885:
        /*0018*/ 	.byte	0x03, 0x50
        /*001a*/ 	.short	0x0000


	//----- nvinfo : EIATTR_MAXREG_COUNT
	.align		4
        /*001c*/ 	.byte	0x03, 0x1b
        /*001e*/ 	.short	0x0040


	//----- nvinfo : EIATTR_NUM_BARRIERS
	.align		4
        /*0020*/ 	.byte	0x02, 0x4c
        /*0022*/ 	.byte	0x01
	.zero		1


	//----- nvinfo : EIATTR_EXTERNS
	.align		4
        /*0024*/ 	.byte	0x04, 0x0f
        /*0026*/ 	.short	(.L_2887 - .L_2886)


	//   ....[0]....
	.align		4
.L_2886:
        /*0028*/ 	.word	index@(__assertfail)


	//----- nvinfo : EIATTR_MERCURY_ISA_VERSION
	.align		4
.L_2887:
        /*002c*/ 	.byte	0x03, 0x5f
        /*002e*/ 	.short	0x0101


	//----- nvinfo : EIATTR_INT_WARP_WIDE_INSTR_OFFSETS
	.align		4
        /*0030*/ 	.byte	0x04, 0x31
        /*0032*/ 	.short	(.L_2889 - .L_2888)


	//   ....[0]....
.L_2888:
        /*0034*/ 	.word	0x00010810


	//   ....[1]....
        /*0038*/ 	.word	0x00010900


	//----- nvinfo : EIATTR_COOP_GROUP_MASK_REGIDS
	.align		4
.L_2889:
        /*003c*/ 	.byte	0x04, 0x29
        /*003e*/ 	.short	(.L_2891 - .L_2890)


	//   ....[0]....
.L_2890:
        /*0040*/ 	.word	0xffffffff


	//   ....[1]....
        /*0044*/ 	.word	0xffffffff


	//   ....[2]....
        /*0048*/ 	.word	0xffffffff


	//   ....[3]....
        /*004c*/ 	.word	0xffffffff


	//----- nvinfo : EIATTR_COOP_GROUP_INSTR_OFFSETS
	.align		4
.L_2891:
        /*0050*/ 	.byte	0x04, 0x28
        /*0052*/ 	.short	(.L_2893 - .L_2892)


	//   ....[0]....
.L_2892:
        /*0054*/ 	.word	0x0000bec0


	//   ....[1]....
        /*0058*/ 	.word	0x0000bed0


	//   ....[2]....
        /*005c*/ 	.word	0x00011220


	//   ....[3]....
        /*0060*/ 	.word	0x00011230


	//----- nvinfo : EIATTR_VRC_CTA_INIT_COUNT
	.align		4
.L_2893:
        /*0064*/ 	.byte	0x02, 0x4a
	.zero		1
	.zero		1


	//----- nvinfo : EIATTR_SYSCALL_OFFSETS
	.align		4
        /*0068*/ 	.byte	0x04, 0x46
        /*006a*/ 	.short	(.L_2895 - .L_2894)


	//   ....[0]....
.L_2894:
        /*006c*/ 	.word	0x00001460


	//   ....[1]....
        /*0070*/ 	.word	0x00011530


	//   ....[2]....
        /*0074*/ 	.word	0x00011660


	//   ....[3]....
        /*0078*/ 	.word	0x000118b0


	//   ....[4]....
        /*007c*/ 	.word	0x000119e0


	//   ....[5]....
        /*0080*/ 	.word	0x00011de0


	//   ....[6]....
        /*0084*/ 	.word	0x00011f10


	//   ....[7]....
        /*0088*/ 	.word	0x00012170


	//   ....[8]....
        /*008c*/ 	.word	0x000122a0


	//----- nvinfo : EIATTR_EXIT_INSTR_OFFSETS
	.align		4
.L_2895:
        /*0090*/ 	.byte	0x04, 0x1c
        /*0092*/ 	.short	(.L_2897 - .L_2896)


	//   ....[0]....
.L_2896:
        /*0094*/ 	.word	0x000109c0


	//   ....[1]....
        /*0098*/ 	.word	0x000112a0


	//   ....[2]....
        /*009c*/ 	.word	0x00011400


	//   ....[3]....
        /*00a0*/ 	.word	0x000116d0


	//   ....[4]....
        /*00a4*/ 	.word	0x00011a80


	//   ....[5]....
        /*00a8*/ 	.word	0x00011ab0


	//   ....[6]....
        /*00ac*/ 	.word	0x00011ae0


	//   ....[7]....
        /*00b0*/ 	.word	0x00011b20


	//   ....[8]....
        /*00b4*/ 	.word	0x00011b60


	//   ....[9]....
        /*00b8*/ 	.word	0x00011cb0


	//   ....[10]....
        /*00bc*/ 	.word	0x00011f80


	//   ....[11]....
        /*00c0*/ 	.word	0x00012340


	//   ....[12]....
        /*00c4*/ 	.word	0x00012370


	//----- nvinfo : EIATTR_MAX_THREADS
	.align		4
.L_2897:
        /*00c8*/ 	.byte	0x04, 0x05
        /*00ca*/ 	.short	(.L_2899 - .L_2898)
.L_2898:
        /*00cc*/ 	.word	0x00000100
        /*00d0*/ 	.word	0x00000001
        /*00d4*/ 	.word	0x00000001


	//----- nvinfo : EIATTR_CRS_STACK_SIZE
	.align		4
.L_2899:
        /*00d8*/ 	.byte	0x04, 0x1e
        /*00da*/ 	.short	(.L_2901 - .L_2900)
.L_2900:
        /*00dc*/ 	.word	0x00000000


	//----- nvinfo : EIATTR_CBANK_PARAM_SIZE
	.align		4
.L_2901:
        /*00e0*/ 	.byte	0x03, 0x19
        /*00e2*/ 	.short	0x0410


	//----- nvinfo : EIATTR_PARAM_CBANK
	.align		4
        /*00e4*/ 	.byte	0x04, 0x0a
        /*00e6*/ 	.short	(.L_2903 - .L_2902)
	.align		4
.L_2902:
        /*00e8*/ 	.word	index@(.nv.constant0._ZN2at6native13reduce_kernelILi256ELi2ENS0_8ReduceOpIaNS0_14func_wrapper_tIaZNS0_11sum_functorIaaaEclERNS_14TensorIteratorEEUlaaE_EEjaLi4ELi4EEEEEvT1_)
        /*00ec*/ 	.short	0x0380
        /*00ee*/ 	.short	0x0410


	//----- nvinfo : EIATTR_SW_WAR
	.align		4
.L_2903:
        /*00f0*/ 	.byte	0x04, 0x36
        /*00f2*/ 	.short	(.L_2905 - .L_2904)
.L_2904:
        /*00f4*/ 	.word	0x00000008
.L_2905:


//--------------------- .nv.info._ZN2at6native13reduce_kernelILi128ELi4ENS0_8ReduceOpIaNS0_14func_wrapper_tIaZNS0_11sum_functorIaaaEclERNS_14TensorIteratorEEUlaaE_EEjaLi4ELi4EEEEEvT1_ --------------------------
	.section	.nv.info._ZN2at6native13reduce_kernelILi128ELi4ENS0_8ReduceOpIaNS0_14func_wrapper_tIaZNS0_11sum_functorIaaaEclERNS_14TensorIteratorEEUlaaE_EEjaLi4ELi4EEEEEvT1_,"",@"SHT_CUDA_INFO"
	.sectionflags	@""
	.align	4


	//----- nvinfo : EIATTR_CUDA_API_VERSION
	.align		4
        /*0000*/ 	.byte	0x04, 0x37
        /*0002*/ 	.short	(.L_2907 - .L_2906)
.L_2906:
        /*0004*/ 	.word	0x00000082


	//----- nvinfo : EIATTR_KPARAM_INFO
	.align		4
.L_2907:
        /*0008*/ 	.byte	0x04, 0x17
        /*000a*/ 	.short	(.L_2909 - .L_2908)
.L_2908:
        /*000c*/ 	.word	0x00000000
        /*0010*/ 	.short	0x0000
        /*0012*/ 	.short	0x0000
        /*0014*/ 	.byte	0x00, 0xf0, 0x41, 0x10


	//----- nvinfo : EIATTR_SPARSE_MMA_MASK
	.align		4
.L_2909:
        /*0018*/ 	.byte	0x03, 0x50
        /*001a*/ 	.short	0x0000


	//----- nvinfo : EIATTR_MAXREG_COUNT
	.align		4
        /*001c*/ 	.byte	0x03, 0x1b
        /*001e*/ 	.short	0x0080


	//----- nvinfo : EIATTR_NUM_BARRIERS
	.align		4
        /*0020*/ 	.byte	0x02, 0x4c
        /*0022*/ 	.byte	0x01
	.zero		1


	//----- nvinfo : EIATTR_EXTERNS
	.align		4
        /*0024*/ 	.byte	0x04, 0x0f
        /*0026*/ 	.short	(.L_2911 - .L_2910)


	//   ....[0]....
	.align		4
.L_2910:
        /*0028*/ 	.word	index@(__assertfail)


	//----- nvinfo : EIATTR_MERCURY_ISA_VERSION
	.align		4
.L_2911:
        /*002c*/ 	.byte	0x03, 0x5f
        /*002e*/ 	.short	0x0101


	//----- nvinfo : EIATTR_INT_WARP_WIDE_INSTR_OFFSETS
	.align		4
        /*0030*/ 	.byte	0x04, 0x31
        /*0032*/ 	.short	(.L_2913 - .L_2912)


	//   ....[0]....
.L_2912:
        /*0034*/ 	.word	0x00015bb0


	//   ....[1]....
        /*0038*/ 	.word	0x00015ca0


	//----- nvinfo : EIATTR_COOP_GROUP_MASK_REGIDS
	.align		4
.L_2913:
        /*003c*/ 	.byte	0x04, 0x29
        /*003e*/ 	.short	(.L_2915 - .L_2914)


	//   ....[0]....
.L_2914:
        /*0040*/ 	.word	0xffffffff


	//   ....[1]....
        /*0044*/ 	.word	0xffffffff


	//   ....[2]....
        /*0048*/ 	.word	0xffffffff


	//   ....[3]....
        /*004c*/ 	.word	0xffffffff


	//   ....[4]....
        /*0050*/ 	.word	0xffffffff


	//   ....[5]....
        /*0054*/ 	.word	0xffffffff


	//   ....[6]....
        /*0058*/ 	.word	0xffffffff


	//   ....[7]....
        /*005c*/ 	.word	0xffffffff


	//----- nvinfo : EIATTR_COOP_GROUP_INSTR_OFFSETS
	.align		4
.L_2915:
        /*0060*/ 	.byte	0x04, 0x28
        /*0062*/ 	.short	(.L_2917 - .L_2916)


	//   ....[0]....
.L_2916:
        /*0064*/ 	.word	0x0000cce0


	//   ....[1]....
        /*0068*/ 	.word	0x0000ccf0


	//   ....[2]....
        /*006c*/ 	.word	0x0000cd00


	//   ....[3]....
        /*0070*/ 	.word	0x0000cd10


	//   ....[4]....
        /*0074*/ 	.word	0x000169b0


	//   ....[5]....
        /*0078*/ 	.word	0x000169c0


	//   ....[6]....
        /*007c*/ 	.word	0x000169d0


	//   ....[7]....
        /*0080*/ 	.word	0x000169e0


	//----- nvinfo : EIATTR_VRC_CTA_INIT_COUNT
	.align		4
.L_2917:
        /*0084*/ 	.byte	0x02, 0x4a
	.zero		1
	.zero		1


	//----- nvinfo : EIATTR_SYSCALL_OFFSETS
	.align		4
        /*0088*/ 	.byte	0x04, 0x46
        /*008a*/ 	.short	(.L_2919 - .L_2918)


	//   ....[0]....
.L_2918:
        /*008c*/ 	.word	0x00001460


	//   ....[1]....
        /*0090*/ 	.word	0x00016dc0


	//   ....[2]....
        /*0094*/ 	.word	0x00016ef0


	//   ....[3]....
        /*0098*/ 	.word	0x00017080


	//   ....[4]....
        /*009c*/ 	.word	0x000171b0


	//   ....[5]....
        /*00a0*/ 	.word	0x00017480


	//   ....[6]....
        /*00a4*/ 	.word	0x000175b0


	//   ....[7]....
        /*00a8*/ 	.word	0x00017770


	//   ....[8]....
        /*00ac*/ 	.word	0x000178a0


	//   ....[9]....
        /*00b0*/ 	.word	0x00017d70


	//   ....[10]....
        /*00b4*/ 	.word	0x00017ea0


	//   ....[11]....
        /*00b8*/ 	.word	0x00018030


	//   ....[12]....
        /*00bc*/ 	.word	0x00018160


	//   ....[13]....
        /*00c0*/ 	.word	0x00018440


	//   ....[14]....
        /*00c4*/ 	.word	0x00018570


	//   ....[15]....
        /*00c8*/ 	.word	0x00018730


	//   ....[16]....
        /*00cc*/ 	.word	0x00018860


	//----- nvinfo : EIATTR_EXIT_INSTR_OFFSETS
	.align		4
.L_2919:
        /*00d0*/ 	.byte	0x04, 0x1c
        /*00d2*/ 	.short	(.L_2921 - .L_2920)


	//   ....[0]....
.L_2920:
        /*00d4*/ 	.word	0x00015d60


	//   ....[1]....
        /*00d8*/ 	.word	0x00016a70


	//   ....[2]....
        /*00dc*/ 	.word	0x00016c90


	//   ....[3]....
        /*00e0*/ 	.word	0x00017240


	//   ....[4]....
        /*00e4*/ 	.word	0x00017930


	//   ....[5]....
        /*00e8*/ 	.word	0x00017980


	//   ....[6]....
        /*00ec*/ 	.word	0x000179b0


	//   ....[7]....
        /*00f0*/ 	.word	0x000179f0


	//   ....[8]....
        /*00f4*/ 	.word	0x00017a30


	//   ....[9]....
        /*00f8*/ 	.word	0x00017c40


	//   ....[10]....
        /*00fc*/ 	.word	0x000181f0


	//   ....[11]....
        /*0100*/ 	.word	0x000188f0


	//   ....[12]....
        /*0104*/ 	.word	0x00018940


	//----- nvinfo : EIATTR_MAX_THREADS
	.align		4
.L_2921:
        /*0108*/ 	.byte	0x04, 0x05
        /*010a*/ 	.short	(.L_2923 - .L_2922)
.L_2922:
        /*010c*/ 	.word	0x00000080
        /*0110*/ 	.word	0x00000001
        /*0114*/ 	.word	0x00000001


	//----- nvinfo : EIATTR_CRS_STACK_SIZE
	.align		4
.L_2923:
        /*0118*/ 	.byte	0x04, 0x1e
        /*011a*/ 	.short	(.L_2925 - .L_2924)
.L_2924:
        /*011c*/ 	.word	0x00000000


	//----- nvinfo : EIATTR_CBANK_PARAM_SIZE
	.align		4
.L_2925:
        /*0120*/ 	.byte	0x03, 0x19
        /*0122*/ 	.short	0x0410


	//----- nvinfo : EIATTR_PARAM_CBANK
	.align		4
        /*0124*/ 	.byte	0x04, 0x0a
        /*0126*/ 	.short	(.L_2927 - .L_2926)
	.align		4
.L_2926:
        /*0128*/ 	.word	index@(.nv.constant0._ZN2at6native13reduce_kernelILi128ELi4ENS0_8ReduceOpIaNS0_14func_wrapper_tIaZNS0_11sum_functorIaaaEclERNS_14TensorIteratorEEUlaaE_EEjaLi4ELi4EEEEEvT1_)
        /*012c*/ 	.short	0x0380
        /*012e*/ 	.short	0x0410


	//----- nvinfo : EIATTR_SW_WAR
	.align		4
.L_2927:
        /*0130*/ 	.byte	0x04, 0x36
        /*0132*/ 	.short	(.L_2929 - .L_2928)
.L_2928:
        /*0134*/ 	.word	0x00000008
.L_2929:


//--------------------- .nv.info._ZN2at6native13reduce_kernelILi512ELi1ENS0_8ReduceOpIhNS0_14func_wrapper_tIhZNS0_11sum_functorIhhhEclERNS_14TensorIteratorEEUlhhE_EEjhLi4ELi4EEEEEvT1_ --------------------------
	.section	.nv.info._ZN2at6native13reduce_kernelILi512ELi1ENS0_8ReduceOpIhNS0_14func_wrapper_tIhZNS0_11sum_functorIhhhEclERNS_14TensorIteratorEEUlhhE_EEjhLi4ELi4EEEEEvT1_,"",@"SHT_CUDA_INFO"
	.sectionflags	@""
	.align	4


	//----- nvinfo : EIATTR_CUDA_API_VERSION
	.align		4
        /*0000*/ 	.byte	0x04, 0x37
        /*0002*/ 	.short	(.L_2931 - .L_2930)
.L_2930:
        /*0004*/ 	.word	0x00000082


	//----- nvinfo : EIATTR_KPARAM_INFO
	.align		4
.L_2931:
        /*0008*/ 	.byte	0x04, 0x17
        /*000a*/ 	.short	(.L_2933 - .L_2932)
.L_2932:
        /*000c*/ 	.word	0x00000000
        /*0010*/ 	.short	0x0000
        /*0012*/ 	.short	0x0000
        /*0014*/ 	.byte	0x00, 0xf0, 0x41, 0x10


	//----- nvinfo : EIATTR_SPARSE_MMA_MASK
	.align		4
.L_2933:
        /*0018*/ 	.byte	0x03, 0x50
        /*001a*/ 	.short	0x0000


	//----- nvinfo : EIATTR_MAXREG_COUNT
	.align		4
        /*001c*/ 	.byte	0x03, 0x1b
        /*001e*/ 	.short	0x0020


	//----- nvinfo : EIATTR_NUM_BARRIERS
	.align		4
        /*0020*/ 	.byte	0x02, 0x4c
        /*0022*/ 	.byte	0x01
	.zero		1


	//----- nvinfo : EIATTR_EXTERNS
	.align		4
        /*0024*/ 	.byte	0x04, 0x0f
        /*0026*/ 	.short	(.L_2935 - .L_2934)


	//   ....[0]....
	.align		4
.L_2934:
        /*0028*/ 	.word	index@(__assertfail)


	//----- nvinfo : EIATTR_MERCURY_ISA_VERSION
	.align		4
.L_2935:
        /*002c*/ 	.byte	0x03, 0x5f
        /*002e*/ 	.short	0x0101


	//----- nvinfo : EIATTR_INT_WARP_WIDE_INSTR_OFFSETS
	.align		4
        /*0030*/ 	.byte	0x04, 0x31
        /*0032*/ 	.short	(.L_2937 - .L_2936)


	//   ....[0]....
.L_2936:
        /*0034*/ 	.word	0x0000d670


	//   ....[1]....
        /*0038*/ 	.word	0x0000d760


	//----- nvinfo : EIATTR_COOP_GROUP_MASK_REGIDS
	.align		4
.L_2937:
        /*003c*/ 	.byte	0x04, 0x29
        /*003e*/ 	.short	(.L_2939 - .L_2938)


	//   ....[0]....
.L_2938:
        /*0040*/ 	.word	0xffffffff


	//   ....[1]....
        /*0044*/ 	.word	0xffffffff


	//----- nvinfo : EIATTR_COOP_GROUP_INSTR_OFFSETS
	.align		4
.L_2939:
        /*0048*/ 	.byte	0x04, 0x28
        /*004a*/ 	.short	(.L_2941 - .L_2940)


	//   ....[0]....
.L_2940:
        /*004c*/ 	.word	0x0000af60


	//   ....[1]....
        /*0050*/ 	.word	0x0000dec0


	//----- nvinfo : EIATTR_VRC_CTA_INIT_COUNT
	.align		4
.L_2941:
        /*0054*/ 	.byte	0x02, 0x4a
	.zero		1
	.zero		1


	//----- nvinfo : EIATTR_SYSCALL_OFFSETS
	.align		4
        /*0058*/ 	.byte	0x04, 0x46
        /*005a*/ 	.short	(.L_2943 - .L_2942)


	//   ....[0]....
.L_2942:
        /*005c*/ 	.word	0x0000e150


	//   ....[1]....
        /*0060*/ 	.word	0x0000e380


	//   ....[2]....
        /*0064*/ 	.word	0x0000e6c0


	//   ....[3]....
        /*0068*/ 	.word	0x0000e8f0


	//----- nvinfo : EIATTR_EXIT_INSTR_OFFSETS
	.align		4
.L_2943:
        /*006c*/ 	.byte	0x04, 0x1c
        /*006e*/ 	.short	(.L_2945 - .L_2944)


	//   ....[0]....
.L_2944:
        /*0070*/ 	.word	0x0000d800


	//   ....[1]....
        /*0074*/ 	.word	0x0000df20


	//   ....[2]....
        /*0078*/ 	.word	0x0000e1a0


	//   ....[3]....
        /*007c*/ 	.word	0x0000e1c0


	//   ....[4]....
        /*0080*/ 	.word	0x0000e3d0


	//   ....[5]....
        /*0084*/ 	.word	0x0000e3f0


	//   ....[6]....
        /*0088*/ 	.word	0x0000e420


	//   ....[7]....
        /*008c*/ 	.word	0x0000e460


	//   ....[8]....
        /*0090*/ 	.word	0x0000e4a0


	//   ....[9]....
        /*0094*/ 	.word	0x0000e710


	//   ....[10]....
        /*0098*/ 	.word	0x0000e730


	//   ....[11]....
        /*009c*/ 	.word	0x0000e940


	//   ....[12]....
        /*00a0*/ 	.word	0x0000e960


	//----- nvinfo : EIATTR_MAX_THREADS
	.align		4
.L_2945:
        /*00a4*/ 	.byte	0x04, 0x05
        /*00a6*/ 	.short	(.L_2947 - .L_2946)
.L_2946:
        /*00a8*/ 	.word	0x00000200
        /*00ac*/ 	.word	0x00000001
        /*00b0*/ 	.word	0x00000001


	//----- nvinfo : EIATTR_CRS_STACK_SIZE
	.align		4
.L_2947:
        /*00b4*/ 	.byte	0x04, 0x1e
        /*00b6*/ 	.short	(.L_2949 - .L_2948)
.L_2948:
        /*00b8*/ 	.word	0x00000000


	//----- nvinfo : EIATTR_CBANK_PARAM_SIZE
	.align		4
.L_2949:
        /*00bc*/ 	.byte	0x03, 0x19
        /*00be*/ 	.short	0x0410


	//----- nvinfo : EIATTR_PARAM_CBANK
	.align		4
        /*00c0*/ 	.byte	0x04, 0x0a
        /*00c2*/ 	.short	(.L_2951 - .L_2950)
	.align		4
.L_2950:
        /*00c4*/ 	.word	index@(.nv.constant0._ZN2at6native13reduce_kernelILi512ELi1ENS0_8ReduceOpIhNS0_14func_wrapper_tIhZNS0_11sum_functorIhhhEclERNS_14TensorIteratorEEUlhhE_EEjhLi4ELi4EEEEEvT1_)
        /*00c8*/ 	.short	0x0380
        /*00ca*/ 	.short	0x0410


	//----- nvinfo : EIATTR_SW_WAR
	.align		4
.L_2951:
        /*00cc*/ 	.byte	0x04, 0x36
        /*00ce*/ 	.short	(.L_2953 - .L_2952)
.L_2952:
        /*00d0*/ 	.word	0x00000008
.L_2953:


//--------------------- .nv.info._ZN2at6native13reduce_kernelILi256ELi2ENS0_8ReduceOpIhNS0_14func_wrapper_tIhZNS0_11sum_functorIhhhEclERNS_14TensorIteratorEEUlhhE_EEjhLi4ELi4EEEEEvT1_ --------------------------
	.section	.nv.info._ZN2at6native13reduce_kernelILi256ELi2ENS0_8ReduceOpIhNS0_14func_wrapper_tIhZNS0_11sum_functorIhhhEclERNS_14TensorIteratorEEUlhhE_EEjhLi4ELi4EEEEEvT1_,"",@"SHT_CUDA_INFO"
	.sectionflags	@""
	.align	4


	//----- nvinfo : EIATTR_CUDA_API_VERSION
	.align		4
        /*0000*/ 	.byte	0x04, 0x37
        /*0002*/ 	.short	(.L_2955 - .L_2954)
.L_2954:
        /*0004*/ 	.word	0x00000082


	//----- nvinfo : EIATTR_KPARAM_INFO
	.align		4
.L_2955:
        /*0008*/ 	.byte	0x04, 0x17
        /*000a*/ 	.short	(.L_2957 - .L_2956)
.L_2956:
        /*000c*/ 	.word	0x00000000
        /*0010*/ 	.short	0x0000
        /*0012*/ 	.short	0x0000
        /*0014*/ 	.byte	0x00, 0xf0, 0x41, 0x10


	//----- nvinfo : EIATTR_SPARSE_MMA_MASK
	.align		4
.L_2957:
        /*0018*/ 	.byte	0x03, 0x50
        /*001a*/ 	.short	0x0000


	//----- nvinfo : EIATTR_MAXREG_COUNT
	.align		4
        /*001c*/ 	.byte	0x03, 0x1b
        /*001e*/ 	.short	0x0040


	//----- nvinfo : EIATTR_NUM_BARRIERS
	.align		4
        /*0020*/ 	.byte	0x02, 0x4c
        /*0022*/ 	.byte	0x01
	.zero		1


	//----- nvinfo : EIATTR_EXTERNS
	.align		4
        /*0024*/ 	.byte	0x04, 0x0f
        /*0026*/ 	.short	(.L_2959 - .L_2958)


	//   ....[0]....
	.align		4
.L_2958:
        /*0028*/ 	.word	index@(__assertfail)


	//----- nvinfo : EIATTR_MERCURY_ISA_VERSION
	.align		4
.L_2959:
        /*002c*/ 	.byte	0x03, 0x5f
        /*002e*/ 	.short	0x0101


	//----- nvinfo : EIATTR_INT_WARP_WIDE_INSTR_OFFSETS
	.align		4
        /*0030*/ 	.byte	0x04, 0x31
        /*0032*/ 	.short	(.L_2961 - .L_2960)


	//   ....[0]....
.L_2960:
        /*0034*/ 	.word	0x000107f0


	//   ....[1]....
        /*0038*/ 	.word	0x000108e0


	//----- nvinfo : EIATTR_COOP_GROUP_MASK_REGIDS
	.align		4
.L_2961:
        /*003c*/ 	.byte	0x04, 0x29
        /*003e*/ 	.short	(.L_2963 - .L_2962)


	//   ....[0]....
.L_2962:
        /*0040*/ 	.word	0xffffffff


	//   ....[1]....
        /*0044*/ 	.word	0xffffffff


	//   ....[2]....
        /*0048*/ 	.word	0xffffffff


	//   ....[3]....
        /*004c*/ 	.word	0xffffffff


	//----- nvinfo : EIATTR_COOP_GROUP_INSTR_OFFSETS
	.align		4
.L_2963:
        /*0050*/ 	.byte	0x04, 0x28
        /*0052*/ 	.short	(.L_2965 - .L_2964)


	//   ....[0]....
.L_2964:
        /*0054*/ 	.word	0x0000bea0


	//   ....[1]....
        /*0058*/ 	.word	0x0000beb0


	//   ....[2]....
        /*005c*/ 	.word	0x000111e0


	//   ....[3]....
        /*0060*/ 	.word	0x000111f0


	//----- nvinfo : EIATTR_VRC_CTA_INIT_COUNT
	.align		4
.L_2965:
        /*0064*/ 	.byte	0x02, 0x4a
	.zero		1
	.zero		1


	//----- nvinfo : EIATTR_SYSCALL_OFFSETS
	.align		4
        /*0068*/ 	.byte	0x04, 0x46
        /*006a*/ 	.short	(.L_2967 - .L_2966)


	//   ....[0]....
.L_2966:
        /*006c*/ 	.word	0x00001460


	//   ....[1]....
        /*0070*/ 	.word	0x000114f0


	//   ....[2]....
        /*0074*/ 	.word	0x00011620


	//   ....[3]....
        /*0078*/ 	.word	0x00011870


	//   ....[4]....
        /*007c*/ 	.word	0x000119a0


	//   ....[5]....
        /*0080*/ 	.word	0x00011da0


	//   ....[6]....
        /*0084*/ 	.word	0x00011ed0


	//   ....[7]....
        /*0088*/ 	.word	0x00012130


	//   ....[8]....
        /*008c*/ 	.word	0x00012260


	//----- nvinfo : EIATTR_EXIT_INSTR_OFFSETS
	.align		4
.L_2967:
        /*0090*/ 	.byte	0x04, 0x1c
        /*0092*/ 	.short	(.L_2969 - .L_2968)


	//   ....[0]....
.L_2968:
        /*0094*/ 	.word	0x000109a0


	//   ....[1]....
        /*0098*/ 	.word	0x00011260


	//   ....[2]....
        /*009c*/ 	.word	0x000113c0


	//   ....[3]....
        /*00a0*/ 	.word	0x00011690


	//   ....[4]....
        /*00a4*/ 	.word	0x00011a40


	//   ....[5]....
        /*00a8*/ 	.word	0x00011a70


	//   ....[6]....
        /*00ac*/ 	.word	0x00011aa0


	//   ....[7]....
        /*00b0*/ 	.word	0x00011ae0


	//   ....[8]....
        /*00b4*/ 	.word	0x00011b20


	//   ....[9]....
        /*00b8*/ 	.word	0x00011c70


	//   ....[10]....
        /*00bc*/ 	.word	0x00011f40


	//   ....[11]....
        /*00c0*/ 	.word	0x00012300


	//   ....[12]....
        /*00c4*/ 	.word	0x00012330


	//----- nvinfo : EIATTR_MAX_THREADS
	.align		4
.L_2969:
        /*00c8*/ 	.byte	0x04, 0x05
        /*00ca*/ 	.short	(.L_2971 - .L_2970)
.L_2970:
        /*00cc*/ 	.word	0x00000100
        /*00d0*/ 	.word	0x00000001
        /*00d4*/ 	.word	0x00000001


	//----- nvinfo : EIATTR_CRS_STACK_SIZE
	.align		4
.L_2971:
        /*00d8*/ 	.byte	0x04, 0x1e
        /*00da*/ 	.short	(.L_2973 - .L_2972)
.L_2972:
        /*00dc*/ 	.word	0x00000000


	//----- nvinfo : EIATTR_CBANK_PARAM_SIZE
	.align		4
.L_2973:
        /*00e0*/ 	.byte	0x03, 0x19
        /*00e2*/ 	.short	0x0410


	//----- nvinfo : EIATTR_PARAM_CBANK
	.align		4
        /*00e4*/ 	.byte	0x04, 0x0a
        /*00e6*/ 	.short	(.L_2975 - .L_2974)
	.align		4
.L_2974:
        /*00e8*/ 	.word	index@(.nv.constant0._ZN2at6native13reduce_kernelILi256ELi2ENS0_8ReduceOpIhNS0_14func_wrapper_tIhZNS0_11sum_functorIhhhEclERNS_14TensorIteratorEEUlhhE_EEjhLi4ELi4EEEEEvT1_)
        /*00ec*/ 	.short	0x0380
        /*00ee*/ 	.short	0x0410


	//----- nvinfo : EIATTR_SW_WAR
	.align		4
.L_2975:
        /*00f0*/ 	.byte	0x04, 0x36
        /*00f2*/ 	.short	(.L_2977 - .L_2976)
.L_2976:
        /*00f4*/ 	.word	0x00000008
.L_2977:


//--------------------- .nv.info._ZN2at6native13reduce_kernelILi128ELi4ENS0_8ReduceOpIhNS0_14func_wrapper_tIhZNS0_11sum_functorIhhhEclERNS_14TensorIteratorEEUlhhE_EEjhLi4ELi4EEEEEvT1_ --------------------------
	.section	.nv.info._ZN2at6native13reduce_kernelILi128ELi4ENS0_8ReduceOpIhNS0_14func_wrapper_tIhZNS0_11sum_functorIhhhEclERNS_14TensorIteratorEEUlhhE_EEjhLi4ELi4EEEEEvT1_,"",@"SHT_CUDA_INFO"
	.sectionflags	@""
	.align	4


	//----- nvinfo : EIATTR_CUDA_API_VERSION
	.align		4
        /*0000*/ 	.byte	0x04, 0x37
        /*0002*/ 	.short	(.L_2979 - .L_2978)
.L_2978:
        /*0004*/ 	.word	0x00000082


	//----- nvinfo : EIATTR_KPARAM_INFO
	.align		4
.L_2979:
        /*0008*/ 	.byte	0x04, 0x17
        /*000a*/ 	.short	(.L_2981 - .L_2980)
.L_2980:
        /*000c*/ 	.word	0x00000000
        /*0010*/ 	.short	0x0000
        /*0012*/ 	.short	0x0000
        /*0014*/ 	.byte	0x00, 0xf0, 0x41, 0x10


	//----- nvinfo : EIATTR_SPARSE_MMA_MASK
	.align		4
.L_2981:
        /*0018*/ 	.byte	0x03, 0x50
        /*001a*/ 	.short	0x0000


	//----- nvinfo : EIATTR_MAXREG_COUNT
	.align		4
        /*001c*/ 	.byte	0x03, 0x1b
        /*001e*/ 	.short	0x0080


	//----- nvinfo : EIATTR_NUM_BARRIERS
	.align		4
        /*0020*/ 	.byte	0x02, 0x4c
        /*0022*/ 	.byte	0x01
	.zero		1


	//----- nvinfo : EIATTR_EXTERNS
	.align		4
        /*0024*/ 	.byte	0x04, 0x0f
        /*0026*/ 	.short	(.L_2983 - .L_2982)


	//   ....[0]....
	.align		4
.L_2982:
        /*0028*/ 	.word	index@(__assertfail)


	//----- nvinfo : EIATTR_MERCURY_ISA_VERSION
	.align		4
.L_2983:
        /*002c*/ 	.byte	0x03, 0x5f
        /*002e*/ 	.short	0x0101


	//----- nvinfo : EIATTR_INT_WARP_WIDE_INSTR_OFFSETS
	.align		4
        /*0030*/ 	.byte	0x04, 0x31
        /*0032*/ 	.short	(.L_2985 - .L_2984)


	//   ....[0]....
.L_2984:
        /*0034*/ 	.word	0x00015b60


	//   ....[1]....
        /*0038*/ 	.word	0x00015c50


	//----- nvinfo : EIATTR_COOP_GROUP_MASK_REGIDS
	.align		4
.L_2985:
        /*003c*/ 	.byte	0x04, 0x29
        /*003e*/ 	.short	(.L_2987 - .L_2986)


	//   ....[0]....
.L_2986:
        /*0040*/ 	.word	0xffffffff


	//   ....[1]....
        /*0044*/ 	.word	0xffffffff


	//   ....[2]....
        /*0048*/ 	.word	0xffffffff


	//   ....[3]....
        /*004c*/ 	.word	0xffffffff


	//   ....[4]....
        /*0050*/ 	.word	0xffffffff


	//   ....[5]....
        /*0054*/ 	.word	0xffffffff


	//   ....[6]....
        /*0058*/ 	.word	0xffffffff


	//   ....[7]....
        /*005c*/ 	.word	0xffffffff


	//----- nvinfo : EIATTR_COOP_GROUP_INSTR_OFFSETS
	.align		4
.L_2987:
        /*0060*/ 	.byte	0x04, 0x28
        /*0062*/ 	.short	(.L_2989 - .L_2988)


	//   ....[0]....
.L_2988:
        /*0064*/ 	.word	0x0000cc80


	//   ....[1]....
        /*0068*/ 	.word	0x0000cca0


	//   ....[2]....
        /*006c*/ 	.word	0x0000ccb0


	//   ....[3]....
        /*0070*/ 	.word	0x0000ccc0


	//   ....[4]....
        /*0074*/ 	.word	0x00016900


	//   ....[5]....
        /*0078*/ 	.word	0x00016920


	//   ....[6]....
        /*007c*/ 	.word	0x00016930


	//   ....[7]....
        /*0080*/ 	.word	0x00016940


	//----- nvinfo : EIATTR_VRC_CTA_INIT_COUNT
	.align		4
.L_2989:
        /*0084*/ 	.byte	0x02, 0x4a
	.zero		1
	.zero		1


	//----- nvinfo : EIATTR_SYSCALL_OFFSETS
	.align		4
        /*0088*/ 	.byte	0x04, 0x46
        /*008a*/ 	.short	(.L_2991 - .L_2990)


	//   ....[0]....
.L_2990:
        /*008c*/ 	.word	0x00001460


	//   ....[1]....
        /*0090*/ 	.word	0x00016d20


	//   ....[2]....
        /*0094*/ 	.word	0x00016e50


	//   ....[3]....
        /*0098*/ 	.word	0x00016fe0


	//   ....[4]....
        /*009c*/ 	.word	0x00017110


	//   ....[5]....
        /*00a0*/ 	.word	0x000173e0


	//   ....[6]....
        /*00a4*/ 	.word	0x00017510


	//   ....[7]....
        /*00a8*/ 	.word	0x000176d0


	//   ....[8]....
        /*00ac*/ 	.word	0x00017800


	//   ....[9]....
        /*00b0*/ 	.word	0x00017cd0


	//   ....[10]....
        /*00b4*/ 	.word	0x00017e00


	//   ....[11]....
        /*00b8*/ 	.word	0x00017f90


	//   ....[12]....
        /*00bc*/ 	.word	0x000180c0


	//   ....[13]....
        /*00c0*/ 	.word	0x000183a0


	//   ....[14]....
        /*00c4*/ 	.word	0x000184d0


	//   ....[15]....
        /*00c8*/ 	.word	0x00018690


	//   ....[16]....
        /*00cc*/ 	.word	0x000187c0


	//----- nvinfo : EIATTR_EXIT_INSTR_OFFSETS
	.align		4
.L_2991:
        /*00d0*/ 	.byte	0x04, 0x1c
        /*00d2*/ 	.short	(.L_2993 - .L_2992)


	//   ....[0]....
.L_2992:
        /*00d4*/ 	.word	0x00015d10


	//   ....[1]....
        /*00d8*/ 	.word	0x000169d0


	//   ....[2]....
        /*00dc*/ 	.word	0x00016bf0


	//   ....[3]....
        /*00e0*/ 	.word	0x000171a0


	//   ....[4]....
        /*00e4*/ 	.word	0x00017890


	//   ....[5]....
        /*00e8*/ 	.word	0x000178e0


	//   ....[6]....
        /*00ec*/ 	.word	0x00017910


	//   ....[7]....
        /*00f0*/ 	.word	0x00017950


	//   ....[8]....
        /*00f4*/ 	.word	0x00017990


	//   ....[9]....
        /*00f8*/ 	.word	0x00017ba0


	//   ....[10]....
        /*00fc*/ 	.word	0x00018150


	//   ....[11]....
        /*0100*/ 	.word	0x00018850


	//   ....[12]....
        /*0104*/ 	.word	0x000188a0


	//----- nvinfo : EIATTR_MAX_THREADS
	.align		4
.L_2993:
        /*0108*/ 	.byte	0x04, 0x05
        /*010a*/ 	.short	(.L_2995 - .L_2994)
.L_2994:
        /*010c*/ 	.word	0x00000080
        /*0110*/ 	.word	0x00000001
        /*0114*/ 	.word	0x00000001


	//----- nvinfo : EIATTR_CRS_STACK_SIZE
	.align		4
.L_2995:
        /*0118*/ 	.byte	0x04, 0x1e
        /*011a*/ 	.short	(.L_2997 - .L_2996)
.L_2996:
        /*011c*/ 	.word	0x00000000


	//----- nvinfo : EIATTR_CBANK_PARAM_SIZE
	.align		4
.L_2997:
        /*0120*/ 	.byte	0x03, 0x19
        /*0122*/ 	.short	0x0410


	//----- nvinfo : EIATTR_PARAM_CBANK
	.align		4
        /*0124*/ 	.byte	0x04, 0x0a
        /*0126*/ 	.short	(.L_2999 - .L_2998)
	.align		4
.L_2998:
        /*0128*/ 	.word	index@(.nv.constant0._ZN2at6native13reduce_kernelILi128ELi4ENS0_8ReduceOpIhNS0_14func_wrapper_tIhZNS0_11sum_functorIhhhEclERNS_14TensorIteratorEEUlhhE_EEjhLi4ELi4EEEEEvT1_)
        /*012c*/ 	.short	0x0380
        /*012e*/ 	.short	0x0410


	//----- nvinfo : EIATTR_SW_WAR
	.align		4
.L_2999:
        /*0130*/ 	.byte	0x04, 0x36
        /*0132*/ 	.short	(.L_3001 - .L_3000)
.L_3000:
        /*0134*/ 	.word	0x00000008
.L_3001:


//--------------------- .nv.info._ZN2at6native13reduce_kernelILi512ELi1ENS0_8ReduceOpIbNS0_14func_wrapper_tIbZNS0_12prod_functorIbbbEclERNS_14TensorIteratorEEUlbbE_EEjbLi4ELi4EEEEEvT1_ --------------------------
	.section	.nv.info._ZN2at6native13reduce_kernelILi512ELi1ENS0_8ReduceOpIbNS0_14func_wrapper_tIbZNS0_12prod_functorIbbbEclERNS_14TensorIteratorEEUlbbE_EEjbLi4ELi4EEEEEvT1_,"",@"SHT_CUDA_INFO"
	.sectionflags	@""
	.align	4


	//----- nvinfo : EIATTR_CUDA_API_VERSION
	.align		4
        /*0000*/ 	.byte	0x04, 0x37
        /*0002*/ 	.short	(.L_3003 - .L_3002)
.L_3002:
        /*0004*/ 	.word	0x00000082


	//----- nvinfo : EIATTR_KPARAM_INFO
	.align		4
.L_3003:
        /*0008*/ 	.byte	0x04, 0x17
        /*000a*/ 	.short	(.L_3005 - .L_3004)
.L_3004:
        /*000c*/ 	.word	0x00000000
        /*0010*/ 	.short	0x0000
        /*0012*/ 	.short	0x0000
        /*0014*/ 	.byte	0x00, 0xf0, 0x41, 0x10


	//----- nvinfo : EIATTR_SPARSE_MMA_MASK
	.align		4
.L_3005:
        /*0018*/ 	.byte	0x03, 0x50
        /*001a*/ 	.short	0x0000


	//----- nvinfo : EIATTR_MAXREG_COUNT
	.align		4
        /*001c*/ 	.byte	0x03, 0x1b
        /*001e*/ 	.short	0x0020


	//----- nvinfo : EIATTR_NUM_BARRIERS
	.align		4
        /*0020*/ 	.byte	0x02, 0x4c
        /*0022*/ 	.byte	0x01
	.zero		1


	//----- nvinfo : EIATTR_EXTERNS
	.align		4
        /*0024*/ 	.byte	0x04, 0x0f
        /*0026*/ 	.short	(.L_3007 - .L_3006)


	//   ....[0]....
	.align		4
.L_3006:
        /*0028*/ 	.word	index@(__assertfail)


	//----- nvinfo : EIATTR_MERCURY_ISA_VERSION
	.align		4
.L_3007:
        /*002c*/ 	.byte	0x03, 0x5f
        /*002e*/ 	.short	0x0101


	//----- nvinfo : EIATTR_INT_WARP_WIDE_INSTR_OFFSETS
	.align		4
        /*0030*/ 	.byte	0x04, 0x31
        /*0032*/ 	.short	(.L_3009 - .L_3008)


	//   ....[0]....
.L_3008:
        /*0034*/ 	.word	0x0000dfc0


	//   ....[1]....
        /*0038*/ 	.word	0x0000e0b0


	//----- nvinfo : EIATTR_COOP_GROUP_MASK_REGIDS
	.align		4
.L_3009:
        /*003c*/ 	.byte	0x04, 0x29
        /*003e*/ 	.short	(.L_3011 - .L_3010)


	//   ....[0]....
.L_3010:
        /*0040*/ 	.word	0xffffffff


	//   ....[1]....
        /*0044*/ 	.word	0xffffffff


	//----- nvinfo : EIATTR_COOP_GROUP_INSTR_OFFSETS
	.align		4
.L_3011:
        /*0048*/ 	.byte	0x04, 0x28
        /*004a*/ 	.short	(.L_3013 - .L_3012)


	//   ....[0]....
.L_3012:
        /*004c*/ 	.word	0x0000b8b0


	//   ....[1]....
        /*0050*/ 	.word	0x0000e8f0


	//----- nvinfo : EIATTR_VRC_CTA_INIT_COUNT
	.align		4
.L_3013:
        /*0054*/ 	.byte	0x02, 0x4a
	.zero		1
	.zero		1


	//----- nvinfo : EIATTR_SYSCALL_OFFSETS
	.align		4
        /*0058*/ 	.byte	0x04, 0x46
        /*005a*/ 	.short	(.L_3015 - .L_3014)


	//   ....[0]....
.L_3014:
        /*005c*/ 	.word	0x0000eb90


	//   ....[1]....
        /*0060*/ 	.word	0x0000ee10


	//   ....[2]....
        /*0064*/ 	.word	0x0000f180


	//   ....[3]....
        /*0068*/ 	.word	0x0000f400


	//----- nvinfo : EIATTR_EXIT_INSTR_OFFSETS
	.align		4
.L_3015:
        /*006c*/ 	.byte	0x04, 0x1c
        /*006e*/ 	.short	(.L_3017 - .L_3016)


	//   ....[0]....
.L_3016:
        /*0070*/ 	.word	0x0000e150


	//   ....[1]....
        /*0074*/ 	.word	0x0000e950


	//   ....[2]....
        /*0078*/ 	.word	0x0000ec00


	//   ....[3]....
        /*007c*/ 	.word	0x0000ec40


	//   ....[4]....
        /*0080*/ 	.word	0x0000ee80


	//   ....[5]....
        /*0084*/ 	.word	0x0000eea0


	//   ....[6]....
        /*0088*/ 	.word	0x0000eed0


	//   ....[7]....
        /*008c*/ 	.word	0x0000ef10


	//   ....[8]....
        /*0090*/ 	.word	0x0000ef50


	//   ....[9]....
        /*0094*/ 	.word	0x0000f1f0


	//   ....[10]....
        /*0098*/ 	.word	0x0000f230


	//   ....[11]....
        /*009c*/ 	.word	0x0000f470


	//   ....[12]....
        /*00a0*/ 	.word	0x0000f490


	//----- nvinfo : EIATTR_MAX_THREADS
	.align		4
.L_3017:
        /*00a4*/ 	.byte	0x04, 0x05
        /*00a6*/ 	.short	(.L_3019 - .L_3018)
.L_3018:
        /*00a8*/ 	.word	0x00000200
        /*00ac*/ 	.word	0x00000001
        /*00b0*/ 	.word	0x00000001


	//----- nvinfo : EIATTR_CRS_STACK_SIZE
	.align		4
.L_3019:
        /*00b4*/ 	.byte	0x04, 0x1e
        /*00b6*/ 	.short	(.L_3021 - .L_3020)
.L_3020:
        /*00b8*/ 	.word	0x00000000


	//----- nvinfo : EIATTR_CBANK_PARAM_SIZE
	.align		4
.L_3021:
        /*00bc*/ 	.byte	0x03, 0x19
        /*00be*/ 	.short	0x0410


	//----- nvinfo : EIATTR_PARAM_CBANK
	.align		4
        /*00c0*/ 	.byte	0x04, 0x0a
        /*00c2*/ 	.short	(.L_3023 - .L_3022)
	.align		4
.L_3022:
        /*00c4*/ 	.word	index@(.nv.constant0._ZN2at6native13reduce_kernelILi512ELi1ENS0_8ReduceOpIbNS0_14func_wrapper_tIbZNS0_12prod_functorIbbbEclERNS_14TensorIteratorEEUlbbE_EEjbLi4ELi4EEEEEvT1_)
        /*00c8*/ 	.short	0x0380
        /*00ca*/ 	.short	0x0410


	//----- nvinfo : EIATTR_SW_WAR
	.align		4
.L_3023:
        /*00cc*/ 	.byte	0x04, 0x36
        /*00ce*/ 	.short	(.L_3025 - .L_3024)
.L_3024:
        /*00d0*/ 	.word	0x00000008
.L_3025:


//--------------------- .nv.info._ZN2at6native13reduce_kernelILi256ELi2ENS0_8ReduceOpIbNS0_14func_wrapper_tIbZNS0_12prod_functorIbbbEclERNS_14TensorIteratorEEUlbbE_EEjbLi4ELi4EEEEEvT1_ --------------------------
	.section	.nv.info._ZN2at6native13reduce_kernelILi256ELi2ENS0_8ReduceOpIbNS0_14func_wrapper_tIbZNS0_12prod_functorIbbbEclERNS_14TensorIteratorEEUlbbE_EEjbLi4ELi4EEEEEvT1_,"",@"SHT_CUDA_INFO"
	.sectionflags	@""
	.align	4


	//----- nvinfo : EIATTR_CUDA_API_VERSION
	.align		4
        /*0000*/ 	.byte	0x04, 0x37
        /*0002*/ 	.short	(.L_3027 - .L_3026)
.L_3026:
        /*0004*/ 	.word	0x00000082


	//----- nvinfo : EIATTR_KPARAM_INFO
	.align		4
.L_3027:
        /*0008*/ 	.byte	0x04, 0x17
        /*000a*/ 	.short	(.L_3029 - .L_3028)
.L_3028:
        /*000c*/ 	.word	0x00000000
        /*0010*/ 	.short	0x0000
        /*0012*/ 	.short	0x0000
        /*0014*/ 	.byte	0x00, 0xf0, 0x41, 0x10


	//----- nvinfo : EIATTR_SPARSE_MMA_MASK
	.align		4
.L_3029:
        /*0018*/ 	.byte	0x03, 0x50
        /*001a*/ 	.short	0x0000


	//----- nvinfo : EIATTR_MAXREG_COUNT
	.align		4
        /*001c*/ 	.byte	0x03, 0x1b
        /*001e*/ 	.short	0x0040


	//----- nvinfo : EIATTR_NUM_BARRIERS
	.align		4
        /*0020*/ 	.byte	0x02, 0x4c
        /*0022*/ 	.byte	0x01
	.zero		1


	//----- nvinfo : EIATTR_EXTERNS
	.align		4
        /*0024*/ 	.byte	0x04, 0x0f
        /*0026*/ 	.short	(.L_3031 - .L_3030)


	//   ....[0]....
	.align		4
.L_3030:
        /*0028*/ 	.word	index@(__assertfail)


	//----- nvinfo : EIATTR_MERCURY_ISA_VERSION
	.align		4
.L_3031:
        /*002c*/ 	.byte	0x03, 0x5f
        /*002e*/ 	.short	0x0101


	//----- nvinfo : EIATTR_INT_WARP_WIDE_INSTR_OFFSETS
	.align		4
        /*0030*/ 	.byte	0x04, 0x31
        /*0032*/ 	.short	(.L_3033 - .L_3032)


	//   ....[0]....
.L_3032:
        /*0034*/ 	.word	0x00011830


	//   ....[1]....
        /*0038*/ 	.word	0x00011920


	//----- nvinfo : EIATTR_COOP_GROUP_MASK_REGIDS
	.align		4
.L_3033:
        /*003c*/ 	.byte	0x04, 0x29
        /*003e*/ 	.short	(.L_3035 - .L_3034)


	//   ....[0]....
.L_3034:
        /*0040*/ 	.word	0xffffffff


	//   ....[1]....
        /*0044*/ 	.word	0xffffffff


	//   ....[2]....
        /*0048*/ 	.word	0xffffffff


	//   ....[3]....
        /*004c*/ 	.word	0xffffffff


	//----- nvinfo : EIATTR_COOP_GROUP_INSTR_OFFSETS
	.align		4
.L_3035:
        /*0050*/ 	.byte	0x04, 0x28
        /*0052*/ 	.short	(.L_3037 - .L_3036)


	//   ....[0]....
.L_3036:
        /*0054*/ 	.word	0x0000cea0


	//   ....[1]....
        /*0058*/ 	.word	0x0000cec0


	//   ....[2]....
        /*005c*/ 	.word	0x00012380


	//   ....[3]....
        /*0060*/ 	.word	0x00012390


	//----- nvinfo : EIATTR_VRC_CTA_INIT_COUNT
	.align		4
.L_3037:
        /*0064*/ 	.byte	0x02, 0x4a
	.zero		1
	.zero		1


	//----- nvinfo : EIATTR_SYSCALL_OFFSETS
	.align		4
        /*0068*/ 	.byte	0x04, 0x46
        /*006a*/ 	.short	(.L_3039 - .L_3038)


	//   ....[0]....
.L_3038:
        /*006c*/ 	.word	0x00001460


	//   ....[1]....
        /*0070*/ 	.word	0x00012730


	//   ....[2]....
        /*0074*/ 	.word	0x000128c0


	//   ....[3]....
        /*0078*/ 	.word	0x00012b40


	//   ....[4]....
        /*007c*/ 	.word	0x00012cd0


	//   ....[5]....
        /*0080*/ 	.word	0x00013130


	//   ....[6]....
        /*0084*/ 	.word	0x000132c0


	//   ....[7]....
        /*0088*/ 	.word	0x00013540


	//   ....[8]....
        /*008c*/ 	.word	0x000136d0


	//----- nvinfo : EIATTR_EXIT_INSTR_OFFSETS
	.align		4
.L_3039:
        /*0090*/ 	.byte	0x04, 0x1c
        /*0092*/ 	.short	(.L_3041 - .L_3040)


	//   ....[0]....
.L_3040:
        /*0094*/ 	.word	0x000119e0


	//   ....[1]....
        /*0098*/ 	.word	0x00012410


	//   ....[2]....
        /*009c*/ 	.word	0x00012600


	//   ....[3]....
        /*00a0*/ 	.word	0x00012930


	//   ....[4]....
        /*00a4*/ 	.word	0x00012d40


	//   ....[5]....
        /*00a8*/ 	.word	0x00012d70


	//   ....[6]....
        /*00ac*/ 	.word	0x00012da0


	//   ....[7]....
        /*00b0*/ 	.word	0x00012de0


	//   ....[8]....
        /*00b4*/ 	.word	0x00012e20


	//   ....[9]....
        /*00b8*/ 	.word	0x00013000


	//   ....[10]....
        /*00bc*/ 	.word	0x00013330


	//   ....[11]....
        /*00c0*/ 	.word	0x00013740


	//   ....[12]....
        /*00c4*/ 	.word	0x00013770


	//----- nvinfo : EIATTR_MAX_THREADS
	.align		4
.L_3041:
        /*00c8*/ 	.byte	0x04, 0x05
        /*00ca*/ 	.short	(.L_3043 - .L_3042)
.L_3042:
        /*00cc*/ 	.word	0x00000100
        /*00d0*/ 	.word	0x00000001
        /*00d4*/ 	.word	0x00000001


	//----- nvinfo : EIATTR_CRS_STACK_SIZE
	.align		4
.L_3043:
        /*00d8*/ 	.byte	0x04, 0x1e
        /*00da*/ 	.short	(.L_3045 - .L_3044)
.L_3044:
        /*00dc*/ 	.word	0x00000000


	//----- nvinfo : EIATTR_CBANK_PARAM_SIZE
	.align		4
.L_3045:
        /*00e0*/ 	.byte	0x03, 0x19
        /*00e2*/ 	.short	0x0410


	//----- nvinfo : EIATTR_PARAM_CBANK
	.align		4
        /*00e4*/ 	.byte	0x04, 0x0a
        /*00e6*/ 	.short	(.L_3047 - .L_3046)
	.align		4
.L_3046:
        /*00e8*/ 	.word	index@(.nv.constant0._ZN2at6native13reduce_kernelILi256ELi2ENS0_8ReduceOpIbNS0_14func_wrapper_tIbZNS0_12prod_functorIbbbEclERNS_14TensorIteratorEEUlbbE_EEjbLi4ELi4EEEEEvT1_)
        /*00ec*/ 	.short	0x0380
        /*00ee*/ 	.short	0x0410


	//----- nvinfo : EIATTR_SW_WAR
	.align		4
.L_3047:
        /*00f0*/ 	.byte	0x04, 0x36
        /*00f2*/ 	.short	(.L_3049 - .L_3048)
.L_3048:
        /*00f4*/ 	.word	0x00000008
.L_3049:


//--------------------- .nv.info._ZN2at6native13reduce_kernelILi128ELi4ENS0_8ReduceOpIbNS0_14func_wrapper_tIbZNS0_12prod_functorIbbbEclERNS_14TensorIteratorEEUlbbE_EEjbLi4ELi4EEEEEvT1_ --------------------------
	.section	.nv.info._ZN2at6native13reduce_kernelILi128ELi4ENS0_8ReduceOpIbNS0_14func_wrapper_tIbZNS0_12prod_functorIbbbEclERNS_14TensorIteratorEEUlbbE_EEjbLi4ELi4EEEEEvT1_,"",@"SHT_CUDA_INFO"
	.sectionflags	@""
	.align	4


	//----- nvinfo : EIATTR_CUDA_API_VERSION
	.align		4
        /*0000*/ 	.byte	0x04, 0x37
        /*0002*/ 	.short	(.L_3051 - .L_3050)
.L_3050:
        /*0004*/ 	.word	0x00000082


	//----- nvinfo : EIATTR_KPARAM_INFO
	.align		4
.L_3051:
        /*0008*/ 	.byte	0x04, 0x17
        /*000a*/ 	.short	(.L_3053 - .L_3052)
.L_3052:
        /*000c*/ 	.word	0x00000000
        /*0010*/ 	.short	0x0000
        /*0012*/ 	.short	0x0000
        /*0014*/ 	.byte	0x00, 0xf0, 0x41, 0x10


	//----- nvinfo : EIATTR_SPARSE_MMA_MASK
	.align		4
.L_3053:
        /*0018*/ 	.byte	0x03, 0x50
        /*001a*/ 	.short	0x0000


	//----- nvinfo : EIATTR_MAXREG_COUNT
	.align		4
        /*001c*/ 	.byte	0x03, 0x1b
        /*001e*/ 	.short	0x0080


	//----- nvinfo : EIATTR_NUM_BARRIERS
	.align		4
        /*0020*/ 	.byte	0x02, 0x4c
        /*0022*/ 	.byte	0x01
	.zero		1


	//----- nvinfo : EIATTR_EXTERNS
	.align		4
        /*0024*/ 	.byte	0x04, 0x0f
        /*0026*/ 	.short	(.L_3055 - .L_3054)


	//   ....[0]....
	.align		4
.L_3054:
        /*0028*/ 	.word	index@(__assertfail)


	//----- nvinfo : EIATTR_MERCURY_ISA_VERSION
	.align		4
.L_3055:
        /*002c*/ 	.byte	0x03, 0x5f
        /*002e*/ 	.short	0x0101


	//----- nvinfo : EIATTR_INT_WARP_WIDE_INSTR_OFFSETS
	.align		4
        /*0030*/ 	.byte	0x04, 0x31
        /*0032*/ 	.short	(.L_3057 - .L_3056)


	//   ....[0]....
.L_3056:
        /*0034*/ 	.word	0x000183b0


	//   ....[1]....
        /*0038*/ 	.word	0x000184a0


	//----- nvinfo : EIATTR_COOP_GROUP_MASK_REGIDS
	.align		4
.L_3057:
        /*003c*/ 	.byte	0x04, 0x29
        /*003e*/ 	.short	(.L_3059 - .L_3058)


	//   ....[0]....
.L_3058:
        /*0040*/ 	.word	0xffffffff


	//   ....[1]....
        /*0044*/ 	.word	0xffffffff


	//   ....[2]....
        /*0048*/ 	.word	0xffffffff


	//   ....[3]....
        /*004c*/ 	.word	0xffffffff


	//   ....[4]....
        /*0050*/ 	.word	0xffffffff


	//   ....[5]....
        /*0054*/ 	.word	0xffffffff


	//   ....[6]....
        /*0058*/ 	.word	0xffffffff


	//   ....[7]....
        /*005c*/ 	.word	0xffffffff


	//----- nvinfo : EIATTR_COOP_GROUP_INSTR_OFFSETS
	.align		4
.L_3059:
        /*0060*/ 	.byte	0x04, 0x28
        /*0062*/ 	.short	(.L_3061 - .L_3060)


	//   ....[0]....
.L_3060:
        /*0064*/ 	.word	0x0000f470


	//   ....[1]....
        /*0068*/ 	.word	0x0000f4a0


	//   ....[2]....
        /*006c*/ 	.word	0x0000f4d0


	//   ....[3]....
        /*0070*/ 	.word	0x0000f4e0


	//   ....[4]....
        /*0074*/ 	.word	0x00019280


	//   ....[5]....
        /*0078*/ 	.word	0x000192b0


	//   ....[6]....
        /*007c*/ 	.word	0x000192d0


	//   ....[7]....
        /*0080*/ 	.word	0x000192e0


	//----- nvinfo : EIATTR_VRC_CTA_INIT_COUNT
	.align		4
.L_3061:
        /*0084*/ 	.byte	0x02, 0x4a
	.zero		1
	.zero		1


	//----- nvinfo : EIATTR_SYSCALL_OFFSETS
	.align		4
        /*0088*/ 	.byte	0x04, 0x46
        /*008a*/ 	.short	(.L_3063 - .L_3062)


	//   ....[0]....
.L_3062:
        /*008c*/ 	.word	0x00001460


	//   ....[1]....
        /*0090*/ 	.word	0x00019800


	//   ....[2]....
        /*0094*/ 	.word	0x00019990


	//   ....[3]....
        /*0098*/ 	.word	0x00019b20


	//   ....[4]....
        /*009c*/ 	.word	0x00019cb0


	//   ....[5]....
        /*00a0*/ 	.word	0x00019fb0


	//   ....[6]....
        /*00a4*/ 	.word	0x0001a140


	//   ....[7]....
        /*00a8*/ 	.word	0x0001a2d0


	//   ....[8]....
        /*00ac*/ 	.word	0x0001a460


	//   ....[9]....
        /*00b0*/ 	.word	0x0001aa20


	//   ....[10]....
        /*00b4*/ 	.word	0x0001abb0


	//   ....[11]....
        /*00b8*/ 	.word	0x0001ad40


	//   ....[12]....
        /*00bc*/ 	.word	0x0001aed0


	//   ....[13]....
        /*00c0*/ 	.word	0x0001b1d0


	//   ....[14]....
        /*00c4*/ 	.word	0x0001b360


	//   ....[15]....
        /*00c8*/ 	.word	0x0001b4f0


	//   ....[16]....
        /*00cc*/ 	.word	0x0001b680


	//----- nvinfo : EIATTR_EXIT_INSTR_OFFSETS
	.align		4
.L_3063:
        /*00d0*/ 	.byte	0x04, 0x1c
        /*00d2*/ 	.short	(.L_3065 - .L_3064)


	//   ....[0]....
.L_3064:
        /*00d4*/ 	.word	0x00018560


	//   ....[1]....
        /*00d8*/ 	.word	0x000193a0


	//   ....[2]....
        /*00dc*/ 	.word	0x000196d0


	//   ....[3]....
        /*00e0*/ 	.word	0x00019d20


	//   ....[4]....
        /*00e4*/ 	.word	0x0001a4d0


	//   ....[5]....
        /*00e8*/ 	.word	0x0001a520


	//   ....[6]....
        /*00ec*/ 	.word	0x0001a550


	//   ....[7]....
        /*00f0*/ 	.word	0x0001a590


	//   ....[8]....
        /*00f4*/ 	.word	0x0001a5d0


	//   ....[9]....
        /*00f8*/ 	.word	0x0001a8f0


	//   ....[10]....
        /*00fc*/ 	.word	0x0001af40


	//   ....[11]....
        /*0100*/ 	.word	0x0001b6f0


	//   ....[12]....
        /*0104*/ 	.word	0x0001b740


	//----- nvinfo : EIATTR_MAX_THREADS
	.align		4
.L_3065:
        /*0108*/ 	.byte	0x04, 0x05
        /*010a*/ 	.short	(.L_3067 - .L_3066)
.L_3066:
        /*010c*/ 	.word	0x00000080
        /*0110*/ 	.word	0x00000001
        /*0114*/ 	.word	0x00000001


	//----- nvinfo : EIATTR_CRS_STACK_SIZE
	.align		4
.L_3067:
        /*0118*/ 	.byte	0x04, 0x1e
        /*011a*/ 	.short	(.L_3069 - .L_3068)
.L_3068:
        /*011c*/ 	.word	0x00000000


	//----- nvinfo : EIATTR_CBANK_PARAM_SIZE
	.align		4
.L_3069:
        /*0120*/ 	.byte	0x03, 0x19
        /*0122*/ 	.short	0x0410


	//----- nvinfo : EIATTR_PARAM_CBANK
	.align		4
        /*0124*/ 	.byte	0x04, 0x0a
        /*0126*/ 	.short	(.L_3071 - .L_3070)
	.align		4
.L_3070:
        /*0128*/ 	.word	index@(.nv.constant0._ZN2at6native13reduce_kernelILi128ELi4ENS0_8ReduceOpIbNS0_14func_wrapper_tIbZNS0_12prod_functorIbbbEclERNS_14TensorIteratorEEUlbbE_EEjbLi4ELi4EEEEEvT1_)
        /*012c*/ 	.short	0x0380
        /*012e*/ 	.short	0x0410


	//----- nvinfo : EIATTR_SW_WAR
	.align		4
.L_3071:
        /*0130*/ 	.byte	0x04, 0x36
        /*0132*/ 	.short	(.L_3073 - .L_3072)
.L_3072:
        /*0134*/ 	.word	0x00000008
.L_3073:


//--------------------- .nv.callgraph             --------------------------
	.section	.nv.callgraph,"",@"SHT_CUDA_CALLGRAPH"
	.align	4
	.sectionentsize	8
	.align		4
        /*0000*/ 	.word	0x00000000
	.align		4
        /*0004*/ 	.word	0xffffffff
	.align		4
        /*0008*/ 	.word	index@(_ZN2at6native13reduce_kernelILi512ELi1ENS0_8ReduceOpIbNS0_14func_wrapper_tImZNS0_15xor_sum_functorIbvEclERNS_14TensorIteratorEEUlbbE_EEjmLi4ELi4EEEEEvT1_)
	.align		4
        /*000c*/ 	.word	index@(__assertfail)
	.align		4
        /*0010*/ 	.word	index@(_ZN2at6native13reduce_kernelILi256ELi2ENS0_8ReduceOpIbNS0_14func_wrapper_tImZNS0_15xor_sum_functorIbvEclERNS_14TensorIteratorEEUlbbE_EEjmLi4ELi4EEEEEvT1_)
	.align		4
        /*0014*/ 	.word	index@(__assertfail)
	.align		4
        /*0018*/ 	.word	index@(_ZN2at6native13reduce_kernelILi128ELi4ENS0_8ReduceOpIbNS0_14func_wrapper_tImZNS0_15xor_sum_functorIbvEclERNS_14TensorIteratorEEUlbbE_EEjmLi4ELi4EEEEEvT1_)
	.align		4
        /*001c*/ 	.word	index@(__assertfail)
	.align		4
        /*0020*/ 	.word	index@(_ZN2at6native13reduce_kernelILi512ELi1ENS0_8ReduceOpIN3c108BFloat16ENS0_14func_wrapper_tIdZNS0_15xor_sum_functorIS4_vEclERNS_14TensorIteratorEEUlddE_EEjdLi4ELi4EEEEEvT1_)
	.align		4
        /*0024*/ 	.word	index@(__assertfail)
	.align		4
        /*0028*/ 	.word	index@(_ZN2at6native13reduce_kernelILi256ELi2ENS0_8ReduceOpIN3c108BFloat16ENS0_14func_wrapper_tIdZNS0_15xor_sum_functorIS4_vEclERNS_14TensorIteratorEEUlddE_EEjdLi4ELi4EEEEEvT1_)
	.align		4
        /*002c*/ 	.word	index@(__assertfail)
	.align		4
        /*0030*/ 	.word	index@(_ZN2at6native13reduce_kernelILi128ELi4ENS0_8ReduceOpIN3c108BFloat16ENS0_14func_wrapper_tIdZNS0_15xor_sum_functorIS4_vEclERNS_14TensorIteratorEEUlddE_EEjdLi4ELi4EEEEEvT1_)
	.align		4
        /*0034*/ 	.word	index@(__assertfail)
	.align		4
        /*0038*/ 	.word	index@(_ZN2at6native13reduce_kernelILi512ELi1ENS0_8ReduceOpIN3c104HalfENS0_14func_wrapper_tIdZNS0_15xor_sum_functorIS4_vEclERNS_14TensorIteratorEEUlddE_EEjdLi4ELi4EEEEEvT1_)
	.align		4
        /*003c*/ 	.word	index@(__assertfail)
	.align		4
        /*0040*/ 	.word	index@(_ZN2at6native13reduce_kernelILi256ELi2ENS0_8ReduceOpIN3c104HalfENS0_14func_wrapper_tIdZNS0_15xor_sum_functorIS4_vEclERNS_14TensorIteratorEEUlddE_EEjdLi4ELi4EEEEEvT1_)
	.align		4
        /*0044*/ 	.word	index@(__assertfail)
	.align		4
        /*0048*/ 	.word	index@(_ZN2at6native13reduce_kernelILi128ELi4ENS0_8ReduceOpIN3c104HalfENS0_14func_wrapper_tIdZNS0_15xor_sum_functorIS4_vEclERNS_14TensorIteratorEEUlddE_EEjdLi4ELi4EEEEEvT1_)
	.align		4
        /*004c*/ 	.word	index@(__assertfail)
	.align		4
        /*0050*/ 	.word	index@(_ZN2at6native13reduce_kernelILi512ELi1ENS0_8ReduceOpIfNS0_14func_wrapper_tIdZNS0_15xor_sum_functorIfvEclERNS_14TensorIteratorEEUlddE_EEjdLi4ELi4EEEEEvT1_)
	.align		4
        /*0054*/ 	.word	index@(__assertfail)
	.align		4
        /*0058*/ 	.word	index@(_ZN2at6native13reduce_kernelILi256ELi2ENS0_8ReduceOpIfNS0_14func_wrapper_tIdZNS0_15xor_sum_functorIfvEclERNS_14TensorIteratorEEUlddE_EEjdLi4ELi4EEEEEvT1_)
	.align		4
        /*005c*/ 	.word	index@(__assertfail)
	.align		4
        /*0060*/ 	.word	index@(_ZN2at6native13reduce_kernelILi128ELi4ENS0_8ReduceOpIfNS0_14func_wrapper_tIdZNS0_15xor_sum_functorIfvEclERNS_14TensorIteratorEEUlddE_EEjdLi4ELi4EEEEEvT1_)
	.align		4
        /*0064*/ 	.word	index@(__assertfail)
	.align		4
        /*0068*/ 	.word	index@(_ZN2at6native13reduce_kernelILi512ELi1ENS0_8ReduceOpIdNS0_14func_wrapper_tIdZNS0_15xor_sum_functorIdvEclERNS_14TensorIteratorEEUlddE_EEjdLi4ELi4EEEEEvT1_)
	.align		4
        /*006c*/ 	.word	index@(__assertfail)
	.align		4
        /*0070*/ 	.word	index@(_ZN2at6native13reduce_kernelILi256ELi2ENS0_8ReduceOpIdNS0_14func_wrapper_tIdZNS0_15xor_sum_functorIdvEclERNS_14TensorIteratorEEUlddE_EEjdLi4ELi4EEEEEvT1_)
	.align		4
        /*0074*/ 	.word	index@(__assertfail)
	.align		4
        /*0078*/ 	.word	index@(_ZN2at6native13reduce_kernelILi128ELi4ENS0_8ReduceOpIdNS0_14func_wrapper_tIdZNS0_15xor_sum_functorIdvEclERNS_14TensorIteratorEEUlddE_EEjdLi4ELi4EEEEEvT1_)
	.align		4
        /*007c*/ 	.word	index@(__assertfail)
	.align		4
        /*0080*/ 	.word	index@(_ZN2at6native13reduce_kernelILi512ELi1ENS0_8ReduceOpIsNS0_14func_wrapper_tImZNS0_15xor_sum_functorIsvEclERNS_14TensorIteratorEEUlmmE_EEjmLi4ELi4EEEEEvT1_)
	.align		4
        /*0084*/ 	.word	index@(__assertfail)
	.align		4
        /*0088*/ 	.word	index@(_ZN2at6native13reduce_kernelILi256ELi2ENS0_8ReduceOpIsNS0_14func_wrapper_tImZNS0_15xor_sum_functorIsvEclERNS_14TensorIteratorEEUlmmE_EEjmLi4ELi4EEEEEvT1_)
	.align		4
        /*008c*/ 	.word	index@(__assertfail)
	.align		4
        /*0090*/ 	.word	index@(_ZN2at6native13reduce_kernelILi128ELi4ENS0_8ReduceOpIsNS0_14func_wrapper_tImZNS0_15xor_sum_functorIsvEclERNS_14TensorIteratorEEUlmmE_EEjmLi4ELi4EEEEEvT1_)
	.align		4
        /*0094*/ 	.word	index@(__assertfail)
	.align		4
        /*0098*/ 	.word	index@(_ZN2at6native13reduce_kernelILi512ELi1ENS0_8ReduceOpIlNS0_14func_wrapper_tImZNS0_15xor_sum_functorIlvEclERNS_14TensorIteratorEEUlmmE_EEjmLi4ELi4EEEEEvT1_)
	.align		4
        /*009c*/ 	.word	index@(__assertfail)
	.align		4
        /*00a0*/ 	.word	index@(_ZN2at6native13reduce_kernelILi256ELi2ENS0_8ReduceOpIlNS0_14func_wrapper_tImZNS0_15xor_sum_functorIlvEclERNS_14TensorIteratorEEUlmmE_EEjmLi4ELi4EEEEEvT1_)
	.align		4
        /*00a4*/ 	.word	index@(__assertfail)
	.align		4
        /*00a8*/ 	.word	index@(_ZN2at6native13reduce_kernelILi128ELi4ENS0_8ReduceOpIlNS0_14func_wrapper_tImZNS0_15xor_sum_functorIlvEclERNS_14TensorIteratorEEUlmmE_EEjmLi4ELi4EEEEEvT1_)
	.align		4
        /*00ac*/ 	.word	index@(__assertfail)
	.align		4
        /*00b0*/ 	.word	index@(_ZN2at6native13reduce_kernelILi512ELi1ENS0_8ReduceOpIiNS0_14func_wrapper_tImZNS0_15xor_sum_functorIivEclERNS_14TensorIteratorEEUlmmE_EEjmLi4ELi4EEEEEvT1_)
	.align		4
        /*00b4*/ 	.word	index@(__assertfail)
	.align		4
        /*00b8*/ 	.word	index@(_ZN2at6native13reduce_kernelILi256ELi2ENS0_8ReduceOpIiNS0_14func_wrapper_tImZNS0_15xor_sum_functorIivEclERNS_14TensorIteratorEEUlmmE_EEjmLi4ELi4EEEEEvT1_)
	.align		4
        /*00bc*/ 	.word	index@(__assertfail)
	.align		4
        /*00c0*/ 	.word	index@(_ZN2at6native13reduce_kernelILi128ELi4ENS0_8ReduceOpIiNS0_14func_wrapper_tImZNS0_15xor_sum_functorIivEclERNS_14TensorIteratorEEUlmmE_EEjmLi4ELi4EEEEEvT1_)
	.align		4
        /*00c4*/ 	.word	index@(__assertfail)
	.align		4
        /*00c8*/ 	.word	index@(_ZN2at6native13reduce_kernelILi512ELi1ENS0_8ReduceOpIaNS0_14func_wrapper_tImZNS0_15xor_sum_functorIavEclERNS_14TensorIteratorEEUlmmE_EEjmLi4ELi4EEEEEvT1_)
	.align		4
        /*00cc*/ 	.word	index@(__assertfail)
	.align		4
        /*00d0*/ 	.word	index@(_ZN2at6native13reduce_kernelILi256ELi2ENS0_8ReduceOpIaNS0_14func_wrapper_tImZNS0_15xor_sum_functorIavEclERNS_14TensorIteratorEEUlmmE_EEjmLi4ELi4EEEEEvT1_)
	.align		4
        /*00d4*/ 	.word	index@(__assertfail)
	.align		4
        /*00d8*/ 	.word	index@(_ZN2at6native13reduce_kernelILi128ELi4ENS0_8ReduceOpIaNS0_14func_wrapper_tImZNS0_15xor_sum_functorIavEclERNS_14TensorIteratorEEUlmmE_EEjmLi4ELi4EEEEEvT1_)
	.align		4
        /*00dc*/ 	.word	index@(__assertfail)
	.align		4
        /*00e0*/ 	.word	index@(_ZN2at6native13reduce_kernelILi512ELi1ENS0_8ReduceOpIhNS0_14func_wrapper_tImZNS0_15xor_sum_functorIhvEclERNS_14TensorIteratorEEUlmmE_EEjmLi4ELi4EEEEEvT1_)
	.align		4
        /*00e4*/ 	.word	index@(__assertfail)
	.align		4
        /*00e8*/ 	.word	index@(_ZN2at6native13reduce_kernelILi256ELi2ENS0_8ReduceOpIhNS0_14func_wrapper_tImZNS0_15xor_sum_functorIhvEclERNS_14TensorIteratorEEUlmmE_EEjmLi4ELi4EEEEEvT1_)
	.align		4
        /*00ec*/ 	.word	index@(__assertfail)
	.align		4
        /*00f0*/ 	.word	index@(_ZN2at6native13reduce_kernelILi128ELi4ENS0_8ReduceOpIhNS0_14func_wrapper_tImZNS0_15xor_sum_functorIhvEclERNS_14TensorIteratorEEUlmmE_EEjmLi4ELi4EEEEEvT1_)
	.align		4
        /*00f4*/ 	.word	index@(__assertfail)
	.align		4
        /*00f8*/ 	.word	index@(_ZN2at6native13reduce_kernelILi512ELi1ENS0_8ReduceOpIN3c108BFloat16ENS0_9NanSumOpsIffEEjfLi4ELi4EEEEEvT1_)
	.align		4
        /*00fc*/ 	.word	index@(__assertfail)
	.align		4
        /*0100*/ 	.word	index@(_ZN2at6native13reduce_kernelILi256ELi2ENS0_8ReduceOpIN3c108BFloat16ENS0_9NanSumOpsIffEEjfLi4ELi4EEEEEvT1_)
	.align		4
        /*0104*/ 	.word	index@(__assertfail)
	.align		4
        /*0108*/ 	.word	index@(_ZN2at6native13reduce_kernelILi128ELi4ENS0_8ReduceOpIN3c108BFloat16ENS0_9NanSumOpsIffEEjfLi4ELi4EEEEEvT1_)
	.align		4
        /*010c*/ 	.word	index@(__assertfail)
	.align		4
        /*0110*/ 	.word	index@(_ZN2at6native13reduce_kernelILi512ELi1ENS0_8ReduceOpIN3c108BFloat16ENS0_9NanSumOpsIfS4_EEjS4_Li4ELi4EEEEEvT1_)
	.align		4
        /*0114*/ 	.word	index@(__assertfail)
	.align		4
        /*0118*/ 	.word	index@(_ZN2at6native13reduce_kernelILi256ELi2ENS0_8ReduceOpIN3c108BFloat16ENS0_9NanSumOpsIfS4_EEjS4_Li4ELi4EEEEEvT1_)
	.align		4
        /*011c*/ 	.word	index@(__assertfail)
	.align		4
        /*0120*/ 	.word	index@(_ZN2at6native13reduce_kernelILi128ELi4ENS0_8ReduceOpIN3c108BFloat16ENS0_9NanSumOpsIfS4_EEjS4_Li4ELi4EEEEEvT1_)
	.align		4
        /*0124*/ 	.word	index@(__assertfail)
	.align		4
        /*0128*/ 	.word	index@(_ZN2at6native13reduce_kernelILi512ELi1ENS0_8ReduceOpIN3c104HalfENS0_9NanSumOpsIffEEjfLi4ELi4EEEEEvT1_)
	.align		4
        /*012c*/ 	.word	index@(__assertfail)
	.align		4
        /*0130*/ 	.word	index@(_ZN2at6native13reduce_kernelILi256ELi2ENS0_8ReduceOpIN3c104HalfENS0_9NanSumOpsIffEEjfLi4ELi4EEEEEvT1_)
	.align		4
        /*0134*/ 	.word	index@(__assertfail)
	.align		4
        /*0138*/ 	.word	index@(_ZN2at6native13reduce_kernelILi128ELi4ENS0_8ReduceOpIN3c104HalfENS0_9NanSumOpsIffEEjfLi4ELi4EEEEEvT1_)
	.align		4
        /*013c*/ 	.word	index@(__assertfail)
	.align		4
        /*0140*/ 	.word	index@(_ZN2at6native13reduce_kernelILi512ELi1ENS0_8ReduceOpIN3c104HalfENS0_9NanSumOpsIfS4_EEjS4_Li4ELi4EEEEEvT1_)
	.align		4
        /*0144*/ 	.word	index@(__assertfail)
	.align		4
        /*0148*/ 	.word	index@(_ZN2at6native13reduce_kernelILi256ELi2ENS0_8ReduceOpIN3c104HalfENS0_9NanSumOpsIfS4_EEjS4_Li4ELi4EEEEEvT1_)
	.align		4
        /*014c*/ 	.word	index@(__assertfail)
	.align		4
        /*0150*/ 	.word	index@(_ZN2at6native13reduce_kernelILi128ELi4ENS0_8ReduceOpIN3c104HalfENS0_9NanSumOpsIfS4_EEjS4_Li4ELi4EEEEEvT1_)
	.align		4
        /*0154*/ 	.word	index@(__assertfail)
	.align		4
        /*0158*/ 	.word	index@(_ZN2at6native13reduce_kernelILi512ELi1ENS0_8ReduceOpIfNS0_9NanSumOpsIffEEjfLi4ELi4EEEEEvT1_)
	.align		4
        /*015c*/ 	.word	index@(__assertfail)
	.align		4
        /*0160*/ 	.word	index@(_ZN2at6native13reduce_kernelILi256ELi2ENS0_8ReduceOpIfNS0_9NanSumOpsIffEEjfLi4ELi4EEEEEvT1_)
	.align		4
        /*0164*/ 	.word	index@(__assertfail)
	.align		4
        /*0168*/ 	.word	index@(_ZN2at6native13reduce_kernelILi128ELi4ENS0_8ReduceOpIfNS0_9NanSumOpsIffEEjfLi4ELi4EEEEEvT1_)
	.align		4
        /*016c*/ 	.word	index@(__assertfail)
	.align		4
        /*0170*/ 	.word	index@(_ZN2at6native13reduce_kernelILi512ELi1ENS0_8ReduceOpIdNS0_9NanSumOpsIddEEjdLi4ELi4EEEEEvT1_)
	.align		4
        /*0174*/ 	.word	index@(__assertfail)
	.align		4
        /*0178*/ 	.word	index@(_ZN2at6native13reduce_kernelILi256ELi2ENS0_8ReduceOpIdNS0_9NanSumOpsIddEEjdLi4ELi4EEEEEvT1_)
	.align		4
        /*017c*/ 	.word	index@(__assertfail)
	.align		4
        /*0180*/ 	.word	index@(_ZN2at6native13reduce_kernelILi128ELi4ENS0_8ReduceOpIdNS0_9NanSumOpsIddEEjdLi4ELi4EEEEEvT1_)
	.align		4
        /*0184*/ 	.word	index@(__assertfail)
	.align		4
        /*0188*/ 	.word	index@(_ZN2at6native13reduce_kernelILi512ELi1ENS0_8ReduceOpIN3c108BFloat16ENS0_14func_wrapper_tIfZNS0_11sum_functorIS4_ffEclERNS_14TensorIteratorEEUlffE_EEjfLi4ELi8EEEEEvT1_)
	.align		4
        /*018c*/ 	.word	index@(__assertfail)
	.align		4
        /*0190*/ 	.word	index@(_ZN2at6native13reduce_kernelILi256ELi2ENS0_8ReduceOpIN3c108BFloat16ENS0_14func_wrapper_tIfZNS0_11sum_functorIS4_ffEclERNS_14TensorIteratorEEUlffE_EEjfLi4ELi8EEEEEvT1_)
	.align		4
        /*0194*/ 	.word	index@(__assertfail)
	.align		4
        /*0198*/ 	.word	index@(_ZN2at6native13reduce_kernelILi128ELi4ENS0_8ReduceOpIN3c108BFloat16ENS0_14func_wrapper_tIfZNS0_11sum_functorIS4_ffEclERNS_14TensorIteratorEEUlffE_EEjfLi4ELi8EEEEEvT1_)
	.align		4
        /*019c*/ 	.word	index@(__assertfail)
	.align		4
        /*01a0*/ 	.word	index@(_ZN2at6native13reduce_kernelILi512ELi1ENS0_8ReduceOpIN3c108BFloat16ENS0_14func_wrapper_tIS4_ZNS0_11sum_functorIS4_fS4_EclERNS_14TensorIteratorEEUlffE_EEjS4_Li4ELi8EEEEEvT1_)
	.align		4
        /*01a4*/ 	.word	index@(__assertfail)
	.align		4
        /*01a8*/ 	.word	index@(_ZN2at6native13reduce_kernelILi256ELi2ENS0_8ReduceOpIN3c108BFloat16ENS0_14func_wrapper_tIS4_ZNS0_11sum_functorIS4_fS4_EclERNS_14TensorIteratorEEUlffE_EEjS4_Li4ELi8EEEEEvT1_)
	.align		4
        /*01ac*/ 	.word	index@(__assertfail)
	.align		4
        /*01b0*/ 	.word	index@(_ZN2at6native13reduce_kernelILi128ELi4ENS0_8ReduceOpIN3c108BFloat16ENS0_14func_wrapper_tIS4_ZNS0_11sum_functorIS4_fS4_EclERNS_14TensorIteratorEEUlffE_EEjS4_Li4ELi8EEEEEvT1_)
	.align		4
        /*01b4*/ 	.word	index@(__assertfail)
	.align		4
        /*01b8*/ 	.word	index@(_ZN2at6native13reduce_kernelILi512ELi1ENS0_8ReduceOpIN3c104HalfENS0_14func_wrapper_tIfZNS0_11sum_functorIS4_ffEclERNS_14TensorIteratorEEUlffE_EEjfLi4ELi8EEEEEvT1_)
	.align		4
        /*01bc*/ 	.word	index@(__assertfail)
	.align		4
        /*01c0*/ 	.word	index@(_ZN2at6native13reduce_kernelILi256ELi2ENS0_8ReduceOpIN3c104HalfENS0_14func_wrapper_tIfZNS0_11sum_functorIS4_ffEclERNS_14TensorIteratorEEUlffE_EEjfLi4ELi8EEEEEvT1_)
	.align		4
        /*01c4*/ 	.word	index@(__assertfail)
	.align		4
        /*01c8*/ 	.word	index@(_ZN2at6native13reduce_kernelILi128ELi4ENS0_8ReduceOpIN3c104HalfENS0_14func_wrapper_tIfZNS0_11sum_functorIS4_ffEclERNS_14TensorIteratorEEUlffE_EEjfLi4ELi8EEEEEvT1_)
	.align		4
        /*01cc*/ 	.word	index@(__assertfail)
	.align		4
        /*01d0*/ 	.word	index@(_ZN2at6native13reduce_kernelILi512ELi1ENS0_8ReduceOpIN3c104HalfENS0_14func_wrapper_tIS4_ZNS0_11sum_functorIS4_fS4_EclERNS_14TensorIteratorEEUlffE_EEjS4_Li4ELi8EEEEEvT1_)
	.align		4
        /*01d4*/ 	.word	index@(__assertfail)
	.align		4
        /*01d8*/ 	.word	index@(_ZN2at6native13reduce_kernelILi256ELi2ENS0_8ReduceOpIN3c104HalfENS0_14func_wrapper_tIS4_ZNS0_11sum_functorIS4_fS4_EclERNS_14TensorIteratorEEUlffE_EEjS4_Li4ELi8EEEEEvT1_)
	.align		4
        /*01dc*/ 	.word	index@(__assertfail)
	.align		4
        /*01e0*/ 	.word	index@(_ZN2at6native13reduce_kernelILi128ELi4ENS0_8ReduceOpIN3c104HalfENS0_14func_wrapper_tIS4_ZNS0_11sum_functorIS4_fS4_EclERNS_14TensorIteratorEEUlffE_EEjS4_Li4ELi8EEEEEvT1_)
	.align		4
        /*01e4*/ 	.word	index@(__assertfail)
	.align		4
        /*01e8*/ 	.word	index@(_ZN2at6native13reduce_kernelILi512ELi1ENS0_8ReduceOpIbNS0_14func_wrapper_tIbZNS0_11sum_functorIbbbEclERNS_14TensorIteratorEEUlbbE_EEjbLi4ELi4EEEEEvT1_)
	.align		4
        /*01ec*/ 	.word	index@(__assertfail)
	.align		4
        /*01f0*/ 	.word	index@(_ZN2at6native13reduce_kernelILi256ELi2ENS0_8ReduceOpIbNS0_14func_wrapper_tIbZNS0_11sum_functorIbbbEclERNS_14TensorIteratorEEUlbbE_EEjbLi4ELi4EEEEEvT1_)
	.align		4
        /*01f4*/ 	.word	index@(__assertfail)
	.align		4
        /*01f8*/ 	.word	index@(_ZN2at6native13reduce_kernelILi128ELi4ENS0_8ReduceOpIbNS0_14func_wrapper_tIbZNS0_11sum_functorIbbbEclERNS_14TensorIteratorEEUlbbE_EEjbLi4ELi4EEEEEvT1_)
	.align		4
        /*01fc*/ 	.word	index@(__assertfail)
	.align		4
        /*0200*/ 	.word	index@(_ZN2at6native13reduce_kernelILi512ELi1ENS0_8ReduceOpIN3c107complexIfEENS0_14func_wrapper_tIS5_ZNS0_11sum_functorIS5_S5_S5_EclERNS_14TensorIteratorEEUlS5_S5_E_EEjS5_Li4ELi4EEEEEvT1_)
	.align		4
        /*0204*/ 	.word	index@(__assertfail)
	.align		4
        /*0208*/ 	.word	index@(_ZN2at6native13reduce_kernelILi256ELi2ENS0_8ReduceOpIN3c107complexIfEENS0_14func_wrapper_tIS5_ZNS0_11sum_functorIS5_S5_S5_EclERNS_14TensorIteratorEEUlS5_S5_E_EEjS5_Li4ELi4EEEEEvT1_)
	.align		4
        /*020c*/ 	.word	index@(__assertfail)
	.align		4
        /*0210*/ 	.word	index@(_ZN2at6native13reduce_kernelILi128ELi4ENS0_8ReduceOpIN3c107complexIfEENS0_14func_wrapper_tIS5_ZNS0_11sum_functorIS5_S5_S5_EclERNS_14TensorIteratorEEUlS5_S5_E_EEjS5_Li4ELi4EEEEEvT1_)
	.align		4
        /*0214*/ 	.word	index@(__assertfail)
	.align		4
        /*0218*/ 	.word	index@(_ZN2at6native13reduce_kernelILi256ELi1ENS0_8ReduceOpIN3c107complexIdEENS0_14func_wrapper_tIS5_ZNS0_11sum_functorIS5_S5_S5_EclERNS_14TensorIteratorEEUlS5_S5_E_EEjS5_Li4ELi4EEEEEvT1_)
	.align		4
        /*021c*/ 	.word	index@(__assertfail)
	.align		4
        /*0220*/ 	.word	index@(_ZN2at6native13reduce_kernelILi128ELi2ENS0_8ReduceOpIN3c107complexIdEENS0_14func_wrapper_tIS5_ZNS0_11sum_functorIS5_S5_S5_EclERNS_14TensorIteratorEEUlS5_S5_E_EEjS5_Li4ELi4EEEEEvT1_)
	.align		4
        /*0224*/ 	.word	index@(__assertfail)
	.align		4
        /*0228*/ 	.word	index@(_ZN2at6native13reduce_kernelILi64ELi4ENS0_8ReduceOpIN3c107complexIdEENS0_14func_wrapper_tIS5_ZNS0_11sum_functorIS5_S5_S5_EclERNS_14TensorIteratorEEUlS5_S5_E_EEjS5_Li4ELi4EEEEEvT1_)
	.align		4
        /*022c*/ 	.word	index@(__assertfail)
	.align		4
        /*0230*/ 	.word	index@(_ZN2at6native13reduce_kernelILi512ELi1ENS0_8ReduceOpIfNS0_14func_wrapper_tIfZNS0_11sum_functorIfffEclERNS_14TensorIteratorEEUlffE_EEjfLi4ELi4EEEEEvT1_)
	.align		4
        /*0234*/ 	.word	index@(__assertfail)
	.align		4
        /*0238*/ 	.word	index@(_ZN2at6native13reduce_kernelILi256ELi2ENS0_8ReduceOpIfNS0_14func_wrapper_tIfZNS0_11sum_functorIfffEclERNS_14TensorIteratorEEUlffE_EEjfLi4ELi4EEEEEvT1_)
	.align		4
        /*023c*/ 	.word	index@(__assertfail)
	.align		4
        /*0240*/ 	.word	index@(_ZN2at6native13reduce_kernelILi128ELi4ENS0_8ReduceOpIfNS0_14func_wrapper_tIfZNS0_11sum_functorIfffEclERNS_14TensorIteratorEEUlffE_EEjfLi4ELi4EEEEEvT1_)
	.align		4
        /*0244*/ 	.word	index@(__assertfail)
	.align		4
        /*0248*/ 	.word	index@(_ZN2at6native13reduce_kernelILi512ELi1ENS0_8ReduceOpIdNS0_14func_wrapper_tIdZNS0_11sum_functorIdddEclERNS_14TensorIteratorEEUlddE_EEjdLi4ELi4EEEEEvT1_)
	.align		4
        /*024c*/ 	.word	index@(__assertfail)
	.align		4
        /*0250*/ 	.word	index@(_ZN2at6native13reduce_kernelILi256ELi2ENS0_8ReduceOpIdNS0_14func_wrapper_tIdZNS0_11sum_functorIdddEclERNS_14TensorIteratorEEUlddE_EEjdLi4ELi4EEEEEvT1_)
	.align		4
        /*0254*/ 	.word	index@(__assertfail)
	.align		4
        /*0258*/ 	.word	index@(_ZN2at6native13reduce_kernelILi128ELi4ENS0_8ReduceOpIdNS0_14func_wrapper_tIdZNS0_11sum_functorIdddEclERNS_14TensorIteratorEEUlddE_EEjdLi4ELi4EEEEEvT1_)
	.align		4
        /*025c*/ 	.word	index@(__assertfail)
	.align		4
        /*0260*/ 	.word	index@(_ZN2at6native13reduce_kernelILi512ELi1ENS0_8ReduceOpIsNS0_14func_wrapper_tIsZNS0_11sum_functorIsssEclERNS_14TensorIteratorEEUlssE_EEjsLi4ELi8EEEEEvT1_)
	.align		4
        /*0264*/ 	.word	index@(__assertfail)
	.align		4
        /*0268*/ 	.word	index@(_ZN2at6native13reduce_kernelILi256ELi2ENS0_8ReduceOpIsNS0_14func_wrapper_tIsZNS0_11sum_functorIsssEclERNS_14TensorIteratorEEUlssE_EEjsLi4ELi8EEEEEvT1_)
	.align		4
        /*026c*/ 	.word	index@(__assertfail)
	.align		4
        /*0270*/ 	.word	index@(_ZN2at6native13reduce_kernelILi128ELi4ENS0_8ReduceOpIsNS0_14func_wrapper_tIsZNS0_11sum_functorIsssEclERNS_14TensorIteratorEEUlssE_EEjsLi4ELi8EEEEEvT1_)
	.align		4
        /*0274*/ 	.word	index@(__assertfail)
	.align		4
        /*0278*/ 	.word	index@(_ZN2at6native13reduce_kernelILi512ELi1ENS0_8ReduceOpIlNS0_14func_wrapper_tIlZNS0_11sum_functorIlllEclERNS_14TensorIteratorEEUlllE_EEjlLi4ELi4EEEEEvT1_)
	.align		4
        /*027c*/ 	.word	index@(__assertfail)
	.align		4
        /*0280*/ 	.word	index@(_ZN2at6native13reduce_kernelILi256ELi2ENS0_8ReduceOpIlNS0_14func_wrapper_tIlZNS0_11sum_functorIlllEclERNS_14TensorIteratorEEUlllE_EEjlLi4ELi4EEEEEvT1_)
	.align		4
        /*0284*/ 	.word	index@(__assertfail)
	.align		4
        /*0288*/ 	.word	index@(_ZN2at6native13reduce_kernelILi128ELi4ENS0_8ReduceOpIlNS0_14func_wrapper_tIlZNS0_11sum_functorIlllEclERNS_14TensorIteratorEEUlllE_EEjlLi4ELi4EEEEEvT1_)
	.align		4
        /*028c*/ 	.word	index@(__assertfail)
	.align		4
        /*0290*/ 	.word	index@(_ZN2at6native13reduce_kernelILi512ELi1ENS0_8ReduceOpIiNS0_14func_wrapper_tIiZNS0_11sum_functorIiiiEclERNS_14TensorIteratorEEUliiE_EEjiLi4ELi4EEEEEvT1_)
	.align		4
        /*0294*/ 	.word	index@(__assertfail)
	.align		4
        /*0298*/ 	.word	index@(_ZN2at6native13reduce_kernelILi256ELi2ENS0_8ReduceOpIiNS0_14func_wrapper_tIiZNS0_11sum_functorIiiiEclERNS_14TensorIteratorEEUliiE_EEjiLi4ELi4EEEEEvT1_)
	.align		4
        /*029c*/ 	.word	index@(__assertfail)
	.align		4
        /*02a0*/ 	.word	index@(_ZN2at6native13reduce_kernelILi128ELi4ENS0_8ReduceOpIiNS0_14func_wrapper_tIiZNS0_11sum_functorIiiiEclERNS_14TensorIteratorEEUliiE_EEjiLi4ELi4EEEEEvT1_)
	.align		4
        /*02a4*/ 	.word	index@(__assertfail)
	.align		4
        /*02a8*/ 	.word	index@(_ZN2at6native13reduce_kernelILi512ELi1ENS0_8ReduceOpIaNS0_14func_wrapper_tIaZNS0_11sum_functorIaaaEclERNS_14TensorIteratorEEUlaaE_EEjaLi4ELi4EEEEEvT1_)
	.align		4
        /*02ac*/ 	.word	index@(__assertfail)
	.align		4
        /*02b0*/ 	.word	index@(_ZN2at6native13reduce_kernelILi256ELi2ENS0_8ReduceOpIaNS0_14func_wrapper_tIaZNS0_11sum_functorIaaaEclERNS_14TensorIteratorEEUlaaE_EEjaLi4ELi4EEEEEvT1_)
	.align		4
        /*02b4*/ 	.word	index@(__assertfail)
	.align		4
        /*02b8*/ 	.word	index@(_ZN2at6native13reduce_kernelILi128ELi4ENS0_8ReduceOpIaNS0_14func_wrapper_tIaZNS0_11sum_functorIaaaEclERNS_14TensorIteratorEEUlaaE_EEjaLi4ELi4EEEEEvT1_)
	.align		4
        /*02bc*/ 	.word	index@(__assertfail)
	.align		4
        /*02c0*/ 	.word	index@(_ZN2at6native13reduce_kernelILi512ELi1ENS0_8ReduceOpIhNS0_14func_wrapper_tIhZNS0_11sum_functorIhhhEclERNS_14TensorIteratorEEUlhhE_EEjhLi4ELi4EEEEEvT1_)
	.align		4
        /*02c4*/ 	.word	index@(__assertfail)
	.align		4
        /*02c8*/ 	.word	index@(_ZN2at6native13reduce_kernelILi256ELi2ENS0_8ReduceOpIhNS0_14func_wrapper_tIhZNS0_11sum_functorIhhhEclERNS_14TensorIteratorEEUlhhE_EEjhLi4ELi4EEEEEvT1_)
	.align		4
        /*02cc*/ 	.word	index@(__assertfail)
	.align		4
        /*02d0*/ 	.word	index@(_ZN2at6native13reduce_kernelILi128ELi4ENS0_8ReduceOpIhNS0_14func_wrapper_tIhZNS0_11sum_functorIhhhEclERNS_14TensorIteratorEEUlhhE_EEjhLi4ELi4EEEEEvT1_)
	.align		4
        /*02d4*/ 	.word	index@(__assertfail)
	.align		4
        /*02d8*/ 	.word	index@(_ZN2at6native13reduce_kernelILi512ELi1ENS0_8ReduceOpIbNS0_14func_wrapper_tIbZNS0_12prod_functorIbbbEclERNS_14TensorIteratorEEUlbbE_EEjbLi4ELi4EEEEEvT1_)
	.align		4
        /*02dc*/ 	.word	index@(__assertfail)
	.align		4
        /*02e0*/ 	.word	index@(_ZN2at6native13reduce_kernelILi256ELi2ENS0_8ReduceOpIbNS0_14func_wrapper_tIbZNS0_12prod_functorIbbbEclERNS_14TensorIteratorEEUlbbE_EEjbLi4ELi4EEEEEvT1_)
	.align		4
        /*02e4*/ 	.word	index@(__assertfail)
	.align		4
        /*02e8*/ 	.word	index@(_ZN2at6native13reduce_kernelILi128ELi4ENS0_8ReduceOpIbNS0_14func_wrapper_tIbZNS0_12prod_functorIbbbEclERNS_14TensorIteratorEEUlbbE_EEjbLi4ELi4EEEEEvT1_)
	.align		4
        /*02ec*/ 	.word	index@(__assertfail)
	.align		4
        /*02f0*/ 	.word	0x00000000
	.align		4
        /*02f4*/ 	.word	0xfffffffe
	.align		4
        /*02f8*/ 	.word	0x00000000
	.align		4
        /*02fc*/ 	.word	0xfffffffd
	.align		4
        /*0300*/ 	.word	0x00000000
	.align		4
        /*0304*/ 	.word	0xfffffffc


//--------------------- .nv.constant4             --------------------------
	.section	.nv.constant4,"a",@progbits
	.align	8
	.align		8
.nv.constant4:
        /*0000*/ 	.dword	__assertfail
	.align		8
        /*0008*/ 	.dword	__unnamed_1
	.align		8
        /*0010*/ 	.dword	__unnamed_2
	.align		8
        /*0018*/ 	.dword	__unnamed_3
	.align		8
        /*0020*/ 	.dword	__unnamed_4
	.align		8
        /*0028*/ 	.dword	__unnamed_5
	.align		8
        /*0030*/ 	.dword	__unnamed_6
	.align		8
        /*0038*/ 	.dword	__unnamed_7
	.align		8
        /*0040*/ 	.dword	__unnamed_8
	.align		8
        /*0048*/ 	.dword	__unnamed_9
	.align		8
        /*0050*/ 	.dword	__unnamed_10
	.align		8
        /*0058*/ 	.dword	__unnamed_11
	.align		8
        /*0060*/ 	.dword	__unnamed_12
	.align		8
        /*0068*/ 	.dword	__unnamed_13
	.align		8
        /*0070*/ 	.dword	__unnamed_14
	.align		8
        /*0078*/ 	.dword	__unnamed_15
	.align		8
        /*0080*/ 	.dword	__unnamed_16
	.align		8
        /*0088*/ 	.dword	__unnamed_17
	.align		8
        /*0090*/ 	.dword	__unnamed_18
	.align		8
        /*0098*/ 	.dword	__unnamed_19
	.align		8
        /*00a0*/ 	.dword	__unnamed_20
	.align		8
        /*00a8*/ 	.dword	__unnamed_21
	.align		8
        /*00b0*/ 	.dword	__unnamed_22
	.align		8
        /*00b8*/ 	.dword	__unnamed_23
	.align		8
        /*00c0*/ 	.dword	__unnamed_24
	.align		8
        /*00c8*/ 	.dword	__unnamed_25
	.align		8
        /*00d0*/ 	.dword	__unnamed_26
	.align		8
        /*00d8*/ 	.dword	__unnamed_27
	.align		8
        /*00e0*/ 	.dword	__unnamed_28
	.align		8
        /*00e8*/ 	.dword	__unnamed_29
	.align		8
        /*00f0*/ 	.dword	__unnamed_30
	.align		8
        /*00f8*/ 	.dword	__unnamed_31
	.align		8
        /*0100*/ 	.dword	__unnamed_32
	.align		8
        /*0108*/ 	.dword	__unnamed_33
	.align		8
        /*0110*/ 	.dword	__unnamed_34
	.align		8
        /*0118*/ 	.dword	__unnamed_35
	.align		8
        /*0120*/ 	.dword	__unnamed_36
	.align		8
        /*0128*/ 	.dword	__unnamed_37
	.align		8
        /*0130*/ 	.dword	__unnamed_38
	.align		8
        /*0138*/ 	.dword	__unnamed_39
	.align		8
        /*0140*/ 	.dword	__unnamed_40
	.align		8
        /*0148*/ 	.dword	__unnamed_41
	.align		8
        /*0150*/ 	.dword	__unnamed_42
	.align		8
        /*0158*/ 	.dword	__unnamed_43
	.align		8
        /*0160*/ 	.dword	__unnamed_44
	.align		8
        /*0168*/ 	.dword	__unnamed_45
	.align		8
        /*0170*/ 	.dword	__unnamed_46
	.align		8
        /*0178*/ 	.dword	__unnamed_47
	.align		8
        /*0180*/ 	.dword	__unnamed_48
	.align		8
        /*0188*/ 	.dword	__unnamed_49
	.align		8
        /*0190*/ 	.dword	__unnamed_50
	.align		8
        /*0198*/ 	.dword	__unnamed_51
	.align		8
        /*01a0*/ 	.dword	__unnamed_52
	.align		8
        /*01a8*/ 	.dword	__unnamed_53
	.align		8
        /*01b0*/ 	.dword	__unnamed_54
	.align		8
        /*01b8*/ 	.dword	__unnamed_55
	.align		8
        /*01c0*/ 	.dword	__unnamed_56
	.align		8
        /*01c8*/ 	.dword	__unnamed_57
	.align		8
        /*01d0*/ 	.dword	__unnamed_58
	.align		8
        /*01d8*/ 	.dword	__unnamed_59
	.align		8
        /*01e0*/ 	.dword	__unnamed_60
	.align		8
        /*01e8*/ 	.dword	__unnamed_61
	.align		8
        /*01f0*/ 	.dword	__unnamed_62
	.align		8
        /*01f8*/ 	.dword	__unnamed_63
	.align		8
        /*0200*/ 	.dword	__unnamed_64
	.align		8
        /*0208*/ 	.dword	__unnamed_65
	.align		8
        /*0210*/ 	.dword	__unnamed_66
	.align		8
        /*0218*/ 	.dword	__unnamed_67
	.align		8
        /*0220*/ 	.dword	__unnamed_68
	.align		8
        /*0228*/ 	.dword	__unnamed_69
	.align		8
        /*0230*/ 	.dword	__unnamed_70
	.align		8
        /*0238*/ 	.dword	__unnamed_71
	.align		8
        /*0240*/ 	.dword	__unnamed_72
	.align		8
        /*0248*/ 	.dword	__unnamed_73
	.align		8
        /*0250*/ 	.dword	__unnamed_74
	.align		8
        /*0258*/ 	.dword	__unnamed_75
	.align		8
        /*0260*/ 	.dword	__unnamed_76
	.align		8
        /*0268*/ 	.dword	__unnamed_77
	.align		8
        /*0270*/ 	.dword	__unnamed_78
	.align		8
        /*0278*/ 	.dword	__unnamed_79
	.align		8
        /*0280*/ 	.dword	__unnamed_80
	.align		8
        /*0288*/ 	.dword	__unnamed_81
	.align		8
        /*0290*/ 	.dword	__unnamed_82
	.align		8
        /*0298*/ 	.dword	__unnamed_83
	.align		8
        /*02a0*/ 	.dword	__unnamed_84
	.align		8
        /*02a8*/ 	.dword	__unnamed_85
	.align		8
        /*02b0*/ 	.dword	__unnamed_86
	.align		8
        /*02b8*/ 	.dword	__unnamed_87
	.align		8
        /*02c0*/ 	.dword	__unnamed_88
	.align		8
        /*02c8*/ 	.dword	__unnamed_89
	.align		8
        /*02d0*/ 	.dword	__unnamed_90
	.align		8
        /*02d8*/ 	.dword	__unnamed_91
	.align		8
        /*02e0*/ 	.dword	__unnamed_92
	.align		8
        /*02e8*/ 	.dword	__unnamed_93
	.align		8
        /*02f0*/ 	.dword	__unnamed_94
	.align		8
        /*02f8*/ 	.dword	__unnamed_95
	.align		8
        /*0300*/ 	.dword	__unnamed_96
	.align		8
        /*0308*/ 	.dword	__unnamed_97
	.align		8
        /*0310*/ 	.dword	__unnamed_98
	.align		8
        /*0318*/ 	.dword	__unnamed_99
	.align		8
        /*0320*/ 	.dword	__unnamed_100
	.align		8
        /*0328*/ 	.dword	__unnamed_101
	.align		8
        /*0330*/ 	.dword	__unnamed_102
	.align		8
        /*0338*/ 	.dword	__unnamed_103
	.align		8
        /*0340*/ 	.dword	__unnamed_104
	.align		8
        /*0348*/ 	.dword	__unnamed_105
	.align		8
        /*0350*/ 	.dword	__unnamed_106
	.align		8
        /*0358*/ 	.dword	__unnamed_107
	.align		8
        /*0360*/ 	.dword	__unnamed_108
	.align		8
        /*0368*/ 	.dword	__unnamed_109
	.align		8
        /*0370*/ 	.dword	__unnamed_110
	.align		8
        /*0378*/ 	.dword	__unnamed_111
	.align		8
        /*0380*/ 	.dword	__unnamed_112
	.align		8
        /*0388*/ 	.dword	__unnamed_113
	.align		8
        /*0390*/ 	.dword	__unnamed_114
	.align		8
        /*0398*/ 	.dword	__unnamed_115
	.align		8
        /*03a0*/ 	.dword	__unnamed_116
	.align		8
        /*03a8*/ 	.dword	__unnamed_117
	.align		8
        /*03b0*/ 	.dword	__unnamed_118
	.align		8
        /*03b8*/ 	.dword	__unnamed_119
	.align		8
        /*03c0*/ 	.dword	__unnamed_120
	.align		8
        /*03c8*/ 	.dword	__unnamed_121
	.align		8
        /*03d0*/ 	.dword	__unnamed_122
	.align		8
        /*03d8*/ 	.dword	__unnamed_123
	.align		8
        /*03e0*/ 	.dword	__unnamed_124
	.align		8
        /*03e8*/ 	.dword	__unnamed_125
	.align		8
        /*03f0*/ 	.dword	__unnamed_126
	.align		8
        /*03f8*/ 	.dword	__unnamed_127
	.align		8
        /*0400*/ 	.dword	__unnamed_128
	.align		8
        /*0408*/ 	.dword	__unnamed_129
	.align		8
        /*0410*/ 	.dword	__unnamed_130
	.align		8
        /*0418*/ 	.dword	__unnamed_131
	.align		8
        /*0420*/ 	.dword	__unnamed_132
	.align		8
        /*0428*/ 	.dword	__unnamed_133
	.align		8
        /*0430*/ 	.dword	__unnamed_134
	.align		8
        /*0438*/ 	.dword	__unnamed_135
	.align		8
        /*0440*/ 	.dword	__unnamed_136
	.align		8
        /*0448*/ 	.dword	__unnamed_137
	.align		8
        /*0450*/ 	.dword	__unnamed_138
	.align		8
        /*0458*/ 	.dword	__unnamed_139
	.align		8
        /*0460*/ 	.dword	__unnamed_140
	.align		8
        /*0468*/ 	.dword	__unnamed_141
	.align		8
        /*0470*/ 	.dword	__unnamed_142
	.align		8
        /*0478*/ 	.dword	__unnamed_143
	.align		8
        /*0480*/ 	.dword	__unnamed_144
	.align		8
        /*0488*/ 	.dword	__unnamed_145
	.align		8
        /*0490*/ 	.dword	__unnamed_146
	.align		8
        /*0498*/ 	.dword	__unnamed_147
	.align		8
        /*04a0*/ 	.dword	__unnamed_148
	.align		8
        /*04a8*/ 	.dword	__unnamed_149
	.align		8
        /*04b0*/ 	.dword	__unnamed_150
	.align		8
        /*04b8*/ 	.dword	__unnamed_151
	.align		8
        /*04c0*/ 	.dword	__unnamed_152
	.align		8
        /*04c8*/ 	.dword	__unnamed_153
	.align		8
        /*04d0*/ 	.dword	__unnamed_154
	.align		8
        /*04d8*/ 	.dword	__unnamed_155
	.align		8
        /*04e0*/ 	.dword	__unnamed_156
	.align		8
        /*04e8*/ 	.dword	__unnamed_157
	.align		8
        /*04f0*/ 	.dword	__unnamed_158
	.align		8
        /*04f8*/ 	.dword	__unnamed_159
	.align		8
        /*0500*/ 	.dword	__unnamed_160
	.align		8
        /*0508*/ 	.dword	__unnamed_161
	.align		8
        /*0510*/ 	.dword	__unnamed_162
	.align		8
        /*0518*/ 	.dword	__unnamed_163
	.align		8
        /*0520*/ 	.dword	__unnamed_164
	.align		8
        /*0528*/ 	.dword	__unnamed_165
	.align		8
        /*0530*/ 	.dword	__unnamed_166
	.align		8
        /*0538*/ 	.dword	__unnamed_167
	.align		8
        /*0540*/ 	.dword	__unnamed_168
	.align		8
        /*0548*/ 	.dword	__unnamed_169
	.align		8
        /*0550*/ 	.dword	__unnamed_170
	.align		8
        /*0558*/ 	.dword	__unnamed_171
	.align		8
        /*0560*/ 	.dword	__unnamed_172
	.align		8
        /*0568*/ 	.dword	__unnamed_173
	.align		8
        /*0570*/ 	.dword	__unnamed_174
	.align		8
        /*0578*/ 	.dword	__unnamed_175
	.align		8
        /*0580*/ 	.dword	__unnamed_176
	.align		8
        /*0588*/ 	.dword	__unnamed_177
	.align		8
        /*0590*/ 	.dword	__unnamed_178
	.align		8
        /*0598*/ 	.dword	__unnamed_179
	.align		8
        /*05a0*/ 	.dword	__unnamed_180
	.align		8
        /*05a8*/ 	.dword	__unnamed_181
	.align		8
        /*05b0*/ 	.dword	__unnamed_182
	.align		8
        /*05b8*/ 	.dword	__unnamed_183
	.align		8
        /*05c0*/ 	.dword	__unnamed_184
	.align		8
        /*05c8*/ 	.dword	__unnamed_185
	.align		8
        /*05d0*/ 	.dword	__unnamed_186
	.align		8
        /*05d8*/ 	.dword	__unnamed_187
	.align		8
        /*05e0*/ 	.dword	__unnamed_188
	.align		8
        /*05e8*/ 	.dword	__unnamed_189
	.align		8
        /*05f0*/ 	.dword	__unnamed_190
	.align		8
        /*05f8*/ 	.dword	__unnamed_191
	.align		8
        /*0600*/ 	.dword	__unnamed_192
	.align		8
        /*0608*/ 	.dword	__unnamed_193
	.align		8
        /*0610*/ 	.dword	__unnamed_194
	.align		8
        /*0618*/ 	.dword	__unnamed_195
	.align		8
        /*0620*/ 	.dword	__unnamed_196
	.align		8
        /*0628*/ 	.dword	__unnamed_197
	.align		8
        /*0630*/ 	.dword	__unnamed_198
	.align		8
        /*0638*/ 	.dword	__unnamed_199
	.align		8
        /*0640*/ 	.dword	__unnamed_200
	.align		8
        /*0648*/ 	.dword	__unnamed_201
	.align		8
        /*0650*/ 	.dword	__unnamed_202
	.align		8
        /*0658*/ 	.dword	__unnamed_203
	.align		8
        /*0660*/ 	.dword	__unnamed_204
	.align		8
        /*0668*/ 	.dword	__unnamed_205
	.align		8
        /*0670*/ 	.dword	__unnamed_206
	.align		8
        /*0678*/ 	.dword	__unnamed_207
	.align		8
        /*0680*/ 	.dword	__unnamed_208
	.align		8
        /*0688*/ 	.dword	__unnamed_209
	.align		8
        /*0690*/ 	.dword	__unnamed_210
	.align		8
        /*0698*/ 	.dword	__unnamed_211
	.align		8
        /*06a0*/ 	.dword	__unnamed_212
	.align		8
        /*06a8*/ 	.dword	__unnamed_213
	.align		8
        /*06b0*/ 	.dword	__unnamed_214
	.align		8
        /*06b8*/ 	.dword	__unnamed_215
	.align		8
        /*06c0*/ 	.dword	__unnamed_216
	.align		8
        /*06c8*/ 	.dword	__unnamed_217
	.align		8
        /*06d0*/ 	.dword	_ZN58_INTERNAL_1d2fb0ed_22_ReduceSumProdKernel_cu_9e10b42f_32094cuda3std3__45__cpo5beginE
	.align		8
        /*06d8*/ 	.dword	_ZN58_INTERNAL_1d2fb0ed_22_ReduceSumProdKernel_cu_9e10b42f_32094cuda3std3__45__cpo3endE
	.align		8
        /*06e0*/ 	.dword	_ZN58_INTERNAL_1d2fb0ed_22_ReduceSumProdKernel_cu_9e10b42f_32094cuda3std3__45__cpo6cbeginE
	.align		8
        /*06e8*/ 	.dword	_ZN58_INTERNAL_1d2fb0ed_22_ReduceSumProdKernel_cu_9e10b42f_32094cuda3std3__45__cpo4cendE
	.align		8
        /*06f0*/ 	.dword	_ZN58_INTERNAL_1d2fb0ed_22_ReduceSumProdKernel_cu_9e10b42f_32094cuda3std3__45__cpo6rbeginE
	.align		8
        /*06f8*/ 	.dword	_ZN58_INTERNAL_1d2fb0ed_22_ReduceSumProdKernel_cu_9e10b42f_32094cuda3std3__45__cpo4rendE
	.align		8
        /*0700*/ 	.dword	_ZN58_INTERNAL_1d2fb0ed_22_ReduceSumProdKernel_cu_9e10b42f_32094cuda3std3__45__cpo7crbeginE
	.align		8
        /*0708*/ 	.dword	_ZN58_INTERNAL_1d2fb0ed_22_ReduceSumProdKernel_cu_9e10b42f_32094cuda3std3__45__cpo5crendE
	.align		8
        /*0710*/ 	.dword	_ZN58_INTERNAL_1d2fb0ed_22_ReduceSumProdKernel_cu_9e10b42f_32094cuda3std3__460_GLOBAL__N__1d2fb0ed_22_ReduceSumProdKernel_cu_9e10b42f_32096ignoreE
	.align		8
        /*0718*/ 	.dword	_ZN58_INTERNAL_1d2fb0ed_22_ReduceSumProdKernel_cu_9e10b42f_32094cuda3std3__419piecewise_constructE
	.align		8
        /*0720*/ 	.dword	_ZN58_INTERNAL_1d2fb0ed_22_ReduceSumProdKernel_cu_9e10b42f_32094cuda3std3__48in_placeE
	.align		8
        /*0728*/ 	.dword	_ZN58_INTERNAL_1d2fb0ed_22_ReduceSumProdKernel_cu_9e10b42f_32094cuda3std3__420unreachable_sentinelE
	.align		8
        /*0730*/ 	.dword	_ZN58_INTERNAL_1d2fb0ed_22_ReduceSumProdKernel_cu_9e10b42f_32094cuda3std6ranges3__45__cpo4swapE
	.align		8
        /*0738*/ 	.dword	_ZN58_INTERNAL_1d2fb0ed_22_ReduceSumProdKernel_cu_9e10b42f_32094cuda3std6ranges3__45__cpo9iter_moveE
	.align		8
        /*0740*/ 	.dword	_ZN58_INTERNAL_1d2fb0ed_22_ReduceSumProdKernel_cu_9e10b42f_32094cuda3std6ranges3__45__cpo5beginE
	.align		8
        /*0748*/ 	.dword	_ZN58_INTERNAL_1d2fb0ed_22_ReduceSumProdKernel_cu_9e10b42f_32094cuda3std6ranges3__45__cpo3endE
	.align		8
        /*0750*/ 	.dword	_ZN58_INTERNAL_1d2fb0ed_22_ReduceSumProdKernel_cu_9e10b42f_32094cuda3std6ranges3__45__cpo6cbeginE
	.align		8
        /*0758*/ 	.dword	_ZN58_INTERNAL_1d2fb0ed_22_ReduceSumProdKernel_cu_9e10b42f_32094cuda3std6ranges3__45__cpo4cendE
	.align		8
        /*0760*/ 	.dword	_ZN58_INTERNAL_1d2fb0ed_22_ReduceSumProdKernel_cu_9e10b42f_32094cuda3std6ranges3__45__cpo7advanceE
	.align		8
        /*0768*/ 	.dword	_ZN58_INTERNAL_1d2fb0ed_22_ReduceSumProdKernel_cu_9e10b42f_32094cuda3std6ranges3__45__cpo9iter_swapE
	.align		8
        /*0770*/ 	.dword	_ZN58_INTERNAL_1d2fb0ed_22_ReduceSumProdKernel_cu_9e10b42f_32094cuda3std6ranges3__45__cpo4nextE
	.align		8
        /*0778*/ 	.dword	_ZN58_INTERNAL_1d2fb0ed_22_ReduceSumProdKernel_cu_9e10b42f_32094cuda3std6ranges3__45__cpo4prevE
	.align		8
        /*0780*/ 	.dword	_ZN58_INTERNAL_1d2fb0ed_22_ReduceSumProdKernel_cu_9e10b42f_32094cuda3std6ranges3__45__cpo4dataE
	.align		8
        /*0788*/ 	.dword	_ZN58_INTERNAL_1d2fb0ed_22_ReduceSumProdKernel_cu_9e10b42f_32094cuda3std6ranges3__45__cpo5cdataE
	.align		8
        /*0790*/ 	.dword	_ZN58_INTERNAL_1d2fb0ed_22_ReduceSumProdKernel_cu_9e10b42f_32094cuda3std6ranges3__45__cpo4sizeE
	.align		8
        /*0798*/ 	.dword	_ZN58_INTERNAL_1d2fb0ed_22_ReduceSumProdKernel_cu_9e10b42f_32094cuda3std6ranges3__45__cpo5ssizeE
	.align		8
        /*07a0*/ 	.dword	_ZN58_INTERNAL_1d2fb0ed_22_ReduceSumProdKernel_cu_9e10b42f_32094cuda3std6ranges3__45__cpo8distanceE
	.align		8
        /*07a8*/ 	.dword	_ZN58_INTERNAL_1d2fb0ed_22_ReduceSumProdKernel_cu_9e10b42f_32096thrust24THRUST_300001_SM_1030_NS6system6detail10sequential3seqE
	.align		8
        /*07b0*/ 	.dword	$str$8
	.align		8
        /*07b8*/ 	.dword	$str$9
	.align		8
        /*07c0*/ 	.dword	$str$10
	.align		8
        /*07c8*/ 	.dword	$str$11
	.align		8
        /*07d0*/ 	.dword	$str$12


//--------------------- .text._ZN2at6native13reduce_kernelILi512ELi1ENS0_8ReduceOpIbNS0_14func_wrapper_tImZNS0_15xor_sum_functorIbvEclERNS_14TensorIteratorEEUlbbE_EEjmLi4ELi4EEEEEvT1_ --------------------------
	.section	.text._ZN2at6native13reduce_kernelILi512ELi1ENS0_8ReduceOpIbNS0_14func_wrapper_tImZNS0_15xor_sum_functorIbvEclERNS_14TensorIteratorEEUlbbE_EEjmLi4ELi4EEEEEvT1_,"ax",@progbits
	.align	128
        .global         _ZN2at6native13reduce_kernelILi512ELi1ENS0_8ReduceOpIbNS0_14func_wrapper_tImZNS0_15xor_sum_functorIbvEclERNS_14TensorIteratorEEUlbbE_EEjmLi4ELi4EEEEEvT1_
        .type           _ZN2at6native13reduce_kernelILi512ELi1ENS0_8ReduceOpIbNS0_14func_wrapper_tImZNS0_15xor_sum_functorIbvEclERNS_14TensorIteratorEEUlbbE_EEjmLi4ELi4EEEEEvT1_,@function
        .size           _ZN2at6native13reduce_kernelILi512ELi1ENS0_8ReduceOpIbNS0_14func_wrapper_tImZNS0_15xor_sum_functorIbvEclERNS_14TensorIteratorEEUlbbE_EEjmLi4ELi4EEEEEvT1_,(.L_x_9954 - _ZN2at6native13reduce_kernelILi512ELi1ENS0_8ReduceOpIbNS0_14func_wrapper_tImZNS0_15xor_sum_functorIbvEclERNS_14TensorIteratorEEUlbbE_EEjmLi4ELi4EEEEEvT1_)
        .other          _ZN2at6native13reduce_kernelILi512ELi1ENS0_8ReduceOpIbNS0_14func_wrapper_tImZNS0_15xor_sum_functorIbvEclERNS_14TensorIteratorEEUlbbE_EEjmLi4ELi4EEEEEvT1_,@"STO_CUDA_ENTRY STV_DEFAULT"
_ZN2at6native13reduce_kernelILi512ELi1ENS0_8ReduceOpIbNS0_14func_wrapper_tImZNS0_15xor_sum_functorIbvEclERNS_14TensorIteratorEEUlbbE_EEjmLi4ELi4EEEEEvT1_:
.text._ZN2at6native13reduce_kernelILi512ELi1ENS0_8ReduceOpIbNS0_14func_wrapper_tImZNS0_15xor_sum_functorIbvEclERNS_14TensorIteratorEEUlbbE_EEjmLi4ELi4EEEEEvT1_:
[----:B------:R-:W0:Y:S01]  /*0000*/  LDC R1, c[0x0][0x37c] ;  /* 0x0000df00ff017b82 */ /* 0x000e220000000800 */
[----:B------:R-:W1:Y:S01]  /*0010*/  S2R R2, SR_TID.X ;  /* 0x0000000000027919 */ /* 0x000e620000002100 */
[----:B------:R-:W2:Y:S06]  /*0020*/  LDCU UR4, c[0x0][0x558] ;  /* 0x0000ab00ff0477ac */ /* 0x000eac0008000800 */
[----:B------:R-:W3:Y:S01]  /*0030*/  S2UR UR5, SR_CTAID.X ;  /* 0x00000000000579c3 */ /* 0x000ee20000002500 */
[----:B------:R-:W-:Y:S01]  /*0040*/  IMAD.MOV.U32 R14, RZ, RZ, RZ ;  /* 0x000000ffff0e7224 */ /* 0x000fe200078e00ff */
[----:B------:R-:W4:Y:S01]  /*0050*/  S2R R7, SR_TID.Y ;  /* 0x0000000000077919 */ /* 0x000f220000002200 */
[----:B------:R-:W1:Y:S01]  /*0060*/  LDCU.128 UR20, c[0x0][0x3a0] ;  /* 0x00007400ff1477ac */ /* 0x000e620008000c00 */
[----:B------:R-:W5:Y:S01]  /*0070*/  S2R R6, SR_CTAID.Y ;  /* 0x0000000000067919 */ /* 0x000f620000002600 */
[----:B------:R-:W3:Y:S03]  /*0080*/  LDCU UR6, c[0x0][0x39c] ;  /* 0x00007380ff0677ac */ /* 0x000ee60008000800 */
[----:B------:R-:W5:Y:S01]  /*0090*/  LDC R5, c[0x0][0x394] ;  /* 0x0000e500ff057b82 */ /* 0x000f620000000800 */
[----:B--2---:R-:W-:Y:S01]  /*00a0*/  UISETP.NE.AND UP0, UPT, UR4, URZ, UPT ;  /* 0x000000ff0400728c */ /* 0x004fe2000bf05270 */
[----:B-1----:R-:W-:-:S02]  /*00b0*/  IMAD R0, R2, UR22, RZ ;  /* 0x0000001602007c24 */ /* 0x002fc4000f8e02ff */
[----:B---3--:R-:W-:Y:S02]  /*00c0*/  IMAD R4, R2, UR6, RZ ;  /* 0x0000000602047c24 */ /* 0x008fe4000f8e02ff */
[C---:B----4-:R-:W-:Y:S02]  /*00d0*/  IMAD R0, R7.reuse, UR23, R0 ;  /* 0x0000001707007c24 */ /* 0x050fe4000f8e0200 */
[----:B------:R-:W-:Y:S02]  /*00e0*/  IMAD R19, R7, UR20, R4 ;  /* 0x0000001407137c24 */ /* 0x000fe4000f8e0204 */
[----:B-----5:R-:W-:Y:S02]  /*00f0*/  IMAD R5, R5, UR5, R0 ;  /* 0x0000000505057c24 */ /* 0x020fe4000f8e0200 */
[----:B------:R-:W-:Y:S01]  /*0100*/  IMAD R19, R6, UR21, R19 ;  /* 0x0000001506137c24 */ /* 0x000fe2000f8e0213 */
[----:B0-----:R-:W-:Y:S06]  /*0110*/  BRA.U !UP0, `(.L_x_0) ;  /* 0x0000001108547547 */ /* 0x001fec000b800000 */
[----:B------:R-:W0:Y:S01]  /*0120*/  LDCU.64 UR6, c[0x0][0x560] ;  /* 0x0000ac00ff0677ac */ /* 0x000e220008000a00 */
[----:B------:R-:W-:Y:S01]  /*0130*/  IMAD.MOV.U32 R4, RZ, RZ, RZ ;  /* 0x000000ffff047224 */ /* 0x000fe200078e00ff */
[----:B------:R-:W1:Y:S01]  /*0140*/  LDCU UR5, c[0x0][0x55c] ;  /* 0x0000ab80ff0577ac */ /* 0x000e620008000800 */
[----:B------:R-:W2:Y:S01]  /*0150*/  LDCU UR8, c[0x0][0x68c] ;  /* 0x0000d180ff0877ac */ /* 0x000ea20008000800 */
[----:B------:R-:W-:-:S04]  /*0160*/  UIADD3 UR4, UPT, UPT, UR4, -0x1, URZ ;  /* 0xffffffff04047890 */ /* 0x000fc8000fffe0ff */
[----:B------:R-:W-:Y:S01]  /*0170*/  UISETP.NE.AND UP0, UPT, UR4, URZ, UPT ;  /* 0x000000ff0400728c */ /* 0x000fe2000bf05270 */
[----:B0-----:R-:W-:-:S05]  /*0180*/  IMAD.HI.U32 R8, R5, UR6, R4 ;  /* 0x0000000605087c27 */ /* 0x001fca000f8e0004 */
[----:B------:R-:W-:-:S04]  /*0190*/  SHF.R.U32.HI R9, RZ, UR7, R8 ;  /* 0x00000007ff097c19 */ /* 0x000fc80008011608 */
[----:B------:R-:W-:-:S05]  /*01a0*/  IADD3 R3, PT, PT, -R9, RZ, RZ ;  /* 0x000000ff09037210 */ /* 0x000fca0007ffe1ff */
[----:B-1----:R-:W-:-:S04]  /*01b0*/  IMAD R14, R3, UR5, R5 ;  /* 0x00000005030e7c24 */ /* 0x002fc8000f8e0205 */
[----:B--2---:R-:W-:Y:S01]  /*01c0*/  IMAD R14, R14, UR8, RZ ;  /* 0x000000080e0e7c24 */ /* 0x004fe2000f8e02ff */
[----:B------:R-:W-:Y:S06]  /*01d0*/  BRA.U !UP0, `(.L_x_0) ;  /* 0x0000001108247547 */ /* 0x000fec000b800000 */
[----:B------:R-:W0:Y:S01]  /*01e0*/  LDCU.64 UR6, c[0x0][0x568] ;  /* 0x0000ad00ff0677ac */ /* 0x000e220008000a00 */
[----:B------:R-:W-:Y:S01]  /*01f0*/  IMAD.MOV.U32 R8, RZ, RZ, RZ ;  /* 0x000000ffff087224 */ /* 0x000fe200078e00ff */
[----:B------:R-:W1:Y:S01]  /*0200*/  LDCU UR5, c[0x0][0x570] ;  /* 0x0000ae00ff0577ac */ /* 0x000e620008000800 */
[----:B------:R-:W-:-:S04]  /*0210*/  UISETP.LT.U32.AND UP0, UPT, UR4, 0x18, UPT ;  /* 0x000000180400788c */ /* 0x000fc8000bf01070 */
[----:B------:R-:W-:-:S04]  /*0220*/  USEL UR4, UR4, 0x18, UP0 ;  /* 0x0000001804047887 */ /* 0x000fc80008000000 */
[----:B------:R-:W-:Y:S01]  /*0230*/  UIADD3 UR4, UPT, UPT, UR4, 0x1, URZ ;  /* 0x0000000104047890 */ /* 0x000fe2000fffe0ff */
[----:B0-----:R-:W-:Y:S01]  /*0240*/  IMAD.HI.U32 R10, R9, UR7, R8 ;  /* 0x00000007090a7c27 */ /* 0x001fe2000f8e0008 */
[----:B------:R-:W0:Y:S04]  /*0250*/  LDCU UR7, c[0x0][0x694] ;  /* 0x0000d280ff0777ac */ /* 0x000e280008000800 */
[----:B-1----:R-:W-:Y:S01]  /*0260*/  SHF.R.U32.HI R11, RZ, UR5, R10 ;  /* 0x00000005ff0b7c19 */ /* 0x002fe2000801160a */
[----:B------:R-:W-:-:S04]  /*0270*/  UISETP.NE.AND UP0, UPT, UR4, 0x2, UPT ;  /* 0x000000020400788c */ /* 0x000fc8000bf05270 */
[----:B------:R-:W-:-:S04]  /*0280*/  IMAD.MOV R3, RZ, RZ, -R11 ;  /* 0x000000ffff037224 */ /* 0x000fc800078e0a0b */
[----:B------:R-:W-:-:S04]  /*0290*/  IMAD R9, R3, UR6, R9 ;  /* 0x0000000603097c24 */ /* 0x000fc8000f8e0209 */
[----:B0-----:R-:W-:Y:S01]  /*02a0*/  IMAD R14, R9, UR7, R14 ;  /* 0x00000007090e7c24 */ /* 0x001fe2000f8e020e */
[----:B------:R-:W-:Y:S06]  /*02b0*/  BRA.U !UP0, `(.L_x_0) ;  /* 0x0000000d08ec7547 */ /* 0x000fec000b800000 */
[----:B------:R-:W0:Y:S01]  /*02c0*/  LDCU.64 UR6, c[0x0][0x578] ;  /* 0x0000af00ff0677ac */ /* 0x000e220008000a00 */
[----:B------:R-:W-:Y:S01]  /*02d0*/  HFMA2 R10, -RZ, RZ, 0, 0 ;  /* 0x00000000ff0a7431 */ /* 0x000fe200000001ff */
[----:B------:R-:W1:Y:S01]  /*02e0*/  LDCU UR5, c[0x0][0x574] ;  /* 0x0000ae80ff0577ac */ /* 0x000e620008000800 */
[----:B------:R-:W2:Y:S01]  /*02f0*/  LDCU UR8, c[0x0][0x69c] ;  /* 0x0000d380ff0877ac */ /* 0x000ea20008000800 */
[----:B------:R-:W-:Y:S02]  /*0300*/  UISETP.NE.AND UP0, UPT, UR4, 0x3, UPT ;  /* 0x000000030400788c */ /* 0x000fe4000bf05270 */
[----:B0-----:R-:W-:-:S05]  /*0310*/  IMAD.HI.U32 R8, R11, UR6, R10 ;  /* 0x000000060b087c27 */ /* 0x001fca000f8e000a */
[----:B------:R-:W-:-:S05]  /*0320*/  SHF.R.U32.HI R9, RZ, UR7, R8 ;  /* 0x00000007ff097c19 */ /* 0x000fca0008011608 */
[----:B------:R-:W-:-:S04]  /*0330*/  IMAD.MOV R3, RZ, RZ, -R9 ;  /* 0x000000ffff037224 */ /* 0x000fc800078e0a09 */
[----:B-1----:R-:W-:-:S04]  /*0340*/  IMAD R11, R3, UR5, R11 ;  /* 0x00000005030b7c24 */ /* 0x002fc8000f8e020b */
[----:B--2---:R-:W-:Y:S01]  /*0350*/  IMAD R14, R11, UR8, R14 ;  /* 0x000000080b0e7c24 */ /* 0x004fe2000f8e020e */
[----:B------:R-:W-:Y:S06]  /*0360*/  BRA.U !UP0, `(.L_x_0) ;  /* 0x0000000d08c07547 */ /* 0x000fec000b800000 */
[----:B------:R-:W0:Y:S01]  /*0370*/  LDCU.64 UR6, c[0x0][0x580] ;  /* 0x0000b000ff0677ac */ /* 0x000e220008000a00 */
[----:B------:R-:W-:Y:S01]  /*0380*/  IMAD.MOV.U32 R8, RZ, RZ, RZ ;  /* 0x000000ffff087224 */ /* 0x000fe200078e00ff */
[----:B------:R-:W1:Y:S01]  /*0390*/  LDCU UR5, c[0x0][0x588] ;  /* 0x0000b100ff0577ac */ /* 0x000e620008000800 */
[----:B------:R-:W2:Y:S01]  /*03a0*/  LDCU UR8, c[0x0][0x6a4] ;  /* 0x0000d480ff0877ac */ /* 0x000ea20008000800 */
[----:B------:R-:W-:Y:S01]  /*03b0*/  UISETP.NE.AND UP0, UPT, UR4, 0x4, UPT ;  /* 0x000000040400788c */ /* 0x000fe2000bf05270 */
[----:B0-----:R-:W-:-:S05]  /*03c0*/  IMAD.HI.U32 R10, R9, UR7, R8 ;  /* 0x00000007090a7c27 */ /* 0x001fca000f8e0008 */
[----:B-1----:R-:W-:-:S04]  /*03d0*/  SHF.R.U32.HI R11, RZ, UR5, R10 ;  /* 0x00000005ff0b7c19 */ /* 0x002fc8000801160a */
[----:B------:R-:W-:-:S05]  /*03e0*/  IADD3 R3, PT, PT, -R11, RZ, RZ ;  /* 0x000000ff0b037210 */ /* 0x000fca0007ffe1ff */
[----:B------:R-:W-:-:S04]  /*03f0*/  IMAD R9, R3, UR6, R9 ;  /* 0x0000000603097c24 */ /* 0x000fc8000f8e0209 */
        /* <DEDUP_REMOVED lines=8> */
[----:B------:R-:W-:-:S05]  /*0480*/  SHF.R.U32.HI R9, RZ, UR7, R8 ;  /* 0x00000007ff097c19 */ /* 0x000fca0008011608 */
[----:B------:R-:W-:-:S04]  /*0490*/  IMAD.MOV R3, RZ, RZ, -R9 ;  /* 0x000000ffff037224 */ /* 0x000fc800078e0a09 */
[----:B-1----:R-:W-:-:S04]  /*04a0*/  IMAD R11, R3, UR5, R11 ;  /* 0x00000005030b7c24 */ /* 0x002fc8000f8e020b */
[----:B--2---:R-:W-:Y:S01]  /*04b0*/  IMAD R14, R11, UR8, R14 ;  /* 0x000000080b0e7c24 */ /* 0x004fe2000f8e020e */
[----:B------:R-:W-:Y:S06]  /*04c0*/  BRA.U !UP0, `(.L_x_0) ;  /* 0x0000000d08687547 */ /* 0x000fec000b800000 */
[----:B------:R-:W0:Y:S01]  /*04d0*/  LDCU.64 UR6, c[0x0][0x598] ;  /* 0x0000b300ff0677ac */ /* 0x000e220008000a00 */
[----:B------:R-:W-:Y:S01]  /*04e0*/  MOV R8, RZ ;  /* 0x000000ff00087202 */ /* 0x000fe20000000f00 */
[----:B------:R-:W1:Y:S01]  /*04f0*/  LDCU UR5, c[0x0][0x5a0] ;  /* 0x0000b400ff0577ac */ /* 0x000e620008000800 */
[----:B------:R-:W2:Y:S01]  /*0500*/  LDCU UR8, c[0x0][0x6b4] ;  /* 0x0000d680ff0877ac */ /* 0x000ea20008000800 */
[----:B------:R-:W-:Y:S02]  /*0510*/  UISETP.NE.AND UP0, UPT, UR4, 0x6, UPT ;  /* 0x000000060400788c */ /* 0x000fe4000bf05270 */
[----:B0-----:R-:W-:-:S05]  /*0520*/  IMAD.HI.U32 R10, R9, UR7, R8 ;  /* 0x00000007090a7c27 */ /* 0x001fca000f8e0008 */
[----:B-1----:R-:W-:-:S05]  /*0530*/  SHF.R.U32.HI R11, RZ, UR5, R10 ;  /* 0x00000005ff0b7c19 */ /* 0x002fca000801160a */
[----:B------:R-:W-:-:S04]  /*0540*/  IMAD.MOV R3, RZ, RZ, -R11 ;  /* 0x000000ffff037224 */ /* 0x000fc800078e0a0b */
        /* <DEDUP_REMOVED lines=9> */
[----:B------:R-:W-:-:S04]  /*05e0*/  SHF.R.U32.HI R9, RZ, UR7, R8 ;  /* 0x00000007ff097c19 */ /* 0x000fc80008011608 */
[----:B------:R-:W-:-:S05]  /*05f0*/  IADD3 R3, PT, PT, -R9, RZ, RZ ;  /* 0x000000ff09037210 */ /* 0x000fca0007ffe1ff */
        /* <DEDUP_REMOVED lines=9> */
[----:B-1----:R-:W-:-:S05]  /*0690*/  SHF.R.U32.HI R11, RZ, UR5, R10 ;  /* 0x00000005ff0b7c19 */ /* 0x002fca000801160a */
[----:B------:R-:W-:-:S04]  /*06a0*/  IMAD.MOV R3, RZ, RZ, -R11 ;  /* 0x000000ffff037224 */ /* 0x000fc800078e0a0b */
[----:B------:R-:W-:-:S04]  /*06b0*/  IMAD R9, R3, UR6, R9 ;  /* 0x0000000603097c24 */ /* 0x000fc8000f8e0209 */
[----:B--2---:R-:W-:Y:S01]  /*06c0*/  IMAD R14, R9, UR8, R14 ;  /* 0x00000008090e7c24 */ /* 0x004fe2000f8e020e */
        /* <DEDUP_REMOVED lines=180> */
[----:B------:R-:W2:Y:S02]  /*1210*/  LDCU UR7, c[0x0][0x74c] ;  /* 0x0000e980ff0777ac */ /* 0x000ea40008000800 */
[----:B0-----:R-:W-:-:S05]  /*1220*/  IMAD.HI.U32 R0, R11, UR4, R10 ;  /* 0x000000040b007c27 */ /* 0x001fca000f8e000a */
[----:B------:R-:W-:-:S04]  /*1230*/  SHF.R.U32.HI R0, RZ, UR5, R0 ;  /* 0x00000005ff007c19 */ /* 0x000fc80008011600 */
[----:B------:R-:W-:-:S05]  /*1240*/  IADD3 R3, PT, PT, -R0, RZ, RZ ;  /* 0x000000ff00037210 */ /* 0x000fca0007ffe1ff */
[----:B-1----:R-:W-:-:S04]  /*1250*/  IMAD R11, R3, UR6, R11 ;  /* 0x00000006030b7c24 */ /* 0x002fc8000f8e020b */
[----:B--2---:R-:W-:-:S07]  /*1260*/  IMAD R14, R11, UR7, R14 ;  /* 0x000000070b0e7c24 */ /* 0x004fce000f8e020e */
.L_x_0:
[----:B------:R-:W0:Y:S01]  /*1270*/  LDCU.64 UR4, c[0x0][0x388] ;  /* 0x00007100ff0477ac */ /* 0x000e220008000a00 */
[----:B------:R-:W-:Y:S01]  /*1280*/  BSSY.RECONVERGENT B0, `(.L_x_1) ;  /* 0x0000a47000007945 */ /* 0x000fe20003800200 */
[----:B------:R-:W1:Y:S01]  /*1290*/  LDCU.64 UR36, c[0x0][0x358] ;  /* 0x00006b00ff2477ac */ /* 0x000e620008000a00 */
[----:B0-----:R-:W-:-:S05]  /*12a0*/  IMAD.U32 R22, RZ, RZ, UR4 ;  /* 0x00000004ff167e24 */ /* 0x001fca000f8e00ff */
[----:B------:R-:W-:-:S04]  /*12b0*/  ISETP.GE.U32.AND P0, PT, R19, R22, PT ;  /* 0x000000161300720c */ /* 0x000fc80003f06070 */
[----:B------:R-:W-:-:S13]  /*12c0*/  ISETP.GE.U32.OR P0, PT, R5, UR5, P0 ;  /* 0x0000000505007c0c */ /* 0x000fda0008706470 */
[----:B-1----:R-:W-:Y:S05]  /*12d0*/  @P0 BRA `(.L_x_2) ;  /* 0x000000a400040947 */ /* 0x002fea0003800000 */
[----:B------:R-:W0:Y:S01]  /*12e0*/  LDCU.U8 UR6, c[0x0][0x3bc] ;  /* 0x00007780ff0677ac */ /* 0x000e220008000000 */
[----:B------:R-:W1:Y:S01]  /*12f0*/  LDCU.64 UR4, c[0x0][0x750] ;  /* 0x0000ea00ff0477ac */ /* 0x000e620008000a00 */
[----:B0-----:R-:W-:Y:S01]  /*1300*/  UISETP.NE.AND UP0, UPT, UR6, URZ, UPT ;  /* 0x000000ff0600728c */ /* 0x001fe2000bf05270 */
[----:B-1----:R-:W-:-:S04]  /*1310*/  IADD3 R4, P0, PT, R14, UR4, RZ ;  /* 0x000000040e047c10 */ /* 0x002fc8000ff1e0ff */
[----:B------:R-:W-:Y:S01]  /*1320*/  MOV R0, R4 ;  /* 0x0000000400007202 */ /* 0x000fe20000000f00 */
[----:B------:R-:W-:-:S04]  /*1330*/  IMAD.X R5, RZ, RZ, UR5, P0 ;  /* 0x00000005ff057e24 */ /* 0x000fc800080e06ff */
[----:B------:R-:W-:Y:S01]  /*1340*/  IMAD.MOV.U32 R3, RZ, RZ, R5 ;  /* 0x000000ffff037224 */ /* 0x000fe200078e0005 */
[----:B------:R-:W-:Y:S06]  /*1350*/  BRA.U !UP0, `(.L_x_3) ;  /* 0x0000000508b87547 */ /* 0x000fec000b800000 */
[----:B------:R-:W0:Y:S01]  /*1360*/  LDCU.U8 UR4, c[0x0][0x381] ;  /* 0x00007020ff0477ac */ /* 0x000e220008000000 */
[----:B------:R-:W-:Y:S01]  /*1370*/  LOP3.LUT P0, R9, R4, 0x3, RZ, 0xc0, !PT ;  /* 0x0000000304097812 */ /* 0x000fe2000780c0ff */
[----:B------:R-:W-:Y:S01]  /*1380*/  BSSY.RECONVERGENT B1, `(.L_x_4) ;  /* 0x0000022000017945 */ /* 0x000fe20003800200 */
[----:B------:R-:W1:Y:S01]  /*1390*/  LDCU UR5, c[0x0][0x388] ;  /* 0x00007100ff0577ac */ /* 0x000e620008000800 */
[----:B0-----:R-:W-:Y:S01]  /*13a0*/  IMAD.U32 R4, RZ, RZ, UR4 ;  /* 0x00000004ff047e24 */ /* 0x001fe2000f8e00ff */
[----:B------:R-:W-:Y:S01]  /*13b0*/  MOV R8, UR4 ;  /* 0x0000000400087c02 */ /* 0x000fe20008000f00 */
[----:B-1----:R-:W-:-:S08]  /*13c0*/  IMAD.U32 R5, RZ, RZ, UR5 ;  /* 0x00000005ff057e24 */ /* 0x002fd0000f8e00ff */
[----:B------:R-:W-:Y:S05]  /*13d0*/  @!P0 BRA `(.L_x_5) ;  /* 0x0000000000708947 */ /* 0x000fea0003800000 */
[----:B------:R-:W-:Y:S01]  /*13e0*/  ISETP.GT.U32.AND P0, PT, R2, 0x3, PT ;  /* 0x000000030200780c */ /* 0x000fe20003f04070 */
[----:B------:R-:W-:Y:S01]  /*13f0*/  IMAD.MOV R5, RZ, RZ, -R9 ;  /* 0x000000ffff057224 */ /* 0x000fe200078e0a09 */
[----:B------:R-:W-:Y:S01]  /*1400*/  BSSY.RECONVERGENT B2, `(.L_x_6) ;  /* 0x0000016000027945 */ /* 0x000fe20003800200 */
[----:B------:R-:W-:Y:S02]  /*1410*/  PRMT R8, R4, 0x7610, R8 ;  /* 0x0000761004087816 */ /* 0x000fe40000000008 */
[----:B------:R-:W-:Y:S02]  /*1420*/  ISETP.LT.U32.OR P0, PT, R2, R9, P0 ;  /* 0x000000090200720c */ /* 0x000fe40000701470 */
[----:B------:R-:W-:-:S04]  /*1430*/  IADD3 R13, P1, PT, R5, R0, RZ ;  /* 0x00000000050d7210 */ /* 0x000fc80007f3e0ff */
[----:B------:R-:W-:-:S07]  /*1440*/  LEA.HI.X.SX32 R12, R5, R3, 0x1, P1 ;  /* 0x00000003050c7211 */ /* 0x000fce00008f0eff */
[----:B------:R-:W-:Y:S05]  /*1450*/  @P0 BRA `(.L_x_7) ;  /* 0x0000000000400947 */ /* 0x000fea0003800000 */
[----:B------:R-:W-:Y:S02]  /*1460*/  ISETP.NE.AND P0, PT, RZ, UR20, PT ;  /* 0x00000014ff007c0c */ /* 0x000fe4000bf05270 */
[----:B------:R-:W-:Y:S02]  /*1470*/  ISETP.NE.AND P1, PT, R7, RZ, PT ;  /* 0x000000ff0700720c */ /* 0x000fe40003f25270 */
[----:B------:R-:W-:-:S11]  /*1480*/  PRMT R8, R4, 0x7610, R8 ;  /* 0x0000761004087816 */ /* 0x000fd60000000008 */
[----:B------:R-:W-:Y:S05]  /*1490*/  @P0 BRA P1, `(.L_x_7) ;  /* 0x0000000000300947 */ /* 0x000fea0000800000 */
[----:B------:R-:W-:Y:S02]  /*14a0*/  ISETP.NE.AND P0, PT, RZ, UR21, PT ;  /* 0x00000015ff007c0c */ /* 0x000fe4000bf05270 */
[----:B------:R-:W-:Y:S02]  /*14b0*/  ISETP.NE.AND P1, PT, R6, RZ, PT ;  /* 0x000000ff0600720c */ /* 0x000fe40003f25270 */
[----:B------:R-:W-:-:S11]  /*14c0*/  PRMT R8, R4, 0x7610, R8 ;  /* 0x0000761004087816 */ /* 0x000fd60000000008 */
[----:B------:R-:W-:Y:S05]  /*14d0*/  @P0 BRA P1, `(.L_x_7) ;  /* 0x0000000000200947 */ /* 0x000fea0000800000 */
[----:B------:R-:W-:-:S04]  /*14e0*/  IADD3 R10, P0, PT, R2, R13, RZ ;  /* 0x0000000d020a7210 */ /* 0x000fc80007f1e0ff */
[----:B------:R-:W-:-:S05]  /*14f0*/  IADD3.X R11, PT, PT, RZ, R12, RZ, P0, !PT ;  /* 0x0000000cff0b7210 */ /* 0x000fca00007fe4ff */
[----:B------:R-:W2:Y:S01]  /*1500*/  LDG.E.U8 R10, desc[UR36][R10.64] ;  /* 0x000000240a0a7981 */ /* 0x000ea2000c1e1100 */
[----:B------:R-:W-:Y:S02]  /*1510*/  PRMT R3, R4, 0x9910, RZ ;  /* 0x0000991004037816 */ /* 0x000fe400000000ff */
[----:B--2---:R-:W-:-:S04]  /*1520*/  ISETP.NE.AND P0, PT, R10, RZ, PT ;  /* 0x000000ff0a00720c */ /* 0x004fc80003f05270 */
[----:B------:R-:W-:-:S04]  /*1530*/  SEL R0, RZ, 0x1, !P0 ;  /* 0x00000001ff007807 */ /* 0x000fc80004000000 */
[----:B------:R-:W-:-:S04]  /*1540*/  ISETP.NE.AND P0, PT, R3, R0, PT ;  /* 0x000000000300720c */ /* 0x000fc80003f05270 */
[----:B------:R-:W-:-:S09]  /*1550*/  SEL R8, RZ, 0x1, !P0 ;  /* 0x00000001ff087807 */ /* 0x000fd20004000000 */
.L_x_7:
[----:B------:R-:W-:Y:S05]  /*1560*/  BSYNC.RECONVERGENT B2 ;  /* 0x0000000000027941 */ /* 0x000fea0003800200 */
.L_x_6:
[----:B------:R-:W-:Y:S02]  /*1570*/  IADD3 R0, P0, PT, R13, 0x4, RZ ;  /* 0x000000040d007810 */ /* 0x000fe40007f1e0ff */
[----:B------:R-:W-:-:S03]  /*1580*/  IADD3 R5, PT, PT, R9, -0x4, R22 ;  /* 0xfffffffc09057810 */ /* 0x000fc60007ffe016 */
[----:B------:R-:W-:-:S08]  /*1590*/  IMAD.X R3, RZ, RZ, R12, P0 ;  /* 0x000000ffff037224 */ /* 0x000fd000000e060c */
.L_x_5:
[----:B------:R-:W-:Y:S05]  /*15a0*/  BSYNC.RECONVERGENT B1 ;  /* 0x0000000000017941 */ /* 0x000fea0003800200 */
.L_x_4:
[----:B------:R-:W-:Y:S01]  /*15b0*/  LEA R10, R19, 0x3, 0x2 ;  /* 0x00000003130a7811 */ /* 0x000fe200078e10ff */
[----:B------:R-:W-:Y:S01]  /*15c0*/  BSSY.RECONVERGENT B1, `(.L_x_8) ;  /* 0x000002d000017945 */ /* 0x000fe20003800200 */
[----:B------:R-:W-:Y:S02]  /*15d0*/  ISETP.NE.AND P0, PT, RZ, UR20, PT ;  /* 0x00000014ff007c0c */ /* 0x000fe4000bf05270 */
[----:B------:R-:W-:Y:S02]  /*15e0*/  ISETP.GE.U32.AND P2, PT, R10, R5, PT ;  /* 0x000000050a00720c */ /* 0x000fe40003f46070 */
[----:B------:R-:W-:Y:S02]  /*15f0*/  ISETP.NE.AND P1, PT, RZ, UR21, PT ;  /* 0x00000015ff007c0c */ /* 0x000fe4000bf25270 */
[----:B------:R-:W-:Y:S02]  /*1600*/  ISETP.NE.AND P0, PT, R7, RZ, P0 ;  /* 0x000000ff0700720c */ /* 0x000fe40000705270 */
[----:B------:R-:W-:-:S02]  /*1610*/  ISETP.NE.AND P1, PT, R6, RZ, P1 ;  /* 0x000000ff0600720c */ /* 0x000fc40000f25270 */
[C---:B------:R-:W-:Y:S02]  /*1620*/  PRMT R7, R4.reuse, 0x7610, R7 ;  /* 0x0000761004077816 */ /* 0x040fe40000000007 */
[----:B------:R-:W-:Y:S02]  /*1630*/  PLOP3.LUT P0, PT, P0, P1, PT, 0xf8, 0x8f ;  /* 0x00000000008f781c */ /* 0x000fe40000703f70 */
[----:B------:R-:W-:Y:S01]  /*1640*/  PRMT R6, R4, 0x7610, R6 ;  /* 0x0000761004067816 */ /* 0x000fe20000000006 */
[----:B------:R-:W-:Y:S10]  /*1650*/  @P2 BRA `(.L_x_9) ;  /* 0x00000000008c2947 */ /* 0x000ff40003800000 */
[C---:B------:R-:W-:Y:S02]  /*1660*/  PRMT R7, R4.reuse, 0x7610, R7 ;  /* 0x0000761004077816 */ /* 0x040fe40000000007 */
[----:B------:R-:W-:-:S07]  /*1670*/  PRMT R6, R4, 0x7610, R6 ;  /* 0x0000761004067816 */ /* 0x000fce0000000006 */
.L_x_10:
[----:B------:R-:W-:Y:S01]  /*1680*/  MOV R11, R3 ;  /* 0x00000003000b7202 */ /* 0x000fe20000000f00 */
[----:B------:R-:W-:Y:S01]  /*1690*/  IMAD.MOV.U32 R10, RZ, RZ, R0 ;  /* 0x000000ffff0a7224 */ /* 0x000fe200078e0000 */
[----:B------:R-:W0:Y:S03]  /*16a0*/  LDCU UR4, c[0x0][0x390] ;  /* 0x00007200ff0477ac */ /* 0x000e260008000800 */
[----:B------:R-:W-:-:S06]  /*16b0*/  IMAD.WIDE.U32 R10, R19, 0x4, R10 ;  /* 0x00000004130a7825 */ /* 0x000fcc00078e000a */
[----:B------:R1:W2:Y:S01]  /*16c0*/  LDG.E R10, desc[UR36][R10.64] ;  /* 0x000000240a0a7981 */ /* 0x0002a2000c1e1900 */
[----:B0-----:R-:W-:Y:S01]  /*16d0*/  VIADD R19, R19, UR4 ;  /* 0x0000000413137c36 */ /* 0x001fe20008000000 */
[----:B-1----:R-:W-:-:S04]  /*16e0*/  LOP3.LUT R11, R6, 0xff, RZ, 0xc0, !PT ;  /* 0x000000ff060b7812 */ /* 0x002fc800078ec0ff */
[----:B------:R-:W-:-:S04]  /*16f0*/  LEA R14, R19, 0x3, 0x2 ;  /* 0x00000003130e7811 */ /* 0x000fc800078e10ff */
[----:B------:R-:W-:Y:S02]  /*1700*/  ISETP.GE.U32.AND P1, PT, R14, R5, PT ;  /* 0x000000050e00720c */ /* 0x000fe40003f26070 */
[C---:B--2---:R-:W-:Y:S02]  /*1710*/  PRMT R9, R10.reuse, 0x7770, RZ ;  /* 0x000077700a097816 */ /* 0x044fe400000000ff */
[C---:B------:R-:W-:Y:S02]  /*1720*/  PRMT R12, R10.reuse, 0x7771, RZ ;  /* 0x000077710a0c7816 */ /* 0x040fe400000000ff */
[C---:B------:R-:W-:Y:S02]  /*1730*/  PRMT R13, R10.reuse, 0x7772, RZ ;  /* 0x000077720a0d7816 */ /* 0x040fe400000000ff */
[----:B------:R-:W-:Y:S02]  /*1740*/  PRMT R14, R10, 0x7773, RZ ;  /* 0x000077730a0e7816 */ /* 0x000fe400000000ff */
[----:B------:R-:W-:-:S02]  /*1750*/  ISETP.NE.AND P2, PT, R9, RZ, PT ;  /* 0x000000ff0900720c */ /* 0x000fc40003f45270 */
[----:B------:R-:W-:Y:S02]  /*1760*/  ISETP.NE.AND P3, PT, R12, RZ, PT ;  /* 0x000000ff0c00720c */ /* 0x000fe40003f65270 */
[----:B------:R-:W-:Y:S02]  /*1770*/  ISETP.NE.AND P4, PT, R13, RZ, PT ;  /* 0x000000ff0d00720c */ /* 0x000fe40003f85270 */
[----:B------:R-:W-:Y:S02]  /*1780*/  ISETP.NE.AND P5, PT, R14, RZ, PT ;  /* 0x000000ff0e00720c */ /* 0x000fe40003fa5270 */
[----:B------:R-:W-:Y:S02]  /*1790*/  LOP3.LUT R9, R8, 0xff, RZ, 0xc0, !PT ;  /* 0x000000ff08097812 */ /* 0x000fe400078ec0ff */
[----:B------:R-:W-:Y:S02]  /*17a0*/  LOP3.LUT R10, R7, 0xff, RZ, 0xc0, !PT ;  /* 0x000000ff070a7812 */ /* 0x000fe400078ec0ff */
[----:B------:R-:W-:-:S02]  /*17b0*/  LOP3.LUT R13, R4, 0xff, RZ, 0xc0, !PT ;  /* 0x000000ff040d7812 */ /* 0x000fc400078ec0ff */
[----:B------:R-:W-:Y:S02]  /*17c0*/  SEL R4, RZ, 0x1, !P2 ;  /* 0x00000001ff047807 */ /* 0x000fe40005000000 */
[----:B------:R-:W-:Y:S02]  /*17d0*/  SEL R6, RZ, 0x1, !P3 ;  /* 0x00000001ff067807 */ /* 0x000fe40005800000 */
[----:B------:R-:W-:Y:S02]  /*17e0*/  SEL R7, RZ, 0x1, !P4 ;  /* 0x00000001ff077807 */ /* 0x000fe40006000000 */
[----:B------:R-:W-:Y:S02]  /*17f0*/  SEL R8, RZ, 0x1, !P5 ;  /* 0x00000001ff087807 */ /* 0x000fe40006800000 */
[----:B------:R-:W-:Y:S02]  /*1800*/  ISETP.NE.AND P2, PT, R9, R4, PT ;  /* 0x000000040900720c */ /* 0x000fe40003f45270 */
[----:B------:R-:W-:-:S02]  /*1810*/  ISETP.NE.AND P3, PT, R11, R6, PT ;  /* 0x000000060b00720c */ /* 0x000fc40003f65270 */
[----:B------:R-:W-:Y:S02]  /*1820*/  ISETP.NE.AND P4, PT, R10, R7, PT ;  /* 0x000000070a00720c */ /* 0x000fe40003f85270 */
[----:B------:R-:W-:Y:S02]  /*1830*/  ISETP.NE.AND P5, PT, R13, R8, PT ;  /* 0x000000080d00720c */ /* 0x000fe40003fa5270 */
[----:B------:R-:W-:Y:S02]  /*1840*/  SEL R8, RZ, 0x1, !P2 ;  /* 0x00000001ff087807 */ /* 0x000fe40005000000 */
[----:B------:R-:W-:Y:S02]  /*1850*/  SEL R6, RZ, 0x1, !P3 ;  /* 0x00000001ff067807 */ /* 0x000fe40005800000 */
[----:B------:R-:W-:Y:S02]  /*1860*/  SEL R7, RZ, 0x1, !P4 ;  /* 0x00000001ff077807 */ /* 0x000fe40006000000 */
[----:B------:R-:W-:Y:S01]  /*1870*/  SEL R4, RZ, 0x1, !P5 ;  /* 0x00000001ff047807 */ /* 0x000fe20006800000 */
[----:B------:R-:W-:Y:S06]  /*1880*/  @!P1 BRA `(.L_x_10) ;  /* 0xfffffffc007c9947 */ /* 0x000fec000383ffff */
.L_x_9:
[----:B------:R-:W-:Y:S05]  /*1890*/  BSYNC.RECONVERGENT B1 ;  /* 0x0000000000017941 */ /* 0x000fea0003800200 */
.L_x_8:
[----:B------:R-:W-:Y:S04]  /*18a0*/  BSSY.RECONVERGENT B1, `(.L_x_11) ;  /* 0x000000e000017945 */ /* 0x000fe80003800200 */
[----:B------:R-:W-:Y:S05]  /*18b0*/  @P0 BRA `(.L_x_12) ;  /* 0x0000000000300947 */ /* 0x000fea0003800000 */
[----:B------:R-:W-:-:S05]  /*18c0*/  LOP3.LUT R9, R5, 0xfffffffc, RZ, 0xc0, !PT ;  /* 0xfffffffc05097812 */ /* 0x000fca00078ec0ff */
[----:B------:R-:W-:-:S05]  /*18d0*/  IMAD.IADD R10, R9, 0x1, R2 ;  /* 0x00000001090a7824 */ /* 0x000fca00078e0202 */
[----:B------:R-:W-:-:S13]  /*18e0*/  ISETP.GE.U32.AND P0, PT, R10, R5, PT ;  /* 0x000000050a00720c */ /* 0x000fda0003f06070 */
[----:B------:R-:W-:Y:S05]  /*18f0*/  @P0 BRA `(.L_x_12) ;  /* 0x0000000000200947 */ /* 0x000fea0003800000 */
[----:B------:R-:W-:-:S04]  /*1900*/  IADD3 R2, P0, PT, R10, R0, RZ ;  /* 0x000000000a027210 */ /* 0x000fc80007f1e0ff */
[----:B------:R-:W-:-:S05]  /*1910*/  LEA.HI.X.SX32 R3, R10, R3, 0x1, P0 ;  /* 0x000000030a037211 */ /* 0x000fca00000f0eff */
[----:B------:R-:W2:Y:S01]  /*1920*/  LDG.E.U8 R2, desc[UR36][R2.64] ;  /* 0x0000002402027981 */ /* 0x000ea2000c1e1100 */
[----:B------:R-:W-:Y:S02]  /*1930*/  LOP3.LUT R5, R8, 0xff, RZ, 0xc0, !PT ;  /* 0x000000ff08057812 */ /* 0x000fe400078ec0ff */
[----:B--2---:R-:W-:-:S04]  /*1940*/  ISETP.NE.AND P0, PT, R2, RZ, PT ;  /* 0x000000ff0200720c */ /* 0x004fc80003f05270 */
[----:B------:R-:W-:-:S04]  /*1950*/  SEL R0, RZ, 0x1, !P0 ;  /* 0x00000001ff007807 */ /* 0x000fc80004000000 */
[----:B------:R-:W-:-:S04]  /*1960*/  ISETP.NE.AND P0, PT, R5, R0, PT ;  /* 0x000000000500720c */ /* 0x000fc80003f05270 */
[----:B------:R-:W-:-:S09]  /*1970*/  SEL R8, RZ, 0x1, !P0 ;  /* 0x00000001ff087807 */ /* 0x000fd20004000000 */
.L_x_12:
[----:B------:R-:W-:Y:S05]  /*1980*/  BSYNC.RECONVERGENT B1 ;  /* 0x0000000000017941 */ /* 0x000fea0003800200 */
.L_x_11:
[----:B------:R-:W-:Y:S02]  /*1990*/  LOP3.LUT R6, R6, 0xff, RZ, 0xc0, !PT ;  /* 0x000000ff06067812 */ /* 0x000fe400078ec0ff */
[----:B------:R-:W-:Y:S02]  /*19a0*/  LOP3.LUT R3, R8, 0xff, RZ, 0xc0, !PT ;  /* 0x000000ff08037812 */ /* 0x000fe400078ec0ff */
[----:B------:R-:W-:Y:S02]  /*19b0*/  LOP3.LUT R7, R7, 0xff, RZ, 0xc0, !PT ;  /* 0x000000ff07077812 */ /* 0x000fe400078ec0ff */
[----:B------:R-:W-:Y:S02]  /*19c0*/  ISETP.NE.AND P0, PT, R3, R6, PT ;  /* 0x000000060300720c */ /* 0x000fe40003f05270 */
[----:B------:R-:W-:Y:S02]  /*19d0*/  LOP3.LUT R3, R4, 0xff, RZ, 0xc0, !PT ;  /* 0x000000ff04037812 */ /* 0x000fe400078ec0ff */
[----:B------:R-:W-:-:S04]  /*19e0*/  SEL R0, RZ, 0x1, !P0 ;  /* 0x00000001ff007807 */ /* 0x000fc80004000000 */
[----:B------:R-:W-:-:S04]  /*19f0*/  ISETP.NE.AND P0, PT, R7, R0, PT ;  /* 0x000000000700720c */ /* 0x000fc80003f05270 */
[----:B------:R-:W-:-:S04]  /*1a00*/  SEL R0, RZ, 0x1, !P0 ;  /* 0x00000001ff007807 */ /* 0x000fc80004000000 */
[----:B------:R-:W-:-:S04]  /*1a10*/  ISETP.NE.AND P0, PT, R3, R0, PT ;  /* 0x000000000300720c */ /* 0x000fc80003f05270 */
[----:B------:R-:W-:Y:S01]  /*1a20*/  SEL R17, RZ, 0x1, !P0 ;  /* 0x00000001ff117807 */ /* 0x000fe20004000000 */
[----:B------:R-:W-:Y:S08]  /*1a30*/  BRA `(.L_x_2) ;  /* 0x0000009c002c7947 */ /* 0x000ff00003800000 */
.L_x_3:
[----:B------:R-:W0:Y:S08]  /*1a40*/  LDC R2, c[0x0][0x4f4] ;  /* 0x00013d00ff027b82 */ /* 0x000e300000000800 */
[----:B------:R-:W1:Y:S01]  /*1a50*/  LDC R6, c[0x0][0x3c4] ;  /* 0x0000f100ff067b82 */ /* 0x000e620000000800 */
[----:B0-----:R-:W-:-:S04]  /*1a60*/  ISETP.NE.AND P0, PT, R2, 0x1, PT ;  /* 0x000000010200780c */ /* 0x001fc80003f05270 */
[----:B-1----:R-:W-:-:S13]  /*1a70*/  ISETP.NE.OR P0, PT, R6, 0x1, P0 ;  /* 0x000000010600780c */ /* 0x002fda0000705670 */
[----:B------:R-:W-:Y:S05]  /*1a80*/  @P0 BRA `(.L_x_13) ;  /* 0x0000000800080947 */ /* 0x000fea0003800000 */
[----:B------:R-:W0:Y:S01]  /*1a90*/  LDC R2, c[0x0][0x390] ;  /* 0x0000e400ff027b82 */ /* 0x000e220000000800 */
[----:B------:R-:W1:Y:S01]  /*1aa0*/  LDCU.U8 UR4, c[0x0][0x381] ;  /* 0x00007020ff0477ac */ /* 0x000e620008000000 */
[----:B------:R-:W-:Y:S01]  /*1ab0*/  BSSY.RECONVERGENT B1, `(.L_x_14) ;  /* 0x0000037000017945 */ /* 0x000fe20003800200 */
[----:B-1----:R-:W-:Y:S01]  /*1ac0*/  MOV R4, UR4 ;  /* 0x0000000400047c02 */ /* 0x002fe20008000f00 */
[----:B------:R-:W-:Y:S01]  /*1ad0*/  IMAD.U32 R7, RZ, RZ, UR4 ;  /* 0x00000004ff077e24 */ /* 0x000fe2000f8e00ff */
[----:B------:R-:W-:Y:S01]  /*1ae0*/  MOV R8, UR4 ;  /* 0x0000000400087c02 */ /* 0x000fe20008000f00 */
[----:B------:R-:W-:Y:S02]  /*1af0*/  IMAD.U32 R6, RZ, RZ, UR4 ;  /* 0x00000004ff067e24 */ /* 0x000fe4000f8e00ff */
[----:B0-----:R-:W-:-:S05]  /*1b00*/  IMAD R5, R2, 0x3, R19 ;  /* 0x0000000302057824 */ /* 0x001fca00078e0213 */
[----:B------:R-:W-:Y:S02]  /*1b10*/  ISETP.GE.U32.AND P0, PT, R5, R22, PT ;  /* 0x000000160500720c */ /* 0x000fe40003f06070 */
[----:B------:R-:W-:Y:S02]  /*1b20*/  PRMT R5, R4, 0x7610, R5 ;  /* 0x0000761004057816 */ /* 0x000fe40000000005 */
[----:B------:R-:W-:Y:S02]  /*1b30*/  PRMT R4, R7, 0x7610, R4 ;  /* 0x0000761007047816 */ /* 0x000fe40000000004 */
[----:B------:R-:W-:-:S07]  /*1b40*/  PRMT R7, R8, 0x7610, R7 ;  /* 0x0000761008077816 */ /* 0x000fce0000000007 */
[----:B------:R-:W-:Y:S05]  /*1b50*/  @P0 BRA `(.L_x_15) ;  /* 0x0000000000b00947 */ /* 0x000fea0003800000 */
[----:B------:R-:W-:Y:S01]  /*1b60*/  BSSY.RECONVERGENT B2, `(.L_x_15) ;  /* 0x000002b000027945 */ /* 0x000fe20003800200 */
[C---:B------:R-:W-:Y:S02]  /*1b70*/  PRMT R6, R5.reuse, 0x7610, R6 ;  /* 0x0000761005067816 */ /* 0x040fe40000000006 */
[C---:B------:R-:W-:Y:S02]  /*1b80*/  PRMT R4, R5.reuse, 0x7610, R4 ;  /* 0x0000761005047816 */ /* 0x040fe40000000004 */
[----:B------:R-:W-:-:S07]  /*1b90*/  PRMT R7, R5, 0x7610, R7 ;  /* 0x0000761005077816 */ /* 0x000fce0000000007 */
.L_x_16:
[C---:B------:R-:W-:Y:S01]  /*1ba0*/  IMAD.IADD R11, R19.reuse, 0x1, R2 ;  /* 0x00000001130b7824 */ /* 0x040fe200078e0202 */
[----:B------:R-:W-:-:S03]  /*1bb0*/  IADD3 R12, P0, PT, R19, R0, RZ ;  /* 0x00000000130c7210 */ /* 0x000fc60007f1e0ff */
[C-C-:B------:R-:W-:Y:S01]  /*1bc0*/  IMAD.IADD R15, R11.reuse, 0x1, R2.reuse ;  /* 0x000000010b0f7824 */ /* 0x140fe200078e0202 */
[-C--:B------:R-:W-:Y:S02]  /*1bd0*/  IADD3 R10, P1, PT, R11, R0.reuse, RZ ;  /* 0x000000000b0a7210 */ /* 0x080fe40007f3e0ff */
[-C--:B------:R-:W-:Y:S01]  /*1be0*/  IADD3.X R13, PT, PT, RZ, R3.reuse, RZ, P0, !PT ;  /* 0x00000003ff0d7210 */ /* 0x080fe200007fe4ff */
[C---:B------:R-:W-:Y:S01]  /*1bf0*/  IMAD.IADD R19, R15.reuse, 0x1, R2 ;  /* 0x000000010f137824 */ /* 0x040fe200078e0202 */
[-C--:B------:R-:W-:Y:S01]  /*1c00*/  IADD3 R14, P0, PT, R15, R0.reuse, RZ ;  /* 0x000000000f0e7210 */ /* 0x080fe20007f1e0ff */
[--C-:B------:R-:W-:Y:S02]  /*1c10*/  IMAD.X R11, RZ, RZ, R3.reuse, P1 ;  /* 0x000000ffff0b7224 */ /* 0x100fe400008e0603 */
[----:B------:R-:W2:Y:S01]  /*1c20*/  LDG.E.U8 R12, desc[UR36][R12.64] ;  /* 0x000000240c0c7981 */ /* 0x000ea2000c1e1100 */
[----:B------:R-:W-:Y:S02]  /*1c30*/  IADD3 R8, P1, PT, R19, R0, RZ ;  /* 0x0000000013087210 */ /* 0x000fe40007f3e0ff */
[----:B------:R-:W-:Y:S01]  /*1c40*/  IADD3.X R15, PT, PT, RZ, R3, RZ, P0, !PT ;  /* 0x00000003ff0f7210 */ /* 0x000fe200007fe4ff */
[----:B------:R-:W3:Y:S02]  /*1c50*/  LDG.E.U8 R10, desc[UR36][R10.64] ;  /* 0x000000240a0a7981 */ /* 0x000ee4000c1e1100 */
[----:B------:R-:W-:-:S02]  /*1c60*/  IMAD.X R9, RZ, RZ, R3, P1 ;  /* 0x000000ffff097224 */ /* 0x000fc400008e0603 */
[----:B------:R-:W4:Y:S04]  /*1c70*/  LDG.E.U8 R14, desc[UR36][R14.64] ;  /* 0x000000240e0e7981 */ /* 0x000f28000c1e1100 */
[----:B------:R-:W5:Y:S01]  /*1c80*/  LDG.E.U8 R8, desc[UR36][R8.64] ;  /* 0x0000002408087981 */ /* 0x000f62000c1e1100 */
[----:B------:R-:W-:-:S04]  /*1c90*/  IMAD.IADD R19, R19, 0x1, R2 ;  /* 0x0000000113137824 */ /* 0x000fc800078e0202 */
[----:B------:R-:W-:-:S05]  /*1ca0*/  IMAD R17, R2, 0x3, R19 ;  /* 0x0000000302117824 */ /* 0x000fca00078e0213 */
[----:B------:R-:W-:Y:S02]  /*1cb0*/  ISETP.GE.U32.AND P0, PT, R17, R22, PT ;  /* 0x000000161100720c */ /* 0x000fe40003f06070 */
[----:B------:R-:W-:Y:S02]  /*1cc0*/  LOP3.LUT R6, R6, 0xff, RZ, 0xc0, !PT ;  /* 0x000000ff06067812 */ /* 0x000fe400078ec0ff */
[----:B------:R-:W-:Y:S02]  /*1cd0*/  LOP3.LUT R5, R5, 0xff, RZ, 0xc0, !PT ;  /* 0x000000ff05057812 */ /* 0x000fe400078ec0ff */
[----:B--2---:R-:W-:Y:S02]  /*1ce0*/  ISETP.NE.AND P1, PT, R12, RZ, PT ;  /* 0x000000ff0c00720c */ /* 0x004fe40003f25270 */
[----:B---3--:R-:W-:Y:S02]  /*1cf0*/  ISETP.NE.AND P2, PT, R10, RZ, PT ;  /* 0x000000ff0a00720c */ /* 0x008fe40003f45270 */
[----:B----4-:R-:W-:-:S02]  /*1d00*/  ISETP.NE.AND P3, PT, R14, RZ, PT ;  /* 0x000000ff0e00720c */ /* 0x010fc40003f65270 */
[----:B-----5:R-:W-:Y:S02]  /*1d10*/  ISETP.NE.AND P4, PT, R8, RZ, PT ;  /* 0x000000ff0800720c */ /* 0x020fe40003f85270 */
[----:B------:R-:W-:Y:S02]  /*1d20*/  LOP3.LUT R12, R7, 0xff, RZ, 0xc0, !PT ;  /* 0x000000ff070c7812 */ /* 0x000fe400078ec0ff */
[----:B------:R-:W-:Y:S02]  /*1d30*/  LOP3.LUT R7, R4, 0xff, RZ, 0xc0, !PT ;  /* 0x000000ff04077812 */ /* 0x000fe400078ec0ff */
[----:B------:R-:W-:Y:S02]  /*1d40*/  SEL R11, RZ, 0x1, !P1 ;  /* 0x00000001ff0b7807 */ /* 0x000fe40004800000 */
[----:B------:R-:W-:Y:S02]  /*1d50*/  SEL R10, RZ, 0x1, !P2 ;  /* 0x00000001ff0a7807 */ /* 0x000fe40005000000 */
[----:B------:R-:W-:-:S02]  /*1d60*/  SEL R9, RZ, 0x1, !P3 ;  /* 0x00000001ff097807 */ /* 0x000fc40005800000 */
[----:B------:R-:W-:Y:S02]  /*1d70*/  SEL R8, RZ, 0x1, !P4 ;  /* 0x00000001ff087807 */ /* 0x000fe40006000000 */
[----:B------:R-:W-:Y:S02]  /*1d80*/  ISETP.NE.AND P1, PT, R12, R11, PT ;  /* 0x0000000b0c00720c */ /* 0x000fe40003f25270 */
[----:B------:R-:W-:Y:S02]  /*1d90*/  ISETP.NE.AND P2, PT, R7, R10, PT ;  /* 0x0000000a0700720c */ /* 0x000fe40003f45270 */
[----:B------:R-:W-:Y:S02]  /*1da0*/  ISETP.NE.AND P3, PT, R6, R9, PT ;  /* 0x000000090600720c */ /* 0x000fe40003f65270 */
[----:B------:R-:W-:Y:S02]  /*1db0*/  ISETP.NE.AND P4, PT, R5, R8, PT ;  /* 0x000000080500720c */ /* 0x000fe40003f85270 */
[----:B------:R-:W-:-:S02]  /*1dc0*/  SEL R7, RZ, 0x1, !P1 ;  /* 0x00000001ff077807 */ /* 0x000fc40004800000 */
[----:B------:R-:W-:Y:S02]  /*1dd0*/  SEL R4, RZ, 0x1, !P2 ;  /* 0x00000001ff047807 */ /* 0x000fe40005000000 */
[----:B------:R-:W-:Y:S02]  /*1de0*/  SEL R6, RZ, 0x1, !P3 ;  /* 0x00000001ff067807 */ /* 0x000fe40005800000 */
[----:B------:R-:W-:Y:S01]  /*1df0*/  SEL R5, RZ, 0x1, !P4 ;  /* 0x00000001ff057807 */ /* 0x000fe20006000000 */
[----:B------:R-:W-:Y:S06]  /*1e00*/  @!P0 BRA `(.L_x_16) ;  /* 0xfffffffc00648947 */ /* 0x000fec000383ffff */
[----:B------:R-:W-:Y:S05]  /*1e10*/  BSYNC.RECONVERGENT B2 ;  /* 0x0000000000027941 */ /* 0x000fea0003800200 */
.L_x_15:
[----:B------:R-:W-:Y:S05]  /*1e20*/  BSYNC.RECONVERGENT B1 ;  /* 0x0000000000017941 */ /* 0x000fea0003800200 */
.L_x_14:
[----:B------:R-:W-:Y:S01]  /*1e30*/  ISETP.GE.U32.AND P0, PT, R19, R22, PT ;  /* 0x000000161300720c */ /* 0x000fe20003f06070 */
[----:B------:R-:W-:-:S12]  /*1e40*/  BSSY.RECONVERGENT B1, `(.L_x_17) ;  /* 0x000001f000017945 */ /* 0x000fd80003800200 */
[----:B------:R-:W-:Y:S05]  /*1e50*/  @P0 BRA `(.L_x_18) ;  /* 0x0000000000740947 */ /* 0x000fea0003800000 */
[----:B------:R-:W-:-:S04]  /*1e60*/  IADD3 R12, P1, PT, R19, R0, RZ ;  /* 0x00000000130c7210 */ /* 0x000fc80007f3e0ff */
[----:B------:R-:W-:-:S05]  /*1e70*/  IADD3.X R13, PT, PT, RZ, R3, RZ, P1, !PT ;  /* 0x00000003ff0d7210 */ /* 0x000fca0000ffe4ff */
[----:B------:R-:W2:Y:S01]  /*1e80*/  LDG.E.U8 R12, desc[UR36][R12.64] ;  /* 0x000000240c0c7981 */ /* 0x000ea2000c1e1100 */
[----:B------:R-:W-:-:S05]  /*1e90*/  IMAD.IADD R15, R19, 0x1, R2 ;  /* 0x00000001130f7824 */ /* 0x000fca00078e0202 */
[----:B------:R-:W-:Y:S02]  /*1ea0*/  ISETP.GE.U32.AND P2, PT, R15, R22, PT ;  /* 0x000000160f00720c */ /* 0x000fe40003f46070 */
[----:B--2---:R-:W-:-:S04]  /*1eb0*/  ISETP.NE.AND P1, PT, R12, RZ, PT ;  /* 0x000000ff0c00720c */ /* 0x004fc80003f25270 */
[----:B------:R-:W-:-:S07]  /*1ec0*/  SEL R11, RZ, 0x1, !P1 ;  /* 0x00000001ff0b7807 */ /* 0x000fce0004800000 */
[----:B------:R-:W-:Y:S05]  /*1ed0*/  @P2 BRA `(.L_x_18) ;  /* 0x0000000000542947 */ /* 0x000fea0003800000 */
[----:B------:R-:W-:-:S05]  /*1ee0*/  IADD3 R12, P1, PT, R15, R0, RZ ;  /* 0x000000000f0c7210 */ /* 0x000fca0007f3e0ff */
[----:B------:R-:W-:-:S05]  /*1ef0*/  IMAD.X R13, RZ, RZ, R3, P1 ;  /* 0x000000ffff0d7224 */ /* 0x000fca00008e0603 */
[----:B------:R-:W2:Y:S01]  /*1f00*/  LDG.E.U8 R12, desc[UR36][R12.64] ;  /* 0x000000240c0c7981 */ /* 0x000ea2000c1e1100 */
[----:B------:R-:W-:-:S04]  /*1f10*/  IADD3 R15, PT, PT, R15, R2, RZ ;  /* 0x000000020f0f7210 */ /* 0x000fc80007ffe0ff */
[----:B------:R-:W-:Y:S02]  /*1f20*/  ISETP.GE.U32.AND P2, PT, R15, R22, PT ;  /* 0x000000160f00720c */ /* 0x000fe40003f46070 */
[----:B--2---:R-:W-:-:S04]  /*1f30*/  ISETP.NE.AND P1, PT, R12, RZ, PT ;  /* 0x000000ff0c00720c */ /* 0x004fc80003f25270 */
[----:B------:R-:W-:-:S07]  /*1f40*/  SEL R10, RZ, 0x1, !P1 ;  /* 0x00000001ff0a7807 */ /* 0x000fce0004800000 */
[----:B------:R-:W-:Y:S05]  /*1f50*/  @P2 BRA `(.L_x_18) ;  /* 0x0000000000342947 */ /* 0x000fea0003800000 */
[C---:B------:R-:W-:Y:S01]  /*1f60*/  IMAD.IADD R9, R15.reuse, 0x1, R2 ;  /* 0x000000010f097824 */ /* 0x040fe200078e0202 */
[----:B------:R-:W-:-:S04]  /*1f70*/  IADD3 R12, P1, PT, R15, R0, RZ ;  /* 0x000000000f0c7210 */ /* 0x000fc80007f3e0ff */
[----:B------:R-:W-:Y:S01]  /*1f80*/  ISETP.GE.U32.AND P3, PT, R9, R22, PT ;  /* 0x000000160900720c */ /* 0x000fe20003f66070 */
[----:B------:R-:W-:-:S05]  /*1f90*/  IMAD.X R13, RZ, RZ, R3, P1 ;  /* 0x000000ffff0d7224 */ /* 0x000fca00008e0603 */
[----:B------:R-:W2:Y:S07]  /*1fa0*/  LDG.E.U8 R12, desc[UR36][R12.64] ;  /* 0x000000240c0c7981 */ /* 0x000eae000c1e1100 */
[----:B------:R-:W-:-:S04]  /*1fb0*/  @!P3 IADD3 R14, P2, PT, R9, R0, RZ ;  /* 0x00000000090eb210 */ /* 0x000fc80007f5e0ff */
[----:B------:R-:W-:-:S05]  /*1fc0*/  @!P3 IADD3.X R15, PT, PT, RZ, R3, RZ, P2, !PT ;  /* 0x00000003ff0fb210 */ /* 0x000fca00017fe4ff */
[----:B------:R-:W3:Y:S01]  /*1fd0*/  @!P3 LDG.E.U8 R14, desc[UR36][R14.64] ;  /* 0x000000240e0eb981 */ /* 0x000ee2000c1e1100 */
[----:B--2---:R-:W-:-:S04]  /*1fe0*/  ISETP.NE.AND P1, PT, R12, RZ, PT ;  /* 0x000000ff0c00720c */ /* 0x004fc80003f25270 */
[----:B------:R-:W-:Y:S02]  /*1ff0*/  SEL R9, RZ, 0x1, !P1 ;  /* 0x00000001ff097807 */ /* 0x000fe40004800000 */
[----:B---3--:R-:W-:-:S04]  /*2000*/  @!P3 ISETP.NE.AND P2, PT, R14, RZ, PT ;  /* 0x000000ff0e00b20c */ /* 0x008fc80003f45270 */
[----:B------:R-:W-:-:S04]  /*2010*/  @!P3 SEL R0, RZ, 0x1, !P2 ;  /* 0x00000001ff00b807 */ /* 0x000fc80005000000 */
[----:B------:R-:W-:-:S07]  /*2020*/  @!P3 PRMT R8, R0, 0x7610, R8 ;  /* 0x000076100008b816 */ /* 0x000fce0000000008 */
.L_x_18:
[----:B------:R-:W-:Y:S05]  /*2030*/  BSYNC.RECONVERGENT B1 ;  /* 0x0000000000017941 */ /* 0x000fea0003800200 */
.L_x_17:
[----:B------:R-:W-:Y:S04]  /*2040*/  BSSY.RECONVERGENT B1, `(.L_x_19) ;  /* 0x000001b000017945 */ /* 0x000fe80003800200 */
[----:B------:R-:W-:Y:S05]  /*2050*/  @P0 BRA `(.L_x_20) ;  /* 0x0000000000640947 */ /* 0x000fea0003800000 */
[----:B------:R-:W-:Y:S01]  /*2060*/  IMAD.IADD R19, R19, 0x1, R2 ;  /* 0x0000000113137824 */ /* 0x000fe200078e0202 */
[----:B------:R-:W-:Y:S02]  /*2070*/  LOP3.LUT R11, R11, 0xff, RZ, 0xc0, !PT ;  /* 0x000000ff0b0b7812 */ /* 0x000fe400078ec0ff */
[----:B------:R-:W-:Y:S02]  /*2080*/  LOP3.LUT R0, R7, 0xff, RZ, 0xc0, !PT ;  /* 0x000000ff07007812 */ /* 0x000fe400078ec0ff */
[----:B------:R-:W-:Y:S02]  /*2090*/  ISETP.GE.U32.AND P1, PT, R19, R22, PT ;  /* 0x000000161300720c */ /* 0x000fe40003f26070 */
[----:B------:R-:W-:-:S04]  /*20a0*/  ISETP.NE.AND P0, PT, R0, R11, PT ;  /* 0x0000000b0000720c */ /* 0x000fc80003f05270 */
[----:B------:R-:W-:-:S07]  /*20b0*/  SEL R7, RZ, 0x1, !P0 ;  /* 0x00000001ff077807 */ /* 0x000fce0004000000 */
        /* <DEDUP_REMOVED lines=8> */
[----:B------:R-:W-:Y:S02]  /*2140*/  IADD3 R3, PT, PT, R11, R2, RZ ;  /* 0x000000020b037210 */ /* 0x000fe40007ffe0ff */
[----:B------:R-:W-:Y:S02]  /*2150*/  LOP3.LUT R9, R9, 0xff, RZ, 0xc0, !PT ;  /* 0x000000ff09097812 */ /* 0x000fe400078ec0ff */
[----:B------:R-:W-:Y:S02]  /*2160*/  ISETP.GE.U32.AND P2, PT, R3, R22, PT ;  /* 0x000000160300720c */ /* 0x000fe40003f46070 */
[----:B------:R-:W-:-:S04]  /*2170*/  LOP3.LUT R6, R6, 0xff, RZ, 0xc0, !PT ;  /* 0x000000ff06067812 */ /* 0x000fc800078ec0ff */
[----:B------:R-:W-:-:S04]  /*2180*/  ISETP.NE.AND P0, PT, R6, R9, PT ;  /* 0x000000090600720c */ /* 0x000fc80003f05270 */
[----:B------:R-:W-:-:S03]  /*2190*/  SEL R6, RZ, 0x1, !P0 ;  /* 0x00000001ff067807 */ /* 0x000fc60004000000 */
[----:B------:R-:W-:Y:S02]  /*21a0*/  @!P2 LOP3.LUT R8, R8, 0xff, RZ, 0xc0, !PT ;  /* 0x000000ff0808a812 */ /* 0x000fe400078ec0ff */
[----:B------:R-:W-:-:S04]  /*21b0*/  @!P2 LOP3.LUT R3, R5, 0xff, RZ, 0xc0, !PT ;  /* 0x000000ff0503a812 */ /* 0x000fc800078ec0ff */
[----:B------:R-:W-:-:S04]  /*21c0*/  @!P2 ISETP.NE.AND P1, PT, R3, R8, PT ;  /* 0x000000080300a20c */ /* 0x000fc80003f25270 */
[----:B------:R-:W-:-:S04]  /*21d0*/  @!P2 SEL R0, RZ, 0x1, !P1 ;  /* 0x00000001ff00a807 */ /* 0x000fc80004800000 */
[----:B------:R-:W-:-:S07]  /*21e0*/  @!P2 PRMT R5, R0, 0x7610, R5 ;  /* 0x000076100005a816 */ /* 0x000fce0000000005 */
.L_x_20:
[----:B------:R-:W-:Y:S05]  /*21f0*/  BSYNC.RECONVERGENT B1 ;  /* 0x0000000000017941 */ /* 0x000fea0003800200 */
.L_x_19:
        /* <DEDUP_REMOVED lines=11> */
.L_x_13:
[----:B------:R-:W-:-:S13]  /*22b0*/  ISETP.NE.AND P0, PT, R6, 0x1, PT ;  /* 0x000000010600780c */ /* 0x000fda0003f05270 */
[----:B------:R-:W-:Y:S05]  /*22c0*/  @P0 BRA `(.L_x_21) ;  /* 0x00000008002c0947 */ /* 0x000fea0003800000 */
[----:B------:R-:W0:Y:S01]  /*22d0*/  LDC R4, c[0x0][0x390] ;  /* 0x0000e400ff047b82 */ /* 0x000e220000000800 */
[----:B------:R-:W1:Y:S01]  /*22e0*/  LDCU.U8 UR4, c[0x0][0x381] ;  /* 0x00007020ff0477ac */ /* 0x000e620008000000 */
[----:B------:R-:W-:Y:S01]  /*22f0*/  BSSY.RECONVERGENT B1, `(.L_x_22) ;  /* 0x000003c000017945 */ /* 0x000fe20003800200 */
[----:B-1----:R-:W-:Y:S01]  /*2300*/  IMAD.U32 R6, RZ, RZ, UR4 ;  /* 0x00000004ff067e24 */ /* 0x002fe2000f8e00ff */
[----:B------:R-:W-:Y:S01]  /*2310*/  MOV R8, UR4 ;  /* 0x0000000400087c02 */ /* 0x000fe20008000f00 */
[----:B------:R-:W-:Y:S02]  /*2320*/  IMAD.U32 R7, RZ, RZ, UR4 ;  /* 0x00000004ff077e24 */ /* 0x000fe4000f8e00ff */
[----:B------:R-:W-:Y:S02]  /*2330*/  IMAD.U32 R9, RZ, RZ, UR4 ;  /* 0x00000004ff097e24 */ /* 0x000fe4000f8e00ff */
[----:B0-----:R-:W-:-:S05]  /*2340*/  IMAD R5, R4, 0x3, R19 ;  /* 0x0000000304057824 */ /* 0x001fca00078e0213 */
[----:B------:R-:W-:Y:S02]  /*2350*/  ISETP.GE.U32.AND P0, PT, R5, R22, PT ;  /* 0x000000160500720c */ /* 0x000fe40003f06070 */
[----:B------:R-:W-:Y:S02]  /*2360*/  PRMT R5, R6, 0x7610, R5 ;  /* 0x0000761006057816 */ /* 0x000fe40000000005 */
[----:B------:R-:W-:Y:S02]  /*2370*/  PRMT R6, R7, 0x7610, R6 ;  /* 0x0000761007067816 */ /* 0x000fe40000000006 */
[----:B------:R-:W-:Y:S02]  /*2380*/  PRMT R7, R8, 0x7610, R7 ;  /* 0x0000761008077816 */ /* 0x000fe40000000007 */
[----:B------:R-:W-:-:S05]  /*2390*/  PRMT R8, R9, 0x7610, R8 ;  /* 0x0000761009087816 */ /* 0x000fca0000000008 */
[----:B------:R-:W-:Y:S05]  /*23a0*/  @P0 BRA `(.L_x_23) ;  /* 0x0000000000c00947 */ /* 0x000fea0003800000 */
[----:B------:R-:W-:Y:S01]  /*23b0*/  BSSY.RECONVERGENT B2, `(.L_x_23) ;  /* 0x000002f000027945 */ /* 0x000fe20003800200 */
[C---:B------:R-:W-:Y:S02]  /*23c0*/  PRMT R6, R5.reuse, 0x7610, R6 ;  /* 0x0000761005067816 */ /* 0x040fe40000000006 */
[C---:B------:R-:W-:Y:S02]  /*23d0*/  PRMT R7, R5.reuse, 0x7610, R7 ;  /* 0x0000761005077816 */ /* 0x040fe40000000007 */
[----:B------:R-:W-:-:S07]  /*23e0*/  PRMT R8, R5, 0x7610, R8 ;  /* 0x0000761005087816 */ /* 0x000fce0000000008 */
.L_x_24:
[C---:B------:R-:W-:Y:S02]  /*23f0*/  IMAD.IADD R9, R19.reuse, 0x1, R4 ;  /* 0x0000000113097824 */ /* 0x040fe400078e0204 */
[----:B------:R-:W-:-:S03]  /*2400*/  IMAD R15, R19, R2, RZ ;  /* 0x00000002130f7224 */ /* 0x000fc600078e02ff */
[C---:B------:R-:W-:Y:S01]  /*2410*/  IADD3 R11, PT, PT, R9.reuse, R4, RZ ;  /* 0x00000004090b7210 */ /* 0x040fe20007ffe0ff */
[----:B------:R-:W-:Y:S01]  /*2420*/  IMAD R9, R9, R2, RZ ;  /* 0x0000000209097224 */ /* 0x000fe200078e02ff */
[----:B------:R-:W-:-:S03]  /*2430*/  IADD3 R14, P0, PT, R15, R0, RZ ;  /* 0x000000000f0e7210 */ /* 0x000fc60007f1e0ff */
[----:B------:R-:W-:Y:S01]  /*2440*/  IMAD.IADD R19, R11, 0x1, R4 ;  /* 0x000000010b137824 */ /* 0x000fe200078e0204 */
[----:B------:R-:W-:Y:S01]  /*2450*/  IADD3 R16, P1, PT, R9, R0, RZ ;  /* 0x0000000009107210 */ /* 0x000fe20007f3e0ff */
[-C--:B------:R-:W-:Y:S02]  /*2460*/  IMAD R11, R11, R2.reuse, RZ ;  /* 0x000000020b0b7224 */ /* 0x080fe400078e02ff */
[----:B------:R-:W-:Y:S01]  /*2470*/  IMAD R9, R19, R2, RZ ;  /* 0x0000000213097224 */ /* 0x000fe200078e02ff */
[----:B------:R-:W-:Y:S01]  /*2480*/  IADD3.X R17, PT, PT, RZ, R3, RZ, P1, !PT ;  /* 0x00000003ff117210 */ /* 0x000fe20000ffe4ff */
[--C-:B------:R-:W-:Y:S01]  /*2490*/  IMAD.X R15, RZ, RZ, R3.reuse, P0 ;  /* 0x000000ffff0f7224 */ /* 0x100fe200000e0603 */
[-C--:B------:R-:W-:Y:S02]  /*24a0*/  IADD3 R12, P0, PT, R11, R0.reuse, RZ ;  /* 0x000000000b0c7210 */ /* 0x080fe40007f1e0ff */
[----:B------:R-:W-:Y:S01]  /*24b0*/  IADD3 R10, P1, PT, R9, R0, RZ ;  /* 0x00000000090a7210 */ /* 0x000fe20007f3e0ff */
[----:B------:R-:W2:Y:S02]  /*24c0*/  LDG.E.U8 R16, desc[UR36][R16.64] ;  /* 0x0000002410107981 */ /* 0x000ea4000c1e1100 */
[----:B------:R-:W-:-:S02]  /*24d0*/  IMAD.X R13, RZ, RZ, R3, P0 ;  /* 0x000000ffff0d7224 */ /* 0x000fc400000e0603 */
[----:B------:R-:W-:Y:S01]  /*24e0*/  IMAD.X R11, RZ, RZ, R3, P1 ;  /* 0x000000ffff0b7224 */ /* 0x000fe200008e0603 */
[----:B------:R0:W3:Y:S04]  /*24f0*/  LDG.E.U8 R14, desc[UR36][R14.64] ;  /* 0x000000240e0e7981 */ /* 0x0000e8000c1e1100 */
[----:B------:R-:W4:Y:S04]  /*2500*/  LDG.E.U8 R12, desc[UR36][R12.64] ;  /* 0x000000240c0c7981 */ /* 0x000f28000c1e1100 */
[----:B------:R-:W5:Y:S01]  /*2510*/  LDG.E.U8 R10, desc[UR36][R10.64] ;  /* 0x000000240a0a7981 */ /* 0x000f62000c1e1100 */
[----:B------:R-:W-:-:S05]  /*2520*/  IADD3 R19, PT, PT, R19, R4, RZ ;  /* 0x0000000413137210 */ /* 0x000fca0007ffe0ff */
[----:B------:R-:W-:Y:S01]  /*2530*/  IMAD R9, R4, 0x3, R19 ;  /* 0x0000000304097824 */ /* 0x000fe200078e0213 */
[----:B0-----:R-:W-:-:S04]  /*2540*/  LOP3.LUT R15, R8, 0xff, RZ, 0xc0, !PT ;  /* 0x000000ff080f7812 */ /* 0x001fc800078ec0ff */
[----:B------:R-:W-:Y:S02]  /*2550*/  ISETP.GE.U32.AND P0, PT, R9, R22, PT ;  /* 0x000000160900720c */ /* 0x000fe40003f06070 */
[----:B------:R-:W-:Y:S02]  /*2560*/  LOP3.LUT R8, R7, 0xff, RZ, 0xc0, !PT ;  /* 0x000000ff07087812 */ /* 0x000fe400078ec0ff */
[----:B------:R-:W-:Y:S02]  /*2570*/  LOP3.LUT R7, R6, 0xff, RZ, 0xc0, !PT ;  /* 0x000000ff06077812 */ /* 0x000fe400078ec0ff */
[----:B------:R-:W-:Y:S02]  /*2580*/  LOP3.LUT R6, R5, 0xff, RZ, 0xc0, !PT ;  /* 0x000000ff05067812 */ /* 0x000fe400078ec0ff */
[----:B--2---:R-:W-:Y:S02]  /*2590*/  ISETP.NE.AND P2, PT, R16, RZ, PT ;  /* 0x000000ff1000720c */ /* 0x004fe40003f45270 */
[----:B---3--:R-:W-:-:S02]  /*25a0*/  ISETP.NE.AND P1, PT, R14, RZ, PT ;  /* 0x000000ff0e00720c */ /* 0x008fc40003f25270 */
[----:B----4-:R-:W-:Y:S02]  /*25b0*/  ISETP.NE.AND P3, PT, R12, RZ, PT ;  /* 0x000000ff0c00720c */ /* 0x010fe40003f65270 */
[----:B-----5:R-:W-:Y:S02]  /*25c0*/  ISETP.NE.AND P4, PT, R10, RZ, PT ;  /* 0x000000ff0a00720c */ /* 0x020fe40003f85270 */
[----:B------:R-:W-:Y:S02]  /*25d0*/  SEL R12, RZ, 0x1, !P1 ;  /* 0x00000001ff0c7807 */ /* 0x000fe40004800000 */
[----:B------:R-:W-:Y:S02]  /*25e0*/  SEL R11, RZ, 0x1, !P2 ;  /* 0x00000001ff0b7807 */ /* 0x000fe40005000000 */
[----:B------:R-:W-:Y:S02]  /*25f0*/  SEL R10, RZ, 0x1, !P3 ;  /* 0x00000001ff0a7807 */ /* 0x000fe40005800000 */
[----:B------:R-:W-:-:S02]  /*2600*/  SEL R9, RZ, 0x1, !P4 ;  /* 0x00000001ff097807 */ /* 0x000fc40006000000 */
[----:B------:R-:W-:Y:S02]  /*2610*/  ISETP.NE.AND P1, PT, R15, R12, PT ;  /* 0x0000000c0f00720c */ /* 0x000fe40003f25270 */
[----:B------:R-:W-:Y:S02]  /*2620*/  ISETP.NE.AND P2, PT, R8, R11, PT ;  /* 0x0000000b0800720c */ /* 0x000fe40003f45270 */
[----:B------:R-:W-:Y:S02]  /*2630*/  ISETP.NE.AND P3, PT, R7, R10, PT ;  /* 0x0000000a0700720c */ /* 0x000fe40003f65270 */
[----:B------:R-:W-:Y:S02]  /*2640*/  ISETP.NE.AND P4, PT, R6, R9, PT ;  /* 0x000000090600720c */ /* 0x000fe40003f85270 */
[----:B------:R-:W-:Y:S02]  /*2650*/  SEL R8, RZ, 0x1, !P1 ;  /* 0x00000001ff087807 */ /* 0x000fe40004800000 */
[----:B------:R-:W-:-:S02]  /*2660*/  SEL R7, RZ, 0x1, !P2 ;  /* 0x00000001ff077807 */ /* 0x000fc40005000000 */
[----:B------:R-:W-:Y:S02]  /*2670*/  SEL R6, RZ, 0x1, !P3 ;  /* 0x00000001ff067807 */ /* 0x000fe40005800000 */
[----:B------:R-:W-:Y:S01]  /*2680*/  SEL R5, RZ, 0x1, !P4 ;  /* 0x00000001ff057807 */ /* 0x000fe20006000000 */
[----:B------:R-:W-:Y:S06]  /*2690*/  @!P0 BRA `(.L_x_24) ;  /* 0xfffffffc00548947 */ /* 0x000fec000383ffff */
[----:B------:R-:W-:Y:S05]  /*26a0*/  BSYNC.RECONVERGENT B2 ;  /* 0x0000000000027941 */ /* 0x000fea0003800200 */
.L_x_23:
[----:B------:R-:W-:Y:S05]  /*26b0*/  BSYNC.RECONVERGENT B1 ;  /* 0x0000000000017941 */ /* 0x000fea0003800200 */
.L_x_22:
[----:B------:R-:W-:Y:S01]  /*26c0*/  ISETP.GE.U32.AND P0, PT, R19, R22, PT ;  /* 0x000000161300720c */ /* 0x000fe20003f06070 */
[----:B------:R-:W-:-:S12]  /*26d0*/  BSSY.RECONVERGENT B1, `(.L_x_25) ;  /* 0x0000023000017945 */ /* 0x000fd80003800200 */
[----:B------:R-:W-:Y:S05]  /*26e0*/  @P0 BRA `(.L_x_26) ;  /* 0x0000000000840947 */ /* 0x000fea0003800000 */
[----:B------:R-:W-:-:S05]  /*26f0*/  IMAD R15, R19, R2, RZ ;  /* 0x00000002130f7224 */ /* 0x000fca00078e02ff */
[----:B------:R-:W-:-:S05]  /*2700*/  IADD3 R14, P1, PT, R15, R0, RZ ;  /* 0x000000000f0e7210 */ /* 0x000fca0007f3e0ff */
[----:B------:R-:W-:-:S05]  /*2710*/  IMAD.X R15, RZ, RZ, R3, P1 ;  /* 0x000000ffff0f7224 */ /* 0x000fca00008e0603 */
[----:B------:R-:W2:Y:S01]  /*2720*/  LDG.E.U8 R14, desc[UR36][R14.64] ;  /* 0x000000240e0e7981 */ /* 0x000ea2000c1e1100 */
[----:B------:R-:W-:-:S05]  /*2730*/  IMAD.IADD R13, R19, 0x1, R4 ;  /* 0x00000001130d7824 */ /* 0x000fca00078e0204 */
[----:B------:R-:W-:Y:S02]  /*2740*/  ISETP.GE.U32.AND P2, PT, R13, R22, PT ;  /* 0x000000160d00720c */ /* 0x000fe40003f46070 */
[----:B--2---:R-:W-:-:S04]  /*2750*/  ISETP.NE.AND P1, PT, R14, RZ, PT ;  /* 0x000000ff0e00720c */ /* 0x004fc80003f25270 */
[----:B------:R-:W-:-:S07]  /*2760*/  SEL R12, RZ, 0x1, !P1 ;  /* 0x00000001ff0c7807 */ /* 0x000fce0004800000 */
[----:B------:R-:W-:Y:S05]  /*2770*/  @P2 BRA `(.L_x_26) ;  /* 0x0000000000602947 */ /* 0x000fea0003800000 */
[----:B------:R-:W-:-:S05]  /*2780*/  IMAD R15, R13, R2, RZ ;  /* 0x000000020d0f7224 */ /* 0x000fca00078e02ff */
        /* <DEDUP_REMOVED lines=8> */
[C---:B------:R-:W-:Y:S02]  /*2810*/  IMAD.IADD R15, R13.reuse, 0x1, R4 ;  /* 0x000000010d0f7824 */ /* 0x040fe400078e0204 */
[----:B------:R-:W-:-:S03]  /*2820*/  IMAD R13, R13, R2, RZ ;  /* 0x000000020d0d7224 */ /* 0x000fc600078e02ff */
[----:B------:R-:W-:Y:S02]  /*2830*/  ISETP.GE.U32.AND P3, PT, R15, R22, PT ;  /* 0x000000160f00720c */ /* 0x000fe40003f66070 */
[----:B------:R-:W-:-:S11]  /*2840*/  IADD3 R14, P1, PT, R13, R0, RZ ;  /* 0x000000000d0e7210 */ /* 0x000fd60007f3e0ff */
[----:B------:R-:W-:-:S05]  /*2850*/  @!P3 IMAD R15, R15, R2, RZ ;  /* 0x000000020f0fb224 */ /* 0x000fca00078e02ff */
[----:B------:R-:W-:Y:S02]  /*2860*/  @!P3 IADD3 R2, P2, PT, R15, R0, RZ ;  /* 0x000000000f02b210 */ /* 0x000fe40007f5e0ff */
[----:B------:R-:W-:-:S03]  /*2870*/  IADD3.X R15, PT, PT, RZ, R3, RZ, P1, !PT ;  /* 0x00000003ff0f7210 */ /* 0x000fc60000ffe4ff */
[----:B------:R-:W-:Y:S02]  /*2880*/  @!P3 IMAD.X R3, RZ, RZ, R3, P2 ;  /* 0x000000ffff03b224 */ /* 0x000fe400010e0603 */
[----:B------:R-:W2:Y:S04]  /*2890*/  LDG.E.U8 R14, desc[UR36][R14.64] ;  /* 0x000000240e0e7981 */ /* 0x000ea8000c1e1100 */
[----:B------:R-:W3:Y:S01]  /*28a0*/  @!P3 LDG.E.U8 R2, desc[UR36][R2.64] ;  /* 0x000000240202b981 */ /* 0x000ee2000c1e1100 */
[----:B--2---:R-:W-:Y:S02]  /*28b0*/  ISETP.NE.AND P1, PT, R14, RZ, PT ;  /* 0x000000ff0e00720c */ /* 0x004fe40003f25270 */
[----:B---3--:R-:W-:Y:S02]  /*28c0*/  @!P3 ISETP.NE.AND P2, PT, R2, RZ, PT ;  /* 0x000000ff0200b20c */ /* 0x008fe40003f45270 */
[----:B------:R-:W-:-:S02]  /*28d0*/  SEL R10, RZ, 0x1, !P1 ;  /* 0x00000001ff0a7807 */ /* 0x000fc40004800000 */
[----:B------:R-:W-:-:S04]  /*28e0*/  @!P3 SEL R0, RZ, 0x1, !P2 ;  /* 0x00000001ff00b807 */ /* 0x000fc80005000000 */
[----:B------:R-:W-:-:S07]  /*28f0*/  @!P3 PRMT R9, R0, 0x7610, R9 ;  /* 0x000076100009b816 */ /* 0x000fce0000000009 */
.L_x_26:
[----:B------:R-:W-:Y:S05]  /*2900*/  BSYNC.RECONVERGENT B1 ;  /* 0x0000000000017941 */ /* 0x000fea0003800200 */
.L_x_25:
        /* <DEDUP_REMOVED lines=15> */
[----:B------:R-:W-:Y:S06]  /*2a00*/  @P1 BRA `(.L_x_28) ;  /* 0x00000000002c1947 */ /* 0x000fec0003800000 */
[----:B------:R-:W-:Y:S01]  /*2a10*/  IMAD.IADD R3, R3, 0x1, R4 ;  /* 0x0000000103037824 */ /* 0x000fe200078e0204 */
[----:B------:R-:W-:-:S04]  /*2a20*/  LOP3.LUT R10, R10, 0xff, RZ, 0xc0, !PT ;  /* 0x000000ff0a0a7812 */ /* 0x000fc800078ec0ff */
        /* <DEDUP_REMOVED lines=9> */
.L_x_28:
[----:B------:R-:W-:Y:S05]  /*2ac0*/  BSYNC.RECONVERGENT B1 ;  /* 0x0000000000017941 */ /* 0x000fea0003800200 */
.L_x_27:
        /* <DEDUP_REMOVED lines=11> */
.L_x_21:
[----:B------:R-:W0:Y:S01]  /*2b80*/  LDCU UR4, c[0x0][0x390] ;  /* 0x00007200ff0477ac */ /* 0x000e220008000800 */
[----:B------:R-:W1:Y:S01]  /*2b90*/  LDC.U8 R7, c[0x0][0x381] ;  /* 0x0000e040ff077b82 */ /* 0x000e620000000000 */
[----:B------:R-:W-:Y:S01]  /*2ba0*/  BSSY.RECONVERGENT B1, `(.L_x_29) ;  /* 0x0000410000017945 */ /* 0x000fe20003800200 */
[----:B0-----:R-:W-:-:S04]  /*2bb0*/  IMAD.U32 R20, RZ, RZ, UR4 ;  /* 0x00000004ff147e24 */ /* 0x001fc8000f8e00ff */
[----:B------:R-:W-:Y:S01]  /*2bc0*/  IMAD R3, R20, 0x3, R19 ;  /* 0x0000000314037824 */ /* 0x000fe200078e0213 */
[----:B-1----:R-:W-:-:S04]  /*2bd0*/  PRMT R18, R7, 0x7610, R18 ;  /* 0x0000761007127816 */ /* 0x002fc80000000012 */
[----:B------:R-:W-:Y:S02]  /*2be0*/  ISETP.GE.U32.AND P0, PT, R3, R22, PT ;  /* 0x000000160300720c */ /* 0x000fe40003f06070 */
[C---:B------:R-:W-:Y:S02]  /*2bf0*/  PRMT R11, R7.reuse, 0x7610, R11 ;  /* 0x00007610070b7816 */ /* 0x040fe4000000000b */
[C---:B------:R-:W-:Y:S02]  /*2c00*/  PRMT R10, R7.reuse, 0x7610, R10 ;  /* 0x00007610070a7816 */ /* 0x040fe4000000000a */
[----:B------:R-:W-:-:S07]  /*2c10*/  PRMT R9, R7, 0x7610, R9 ;  /* 0x0000761007097816 */ /* 0x000fce0000000009 */
[----:B------:R-:W-:Y:S05]  /*2c20*/  @P0 BRA `(.L_x_30) ;  /* 0x00000040001c0947 */ /* 0x000fea0003800000 */
[----:B------:R-:W-:-:S13]  /*2c30*/  ISETP.NE.AND P0, PT, R6, RZ, PT ;  /* 0x000000ff0600720c */ /* 0x000fda0003f05270 */
[----:B------:R0:W5:Y:S01]  /*2c40*/  @!P0 LDG.E.U8 R0, desc[UR36][R4.64] ;  /* 0x0000002404008981 */ /* 0x000162000c1e1100 */
[----:B------:R-:W-:Y:S01]  /*2c50*/  IADD3 R2, PT, PT, R6, -0x1, RZ ;  /* 0xffffffff06027810 */ /* 0x000fe20007ffe0ff */
[----:B------:R-:W-:Y:S01]  /*2c60*/  BSSY.RECONVERGENT B2, `(.L_x_31) ;  /* 0x0000401000027945 */ /* 0x000fe20003800200 */
[C---:B------:R-:W-:Y:S02]  /*2c70*/  PRMT R18, R7.reuse, 0x7610, R18 ;  /* 0x0000761007127816 */ /* 0x040fe40000000012 */
[----:B------:R-:W-:Y:S02]  /*2c80*/  VIMNMX.U32 R3, PT, PT, R2, 0x18, PT ;  /* 0x0000001802037848 */ /* 0x000fe40003fe0000 */
[C---:B------:R-:W-:Y:S02]  /*2c90*/  PRMT R11, R7.reuse, 0x7610, R11 ;  /* 0x00007610070b7816 */ /* 0x040fe4000000000b */
[----:B------:R-:W-:Y:S01]  /*2ca0*/  PRMT R10, R7, 0x7610, R10 ;  /* 0x00007610070a7816 */ /* 0x000fe2000000000a */
[----:B------:R-:W-:Y:S01]  /*2cb0*/  VIADD R3, R3, 0x1 ;  /* 0x0000000103037836 */ /* 0x000fe20000000000 */
[----:B0-----:R-:W-:-:S07]  /*2cc0*/  PRMT R9, R7, 0x7610, R9 ;  /* 0x0000761007097816 */ /* 0x001fce0000000009 */
.L_x_37:
[----:B------:R-:W0:Y:S01]  /*2cd0*/  LDCU UR4, c[0x0][0x390] ;  /* 0x00007200ff0477ac */ /* 0x000e220008000800 */
[C---:B-----5:R-:W-:Y:S02]  /*2ce0*/  @!P0 PRMT R6, R0.reuse, 0x7610, R6 ;  /* 0x0000761000068816 */ /* 0x060fe40000000006 */
[C---:B------:R-:W-:Y:S02]  /*2cf0*/  @!P0 PRMT R7, R0.reuse, 0x7610, R7 ;  /* 0x0000761000078816 */ /* 0x040fe40000000007 */
[C---:B------:R-:W-:Y:S02]  /*2d00*/  @!P0 PRMT R8, R0.reuse, 0x7610, R8 ;  /* 0x0000761000088816 */ /* 0x040fe40000000008 */
[----:B------:R-:W-:Y:S01]  /*2d10*/  @!P0 PRMT R12, R0, 0x7610, R12 ;  /* 0x00007610000c8816 */ /* 0x000fe2000000000c */
[----:B------:R-:W-:Y:S06]  /*2d20*/  @!P0 BRA `(.L_x_32) ;  /* 0x0000003c00488947 */ /* 0x000fec0003800000 */
[----:B------:R-:W1:Y:S01]  /*2d30*/  LDCU.64 UR30, c[0x0][0x3c8] ;  /* 0x00007900ff1e77ac */ /* 0x000e620008000a00 */
[----:B------:R-:W-:Y:S01]  /*2d40*/  MOV R7, R19 ;  /* 0x0000001300077202 */ /* 0x000fe20000000f00 */
[----:B------:R-:W-:Y:S01]  /*2d50*/  IMAD.MOV.U32 R6, RZ, RZ, RZ ;  /* 0x000000ffff067224 */ /* 0x000fe200078e00ff */
[----:B------:R-:W-:Y:S01]  /*2d60*/  ISETP.NE.AND P1, PT, R2, RZ, PT ;  /* 0x000000ff0200720c */ /* 0x000fe20003f25270 */
[----:B------:R-:W2:Y:S01]  /*2d70*/  LDCU UR50, c[0x0][0x3d0] ;  /* 0x00007a00ff3277ac */ /* 0x000ea20008000800 */
[----:B------:R-:W3:Y:S01]  /*2d80*/  LDCU UR5, c[0x0][0x4f4] ;  /* 0x00009e80ff0577ac */ /* 0x000ee20008000800 */
[----:B------:R-:W4:Y:S01]  /*2d90*/  LDCU UR77, c[0x0][0x3d4] ;  /* 0x00007a80ff4d77ac */ /* 0x000f220008000800 */
[----:B------:R-:W0:Y:S01]  /*2da0*/  LDCU UR76, c[0x0][0x4f8] ;  /* 0x00009f00ff4c77ac */ /* 0x000e220008000800 */
[----:B-1----:R-:W-:Y:S01]  /*2db0*/  IMAD.HI.U32 R6, R19, UR31, R6 ;  /* 0x0000001f13067c27 */ /* 0x002fe2000f8e0006 */
[----:B------:R-:W1:Y:S04]  /*2dc0*/  LDCU UR75, c[0x0][0x3e8] ;  /* 0x00007d00ff4b77ac */ /* 0x000e680008000800 */
[----:B--2---:R-:W-:Y:S01]  /*2dd0*/  SHF.R.U32.HI R13, RZ, UR50, R6 ;  /* 0x00000032ff0d7c19 */ /* 0x004fe20008011606 */
[----:B------:R-:W2:Y:S04]  /*2de0*/  LDCU UR74, c[0x0][0x4fc] ;  /* 0x00009f80ff4a77ac */ /* 0x000ea80008000800 */
[----:B------:R-:W-:Y:S01]  /*2df0*/  IMAD.MOV R6, RZ, RZ, -R13 ;  /* 0x000000ffff067224 */ /* 0x000fe200078e0a0d */
[----:B------:R-:W0:Y:S03]  /*2e00*/  LDCU UR73, c[0x0][0x3ec] ;  /* 0x00007d80ff4977ac */ /* 0x000e260008000800 */
[----:B------:R-:W-:Y:S01]  /*2e10*/  IMAD R7, R6, UR30, R19 ;  /* 0x0000001e06077c24 */ /* 0x000fe2000f8e0213 */
[----:B------:R-:W0:Y:S03]  /*2e20*/  LDCU UR72, c[0x0][0x500] ;  /* 0x0000a000ff4877ac */ /* 0x000e260008000800 */
[----:B---3--:R-:W-:Y:S01]  /*2e30*/  IMAD R7, R7, UR5, RZ ;  /* 0x0000000507077c24 */ /* 0x008fe2000f8e02ff */
[----:B------:R-:W3:Y:S01]  /*2e40*/  LDCU UR71, c[0x0][0x400] ;  /* 0x00008000ff4777ac */ /* 0x000ee20008000800 */
[----:B------:R-:W0:Y:S01]  /*2e50*/  LDCU UR70, c[0x0][0x504] ;  /* 0x0000a080ff4677ac */ /* 0x000e220008000800 */
        /* <DEDUP_REMOVED lines=38> */
[----:B------:R-:W0:Y:S01]  /*30c0*/  LDCU.64 UR32, c[0x0][0x3d8] ;  /* 0x00007b00ff2077ac */ /* 0x000e220008000a00 */
        /* <DEDUP_REMOVED lines=8> */
[----:B-1234-:R-:W-:Y:S05]  /*3150*/  @!P1 BRA `(.L_x_33) ;  /* 0x0000000c00689947 */ /* 0x01efea0003800000 */
[----:B------:R-:W-:Y:S01]  /*3160*/  IMAD.MOV.U32 R12, RZ, RZ, RZ ;  /* 0x000000ffff0c7224 */ /* 0x000fe200078e00ff */
[----:B------:R-:W-:-:S03]  /*3170*/  ISETP.NE.AND P2, PT, R3, 0x2, PT ;  /* 0x000000020300780c */ /* 0x000fc60003f45270 */
[----:B0-----:R-:W-:-:S05]  /*3180*/  IMAD.HI.U32 R6, R13, UR32, R12 ;  /* 0x000000200d067c27 */ /* 0x001fca000f8e000c */
[----:B------:R-:W-:-:S04]  /*3190*/  SHF.R.U32.HI R15, RZ, UR33, R6 ;  /* 0x00000021ff0f7c19 */ /* 0x000fc80008011606 */
[----:B------:R-:W-:-:S05]  /*31a0*/  IADD3 R6, PT, PT, -R15, RZ, RZ ;  /* 0x000000ff0f067210 */ /* 0x000fca0007ffe1ff */
[----:B------:R-:W-:-:S04]  /*31b0*/  IMAD R6, R6, UR77, R13 ;  /* 0x0000004d06067c24 */ /* 0x000fc8000f8e020d */
[----:B------:R-:W-:Y:S01]  /*31c0*/  IMAD R7, R6, UR76, R7 ;  /* 0x0000004c06077c24 */ /* 0x000fe2000f8e0207 */
[----:B------:R-:W-:Y:S06]  /*31d0*/  @!P2 BRA `(.L_x_33) ;  /* 0x0000000c0048a947 */ /* 0x000fec0003800000 */
[----:B------:R-:W-:Y:S01]  /*31e0*/  IMAD.MOV.U32 R12, RZ, RZ, RZ ;  /* 0x000000ffff0c7224 */ /* 0x000fe200078e00ff */
[----:B------:R-:W-:Y:S01]  /*31f0*/  ISETP.NE.AND P2, PT, R3, 0x3, PT ;  /* 0x000000030300780c */ /* 0x000fe20003f45270 */
[----:B------:R-:W-:Y:S02]  /*3200*/  IMAD.MOV.U32 R13, RZ, RZ, R15 ;  /* 0x000000ffff0d7224 */ /* 0x000fe400078e000f */
[----:B------:R-:W-:-:S05]  /*3210*/  IMAD.HI.U32 R6, R15, UR35, R12 ;  /* 0x000000230f067c27 */ /* 0x000fca000f8e000c */
[----:B------:R-:W-:-:S04]  /*3220*/  SHF.R.U32.HI R13, RZ, UR75, R6 ;  /* 0x0000004bff0d7c19 */ /* 0x000fc80008011606 */
[----:B------:R-:W-:-:S05]  /*3230*/  IADD3 R6, PT, PT, -R13, RZ, RZ ;  /* 0x000000ff0d067210 */ /* 0x000fca0007ffe1ff */
[----:B------:R-:W-:-:S04]  /*3240*/  IMAD R6, R6, UR34, R15 ;  /* 0x0000002206067c24 */ /* 0x000fc8000f8e020f */
[----:B------:R-:W-:Y:S01]  /*3250*/  IMAD R7, R6, UR74, R7 ;  /* 0x0000004a06077c24 */ /* 0x000fe2000f8e0207 */
[----:B------:R-:W-:Y:S06]  /*3260*/  @!P2 BRA `(.L_x_33) ;  /* 0x0000000c0024a947 */ /* 0x000fec0003800000 */
[----:B------:R-:W-:Y:S01]  /*3270*/  IMAD.MOV.U32 R12, RZ, RZ, RZ ;  /* 0x000000ffff0c7224 */ /* 0x000fe200078e00ff */
[----:B------:R-:W-:-:S03]  /*3280*/  ISETP.NE.AND P2, PT, R3, 0x4, PT ;  /* 0x000000040300780c */ /* 0x000fc60003f45270 */
[----:B------:R-:W-:-:S05]  /*3290*/  IMAD.HI.U32 R6, R13, UR38, R12 ;  /* 0x000000260d067c27 */ /* 0x000fca000f8e000c */
[----:B------:R-:W-:-:S05]  /*32a0*/  SHF.R.U32.HI R15, RZ, UR39, R6 ;  /* 0x00000027ff0f7c19 */ /* 0x000fca0008011606 */
[----:B------:R-:W-:-:S04]  /*32b0*/  IMAD.MOV R6, RZ, RZ, -R15 ;  /* 0x000000ffff067224 */ /* 0x000fc800078e0a0f */
[----:B------:R-:W-:-:S04]  /*32c0*/  IMAD R6, R6, UR73, R13 ;  /* 0x0000004906067c24 */ /* 0x000fc8000f8e020d */
[----:B------:R-:W-:Y:S01]  /*32d0*/  IMAD R7, R6, UR72, R7 ;  /* 0x0000004806077c24 */ /* 0x000fe2000f8e0207 */
[----:B------:R-:W-:Y:S06]  /*32e0*/  @!P2 BRA `(.L_x_33) ;  /* 0x0000000c0004a947 */ /* 0x000fec0003800000 */
[----:B------:R-:W-:Y:S02]  /*32f0*/  HFMA2 R12, -RZ, RZ, 0, 0 ;  /* 0x00000000ff0c7431 */ /* 0x000fe400000001ff */
[----:B------:R-:W-:Y:S01]  /*3300*/  IMAD.MOV.U32 R13, RZ, RZ, R15 ;  /* 0x000000ffff0d7224 */ /* 0x000fe200078e000f */
[----:B------:R-:W-:Y:S02]  /*3310*/  ISETP.NE.AND P2, PT, R3, 0x5, PT ;  /* 0x000000050300780c */ /* 0x000fe40003f45270 */
[----:B------:R-:W-:-:S05]  /*3320*/  IMAD.HI.U32 R6, R15, UR41, R12 ;  /* 0x000000290f067c27 */ /* 0x000fca000f8e000c */
[----:B------:R-:W-:-:S05]  /*3330*/  SHF.R.U32.HI R13, RZ, UR71, R6 ;  /* 0x00000047ff0d7c19 */ /* 0x000fca0008011606 */
[----:B------:R-:W-:-:S04]  /*3340*/  IMAD.MOV R6, RZ, RZ, -R13 ;  /* 0x000000ffff067224 */ /* 0x000fc800078e0a0d */
[----:B------:R-:W-:-:S04]  /*3350*/  IMAD R6, R6, UR40, R15 ;  /* 0x0000002806067c24 */ /* 0x000fc8000f8e020f */
[----:B------:R-:W-:Y:S01]  /*3360*/  IMAD R7, R6, UR70, R7 ;  /* 0x0000004606077c24 */ /* 0x000fe2000f8e0207 */
[----:B------:R-:W-:Y:S06]  /*3370*/  @!P2 BRA `(.L_x_33) ;  /* 0x0000000800e0a947 */ /* 0x000fec0003800000 */
[----:B------:R-:W-:Y:S02]  /*3380*/  MOV R12, RZ ;  /* 0x000000ff000c7202 */ /* 0x000fe40000000f00 */
[----:B------:R-:W-:-:S03]  /*3390*/  ISETP.NE.AND P2, PT, R3, 0x6, PT ;  /* 0x000000060300780c */ /* 0x000fc60003f45270 */
[----:B------:R-:W-:-:S05]  /*33a0*/  IMAD.HI.U32 R6, R13, UR42, R12 ;  /* 0x0000002a0d067c27 */ /* 0x000fca000f8e000c */
[----:B------:R-:W-:-:S05]  /*33b0*/  SHF.R.U32.HI R15, RZ, UR43, R6 ;  /* 0x0000002bff0f7c19 */ /* 0x000fca0008011606 */
[----:B------:R-:W-:-:S04]  /*33c0*/  IMAD.MOV R6, RZ, RZ, -R15 ;  /* 0x000000ffff067224 */ /* 0x000fc800078e0a0f */
[----:B------:R-:W-:-:S04]  /*33d0*/  IMAD R6, R6, UR69, R13 ;  /* 0x0000004506067c24 */ /* 0x000fc8000f8e020d */
[----:B------:R-:W-:Y:S01]  /*33e0*/  IMAD R7, R6, UR68, R7 ;  /* 0x0000004406077c24 */ /* 0x000fe2000f8e0207 */
[----:B------:R-:W-:Y:S06]  /*33f0*/  @!P2 BRA `(.L_x_33) ;  /* 0x0000000800c0a947 */ /* 0x000fec0003800000 */
[----:B------:R-:W-:Y:S01]  /*3400*/  MOV R13, R15 ;  /* 0x0000000f000d7202 */ /* 0x000fe20000000f00 */
        /* <DEDUP_REMOVED lines=8> */
[----:B------:R-:W-:Y:S01]  /*3490*/  IMAD.MOV.U32 R12, RZ, RZ, RZ ;  /* 0x000000ffff0c7224 */ /* 0x000fe200078e00ff */
[----:B------:R-:W-:-:S03]  /*34a0*/  ISETP.NE.AND P2, PT, R3, 0x8, PT ;  /* 0x000000080300780c */ /* 0x000fc60003f45270 */
[----:B------:R-:W-:-:S05]  /*34b0*/  IMAD.HI.U32 R6, R13, UR46, R12 ;  /* 0x0000002e0d067c27 */ /* 0x000fca000f8e000c */
        /* <DEDUP_REMOVED lines=22> */
[----:B------:R-:W0:Y:S01]  /*3620*/  LDCU.64 UR52, c[0x0][0x440] ;  /* 0x00008800ff3477ac */ /* 0x000e220008000a00 */
[----:B------:R-:W-:Y:S02]  /*3630*/  HFMA2 R12, -RZ, RZ, 0, 0 ;  /* 0x00000000ff0c7431 */ /* 0x000fe400000001ff */
[----:B------:R-:W-:Y:S01]  /*3640*/  IMAD.MOV.U32 R13, RZ, RZ, R15 ;  /* 0x000000ffff0d7224 */ /* 0x000fe200078e000f */
[----:B------:R-:W-:Y:S02]  /*3650*/  ISETP.NE.AND P2, PT, R3, 0xb, PT ;  /* 0x0000000b0300780c */ /* 0x000fe40003f45270 */
[----:B0-----:R-:W-:-:S05]  /*3660*/  IMAD.HI.U32 R6, R15, UR53, R12 ;  /* 0x000000350f067c27 */ /* 0x001fca000f8e000c */
[----:B------:R-:W-:-:S05]  /*3670*/  SHF.R.U32.HI R13, RZ, UR59, R6 ;  /* 0x0000003bff0d7c19 */ /* 0x000fca0008011606 */
[----:B------:R-:W-:-:S04]  /*3680*/  IMAD.MOV R6, RZ, RZ, -R13 ;  /* 0x000000ffff067224 */ /* 0x000fc800078e0a0d */
[----:B------:R-:W-:-:S04]  /*3690*/  IMAD R6, R6, UR52, R15 ;  /* 0x0000003406067c24 */ /* 0x000fc8000f8e020f */
[----:B------:R-:W-:Y:S01]  /*36a0*/  IMAD R7, R6, UR58, R7 ;  /* 0x0000003a06077c24 */ /* 0x000fe2000f8e0207 */
[----:B------:R-:W-:Y:S06]  /*36b0*/  @!P2 BRA `(.L_x_33) ;  /* 0x000000080010a947 */ /* 0x000fec0003800000 */
[----:B------:R-:W0:Y:S01]  /*36c0*/  LDCU.64 UR52, c[0x0][0x450] ;  /* 0x00008a00ff3477ac */ /* 0x000e220008000a00 */
[----:B------:R-:W-:Y:S02]  /*36d0*/  MOV R12, RZ ;  /* 0x000000ff000c7202 */ /* 0x000fe40000000f00 */
[----:B------:R-:W-:-:S03]  /*36e0*/  ISETP.NE.AND P2, PT, R3, 0xc, PT ;  /* 0x0000000c0300780c */ /* 0x000fc60003f45270 */
[----:B0-----:R-:W-:-:S05]  /*36f0*/  IMAD.HI.U32 R6, R13, UR52, R12 ;  /* 0x000000340d067c27 */ /* 0x001fca000f8e000c */
[----:B------:R-:W-:-:S05]  /*3700*/  SHF.R.U32.HI R15, RZ, UR53, R6 ;  /* 0x00000035ff0f7c19 */ /* 0x000fca0008011606 */
[----:B------:R-:W-:-:S04]  /*3710*/  IMAD.MOV R6, RZ, RZ, -R15 ;  /* 0x000000ffff067224 */ /* 0x000fc800078e0a0f */
[----:B------:R-:W-:-:S04]  /*3720*/  IMAD R6, R6, UR57, R13 ;  /* 0x0000003906067c24 */ /* 0x000fc8000f8e020d */
[----:B------:R-:W-:Y:S01]  /*3730*/  IMAD R7, R6, UR56, R7 ;  /* 0x0000003806077c24 */ /* 0x000fe2000f8e0207 */
[----:B------:R-:W-:Y:S06]  /*3740*/  @!P2 BRA `(.L_x_33) ;  /* 0x0000000400eca947 */ /* 0x000fec0003800000 */
[----:B------:R-:W0:Y:S01]  /*3750*/  LDCU.64 UR52, c[0x0][0x458] ;  /* 0x00008b00ff3477ac */ /* 0x000e220008000a00 */
[----:B------:R-:W-:Y:S01]  /*3760*/  MOV R13, R15 ;  /* 0x0000000f000d7202 */ /* 0x000fe20000000f00 */
[----:B------:R-:W-:Y:S01]  /*3770*/  IMAD.MOV.U32 R12, RZ, RZ, RZ ;  /* 0x000000ffff0c7224 */ /* 0x000fe200078e00ff */
        /* <DEDUP_REMOVED lines=16> */
[----:B------:R-:W0:Y:S01]  /*3880*/  LDCU.64 UR52, c[0x0][0x470] ;  /* 0x00008e00ff3477ac */ /* 0x000e220008000a00 */
[----:B------:R-:W-:Y:S01]  /*3890*/  IMAD.MOV.U32 R12, RZ, RZ, RZ ;  /* 0x000000ffff0c7224 */ /* 0x000fe200078e00ff */
[----:B------:R-:W-:Y:S01]  /*38a0*/  ISETP.NE.AND P2, PT, R3, 0xf, PT ;  /* 0x0000000f0300780c */ /* 0x000fe20003f45270 */
[----:B------:R-:W-:Y:S02]  /*38b0*/  IMAD.MOV.U32 R13, RZ, RZ, R15 ;  /* 0x000000ffff0d7224 */ /* 0x000fe400078e000f */
        /* <DEDUP_REMOVED lines=82> */
[----:B------:R-:W-:Y:S01]  /*3de0*/  ISETP.NE.AND P2, PT, R3, 0x18, PT ;  /* 0x000000180300780c */ /* 0x000fe20003f45270 */
[----:B------:R-:W0:Y:S01]  /*3df0*/  LDCU.64 UR52, c[0x0][0x4e0] ;  /* 0x00009c00ff3477ac */ /* 0x000e220008000a00 */
[----:B------:R-:W-:Y:S01]  /*3e00*/  MOV R12, RZ ;  /* 0x000000ff000c7202 */ /* 0x000fe20000000f00 */
[----:B------:R-:W-:-:S10]  /*3e10*/  IMAD.MOV.U32 R13, RZ, RZ, R21 ;  /* 0x000000ffff0d7224 */ /* 0x000fd400078e0015 */
[----:B------:R-:W1:Y:S01]  /*3e20*/  @P2 LDC.64 R16, c[0x0][0x4e8] ;  /* 0x00013a00ff102b82 */ /* 0x000e620000000a00 */
[----:B0-----:R-:W-:-:S07]  /*3e30*/  IMAD.HI.U32 R12, R21, UR52, R12 ;  /* 0x00000034150c7c27 */ /* 0x001fce000f8e000c */
[----:B------:R-:W0:Y:S01]  /*3e40*/  @P2 LDC R8, c[0x0][0x4f0] ;  /* 0x00013c00ff082b82 */ /* 0x000e220000000800 */
[----:B------:R-:W-:Y:S01]  /*3e50*/  SHF.R.U32.HI R13, RZ, UR53, R12 ;  /* 0x00000035ff0d7c19 */ /* 0x000fe2000801160c */
[----:B------:R-:W-:-:S03]  /*3e60*/  @P2 IMAD.MOV.U32 R12, RZ, RZ, RZ ;  /* 0x000000ffff0c2224 */ /* 0x000fc600078e00ff */
[----:B------:R-:W-:-:S03]  /*3e70*/  IADD3 R6, PT, PT, -R13, RZ, RZ ;  /* 0x000000ff0d067210 */ /* 0x000fc60007ffe1ff */
[----:B------:R-:W2:Y:S02]  /*3e80*/  @P2 LDC R15, c[0x0][0x554] ;  /* 0x00015500ff0f2b82 */ /* 0x000ea40000000800 */
[----:B------:R-:W-:Y:S02]  /*3e90*/  IMAD R6, R6, UR28, R21 ;  /* 0x0000001c06067c24 */ /* 0x000fe4000f8e0215 */
[----:B-1----:R-:W-:-:S04]  /*3ea0*/  @P2 IMAD.HI.U32 R17, R13, R17, R12 ;  /* 0x000000110d112227 */ /* 0x002fc800078e000c */
[----:B------:R-:W-:Y:S01]  /*3eb0*/  IMAD R7, R6, UR29, R7 ;  /* 0x0000001d06077c24 */ /* 0x000fe2000f8e0207 */
[----:B0-----:R-:W-:-:S05]  /*3ec0*/  @P2 SHF.R.U32.HI R17, RZ, R8, R17 ;  /* 0x00000008ff112219 */ /* 0x001fca0000011611 */
[----:B------:R-:W-:-:S04]  /*3ed0*/  @P2 IMAD.MOV R17, RZ, RZ, -R17 ;  /* 0x000000ffff112224 */ /* 0x000fc800078e0a11 */
[----:B------:R-:W-:-:S04]  /*3ee0*/  @P2 IMAD R16, R17, R16, R13 ;  /* 0x0000001011102224 */ /* 0x000fc800078e020d */
[----:B--2---:R-:W-:-:S07]  /*3ef0*/  @P2 IMAD R7, R16, R15, R7 ;  /* 0x0000000f10072224 */ /* 0x004fce00078e0207 */
.L_x_33:
[----:B------:R-:W-:Y:S01]  /*3f00*/  IADD3 R16, P2, PT, R7, R4, RZ ;  /* 0x0000000407107210 */ /* 0x000fe20007f5e0ff */
[----:B------:R-:W1:Y:S04]  /*3f10*/  LDCU UR52, c[0x0][0x3d0] ;  /* 0x00007a00ff3477ac */ /* 0x000e680008000800 */
[----:B------:R-:W-:-:S05]  /*3f20*/  IMAD.X R17, RZ, RZ, R5, P2 ;  /* 0x000000ffff117224 */ /* 0x000fca00010e0605 */
[----:B------:R2:W5:Y:S01]  /*3f30*/  LDG.E.U8 R6, desc[UR36][R16.64] ;  /* 0x0000002410067981 */ /* 0x000562000c1e1100 */
[----:B0-----:R-:W-:Y:S01]  /*3f40*/  IADD3 R13, PT, PT, R19, UR4, RZ ;  /* 0x00000004130d7c10 */ /* 0x001fe2000fffe0ff */
[----:B------:R-:W-:-:S04]  /*3f50*/  IMAD.MOV.U32 R12, RZ, RZ, RZ ;  /* 0x000000ffff0c7224 */ /* 0x000fc800078e00ff */
[----:B------:R-:W-:-:S05]  /*3f60*/  IMAD.HI.U32 R7, R13, UR31, R12 ;  /* 0x0000001f0d077c27 */ /* 0x000fca000f8e000c */
[----:B-1----:R-:W-:-:S05]  /*3f70*/  SHF.R.U32.HI R15, RZ, UR52, R7 ;  /* 0x00000034ff0f7c19 */ /* 0x002fca0008011607 */
[----:B------:R-:W-:-:S04]  /*3f80*/  IMAD.MOV R7, RZ, RZ, -R15 ;  /* 0x000000ffff077224 */ /* 0x000fc800078e0a0f */
[----:B------:R-:W-:-:S04]  /*3f90*/  IMAD R7, R7, UR30, R13 ;  /* 0x0000001e07077c24 */ /* 0x000fc8000f8e020d */
[----:B------:R-:W-:Y:S01]  /*3fa0*/  IMAD R7, R7, UR5, RZ ;  /* 0x0000000507077c24 */ /* 0x000fe2000f8e02ff */
[----:B--2---:R-:W-:Y:S06]  /*3fb0*/  @!P1 BRA `(.L_x_34) ;  /* 0x0000000c00689947 */ /* 0x004fec0003800000 */
[----:B------:R-:W-:Y:S01]  /*3fc0*/  MOV R16, RZ ;  /* 0x000000ff00107202 */ /* 0x000fe20000000f00 */
[----:B------:R-:W-:Y:S01]  /*3fd0*/  IMAD.MOV.U32 R17, RZ, RZ, R15 ;  /* 0x000000ffff117224 */ /* 0x000fe200078e000f */
[----:B------:R-:W-:-:S03]  /*3fe0*/  ISETP.NE.AND P2, PT, R3, 0x2, PT ;  /* 0x000000020300780c */ /* 0x000fc60003f45270 */
[----:B------:R-:W-:-:S05]  /*3ff0*/  IMAD.HI.U32 R8, R15, UR32, R16 ;  /* 0x000000200f087c27 */ /* 0x000fca000f8e0010 */
[----:B------:R-:W-:-:S05]  /*4000*/  SHF.R.U32.HI R17, RZ, UR33, R8 ;  /* 0x00000021ff117c19 */ /* 0x000fca0008011608 */
[----:B------:R-:W-:-:S04]  /*4010*/  IMAD.MOV R8, RZ, RZ, -R17 ;  /* 0x000000ffff087224 */ /* 0x000fc800078e0a11 */
[----:B------:R-:W-:-:S04]  /*4020*/  IMAD R8, R8, UR77, R15 ;  /* 0x0000004d08087c24 */ /* 0x000fc8000f8e020f */
[----:B------:R-:W-:Y:S01]  /*4030*/  IMAD R7, R8, UR76, R7 ;  /* 0x0000004c08077c24 */ /* 0x000fe2000f8e0207 */
[----:B------:R-:W-:Y:S06]  /*4040*/  @!P2 BRA `(.L_x_34) ;  /* 0x0000000c0044a947 */ /* 0x000fec0003800000 */
[----:B------:R-:W-:Y:S01]  /*4050*/  HFMA2 R16, -RZ, RZ, 0, 0 ;  /* 0x00000000ff107431 */ /* 0x000fe200000001ff */
[----:B------:R-:W-:-:S04]  /*4060*/  ISETP.NE.AND P2, PT, R3, 0x3, PT ;  /* 0x000000030300780c */ /* 0x000fc80003f45270 */
        /* <DEDUP_REMOVED lines=86> */
[----:B------:R-:W-:Y:S01]  /*45d0*/  HFMA2 R16, -RZ, RZ, 0, 0 ;  /* 0x00000000ff107431 */ /* 0x000fe200000001ff */
[----:B------:R-:W-:-:S04]  /*45e0*/  ISETP.NE.AND P2, PT, R3, 0xd, PT ;  /* 0x0000000d0300780c */ /* 0x000fc80003f45270 */
[----:B0-----:R-:W-:-:S05]  /*45f0*/  IMAD.HI.U32 R8, R17, UR53, R16 ;  /* 0x0000003511087c27 */ /* 0x001fca000f8e0010 */
[----:B------:R-:W-:-:S05]  /*4600*/  SHF.R.U32.HI R15, RZ, UR55, R8 ;  /* 0x00000037ff0f7c19 */ /* 0x000fca0008011608 */
[----:B------:R-:W-:-:S04]  /*4610*/  IMAD.MOV R8, RZ, RZ, -R15 ;  /* 0x000000ffff087224 */ /* 0x000fc800078e0a0f */
[----:B------:R-:W-:-:S04]  /*4620*/  IMAD R8, R8, UR52, R17 ;  /* 0x0000003408087c24 */ /* 0x000fc8000f8e0211 */
[----:B------:R-:W-:Y:S01]  /*4630*/  IMAD R7, R8, UR54, R7 ;  /* 0x0000003608077c24 */ /* 0x000fe2000f8e0207 */
[----:B------:R-:W-:Y:S06]  /*4640*/  @!P2 BRA `(.L_x_34) ;  /* 0x0000000400c4a947 */ /* 0x000fec0003800000 */
[----:B------:R-:W0:Y:S01]  /*4650*/  LDCU.64 UR52, c[0x0][0x468] ;  /* 0x00008d00ff3477ac */ /* 0x000e220008000a00 */
[----:B------:R-:W-:Y:S01]  /*4660*/  MOV R16, RZ ;  /* 0x000000ff00107202 */ /* 0x000fe20000000f00 */
[----:B------:R-:W-:Y:S01]  /*4670*/  IMAD.MOV.U32 R17, RZ, RZ, R15 ;  /* 0x000000ffff117224 */ /* 0x000fe200078e000f */
        /* <DEDUP_REMOVED lines=92> */
[----:B------:R-:W-:Y:S01]  /*4c40*/  ISETP.NE.AND P2, PT, R3, 0x18, PT ;  /* 0x000000180300780c */ /* 0x000fe20003f45270 */
[----:B------:R-:W0:Y:S01]  /*4c50*/  LDCU.64 UR52, c[0x0][0x4e0] ;  /* 0x00009c00ff3477ac */ /* 0x000e220008000a00 */
[----:B------:R-:W-:Y:S01]  /*4c60*/  MOV R17, R15 ;  /* 0x0000000f00117202 */ /* 0x000fe20000000f00 */
[----:B------:R-:W-:-:S10]  /*4c70*/  IMAD.MOV.U32 R16, RZ, RZ, RZ ;  /* 0x000000ffff107224 */ /* 0x000fd400078e00ff */
        /* <DEDUP_REMOVED lines=14> */
.L_x_34:
[----:B------:R-:W0:Y:S01]  /*4d60*/  LDCU UR52, c[0x0][0x3d0] ;  /* 0x00007a00ff3477ac */ /* 0x000e220008000800 */
[----:B------:R-:W-:Y:S01]  /*4d70*/  IADD3 R16, P2, PT, R7, R4, RZ ;  /* 0x0000000407107210 */ /* 0x000fe20007f5e0ff */
[----:B------:R-:W-:Y:S01]  /*4d80*/  VIADD R13, R13, UR4 ;  /* 0x000000040d0d7c36 */ /* 0x000fe20008000000 */
[----:B------:R-:W-:Y:S02]  /*4d90*/  MOV R12, RZ ;  /* 0x000000ff000c7202 */ /* 0x000fe40000000f00 */
[----:B------:R-:W-:-:S03]  /*4da0*/  IADD3.X R17, PT, PT, RZ, R5, RZ, P2, !PT ;  /* 0x00000005ff117210 */ /* 0x000fc600017fe4ff */
[----:B------:R-:W-:Y:S02]  /*4db0*/  IMAD.HI.U32 R8, R13, UR31, R12 ;  /* 0x0000001f0d087c27 */ /* 0x000fe4000f8e000c */
[----:B------:R0:W5:Y:S03]  /*4dc0*/  LDG.E.U8 R7, desc[UR36][R16.64] ;  /* 0x0000002410077981 */ /* 0x000166000c1e1100 */
[----:B0-----:R-:W-:-:S05]  /*4dd0*/  SHF.R.U32.HI R17, RZ, UR52, R8 ;  /* 0x00000034ff117c19 */ /* 0x001fca0008011608 */
[----:B------:R-:W-:-:S04]  /*4de0*/  IMAD.MOV R15, RZ, RZ, -R17 ;  /* 0x000000ffff0f7224 */ /* 0x000fc800078e0a11 */
[----:B------:R-:W-:-:S04]  /*4df0*/  IMAD R15, R15, UR30, R13 ;  /* 0x0000001e0f0f7c24 */ /* 0x000fc8000f8e020d */
[----:B------:R-:W-:Y:S01]  /*4e00*/  IMAD R15, R15, UR5, RZ ;  /* 0x000000050f0f7c24 */ /* 0x000fe2000f8e02ff */
        /* <DEDUP_REMOVED lines=202> */
[----:B------:R-:W-:Y:S01]  /*5ab0*/  ISETP.NE.AND P2, PT, R3, 0x18, PT ;  /* 0x000000180300780c */ /* 0x000fe20003f45270 */
[----:B------:R-:W-:Y:S01]  /*5ac0*/  IMAD.MOV.U32 R16, RZ, RZ, RZ ;  /* 0x000000ffff107224 */ /* 0x000fe200078e00ff */
[----:B------:R-:W-:-:S11]  /*5ad0*/  MOV R17, R23 ;  /* 0x0000001700117202 */ /* 0x000fd60000000f00 */
[----:B------:R-:W1:Y:S01]  /*5ae0*/  @P2 LDC R22, c[0x0][0x4f0] ;  /* 0x00013c00ff162b82 */ /* 0x000e620000000800 */
[----:B0-----:R-:W-:-:S07]  /*5af0*/  IMAD.HI.U32 R20, R23, UR52, R16 ;  /* 0x0000003417147c27 */ /* 0x001fce000f8e0010 */
[----:B------:R-:W0:Y:S01]  /*5b00*/  @P2 LDC.64 R16, c[0x0][0x4e8] ;  /* 0x00013a00ff102b82 */ /* 0x000e220000000a00 */
[----:B------:R-:W-:Y:S01]  /*5b10*/  SHF.R.U32.HI R21, RZ, UR53, R20 ;  /* 0x00000035ff157c19 */ /* 0x000fe20008011614 */
[----:B------:R-:W-:-:S03]  /*5b20*/  @P2 IMAD.MOV.U32 R20, RZ, RZ, RZ ;  /* 0x000000ffff142224 */ /* 0x000fc600078e00ff */
[----:B------:R-:W-:-:S03]  /*5b30*/  IADD3 R8, PT, PT, -R21, RZ, RZ ;  /* 0x000000ff15087210 */ /* 0x000fc60007ffe1ff */
[----:B------:R-:W2:Y:S02]  /*5b40*/  @P2 LDC R24, c[0x0][0x554] ;  /* 0x00015500ff182b82 */ /* 0x000ea40000000800 */
[----:B------:R-:W-:-:S04]  /*5b50*/  IMAD R8, R8, UR28, R23 ;  /* 0x0000001c08087c24 */ /* 0x000fc8000f8e0217 */
[----:B------:R-:W-:Y:S02]  /*5b60*/  IMAD R15, R8, UR29, R15 ;  /* 0x0000001d080f7c24 */ /* 0x000fe4000f8e020f */
[----:B0-----:R-:W-:-:S05]  /*5b70*/  @P2 IMAD.HI.U32 R17, R21, R17, R20 ;  /* 0x0000001115112227 */ /* 0x001fca00078e0014 */
[----:B-1----:R-:W-:-:S05]  /*5b80*/  @P2 SHF.R.U32.HI R17, RZ, R22, R17 ;  /* 0x00000016ff112219 */ /* 0x002fca0000011611 */
[----:B------:R-:W-:-:S04]  /*5b90*/  @P2 IMAD.MOV R17, RZ, RZ, -R17 ;  /* 0x000000ffff112224 */ /* 0x000fc800078e0a11 */
[----:B------:R-:W-:-:S04]  /*5ba0*/  @P2 IMAD R16, R16, R17, R21 ;  /* 0x0000001110102224 */ /* 0x000fc800078e0215 */
[----:B--2---:R-:W-:-:S07]  /*5bb0*/  @P2 IMAD R15, R16, R24, R15 ;  /* 0x00000018100f2224 */ /* 0x004fce00078e020f */
.L_x_35:
[----:B------:R-:W-:Y:S01]  /*5bc0*/  IADD3 R16, P2, PT, R15, R4, RZ ;  /* 0x000000040f107210 */ /* 0x000fe20007f5e0ff */
[----:B------:R-:W0:Y:S03]  /*5bd0*/  LDCU UR52, c[0x0][0x3d0] ;  /* 0x00007a00ff3477ac */ /* 0x000e260008000800 */
[----:B------:R-:W-:-:S05]  /*5be0*/  IADD3.X R17, PT, PT, RZ, R5, RZ, P2, !PT ;  /* 0x00000005ff117210 */ /* 0x000fca00017fe4ff */
[----:B------:R1:W5:Y:S01]  /*5bf0*/  LDG.E.U8 R8, desc[UR36][R16.64] ;  /* 0x0000002410087981 */ /* 0x000362000c1e1100 */
[----:B------:R-:W-:Y:S01]  /*5c00*/  MOV R12, RZ ;  /* 0x000000ff000c7202 */ /* 0x000fe20000000f00 */
[----:B------:R-:W-:-:S04]  /*5c10*/  VIADD R13, R13, UR4 ;  /* 0x000000040d0d7c36 */ /* 0x000fc80008000000 */
[----:B------:R-:W-:-:S05]  /*5c20*/  IMAD.HI.U32 R12, R13, UR31, R12 ;  /* 0x0000001f0d0c7c27 */ /* 0x000fca000f8e000c */
[----:B0-----:R-:W-:-:S05]  /*5c30*/  SHF.R.U32.HI R21, RZ, UR52, R12 ;  /* 0x00000034ff157c19 */ /* 0x001fca000801160c */
[----:B------:R-:W-:-:S04]  /*5c40*/  IMAD.MOV R12, RZ, RZ, -R21 ;  /* 0x000000ffff0c7224 */ /* 0x000fc800078e0a15 */
[----:B------:R-:W-:-:S04]  /*5c50*/  IMAD R12, R12, UR30, R13 ;  /* 0x0000001e0c0c7c24 */ /* 0x000fc8000f8e020d */
[----:B------:R-:W-:Y:S01]  /*5c60*/  IMAD R15, R12, UR5, RZ ;  /* 0x000000050c0f7c24 */ /* 0x000fe2000f8e02ff */
[----:B-1----:R-:W-:Y:S06]  /*5c70*/  @!P1 BRA `(.L_x_36) ;  /* 0x0000000c00689947 */ /* 0x002fec0003800000 */
[----:B------:R-:W-:Y:S02]  /*5c80*/  HFMA2 R12, -RZ, RZ, 0, 0 ;  /* 0x00000000ff0c7431 */ /* 0x000fe400000001ff */
[----:B------:R-:W-:Y:S01]  /*5c90*/  IMAD.MOV.U32 R13, RZ, RZ, R21 ;  /* 0x000000ffff0d7224 */ /* 0x000fe200078e0015 */
[----:B------:R-:W-:Y:S02]  /*5ca0*/  ISETP.NE.AND P1, PT, R3, 0x2, PT ;  /* 0x000000020300780c */ /* 0x000fe40003f25270 */
        /* <DEDUP_REMOVED lines=205> */
[----:B------:R-:W-:-:S06]  /*6980*/  @P1 IMAD.MOV.U32 R16, RZ, RZ, RZ ;  /* 0x000000ffff101224 */ /* 0x000fcc00078e00ff */
[----:B------:R-:W2:Y:S01]  /*6990*/  @P1 LDC R22, c[0x0][0x554] ;  /* 0x00015500ff161b82 */ /* 0x000ea20000000800 */
[C---:B-1----:R-:W-:Y:S01]  /*69a0*/  @P1 IMAD.HI.U32 R13, R17.reuse, R13, R16 ;  /* 0x0000000d110d1227 */ /* 0x042fe200078e0010 */
[----:B------:R-:W-:-:S05]  /*69b0*/  IADD3 R16, PT, PT, -R17, RZ, RZ ;  /* 0x000000ff11107210 */ /* 0x000fca0007ffe1ff */
[----:B------:R-:W-:Y:S01]  /*69c0*/  IMAD R16, R16, UR28, R21 ;  /* 0x0000001c10107c24 */ /* 0x000fe2000f8e0215 */
[----:B0-----:R-:W-:-:S03]  /*69d0*/  @P1 SHF.R.U32.HI R13, RZ, R20, R13 ;  /* 0x00000014ff0d1219 */ /* 0x001fc6000001160d */
[----:B------:R-:W-:Y:S02]  /*69e0*/  IMAD R15, R16, UR29, R15 ;  /* 0x0000001d100f7c24 */ /* 0x000fe4000f8e020f */
[----:B------:R-:W-:-:S04]  /*69f0*/  @P1 IMAD.MOV R13, RZ, RZ, -R13 ;  /* 0x000000ffff0d1224 */ /* 0x000fc800078e0a0d */
[----:B------:R-:W-:-:S04]  /*6a00*/  @P1 IMAD R12, R12, R13, R17 ;  /* 0x0000000d0c0c1224 */ /* 0x000fc800078e0211 */
[----:B--2---:R-:W-:-:S07]  /*6a10*/  @P1 IMAD R15, R12, R22, R15 ;  /* 0x000000160c0f1224 */ /* 0x004fce00078e020f */
.L_x_36:
[----:B------:R-:W-:-:S04]  /*6a20*/  IADD3 R12, P1, PT, R15, R4, RZ ;  /* 0x000000040f0c7210 */ /* 0x000fc80007f3e0ff */
[----:B------:R-:W-:-:S05]  /*6a30*/  IADD3.X R13, PT, PT, RZ, R5, RZ, P1, !PT ;  /* 0x00000005ff0d7210 */ /* 0x000fca0000ffe4ff */
[----:B------:R1:W5:Y:S04]  /*6a40*/  LDG.E.U8 R12, desc[UR36][R12.64] ;  /* 0x000000240c0c7981 */ /* 0x000368000c1e1100 */
.L_x_32:
[----:B------:R-:W2:Y:S01]  /*6a50*/  LDCU UR5, c[0x0][0x388] ;  /* 0x00007100ff0577ac */ /* 0x000ea20008000800 */
[----:B-----5:R-:W-:Y:S01]  /*6a60*/  PRMT R8, R8, 0x9910, RZ ;  /* 0x0000991008087816 */ /* 0x020fe200000000ff */
[----:B0-----:R-:W-:Y:S01]  /*6a70*/  IMAD.U32 R20, RZ, RZ, UR4 ;  /* 0x00000004ff147e24 */ /* 0x001fe2000f8e00ff */
[----:B-1----:R-:W-:Y:S02]  /*6a80*/  PRMT R13, R7, 0x9910, RZ ;  /* 0x00009910070d7816 */ /* 0x002fe400000000ff */
[----:B------:R-:W-:Y:S01]  /*6a90*/  MOV R7, R8 ;  /* 0x0000000800077202 */ /* 0x000fe20000000f00 */
[----:B------:R-:W-:Y:S01]  /*6aa0*/  IMAD R19, R20, 0x4, R19 ;  /* 0x0000000414137824 */ /* 0x000fe200078e0213 */
[----:B------:R-:W-:Y:S02]  /*6ab0*/  PRMT R15, R6, 0x9910, RZ ;  /* 0x00009910060f7816 */ /* 0x000fe400000000ff */
[----:B------:R-:W-:Y:S01]  /*6ac0*/  ISETP.NE.AND P3, PT, R7, RZ, PT ;  /* 0x000000ff0700720c */ /* 0x000fe20003f65270 */
[----:B------:R-:W-:Y:S01]  /*6ad0*/  IMAD R7, R20, 0x3, R19 ;  /* 0x0000000314077824 */ /* 0x000fe200078e0213 */
[----:B------:R-:W-:Y:S01]  /*6ae0*/  PRMT R6, R12, 0x9910, RZ ;  /* 0x000099100c067816 */ /* 0x000fe200000000ff */
[----:B------:R-:W-:Y:S01]  /*6af0*/  IMAD.MOV.U32 R12, RZ, RZ, R15 ;  /* 0x000000ffff0c7224 */ /* 0x000fe200078e000f */
[----:B------:R-:W-:-:S02]  /*6b00*/  MOV R8, R13 ;  /* 0x0000000d00087202 */ /* 0x000fc40000000f00 */
[----:B------:R-:W-:Y:S02]  /*6b10*/  ISETP.NE.AND P2, PT, R6, RZ, PT ;  /* 0x000000ff0600720c */ /* 0x000fe40003f45270 */
[----:B------:R-:W-:Y:S02]  /*6b20*/  ISETP.NE.AND P4, PT, R8, RZ, PT ;  /* 0x000000ff0800720c */ /* 0x000fe40003f85270 */
[----:B--2---:R-:W-:Y:S02]  /*6b30*/  MOV R22, UR5 ;  /* 0x0000000500167c02 */ /* 0x004fe40008000f00 */
[----:B------:R-:W-:Y:S02]  /*6b40*/  ISETP.NE.AND P5, PT, R12, RZ, PT ;  /* 0x000000ff0c00720c */ /* 0x000fe40003fa5270 */
[----:B------:R-:W-:Y:S02]  /*6b50*/  ISETP.GE.U32.AND P1, PT, R7, R22, PT ;  /* 0x000000160700720c */ /* 0x000fe40003f26070 */
[----:B------:R-:W-:-:S02]  /*6b60*/  LOP3.LUT R16, R11, 0xff, RZ, 0xc0, !PT ;  /* 0x000000ff0b107812 */ /* 0x000fc400078ec0ff */
[----:B------:R-:W-:Y:S02]  /*6b70*/  LOP3.LUT R13, R18, 0xff, RZ, 0xc0, !PT ;  /* 0x000000ff120d7812 */ /* 0x000fe400078ec0ff */
        /* <DEDUP_REMOVED lines=16> */
.L_x_31:
[----:B------:R-:W-:Y:S02]  /*6c80*/  PRMT R0, R6, 0x7610, R0 ;  /* 0x0000761006007816 */ /* 0x000fe40000000000 */
[----:B------:R-:W-:-:S07]  /*6c90*/  PRMT R6, R12, 0x7610, R6 ;  /* 0x000076100c067816 */ /* 0x000fce0000000006 */
.L_x_30:
[----:B------:R-:W-:Y:S05]  /*6ca0*/  BSYNC.RECONVERGENT B1 ;  /* 0x0000000000017941 */ /* 0x000fea0003800200 */
.L_x_29:
[----:B------:R-:W-:Y:S01]  /*6cb0*/  ISETP.GE.U32.AND P0, PT, R19, R22, PT ;  /* 0x000000161300720c */ /* 0x000fe20003f06070 */
[----:B------:R-:W-:-:S12]  /*6cc0*/  BSSY.RECONVERGENT B1, `(.L_x_38) ;  /* 0x000047b000017945 */ /* 0x000fd80003800200 */
[----:B------:R-:W-:Y:S05]  /*6cd0*/  @P0 BRA `(.L_x_39) ;  /* 0x0000004400e40947 */ /* 0x000fea0003800000 */
[----:B------:R-:W0:Y:S01]  /*6ce0*/  LDC R2, c[0x0][0x3c4] ;  /* 0x0000f100ff027b82 */ /* 0x000e220000000800 */
[----:B------:R-:W-:Y:S02]  /*6cf0*/  CS2R R12, SRZ ;  /* 0x00000000000c7805 */ /* 0x000fe4000001ff00 */
[C---:B0-----:R-:W-:Y:S01]  /*6d00*/  ISETP.NE.AND P0, PT, R2.reuse, RZ, PT ;  /* 0x000000ff0200720c */ /* 0x041fe20003f05270 */
[----:B------:R-:W-:-:S05]  /*6d10*/  VIADD R5, R2, 0xffffffff ;  /* 0xffffffff02057836 */ /* 0x000fca0000000000 */
[----:B------:R-:W-:-:S04]  /*6d20*/  VIMNMX.U32 R4, PT, PT, R5, 0x18, PT ;  /* 0x0000001805047848 */ /* 0x000fc80003fe0000 */
[----:B------:R-:W-:-:S03]  /*6d30*/  IADD3 R4, PT, PT, R4, 0x1, RZ ;  /* 0x0000000104047810 */ /* 0x000fc60007ffe0ff */
[----:B------:R-:W-:Y:S05]  /*6d40*/  @!P0 BRA `(.L_x_40) ;  /* 0x0000001000508947 */ /* 0x000fea0003800000 */
[----:B------:R-:W0:Y:S01]  /*6d50*/  LDCU.64 UR6, c[0x0][0x3c8] ;  /* 0x00007900ff0677ac */ /* 0x000e220008000a00 */
[----:B------:R-:W-:Y:S01]  /*6d60*/  MOV R3, R19 ;  /* 0x0000001300037202 */ /* 0x000fe20000000f00 */
[----:B------:R-:W-:Y:S01]  /*6d70*/  IMAD.MOV.U32 R2, RZ, RZ, RZ ;  /* 0x000000ffff027224 */ /* 0x000fe200078e00ff */
[----:B------:R-:W-:Y:S01]  /*6d80*/  ISETP.NE.AND P1, PT, R5, RZ, PT ;  /* 0x000000ff0500720c */ /* 0x000fe20003f25270 */
[----:B------:R-:W1:Y:S01]  /*6d90*/  LDCU UR4, c[0x0][0x3d0] ;  /* 0x00007a00ff0477ac */ /* 0x000e620008000800 */
[----:B------:R-:W2:Y:S01]  /*6da0*/  LDCU UR5, c[0x0][0x4f4] ;  /* 0x00009e80ff0577ac */ /* 0x000ea20008000800 */
[----:B0-----:R-:W-:-:S05]  /*6db0*/  IMAD.HI.U32 R2, R19, UR7, R2 ;  /* 0x0000000713027c27 */ /* 0x001fca000f8e0002 */
[----:B-1----:R-:W-:-:S05]  /*6dc0*/  SHF.R.U32.HI R3, RZ, UR4, R2 ;  /* 0x00000004ff037c19 */ /* 0x002fca0008011602 */
[----:B------:R-:W-:-:S04]  /*6dd0*/  IMAD.MOV R6, RZ, RZ, -R3 ;  /* 0x000000ffff067224 */ /* 0x000fc800078e0a03 */
[----:B------:R-:W-:-:S04]  /*6de0*/  IMAD R6, R6, UR6, R19 ;  /* 0x0000000606067c24 */ /* 0x000fc8000f8e0213 */
[----:B--2---:R-:W-:Y:S01]  /*6df0*/  IMAD R6, R6, UR5, RZ ;  /* 0x0000000506067c24 */ /* 0x004fe2000f8e02ff */
[----:B------:R-:W-:Y:S06]  /*6e00*/  @!P1 BRA `(.L_x_41) ;  /* 0x0000001000189947 */ /* 0x000fec0003800000 */
[----:B------:R-:W0:Y:S01]  /*6e10*/  LDCU.64 UR4, c[0x0][0x3d8] ;  /* 0x00007b00ff0477ac */ /* 0x000e220008000a00 */
[----:B------:R-:W-:Y:S01]  /*6e20*/  HFMA2 R2, -RZ, RZ, 0, 0 ;  /* 0x00000000ff027431 */ /* 0x000fe200000001ff */
[----:B------:R-:W-:Y:S01]  /*6e30*/  ISETP.NE.AND P1, PT, R4, 0x2, PT ;  /* 0x000000020400780c */ /* 0x000fe20003f25270 */
[----:B------:R-:W1:Y:S01]  /*6e40*/  LDCU UR6, c[0x0][0x3d4] ;  /* 0x00007a80ff0677ac */ /* 0x000e620008000800 */
[----:B------:R-:W2:Y:S02]  /*6e50*/  LDCU UR7, c[0x0][0x4f8] ;  /* 0x00009f00ff0777ac */ /* 0x000ea40008000800 */
[----:B0-----:R-:W-:-:S05]  /*6e60*/  IMAD.HI.U32 R12, R3, UR4, R2 ;  /* 0x00000004030c7c27 */ /* 0x001fca000f8e0002 */
[----:B------:R-:W-:-:S05]  /*6e70*/  SHF.R.U32.HI R13, RZ, UR5, R12 ;  /* 0x00000005ff0d7c19 */ /* 0x000fca000801160c */
[----:B------:R-:W-:-:S04]  /*6e80*/  IMAD.MOV R2, RZ, RZ, -R13 ;  /* 0x000000ffff027224 */ /* 0x000fc800078e0a0d */
[----:B-1----:R-:W-:-:S04]  /*6e90*/  IMAD R3, R2, UR6, R3 ;  /* 0x0000000602037c24 */ /* 0x002fc8000f8e0203 */
[----:B--2---:R-:W-:Y:S01]  /*6ea0*/  IMAD R6, R3, UR7, R6 ;  /* 0x0000000703067c24 */ /* 0x004fe2000f8e0206 */
[----:B------:R-:W-:Y:S06]  /*6eb0*/  @!P1 BRA `(.L_x_41) ;  /* 0x0000000c00ec9947 */ /* 0x000fec0003800000 */
[----:B------:R-:W0:Y:S01]  /*6ec0*/  LDCU.64 UR6, c[0x0][0x3e0] ;  /* 0x00007c00ff0677ac */ /* 0x000e220008000a00 */
[----:B------:R-:W-:Y:S02]  /*6ed0*/  MOV R12, RZ ;  /* 0x000000ff000c7202 */ /* 0x000fe40000000f00 */
[----:B------:R-:W-:Y:S01]  /*6ee0*/  ISETP.NE.AND P1, PT, R4, 0x3, PT ;  /* 0x000000030400780c */ /* 0x000fe20003f25270 */
[----:B------:R-:W1:Y:S01]  /*6ef0*/  LDCU UR4, c[0x0][0x3e8] ;  /* 0x00007d00ff0477ac */ /* 0x000e620008000800 */
[----:B------:R-:W2:Y:S01]  /*6f00*/  LDCU UR5, c[0x0][0x4fc] ;  /* 0x00009f80ff0577ac */ /* 0x000ea20008000800 */
[----:B0-----:R-:W-:-:S05]  /*6f10*/  IMAD.HI.U32 R2, R13, UR7, R12 ;  /* 0x000000070d027c27 */ /* 0x001fca000f8e000c */
[----:B-1----:R-:W-:-:S05]  /*6f20*/  SHF.R.U32.HI R3, RZ, UR4, R2 ;  /* 0x00000004ff037c19 */ /* 0x002fca0008011602 */
[----:B------:R-:W-:-:S04]  /*6f30*/  IMAD.MOV R12, RZ, RZ, -R3 ;  /* 0x000000ffff0c7224 */ /* 0x000fc800078e0a03 */
[----:B------:R-:W-:-:S04]  /*6f40*/  IMAD R13, R12, UR6, R13 ;  /* 0x000000060c0d7c24 */ /* 0x000fc8000f8e020d */
        /* <DEDUP_REMOVED lines=8> */
[----:B------:R-:W-:-:S05]  /*6fd0*/  SHF.R.U32.HI R13, RZ, UR5, R12 ;  /* 0x00000005ff0d7c19 */ /* 0x000fca000801160c */
[----:B------:R-:W-:-:S04]  /*6fe0*/  IMAD.MOV R2, RZ, RZ, -R13 ;  /* 0x000000ffff027224 */ /* 0x000fc800078e0a0d */
[----:B-1----:R-:W-:-:S04]  /*6ff0*/  IMAD R3, R2, UR6, R3 ;  /* 0x0000000602037c24 */ /* 0x002fc8000f8e0203 */
[----:B--2---:R-:W-:Y:S01]  /*7000*/  IMAD R6, R3, UR7, R6 ;  /* 0x0000000703067c24 */ /* 0x004fe2000f8e0206 */
[----:B------:R-:W-:Y:S06]  /*7010*/  @!P1 BRA `(.L_x_41) ;  /* 0x0000000c00949947 */ /* 0x000fec0003800000 */
[----:B------:R-:W0:Y:S01]  /*7020*/  LDCU.64 UR6, c[0x0][0x3f8] ;  /* 0x00007f00ff0677ac */ /* 0x000e220008000a00 */
[----:B------:R-:W-:Y:S01]  /*7030*/  HFMA2 R12, -RZ, RZ, 0, 0 ;  /* 0x00000000ff0c7431 */ /* 0x000fe200000001ff */
[----:B------:R-:W-:Y:S01]  /*7040*/  ISETP.NE.AND P1, PT, R4, 0x5, PT ;  /* 0x000000050400780c */ /* 0x000fe20003f25270 */
[----:B------:R-:W1:Y:S01]  /*7050*/  LDCU UR4, c[0x0][0x400] ;  /* 0x00008000ff0477ac */ /* 0x000e620008000800 */
[----:B------:R-:W2:Y:S02]  /*7060*/  LDCU UR5, c[0x0][0x504] ;  /* 0x0000a080ff0577ac */ /* 0x000ea40008000800 */
        /* <DEDUP_REMOVED lines=216> */
[----:B------:R-:W-:Y:S01]  /*7df0*/  MOV R12, RZ ;  /* 0x000000ff000c7202 */ /* 0x000fe20000000f00 */
[----:B------:R-:W1:Y:S01]  /*7e00*/  LDCU UR4, c[0x0][0x4f0] ;  /* 0x00009e00ff0477ac */ /* 0x000e620008000800 */
[----:B------:R-:W2:Y:S03]  /*7e10*/  LDCU UR5, c[0x0][0x554] ;  /* 0x0000aa80ff0577ac */ /* 0x000ea60008000800 */
[----:B0-----:R-:W-:-:S05]  /*7e20*/  IMAD.HI.U32 R2, R13, UR7, R12 ;  /* 0x000000070d027c27 */ /* 0x001fca000f8e000c */
[----:B-1----:R-:W-:-:S05]  /*7e30*/  SHF.R.U32.HI R2, RZ, UR4, R2 ;  /* 0x00000004ff027c19 */ /* 0x002fca0008011602 */
[----:B------:R-:W-:-:S04]  /*7e40*/  IMAD.MOV R3, RZ, RZ, -R2 ;  /* 0x000000ffff037224 */ /* 0x000fc800078e0a02 */
[----:B------:R-:W-:-:S04]  /*7e50*/  IMAD R13, R3, UR6, R13 ;  /* 0x00000006030d7c24 */ /* 0x000fc8000f8e020d */
[----:B--2---:R-:W-:-:S07]  /*7e60*/  IMAD R6, R13, UR5, R6 ;  /* 0x000000050d067c24 */ /* 0x004fce000f8e0206 */
.L_x_41:
[----:B------:R-:W-:Y:S01]  /*7e70*/  MOV R12, R6 ;  /* 0x00000006000c7202 */ /* 0x000fe20000000f00 */
[----:B------:R-:W-:-:S07]  /*7e80*/  IMAD.MOV.U32 R13, RZ, RZ, RZ ;  /* 0x000000ffff0d7224 */ /* 0x000fce00078e00ff */
.L_x_40:
[----:B------:R-:W0:Y:S02]  /*7e90*/  LDCU.64 UR4, c[0x0][0x750] ;  /* 0x0000ea00ff0477ac */ /* 0x000e240008000a00 */
[----:B0-----:R-:W-:-:S04]  /*7ea0*/  IADD3 R3, P1, PT, R14, UR4, RZ ;  /* 0x000000040e037c10 */ /* 0x001fc8000ff3e0ff */
[----:B------:R-:W-:Y:S02]  /*7eb0*/  IADD3.X R2, PT, PT, RZ, UR5, RZ, P1, !PT ;  /* 0x00000005ff027c10 */ /* 0x000fe40008ffe4ff */
[----:B------:R-:W-:-:S05]  /*7ec0*/  IADD3 R14, P1, PT, R12, R3, RZ ;  /* 0x000000030c0e7210 */ /* 0x000fca0007f3e0ff */
[----:B------:R-:W-:-:S05]  /*7ed0*/  IMAD.X R15, R13, 0x1, R2, P1 ;  /* 0x000000010d0f7824 */ /* 0x000fca00008e0602 */
[----:B------:R-:W2:Y:S01]  /*7ee0*/  LDG.E.U8 R14, desc[UR36][R14.64] ;  /* 0x000000240e0e7981 */ /* 0x000ea2000c1e1100 */
[----:B------:R-:W-:-:S04]  /*7ef0*/  IADD3 R13, PT, PT, R19, R20, RZ ;  /* 0x00000014130d7210 */ /* 0x000fc80007ffe0ff */
[----:B------:R-:W-:Y:S02]  /*7f00*/  ISETP.GE.U32.AND P2, PT, R13, R22, PT ;  /* 0x000000160d00720c */ /* 0x000fe40003f46070 */
[----:B--2---:R-:W-:-:S04]  /*7f10*/  ISETP.NE.AND P1, PT, R14, RZ, PT ;  /* 0x000000ff0e00720c */ /* 0x004fc80003f25270 */
[----:B------:R-:W-:-:S07]  /*7f20*/  SEL R6, RZ, 0x1, !P1 ;  /* 0x00000001ff067807 */ /* 0x000fce0004800000 */
[----:B------:R-:W-:Y:S05]  /*7f30*/  @P2 BRA `(.L_x_39) ;  /* 0x00000034004c2947 */ /* 0x000fea0003800000 */
[----:B------:R-:W-:Y:S01]  /*7f40*/  CS2R R24, SRZ ;  /* 0x0000000000187805 */ /* 0x000fe2000001ff00 */
[----:B------:R-:W-:Y:S06]  /*7f50*/  @!P0 BRA `(.L_x_42) ;  /* 0x0000001000488947 */ /* 0x000fec0003800000 */
[----:B------:R-:W0:Y:S01]  /*7f60*/  LDCU.64 UR6, c[0x0][0x3c8] ;  /* 0x00007900ff0677ac */ /* 0x000e220008000a00 */
[----:B------:R-:W-:Y:S01]  /*7f70*/  IMAD.MOV.U32 R12, RZ, RZ, RZ ;  /* 0x000000ffff0c7224 */ /* 0x000fe200078e00ff */
[----:B------:R-:W-:Y:S01]  /*7f80*/  ISETP.NE.AND P1, PT, R5, RZ, PT ;  /* 0x000000ff0500720c */ /* 0x000fe20003f25270 */
[----:B------:R-:W1:Y:S01]  /*7f90*/  LDCU UR4, c[0x0][0x3d0] ;  /* 0x00007a00ff0477ac */ /* 0x000e620008000800 */
[----:B------:R-:W2:Y:S01]  /*7fa0*/  LDCU UR5, c[0x0][0x4f4] ;  /* 0x00009e80ff0577ac */ /* 0x000ea20008000800 */
[----:B0-----:R-:W-:-:S05]  /*7fb0*/  IMAD.HI.U32 R16, R13, UR7, R12 ;  /* 0x000000070d107c27 */ /* 0x001fca000f8e000c */
[----:B-1----:R-:W-:-:S04]  /*7fc0*/  SHF.R.U32.HI R17, RZ, UR4, R16 ;  /* 0x00000004ff117c19 */ /* 0x002fc80008011610 */
[----:B------:R-:W-:-:S05]  /*7fd0*/  IADD3 R7, PT, PT, -R17, RZ, RZ ;  /* 0x000000ff11077210 */ /* 0x000fca0007ffe1ff */
[----:B------:R-:W-:-:S04]  /*7fe0*/  IMAD R24, R7, UR6, R13 ;  /* 0x0000000607187c24 */ /* 0x000fc8000f8e020d */
[----:B--2---:R-:W-:Y:S01]  /*7ff0*/  IMAD R24, R24, UR5, RZ ;  /* 0x0000000518187c24 */ /* 0x004fe2000f8e02ff */
[----:B------:R-:W-:Y:S06]  /*8000*/  @!P1 BRA `(.L_x_43) ;  /* 0x0000001000189947 */ /* 0x000fec0003800000 */
[----:B------:R-:W0:Y:S01]  /*8010*/  LDCU.64 UR4, c[0x0][0x3d8] ;  /* 0x00007b00ff0477ac */ /* 0x000e220008000a00 */
[----:B------:R-:W-:Y:S01]  /*8020*/  IMAD.MOV.U32 R16, RZ, RZ, RZ ;  /* 0x000000ffff107224 */ /* 0x000fe200078e00ff */
[----:B------:R-:W-:Y:S01]  /*8030*/  ISETP.NE.AND P1, PT, R4, 0x2, PT ;  /* 0x000000020400780c */ /* 0x000fe20003f25270 */
[----:B------:R-:W1:Y:S01]  /*8040*/  LDCU UR6, c[0x0][0x3d4] ;  /* 0x00007a80ff0677ac */ /* 0x000e620008000800 */
[----:B------:R-:W2:Y:S01]  /*8050*/  LDCU UR7, c[0x0][0x4f8] ;  /* 0x00009f00ff0777ac */ /* 0x000ea20008000800 */
[----:B0-----:R-:W-:-:S05]  /*8060*/  IMAD.HI.U32 R14, R17, UR4, R16 ;  /* 0x00000004110e7c27 */ /* 0x001fca000f8e0010 */
[----:B------:R-:W-:-:S04]  /*8070*/  SHF.R.U32.HI R15, RZ, UR5, R14 ;  /* 0x00000005ff0f7c19 */ /* 0x000fc8000801160e */
[----:B------:R-:W-:-:S05]  /*8080*/  IADD3 R7, PT, PT, -R15, RZ, RZ ;  /* 0x000000ff0f077210 */ /* 0x000fca0007ffe1ff */
[----:B-1----:R-:W-:-:S04]  /*8090*/  IMAD R17, R7, UR6, R17 ;  /* 0x0000000607117c24 */ /* 0x002fc8000f8e0211 */
[----:B--2---:R-:W-:Y:S01]  /*80a0*/  IMAD R24, R17, UR7, R24 ;  /* 0x0000000711187c24 */ /* 0x004fe2000f8e0218 */
[----:B------:R-:W-:Y:S06]  /*80b0*/  @!P1 BRA `(.L_x_43) ;  /* 0x0000000c00ec9947 */ /* 0x000fec0003800000 */
[----:B------:R-:W0:Y:S01]  /*80c0*/  LDCU.64 UR6, c[0x0][0x3e0] ;  /* 0x00007c00ff0677ac */ /* 0x000e220008000a00 */
[----:B------:R-:W-:Y:S01]  /*80d0*/  IMAD.MOV.U32 R14, RZ, RZ, RZ ;  /* 0x000000ffff0e7224 */ /* 0x000fe200078e00ff */
[----:B------:R-:W-:Y:S01]  /*80e0*/  ISETP.NE.AND P1, PT, R4, 0x3, PT ;  /* 0x000000030400780c */ /* 0x000fe20003f25270 */
[----:B------:R-:W1:Y:S01]  /*80f0*/  LDCU UR4, c[0x0][0x3e8] ;  /* 0x00007d00ff0477ac */ /* 0x000e620008000800 */
[----:B------:R-:W2:Y:S01]  /*8100*/  LDCU UR5, c[0x0][0x4fc] ;  /* 0x00009f80ff0577ac */ /* 0x000ea20008000800 */
[----:B0-----:R-:W-:-:S05]  /*8110*/  IMAD.HI.U32 R16, R15, UR7, R14 ;  /* 0x000000070f107c27 */ /* 0x001fca000f8e000e */
[----:B-1----:R-:W-:-:S04]  /*8120*/  SHF.R.U32.HI R17, RZ, UR4, R16 ;  /* 0x00000004ff117c19 */ /* 0x002fc80008011610 */
[----:B------:R-:W-:-:S05]  /*8130*/  IADD3 R7, PT, PT, -R17, RZ, RZ ;  /* 0x000000ff11077210 */ /* 0x000fca0007ffe1ff */
[----:B------:R-:W-:-:S04]  /*8140*/  IMAD R15, R7, UR6, R15 ;  /* 0x00000006070f7c24 */ /* 0x000fc8000f8e020f */
        /* <DEDUP_REMOVED lines=235> */
[----:B------:R-:W1:Y:S01]  /*9000*/  LDCU UR4, c[0x0][0x4f0] ;  /* 0x00009e00ff0477ac */ /* 0x000e620008000800 */
[----:B------:R-:W2:Y:S02]  /*9010*/  LDCU UR5, c[0x0][0x554] ;  /* 0x0000aa80ff0577ac */ /* 0x000ea40008000800 */
[----:B0-----:R-:W-:-:S05]  /*9020*/  IMAD.HI.U32 R7, R15, UR7, R14 ;  /* 0x000000070f077c27 */ /* 0x001fca000f8e000e */
[----:B-1----:R-:W-:-:S04]  /*9030*/  SHF.R.U32.HI R7, RZ, UR4, R7 ;  /* 0x00000004ff077c19 */ /* 0x002fc80008011607 */
[----:B------:R-:W-:-:S05]  /*9040*/  IADD3 R7, PT, PT, -R7, RZ, RZ ;  /* 0x000000ff07077210 */ /* 0x000fca0007ffe1ff */
[----:B------:R-:W-:-:S04]  /*9050*/  IMAD R15, R7, UR6, R15 ;  /* 0x00000006070f7c24 */ /* 0x000fc8000f8e020f */
[----:B--2---:R-:W-:-:S07]  /*9060*/  IMAD R24, R15, UR5, R24 ;  /* 0x000000050f187c24 */ /* 0x004fce000f8e0218 */
.L_x_43:
[----:B------:R-:W-:-:S07]  /*9070*/  IMAD.MOV.U32 R25, RZ, RZ, RZ ;  /* 0x000000ffff197224 */ /* 0x000fce00078e00ff */
.L_x_42:
[----:B------:R-:W-:-:S04]  /*9080*/  IADD3 R14, P1, PT, R24, R3, RZ ;  /* 0x00000003180e7210 */ /* 0x000fc80007f3e0ff */
[----:B------:R-:W-:-:S05]  /*9090*/  IADD3.X R15, PT, PT, R25, R2, RZ, P1, !PT ;  /* 0x00000002190f7210 */ /* 0x000fca0000ffe4ff */
[----:B------:R-:W2:Y:S01]  /*90a0*/  LDG.E.U8 R14, desc[UR36][R14.64] ;  /* 0x000000240e0e7981 */ /* 0x000ea2000c1e1100 */
[----:B------:R-:W-:-:S05]  /*90b0*/  IMAD.IADD R13, R13, 0x1, R20 ;  /* 0x000000010d0d7824 */ /* 0x000fca00078e0214 */
[----:B------:R-:W-:Y:S02]  /*90c0*/  ISETP.GE.U32.AND P2, PT, R13, R22, PT ;  /* 0x000000160d00720c */ /* 0x000fe40003f46070 */
[----:B--2---:R-:W-:-:S04]  /*90d0*/  ISETP.NE.AND P1, PT, R14, RZ, PT ;  /* 0x000000ff0e00720c */ /* 0x004fc80003f25270 */
[----:B------:R-:W-:-:S07]  /*90e0*/  SEL R7, RZ, 0x1, !P1 ;  /* 0x00000001ff077807 */ /* 0x000fce0004800000 */
[----:B------:R-:W-:Y:S05]  /*90f0*/  @P2 BRA `(.L_x_39) ;  /* 0x0000002000dc2947 */ /* 0x000fea0003800000 */
[----:B------:R-:W-:Y:S01]  /*9100*/  CS2R R14, SRZ ;  /* 0x00000000000e7805 */ /* 0x000fe2000001ff00 */
[----:B------:R-:W-:Y:S06]  /*9110*/  @!P0 BRA `(.L_x_44) ;  /* 0x00000010004c8947 */ /* 0x000fec0003800000 */
[----:B------:R-:W0:Y:S01]  /*9120*/  LDCU.64 UR6, c[0x0][0x3c8] ;  /* 0x00007900ff0677ac */ /* 0x000e220008000a00 */
[----:B------:R-:W-:Y:S01]  /*9130*/  HFMA2 R12, -RZ, RZ, 0, 0 ;  /* 0x00000000ff0c7431 */ /* 0x000fe200000001ff */
[----:B------:R-:W-:Y:S01]  /*9140*/  ISETP.NE.AND P1, PT, R5, RZ, PT ;  /* 0x000000ff0500720c */ /* 0x000fe20003f25270 */
[----:B------:R-:W1:Y:S01]  /*9150*/  LDCU UR4, c[0x0][0x3d0] ;  /* 0x00007a00ff0477ac */ /* 0x000e620008000800 */
[----:B------:R-:W2:Y:S02]  /*9160*/  LDCU UR5, c[0x0][0x4f4] ;  /* 0x00009e80ff0577ac */ /* 0x000ea40008000800 */
[----:B0-----:R-:W-:-:S05]  /*9170*/  IMAD.HI.U32 R14, R13, UR7, R12 ;  /* 0x000000070d0e7c27 */ /* 0x001fca000f8e000c */
[----:B-1----:R-:W-:-:S05]  /*9180*/  SHF.R.U32.HI R15, RZ, UR4, R14 ;  /* 0x00000004ff0f7c19 */ /* 0x002fca000801160e */
[----:B------:R-:W-:-:S04]  /*9190*/  IMAD.MOV R17, RZ, RZ, -R15 ;  /* 0x000000ffff117224 */ /* 0x000fc800078e0a0f */
[----:B------:R-:W-:-:S04]  /*91a0*/  IMAD R0, R17, UR6, R13 ;  /* 0x0000000611007c24 */ /* 0x000fc8000f8e020d */
[----:B--2---:R-:W-:Y:S01]  /*91b0*/  IMAD R0, R0, UR5, RZ ;  /* 0x0000000500007c24 */ /* 0x004fe2000f8e02ff */
        /* <DEDUP_REMOVED lines=256> */
[----:B------:R-:W1:Y:S01]  /*a1c0*/  LDCU UR4, c[0x0][0x4f0] ;  /* 0x00009e00ff0477ac */ /* 0x000e620008000800 */
[----:B------:R-:W2:Y:S03]  /*a1d0*/  LDCU UR5, c[0x0][0x554] ;  /* 0x0000aa80ff0577ac */ /* 0x000ea60008000800 */
[----:B0-----:R-:W-:-:S05]  /*a1e0*/  IMAD.HI.U32 R14, R17, UR7, R16 ;  /* 0x00000007110e7c27 */ /* 0x001fca000f8e0010 */
[----:B-1----:R-:W-:-:S05]  /*a1f0*/  SHF.R.U32.HI R14, RZ, UR4, R14 ;  /* 0x00000004ff0e7c19 */ /* 0x002fca000801160e */
[----:B------:R-:W-:-:S04]  /*a200*/  IMAD.MOV R15, RZ, RZ, -R14 ;  /* 0x000000ffff0f7224 */ /* 0x000fc800078e0a0e */
[----:B------:R-:W-:-:S04]  /*a210*/  IMAD R17, R15, UR6, R17 ;  /* 0x000000060f117c24 */ /* 0x000fc8000f8e0211 */
[----:B--2---:R-:W-:-:S07]  /*a220*/  IMAD R0, R17, UR5, R0 ;  /* 0x0000000511007c24 */ /* 0x004fce000f8e0200 */
.L_x_45:
[----:B------:R-:W-:Y:S01]  /*a230*/  MOV R14, R0 ;  /* 0x00000000000e7202 */ /* 0x000fe20000000f00 */
[----:B------:R-:W-:-:S07]  /*a240*/  IMAD.MOV.U32 R15, RZ, RZ, RZ ;  /* 0x000000ffff0f7224 */ /* 0x000fce00078e00ff */
.L_x_44:
        /* <DEDUP_REMOVED lines=11> */
[----:B------:R-:W-:Y:S02]  /*a300*/  MOV R12, RZ ;  /* 0x000000ff000c7202 */ /* 0x000fe40000000f00 */
        /* <DEDUP_REMOVED lines=271> */
.L_x_47:
[----:B------:R-:W-:Y:S01]  /*b400*/  MOV R14, R8 ;  /* 0x00000008000e7202 */ /* 0x000fe20000000f00 */
[----:B------:R-:W-:-:S07]  /*b410*/  IMAD.MOV.U32 R15, RZ, RZ, RZ ;  /* 0x000000ffff0f7224 */ /* 0x000fce00078e00ff */
.L_x_46:
[----:B------:R-:W-:-:S04]  /*b420*/  IADD3 R4, P0, PT, R14, R3, RZ ;  /* 0x000000030e047210 */ /* 0x000fc80007f1e0ff */
[----:B------:R-:W-:-:S05]  /*b430*/  IADD3.X R5, PT, PT, R15, R2, RZ, P0, !PT ;  /* 0x000000020f057210 */ /* 0x000fca00007fe4ff */
[----:B------:R-:W2:Y:S02]  /*b440*/  LDG.E.U8 R4, desc[UR36][R4.64] ;  /* 0x0000002404047981 */ /* 0x000ea4000c1e1100 */
[----:B--2---:R-:W-:-:S04]  /*b450*/  ISETP.NE.AND P0, PT, R4, RZ, PT ;  /* 0x000000ff0400720c */ /* 0x004fc80003f05270 */
[----:B------:R-:W-:-:S09]  /*b460*/  SEL R8, RZ, 0x1, !P0 ;  /* 0x00000001ff087807 */ /* 0x000fd20004000000 */
.L_x_39:
[----:B------:R-:W-:Y:S05]  /*b470*/  BSYNC.RECONVERGENT B1 ;  /* 0x0000000000017941 */ /* 0x000fea0003800200 */
.L_x_38:
[----:B------:R-:W-:Y:S01]  /*b480*/  ISETP.GE.U32.AND P0, PT, R19, R22, PT ;  /* 0x000000161300720c */ /* 0x000fe20003f06070 */
[----:B------:R-:W-:-:S12]  /*b490*/  BSSY.RECONVERGENT B1, `(.L_x_48) ;  /* 0x000001b000017945 */ /* 0x000fd80003800200 */
        /* <DEDUP_REMOVED lines=26> */
.L_x_49:
[----:B------:R-:W-:Y:S05]  /*b640*/  BSYNC.RECONVERGENT B1 ;  /* 0x0000000000017941 */ /* 0x000fea0003800200 */
.L_x_48:
        /* <DEDUP_REMOVED lines=9> */
[----:B------:R-:W-:-:S09]  /*b6e0*/  SEL R17, RZ, 0x1, !P0 ;  /* 0x00000001ff117807 */ /* 0x000fd20004000000 */
.L_x_2:
[----:B------:R-:W-:Y:S05]  /*b6f0*/  BSYNC.RECONVERGENT B0 ;  /* 0x0000000000007941 */ /* 0x000fea0003800200 */
.L_x_1:
[----:B------:R-:W0:Y:S01]  /*b700*/  LDCU UR4, c[0x0][0x3a0] ;  /* 0x00007400ff0477ac */ /* 0x000e220008000800 */
[----:B------:R-:W1:Y:S01]  /*b710*/  S2R R3, SR_TID.X ;  /* 0x0000000000037919 */ /* 0x000e620000002100 */
[----:B------:R-:W2:Y:S01]  /*b720*/  S2R R0, SR_TID.Y ;  /* 0x0000000000007919 */ /* 0x000ea20000002200 */
[----:B0-----:R-:W-:-:S09]  /*b730*/  UISETP.NE.AND UP0, UPT, UR4, URZ, UPT ;  /* 0x000000ff0400728c */ /* 0x001fd2000bf05270 */
[----:B------:R-:W-:Y:S05]  /*b740*/  BRA.U !UP0, `(.L_x_50) ;  /* 0x0000000108687547 */ /* 0x000fea000b800000 */
[----:B------:R-:W0:Y:S01]  /*b750*/  S2UR UR5, SR_CgaCtaId ;  /* 0x00000000000579c3 */ /* 0x000e220000008800 */
[----:B------:R-:W1:Y:S01]  /*b760*/  LDCU UR8, c[0x0][0x360] ;  /* 0x00006c00ff0877ac */ /* 0x000e620008000800 */
[----:B------:R-:W-:Y:S01]  /*b770*/  UMOV UR4, 0x400 ;  /* 0x0000040000047882 */ /* 0x000fe20000000000 */
[----:B------:R-:W3:Y:S01]  /*b780*/  LDCU UR6, c[0x0][0x364] ;  /* 0x00006c80ff0677ac */ /* 0x000ee20008000800 */
[----:B------:R-:W-:Y:S01]  /*b790*/  UIADD3 UR4, UPT, UPT, UR4, 0x10, URZ ;  /* 0x0000001004047890 */ /* 0x000fe2000fffe0ff */
[----:B-12---:R-:W-:-:S03]  /*b7a0*/  IMAD R2, R0, UR8, R3 ;  /* 0x0000000800027c24 */ /* 0x006fc6000f8e0203 */
[----:B0-----:R-:W-:Y:S02]  /*b7b0*/  ULEA UR4, UR5, UR4, 0x18 ;  /* 0x0000000405047291 */ /* 0x001fe4000f8ec0ff */
[----:B---3--:R-:W-:-:S07]  /*b7c0*/  UISETP.GE.U32.AND UP0, UPT, UR6, 0x2, UPT ;  /* 0x000000020600788c */ /* 0x008fce000bf06070 */
[----:B------:R0:W-:Y:S02]  /*b7d0*/  STS.U8 [R2+UR4], R17 ;  /* 0x0000001102007988 */ /* 0x0001e40008000004 */
[----:B------:R-:W-:Y:S05]  /*b7e0*/  BRA.U !UP0, `(.L_x_50) ;  /* 0x0000000108407547 */ /* 0x000fea000b800000 */
[----:B------:R-:W-:-:S05]  /*b7f0*/  UMOV UR5, UR6 ;  /* 0x0000000600057c82 */ /* 0x000fca0008000000 */
.L_x_51:
[----:B------:R-:W-:Y:S01]  /*b800*/  USHF.R.U32.HI UR7, URZ, 0x1, UR5 ;  /* 0x00000001ff077899 */ /* 0x000fe20008011605 */
[----:B------:R-:W-:Y:S01]  /*b810*/  BAR.SYNC.DEFER_BLOCKING 0x0 ;  /* 0x0000000000007b1d */ /* 0x000fe20000010000 */
[----:B------:R-:W-:-:S04]  /*b820*/  UISETP.GT.U32.AND UP0, UPT, UR5, 0x3, UPT ;  /* 0x000000030500788c */ /* 0x000fc8000bf04070 */
[----:B------:R-:W-:Y:S01]  /*b830*/  IADD3 R4, PT, PT, R0, UR7, RZ ;  /* 0x0000000700047c10 */ /* 0x000fe2000fffe0ff */
[----:B------:R-:W-:-:S03]  /*b840*/  UMOV UR5, UR7 ;  /* 0x0000000700057c82 */ /* 0x000fc60008000000 */
[----:B------:R-:W-:-:S04]  /*b850*/  ISETP.GE.U32.AND P0, PT, R4, UR6, PT ;  /* 0x0000000604007c0c */ /* 0x000fc8000bf06070 */
[----:B------:R-:W-:-:S13]  /*b860*/  ISETP.GE.U32.OR P0, PT, R0, UR7, P0 ;  /* 0x0000000700007c0c */ /* 0x000fda0008706470 */
[----:B------:R-:W-:Y:S01]  /*b870*/  @!P0 IMAD R4, R4, UR8, R3 ;  /* 0x0000000804048c24 */ /* 0x000fe2000f8e0203 */
[----:B---3--:R-:W-:-:S05]  /*b880*/  @!P0 LOP3.LUT R5, R17, 0xff, RZ, 0xc0, !PT ;  /* 0x000000ff11058812 */ /* 0x008fca00078ec0ff */
[----:B------:R-:W1:Y:S02]  /*b890*/  @!P0 LDS.U8 R4, [R4+UR4] ;  /* 0x0000000404048984 */ /* 0x000e640008000000 */
[----:B-1----:R-:W-:-:S04]  /*b8a0*/  @!P0 ISETP.NE.AND P1, PT, R5, R4, PT ;  /* 0x000000040500820c */ /* 0x002fc80003f25270 */
[----:B------:R-:W-:-:S04]  /*b8b0*/  @!P0 SEL R5, RZ, 0x1, !P1 ;  /* 0x00000001ff058807 */ /* 0x000fc80004800000 */
[----:B0-----:R-:W-:Y:S01]  /*b8c0*/  @!P0 PRMT R17, R5, 0x7610, R17 ;  /* 0x0000761005118816 */ /* 0x001fe20000000011 */
[----:B------:R3:W-:Y:S01]  /*b8d0*/  @!P0 STS.U8 [R2+UR4], R5 ;  /* 0x0000000502008988 */ /* 0x0007e20008000004 */
[----:B------:R-:W-:Y:S05]  /*b8e0*/  BRA.U UP0, `(.L_x_51) ;  /* 0xfffffffd00c47547 */ /* 0x000fea000b83ffff */
.L_x_50:
[----:B------:R-:W4:Y:S02]  /*b8f0*/  LDCU UR4, c[0x0][0x39c] ;  /* 0x00007380ff0477ac */ /* 0x000f240008000800 */
[----:B----4-:R-:W-:-:S09]  /*b900*/  UISETP.NE.AND UP0, UPT, UR4, URZ, UPT ;  /* 0x000000ff0400728c */ /* 0x010fd2000bf05270 */
[----:B------:R-:W-:Y:S05]  /*b910*/  BRA.U !UP0, `(.L_x_52) ;  /* 0x0000000108b07547 */ /* 0x000fea000b800000 */
[----:B------:R-:W4:Y:S02]  /*b920*/  LDCU UR6, c[0x0][0x360] ;  /* 0x00006c00ff0677ac */ /* 0x000f240008000800 */
[----:B----4-:R-:W-:Y:S02]  /*b930*/  UISETP.GE.U32.AND UP0, UPT, UR6, 0x21, UPT ;  /* 0x000000210600788c */ /* 0x010fe4000bf06070 */
[----:B------:R-:W-:-:S07]  /*b940*/  UMOV UR4, UR6 ;  /* 0x0000000600047c82 */ /* 0x000fce0008000000 */
[----:B------:R-:W-:Y:S05]  /*b950*/  BRA.U !UP0, `(.L_x_53) ;  /* 0x0000000108647547 */ /* 0x000fea000b800000 */
[----:B------:R-:W4:Y:S01]  /*b960*/  S2UR UR5, SR_CgaCtaId ;  /* 0x00000000000579c3 */ /* 0x000f220000008800 */
[----:B------:R-:W-:Y:S01]  /*b970*/  UMOV UR4, 0x400 ;  /* 0x0000040000047882 */ /* 0x000fe20000000000 */
[----:B0123--:R-:W-:Y:S01]  /*b980*/  IMAD R2, R0, UR6, R3 ;  /* 0x0000000600027c24 */ /* 0x00ffe2000f8e0203 */
[----:B------:R-:W-:Y:S02]  /*b990*/  UIADD3 UR4, UPT, UPT, UR4, 0x10, URZ ;  /* 0x0000001004047890 */ /* 0x000fe4000fffe0ff */
[----:B------:R-:W-:Y:S02]  /*b9a0*/  UISETP.GE.U32.AND UP0, UPT, UR6, 0x40, UPT ;  /* 0x000000400600788c */ /* 0x000fe4000bf06070 */
[----:B----4-:R-:W-:-:S03]  /*b9b0*/  ULEA UR8, UR5, UR4, 0x18 ;  /* 0x0000000405087291 */ /* 0x010fc6000f8ec0ff */
[----:B------:R-:W-:-:S03]  /*b9c0*/  UMOV UR4, 0x20 ;  /* 0x0000002000047882 */ /* 0x000fc60000000000 */
[----:B------:R-:W-:-:S03]  /*b9d0*/  VIADD R4, R2, UR8 ;  /* 0x0000000802047c36 */ /* 0x000fc60008000000 */
[----:B------:R4:W-:Y:S01]  /*b9e0*/  STS.U8 [R2+UR8], R17 ;  /* 0x0000001102007988 */ /* 0x0009e20008000008 */
[----:B------:R-:W-:Y:S05]  /*b9f0*/  BRA.U !UP0, `(.L_x_53) ;  /* 0x00000001083c7547 */ /* 0x000fea000b800000 */
[----:B------:R-:W-:-:S05]  /*ba00*/  UMOV UR5, UR6 ;  /* 0x0000000600057c82 */ /* 0x000fca0008000000 */
.L_x_54:
[----:B------:R-:W-:Y:S01]  /*ba10*/  USHF.R.U32.HI UR7, URZ, 0x1, UR5 ;  /* 0x00000001ff077899 */ /* 0x000fe20008011605 */
[----:B------:R-:W-:Y:S01]  /*ba20*/  BAR.SYNC.DEFER_BLOCKING 0x0 ;  /* 0x0000000000007b1d */ /* 0x000fe20000010000 */
[----:B------:R-:W-:-:S04]  /*ba30*/  UISETP.GT.U32.AND UP0, UPT, UR5, 0x7f, UPT ;  /* 0x0000007f0500788c */ /* 0x000fc8000bf04070 */
[----:B0-----:R-:W-:Y:S01]  /*ba40*/  IADD3 R5, PT, PT, R3, UR7, RZ ;  /* 0x0000000703057c10 */ /* 0x001fe2000fffe0ff */
[----:B------:R-:W-:-:S03]  /*ba50*/  UMOV UR5, UR7 ;  /* 0x0000000700057c82 */ /* 0x000fc60008000000 */
[----:B------:R-:W-:-:S04]  /*ba60*/  ISETP.GE.U32.AND P0, PT, R5, UR6, PT ;  /* 0x0000000605007c0c */ /* 0x000fc8000bf06070 */
[----:B------:R-:W-:-:S13]  /*ba70*/  ISETP.GE.U32.OR P0, PT, R3, UR7, P0 ;  /* 0x0000000703007c0c */ /* 0x000fda0008706470 */
[----:B------:R-:W0:Y:S01]  /*ba80*/  @!P0 LDS.U8 R5, [R4+UR7] ;  /* 0x0000000704058984 */ /* 0x000e220008000000 */
[----:B------:R-:W-:-:S04]  /*ba90*/  @!P0 LOP3.LUT R6, R17, 0xff, RZ, 0xc0, !PT ;  /* 0x000000ff11068812 */ /* 0x000fc800078ec0ff */
[----:B0-----:R-:W-:-:S04]  /*baa0*/  @!P0 ISETP.NE.AND P1, PT, R6, R5, PT ;  /* 0x000000050600820c */ /* 0x001fc80003f25270 */
[----:B------:R-:W-:-:S04]  /*bab0*/  @!P0 SEL R5, RZ, 0x1, !P1 ;  /* 0x00000001ff058807 */ /* 0x000fc80004800000 */
[----:B----4-:R-:W-:Y:S01]  /*bac0*/  @!P0 PRMT R17, R5, 0x7610, R17 ;  /* 0x0000761005118816 */ /* 0x010fe20000000011 */
[----:B------:R0:W-:Y:S01]  /*bad0*/  @!P0 STS.U8 [R2+UR8], R5 ;  /* 0x0000000502008988 */ /* 0x0001e20008000008 */
[----:B------:R-:W-:Y:S05]  /*bae0*/  BRA.U UP0, `(.L_x_54) ;  /* 0xfffffffd00c87547 */ /* 0x000fea000b83ffff */
.L_x_53:
[----:B------:R-:W-:Y:S01]  /*baf0*/  BAR.SYNC.DEFER_BLOCKING 0x0 ;  /* 0x0000000000007b1d */ /* 0x000fe20000010000 */
[----:B------:R-:W-:-:S09]  /*bb00*/  UISETP.GE.U32.AND UP0, UPT, UR4, 0x2, UPT ;  /* 0x000000020400788c */ /* 0x000fd2000bf06070 */
[----:B------:R-:W-:Y:S05]  /*bb10*/  BRA.U !UP0, `(.L_x_52) ;  /* 0x0000000108307547 */ /* 0x000fea000b800000 */
[----:B0--34-:R-:W-:-:S07]  /*bb20*/  IMAD.MOV.U32 R2, RZ, RZ, 0x1 ;  /* 0x00000001ff027424 */ /* 0x019fce00078e00ff */
.L_x_55:
[C---:B------:R-:W-:Y:S02]  /*bb30*/  LOP3.LUT R4, R17.reuse, 0xffff, RZ, 0xc0, !PT ;  /* 0x0000ffff11047812 */ /* 0x040fe400078ec0ff */
[----:B------:R-:W-:Y:S02]  /*bb40*/  LOP3.LUT R17, R17, 0xff, RZ, 0xc0, !PT ;  /* 0x000000ff11117812 */ /* 0x000fe400078ec0ff */
[----:B------:R-:W-:-:S06]  /*bb50*/  PRMT R5, R4, 0x8880, RZ ;  /* 0x0000888004057816 */ /* 0x000fcc00000000ff */
[----:B------:R0:W3:Y:S02]  /*bb60*/  SHFL.DOWN PT, R5, R5, R2, 0x1f ;  /* 0x08001f0205057589 */ /* 0x0000e400000e0000 */
[----:B0-----:R-:W-:-:S04]  /*bb70*/  SHF.L.U32 R2, R2, 0x1, RZ ;  /* 0x0000000102027819 */ /* 0x001fc800000006ff */
[----:B------:R-:W-:Y:S02]  /*bb80*/  ISETP.GE.AND P1, PT, R2, UR4, PT ;  /* 0x0000000402007c0c */ /* 0x000fe4000bf26270 */
[----:B---3--:R-:W-:-:S04]  /*bb90*/  ISETP.NE.AND P0, PT, R5, RZ, PT ;  /* 0x000000ff0500720c */ /* 0x008fc80003f05270 */
[----:B------:R-:W-:-:S04]  /*bba0*/  SEL R4, RZ, 0x1, !P0 ;  /* 0x00000001ff047807 */ /* 0x000fc80004000000 */
[----:B------:R-:W-:-:S04]  /*bbb0*/  ISETP.NE.AND P0, PT, R17, R4, PT ;  /* 0x000000041100720c */ /* 0x000fc80003f05270 */
[----:B------:R-:W-:Y:S01]  /*bbc0*/  SEL R17, RZ, 0x1, !P0 ;  /* 0x00000001ff117807 */ /* 0x000fe20004000000 */
[----:B------:R-:W-:Y:S08]  /*bbd0*/  @!P1 BRA `(.L_x_55) ;  /* 0xfffffffc00d49947 */ /* 0x000ff0000383ffff */
.L_x_52:
[----:B0--34-:R-:W0:Y:S01]  /*bbe0*/  S2R R2, SR_CTAID.X ;  /* 0x0000000000027919 */ /* 0x019e220000002500 */
[----:B------:R-:W3:Y:S01]  /*bbf0*/  LDCU UR4, c[0x0][0x558] ;  /* 0x0000ab00ff0477ac */ /* 0x000ee20008000800 */
[----:B------:R-:W-:Y:S01]  /*bc00*/  IMAD.MOV.U32 R16, RZ, RZ, RZ ;  /* 0x000000ffff107224 */ /* 0x000fe200078e00ff */
[----:B------:R-:W1:Y:S01]  /*bc10*/  LDCU.64 UR6, c[0x0][0x3a8] ;  /* 0x00007500ff0677ac */ /* 0x000e620008000a00 */
[----:B------:R-:W0:Y:S01]  /*bc20*/  LDCU UR5, c[0x0][0x394] ;  /* 0x00007280ff0577ac */ /* 0x000e220008000800 */
[----:B---3--:R-:W-:Y:S01]  /*bc30*/  UISETP.NE.AND UP0, UPT, UR4, URZ, UPT ;  /* 0x000000ff0400728c */ /* 0x008fe2000bf05270 */
[----:B-1----:R-:W-:-:S04]  /*bc40*/  IMAD R5, R3, UR6, RZ ;  /* 0x0000000603057c24 */ /* 0x002fc8000f8e02ff */
[----:B--2---:R-:W-:-:S04]  /*bc50*/  IMAD R5, R0, UR7, R5 ;  /* 0x0000000700057c24 */ /* 0x004fc8000f8e0205 */
[----:B0-----:R-:W-:Y:S01]  /*bc60*/  IMAD R5, R2, UR5, R5 ;  /* 0x0000000502057c24 */ /* 0x001fe2000f8e0205 */
[----:B------:R-:W-:Y:S06]  /*bc70*/  BRA.U !UP0, `(.L_x_56) ;  /* 0x0000001108547547 */ /* 0x000fec000b800000 */
[----:B------:R-:W0:Y:S01]  /*bc80*/  LDCU.64 UR8, c[0x0][0x560] ;  /* 0x0000ac00ff0877ac */ /* 0x000e220008000a00 */
[----:B------:R-:W-:Y:S01]  /*bc90*/  HFMA2 R4, -RZ, RZ, 0, 0 ;  /* 0x00000000ff047431 */ /* 0x000fe200000001ff */
[----:B------:R-:W1:Y:S01]  /*bca0*/  LDCU UR7, c[0x0][0x55c] ;  /* 0x0000ab80ff0777ac */ /* 0x000e620008000800 */
[----:B------:R-:W2:Y:S01]  /*bcb0*/  LDCU UR6, c[0x0][0x688] ;  /* 0x0000d100ff0677ac */ /* 0x000ea20008000800 */
[----:B------:R-:W-:-:S04]  /*bcc0*/  UIADD3 UR5, UPT, UPT, UR4, -0x1, URZ ;  /* 0xffffffff04057890 */ /* 0x000fc8000fffe0ff */
[----:B------:R-:W-:Y:S01]  /*bcd0*/  UISETP.NE.AND UP1, UPT, UR5, URZ, UPT ;  /* 0x000000ff0500728c */ /* 0x000fe2000bf25270 */
[----:B0-----:R-:W-:-:S05]  /*bce0*/  IMAD.HI.U32 R6, R5, UR8, R4 ;  /* 0x0000000805067c27 */ /* 0x001fca000f8e0004 */
[----:B------:R-:W-:-:S05]  /*bcf0*/  SHF.R.U32.HI R7, RZ, UR9, R6 ;  /* 0x00000009ff077c19 */ /* 0x000fca0008011606 */
[----:B------:R-:W-:-:S04]  /*bd00*/  IMAD.MOV R9, RZ, RZ, -R7 ;  /* 0x000000ffff097224 */ /* 0x000fc800078e0a07 */
[----:B-1----:R-:W-:-:S04]  /*bd10*/  IMAD R9, R9, UR7, R5 ;  /* 0x0000000709097c24 */ /* 0x002fc8000f8e0205 */
[----:B--2---:R-:W-:Y:S01]  /*bd20*/  IMAD R16, R9, UR6, RZ ;  /* 0x0000000609107c24 */ /* 0x004fe2000f8e02ff */
[----:B------:R-:W-:Y:S06]  /*bd30*/  BRA.U !UP1, `(.L_x_56) ;  /* 0x0000001109247547 */ /* 0x000fec000b800000 */
[----:B------:R-:W0:Y:S01]  /*bd40*/  LDCU.64 UR8, c[0x0][0x568] ;  /* 0x0000ad00ff0877ac */ /* 0x000e220008000a00 */
[----:B------:R-:W-:Y:S01]  /*bd50*/  MOV R6, RZ ;  /* 0x000000ff00067202 */ /* 0x000fe20000000f00 */
[----:B------:R-:W1:Y:S01]  /*bd60*/  LDCU UR7, c[0x0][0x570] ;  /* 0x0000ae00ff0777ac */ /* 0x000e620008000800 */
[----:B------:R-:W-:Y:S01]  /*bd70*/  UISETP.LT.U32.AND UP1, UPT, UR5, 0x18, UPT ;  /* 0x000000180500788c */ /* 0x000fe2000bf21070 */
[----:B------:R-:W2:Y:S03]  /*bd80*/  LDCU UR6, c[0x0][0x690] ;  /* 0x0000d200ff0677ac */ /* 0x000ea60008000800 */
[----:B------:R-:W-:Y:S01]  /*bd90*/  USEL UR5, UR5, 0x18, UP1 ;  /* 0x0000001805057887 */ /* 0x000fe20008800000 */
[----:B0-----:R-:W-:-:S03]  /*bda0*/  IMAD.HI.U32 R8, R7, UR9, R6 ;  /* 0x0000000907087c27 */ /* 0x001fc6000f8e0006 */
[----:B------:R-:W-:Y:S02]  /*bdb0*/  UIADD3 UR5, UPT, UPT, UR5, 0x1, URZ ;  /* 0x0000000105057890 */ /* 0x000fe4000fffe0ff */
[----:B-1----:R-:W-:Y:S02]  /*bdc0*/  SHF.R.U32.HI R9, RZ, UR7, R8 ;  /* 0x00000007ff097c19 */ /* 0x002fe40008011608 */
[----:B------:R-:W-:-:S03]  /*bdd0*/  UISETP.NE.AND UP1, UPT, UR5, 0x2, UPT ;  /* 0x000000020500788c */ /* 0x000fc6000bf25270 */
[----:B------:R-:W-:-:S04]  /*bde0*/  IMAD.MOV R6, RZ, RZ, -R9 ;  /* 0x000000ffff067224 */ /* 0x000fc800078e0a09 */
[----:B------:R-:W-:-:S04]  /*bdf0*/  IMAD R7, R6, UR8, R7 ;  /* 0x0000000806077c24 */ /* 0x000fc8000f8e0207 */
        /* <DEDUP_REMOVED lines=247> */
[----:B------:R-:W2:Y:S03]  /*cd70*/  LDCU UR5, c[0x0][0x748] ;  /* 0x0000e900ff0577ac */ /* 0x000ea60008000800 */
[----:B0-----:R-:W-:-:S05]  /*cd80*/  IMAD.HI.U32 R6, R9, UR6, R8 ;  /* 0x0000000609067c27 */ /* 0x001fca000f8e0008 */
[----:B------:R-:W-:-:S05]  /*cd90*/  SHF.R.U32.HI R6, RZ, UR7, R6 ;  /* 0x00000007ff067c19 */ /* 0x000fca0008011606 */
[----:B------:R-:W-:-:S04]  /*cda0*/  IMAD.MOV R7, RZ, RZ, -R6 ;  /* 0x000000ffff077224 */ /* 0x000fc800078e0a06 */
[----:B-1----:R-:W-:-:S04]  /*cdb0*/  IMAD R7, R7, UR8, R9 ;  /* 0x0000000807077c24 */ /* 0x002fc8000f8e0209 */
[----:B--2---:R-:W-:-:S07]  /*cdc0*/  IMAD R16, R7, UR5, R16 ;  /* 0x0000000507107c24 */ /* 0x004fce000f8e0210 */
.L_x_56:
[----:B------:R-:W0:Y:S01]  /*cdd0*/  LDCU.64 UR6, c[0x0][0x768] ;  /* 0x0000ed00ff0677ac */ /* 0x000e220008000a00 */
[----:B------:R-:W-:Y:S01]  /*cde0*/  CS2R R6, SRZ ;  /* 0x0000000000067805 */ /* 0x000fe2000001ff00 */
[----:B------:R-:W1:Y:S01]  /*cdf0*/  LDCU UR5, c[0x0][0x3a4] ;  /* 0x00007480ff0577ac */ /* 0x000e620008000800 */
[----:B0-----:R-:W-:-:S04]  /*ce00*/  ISETP.NE.U32.AND P1, PT, RZ, UR6, PT ;  /* 0x00000006ff007c0c */ /* 0x001fc8000bf25070 */
[----:B------:R-:W-:Y:S01]  /*ce10*/  ISETP.NE.AND.EX P1, PT, RZ, UR7, PT, P1 ;  /* 0x00000007ff007c0c */ /* 0x000fe2000bf25310 */
[----:B-1----:R-:W-:-:S12]  /*ce20*/  UISETP.NE.AND UP1, UPT, UR5, URZ, UPT ;  /* 0x000000ff0500728c */ /* 0x002fd8000bf25270 */
[----:B------:R-:W-:-:S04]  /*ce30*/  @P1 LEA.HI R6, P0, R16, UR6, RZ, 0x1d ;  /* 0x0000000610061c11 */ /* 0x000fc8000f81e8ff */
[----:B------:R-:W-:Y:S01]  /*ce40*/  @P1 IADD3.X R7, PT, PT, RZ, UR7, RZ, P0, !PT ;  /* 0x00000007ff071c10 */ /* 0x000fe200087fe4ff */
[----:B------:R-:W-:Y:S08]  /*ce50*/  BRA.U !UP1, `(.L_x_57) ;  /* 0x0000002109d47547 */ /* 0x000ff0000b800000 */
[----:B------:R-:W-:Y:S01]  /*ce60*/  IMAD.MOV.U32 R16, RZ, RZ, RZ ;  /* 0x000000ffff107224 */ /* 0x000fe200078e00ff */
[----:B------:R-:W-:Y:S06]  /*ce70*/  BRA.U !UP0, `(.L_x_58) ;  /* 0x0000001108587547 */ /* 0x000fec000b800000 */
[----:B------:R-:W0:Y:S01]  /*ce80*/  LDCU.64 UR6, c[0x0][0x560] ;  /* 0x0000ac00ff0677ac */ /* 0x000e220008000a00 */
[----:B------:R-:W-:Y:S01]  /*ce90*/  MOV R8, RZ ;  /* 0x000000ff00087202 */ /* 0x000fe20000000f00 */
[----:B------:R-:W-:Y:S01]  /*cea0*/  IMAD.MOV.U32 R9, RZ, RZ, R5 ;  /* 0x000000ffff097224 */ /* 0x000fe200078e0005 */
        /* <DEDUP_REMOVED lines=19> */
[----:B------:R-:W-:-:S03]  /*cfe0*/  UISETP.NE.AND UP0, UPT, UR4, 0x2, UPT ;  /* 0x000000020400788c */ /* 0x000fc6000bf05270 */
[----:B------:R-:W-:-:S05]  /*cff0*/  IADD3 R8, PT, PT, -R11, RZ, RZ ;  /* 0x000000ff0b087210 */ /* 0x000fca0007ffe1ff */
[----:B------:R-:W-:-:S04]  /*d000*/  IMAD R9, R8, UR6, R9 ;  /* 0x0000000608097c24 */ /* 0x000fc8000f8e0209 */
[----:B0-----:R-:W-:Y:S01]  /*d010*/  IMAD R16, R9, UR7, R16 ;  /* 0x0000000709107c24 */ /* 0x001fe2000f8e0210 */
        /* <DEDUP_REMOVED lines=252> */
.L_x_58:
[----:B------:R-:W0:Y:S01]  /*dfe0*/  LDCU UR4, c[0x0][0x38c] ;  /* 0x00007180ff0477ac */ /* 0x000e220008000800 */
[----:B------:R-:W1:Y:S01]  /*dff0*/  S2UR UR8, SR_CgaCtaId ;  /* 0x00000000000879c3 */ /* 0x000e620000008800 */
[----:B------:R-:W-:Y:S01]  /*e000*/  BSSY.RECONVERGENT B0, `(.L_x_59) ;  /* 0x0000018000007945 */ /* 0x000fe20003800200 */
[----:B------:R-:W-:Y:S02]  /*e010*/  LOP3.LUT P3, RZ, R3, R0, RZ, 0xfc, !PT ;  /* 0x0000000003ff7212 */ /* 0x000fe4000786fcff */
[----:B------:R-:W-:Y:S02]  /*e020*/  PLOP3.LUT P0, PT, PT, PT, PT, 0x8, 0x80 ;  /* 0x000000000080781c */ /* 0x000fe40003f0e170 */
[----:B0-----:R-:W-:-:S13]  /*e030*/  ISETP.GE.AND P2, PT, R5, UR4, PT ;  /* 0x0000000405007c0c */ /* 0x001fda000bf46270 */
[----:B-1----:R-:W-:Y:S05]  /*e040*/  @P2 BRA `(.L_x_60) ;  /* 0x00000000004c2947 */ /* 0x002fea0003800000 */
[----:B------:R-:W0:Y:S01]  /*e050*/  LDC R4, c[0x0][0x39c] ;  /* 0x0000e700ff047b82 */ /* 0x000e220000000800 */
[----:B------:R-:W1:Y:S02]  /*e060*/  LDCU UR4, c[0x0][0x3a0] ;  /* 0x00007400ff0477ac */ /* 0x000e640008000800 */
[----:B-1----:R-:W-:-:S04]  /*e070*/  ISETP.NE.AND P4, PT, RZ, UR4, PT ;  /* 0x00000004ff007c0c */ /* 0x002fc8000bf85270 */
[----:B------:R-:W-:Y:S02]  /*e080*/  ISETP.NE.AND P4, PT, R0, RZ, P4 ;  /* 0x000000ff0000720c */ /* 0x000fe40002785270 */
[----:B0-----:R-:W-:-:S04]  /*e090*/  ISETP.NE.AND P2, PT, R4, RZ, PT ;  /* 0x000000ff0400720c */ /* 0x001fc80003f45270 */
[----:B------:R-:W-:-:S04]  /*e0a0*/  ISETP.NE.AND P2, PT, R3, RZ, P2 ;  /* 0x000000ff0300720c */ /* 0x000fc80001745270 */
[----:B------:R-:W-:-:S13]  /*e0b0*/  PLOP3.LUT P2, PT, P2, P4, PT, 0xf8, 0x8f ;  /* 0x00000000008f781c */ /* 0x000fda0001749f70 */
[----:B------:R-:W-:Y:S05]  /*e0c0*/  @P2 BRA `(.L_x_60) ;  /* 0x00000000002c2947 */ /* 0x000fea0003800000 */
[----:B------:R-:W0:Y:S01]  /*e0d0*/  S2R R5, SR_CTAID.Y ;  /* 0x0000000000057919 */ /* 0x000e220000002600 */
[----:B------:R-:W0:Y:S01]  /*e0e0*/  LDCU UR4, c[0x0][0x374] ;  /* 0x00006e80ff0477ac */ /* 0x000e220008000800 */
[----:B------:R-:W-:Y:S01]  /*e0f0*/  ISETP.NE.AND P0, PT, R4, RZ, PT ;  /* 0x000000ff0400720c */ /* 0x000fe20003f05270 */
[----:B------:R-:W1:Y:S01]  /*e100*/  LDCU UR5, c[0x0][0x360] ;  /* 0x00006c00ff0577ac */ /* 0x000e620008000800 */
[----:B------:R-:W2:Y:S01]  /*e110*/  LDCU.64 UR6, c[0x0][0x770] ;  /* 0x0000ee00ff0677ac */ /* 0x000ea20008000a00 */
[----:B0-----:R-:W-:-:S10]  /*e120*/  IMAD R4, R2, UR4, R5 ;  /* 0x0000000402047c24 */ /* 0x001fd4000f8e0205 */
[----:B-1----:R-:W-:-:S05]  /*e130*/  @!P0 IMAD R4, R4, UR5, R3 ;  /* 0x0000000504048c24 */ /* 0x002fca000f8e0203 */
[----:B--2---:R-:W-:-:S05]  /*e140*/  IADD3 R4, P0, PT, R4, UR6, RZ ;  /* 0x0000000604047c10 */ /* 0x004fca000ff1e0ff */
[----:B------:R-:W-:Y:S01]  /*e150*/  IMAD.X R5, RZ, RZ, UR7, P0 ;  /* 0x00000007ff057e24 */ /* 0x000fe200080e06ff */
[----:B------:R-:W-:-:S04]  /*e160*/  PLOP3.LUT P0, PT, PT, PT, PT, 0x80, 0x8 ;  /* 0x000000000008781c */ /* 0x000fc80003f0f070 */
[----:B------:R0:W-:Y:S09]  /*e170*/  STG.E.U8 desc[UR36][R4.64], R17 ;  /* 0x0000001104007986 */ /* 0x0001f2000c101124 */
.L_x_60:
[----:B------:R-:W-:Y:S05]  /*e180*/  BSYNC.RECONVERGENT B0 ;  /* 0x0000000000007941 */ /* 0x000fea0003800200 */
.L_x_59:
[----:B------:R-:W-:Y:S01]  /*e190*/  UMOV UR7, 0x400 ;  /* 0x0000040000077882 */ /* 0x000fe20000000000 */
[----:B------:R-:W-:Y:S01]  /*e1a0*/  @!PT LDS RZ, [RZ] ;  /* 0x00000000fffff984 */ /* 0x000fe20000000800 */
[----:B------:R-:W-:Y:S01]  /*e1b0*/  @!PT LDS RZ, [RZ] ;  /* 0x00000000fffff984 */ /* 0x000fe20000000800 */
[----:B------:R-:W-:Y:S01]  /*e1c0*/  @!PT LDS RZ, [RZ] ;  /* 0x00000000fffff984 */ /* 0x000fe20000000800 */
[----:B------:R-:W-:Y:S01]  /*e1d0*/  @!PT LDS RZ, [RZ] ;  /* 0x00000000fffff984 */ /* 0x000fe20000000800 */
[----:B------:R-:W-:-:S00]  /*e1e0*/  MEMBAR.ALL.CTA ;  /* 0x0000000000007992 */ /* 0x000fc00000008000 */
[----:B------:R-:W-:Y:S06]  /*e1f0*/  MEMBAR.SC.GPU ;  /* 0x0000000000007992 */ /* 0x000fec0000002000 */
[----:B------:R-:W-:-:S00]  /*e200*/  ERRBAR ;  /* 0x00000000000079ab */ /* 0x000fc00000000000 */
[----:B------:R-:W-:Y:S06]  /*e210*/  CGAERRBAR ;  /* 0x00000000000075ab */ /* 0x000fec0000000000 */
[----:B------:R-:W-:Y:S02]  /*e220*/  CCTL.IVALL ;  /* 0x00000000ff00798f */ /* 0x000fe40002000000 */
[----:B------:R-:W-:Y:S06]  /*e230*/  BAR.SYNC.DEFER_BLOCKING 0x0 ;  /* 0x0000000000007b1d */ /* 0x000fec0000010000 */
[----:B------:R-:W-:Y:S02]  /*e240*/  BSSY.RECONVERGENT B0, `(.L_x_61) ;  /* 0x0000018000007945 */ /* 0x000fe40003800200 */
[----:B------:R-:W-:Y:S06]  /*e250*/  BAR.SYNC.DEFER_BLOCKING 0x0 ;  /* 0x0000000000007b1d */ /* 0x000fec0000010000 */
[----:B------:R-:W-:Y:S05]  /*e260*/  @P3 BRA `(.L_x_62) ;  /* 0x0000000000543947 */ /* 0x000fea0003800000 */
[----:B------:R-:W1:Y:S01]  /*e270*/  S2R R11, SR_LANEID ;  /* 0x00000000000b7919 */ /* 0x000e620000000000 */
[----:B------:R-:W-:Y:S01]  /*e280*/  VOTEU.ANY UR5, UPT, PT ;  /* 0x0000000000057886 */ /* 0x000fe200038e0100 */
[----:B0-----:R-:W0:Y:S01]  /*e290*/  LDC.64 R4, c[0x0][0x778] ;  /* 0x0001de00ff047b82 */ /* 0x001e220000000a00 */
[----:B------:R-:W1:Y:S01]  /*e2a0*/  FLO.U32 R10, UR5 ;  /* 0x00000005000a7d00 */ /* 0x000e6200080e0000 */
[----:B------:R-:W2:Y:S01]  /*e2b0*/  POPC R9, UR5 ;  /* 0x0000000500097d09 */ /* 0x000ea20008000000 */
[----:B0-----:R-:W-:Y:S01]  /*e2c0*/  IMAD.WIDE.U32 R4, R2, 0x4, R4 ;  /* 0x0000000402047825 */ /* 0x001fe200078e0004 */
[----:B-1----:R-:W-:-:S13]  /*e2d0*/  ISETP.EQ.U32.AND P2, PT, R10, R11, PT ;  /* 0x0000000b0a00720c */ /* 0x002fda0003f42070 */
[----:B--2---:R-:W2:Y:S01]  /*e2e0*/  @P2 ATOMG.E.ADD.STRONG.GPU PT, R5, desc[UR36][R4.64], R9 ;  /* 0x80000009040529a8 */ /* 0x004ea200081ef124 */
[----:B------:R-:W0:Y:S01]  /*e2f0*/  S2UR UR6, SR_CgaCtaId ;  /* 0x00000000000679c3 */ /* 0x000e220000008800 */
[----:B------:R-:W1:Y:S01]  /*e300*/  LDCU UR4, c[0x0][0x374] ;  /* 0x00006e80ff0477ac */ /* 0x000e620008000800 */
[----:B------:R-:W3:Y:S01]  /*e310*/  S2R R11, SR_LTMASK ;  /* 0x00000000000b7919 */ /* 0x000ee20000003900 */
[----:B-1----:R-:W-:Y:S01]  /*e320*/  UIADD3 UR4, UPT, UPT, UR4, -0x1, URZ ;  /* 0xffffffff04047890 */ /* 0x002fe2000fffe0ff */
[----:B---3--:R-:W-:Y:S01]  /*e330*/  LOP3.LUT R11, R11, UR5, RZ, 0xc0, !PT ;  /* 0x000000050b0b7c12 */ /* 0x008fe2000f8ec0ff */
[----:B------:R-:W-:Y:S02]  /*e340*/  UMOV UR5, 0x400 ;  /* 0x0000040000057882 */ /* 0x000fe40000000000 */
[----:B0-----:R-:W-:-:S03]  /*e350*/  ULEA UR5, UR6, UR5, 0x18 ;  /* 0x0000000506057291 */ /* 0x001fc6000f8ec0ff */
[----:B------:R-:W0:Y:S01]  /*e360*/  POPC R11, R11 ;  /* 0x0000000b000b7309 */ /* 0x000e220000000000 */
[----:B--2---:R-:W0:Y:S02]  /*e370*/  SHFL.IDX PT, R8, R5, R10, 0x1f ;  /* 0x00001f0a05087589 */ /* 0x004e2400000e0000 */
[----:B0-----:R-:W-:-:S04]  /*e380*/  IADD3 R8, PT, PT, R8, R11, RZ ;  /* 0x0000000b08087210 */ /* 0x001fc80007ffe0ff */
[----:B------:R-:W-:-:S04]  /*e390*/  ISETP.NE.AND P2, PT, R8, UR4, PT ;  /* 0x0000000408007c0c */ /* 0x000fc8000bf45270 */
[----:B------:R-:W-:-:S05]  /*e3a0*/  SEL R4, RZ, 0x1, P2 ;  /* 0x00000001ff047807 */ /* 0x000fca0001000000 */
[----:B------:R1:W-:Y:S04]  /*e3b0*/  STS.U8 [UR5], R4 ;  /* 0x00000004ff007988 */ /* 0x0003e80008000005 */
.L_x_62:
[----:B------:R-:W-:Y:S05]  /*e3c0*/  BSYNC.RECONVERGENT B0 ;  /* 0x0000000000007941 */ /* 0x000fea0003800200 */
.L_x_61:
[----:B------:R-:W-:Y:S01]  /*e3d0*/  BAR.SYNC.DEFER_BLOCKING 0x0 ;  /* 0x0000000000007b1d */ /* 0x000fe20000010000 */
[----:B------:R-:W-:-:S09]  /*e3e0*/  ULEA UR4, UR8, UR7, 0x18 ;  /* 0x0000000708047291 */ /* 0x000fd2000f8ec0ff */
[----:B01----:R-:W0:Y:S02]  /*e3f0*/  LDS.U8 R4, [UR4] ;  /* 0x00000004ff047984 */ /* 0x003e240008000000 */
[----:B0-----:R-:W-:-:S13]  /*e400*/  ISETP.NE.AND P2, PT, R4, RZ, PT ;  /* 0x000000ff0400720c */ /* 0x001fda0003f45270 */
[----:B------:R-:W-:Y:S05]  /*e410*/  @!P2 EXIT ;  /* 0x000000000000a94d */ /* 0x000fea0003800000 */
        /* <DEDUP_REMOVED lines=8> */
[----:B------:R-:W-:Y:S01]  /*e4a0*/  CCTL.IVALL ;  /* 0x00000000ff00798f */ /* 0x000fe20002000000 */
[----:B------:R-:W0:Y:S01]  /*e4b0*/  LDCU UR5, c[0x0][0x39c] ;  /* 0x00007380ff0577ac */ /* 0x000e220008000800 */
[----:B------:R-:W-:Y:S01]  /*e4c0*/  BSSY.RECONVERGENT B0, `(.L_x_63) ;  /* 0x0000031000007945 */ /* 0x000fe20003800200 */
[----:B------:R-:W1:Y:S01]  /*e4d0*/  LDCU.U8 UR4, c[0x0][0x381] ;  /* 0x00007020ff0477ac */ /* 0x000e620008000000 */
[----:B0-----:R-:W-:Y:S01]  /*e4e0*/  UISETP.NE.AND UP0, UPT, UR5, URZ, UPT ;  /* 0x000000ff0500728c */ /* 0x001fe2000bf05270 */
[----:B-1----:R-:W-:-:S08]  /*e4f0*/  IMAD.U32 R17, RZ, RZ, UR4 ;  /* 0x00000004ff117e24 */ /* 0x002fd0000f8e00ff */
[----:B------:R-:W-:Y:S05]  /*e500*/  BRA.U !UP0, `(.L_x_64) ;  /* 0x0000000108607547 */ /* 0x000fea000b800000 */
[----:B------:R-:W0:Y:S01]  /*e510*/  LDCU UR4, c[0x0][0x360] ;  /* 0x00006c00ff0477ac */ /* 0x000e220008000800 */
[----:B------:R-:W1:Y:S01]  /*e520*/  LDCU UR6, c[0x0][0x398] ;  /* 0x00007300ff0677ac */ /* 0x000e620008000800 */
[----:B------:R-:W2:Y:S01]  /*e530*/  LDCU.64 UR10, c[0x0][0x770] ;  /* 0x0000ee00ff0a77ac */ /* 0x000ea20008000a00 */
[----:B0-----:R-:W-:-:S05]  /*e540*/  IMAD R4, R0, UR4, R3 ;  /* 0x0000000400047c24 */ /* 0x001fca000f8e0203 */
[----:B-1----:R-:W-:-:S13]  /*e550*/  ISETP.GE.U32.AND P2, PT, R4, UR6, PT ;  /* 0x0000000604007c0c */ /* 0x002fda000bf46070 */
[----:B--2---:R-:W-:Y:S05]  /*e560*/  @P2 BRA `(.L_x_65) ;  /* 0x0000000000982947 */ /* 0x004fea0003800000 */
[----:B------:R-:W0:Y:S01]  /*e570*/  LDCU UR5, c[0x0][0x374] ;  /* 0x00006e80ff0577ac */ /* 0x000e220008000800 */
[----:B------:R-:W1:Y:S01]  /*e580*/  LDC R11, c[0x0][0x364] ;  /* 0x0000d900ff0b7b82 */ /* 0x000e620000000800 */
[----:B------:R-:W-:Y:S01]  /*e590*/  BSSY.RECONVERGENT B1, `(.L_x_66) ;  /* 0x000000e000017945 */ /* 0x000fe20003800200 */
[----:B------:R-:W-:Y:S01]  /*e5a0*/  MOV R8, R4 ;  /* 0x0000000400087202 */ /* 0x000fe20000000f00 */
[----:B0-----:R-:W-:Y:S02]  /*e5b0*/  IMAD R9, R2, UR5, RZ ;  /* 0x0000000502097c24 */ /* 0x001fe4000f8e02ff */
[----:B-1----:R-:W-:-:S07]  /*e5c0*/  IMAD R11, R11, UR4, RZ ;  /* 0x000000040b0b7c24 */ /* 0x002fce000f8e02ff */
.L_x_67:
[----:B------:R-:W-:-:S05]  /*e5d0*/  IMAD.IADD R4, R9, 0x1, R8 ;  /* 0x0000000109047824 */ /* 0x000fca00078e0208 */
[----:B------:R-:W-:-:S04]  /*e5e0*/  IADD3 R4, P2, PT, R4, UR10, RZ ;  /* 0x0000000a04047c10 */ /* 0x000fc8000ff5e0ff */
[----:B------:R-:W-:-:S05]  /*e5f0*/  IADD3.X R5, PT, PT, RZ, UR11, RZ, P2, !PT ;  /* 0x0000000bff057c10 */ /* 0x000fca00097fe4ff */
[----:B------:R-:W2:Y:S01]  /*e600*/  LDG.E.U8 R4, desc[UR36][R4.64] ;  /* 0x0000002404047981 */ /* 0x000ea2000c1e1100 */
[----:B------:R-:W-:Y:S01]  /*e610*/  IMAD.IADD R8, R11, 0x1, R8 ;  /* 0x000000010b087824 */ /* 0x000fe200078e0208 */
[----:B------:R-:W-:-:S04]  /*e620*/  LOP3.LUT R17, R17, 0xff, RZ, 0xc0, !PT ;  /* 0x000000ff11117812 */ /* 0x000fc800078ec0ff */
[----:B------:R-:W-:Y:S02]  /*e630*/  ISETP.GE.U32.AND P3, PT, R8, UR6, PT ;  /* 0x0000000608007c0c */ /* 0x000fe4000bf66070 */
[----:B--2---:R-:W-:-:S04]  /*e640*/  ISETP.NE.AND P2, PT, R17, R4, PT ;  /* 0x000000041100720c */ /* 0x004fc80003f45270 */
[----:B------:R-:W-:-:S07]  /*e650*/  SEL R17, RZ, 0x1, !P2 ;  /* 0x00000001ff117807 */ /* 0x000fce0005000000 */
[----:B------:R-:W-:Y:S05]  /*e660*/  @!P3 BRA `(.L_x_67) ;  /* 0xfffffffc00d8b947 */ /* 0x000fea000383ffff */
[----:B------:R-:W-:Y:S05]  /*e670*/  BSYNC.RECONVERGENT B1 ;  /* 0x0000000000017941 */ /* 0x000fea0003800200 */
.L_x_66:
[----:B------:R-:W-:Y:S05]  /*e680*/  BRA `(.L_x_65) ;  /* 0x0000000000507947 */ /* 0x000fea0003800000 */
.L_x_64:
[----:B------:R-:W0:Y:S01]  /*e690*/  LDCU UR5, c[0x0][0x398] ;  /* 0x00007300ff0577ac */ /* 0x000e220008000800 */
[----:B------:R-:W1:Y:S01]  /*e6a0*/  LDCU.64 UR10, c[0x0][0x770] ;  /* 0x0000ee00ff0a77ac */ /* 0x000e620008000a00 */
[----:B0-----:R-:W-:-:S13]  /*e6b0*/  ISETP.GE.U32.AND P2, PT, R0, UR5, PT ;  /* 0x0000000500007c0c */ /* 0x001fda000bf46070 */
[----:B-1----:R-:W-:Y:S05]  /*e6c0*/  @P2 BRA `(.L_x_65) ;  /* 0x0000000000402947 */ /* 0x002fea0003800000 */
[----:B------:R-:W0:Y:S01]  /*e6d0*/  LDCU UR4, c[0x0][0x374] ;  /* 0x00006e80ff0477ac */ /* 0x000e220008000800 */
[----:B------:R-:W1:Y:S01]  /*e6e0*/  LDC R8, c[0x0][0x360] ;  /* 0x0000d800ff087b82 */ /* 0x000e620000000800 */
[----:B------:R-:W-:-:S07]  /*e6f0*/  MOV R9, R0 ;  /* 0x0000000000097202 */ /* 0x000fce0000000f00 */
[----:B------:R-:W2:Y:S01]  /*e700*/  LDC R10, c[0x0][0x364] ;  /* 0x0000d900ff0a7b82 */ /* 0x000ea20000000800 */
[----:B0-----:R-:W-:-:S07]  /*e710*/  IMAD R2, R2, UR4, RZ ;  /* 0x0000000402027c24 */ /* 0x001fce000f8e02ff */
.L_x_68:
[----:B------:R-:W-:-:S04]  /*e720*/  IMAD.IADD R4, R2, 0x1, R9 ;  /* 0x0000000102047824 */ /* 0x000fc800078e0209 */
[----:B-1----:R-:W-:-:S05]  /*e730*/  IMAD R4, R4, R8, R3 ;  /* 0x0000000804047224 */ /* 0x002fca00078e0203 */
[----:B------:R-:W-:-:S04]  /*e740*/  IADD3 R4, P2, PT, R4, UR10, RZ ;  /* 0x0000000a04047c10 */ /* 0x000fc8000ff5e0ff */
[----:B------:R-:W-:-:S05]  /*e750*/  IADD3.X R5, PT, PT, RZ, UR11, RZ, P2, !PT ;  /* 0x0000000bff057c10 */ /* 0x000fca00097fe4ff */
[----:B------:R-:W3:Y:S01]  /*e760*/  LDG.E.U8 R4, desc[UR36][R4.64] ;  /* 0x0000002404047981 */ /* 0x000ee2000c1e1100 */
[----:B------:R-:W-:Y:S01]  /*e770*/  LOP3.LUT R17, R17, 0xff, RZ, 0xc0, !PT ;  /* 0x000000ff11117812 */ /* 0x000fe200078ec0ff */
[----:B--2---:R-:W-:-:S03]  /*e780*/  IMAD.IADD R9, R10, 0x1, R9 ;  /* 0x000000010a097824 */ /* 0x004fc600078e0209 */
[----:B---3--:R-:W-:-:S04]  /*e790*/  ISETP.NE.AND P2, PT, R17, R4, PT ;  /* 0x000000041100720c */ /* 0x008fc80003f45270 */
[----:B------:R-:W-:Y:S02]  /*e7a0*/  SEL R17, RZ, 0x1, !P2 ;  /* 0x00000001ff117807 */ /* 0x000fe40005000000 */
[----:B------:R-:W-:-:S13]  /*e7b0*/  ISETP.GE.U32.AND P2, PT, R9, UR5, PT ;  /* 0x0000000509007c0c */ /* 0x000fda000bf46070 */
[----:B------:R-:W-:Y:S05]  /*e7c0*/  @!P2 BRA `(.L_x_68) ;  /* 0xfffffffc00d4a947 */ /* 0x000fea000383ffff */
.L_x_65:
[----:B------:R-:W-:Y:S05]  /*e7d0*/  BSYNC.RECONVERGENT B0 ;  /* 0x0000000000007941 */ /* 0x000fea0003800200 */
.L_x_63:
[----:B------:R-:W0:Y:S01]  /*e7e0*/  LDCU UR6, c[0x0][0x360] ;  /* 0x00006c00ff0677ac */ /* 0x000e220008000800 */
[----:B------:R-:W-:Y:S01]  /*e7f0*/  UIADD3 UR7, UPT, UPT, UR7, 0x10, URZ ;  /* 0x0000001007077890 */ /* 0x000fe2000fffe0ff */
[----:B------:R-:W1:Y:S03]  /*e800*/  LDCU UR5, c[0x0][0x364] ;  /* 0x00006c80ff0577ac */ /* 0x000e660008000800 */
[----:B------:R-:W-:Y:S01]  /*e810*/  ULEA UR8, UR8, UR7, 0x18 ;  /* 0x0000000708087291 */ /* 0x000fe2000f8ec0ff */
[----:B------:R-:W2:Y:S01]  /*e820*/  LDCU UR4, c[0x0][0x39c] ;  /* 0x00007380ff0477ac */ /* 0x000ea20008000800 */
[----:B0-----:R-:W-:-:S07]  /*e830*/  IMAD R2, R0, UR6, R3 ;  /* 0x0000000600027c24 */ /* 0x001fce000f8e0203 */
[----:B------:R0:W-:Y:S01]  /*e840*/  STS.U8 [R2+UR8], R17 ;  /* 0x0000001102007988 */ /* 0x0001e20008000008 */
[----:B-1----:R-:W-:Y:S02]  /*e850*/  UISETP.GE.U32.AND UP1, UPT, UR5, 0x2, UPT ;  /* 0x000000020500788c */ /* 0x002fe4000bf26070 */
[----:B--2---:R-:W-:-:S07]  /*e860*/  UISETP.NE.AND UP0, UPT, UR4, URZ, UPT ;  /* 0x000000ff0400728c */ /* 0x004fce000bf05270 */
[----:B0-----:R-:W-:Y:S05]  /*e870*/  BRA.U !UP1, `(.L_x_69) ;  /* 0x0000000109407547 */ /* 0x001fea000b800000 */
[----:B------:R-:W-:-:S05]  /*e880*/  UMOV UR4, UR5 ;  /* 0x0000000500047c82 */ /* 0x000fca0008000000 */
.L_x_70:
        /* <DEDUP_REMOVED lines=8> */
[----:B0-----:R-:W-:-:S05]  /*e910*/  @!P2 LOP3.LUT R5, R17, 0xff, RZ, 0xc0, !PT ;  /* 0x000000ff1105a812 */ /* 0x001fca00078ec0ff */
[----:B------:R-:W0:Y:S02]  /*e920*/  @!P2 LDS.U8 R4, [R4+UR8] ;  /* 0x000000080404a984 */ /* 0x000e240008000000 */
[----:B0-----:R-:W-:-:S04]  /*e930*/  @!P2 ISETP.NE.AND P3, PT, R5, R4, PT ;  /* 0x000000040500a20c */ /* 0x001fc80003f65270 */
[----:B------:R-:W-:-:S04]  /*e940*/  @!P2 SEL R5, RZ, 0x1, !P3 ;  /* 0x00000001ff05a807 */ /* 0x000fc80005800000 */
[----:B------:R-:W-:Y:S01]  /*e950*/  @!P2 PRMT R17, R5, 0x7610, R17 ;  /* 0x000076100511a816 */ /* 0x000fe20000000011 */
[----:B------:R0:W-:Y:S01]  /*e960*/  @!P2 STS.U8 [R2+UR8], R5 ;  /* 0x000000050200a988 */ /* 0x0001e20008000008 */
[----:B------:R-:W-:Y:S05]  /*e970*/  BRA.U UP1, `(.L_x_70) ;  /* 0xfffffffd01c47547 */ /* 0x000fea000b83ffff */
.L_x_69:
[----:B------:R-:W-:Y:S01]  /*e980*/  VIADD R0, R2, UR8 ;  /* 0x0000000802007c36 */ /* 0x000fe20008000000 */
[----:B------:R-:W-:Y:S06]  /*e990*/  BRA.U !UP0, `(.L_x_71) ;  /* 0x0000000108947547 */ /* 0x000fec000b800000 */
[----:B------:R-:W-:Y:S02]  /*e9a0*/  UISETP.GE.U32.AND UP0, UPT, UR6, 0x21, UPT ;  /* 0x000000210600788c */ /* 0x000fe4000bf06070 */
[----:B------:R-:W-:-:S07]  /*e9b0*/  UMOV UR4, UR6 ;  /* 0x0000000600047c82 */ /* 0x000fce0008000000 */
[----:B------:R-:W-:Y:S05]  /*e9c0*/  BRA.U !UP0, `(.L_x_72) ;  /* 0x00000001084c7547 */ /* 0x000fea000b800000 */
[----:B------:R1:W-:Y:S01]  /*e9d0*/  STS.U8 [R2+UR8], R17 ;  /* 0x0000001102007988 */ /* 0x0003e20008000008 */
[----:B------:R-:W-:Y:S01]  /*e9e0*/  UISETP.GE.U32.AND UP0, UPT, UR6, 0x40, UPT ;  /* 0x000000400600788c */ /* 0x000fe2000bf06070 */
[----:B------:R-:W-:-:S08]  /*e9f0*/  UMOV UR4, 0x20 ;  /* 0x0000002000047882 */ /* 0x000fd00000000000 */
[----:B-1----:R-:W-:Y:S05]  /*ea00*/  BRA.U !UP0, `(.L_x_72) ;  /* 0x00000001083c7547 */ /* 0x002fea000b800000 */
[----:B------:R-:W-:-:S05]  /*ea10*/  UMOV UR5, UR6 ;  /* 0x0000000600057c82 */ /* 0x000fca0008000000 */
.L_x_73:
[----:B------:R-:W-:Y:S01]  /*ea20*/  USHF.R.U32.HI UR7, URZ, 0x1, UR5 ;  /* 0x00000001ff077899 */ /* 0x000fe20008011605 */
[----:B------:R-:W-:Y:S01]  /*ea30*/  BAR.SYNC.DEFER_BLOCKING 0x0 ;  /* 0x0000000000007b1d */ /* 0x000fe20000010000 */
[----:B------:R-:W-:-:S04]  /*ea40*/  UISETP.GT.U32.AND UP0, UPT, UR5, 0x7f, UPT ;  /* 0x0000007f0500788c */ /* 0x000fc8000bf04070 */
[----:B------:R-:W-:Y:S01]  /*ea50*/  IADD3 R4, PT, PT, R3, UR7, RZ ;  /* 0x0000000703047c10 */ /* 0x000fe2000fffe0ff */
[----:B------:R-:W-:-:S03]  /*ea60*/  UMOV UR5, UR7 ;  /* 0x0000000700057c82 */ /* 0x000fc60008000000 */
[----:B------:R-:W-:-:S04]  /*ea70*/  ISETP.GE.U32.AND P2, PT, R4, UR6, PT ;  /* 0x0000000604007c0c */ /* 0x000fc8000bf46070 */
[----:B------:R-:W-:-:S13]  /*ea80*/  ISETP.GE.U32.OR P2, PT, R3, UR7, P2 ;  /* 0x0000000703007c0c */ /* 0x000fda0009746470 */
[----:B-1----:R-:W1:Y:S01]  /*ea90*/  @!P2 LDS.U8 R4, [R0+UR7] ;  /* 0x000000070004a984 */ /* 0x002e620008000000 */
[----:B0-----:R-:W-:-:S04]  /*eaa0*/  @!P2 LOP3.LUT R5, R17, 0xff, RZ, 0xc0, !PT ;  /* 0x000000ff1105a812 */ /* 0x001fc800078ec0ff */
[----:B-1----:R-:W-:-:S04]  /*eab0*/  @!P2 ISETP.NE.AND P3, PT, R5, R4, PT ;  /* 0x000000040500a20c */ /* 0x002fc80003f65270 */
[----:B------:R-:W-:-:S04]  /*eac0*/  @!P2 SEL R5, RZ, 0x1, !P3 ;  /* 0x00000001ff05a807 */ /* 0x000fc80005800000 */
[----:B------:R-:W-:Y:S01]  /*ead0*/  @!P2 PRMT R17, R5, 0x7610, R17 ;  /* 0x000076100511a816 */ /* 0x000fe20000000011 */
[----:B------:R1:W-:Y:S01]  /*eae0*/  @!P2 STS.U8 [R2+UR8], R5 ;  /* 0x000000050200a988 */ /* 0x0003e20008000008 */
[----:B------:R-:W-:Y:S05]  /*eaf0*/  BRA.U UP0, `(.L_x_73) ;  /* 0xfffffffd00c87547 */ /* 0x000fea000b83ffff */
.L_x_72:
[----:B------:R-:W-:Y:S01]  /*eb00*/  BAR.SYNC.DEFER_BLOCKING 0x0 ;  /* 0x0000000000007b1d */ /* 0x000fe20000010000 */
[----:B------:R-:W-:-:S09]  /*eb10*/  UISETP.GE.U32.AND UP0, UPT, UR4, 0x2, UPT ;  /* 0x000000020400788c */ /* 0x000fd2000bf06070 */
[----:B------:R-:W-:Y:S05]  /*eb20*/  BRA.U !UP0, `(.L_x_71) ;  /* 0x0000000108307547 */ /* 0x000fea000b800000 */
[----:B------:R-:W-:-:S07]  /*eb30*/  IMAD.MOV.U32 R0, RZ, RZ, 0x1 ;  /* 0x00000001ff007424 */ /* 0x000fce00078e00ff */
.L_x_74:
[C---:B01----:R-:W-:Y:S02]  /*eb40*/  LOP3.LUT R2, R17.reuse, 0xffff, RZ, 0xc0, !PT ;  /* 0x0000ffff11027812 */ /* 0x043fe400078ec0ff */
[----:B------:R-:W-:Y:S02]  /*eb50*/  LOP3.LUT R17, R17, 0xff, RZ, 0xc0, !PT ;  /* 0x000000ff11117812 */ /* 0x000fe400078ec0ff */
[----:B------:R-:W-:-:S06]  /*eb60*/  PRMT R3, R2, 0x8880, RZ ;  /* 0x0000888002037816 */ /* 0x000fcc00000000ff */
[----:B------:R0:W1:Y:S02]  /*eb70*/  SHFL.DOWN PT, R3, R3, R0, 0x1f ;  /* 0x08001f0003037589 */ /* 0x00006400000e0000 */
[----:B0-----:R-:W-:-:S04]  /*eb80*/  SHF.L.U32 R0, R0, 0x1, RZ ;  /* 0x0000000100007819 */ /* 0x001fc800000006ff */
[----:B------:R-:W-:Y:S02]  /*eb90*/  ISETP.GE.AND P3, PT, R0, UR4, PT ;  /* 0x0000000400007c0c */ /* 0x000fe4000bf66270 */
[----:B-1----:R-:W-:-:S04]  /*eba0*/  ISETP.NE.AND P2, PT, R3, RZ, PT ;  /* 0x000000ff0300720c */ /* 0x002fc80003f45270 */
[----:B------:R-:W-:-:S04]  /*ebb0*/  SEL R2, RZ, 0x1, !P2 ;  /* 0x00000001ff027807 */ /* 0x000fc80005000000 */
[----:B------:R-:W-:-:S04]  /*ebc0*/  ISETP.NE.AND P2, PT, R17, R2, PT ;  /* 0x000000021100720c */ /* 0x000fc80003f45270 */
[----:B------:R-:W-:Y:S01]  /*ebd0*/  SEL R17, RZ, 0x1, !P2 ;  /* 0x00000001ff117807 */ /* 0x000fe20005000000 */
[----:B------:R-:W-:Y:S08]  /*ebe0*/  @!P3 BRA `(.L_x_74) ;  /* 0xfffffffc00d4b947 */ /* 0x000ff0000383ffff */
.L_x_71:
[----:B------:R-:W-:Y:S05]  /*ebf0*/  @!P0 EXIT ;  /* 0x000000000000894d */ /* 0x000fea0003800000 */
[----:B------:R-:W-:Y:S05]  /*ec00*/  @P1 BRA `(.L_x_75) ;  /* 0x0000000000c81947 */ /* 0x000fea0003800000 */
[----:B------:R-:W2:Y:S01]  /*ec10*/  LDCU.U8 UR6, c[0x0][0x788] ;  /* 0x0000f100ff0677ac */ /* 0x000ea20008000000 */
[----:B------:R-:W0:Y:S01]  /*ec20*/  LDCU.64 UR4, c[0x0][0x758] ;  /* 0x0000eb00ff0477ac */ /* 0x000e220008000a00 */
[----:B------:R-:W3:Y:S01]  /*ec30*/  LDCU.U8 UR7, c[0x0][0x789] ;  /* 0x0000f120ff0777ac */ /* 0x000ee20008000000 */
[----:B--2---:R-:W-:Y:S01]  /*ec40*/  UISETP.NE.AND UP0, UPT, UR6, URZ, UPT ;  /* 0x000000ff0600728c */ /* 0x004fe2000bf05270 */
[----:B01----:R-:W-:Y:S01]  /*ec50*/  IADD3 R2, P0, PT, R16, UR4, RZ ;  /* 0x0000000410027c10 */ /* 0x003fe2000ff1e0ff */
[----:B---3--:R-:W-:-:S04]  /*ec60*/  UISETP.NE.AND UP1, UPT, UR7, URZ, UPT ;  /* 0x000000ff0700728c */ /* 0x008fc8000bf25270 */
[----:B------:R-:W-:-:S03]  /*ec70*/  IMAD.X R3, RZ, RZ, UR5, P0 ;  /* 0x00000005ff037e24 */ /* 0x000fc600080e06ff */
[----:B------:R-:W-:Y:S05]  /*ec80*/  BRA.U !UP0, `(.L_x_76) ;  /* 0x00000001081c7547 */ /* 0x000fea000b800000 */
[----:B------:R-:W2:Y:S01]  /*ec90*/  LDG.E.64 R4, desc[UR36][R2.64] ;  /* 0x0000002402047981 */ /* 0x000ea2000c1e1b00 */
[----:B------:R-:W-:Y:S02]  /*eca0*/  LOP3.LUT R17, R17, 0xff, RZ, 0xc0, !PT ;  /* 0x000000ff11117812 */ /* 0x000fe400078ec0ff */
[----:B--2---:R-:W-:-:S04]  /*ecb0*/  ISETP.NE.U32.AND P0, PT, R4, RZ, PT ;  /* 0x000000ff0400720c */ /* 0x004fc80003f05070 */
[----:B------:R-:W-:-:S04]  /*ecc0*/  ISETP.NE.AND.EX P0, PT, R5, RZ, PT, P0 ;  /* 0x000000ff0500720c */ /* 0x000fc80003f05300 */
[----:B------:R-:W-:-:S04]  /*ecd0*/  SEL R0, RZ, 0x1, !P0 ;  /* 0x00000001ff007807 */ /* 0x000fc80004000000 */
[----:B------:R-:W-:-:S04]  /*ece0*/  ISETP.NE.AND P0, PT, R17, R0, PT ;  /* 0x000000001100720c */ /* 0x000fc80003f05270 */
[----:B------:R-:W-:-:S09]  /*ecf0*/  SEL R17, RZ, 0x1, !P0 ;  /* 0x00000001ff117807 */ /* 0x000fd20004000000 */
.L_x_76:
[----:B------:R-:W-:Y:S05]  /*ed00*/  BRA.U !UP1, `(.L_x_77) ;  /* 0x0000000109707547 */ /* 0x000fea000b800000 */
[----:B------:R-:W0:Y:S02]  /*ed10*/  LDCU UR4, c[0x0][0x78c] ;  /* 0x0000f180ff0477ac */ /* 0x000e240008000800 */
[----:B0-----:R-:W-:-:S09]  /*ed20*/  UISETP.NE.AND UP0, UPT, UR4, 0x1, UPT ;  /* 0x000000010400788c */ /* 0x001fd2000bf05270 */
[----:B------:R-:W-:Y:S05]  /*ed30*/  BRA.U !UP0, `(.L_x_78) ;  /* 0x0000000108407547 */ /* 0x000fea000b800000 */
[----:B------:R-:W-:Y:S01]  /*ed40*/  MOV R2, 0x0 ;  /* 0x0000000000027802 */ /* 0x000fe20000000f00 */
[----:B------:R-:W0:Y:S01]  /*ed50*/  LDCU.64 UR4, c[0x4][0x7c8] ;  /* 0x0100f900ff0477ac */ /* 0x000e220008000a00 */
[----:B------:R-:W-:Y:S02]  /*ed60*/  HFMA2 R8, -RZ, RZ, 0, 4.4763088226318359375e-05 ;  /* 0x000002efff087431 */ /* 0x000fe400000001ff */
[----:B------:R-:W-:Y:S01]  /*ed70*/  IMAD.MOV.U32 R12, RZ, RZ, 0x1 ;  /* 0x00000001ff0c7424 */ /* 0x000fe200078e00ff */
[----:B------:R-:W-:Y:S01]  /*ed80*/  MOV R13, RZ ;  /* 0x000000ff000d7202 */ /* 0x000fe20000000f00 */
[----:B------:R-:W1:Y:S01]  /*ed90*/  LDCU.64 UR6, c[0x4][0x7b8] ;  /* 0x0100f700ff0677ac */ /* 0x000e620008000a00 */
[----:B------:R-:W2:Y:S01]  /*eda0*/  LDC.64 R2, c[0x4][R2] ;  /* 0x0100000002027b82 */ /* 0x000ea20000000a00 */
[----:B------:R-:W3:Y:S01]  /*edb0*/  LDCU.64 UR8, c[0x4][0x6a8] ;  /* 0x0100d500ff0877ac */ /* 0x000ee20008000a00 */
[----:B0-----:R-:W-:Y:S01]  /*edc0*/  MOV R4, UR4 ;  /* 0x0000000400047c02 */ /* 0x001fe20008000f00 */
[----:B------:R-:W-:Y:S01]  /*edd0*/  IMAD.U32 R5, RZ, RZ, UR5 ;  /* 0x00000005ff057e24 */ /* 0x000fe2000f8e00ff */
[----:B-1----:R-:W-:Y:S01]  /*ede0*/  MOV R6, UR6 ;  /* 0x0000000600067c02 */ /* 0x002fe20008000f00 */
[----:B------:R-:W-:Y:S01]  /*edf0*/  IMAD.U32 R7, RZ, RZ, UR7 ;  /* 0x00000007ff077e24 */ /* 0x000fe2000f8e00ff */
[----:B---3--:R-:W-:Y:S01]  /*ee00*/  MOV R10, UR8 ;  /* 0x00000008000a7c02 */ /* 0x008fe20008000f00 */
[----:B------:R-:W-:-:S07]  /*ee10*/  IMAD.U32 R11, RZ, RZ, UR9 ;  /* 0x00000009ff0b7e24 */ /* 0x000fce000f8e00ff */
[----:B------:R-:W-:-:S07]  /*ee20*/  LEPC R20, `(.L_x_78) ;  /* 0x000000001014794e */ /* 0x000fce0000000000 */
[----:B--2---:R-:W-:Y:S05]  /*ee30*/  CALL.ABS.NOINC R2 ;  /* 0x0000000002007343 */ /* 0x004fea0003c00000 */
.L_x_78:
[----:B------:R-:W0:Y:S01]  /*ee40*/  LDCU.64 UR4, c[0x0][0x758] ;  /* 0x0000eb00ff0477ac */ /* 0x000e220008000a00 */
[----:B------:R-:W-:-:S04]  /*ee50*/  LOP3.LUT R17, R17, 0xffff, RZ, 0xc0, !PT ;  /* 0x0000ffff11117812 */ /* 0x000fc800078ec0ff */
[----:B------:R-:W-:-:S05]  /*ee60*/  PRMT R17, R17, 0x8880, RZ ;  /* 0x0000888011117816 */ /* 0x000fca00000000ff */
[----:B------:R-:W-:-:S05]  /*ee70*/  IMAD.MOV.U32 R2, RZ, RZ, R17 ;  /* 0x000000ffff027224 */ /* 0x000fca00078e0011 */
[----:B------:R-:W-:Y:S02]  /*ee80*/  SHF.R.S32.HI R3, RZ, 0x1f, R2 ;  /* 0x0000001fff037819 */ /* 0x000fe40000011402 */
[----:B0-----:R-:W-:-:S04]  /*ee90*/  IADD3 R16, P0, PT, R16, UR4, RZ ;  /* 0x0000000410107c10 */ /* 0x001fc8000ff1e0ff */
[----:B------:R-:W-:-:S05]  /*eea0*/  IADD3.X R17, PT, PT, RZ, UR5, RZ, P0, !PT ;  /* 0x00000005ff117c10 */ /* 0x000fca00087fe4ff */
[----:B------:R-:W-:Y:S01]  /*eeb0*/  STG.E.64 desc[UR36][R16.64], R2 ;  /* 0x0000000210007986 */ /* 0x000fe2000c101b24 */
[----:B------:R-:W-:Y:S05]  /*eec0*/  EXIT ;  /* 0x000000000000794d */ /* 0x000fea0003800000 */
.L_x_77:
[----:B------:R-:W-:-:S04]  /*eed0*/  LOP3.LUT R17, R17, 0xffff, RZ, 0xc0, !PT ;  /* 0x0000ffff11117812 */ /* 0x000fc800078ec0ff */
[----:B------:R-:W-:-:S05]  /*eee0*/  PRMT R17, R17, 0x8880, RZ ;  /* 0x0000888011117816 */ /* 0x000fca00000000ff */
[----:B------:R-:W-:-:S05]  /*eef0*/  IMAD.MOV.U32 R4, RZ, RZ, R17 ;  /* 0x000000ffff047224 */ /* 0x000fca00078e0011 */
[----:B------:R-:W-:-:S05]  /*ef00*/  SHF.R.S32.HI R5, RZ, 0x1f, R4 ;  /* 0x0000001fff057819 */ /* 0x000fca0000011404 */
[----:B------:R-:W-:Y:S01]  /*ef10*/  STG.E.64 desc[UR36][R2.64], R4 ;  /* 0x0000000402007986 */ /* 0x000fe2000c101b24 */
[----:B------:R-:W-:Y:S05]  /*ef20*/  EXIT ;  /* 0x000000000000794d */ /* 0x000fea0003800000 */
.L_x_75:
[----:B------:R-:W2:Y:S01]  /*ef30*/  LDCU.U8 UR4, c[0x0][0x788] ;  /* 0x0000f100ff0477ac */ /* 0x000ea20008000000 */
[----:B------:R-:W3:Y:S01]  /*ef40*/  LDCU.U8 UR5, c[0x0][0x789] ;  /* 0x0000f120ff0577ac */ /* 0x000ee20008000000 */
[----:B--2---:R-:W-:Y:S02]  /*ef50*/  UISETP.NE.AND UP0, UPT, UR4, URZ, UPT ;  /* 0x000000ff0400728c */ /* 0x004fe4000bf05270 */
[----:B---3--:R-:W-:-:S07]  /*ef60*/  UISETP.NE.AND UP1, UPT, UR5, URZ, UPT ;  /* 0x000000ff0500728c */ /* 0x008fce000bf25270 */
[----:B------:R-:W-:Y:S05]  /*ef70*/  BRA.U !UP0, `(.L_x_79) ;  /* 0x0000000108107547 */ /* 0x000fea000b800000 */
[----:B------:R-:W2:Y:S01]  /*ef80*/  LDG.E.U8 R0, desc[UR36][R6.64] ;  /* 0x0000002406007981 */ /* 0x000ea2000c1e1100 */
[----:B------:R-:W-:-:S04]  /*ef90*/  LOP3.LUT R17, R17, 0xff, RZ, 0xc0, !PT ;  /* 0x000000ff11117812 */ /* 0x000fc800078ec0ff */
[----:B--2---:R-:W-:-:S04]  /*efa0*/  ISETP.NE.AND P0, PT, R0, R17, PT ;  /* 0x000000110000720c */ /* 0x004fc80003f05270 */
[----:B------:R-:W-:-:S09]  /*efb0*/  SEL R17, RZ, 0x1, !P0 ;  /* 0x00000001ff117807 */ /* 0x000fd20004000000 */
.L_x_79:
[----:B------:R-:W-:Y:S05]  /*efc0*/  BRA.U !UP1, `(.L_x_80) ;  /* 0x0000000109707547 */ /* 0x000fea000b800000 */
[----:B------:R-:W2:Y:S02]  /*efd0*/  LDCU UR4, c[0x0][0x78c] ;  /* 0x0000f180ff0477ac */ /* 0x000ea40008000800 */
[----:B--2---:R-:W-:-:S09]  /*efe0*/  UISETP.NE.AND UP0, UPT, UR4, 0x1, UPT ;  /* 0x000000010400788c */ /* 0x004fd2000bf05270 */
[----:B------:R-:W-:Y:S05]  /*eff0*/  BRA.U !UP0, `(.L_x_81) ;  /* 0x0000000108407547 */ /* 0x000fea000b800000 */
[----:B01----:R-:W-:Y:S01]  /*f000*/  MOV R2, 0x0 ;  /* 0x0000000000027802 */ /* 0x003fe20000000f00 */
        /* <DEDUP_REMOVED lines=15> */
.L_x_81:
[----:B------:R-:W2:Y:S01]  /*f100*/  LDCU.64 UR4, c[0x0][0x758] ;  /* 0x0000eb00ff0477ac */ /* 0x000ea20008000a00 */
[----:B------:R-:W-:-:S04]  /*f110*/  LOP3.LUT R17, R17, 0xffff, RZ, 0xc0, !PT ;  /* 0x0000ffff11117812 */ /* 0x000fc800078ec0ff */
[----:B------:R-:W-:-:S05]  /*f120*/  PRMT R17, R17, 0x8880, RZ ;  /* 0x0000888011117816 */ /* 0x000fca00000000ff */
[----:B01----:R-:W-:-:S05]  /*f130*/  IMAD.MOV.U32 R2, RZ, RZ, R17 ;  /* 0x000000ffff027224 */ /* 0x003fca00078e0011 */
[----:B------:R-:W-:Y:S02]  /*f140*/  SHF.R.S32.HI R3, RZ, 0x1f, R2 ;  /* 0x0000001fff037819 */ /* 0x000fe40000011402 */
[----:B--2---:R-:W-:-:S04]  /*f150*/  IADD3 R16, P0, PT, R16, UR4, RZ ;  /* 0x0000000410107c10 */ /* 0x004fc8000ff1e0ff */
[----:B------:R-:W-:-:S05]  /*f160*/  IADD3.X R17, PT, PT, RZ, UR5, RZ, P0, !PT ;  /* 0x00000005ff117c10 */ /* 0x000fca00087fe4ff */
[----:B------:R-:W-:Y:S01]  /*f170*/  STG.E.64 desc[UR36][R16.64], R2 ;  /* 0x0000000210007986 */ /* 0x000fe2000c101b24 */
[----:B------:R-:W-:Y:S05]  /*f180*/  EXIT ;  /* 0x000000000000794d */ /* 0x000fea0003800000 */
.L_x_80:
[----:B------:R-:W-:Y:S01]  /*f190*/  STG.E.U8 desc[UR36][R6.64], R17 ;  /* 0x0000001106007986 */ /* 0x000fe2000c101124 */
[----:B------:R-:W-:Y:S05]  /*f1a0*/  EXIT ;  /* 0x000000000000794d */ /* 0x000fea0003800000 */
.L_x_57:
[----:B------:R-:W0:Y:S02]  /*f1b0*/  LDCU UR4, c[0x0][0x38c] ;  /* 0x00007180ff0477ac */ /* 0x000e240008000800 */
[----:B0-----:R-:W-:-:S13]  /*f1c0*/  ISETP.GE.AND P0, PT, R5, UR4, PT ;  /* 0x0000000405007c0c */ /* 0x001fda000bf06270 */
[----:B------:R-:W-:Y:S05]  /*f1d0*/  @P0 EXIT ;  /* 0x000000000000094d */ /* 0x000fea0003800000 */
[----:B------:R-:W0:Y:S01]  /*f1e0*/  LDCU UR4, c[0x0][0x39c] ;  /* 0x00007380ff0477ac */ /* 0x000e220008000800 */
[----:B------:R-:W-:Y:S02]  /*f1f0*/  ISETP.NE.AND P2, PT, R3, RZ, PT ;  /* 0x000000ff0300720c */ /* 0x000fe40003f45270 */
[----:B0-----:R-:W-:-:S13]  /*f200*/  ISETP.NE.AND P0, PT, RZ, UR4, PT ;  /* 0x00000004ff007c0c */ /* 0x001fda000bf05270 */
[----:B------:R-:W-:Y:S05]  /*f210*/  @P0 EXIT P2 ;  /* 0x000000000000094d */ /* 0x000fea0001000000 */
[----:B------:R-:W0:Y:S01]  /*f220*/  LDCU UR4, c[0x0][0x3a0] ;  /* 0x00007400ff0477ac */ /* 0x000e220008000800 */
[----:B------:R-:W-:Y:S02]  /*f230*/  ISETP.NE.AND P2, PT, R0, RZ, PT ;  /* 0x000000ff0000720c */ /* 0x000fe40003f45270 */
[----:B0-----:R-:W-:-:S13]  /*f240*/  ISETP.NE.AND P0, PT, RZ, UR4, PT ;  /* 0x00000004ff007c0c */ /* 0x001fda000bf05270 */
[----:B------:R-:W-:Y:S05]  /*f250*/  @P0 EXIT P2 ;  /* 0x000000000000094d */ /* 0x000fea0001000000 */
[----:B------:R-:W-:Y:S05]  /*f260*/  @P1 BRA `(.L_x_82) ;  /* 0x0000000000c81947 */ /* 0x000fea0003800000 */
[----:B------:R-:W0:Y:S01]  /*f270*/  LDCU.U8 UR6, c[0x0][0x788] ;  /* 0x0000f100ff0677ac */ /* 0x000e220008000000 */
[----:B------:R-:W1:Y:S01]  /*f280*/  LDCU.64 UR4, c[0x0][0x758] ;  /* 0x0000eb00ff0477ac */ /* 0x000e620008000a00 */
[----:B------:R-:W2:Y:S01]  /*f290*/  LDCU.U8 UR7, c[0x0][0x789] ;  /* 0x0000f120ff0777ac */ /* 0x000ea20008000000 */
[----:B0-----:R-:W-:Y:S01]  /*f2a0*/  UISETP.NE.AND UP0, UPT, UR6, URZ, UPT ;  /* 0x000000ff0600728c */ /* 0x001fe2000bf05270 */
[----:B-1----:R-:W-:Y:S01]  /*f2b0*/  IADD3 R2, P0, PT, R16, UR4, RZ ;  /* 0x0000000410027c10 */ /* 0x002fe2000ff1e0ff */
[----:B--2---:R-:W-:-:S04]  /*f2c0*/  UISETP.NE.AND UP1, UPT, UR7, URZ, UPT ;  /* 0x000000ff0700728c */ /* 0x004fc8000bf25270 */
        /* <DEDUP_REMOVED lines=9> */
.L_x_83:
        /* <DEDUP_REMOVED lines=20> */
.L_x_85:
        /* <DEDUP_REMOVED lines=9> */
.L_x_84:
[----:B------:R-:W-:-:S04]  /*f530*/  LOP3.LUT R17, R17, 0xffff, RZ, 0xc0, !PT ;  /* 0x0000ffff11117812 */ /* 0x000fc800078ec0ff */
[----:B------:R-:W-:-:S05]  /*f540*/  PRMT R17, R17, 0x8880, RZ ;  /* 0x0000888011117816 */ /* 0x000fca00000000ff */
[----:B------:R-:W-:-:S05]  /*f550*/  IMAD.MOV.U32 R4, RZ, RZ, R17 ;  /* 0x000000ffff047224 */ /* 0x000fca00078e0011 */
[----:B------:R-:W-:-:S05]  /*f560*/  SHF.R.S32.HI R5, RZ, 0x1f, R4 ;  /* 0x0000001fff057819 */ /* 0x000fca0000011404 */
[----:B------:R-:W-:Y:S01]  /*f570*/  STG.E.64 desc[UR36][R2.64], R4 ;  /* 0x0000000402007986 */ /* 0x000fe2000c101b24 */
[----:B------:R-:W-:Y:S05]  /*f580*/  EXIT ;  /* 0x000000000000794d */ /* 0x000fea0003800000 */
.L_x_82:
[----:B------:R-:W0:Y:S01]  /*f590*/  LDCU.U8 UR4, c[0x0][0x788] ;  /* 0x0000f100ff0477ac */ /* 0x000e220008000000 */
[----:B------:R-:W1:Y:S01]  /*f5a0*/  LDCU.U8 UR5, c[0x0][0x789] ;  /* 0x0000f120ff0577ac */ /* 0x000e620008000000 */
[----:B0-----:R-:W-:Y:S02]  /*f5b0*/  UISETP.NE.AND UP0, UPT, UR4, URZ, UPT ;  /* 0x000000ff0400728c */ /* 0x001fe4000bf05270 */
[----:B-1----:R-:W-:-:S07]  /*f5c0*/  UISETP.NE.AND UP1, UPT, UR5, URZ, UPT ;  /* 0x000000ff0500728c */ /* 0x002fce000bf25270 */
[----:B------:R-:W-:Y:S05]  /*f5d0*/  BRA.U !UP0, `(.L_x_86) ;  /* 0x0000000108107547 */ /* 0x000fea000b800000 */
[----:B------:R-:W2:Y:S01]  /*f5e0*/  LDG.E.U8 R0, desc[UR36][R6.64] ;  /* 0x0000002406007981 */ /* 0x000ea2000c1e1100 */
[----:B------:R-:W-:-:S04]  /*f5f0*/  LOP3.LUT R17, R17, 0xff, RZ, 0xc0, !PT ;  /* 0x000000ff11117812 */ /* 0x000fc800078ec0ff */
[----:B--2---:R-:W-:-:S04]  /*f600*/  ISETP.NE.AND P0, PT, R0, R17, PT ;  /* 0x000000110000720c */ /* 0x004fc80003f05270 */
[----:B------:R-:W-:-:S09]  /*f610*/  SEL R17, RZ, 0x1, !P0 ;  /* 0x00000001ff117807 */ /* 0x000fd20004000000 */
.L_x_86:
        /* <DEDUP_REMOVED lines=20> */
.L_x_88:
        /* <DEDUP_REMOVED lines=9> */
.L_x_87:
[----:B------:R-:W-:Y:S01]  /*f7f0*/  STG.E.U8 desc[UR36][R6.64], R17 ;  /* 0x0000001106007986 */ /* 0x000fe2000c101124 */
[----:B------:R-:W-:Y:S05]  /*f800*/  EXIT ;  /* 0x000000000000794d */ /* 0x000fea0003800000 */
.L_x_89:
[----:B------:R-:W-:-:S00]  /*f810*/  BRA `(.L_x_89) ;  /* 0xfffffffc00fc7947 */ /* 0x000fc0000383ffff */
[----:B------:R-:W-:-:S00]  /*f820*/  NOP ;  /* 0x0000000000007918 */ /* 0x000fc00000000000 */
        /* <DEDUP_REMOVED lines=13> */
.L_x_9954:


//--------------------- .text._ZN2at6native13reduce_kernelILi256ELi2ENS0_8ReduceOpIbNS0_14func_wrapper_tImZNS0_15xor_sum_functorIbvEclERNS_14TensorIteratorEEUlbbE_EEjmLi4ELi4EEEEEvT1_ --------------------------
	.section	.text._ZN2at6native13reduce_kernelILi256ELi2ENS0_8ReduceOpIbNS0_14func_wrapper_tImZNS0_15xor_sum_functorIbvEclERNS_14TensorIteratorEEUlbbE_EEjmLi4ELi4EEEEEvT1_,"ax",@progbits
	.align	128
        .global         _ZN2at6native13reduce_kernelILi256ELi2ENS0_8ReduceOpIbNS0_14func_wrapper_tImZNS0_15xor_sum_functorIbvEclERNS_14TensorIteratorEEUlbbE_EEjmLi4ELi4EEEEEvT1_
        .type           _ZN2at6native13reduce_kernelILi256ELi2ENS0_8ReduceOpIbNS0_14func_wrapper_tImZNS0_15xor_sum_functorIbvEclERNS_14TensorIteratorEEUlbbE_EEjmLi4ELi4EEEEEvT1_,@function
        .size           _ZN2at6native13reduce_kernelILi256ELi2ENS0_8ReduceOpIbNS0_14func_wrapper_tImZNS0_15xor_sum_functorIbvEclERNS_14TensorIteratorEEUlbbE_EEjmLi4ELi4EEEEEvT1_,(.L_x_9955 - _ZN2at6native13reduce_kernelILi256ELi2ENS0_8ReduceOpIbNS0_14func_wrapper_tImZNS0_15xor_sum_functorIbvEclERNS_14TensorIteratorEEUlbbE_EEjmLi4ELi4EEEEEvT1_)
        .other          _ZN2at6native13reduce_kernelILi256ELi2ENS0_8ReduceOpIbNS0_14func_wrapper_tImZNS0_15xor_sum_functorIbvEclERNS_14TensorIteratorEEUlbbE_EEjmLi4ELi4EEEEEvT1_,@"STO_CUDA_ENTRY STV_DEFAULT"
_ZN2at6native13reduce_kernelILi256ELi2ENS0_8ReduceOpIbNS0_14func_wrapper_tImZNS0_15xor_sum_functorIbvEclERNS_14TensorIteratorEEUlbbE_EEjmLi4ELi4EEEEEvT1_:
.text._ZN2at6native13reduce_kernelILi256ELi2ENS0_8ReduceOpIbNS0_14func_wrapper_tImZNS0_15xor_sum_functorIbvEclERNS_14TensorIteratorEEUlbbE_EEjmLi4ELi4EEEEEvT1_:
[----:B------:R-:W0:Y:S01]  /*0000*/  LDC R1, c[0x0][0x37c] ;  /* 0x0000df00ff017b82 */ /* 0x000e220000000800 */
[----:B------:R-:W1:Y:S01]  /*0010*/  S2R R18, SR_TID.X ;  /* 0x0000000000127919 */ /* 0x000e620000002100 */
[----:B------:R-:W1:Y:S01]  /*0020*/  LDCU.128 UR8, c[0x0][0x3a0] ;  /* 0x00007400ff0877ac */ /* 0x000e620008000c00 */
[----:B------:R-:W-:Y:S01]  /*0030*/  IMAD.MOV.U32 R24, RZ, RZ, RZ ;  /* 0x000000ffff187224 */ /* 0x000fe200078e00ff */
[----:B------:R-:W2:Y:S01]  /*0040*/  S2R R23, SR_TID.Y ;  /* 0x0000000000177919 */ /* 0x000ea20000002200 */
[----:B------:R-:W3:Y:S01]  /*0050*/  LDCU UR4, c[0x0][0x558] ;  /* 0x0000ab00ff0477ac */ /* 0x000ee20008000800 */
[----:B------:R-:W4:Y:S01]  /*0060*/  S2R R19, SR_CTAID.X ;  /* 0x0000000000137919 */ /* 0x000f220000002500 */
[----:B------:R-:W5:Y:S01]  /*0070*/  LDCU UR6, c[0x0][0x39c] ;  /* 0x00007380ff0677ac */ /* 0x000f620008000800 */
[----:B------:R-:W4:Y:S01]  /*0080*/  S2R R2, SR_CTAID.Y ;  /* 0x0000000000027919 */ /* 0x000f220000002600 */
[----:B------:R-:W4:Y:S01]  /*0090*/  LDCU UR5, c[0x0][0x394] ;  /* 0x00007280ff0577ac */ /* 0x000f220008000800 */
[----:B---3--:R-:W-:Y:S01]  /*00a0*/  UISETP.NE.AND UP0, UPT, UR4, URZ, UPT ;  /* 0x000000ff0400728c */ /* 0x008fe2000bf05270 */
[----:B-1----:R-:W-:-:S02]  /*00b0*/  IMAD R0, R18, UR10, RZ ;  /* 0x0000000a12007c24 */ /* 0x002fc4000f8e02ff */
[----:B-----5:R-:W-:Y:S02]  /*00c0*/  IMAD R4, R18, UR6, RZ ;  /* 0x0000000612047c24 */ /* 0x020fe4000f8e02ff */
[C---:B--2---:R-:W-:Y:S02]  /*00d0*/  IMAD R0, R23.reuse, UR11, R0 ;  /* 0x0000000b17007c24 */ /* 0x044fe4000f8e0200 */
[----:B------:R-:W-:Y:S02]  /*00e0*/  IMAD R3, R23, UR8, R4 ;  /* 0x0000000817037c24 */ /* 0x000fe4000f8e0204 */
[----:B----4-:R-:W-:Y:S02]  /*00f0*/  IMAD R0, R19, UR5, R0 ;  /* 0x0000000513007c24 */ /* 0x010fe4000f8e0200 */
[----:B------:R-:W-:Y:S02]  /*0100*/  IMAD R6, R2, UR9, R3 ;  /* 0x0000000902067c24 */ /* 0x000fe4000f8e0203 */
[----:B------:R-:W-:Y:S01]  /*0110*/  IMAD.SHL.U32 R5, R0, 0x2, RZ ;  /* 0x0000000200057824 */ /* 0x000fe200078e00ff */
[----:B------:R-:W-:Y:S06]  /*0120*/  BRA.U !UP0, `(.L_x_90) ;  /* 0x0000001108547547 */ /* 0x000fec000b800000 */
[----:B------:R-:W1:Y:S01]  /*0130*/  LDCU.64 UR6, c[0x0][0x560] ;  /* 0x0000ac00ff0677ac */ /* 0x000e620008000a00 */
[----:B------:R-:W-:Y:S01]  /*0140*/  IMAD.MOV.U32 R4, RZ, RZ, RZ ;  /* 0x000000ffff047224 */ /* 0x000fe200078e00ff */
[----:B------:R-:W2:Y:S01]  /*0150*/  LDCU UR5, c[0x0][0x55c] ;  /* 0x0000ab80ff0577ac */ /* 0x000ea20008000800 */
[----:B------:R-:W3:Y:S01]  /*0160*/  LDCU UR8, c[0x0][0x68c] ;  /* 0x0000d180ff0877ac */ /* 0x000ee20008000800 */
[----:B------:R-:W-:-:S04]  /*0170*/  UIADD3 UR4, UPT, UPT, UR4, -0x1, URZ ;  /* 0xffffffff04047890 */ /* 0x000fc8000fffe0ff */
[----:B------:R-:W-:Y:S01]  /*0180*/  UISETP.NE.AND UP0, UPT, UR4, URZ, UPT ;  /* 0x000000ff0400728c */ /* 0x000fe2000bf05270 */
[----:B-1----:R-:W-:-:S05]  /*0190*/  IMAD.HI.U32 R8, R5, UR6, R4 ;  /* 0x0000000605087c27 */ /* 0x002fca000f8e0004 */
[----:B------:R-:W-:-:S04]  /*01a0*/  SHF.R.U32.HI R9, RZ, UR7, R8 ;  /* 0x00000007ff097c19 */ /* 0x000fc80008011608 */
[----:B------:R-:W-:-:S05]  /*01b0*/  IADD3 R3, PT, PT, -R9, RZ, RZ ;  /* 0x000000ff09037210 */ /* 0x000fca0007ffe1ff */
[----:B--2---:R-:W-:-:S04]  /*01c0*/  IMAD R24, R3, UR5, R5 ;  /* 0x0000000503187c24 */ /* 0x004fc8000f8e0205 */
[----:B---3--:R-:W-:Y:S01]  /*01d0*/  IMAD R24, R24, UR8, RZ ;  /* 0x0000000818187c24 */ /* 0x008fe2000f8e02ff */
[----:B------:R-:W-:Y:S06]  /*01e0*/  BRA.U !UP0, `(.L_x_90) ;  /* 0x0000001108247547 */ /* 0x000fec000b800000 */
[----:B------:R-:W1:Y:S01]  /*01f0*/  LDCU.64 UR6, c[0x0][0x568] ;  /* 0x0000ad00ff0677ac */ /* 0x000e620008000a00 */
[----:B------:R-:W-:Y:S01]  /*0200*/  IMAD.MOV.U32 R8, RZ, RZ, RZ ;  /* 0x000000ffff087224 */ /* 0x000fe200078e00ff */
[----:B------:R-:W2:Y:S01]  /*0210*/  LDCU UR5, c[0x0][0x570] ;  /* 0x0000ae00ff0577ac */ /* 0x000ea20008000800 */
[----:B------:R-:W-:-:S04]  /*0220*/  UISETP.LT.U32.AND UP0, UPT, UR4, 0x18, UPT ;  /* 0x000000180400788c */ /* 0x000fc8000bf01070 */
[----:B------:R-:W-:-:S04]  /*0230*/  USEL UR4, UR4, 0x18, UP0 ;  /* 0x0000001804047887 */ /* 0x000fc80008000000 */
[----:B------:R-:W-:Y:S01]  /*0240*/  UIADD3 UR4, UPT, UPT, UR4, 0x1, URZ ;  /* 0x0000000104047890 */ /* 0x000fe2000fffe0ff */
[----:B-1----:R-:W-:Y:S01]  /*0250*/  IMAD.HI.U32 R10, R9, UR7, R8 ;  /* 0x00000007090a7c27 */ /* 0x002fe2000f8e0008 */
[----:B------:R-:W1:Y:S04]  /*0260*/  LDCU UR7, c[0x0][0x694] ;  /* 0x0000d280ff0777ac */ /* 0x000e680008000800 */
[----:B--2---:R-:W-:Y:S01]  /*0270*/  SHF.R.U32.HI R11, RZ, UR5, R10 ;  /* 0x00000005ff0b7c19 */ /* 0x004fe2000801160a */
[----:B------:R-:W-:-:S04]  /*0280*/  UISETP.NE.AND UP0, UPT, UR4, 0x2, UPT ;  /* 0x000000020400788c */ /* 0x000fc8000bf05270 */
[----:B------:R-:W-:-:S04]  /*0290*/  IMAD.MOV R3, RZ, RZ, -R11 ;  /* 0x000000ffff037224 */ /* 0x000fc800078e0a0b */
[----:B------:R-:W-:-:S04]  /*02a0*/  IMAD R9, R3, UR6, R9 ;  /* 0x0000000603097c24 */ /* 0x000fc8000f8e0209 */
[----:B-1----:R-:W-:Y:S01]  /*02b0*/  IMAD R24, R9, UR7, R24 ;  /* 0x0000000709187c24 */ /* 0x002fe2000f8e0218 */
[----:B------:R-:W-:Y:S06]  /*02c0*/  BRA.U !UP0, `(.L_x_90) ;  /* 0x0000000d08ec7547 */ /* 0x000fec000b800000 */
[----:B------:R-:W1:Y:S01]  /*02d0*/  LDCU.64 UR6, c[0x0][0x578] ;  /* 0x0000af00ff0677ac */ /* 0x000e620008000a00 */
[----:B------:R-:W-:Y:S01]  /*02e0*/  IMAD.MOV.U32 R10, RZ, RZ, RZ ;  /* 0x000000ffff0a7224 */ /* 0x000fe200078e00ff */
[----:B------:R-:W2:Y:S01]  /*02f0*/  LDCU UR5, c[0x0][0x574] ;  /* 0x0000ae80ff0577ac */ /* 0x000ea20008000800 */
[----:B------:R-:W3:Y:S01]  /*0300*/  LDCU UR8, c[0x0][0x69c] ;  /* 0x0000d380ff0877ac */ /* 0x000ee20008000800 */
[----:B------:R-:W-:Y:S01]  /*0310*/  UISETP.NE.AND UP0, UPT, UR4, 0x3, UPT ;  /* 0x000000030400788c */ /* 0x000fe2000bf05270 */
[----:B-1----:R-:W-:-:S05]  /*0320*/  IMAD.HI.U32 R8, R11, UR6, R10 ;  /* 0x000000060b087c27 */ /* 0x002fca000f8e000a */
[----:B------:R-:W-:-:S04]  /*0330*/  SHF.R.U32.HI R9, RZ, UR7, R8 ;  /* 0x00000007ff097c19 */ /* 0x000fc80008011608 */
[----:B------:R-:W-:-:S05]  /*0340*/  IADD3 R3, PT, PT, -R9, RZ, RZ ;  /* 0x000000ff09037210 */ /* 0x000fca0007ffe1ff */
[----:B--2---:R-:W-:-:S04]  /*0350*/  IMAD R11, R3, UR5, R11 ;  /* 0x00000005030b7c24 */ /* 0x004fc8000f8e020b */
[----:B---3--:R-:W-:Y:S01]  /*0360*/  IMAD R24, R11, UR8, R24 ;  /* 0x000000080b187c24 */ /* 0x008fe2000f8e0218 */
[----:B------:R-:W-:Y:S06]  /*0370*/  BRA.U !UP0, `(.L_x_90) ;  /* 0x0000000d08c07547 */ /* 0x000fec000b800000 */
[----:B------:R-:W1:Y:S01]  /*0380*/  LDCU.64 UR6, c[0x0][0x580] ;  /* 0x0000b000ff0677ac */ /* 0x000e620008000a00 */
[----:B------:R-:W-:Y:S01]  /*0390*/  IMAD.MOV.U32 R8, RZ, RZ, RZ ;  /* 0x000000ffff087224 */ /* 0x000fe200078e00ff */
[----:B------:R-:W2:Y:S01]  /*03a0*/  LDCU UR5, c[0x0][0x588] ;  /* 0x0000b100ff0577ac */ /* 0x000ea20008000800 */
[----:B------:R-:W3:Y:S01]  /*03b0*/  LDCU UR8, c[0x0][0x6a4] ;  /* 0x0000d480ff0877ac */ /* 0x000ee20008000800 */
[----:B------:R-:W-:Y:S01]  /*03c0*/  UISETP.NE.AND UP0, UPT, UR4, 0x4, UPT ;  /* 0x000000040400788c */ /* 0x000fe2000bf05270 */
[----:B-1----:R-:W-:-:S05]  /*03d0*/  IMAD.HI.U32 R10, R9, UR7, R8 ;  /* 0x00000007090a7c27 */ /* 0x002fca000f8e0008 */
[----:B--2---:R-:W-:-:S05]  /*03e0*/  SHF.R.U32.HI R11, RZ, UR5, R10 ;  /* 0x00000005ff0b7c19 */ /* 0x004fca000801160a */
[----:B------:R-:W-:-:S04]  /*03f0*/  IMAD.MOV R3, RZ, RZ, -R11 ;  /* 0x000000ffff037224 */ /* 0x000fc800078e0a0b */
[----:B------:R-:W-:-:S04]  /*0400*/  IMAD R9, R3, UR6, R9 ;  /* 0x0000000603097c24 */ /* 0x000fc8000f8e0209 */
        /* <DEDUP_REMOVED lines=225> */
[----:B------:R-:W3:Y:S02]  /*1220*/  LDCU UR7, c[0x0][0x74c] ;  /* 0x0000e980ff0777ac */ /* 0x000ee40008000800 */
[----:B-1----:R-:W-:-:S05]  /*1230*/  IMAD.HI.U32 R0, R11, UR4, R10 ;  /* 0x000000040b007c27 */ /* 0x002fca000f8e000a */
[----:B------:R-:W-:-:S04]  /*1240*/  SHF.R.U32.HI R0, RZ, UR5, R0 ;  /* 0x00000005ff007c19 */ /* 0x000fc80008011600 */
[----:B------:R-:W-:-:S05]  /*1250*/  IADD3 R3, PT, PT, -R0, RZ, RZ ;  /* 0x000000ff00037210 */ /* 0x000fca0007ffe1ff */
[----:B--2---:R-:W-:-:S04]  /*1260*/  IMAD R11, R3, UR6, R11 ;  /* 0x00000006030b7c24 */ /* 0x004fc8000f8e020b */
[----:B---3--:R-:W-:-:S07]  /*1270*/  IMAD R24, R11, UR7, R24 ;  /* 0x000000070b187c24 */ /* 0x008fce000f8e0218 */
.L_x_90:
[----:B------:R-:W1:Y:S01]  /*1280*/  LDCU.64 UR4, c[0x0][0x388] ;  /* 0x00007100ff0477ac */ /* 0x000e620008000a00 */
[----:B------:R-:W-:Y:S01]  /*1290*/  BSSY.RECONVERGENT B6, `(.L_x_91) ;  /* 0x0000b7f000067945 */ /* 0x000fe20003800200 */
[----:B------:R-:W2:Y:S01]  /*12a0*/  LDCU.64 UR36, c[0x0][0x358] ;  /* 0x00006b00ff2477ac */ /* 0x000ea20008000a00 */
[----:B-1----:R-:W-:-:S05]  /*12b0*/  IMAD.U32 R0, RZ, RZ, UR4 ;  /* 0x00000004ff007e24 */ /* 0x002fca000f8e00ff */
[----:B------:R-:W-:-:S04]  /*12c0*/  ISETP.GE.U32.AND P0, PT, R6, R0, PT ;  /* 0x000000000600720c */ /* 0x000fc80003f06070 */
[----:B------:R-:W-:-:S13]  /*12d0*/  ISETP.GE.U32.OR P0, PT, R5, UR5, P0 ;  /* 0x0000000505007c0c */ /* 0x000fda0008706470 */
[----:B--2---:R-:W-:Y:S05]  /*12e0*/  @P0 BRA `(.L_x_92) ;  /* 0x000000b400e40947 */ /* 0x004fea0003800000 */
[----:B------:R-:W1:Y:S01]  /*12f0*/  LDCU.U8 UR6, c[0x0][0x3bc] ;  /* 0x00007780ff0677ac */ /* 0x000e620008000000 */
[----:B------:R-:W2:Y:S01]  /*1300*/  LDCU.64 UR4, c[0x0][0x750] ;  /* 0x0000ea00ff0477ac */ /* 0x000ea20008000a00 */
[----:B-1----:R-:W-:Y:S01]  /*1310*/  UISETP.NE.AND UP0, UPT, UR6, URZ, UPT ;  /* 0x000000ff0600728c */ /* 0x002fe2000bf05270 */
[----:B--2---:R-:W-:-:S05]  /*1320*/  IADD3 R16, P0, PT, R24, UR4, RZ ;  /* 0x0000000418107c10 */ /* 0x004fca000ff1e0ff */
[----:B------:R-:W-:Y:S02]  /*1330*/  IMAD.X R17, RZ, RZ, UR5, P0 ;  /* 0x00000005ff117e24 */ /* 0x000fe400080e06ff */
[----:B------:R-:W-:-:S03]  /*1340*/  IMAD.MOV.U32 R22, RZ, RZ, R16 ;  /* 0x000000ffff167224 */ /* 0x000fc600078e0010 */
[----:B------:R-:W-:Y:S01]  /*1350*/  MOV R25, R17 ;  /* 0x0000001100197202 */ /* 0x000fe20000000f00 */
[----:B------:R-:W-:Y:S06]  /*1360*/  BRA.U !UP0, `(.L_x_93) ;  /* 0x0000000908147547 */ /* 0x000fec000b800000 */
[----:B------:R-:W-:Y:S01]  /*1370*/  MOV R14, 0x0 ;  /* 0x00000000000e7802 */ /* 0x000fe20000000f00 */
[----:B------:R-:W1:Y:S01]  /*1380*/  LDCU.64 UR4, c[0x4][0x7b0] ;  /* 0x0100f600ff0477ac */ /* 0x000e620008000a00 */
[----:B------:R-:W-:Y:S02]  /*1390*/  HFMA2 R12, -RZ, RZ, 0, 5.9604644775390625e-08 ;  /* 0x00000001ff0c7431 */ /* 0x000fe400000001ff */
[----:B------:R-:W-:Y:S01]  /*13a0*/  IMAD.MOV.U32 R8, RZ, RZ, 0x1e3 ;  /* 0x000001e3ff087424 */ /* 0x000fe200078e00ff */
[----:B------:R-:W2:Y:S01]  /*13b0*/  LDCU.64 UR6, c[0x4][0x7b8] ;  /* 0x0100f700ff0677ac */ /* 0x000ea20008000a00 */
[----:B------:R-:W3:Y:S01]  /*13c0*/  LDC.64 R14, c[0x4][R14] ;  /* 0x010000000e0e7b82 */ /* 0x000ee20000000a00 */
[----:B------:R-:W-:Y:S01]  /*13d0*/  IMAD.MOV.U32 R13, RZ, RZ, RZ ;  /* 0x000000ffff0d7224 */ /* 0x000fe200078e00ff */
[----:B------:R-:W4:Y:S01]  /*13e0*/  LDCU.64 UR8, c[0x4][0x6b8] ;  /* 0x0100d700ff0877ac */ /* 0x000f220008000a00 */
[----:B-1----:R-:W-:Y:S02]  /*13f0*/  IMAD.U32 R4, RZ, RZ, UR4 ;  /* 0x00000004ff047e24 */ /* 0x002fe4000f8e00ff */
[----:B------:R-:W-:-:S02]  /*1400*/  IMAD.U32 R5, RZ, RZ, UR5 ;  /* 0x00000005ff057e24 */ /* 0x000fc4000f8e00ff */
[----:B--2---:R-:W-:Y:S01]  /*1410*/  IMAD.U32 R6, RZ, RZ, UR6 ;  /* 0x00000006ff067e24 */ /* 0x004fe2000f8e00ff */
[----:B------:R-:W-:Y:S01]  /*1420*/  MOV R7, UR7 ;  /* 0x0000000700077c02 */ /* 0x000fe20008000f00 */
[----:B----4-:R-:W-:Y:S02]  /*1430*/  IMAD.U32 R10, RZ, RZ, UR8 ;  /* 0x00000008ff0a7e24 */ /* 0x010fe4000f8e00ff */
[----:B------:R-:W-:-:S07]  /*1440*/  IMAD.U32 R11, RZ, RZ, UR9 ;  /* 0x00000009ff0b7e24 */ /* 0x000fce000f8e00ff */
[----:B------:R-:W-:-:S07]  /*1450*/  LEPC R20, `(.L_x_94) ;  /* 0x000000001014794e */ /* 0x000fce0000000000 */
[----:B0--3--:R-:W-:Y:S05]  /*1460*/  CALL.ABS.NOINC R14 ;  /* 0x000000000e007343 */ /* 0x009fea0003c00000 */
.L_x_94:
[----:B------:R-:W0:Y:S01]  /*1470*/  LDCU.U8 UR4, c[0x0][0x381] ;  /* 0x00007020ff0477ac */ /* 0x000e220008000000 */
[----:B------:R-:W-:Y:S01]  /*1480*/  LOP3.LUT P0, R5, R16, 0x3, RZ, 0xc0, !PT ;  /* 0x0000000310057812 */ /* 0x000fe2000780c0ff */
[----:B------:R-:W-:Y:S01]  /*1490*/  BSSY.RECONVERGENT B0, `(.L_x_95) ;  /* 0x0000025000007945 */ /* 0x000fe20003800200 */
[----:B------:R-:W1:Y:S01]  /*14a0*/  LDCU UR5, c[0x0][0x388] ;  /* 0x00007100ff0577ac */ /* 0x000e620008000800 */
[----:B0-----:R-:W-:Y:S02]  /*14b0*/  IMAD.U32 R0, RZ, RZ, UR4 ;  /* 0x00000004ff007e24 */ /* 0x001fe4000f8e00ff */
[----:B------:R-:W-:Y:S01]  /*14c0*/  IMAD.U32 R4, RZ, RZ, UR4 ;  /* 0x00000004ff047e24 */ /* 0x000fe2000f8e00ff */
[----:B-1----:R-:W-:-:S07]  /*14d0*/  MOV R3, UR5 ;  /* 0x0000000500037c02 */ /* 0x002fce0008000f00 */
        /* <DEDUP_REMOVED lines=9> */
[----:B------:R-:W0:Y:S01]  /*1570*/  LDCU UR4, c[0x0][0x3a0] ;  /* 0x00007400ff0477ac */ /* 0x000e220008000800 */
[----:B------:R-:W-:Y:S02]  /*1580*/  ISETP.NE.AND P1, PT, R23, RZ, PT ;  /* 0x000000ff1700720c */ /* 0x000fe40003f25270 */
[----:B------:R-:W-:Y:S02]  /*1590*/  PRMT R4, R0, 0x7610, R4 ;  /* 0x0000761000047816 */ /* 0x000fe40000000004 */
[----:B0-----:R-:W-:-:S13]  /*15a0*/  ISETP.NE.AND P0, PT, RZ, UR4, PT ;  /* 0x00000004ff007c0c */ /* 0x001fda000bf05270 */
[----:B------:R-:W-:Y:S05]  /*15b0*/  @P0 BRA P1, `(.L_x_98) ;  /* 0x0000000000340947 */ /* 0x000fea0000800000 */
[----:B------:R-:W0:Y:S01]  /*15c0*/  LDCU UR4, c[0x0][0x3a4] ;  /* 0x00007480ff0477ac */ /* 0x000e220008000800 */
[----:B------:R-:W-:Y:S02]  /*15d0*/  ISETP.NE.AND P1, PT, R2, RZ, PT ;  /* 0x000000ff0200720c */ /* 0x000fe40003f25270 */
[----:B------:R-:W-:Y:S02]  /*15e0*/  PRMT R4, R0, 0x7610, R4 ;  /* 0x0000761000047816 */ /* 0x000fe40000000004 */
[----:B0-----:R-:W-:-:S13]  /*15f0*/  ISETP.NE.AND P0, PT, RZ, UR4, PT ;  /* 0x00000004ff007c0c */ /* 0x001fda000bf05270 */
[----:B------:R-:W-:Y:S05]  /*1600*/  @P0 BRA P1, `(.L_x_98) ;  /* 0x0000000000200947 */ /* 0x000fea0000800000 */
[----:B------:R-:W-:-:S05]  /*1610*/  IADD3 R6, P0, PT, R18, R9, RZ ;  /* 0x0000000912067210 */ /* 0x000fca0007f1e0ff */
[----:B------:R-:W-:-:S05]  /*1620*/  IMAD.X R7, RZ, RZ, R25, P0 ;  /* 0x000000ffff077224 */ /* 0x000fca00000e0619 */
[----:B------:R-:W2:Y:S01]  /*1630*/  LDG.E.U8 R6, desc[UR36][R6.64] ;  /* 0x0000002406067981 */ /* 0x000ea2000c1e1100 */
[----:B------:R-:W-:Y:S02]  /*1640*/  PRMT R4, R0, 0x9910, RZ ;  /* 0x0000991000047816 */ /* 0x000fe400000000ff */
[----:B--2---:R-:W-:-:S04]  /*1650*/  ISETP.NE.AND P0, PT, R6, RZ, PT ;  /* 0x000000ff0600720c */ /* 0x004fc80003f05270 */
[----:B------:R-:W-:-:S04]  /*1660*/  SEL R3, RZ, 0x1, !P0 ;  /* 0x00000001ff037807 */ /* 0x000fc80004000000 */
[----:B------:R-:W-:-:S04]  /*1670*/  ISETP.NE.AND P0, PT, R4, R3, PT ;  /* 0x000000030400720c */ /* 0x000fc80003f05270 */
[----:B------:R-:W-:-:S09]  /*1680*/  SEL R4, RZ, 0x1, !P0 ;  /* 0x00000001ff047807 */ /* 0x000fd20004000000 */
.L_x_98:
[----:B------:R-:W-:Y:S05]  /*1690*/  BSYNC.RECONVERGENT B1 ;  /* 0x0000000000017941 */ /* 0x000fea0003800200 */
.L_x_97:
[----:B------:R-:W0:Y:S01]  /*16a0*/  LDC R6, c[0x0][0x388] ;  /* 0x0000e200ff067b82 */ /* 0x000e220000000800 */
[----:B------:R-:W-:-:S05]  /*16b0*/  IADD3 R22, P0, PT, R9, 0x4, RZ ;  /* 0x0000000409167810 */ /* 0x000fca0007f1e0ff */
[----:B------:R-:W-:Y:S01]  /*16c0*/  IMAD.X R25, RZ, RZ, R25, P0 ;  /* 0x000000ffff197224 */ /* 0x000fe200000e0619 */
[----:B0-----:R-:W-:-:S07]  /*16d0*/  IADD3 R3, PT, PT, R5, -0x4, R6 ;  /* 0xfffffffc05037810 */ /* 0x001fce0007ffe006 */
.L_x_96:
[----:B------:R-:W-:Y:S05]  /*16e0*/  BSYNC.RECONVERGENT B0 ;  /* 0x0000000000007941 */ /* 0x000fea0003800200 */
.L_x_95:
[----:B------:R-:W0:Y:S01]  /*16f0*/  LDC.64 R6, c[0x0][0x3a0] ;  /* 0x0000e800ff067b82 */ /* 0x000e220000000a00 */
[----:B------:R-:W1:Y:S01]  /*1700*/  LDCU UR4, c[0x0][0x39c] ;  /* 0x00007380ff0477ac */ /* 0x000e620008000800 */
[----:B------:R-:W-:Y:S01]  /*1710*/  BSSY.RECONVERGENT B0, `(.L_x_99) ;  /* 0x0000030000007945 */ /* 0x000fe20003800200 */
[C---:B------:R-:W-:Y:S02]  /*1720*/  PRMT R8, R0.reuse, 0x7610, R8 ;  /* 0x0000761000087816 */ /* 0x040fe40000000008 */
[----:B------:R-:W-:Y:S01]  /*1730*/  PRMT R9, R0, 0x7610, R9 ;  /* 0x0000761000097816 */ /* 0x000fe20000000009 */
[----:B-1----:R-:W-:-:S04]  /*1740*/  IMAD R5, R18, UR4, RZ ;  /* 0x0000000412057c24 */ /* 0x002fc8000f8e02ff */
[----:B0-----:R-:W-:Y:S01]  /*1750*/  IMAD R5, R23, R6, R5 ;  /* 0x0000000617057224 */ /* 0x001fe200078e0205 */
[----:B------:R-:W-:Y:S02]  /*1760*/  ISETP.NE.AND P0, PT, R6, RZ, PT ;  /* 0x000000ff0600720c */ /* 0x000fe40003f05270 */
[----:B------:R-:W-:Y:S01]  /*1770*/  ISETP.NE.AND P1, PT, R7, RZ, PT ;  /* 0x000000ff0700720c */ /* 0x000fe20003f25270 */
[C---:B------:R-:W-:Y:S01]  /*1780*/  IMAD R5, R2.reuse, R7, R5 ;  /* 0x0000000702057224 */ /* 0x040fe200078e0205 */
[----:B------:R-:W-:Y:S02]  /*1790*/  ISETP.NE.AND P0, PT, R23, RZ, P0 ;  /* 0x000000ff1700720c */ /* 0x000fe40000705270 */
[----:B------:R-:W-:Y:S02]  /*17a0*/  ISETP.NE.AND P1, PT, R2, RZ, P1 ;  /* 0x000000ff0200720c */ /* 0x000fe40000f25270 */
[----:B------:R-:W-:Y:S02]  /*17b0*/  LEA R6, R5, 0x3, 0x2 ;  /* 0x0000000305067811 */ /* 0x000fe400078e10ff */
[----:B------:R-:W-:-:S02]  /*17c0*/  PLOP3.LUT P0, PT, P0, P1, PT, 0xf8, 0x8f ;  /* 0x00000000008f781c */ /* 0x000fc40000703f70 */
[----:B------:R-:W-:-:S13]  /*17d0*/  ISETP.GE.U32.AND P2, PT, R6, R3, PT ;  /* 0x000000030600720c */ /* 0x000fda0003f46070 */
[----:B------:R-:W-:Y:S05]  /*17e0*/  @P2 BRA `(.L_x_100) ;  /* 0x0000000000882947 */ /* 0x000fea0003800000 */
[C---:B------:R-:W-:Y:S02]  /*17f0*/  PRMT R8, R0.reuse, 0x7610, R8 ;  /* 0x0000761000087816 */ /* 0x040fe40000000008 */
[----:B------:R-:W-:-:S07]  /*1800*/  PRMT R9, R0, 0x7610, R9 ;  /* 0x0000761000097816 */ /* 0x000fce0000000009 */
.L_x_101:
[----:B------:R-:W-:Y:S01]  /*1810*/  MOV R24, R22 ;  /* 0x0000001600187202 */ /* 0x000fe20000000f00 */
[----:B------:R-:W0:Y:S04]  /*1820*/  LDCU UR4, c[0x0][0x390] ;  /* 0x00007200ff0477ac */ /* 0x000e280008000800 */
[----:B------:R-:W-:-:S06]  /*1830*/  IMAD.WIDE.U32 R6, R5, 0x4, R24 ;  /* 0x0000000405067825 */ /* 0x000fcc00078e0018 */
[----:B------:R-:W2:Y:S01]  /*1840*/  LDG.E R6, desc[UR36][R6.64] ;  /* 0x0000002406067981 */ /* 0x000ea2000c1e1900 */
[----:B------:R-:W-:Y:S01]  /*1850*/  LOP3.LUT R9, R9, 0xff, RZ, 0xc0, !PT ;  /* 0x000000ff09097812 */ /* 0x000fe200078ec0ff */
[----:B0-----:R-:W-:-:S05]  /*1860*/  VIADD R5, R5, UR4 ;  /* 0x0000000405057c36 */ /* 0x001fca0008000000 */
        /* <DEDUP_REMOVED lines=26> */
.L_x_100:
[----:B------:R-:W-:Y:S05]  /*1a10*/  BSYNC.RECONVERGENT B0 ;  /* 0x0000000000007941 */ /* 0x000fea0003800200 */
.L_x_99:
        /* <DEDUP_REMOVED lines=14> */
.L_x_103:
[----:B------:R-:W-:Y:S05]  /*1b00*/  BSYNC.RECONVERGENT B0 ;  /* 0x0000000000007941 */ /* 0x000fea0003800200 */
.L_x_102:
[----:B------:R-:W-:Y:S02]  /*1b10*/  LOP3.LUT R9, R9, 0xff, RZ, 0xc0, !PT ;  /* 0x000000ff09097812 */ /* 0x000fe400078ec0ff */
[----:B------:R-:W-:Y:S02]  /*1b20*/  LOP3.LUT R4, R4, 0xff, RZ, 0xc0, !PT ;  /* 0x000000ff04047812 */ /* 0x000fe400078ec0ff */
[----:B------:R-:W-:Y:S02]  /*1b30*/  LOP3.LUT R8, R8, 0xff, RZ, 0xc0, !PT ;  /* 0x000000ff08087812 */ /* 0x000fe400078ec0ff */
[----:B------:R-:W-:Y:S02]  /*1b40*/  ISETP.NE.AND P0, PT, R4, R9, PT ;  /* 0x000000090400720c */ /* 0x000fe40003f05270 */
[----:B------:R-:W-:Y:S02]  /*1b50*/  PLOP3.LUT P1, PT, PT, PT, PT, 0x8, 0x80 ;  /* 0x000000000080781c */ /* 0x000fe40003f2e170 */
[----:B------:R-:W-:-:S04]  /*1b60*/  SEL R3, RZ, 0x1, !P0 ;  /* 0x00000001ff037807 */ /* 0x000fc80004000000 */
[----:B------:R-:W-:Y:S02]  /*1b70*/  ISETP.NE.AND P0, PT, R8, R3, PT ;  /* 0x000000030800720c */ /* 0x000fe40003f05270 */
[----:B------:R-:W-:Y:S02]  /*1b80*/  LOP3.LUT R3, R0, 0xff, RZ, 0xc0, !PT ;  /* 0x000000ff00037812 */ /* 0x000fe400078ec0ff */
[----:B------:R-:W-:-:S04]  /*1b90*/  SEL R0, RZ, 0x1, !P0 ;  /* 0x00000001ff007807 */ /* 0x000fc80004000000 */
[----:B------:R-:W-:Y:S01]  /*1ba0*/  ISETP.NE.AND P0, PT, R3, R0, PT ;  /* 0x000000000300720c */ /* 0x000fe20003f05270 */
[----:B------:R-:W-:-:S12]  /*1bb0*/  BRA `(.L_x_104) ;  /* 0x000000ac00a87947 */ /* 0x000fd80003800000 */
.L_x_93:
[----:B------:R-:W1:Y:S08]  /*1bc0*/  LDC R20, c[0x0][0x4f4] ;  /* 0x00013d00ff147b82 */ /* 0x000e700000000800 */
[----:B------:R-:W2:Y:S01]  /*1bd0*/  LDC R13, c[0x0][0x3c4] ;  /* 0x0000f100ff0d7b82 */ /* 0x000ea20000000800 */
[----:B-1----:R-:W-:-:S04]  /*1be0*/  ISETP.NE.AND P0, PT, R20, 0x1, PT ;  /* 0x000000011400780c */ /* 0x002fc80003f05270 */
[----:B--2---:R-:W-:-:S13]  /*1bf0*/  ISETP.NE.OR P0, PT, R13, 0x1, P0 ;  /* 0x000000010d00780c */ /* 0x004fda0000705670 */
[----:B------:R-:W-:Y:S05]  /*1c00*/  @P0 BRA `(.L_x_105) ;  /* 0x0000000c00640947 */ /* 0x000fea0003800000 */
[----:B------:R-:W1:Y:S01]  /*1c10*/  LDC R3, c[0x0][0x390] ;  /* 0x0000e400ff037b82 */ /* 0x000e620000000800 */
[----:B------:R-:W2:Y:S01]  /*1c20*/  LDCU.U8 UR4, c[0x0][0x381] ;  /* 0x00007020ff0477ac */ /* 0x000ea20008000000 */
[----:B------:R-:W-:Y:S01]  /*1c30*/  BSSY.RECONVERGENT B0, `(.L_x_106) ;  /* 0x000005f000007945 */ /* 0x000fe20003800200 */
[--C-:B------:R-:W-:Y:S01]  /*1c40*/  IMAD.MOV.U32 R16, RZ, RZ, R6.reuse ;  /* 0x000000ffff107224 */ /* 0x100fe200078e0006 */
[----:B--2---:R-:W-:Y:S01]  /*1c50*/  MOV R15, UR4 ;  /* 0x00000004000f7c02 */ /* 0x004fe20008000f00 */
[----:B------:R-:W-:Y:S01]  /*1c60*/  IMAD.U32 R14, RZ, RZ, UR4 ;  /* 0x00000004ff0e7e24 */ /* 0x000fe2000f8e00ff */
[----:B------:R-:W-:Y:S01]  /*1c70*/  MOV R8, UR4 ;  /* 0x0000000400087c02 */ /* 0x000fe20008000f00 */
[----:B------:R-:W-:Y:S02]  /*1c80*/  IMAD.U32 R13, RZ, RZ, UR4 ;  /* 0x00000004ff0d7e24 */ /* 0x000fe4000f8e00ff */
[----:B-1----:R-:W-:Y:S02]  /*1c90*/  IMAD R5, R3, 0x3, R6 ;  /* 0x0000000303057824 */ /* 0x002fe400078e0206 */
[----:B------:R-:W-:-:S02]  /*1ca0*/  IMAD.U32 R10, RZ, RZ, UR4 ;  /* 0x00000004ff0a7e24 */ /* 0x000fc4000f8e00ff */
[----:B------:R-:W-:Y:S01]  /*1cb0*/  IMAD.U32 R9, RZ, RZ, UR4 ;  /* 0x00000004ff097e24 */ /* 0x000fe2000f8e00ff */
[----:B------:R-:W-:Y:S01]  /*1cc0*/  ISETP.GE.U32.AND P0, PT, R5, R0, PT ;  /* 0x000000000500720c */ /* 0x000fe20003f06070 */
[----:B------:R-:W-:Y:S02]  /*1cd0*/  IMAD.U32 R11, RZ, RZ, UR4 ;  /* 0x00000004ff0b7e24 */ /* 0x000fe4000f8e00ff */
[----:B------:R-:W-:-:S10]  /*1ce0*/  IMAD.U32 R12, RZ, RZ, UR4 ;  /* 0x00000004ff0c7e24 */ /* 0x000fd4000f8e00ff */
[----:B------:R-:W-:Y:S05]  /*1cf0*/  @P0 BRA `(.L_x_107) ;  /* 0x0000000400480947 */ /* 0x000fea0003800000 */
[----:B------:R-:W-:Y:S01]  /*1d00*/  BSSY.RECONVERGENT B1, `(.L_x_108) ;  /* 0x000004e000017945 */ /* 0x000fe20003800200 */
[C---:B------:R-:W-:Y:S02]  /*1d10*/  PRMT R14, R15.reuse, 0x7610, R14 ;  /* 0x000076100f0e7816 */ /* 0x040fe4000000000e */
[C---:B------:R-:W-:Y:S02]  /*1d20*/  PRMT R13, R15.reuse, 0x7610, R13 ;  /* 0x000076100f0d7816 */ /* 0x040fe4000000000d */
[C---:B------:R-:W-:Y:S02]  /*1d30*/  PRMT R10, R15.reuse, 0x7610, R10 ;  /* 0x000076100f0a7816 */ /* 0x040fe4000000000a */
[C---:B------:R-:W-:Y:S02]  /*1d40*/  PRMT R8, R15.reuse, 0x7610, R8 ;  /* 0x000076100f087816 */ /* 0x040fe40000000008 */
[C---:B------:R-:W-:Y:S02]  /*1d50*/  PRMT R9, R15.reuse, 0x7610, R9 ;  /* 0x000076100f097816 */ /* 0x040fe40000000009 */
[----:B------:R-:W-:-:S02]  /*1d60*/  PRMT R11, R15, 0x7610, R11 ;  /* 0x000076100f0b7816 */ /* 0x000fc4000000000b */
[----:B------:R-:W-:-:S07]  /*1d70*/  PRMT R12, R15, 0x7610, R12 ;  /* 0x000076100f0c7816 */ /* 0x000fce000000000c */
.L_x_109:
[C---:B------:R-:W-:Y:S02]  /*1d80*/  LOP3.LUT R5, R16.reuse, 0xfffffffe, RZ, 0xc0, !PT ;  /* 0xfffffffe10057812 */ /* 0x040fe400078ec0ff */
[----:B------:R-:W-:Y:S02]  /*1d90*/  IADD3 R24, PT, PT, R16, R3, RZ ;  /* 0x0000000310187210 */ /* 0x000fe40007ffe0ff */
[----:B------:R-:W-:Y:S02]  /*1da0*/  IADD3 R4, P0, PT, R5, R22, RZ ;  /* 0x0000001605047210 */ /* 0x000fe40007f1e0ff */
[----:B------:R-:W-:-:S03]  /*1db0*/  LOP3.LUT R7, R24, 0xfffffffe, RZ, 0xc0, !PT ;  /* 0xfffffffe18077812 */ /* 0x000fc600078ec0ff */
[----:B------:R-:W-:Y:S01]  /*1dc0*/  IMAD.X R5, RZ, RZ, R25, P0 ;  /* 0x000000ffff057224 */ /* 0x000fe200000e0619 */
[----:B------:R-:W-:Y:S02]  /*1dd0*/  IADD3 R6, P0, PT, R7, R22, RZ ;  /* 0x0000001607067210 */ /* 0x000fe40007f1e0ff */
[----:B------:R-:W-:-:S03]  /*1de0*/  LEA.HI R21, R16, R3, RZ, 0x1f ;  /* 0x0000000310157211 */ /* 0x000fc600078ff8ff */
[----:B------:R-:W2:Y:S01]  /*1df0*/  LDG.E.U16 R5, desc[UR36][R4.64] ;  /* 0x0000002404057981 */ /* 0x000ea2000c1e1500 */
[--C-:B------:R-:W-:Y:S01]  /*1e00*/  IMAD.X R7, RZ, RZ, R25.reuse, P0 ;  /* 0x000000ffff077224 */ /* 0x100fe200000e0619 */
[----:B------:R-:W-:Y:S02]  /*1e10*/  LEA R20, P0, R21, R22, 0x1 ;  /* 0x0000001615147211 */ /* 0x000fe400078008ff */
[----:B------:R-:W-:Y:S02]  /*1e20*/  LEA R16, R3, R24, 0x1 ;  /* 0x0000001803107211 */ /* 0x000fe400078e08ff */
[----:B------:R1:W3:Y:S01]  /*1e30*/  LDG.E.U16 R6, desc[UR36][R6.64] ;  /* 0x0000002406067981 */ /* 0x0002e2000c1e1500 */
[----:B------:R-:W-:Y:S01]  /*1e40*/  IMAD.X R21, RZ, RZ, R25, P0 ;  /* 0x000000ffff157224 */ /* 0x000fe200000e0619 */
[----:B------:R-:W-:-:S04]  /*1e50*/  LOP3.LUT R27, R16, 0xfffffffe, RZ, 0xc0, !PT ;  /* 0xfffffffe101b7812 */ /* 0x000fc800078ec0ff */
[----:B------:R-:W4:Y:S01]  /*1e60*/  LDG.E.U16 R20, desc[UR36][R20.64] ;  /* 0x0000002414147981 */ /* 0x000f22000c1e1500 */
[----:B------:R-:W-:-:S05]  /*1e70*/  IADD3 R26, P0, PT, R27, R22, RZ ;  /* 0x000000161b1a7210 */ /* 0x000fca0007f1e0ff */
[----:B------:R-:W-:-:S05]  /*1e80*/  IMAD.X R27, RZ, RZ, R25, P0 ;  /* 0x000000ffff1b7224 */ /* 0x000fca00000e0619 */
[----:B------:R-:W5:Y:S01]  /*1e90*/  LDG.E.U16 R26, desc[UR36][R26.64] ;  /* 0x000000241a1a7981 */ /* 0x000f62000c1e1500 */
[----:B------:R-:W-:Y:S02]  /*1ea0*/  IADD3 R16, PT, PT, R16, R3, RZ ;  /* 0x0000000310107210 */ /* 0x000fe40007ffe0ff */
[----:B------:R-:W-:Y:S02]  /*1eb0*/  LOP3.LUT R12, R12, 0xff, RZ, 0xc0, !PT ;  /* 0x000000ff0c0c7812 */ /* 0x000fe400078ec0ff */
[----:B------:R-:W-:Y:S01]  /*1ec0*/  LOP3.LUT R8, R8, 0xff, RZ, 0xc0, !PT ;  /* 0x000000ff08087812 */ /* 0x000fe200078ec0ff */
[----:B-1----:R-:W-:Y:S01]  /*1ed0*/  IMAD R7, R3, 0x3, R16 ;  /* 0x0000000303077824 */ /* 0x002fe200078e0210 */
[----:B------:R-:W-:Y:S02]  /*1ee0*/  LOP3.LUT R9, R9, 0xff, RZ, 0xc0, !PT ;  /* 0x000000ff09097812 */ /* 0x000fe400078ec0ff */
[----:B------:R-:W-:Y:S02]  /*1ef0*/  LOP3.LUT R15, R15, 0xff, RZ, 0xc0, !PT ;  /* 0x000000ff0f0f7812 */ /* 0x000fe400078ec0ff */
[----:B--2---:R-:W-:-:S04]  /*1f00*/  PRMT R4, R5, 0x7770, RZ ;  /* 0x0000777005047816 */ /* 0x004fc800000000ff */
[----:B------:R-:W-:Y:S02]  /*1f10*/  ISETP.NE.AND P0, PT, R4, RZ, PT ;  /* 0x000000ff0400720c */ /* 0x000fe40003f05270 */
[----:B------:R-:W-:Y:S02]  /*1f20*/  PRMT R4, R5, 0x7771, RZ ;  /* 0x0000777105047816 */ /* 0x000fe400000000ff */
[----:B---3--:R-:W-:Y:S02]  /*1f30*/  PRMT R5, R6, 0x7770, RZ ;  /* 0x0000777006057816 */ /* 0x008fe400000000ff */
[----:B------:R-:W-:Y:S02]  /*1f40*/  ISETP.NE.AND P1, PT, R4, RZ, PT ;  /* 0x000000ff0400720c */ /* 0x000fe40003f25270 */
[----:B------:R-:W-:Y:S02]  /*1f50*/  PRMT R6, R6, 0x7771, RZ ;  /* 0x0000777106067816 */ /* 0x000fe400000000ff */
[----:B------:R-:W-:-:S02]  /*1f60*/  SEL R17, RZ, 0x1, !P0 ;  /* 0x00000001ff117807 */ /* 0x000fc40004000000 */
[----:B------:R-:W-:Y:S02]  /*1f70*/  ISETP.GE.U32.AND P0, PT, R7, R0, PT ;  /* 0x000000000700720c */ /* 0x000fe40003f06070 */
[----:B------:R-:W-:Y:S02]  /*1f80*/  ISETP.NE.AND P2, PT, R5, RZ, PT ;  /* 0x000000ff0500720c */ /* 0x000fe40003f45270 */
[----:B------:R-:W-:Y:S02]  /*1f90*/  SEL R5, RZ, 0x1, !P1 ;  /* 0x00000001ff057807 */ /* 0x000fe40004800000 */
[----:B----4-:R-:W-:Y:S02]  /*1fa0*/  PRMT R7, R20, 0x7770, RZ ;  /* 0x0000777014077816 */ /* 0x010fe400000000ff */
[----:B------:R-:W-:Y:S02]  /*1fb0*/  ISETP.NE.AND P1, PT, R6, RZ, PT ;  /* 0x000000ff0600720c */ /* 0x000fe40003f25270 */
[----:B------:R-:W-:-:S02]  /*1fc0*/  ISETP.NE.AND P3, PT, R7, RZ, PT ;  /* 0x000000ff0700720c */ /* 0x000fc40003f65270 */
[----:B------:R-:W-:Y:S02]  /*1fd0*/  SEL R7, RZ, 0x1, !P1 ;  /* 0x00000001ff077807 */ /* 0x000fe40004800000 */
[----:B------:R-:W-:Y:S02]  /*1fe0*/  PRMT R20, R20, 0x7771, RZ ;  /* 0x0000777114147816 */ /* 0x000fe400000000ff */
[----:B------:R-:W-:Y:S02]  /*1ff0*/  ISETP.NE.AND P6, PT, R12, R17, PT ;  /* 0x000000110c00720c */ /* 0x000fe40003fc5270 */
[----:B------:R-:W-:Y:S02]  /*2000*/  SEL R6, RZ, 0x1, !P3 ;  /* 0x00000001ff067807 */ /* 0x000fe40005800000 */
[----:B------:R-:W-:Y:S02]  /*2010*/  LOP3.LUT R12, R11, 0xff, RZ, 0xc0, !PT ;  /* 0x000000ff0b0c7812 */ /* 0x000fe400078ec0ff */
[----:B------:R-:W-:-:S02]  /*2020*/  SEL R4, RZ, 0x1, !P2 ;  /* 0x00000001ff047807 */ /* 0x000fc40005000000 */
[----:B------:R-:W-:Y:S02]  /*2030*/  ISETP.NE.AND P3, PT, R8, R7, PT ;  /* 0x000000070800720c */ /* 0x000fe40003f65270 */
[----:B------:R-:W-:Y:S02]  /*2040*/  ISETP.NE.AND P5, PT, R20, RZ, PT ;  /* 0x000000ff1400720c */ /* 0x000fe40003fa5270 */
[C---:B-----5:R-:W-:Y:S02]  /*2050*/  PRMT R8, R26.reuse, 0x7770, RZ ;  /* 0x000077701a087816 */ /* 0x060fe400000000ff */
[----:B------:R-:W-:Y:S02]  /*2060*/  PRMT R26, R26, 0x7771, RZ ;  /* 0x000077711a1a7816 */ /* 0x000fe400000000ff */
[----:B------:R-:W-:Y:S02]  /*2070*/  ISETP.NE.AND P2, PT, R12, R5, PT ;  /* 0x000000050c00720c */ /* 0x000fe40003f45270 */
[----:B------:R-:W-:-:S02]  /*2080*/  ISETP.NE.AND P4, PT, R9, R4, PT ;  /* 0x000000040900720c */ /* 0x000fc40003f85270 */
[----:B------:R-:W-:Y:S02]  /*2090*/  LOP3.LUT R9, R10, 0xff, RZ, 0xc0, !PT ;  /* 0x000000ff0a097812 */ /* 0x000fe400078ec0ff */
[----:B------:R-:W-:Y:S02]  /*20a0*/  SEL R12, RZ, 0x1, !P6 ;  /* 0x00000001ff0c7807 */ /* 0x000fe40007000000 */
[----:B------:R-:W-:Y:S02]  /*20b0*/  SEL R21, RZ, 0x1, !P5 ;  /* 0x00000001ff157807 */ /* 0x000fe40006800000 */
[----:B------:R-:W-:Y:S02]  /*20c0*/  ISETP.NE.AND P6, PT, R8, RZ, PT ;  /* 0x000000ff0800720c */ /* 0x000fe40003fc5270 */
[----:B------:R-:W-:Y:S02]  /*20d0*/  ISETP.NE.AND P5, PT, R26, RZ, PT ;  /* 0x000000ff1a00720c */ /* 0x000fe40003fa5270 */
[----:B------:R-:W-:-:S02]  /*20e0*/  ISETP.NE.AND P1, PT, R9, R6, PT ;  /* 0x000000060900720c */ /* 0x000fc40003f25270 */
[----:B------:R-:W-:Y:S02]  /*20f0*/  LOP3.LUT R8, R13, 0xff, RZ, 0xc0, !PT ;  /* 0x000000ff0d087812 */ /* 0x000fe400078ec0ff */
[----:B------:R-:W-:Y:S02]  /*2100*/  LOP3.LUT R9, R14, 0xff, RZ, 0xc0, !PT ;  /* 0x000000ff0e097812 */ /* 0x000fe400078ec0ff */
[----:B------:R-:W-:Y:S02]  /*2110*/  SEL R24, RZ, 0x1, !P6 ;  /* 0x00000001ff187807 */ /* 0x000fe40007000000 */
[----:B------:R-:W-:Y:S02]  /*2120*/  SEL R20, RZ, 0x1, !P5 ;  /* 0x00000001ff147807 */ /* 0x000fe40006800000 */
[----:B------:R-:W-:Y:S02]  /*2130*/  SEL R11, RZ, 0x1, !P2 ;  /* 0x00000001ff0b7807 */ /* 0x000fe40005000000 */
[----:B------:R-:W-:-:S02]  /*2140*/  ISETP.NE.AND P5, PT, R8, R21, PT ;  /* 0x000000150800720c */ /* 0x000fc40003fa5270 */
[----:B------:R-:W-:Y:S02]  /*2150*/  ISETP.NE.AND P2, PT, R9, R24, PT ;  /* 0x000000180900720c */ /* 0x000fe40003f45270 */
[----:B------:R-:W-:Y:S02]  /*2160*/  ISETP.NE.AND P6, PT, R15, R20, PT ;  /* 0x000000140f00720c */ /* 0x000fe40003fc5270 */
[----:B------:R-:W-:Y:S02]  /*2170*/  SEL R10, RZ, 0x1, !P1 ;  /* 0x00000001ff0a7807 */ /* 0x000fe40004800000 */
[----:B------:R-:W-:Y:S02]  /*2180*/  SEL R13, RZ, 0x1, !P5 ;  /* 0x00000001ff0d7807 */ /* 0x000fe40006800000 */
[----:B------:R-:W-:Y:S02]  /*2190*/  SEL R9, RZ, 0x1, !P4 ;  /* 0x00000001ff097807 */ /* 0x000fe40006000000 */
[----:B------:R-:W-:-:S02]  /*21a0*/  SEL R8, RZ, 0x1, !P3 ;  /* 0x00000001ff087807 */ /* 0x000fc40005800000 */
[----:B------:R-:W-:Y:S02]  /*21b0*/  SEL R14, RZ, 0x1, !P2 ;  /* 0x00000001ff0e7807 */ /* 0x000fe40005000000 */
[----:B------:R-:W-:Y:S01]  /*21c0*/  SEL R15, RZ, 0x1, !P6 ;  /* 0x00000001ff0f7807 */ /* 0x000fe20007000000 */
[----:B------:R-:W-:Y:S06]  /*21d0*/  @!P0 BRA `(.L_x_109) ;  /* 0xfffffff800e88947 */ /* 0x000fec000383ffff */
[----:B------:R-:W-:Y:S05]  /*21e0*/  BSYNC.RECONVERGENT B1 ;  /* 0x0000000000017941 */ /* 0x000fea0003800200 */
.L_x_108:
[----:B------:R-:W-:Y:S02]  /*21f0*/  PRMT R28, R5, 0x7610, R28 ;  /* 0x00007610051c7816 */ /* 0x000fe4000000001c */
[----:B------:R-:W-:Y:S02]  /*2200*/  PRMT R26, R4, 0x7610, R26 ;  /* 0x00007610041a7816 */ /* 0x000fe4000000001a */
[----:B------:R-:W-:-:S07]  /*2210*/  PRMT R27, R7, 0x7610, R27 ;  /* 0x00007610071b7816 */ /* 0x000fce000000001b */
.L_x_107:
[----:B------:R-:W-:Y:S05]  /*2220*/  BSYNC.RECONVERGENT B0 ;  /* 0x0000000000007941 */ /* 0x000fea0003800200 */
.L_x_106:
[----:B------:R-:W-:Y:S01]  /*2230*/  ISETP.GE.U32.AND P0, PT, R16, R0, PT ;  /* 0x000000001000720c */ /* 0x000fe20003f06070 */
[----:B------:R-:W-:-:S12]  /*2240*/  BSSY.RECONVERGENT B0, `(.L_x_110) ;  /* 0x0000034000007945 */ /* 0x000fd80003800200 */
[----:B------:R-:W-:Y:S05]  /*2250*/  @P0 BRA `(.L_x_111) ;  /* 0x0000000000c80947 */ /* 0x000fea0003800000 */
[----:B------:R-:W-:-:S04]  /*2260*/  LOP3.LUT R5, R16, 0xfffffffe, RZ, 0xc0, !PT ;  /* 0xfffffffe10057812 */ /* 0x000fc800078ec0ff */
[----:B------:R-:W-:-:S05]  /*2270*/  IADD3 R4, P0, PT, R5, R22, RZ ;  /* 0x0000001605047210 */ /* 0x000fca0007f1e0ff */
[----:B------:R-:W-:-:S05]  /*2280*/  IMAD.X R5, RZ, RZ, R25, P0 ;  /* 0x000000ffff057224 */ /* 0x000fca00000e0619 */
[----:B------:R-:W2:Y:S01]  /*2290*/  LDG.E.U16 R4, desc[UR36][R4.64] ;  /* 0x0000002404047981 */ /* 0x000ea2000c1e1500 */
[----:B------:R-:W-:-:S05]  /*22a0*/  IMAD.IADD R29, R16, 0x1, R3 ;  /* 0x00000001101d7824 */ /* 0x000fca00078e0203 */
[----:B------:R-:W-:Y:S02]  /*22b0*/  ISETP.GE.U32.AND P2, PT, R29, R0, PT ;  /* 0x000000001d00720c */ /* 0x000fe40003f46070 */
[C---:B--2---:R-:W-:Y:S02]  /*22c0*/  PRMT R7, R4.reuse, 0x7770, RZ ;  /* 0x0000777004077816 */ /* 0x044fe400000000ff */
[----:B------:R-:W-:Y:S02]  /*22d0*/  PRMT R17, R4, 0x7771, RZ ;  /* 0x0000777104117816 */ /* 0x000fe400000000ff */
[----:B------:R-:W-:Y:S02]  /*22e0*/  ISETP.NE.AND P0, PT, R7, RZ, PT ;  /* 0x000000ff0700720c */ /* 0x000fe40003f05270 */
[----:B------:R-:W-:Y:S02]  /*22f0*/  ISETP.NE.AND P1, PT, R17, RZ, PT ;  /* 0x000000ff1100720c */ /* 0x000fe40003f25270 */
[----:B------:R-:W-:-:S02]  /*2300*/  SEL R17, RZ, 0x1, !P0 ;  /* 0x00000001ff117807 */ /* 0x000fc40004000000 */
[----:B------:R-:W-:Y:S01]  /*2310*/  SEL R28, RZ, 0x1, !P1 ;  /* 0x00000001ff1c7807 */ /* 0x000fe20004800000 */
[----:B------:R-:W-:Y:S08]  /*2320*/  @P2 BRA `(.L_x_111) ;  /* 0x0000000000942947 */ /* 0x000ff00003800000 */
[----:B------:R-:W-:-:S04]  /*2330*/  LOP3.LUT R5, R29, 0xfffffffe, RZ, 0xc0, !PT ;  /* 0xfffffffe1d057812 */ /* 0x000fc800078ec0ff */
[----:B------:R-:W-:-:S04]  /*2340*/  IADD3 R4, P0, PT, R5, R22, RZ ;  /* 0x0000001605047210 */ /* 0x000fc80007f1e0ff */
[----:B------:R-:W-:-:S05]  /*2350*/  IADD3.X R5, PT, PT, RZ, R25, RZ, P0, !PT ;  /* 0x00000019ff057210 */ /* 0x000fca00007fe4ff */
        /* <DEDUP_REMOVED lines=10> */
[C---:B------:R-:W-:Y:S01]  /*2400*/  IMAD.IADD R5, R29.reuse, 0x1, R3 ;  /* 0x000000011d057824 */ /* 0x040fe200078e0203 */
[----:B------:R-:W-:-:S04]  /*2410*/  LOP3.LUT R7, R29, 0xfffffffe, RZ, 0xc0, !PT ;  /* 0xfffffffe1d077812 */ /* 0x000fc800078ec0ff */
[----:B------:R-:W-:Y:S02]  /*2420*/  ISETP.GE.U32.AND P4, PT, R5, R0, PT ;  /* 0x000000000500720c */ /* 0x000fe40003f86070 */
[----:B------:R-:W-:-:S05]  /*2430*/  IADD3 R6, P0, PT, R7, R22, RZ ;  /* 0x0000001607067210 */ /* 0x000fca0007f1e0ff */
[----:B------:R-:W-:-:S05]  /*2440*/  IMAD.X R7, RZ, RZ, R25, P0 ;  /* 0x000000ffff077224 */ /* 0x000fca00000e0619 */
[----:B------:R-:W2:Y:S01]  /*2450*/  LDG.E.U16 R6, desc[UR36][R6.64] ;  /* 0x0000002406067981 */ /* 0x000ea2000c1e1500 */
[----:B------:R-:W-:-:S04]  /*2460*/  @!P4 LOP3.LUT R5, R5, 0xfffffffe, RZ, 0xc0, !PT ;  /* 0xfffffffe0505c812 */ /* 0x000fc800078ec0ff */
[----:B------:R-:W-:-:S04]  /*2470*/  @!P4 IADD3 R4, P1, PT, R5, R22, RZ ;  /* 0x000000160504c210 */ /* 0x000fc80007f3e0ff */
[----:B------:R-:W-:-:S05]  /*2480*/  @!P4 IADD3.X R5, PT, PT, RZ, R25, RZ, P1, !PT ;  /* 0x00000019ff05c210 */ /* 0x000fca0000ffe4ff */
[----:B------:R-:W3:Y:S01]  /*2490*/  @!P4 LDG.E.U16 R4, desc[UR36][R4.64] ;  /* 0x000000240404c981 */ /* 0x000ee2000c1e1500 */
[C---:B--2---:R-:W-:Y:S02]  /*24a0*/  PRMT R22, R6.reuse, 0x7771, RZ ;  /* 0x0000777106167816 */ /* 0x044fe400000000ff */
[----:B------:R-:W-:Y:S02]  /*24b0*/  PRMT R21, R6, 0x7770, RZ ;  /* 0x0000777006157816 */ /* 0x000fe400000000ff */
[----:B------:R-:W-:Y:S02]  /*24c0*/  ISETP.NE.AND P1, PT, R22, RZ, PT ;  /* 0x000000ff1600720c */ /* 0x000fe40003f25270 */
[----:B------:R-:W-:Y:S02]  /*24d0*/  ISETP.NE.AND P0, PT, R21, RZ, PT ;  /* 0x000000ff1500720c */ /* 0x000fe40003f05270 */
[C---:B---3--:R-:W-:Y:S02]  /*24e0*/  @!P4 PRMT R25, R4.reuse, 0x7770, RZ ;  /* 0x000077700419c816 */ /* 0x048fe400000000ff */
[----:B------:R-:W-:-:S02]  /*24f0*/  @!P4 PRMT R29, R4, 0x7771, RZ ;  /* 0x00007771041dc816 */ /* 0x000fc400000000ff */
[----:B------:R-:W-:Y:S02]  /*2500*/  @!P4 ISETP.NE.AND P2, PT, R25, RZ, PT ;  /* 0x000000ff1900c20c */ /* 0x000fe40003f45270 */
[----:B------:R-:W-:Y:S02]  /*2510*/  @!P4 ISETP.NE.AND P3, PT, R29, RZ, PT ;  /* 0x000000ff1d00c20c */ /* 0x000fe40003f65270 */
[----:B------:R-:W-:Y:S02]  /*2520*/  @!P4 SEL R22, RZ, 0x1, !P2 ;  /* 0x00000001ff16c807 */ /* 0x000fe40005000000 */
[----:B------:R-:W-:Y:S02]  /*2530*/  @!P4 SEL R4, RZ, 0x1, !P3 ;  /* 0x00000001ff04c807 */ /* 0x000fe40005800000 */
[----:B------:R-:W-:Y:S02]  /*2540*/  SEL R6, RZ, 0x1, !P0 ;  /* 0x00000001ff067807 */ /* 0x000fe40004000000 */
[----:B------:R-:W-:-:S02]  /*2550*/  SEL R21, RZ, 0x1, !P1 ;  /* 0x00000001ff157807 */ /* 0x000fc40004800000 */
[----:B------:R-:W-:Y:S02]  /*2560*/  @!P4 PRMT R24, R22, 0x7610, R24 ;  /* 0x000076101618c816 */ /* 0x000fe40000000018 */
[----:B------:R-:W-:-:S07]  /*2570*/  @!P4 PRMT R20, R4, 0x7610, R20 ;  /* 0x000076100414c816 */ /* 0x000fce0000000014 */
.L_x_111:
[----:B------:R-:W-:Y:S05]  /*2580*/  BSYNC.RECONVERGENT B0 ;  /* 0x0000000000007941 */ /* 0x000fea0003800200 */
.L_x_110:
[----:B------:R-:W-:Y:S01]  /*2590*/  ISETP.GE.U32.AND P0, PT, R16, R0, PT ;  /* 0x000000001000720c */ /* 0x000fe20003f06070 */
[----:B------:R-:W-:-:S12]  /*25a0*/  BSSY.RECONVERGENT B0, `(.L_x_112) ;  /* 0x000002c000007945 */ /* 0x000fd80003800200 */
[----:B------:R-:W-:Y:S05]  /*25b0*/  @P0 BRA `(.L_x_113) ;  /* 0x0000000000a80947 */ /* 0x000fea0003800000 */
[----:B------:R-:W-:Y:S01]  /*25c0*/  IMAD.IADD R4, R16, 0x1, R3 ;  /* 0x0000000110047824 */ /* 0x000fe200078e0203 */
[----:B------:R-:W-:Y:S02]  /*25d0*/  LOP3.LUT R17, R17, 0xff, RZ, 0xc0, !PT ;  /* 0x000000ff11117812 */ /* 0x000fe400078ec0ff */
[----:B------:R-:W-:Y:S02]  /*25e0*/  LOP3.LUT R12, R12, 0xff, RZ, 0xc0, !PT ;  /* 0x000000ff0c0c7812 */ /* 0x000fe400078ec0ff */
[----:B------:R-:W-:Y:S02]  /*25f0*/  ISETP.GE.U32.AND P2, PT, R4, R0, PT ;  /* 0x000000000400720c */ /* 0x000fe40003f46070 */
[----:B------:R-:W-:Y:S02]  /*2600*/  LOP3.LUT R28, R28, 0xff, RZ, 0xc0, !PT ;  /* 0x000000ff1c1c7812 */ /* 0x000fe400078ec0ff */
[----:B------:R-:W-:Y:S02]  /*2610*/  LOP3.LUT R11, R11, 0xff, RZ, 0xc0, !PT ;  /* 0x000000ff0b0b7812 */ /* 0x000fe400078ec0ff */
[----:B------:R-:W-:-:S02]  /*2620*/  ISETP.NE.AND P0, PT, R12, R17, PT ;  /* 0x000000110c00720c */ /* 0x000fc40003f05270 */
[----:B------:R-:W-:Y:S02]  /*2630*/  ISETP.NE.AND P1, PT, R11, R28, PT ;  /* 0x0000001c0b00720c */ /* 0x000fe40003f25270 */
[----:B------:R-:W-:Y:S02]  /*2640*/  SEL R12, RZ, 0x1, !P0 ;  /* 0x00000001ff0c7807 */ /* 0x000fe40004000000 */
[----:B------:R-:W-:Y:S01]  /*2650*/  SEL R11, RZ, 0x1, !P1 ;  /* 0x00000001ff0b7807 */ /* 0x000fe20004800000 */
[----:B------:R-:W-:Y:S08]  /*2660*/  @P2 BRA `(.L_x_113) ;  /* 0x00000000007c2947 */ /* 0x000ff00003800000 */
[----:B------:R-:W-:Y:S02]  /*2670*/  IADD3 R4, PT, PT, R4, R3, RZ ;  /* 0x0000000304047210 */ /* 0x000fe40007ffe0ff */
[----:B------:R-:W-:Y:S02]  /*2680*/  LOP3.LUT R26, R26, 0xff, RZ, 0xc0, !PT ;  /* 0x000000ff1a1a7812 */ /* 0x000fe400078ec0ff */
[----:B------:R-:W-:Y:S02]  /*2690*/  ISETP.GE.U32.AND P2, PT, R4, R0, PT ;  /* 0x000000000400720c */ /* 0x000fe40003f46070 */
[----:B------:R-:W-:Y:S02]  /*26a0*/  LOP3.LUT R9, R9, 0xff, RZ, 0xc0, !PT ;  /* 0x000000ff09097812 */ /* 0x000fe400078ec0ff */
[----:B------:R-:W-:Y:S02]  /*26b0*/  LOP3.LUT R27, R27, 0xff, RZ, 0xc0, !PT ;  /* 0x000000ff1b1b7812 */ /* 0x000fe400078ec0ff */
[----:B------:R-:W-:-:S02]  /*26c0*/  LOP3.LUT R8, R8, 0xff, RZ, 0xc0, !PT ;  /* 0x000000ff08087812 */ /* 0x000fc400078ec0ff */
[----:B------:R-:W-:Y:S02]  /*26d0*/  ISETP.NE.AND P0, PT, R9, R26, PT ;  /* 0x0000001a0900720c */ /* 0x000fe40003f05270 */
[----:B------:R-:W-:Y:S02]  /*26e0*/  ISETP.NE.AND P1, PT, R8, R27, PT ;  /* 0x0000001b0800720c */ /* 0x000fe40003f25270 */
[----:B------:R-:W-:Y:S02]  /*26f0*/  SEL R9, RZ, 0x1, !P0 ;  /* 0x00000001ff097807 */ /* 0x000fe40004000000 */
[----:B------:R-:W-:Y:S01]  /*2700*/  SEL R8, RZ, 0x1, !P1 ;  /* 0x00000001ff087807 */ /* 0x000fe20004800000 */
[----:B------:R-:W-:Y:S08]  /*2710*/  @P2 BRA `(.L_x_113) ;  /* 0x0000000000502947 */ /* 0x000ff00003800000 */
        /* <DEDUP_REMOVED lines=9> */
[----:B------:R-:W-:Y:S02]  /*27b0*/  SEL R13, RZ, 0x1, !P1 ;  /* 0x00000001ff0d7807 */ /* 0x000fe40004800000 */
[----:B------:R-:W-:Y:S02]  /*27c0*/  @!P4 LOP3.LUT R24, R24, 0xff, RZ, 0xc0, !PT ;  /* 0x000000ff1818c812 */ /* 0x000fe400078ec0ff */
[----:B------:R-:W-:Y:S02]  /*27d0*/  @!P4 LOP3.LUT R20, R20, 0xff, RZ, 0xc0, !PT ;  /* 0x000000ff1414c812 */ /* 0x000fe400078ec0ff */
[----:B------:R-:W-:-:S02]  /*27e0*/  @!P4 LOP3.LUT R5, R14, 0xff, RZ, 0xc0, !PT ;  /* 0x000000ff0e05c812 */ /* 0x000fc400078ec0ff */
[----:B------:R-:W-:Y:S02]  /*27f0*/  @!P4 LOP3.LUT R7, R15, 0xff, RZ, 0xc0, !PT ;  /* 0x000000ff0f07c812 */ /* 0x000fe400078ec0ff */
[----:B------:R-:W-:Y:S02]  /*2800*/  @!P4 ISETP.NE.AND P2, PT, R5, R24, PT ;  /* 0x000000180500c20c */ /* 0x000fe40003f45270 */
[----:B------:R-:W-:Y:S02]  /*2810*/  @!P4 ISETP.NE.AND P3, PT, R7, R20, PT ;  /* 0x000000140700c20c */ /* 0x000fe40003f65270 */
[----:B------:R-:W-:Y:S02]  /*2820*/  @!P4 SEL R0, RZ, 0x1, !P2 ;  /* 0x00000001ff00c807 */ /* 0x000fe40005000000 */
[----:B------:R-:W-:Y:S02]  /*2830*/  @!P4 SEL R3, RZ, 0x1, !P3 ;  /* 0x00000001ff03c807 */ /* 0x000fe40005800000 */
[----:B------:R-:W-:-:S02]  /*2840*/  @!P4 PRMT R14, R0, 0x7610, R14 ;  /* 0x00007610000ec816 */ /* 0x000fc4000000000e */
[----:B------:R-:W-:-:S07]  /*2850*/  @!P4 PRMT R15, R3, 0x7610, R15 ;  /* 0x00007610030fc816 */ /* 0x000fce000000000f */
.L_x_113:
[----:B------:R-:W-:Y:S05]  /*2860*/  BSYNC.RECONVERGENT B0 ;  /* 0x0000000000007941 */ /* 0x000fea0003800200 */
.L_x_112:
[----:B------:R-:W-:Y:S02]  /*2870*/  LOP3.LUT R9, R9, 0xff, RZ, 0xc0, !PT ;  /* 0x000000ff09097812 */ /* 0x000fe400078ec0ff */
[----:B------:R-:W-:Y:S02]  /*2880*/  LOP3.LUT R12, R12, 0xff, RZ, 0xc0, !PT ;  /* 0x000000ff0c0c7812 */ /* 0x000fe400078ec0ff */
[----:B------:R-:W-:Y:S02]  /*2890*/  LOP3.LUT R8, R8, 0xff, RZ, 0xc0, !PT ;  /* 0x000000ff08087812 */ /* 0x000fe400078ec0ff */
[----:B------:R-:W-:Y:S02]  /*28a0*/  LOP3.LUT R11, R11, 0xff, RZ, 0xc0, !PT ;  /* 0x000000ff0b0b7812 */ /* 0x000fe400078ec0ff */
[----:B------:R-:W-:Y:S02]  /*28b0*/  ISETP.NE.AND P0, PT, R12, R9, PT ;  /* 0x000000090c00720c */ /* 0x000fe40003f05270 */
[----:B------:R-:W-:-:S02]  /*28c0*/  ISETP.NE.AND P1, PT, R11, R8, PT ;  /* 0x000000080b00720c */ /* 0x000fc40003f25270 */
[----:B------:R-:W-:Y:S02]  /*28d0*/  LOP3.LUT R5, R10, 0xff, RZ, 0xc0, !PT ;  /* 0x000000ff0a057812 */ /* 0x000fe400078ec0ff */
[----:B------:R-:W-:Y:S02]  /*28e0*/  LOP3.LUT R4, R13, 0xff, RZ, 0xc0, !PT ;  /* 0x000000ff0d047812 */ /* 0x000fe400078ec0ff */
[----:B------:R-:W-:Y:S02]  /*28f0*/  SEL R0, RZ, 0x1, !P0 ;  /* 0x00000001ff007807 */ /* 0x000fe40004000000 */
[----:B------:R-:W-:Y:S02]  /*2900*/  SEL R3, RZ, 0x1, !P1 ;  /* 0x00000001ff037807 */ /* 0x000fe40004800000 */
[----:B------:R-:W-:Y:S02]  /*2910*/  ISETP.NE.AND P0, PT, R5, R0, PT ;  /* 0x000000000500720c */ /* 0x000fe40003f05270 */
[----:B------:R-:W-:-:S02]  /*2920*/  ISETP.NE.AND P1, PT, R4, R3, PT ;  /* 0x000000030400720c */ /* 0x000fc40003f25270 */
[----:B------:R-:W-:Y:S02]  /*2930*/  LOP3.LUT R5, R14, 0xff, RZ, 0xc0, !PT ;  /* 0x000000ff0e057812 */ /* 0x000fe400078ec0ff */
[----:B------:R-:W-:Y:S02]  /*2940*/  LOP3.LUT R4, R15, 0xff, RZ, 0xc0, !PT ;  /* 0x000000ff0f047812 */ /* 0x000fe400078ec0ff */
[----:B------:R-:W-:Y:S02]  /*2950*/  SEL R0, RZ, 0x1, !P0 ;  /* 0x00000001ff007807 */ /* 0x000fe40004000000 */
[----:B------:R-:W-:Y:S02]  /*2960*/  SEL R3, RZ, 0x1, !P1 ;  /* 0x00000001ff037807 */ /* 0x000fe40004800000 */
[----:B------:R-:W-:Y:S02]  /*2970*/  ISETP.NE.AND P0, PT, R5, R0, PT ;  /* 0x000000000500720c */ /* 0x000fe40003f05270 */
[----:B------:R-:W-:Y:S01]  /*2980*/  ISETP.NE.AND P1, PT, R4, R3, PT ;  /* 0x000000030400720c */ /* 0x000fe20003f25270 */
[----:B------:R-:W-:-:S12]  /*2990*/  BRA `(.L_x_104) ;  /* 0x000000a000307947 */ /* 0x000fd80003800000 */
.L_x_105:
[----:B------:R-:W-:-:S13]  /*29a0*/  ISETP.NE.AND P0, PT, R13, 0x1, PT ;  /* 0x000000010d00780c */ /* 0x000fda0003f05270 */
        /* <DEDUP_REMOVED lines=8> */
[----:B------:R-:W-:Y:S01]  /*2a30*/  IMAD.U32 R13, RZ, RZ, UR4 ;  /* 0x00000004ff0d7e24 */ /* 0x000fe2000f8e00ff */
[----:B------:R-:W-:Y:S01]  /*2a40*/  MOV R9, UR4 ;  /* 0x0000000400097c02 */ /* 0x000fe20008000f00 */
[----:B-1----:R-:W-:Y:S02]  /*2a50*/  IMAD R5, R3, 0x3, R6 ;  /* 0x0000000303057824 */ /* 0x002fe400078e0206 */
[----:B------:R-:W-:-:S02]  /*2a60*/  IMAD.U32 R11, RZ, RZ, UR4 ;  /* 0x00000004ff0b7e24 */ /* 0x000fc4000f8e00ff */
[----:B------:R-:W-:Y:S01]  /*2a70*/  IMAD.U32 R10, RZ, RZ, UR4 ;  /* 0x00000004ff0a7e24 */ /* 0x000fe2000f8e00ff */
[----:B------:R-:W-:Y:S01]  /*2a80*/  ISETP.GE.U32.AND P0, PT, R5, R0, PT ;  /* 0x000000000500720c */ /* 0x000fe20003f06070 */
[----:B------:R-:W-:-:S12]  /*2a90*/  IMAD.U32 R8, RZ, RZ, UR4 ;  /* 0x00000004ff087e24 */ /* 0x000fd8000f8e00ff */
        /* <DEDUP_REMOVED lines=9> */
.L_x_118:
[C---:B------:R-:W-:Y:S02]  /*2b30*/  IMAD R4, R16.reuse, R20, RZ ;  /* 0x0000001410047224 */ /* 0x040fe400078e02ff */
[----:B------:R-:W-:-:S03]  /*2b40*/  IMAD.IADD R16, R16, 0x1, R3 ;  /* 0x0000000110107824 */ /* 0x000fc600078e0203 */
[----:B------:R-:W-:Y:S01]  /*2b50*/  LOP3.LUT R5, R4, 0xfffffffe, RZ, 0xc0, !PT ;  /* 0xfffffffe04057812 */ /* 0x000fe200078ec0ff */
[C---:B------:R-:W-:Y:S01]  /*2b60*/  IMAD R6, R16.reuse, R20, RZ ;  /* 0x0000001410067224 */ /* 0x040fe200078e02ff */
[----:B------:R-:W-:Y:S02]  /*2b70*/  IADD3 R16, PT, PT, R16, R3, RZ ;  /* 0x0000000310107210 */ /* 0x000fe40007ffe0ff */
[----:B------:R-:W-:Y:S02]  /*2b80*/  IADD3 R4, P0, PT, R5, R22, RZ ;  /* 0x0000001605047210 */ /* 0x000fe40007f1e0ff */
[----:B------:R-:W-:Y:S01]  /*2b90*/  LOP3.LUT R7, R6, 0xfffffffe, RZ, 0xc0, !PT ;  /* 0xfffffffe06077812 */ /* 0x000fe200078ec0ff */
[----:B------:R-:W-:Y:S02]  /*2ba0*/  IMAD R17, R16, R20, RZ ;  /* 0x0000001410117224 */ /* 0x000fe400078e02ff */
[----:B------:R-:W-:Y:S01]  /*2bb0*/  IMAD.X R5, RZ, RZ, R25, P0 ;  /* 0x000000ffff057224 */ /* 0x000fe200000e0619 */
[----:B------:R-:W-:-:S02]  /*2bc0*/  IADD3 R6, P0, PT, R7, R22, RZ ;  /* 0x0000001607067210 */ /* 0x000fc40007f1e0ff */
[----:B------:R-:W-:Y:S02]  /*2bd0*/  LOP3.LUT R17, R17, 0xfffffffe, RZ, 0xc0, !PT ;  /* 0xfffffffe11117812 */ /* 0x000fe400078ec0ff */
[----:B------:R-:W-:Y:S01]  /*2be0*/  IADD3 R16, PT, PT, R16, R3, RZ ;  /* 0x0000000310107210 */ /* 0x000fe20007ffe0ff */
[----:B------:R-:W2:Y:S01]  /*2bf0*/  LDG.E.U16 R5, desc[UR36][R4.64] ;  /* 0x0000002404057981 */ /* 0x000ea2000c1e1500 */
[--C-:B------:R-:W-:Y:S01]  /*2c00*/  IMAD.X R7, RZ, RZ, R25.reuse, P0 ;  /* 0x000000ffff077224 */ /* 0x100fe200000e0619 */
[----:B------:R-:W-:Y:S02]  /*2c10*/  IADD3 R26, P0, PT, R17, R22, RZ ;  /* 0x00000016111a7210 */ /* 0x000fe40007f1e0ff */
[----:B------:R-:W-:Y:S02]  /*2c20*/  IMAD R17, R16, R20, RZ ;  /* 0x0000001410117224 */ /* 0x000fe400078e02ff */
[----:B------:R1:W3:Y:S01]  /*2c30*/  LDG.E.U16 R6, desc[UR36][R6.64] ;  /* 0x0000002406067981 */ /* 0x0002e2000c1e1500 */
[----:B------:R-:W-:-:S02]  /*2c40*/  IMAD.X R27, RZ, RZ, R25, P0 ;  /* 0x000000ffff1b7224 */ /* 0x000fc400000e0619 */
[----:B------:R-:W-:-:S03]  /*2c50*/  LOP3.LUT R17, R17, 0xfffffffe, RZ, 0xc0, !PT ;  /* 0xfffffffe11117812 */ /* 0x000fc600078ec0ff */
        /* <DEDUP_REMOVED lines=13> */
[C---:B---3--:R-:W-:Y:S02]  /*2d30*/  PRMT R5, R6.reuse, 0x7770, RZ ;  /* 0x0000777006057816 */ /* 0x048fe400000000ff */
[----:B------:R-:W-:Y:S02]  /*2d40*/  PRMT R6, R6, 0x7771, RZ ;  /* 0x0000777106067816 */ /* 0x000fe400000000ff */
[----:B------:R-:W-:Y:S02]  /*2d50*/  ISETP.NE.AND P2, PT, R5, RZ, PT ;  /* 0x000000ff0500720c */ /* 0x000fe40003f45270 */
[----:B------:R-:W-:-:S02]  /*2d60*/  ISETP.NE.AND P1, PT, R4, RZ, PT ;  /* 0x000000ff0400720c */ /* 0x000fc40003f25270 */
[----:B------:R-:W-:Y:S02]  /*2d70*/  LOP3.LUT R5, R10, 0xff, RZ, 0xc0, !PT ;  /* 0x000000ff0a057812 */ /* 0x000fe400078ec0ff */
[----:B------:R-:W-:Y:S02]  /*2d80*/  SEL R24, RZ, 0x1, !P2 ;  /* 0x00000001ff187807 */ /* 0x000fe40005000000 */
[----:B------:R-:W-:Y:S02]  /*2d90*/  ISETP.NE.AND P2, PT, R6, RZ, PT ;  /* 0x000000ff0600720c */ /* 0x000fe40003f45270 */
[----:B------:R-:W-:Y:S02]  /*2da0*/  SEL R17, RZ, 0x1, !P0 ;  /* 0x00000001ff117807 */ /* 0x000fe40004000000 */
[----:B------:R-:W-:Y:S02]  /*2db0*/  SEL R21, RZ, 0x1, !P1 ;  /* 0x00000001ff157807 */ /* 0x000fe40004800000 */
[----:B------:R-:W-:-:S02]  /*2dc0*/  ISETP.GE.U32.AND P0, PT, R7, R0, PT ;  /* 0x000000000700720c */ /* 0x000fc40003f06070 */
[----:B------:R-:W-:Y:S02]  /*2dd0*/  ISETP.NE.AND P1, PT, R5, R24, PT ;  /* 0x000000180500720c */ /* 0x000fe40003f25270 */
[C---:B----4-:R-:W-:Y:S02]  /*2de0*/  PRMT R7, R26.reuse, 0x7770, RZ ;  /* 0x000077701a077816 */ /* 0x050fe400000000ff */
[----:B------:R-:W-:Y:S02]  /*2df0*/  LOP3.LUT R6, R11, 0xff, RZ, 0xc0, !PT ;  /* 0x000000ff0b067812 */ /* 0x000fe400078ec0ff */
[----:B------:R-:W-:Y:S02]  /*2e00*/  SEL R5, RZ, 0x1, !P2 ;  /* 0x00000001ff057807 */ /* 0x000fe40005000000 */
[----:B------:R-:W-:Y:S02]  /*2e10*/  PRMT R26, R26, 0x7771, RZ ;  /* 0x000077711a1a7816 */ /* 0x000fe400000000ff */
[----:B------:R-:W-:-:S02]  /*2e20*/  LOP3.LUT R4, R9, 0xff, RZ, 0xc0, !PT ;  /* 0x000000ff09047812 */ /* 0x000fc400078ec0ff */
[----:B------:R-:W-:Y:S02]  /*2e30*/  ISETP.NE.AND P2, PT, R6, R5, PT ;  /* 0x000000050600720c */ /* 0x000fe40003f45270 */
[----:B------:R-:W-:Y:S02]  /*2e40*/  ISETP.NE.AND P6, PT, R8, R17, PT ;  /* 0x000000110800720c */ /* 0x000fe40003fc5270 */
[----:B------:R-:W-:Y:S02]  /*2e50*/  ISETP.NE.AND P4, PT, R7, RZ, PT ;  /* 0x000000ff0700720c */ /* 0x000fe40003f85270 */
[----:B------:R-:W-:Y:S02]  /*2e60*/  ISETP.NE.AND P5, PT, R26, RZ, PT ;  /* 0x000000ff1a00720c */ /* 0x000fe40003fa5270 */
[C---:B-----5:R-:W-:Y:S02]  /*2e70*/  PRMT R6, R28.reuse, 0x7770, RZ ;  /* 0x000077701c067816 */ /* 0x060fe400000000ff */
[----:B------:R-:W-:-:S02]  /*2e80*/  PRMT R28, R28, 0x7771, RZ ;  /* 0x000077711c1c7816 */ /* 0x000fc400000000ff */
[----:B------:R-:W-:Y:S02]  /*2e90*/  ISETP.NE.AND P3, PT, R4, R21, PT ;  /* 0x000000150400720c */ /* 0x000fe40003f65270 */
[----:B------:R-:W-:Y:S02]  /*2ea0*/  LOP3.LUT R7, R12, 0xff, RZ, 0xc0, !PT ;  /* 0x000000ff0c077812 */ /* 0x000fe400078ec0ff */
[----:B------:R-:W-:Y:S02]  /*2eb0*/  SEL R4, RZ, 0x1, !P4 ;  /* 0x00000001ff047807 */ /* 0x000fe40006000000 */
[----:B------:R-:W-:Y:S02]  /*2ec0*/  SEL R8, RZ, 0x1, !P6 ;  /* 0x00000001ff087807 */ /* 0x000fe40007000000 */
[----:B------:R-:W-:Y:S02]  /*2ed0*/  SEL R26, RZ, 0x1, !P5 ;  /* 0x00000001ff1a7807 */ /* 0x000fe40006800000 */
[----:B------:R-:W-:-:S02]  /*2ee0*/  ISETP.NE.AND P6, PT, R6, RZ, PT ;  /* 0x000000ff0600720c */ /* 0x000fc40003fc5270 */
[----:B------:R-:W-:Y:S02]  /*2ef0*/  ISETP.NE.AND P5, PT, R28, RZ, PT ;  /* 0x000000ff1c00720c */ /* 0x000fe40003fa5270 */
[----:B------:R-:W-:Y:S02]  /*2f00*/  ISETP.NE.AND P4, PT, R7, R4, PT ;  /* 0x000000040700720c */ /* 0x000fe40003f85270 */
        /* <DEDUP_REMOVED lines=14> */
.L_x_117:
[----:B------:R-:W-:Y:S02]  /*2ff0*/  PRMT R30, R26, 0x7610, R30 ;  /* 0x000076101a1e7816 */ /* 0x000fe4000000001e */
[----:B------:R-:W-:Y:S02]  /*3000*/  PRMT R27, R5, 0x7610, R27 ;  /* 0x00007610051b7816 */ /* 0x000fe4000000001b */
[----:B------:R-:W-:Y:S02]  /*3010*/  PRMT R29, R4, 0x7610, R29 ;  /* 0x00007610041d7816 */ /* 0x000fe4000000001d */
[----:B------:R-:W-:Y:S02]  /*3020*/  PRMT R26, R7, 0x7610, R26 ;  /* 0x00007610071a7816 */ /* 0x000fe4000000001a */
[----:B------:R-:W-:-:S07]  /*3030*/  PRMT R28, R6, 0x7610, R28 ;  /* 0x00007610061c7816 */ /* 0x000fce000000001c */
.L_x_116:
[----:B------:R-:W-:Y:S05]  /*3040*/  BSYNC.RECONVERGENT B0 ;  /* 0x0000000000007941 */ /* 0x000fea0003800200 */
.L_x_115:
[----:B------:R-:W-:Y:S01]  /*3050*/  ISETP.GE.U32.AND P0, PT, R16, R0, PT ;  /* 0x000000001000720c */ /* 0x000fe20003f06070 */
[----:B------:R-:W-:-:S12]  /*3060*/  BSSY.RECONVERGENT B0, `(.L_x_119) ;  /* 0x0000038000007945 */ /* 0x000fd80003800200 */
[----:B------:R-:W-:Y:S05]  /*3070*/  @P0 BRA `(.L_x_120) ;  /* 0x0000000000d80947 */ /* 0x000fea0003800000 */
[----:B------:R-:W-:-:S05]  /*3080*/  IMAD R4, R16, R20, RZ ;  /* 0x0000001410047224 */ /* 0x000fca00078e02ff */
        /* <DEDUP_REMOVED lines=13> */
[----:B------:R-:W-:-:S05]  /*3160*/  IMAD R4, R7, R20, RZ ;  /* 0x0000001407047224 */ /* 0x000fca00078e02ff */
        /* <DEDUP_REMOVED lines=13> */
[----:B------:R-:W-:-:S05]  /*3240*/  IMAD.IADD R5, R7, 0x1, R3 ;  /* 0x0000000107057824 */ /* 0x000fca00078e0203 */
[----:B------:R-:W-:-:S13]  /*3250*/  ISETP.GE.U32.AND P4, PT, R5, R0, PT ;  /* 0x000000000500720c */ /* 0x000fda0003f86070 */
[-C--:B------:R-:W-:Y:S02]  /*3260*/  @!P4 IMAD R4, R5, R20.reuse, RZ ;  /* 0x000000140504c224 */ /* 0x080fe400078e02ff */
[----:B------:R-:W-:-:S03]  /*3270*/  IMAD R20, R7, R20, RZ ;  /* 0x0000001407147224 */ /* 0x000fc600078e02ff */
[----:B------:R-:W-:Y:S02]  /*3280*/  @!P4 LOP3.LUT R5, R4, 0xfffffffe, RZ, 0xc0, !PT ;  /* 0xfffffffe0405c812 */ /* 0x000fe400078ec0ff */
[----:B------:R-:W-:Y:S02]  /*3290*/  LOP3.LUT R7, R20, 0xfffffffe, RZ, 0xc0, !PT ;  /* 0xfffffffe14077812 */ /* 0x000fe400078ec0ff */
[-C--:B------:R-:W-:Y:S02]  /*32a0*/  @!P4 IADD3 R4, P1, PT, R5, R22.reuse, RZ ;  /* 0x000000160504c210 */ /* 0x080fe40007f3e0ff */
[----:B------:R-:W-:Y:S02]  /*32b0*/  IADD3 R6, P0, PT, R7, R22, RZ ;  /* 0x0000001607067210 */ /* 0x000fe40007f1e0ff */
[----:B------:R-:W-:-:S03]  /*32c0*/  @!P4 IADD3.X R5, PT, PT, RZ, R25, RZ, P1, !PT ;  /* 0x00000019ff05c210 */ /* 0x000fc60000ffe4ff */
[----:B------:R-:W-:Y:S02]  /*32d0*/  IMAD.X R7, RZ, RZ, R25, P0 ;  /* 0x000000ffff077224 */ /* 0x000fe400000e0619 */
[----:B------:R-:W2:Y:S04]  /*32e0*/  @!P4 LDG.E.U16 R4, desc[UR36][R4.64] ;  /* 0x000000240404c981 */ /* 0x000ea8000c1e1500 */
[----:B------:R-:W3:Y:S01]  /*32f0*/  LDG.E.U16 R6, desc[UR36][R6.64] ;  /* 0x0000002406067981 */ /* 0x000ee2000c1e1500 */
[C---:B--2---:R-:W-:Y:S02]  /*3300*/  @!P4 PRMT R25, R4.reuse, 0x7770, RZ ;  /* 0x000077700419c816 */ /* 0x044fe400000000ff */
[----:B------:R-:W-:Y:S02]  /*3310*/  @!P4 PRMT R29, R4, 0x7771, RZ ;  /* 0x00007771041dc816 */ /* 0x000fe400000000ff */
[----:B---3--:R-:W-:-:S02]  /*3320*/  PRMT R20, R6, 0x7770, RZ ;  /* 0x0000777006147816 */ /* 0x008fc400000000ff */
[----:B------:R-:W-:Y:S02]  /*3330*/  PRMT R22, R6, 0x7771, RZ ;  /* 0x0000777106167816 */ /* 0x000fe400000000ff */
[----:B------:R-:W-:Y:S02]  /*3340*/  @!P4 ISETP.NE.AND P2, PT, R25, RZ, PT ;  /* 0x000000ff1900c20c */ /* 0x000fe40003f45270 */
[----:B------:R-:W-:Y:S02]  /*3350*/  @!P4 ISETP.NE.AND P3, PT, R29, RZ, PT ;  /* 0x000000ff1d00c20c */ /* 0x000fe40003f65270 */
[----:B------:R-:W-:Y:S02]  /*3360*/  ISETP.NE.AND P0, PT, R20, RZ, PT ;  /* 0x000000ff1400720c */ /* 0x000fe40003f05270 */
[----:B------:R-:W-:Y:S02]  /*3370*/  ISETP.NE.AND P1, PT, R22, RZ, PT ;  /* 0x000000ff1600720c */ /* 0x000fe40003f25270 */
[----:B------:R-:W-:-:S02]  /*3380*/  @!P4 SEL R20, RZ, 0x1, !P2 ;  /* 0x00000001ff14c807 */ /* 0x000fc40005000000 */
[----:B------:R-:W-:Y:S02]  /*3390*/  @!P4 SEL R4, RZ, 0x1, !P3 ;  /* 0x00000001ff04c807 */ /* 0x000fe40005800000 */
[----:B------:R-:W-:Y:S02]  /*33a0*/  SEL R29, RZ, 0x1, !P0 ;  /* 0x00000001ff1d7807 */ /* 0x000fe40004000000 */
[----:B------:R-:W-:Y:S02]  /*33b0*/  SEL R30, RZ, 0x1, !P1 ;  /* 0x00000001ff1e7807 */ /* 0x000fe40004800000 */
[----:B------:R-:W-:Y:S02]  /*33c0*/  @!P4 PRMT R26, R20, 0x7610, R26 ;  /* 0x00007610141ac816 */ /* 0x000fe4000000001a */
[----:B------:R-:W-:-:S07]  /*33d0*/  @!P4 PRMT R28, R4, 0x7610, R28 ;  /* 0x00007610041cc816 */ /* 0x000fce000000001c */
.L_x_120:
[----:B------:R-:W-:Y:S05]  /*33e0*/  BSYNC.RECONVERGENT B0 ;  /* 0x0000000000007941 */ /* 0x000fea0003800200 */
.L_x_119:
        /* <DEDUP_REMOVED lines=45> */
.L_x_122:
[----:B------:R-:W-:Y:S05]  /*36c0*/  BSYNC.RECONVERGENT B0 ;  /* 0x0000000000007941 */ /* 0x000fea0003800200 */
.L_x_121:
        /* <DEDUP_REMOVED lines=19> */
.L_x_114:
[----:B------:R-:W1:Y:S01]  /*3800*/  LDCU UR4, c[0x0][0x390] ;  /* 0x00007200ff0477ac */ /* 0x000e620008000800 */
[----:B------:R-:W2:Y:S01]  /*3810*/  LDC.U8 R14, c[0x0][0x381] ;  /* 0x0000e040ff0e7b82 */ /* 0x000ea20000000000 */
[----:B------:R-:W-:Y:S01]  /*3820*/  BSSY.RECONVERGENT B0, `(.L_x_123) ;  /* 0x0000455000007945 */ /* 0x000fe20003800200 */
[----:B------:R-:W-:Y:S01]  /*3830*/  MOV R4, R6 ;  /* 0x0000000600047202 */ /* 0x000fe20000000f00 */
[----:B-1----:R-:W-:-:S04]  /*3840*/  IMAD.U32 R3, RZ, RZ, UR4 ;  /* 0x00000004ff037e24 */ /* 0x002fc8000f8e00ff */
[----:B------:R-:W-:Y:S01]  /*3850*/  IMAD R7, R3, 0x3, R6 ;  /* 0x0000000303077824 */ /* 0x000fe200078e0206 */
[----:B--2---:R-:W-:-:S04]  /*3860*/  PRMT R5, R14, 0x7610, R5 ;  /* 0x000076100e057816 */ /* 0x004fc80000000005 */
[----:B------:R-:W-:Y:S02]  /*3870*/  ISETP.GE.U32.AND P0, PT, R7, R0, PT ;  /* 0x000000000700720c */ /* 0x000fe40003f06070 */
[C---:B------:R-:W-:Y:S02]  /*3880*/  PRMT R6, R14.reuse, 0x7610, R6 ;  /* 0x000076100e067816 */ /* 0x040fe40000000006 */
[C---:B------:R-:W-:Y:S02]  /*3890*/  PRMT R7, R14.reuse, 0x7610, R7 ;  /* 0x000076100e077816 */ /* 0x040fe40000000007 */
[C---:B------:R-:W-:Y:S02]  /*38a0*/  PRMT R8, R14.reuse, 0x7610, R8 ;  /* 0x000076100e087816 */ /* 0x040fe40000000008 */
[C---:B------:R-:W-:Y:S02]  /*38b0*/  PRMT R9, R14.reuse, 0x7610, R9 ;  /* 0x000076100e097816 */ /* 0x040fe40000000009 */
[----:B------:R-:W-:-:S02]  /*38c0*/  PRMT R10, R14, 0x7610, R10 ;  /* 0x000076100e0a7816 */ /* 0x000fc4000000000a */
[C---:B------:R-:W-:Y:S02]  /*38d0*/  PRMT R11, R14.reuse, 0x7610, R11 ;  /* 0x000076100e0b7816 */ /* 0x040fe4000000000b */
[----:B------:R-:W-:Y:S01]  /*38e0*/  PRMT R12, R14, 0x7610, R12 ;  /* 0x000076100e0c7816 */ /* 0x000fe2000000000c */
[----:B------:R-:W-:Y:S06]  /*38f0*/  @P0 BRA `(.L_x_124) ;  /* 0x00000044001c0947 */ /* 0x000fec0003800000 */
[----:B------:R-:W-:-:S13]  /*3900*/  ISETP.NE.AND P0, PT, R13, RZ, PT ;  /* 0x000000ff0d00720c */ /* 0x000fda0003f05270 */
[----:B------:R-:W2:Y:S01]  /*3910*/  @!P0 LDG.E.U16 R25, desc[UR36][R16.64] ;  /* 0x0000002410198981 */ /* 0x000ea2000c1e1500 */
[----:B------:R-:W-:Y:S01]  /*3920*/  VIADD R0, R13, 0xffffffff ;  /* 0xffffffff0d007836 */ /* 0x000fe20000000000 */
[----:B------:R-:W-:Y:S01]  /*3930*/  BSSY.RECONVERGENT B1, `(.L_x_125) ;  /* 0x0000442000017945 */ /* 0x000fe20003800200 */
[C---:B------:R-:W-:Y:S02]  /*3940*/  PRMT R5, R14.reuse, 0x7610, R5 ;  /* 0x000076100e057816 */ /* 0x040fe40000000005 */
[----:B------:R-:W-:Y:S02]  /*3950*/  PRMT R6, R14, 0x7610, R6 ;  /* 0x000076100e067816 */ /* 0x000fe40000000006 */
[----:B------:R-:W-:Y:S02]  /*3960*/  VIMNMX.U32 R0, PT, PT, R0, 0x18, PT ;  /* 0x0000001800007848 */ /* 0x000fe40003fe0000 */
[C---:B------:R-:W-:Y:S02]  /*3970*/  PRMT R7, R14.reuse, 0x7610, R7 ;  /* 0x000076100e077816 */ /* 0x040fe40000000007 */
[----:B------:R-:W-:Y:S01]  /*3980*/  PRMT R8, R14, 0x7610, R8 ;  /* 0x000076100e087816 */ /* 0x000fe20000000008 */
[----:B------:R-:W-:Y:S01]  /*3990*/  VIADD R13, R0, 0x1 ;  /* 0x00000001000d7836 */ /* 0x000fe20000000000 */
[----:B------:R-:W-:-:S02]  /*39a0*/  PRMT R9, R14, 0x7610, R9 ;  /* 0x000076100e097816 */ /* 0x000fc40000000009 */
[C---:B------:R-:W-:Y:S02]  /*39b0*/  PRMT R10, R14.reuse, 0x7610, R10 ;  /* 0x000076100e0a7816 */ /* 0x040fe4000000000a */
[C---:B------:R-:W-:Y:S02]  /*39c0*/  PRMT R11, R14.reuse, 0x7610, R11 ;  /* 0x000076100e0b7816 */ /* 0x040fe4000000000b */
[----:B------:R-:W-:Y:S02]  /*39d0*/  PRMT R12, R14, 0x7610, R12 ;  /* 0x000076100e0c7816 */ /* 0x000fe4000000000c */
[C---:B--2---:R-:W-:Y:S02]  /*39e0*/  @!P0 PRMT R22, R25.reuse, 0x7770, RZ ;  /* 0x0000777019168816 */ /* 0x044fe400000000ff */
[----:B------:R-:W-:-:S07]  /*39f0*/  @!P0 PRMT R25, R25, 0x7771, RZ ;  /* 0x0000777119198816 */ /* 0x000fce00000000ff */
.L_x_131:
[----:B------:R-:W1:Y:S01]  /*3a00*/  LDCU UR4, c[0x0][0x390] ;  /* 0x00007200ff0477ac */ /* 0x000e620008000800 */
[C---:B------:R-:W-:Y:S02]  /*3a10*/  @!P0 PRMT R20, R22.reuse, 0x7610, R20 ;  /* 0x0000761016148816 */ /* 0x040fe40000000014 */
[C---:B------:R-:W-:Y:S02]  /*3a20*/  @!P0 PRMT R21, R25.reuse, 0x7610, R21 ;  /* 0x0000761019158816 */ /* 0x040fe40000000015 */
[C---:B------:R-:W-:Y:S02]  /*3a30*/  @!P0 PRMT R28, R25.reuse, 0x7610, R28 ;  /* 0x00007610191c8816 */ /* 0x040fe4000000001c */
[C---:B------:R-:W-:Y:S02]  /*3a40*/  @!P0 PRMT R29, R22.reuse, 0x7610, R29 ;  /* 0x00007610161d8816 */ /* 0x040fe4000000001d */
[----:B------:R-:W-:Y:S02]  /*3a50*/  @!P0 PRMT R27, R25, 0x7610, R27 ;  /* 0x00007610191b8816 */ /* 0x000fe4000000001b */
[----:B------:R-:W-:-:S02]  /*3a60*/  @!P0 PRMT R26, R22, 0x7610, R26 ;  /* 0x00007610161a8816 */ /* 0x000fc4000000001a */
[----:B------:R-:W-:Y:S02]  /*3a70*/  @!P0 PRMT R0, R25, 0x7610, R0 ;  /* 0x0000761019008816 */ /* 0x000fe40000000000 */
[----:B------:R-:W-:Y:S01]  /*3a80*/  @!P0 PRMT R3, R22, 0x7610, R3 ;  /* 0x0000761016038816 */ /* 0x000fe20000000003 */
[----:B0-----:R-:W-:Y:S06]  /*3a90*/  @!P0 BRA `(.L_x_126) ;  /* 0x0000003c00f08947 */ /* 0x001fec0003800000 */
[----:B------:R-:W2:Y:S01]  /*3aa0*/  LDCU.64 UR30, c[0x0][0x3c8] ;  /* 0x00007900ff1e77ac */ /* 0x000ea20008000a00 */
[----:B------:R-:W-:Y:S02]  /*3ab0*/  HFMA2 R14, -RZ, RZ, 0, 0 ;  /* 0x00000000ff0e7431 */ /* 0x000fe400000001ff */
[----:B------:R-:W-:Y:S01]  /*3ac0*/  IMAD.MOV.U32 R15, RZ, RZ, R4 ;  /* 0x000000ffff0f7224 */ /* 0x000fe200078e0004 */
[----:B------:R-:W3:Y:S01]  /*3ad0*/  LDCU UR76, c[0x0][0x3d0] ;  /* 0x00007a00ff4c77ac */ /* 0x000ee20008000800 */
[----:B------:R-:W4:Y:S01]  /*3ae0*/  LDCU UR52, c[0x0][0x3c4] ;  /* 0x00007880ff3477ac */ /* 0x000f220008000800 */
[----:B------:R-:W5:Y:S01]  /*3af0*/  LDCU UR5, c[0x0][0x4f4] ;  /* 0x00009e80ff0577ac */ /* 0x000f620008000800 */
[----:B------:R-:W0:Y:S01]  /*3b00*/  LDCU UR75, c[0x0][0x3d4] ;  /* 0x00007a80ff4b77ac */ /* 0x000e220008000800 */
[----:B--2---:R-:W-:Y:S01]  /*3b10*/  IMAD.HI.U32 R0, R4, UR31, R14 ;  /* 0x0000001f04007c27 */ /* 0x004fe2000f8e000e */
[----:B------:R-:W2:Y:S04]  /*3b20*/  LDCU UR74, c[0x0][0x4f8] ;  /* 0x00009f00ff4a77ac */ /* 0x000ea80008000800 */
[----:B---3--:R-:W-:Y:S01]  /*3b30*/  SHF.R.U32.HI R15, RZ, UR76, R0 ;  /* 0x0000004cff0f7c19 */ /* 0x008fe20008011600 */
[----:B------:R-:W3:Y:S01]  /*3b40*/  LDCU UR73, c[0x0][0x3e8] ;  /* 0x00007d00ff4977ac */ /* 0x000ee20008000800 */
[----:B----4-:R-:W-:-:S03]  /*3b50*/  UISETP.NE.AND UP0, UPT, UR52, 0x1, UPT ;  /* 0x000000013400788c */ /* 0x010fc6000bf05270 */
[----:B------:R-:W-:Y:S01]  /*3b60*/  IMAD.MOV R3, RZ, RZ, -R15 ;  /* 0x000000ffff037224 */ /* 0x000fe200078e0a0f */
[----:B------:R-:W4:Y:S03]  /*3b70*/  LDCU UR72, c[0x0][0x4fc] ;  /* 0x00009f80ff4877ac */ /* 0x000f260008000800 */
[----:B------:R-:W-:Y:S01]  /*3b80*/  IMAD R0, R3, UR30, R4 ;  /* 0x0000001e03007c24 */ /* 0x000fe2000f8e0204 */
[----:B------:R-:W0:Y:S03]  /*3b90*/  LDCU UR71, c[0x0][0x3ec] ;  /* 0x00007d80ff4777ac */ /* 0x000e260008000800 */
[----:B-----5:R-:W-:Y:S01]  /*3ba0*/  IMAD R0, R0, UR5, RZ ;  /* 0x0000000500007c24 */ /* 0x020fe2000f8e02ff */
        /* <DEDUP_REMOVED lines=50> */
[----:B--234-:R-:W-:Y:S05]  /*3ed0*/  BRA.U !UP0, `(.L_x_127) ;  /* 0x0000000d08687547 */ /* 0x01cfea000b800000 */
        /* <DEDUP_REMOVED lines=202> */
[----:B------:R-:W-:Y:S02]  /*4b80*/  IMAD.MOV.U32 R20, RZ, RZ, RZ ;  /* 0x000000ffff147224 */ /* 0x000fe400078e00ff */
[----:B------:R-:W-:-:S09]  /*4b90*/  IMAD.MOV.U32 R21, RZ, RZ, R28 ;  /* 0x000000ffff157224 */ /* 0x000fd200078e001c */
[----:B------:R-:W2:Y:S01]  /*4ba0*/  @P1 LDC.64 R14, c[0x0][0x4e8] ;  /* 0x00013a00ff0e1b82 */ /* 0x000ea20000000a00 */
[----:B0-----:R-:W-:-:S07]  /*4bb0*/  IMAD.HI.U32 R20, R28, UR52, R20 ;  /* 0x000000341c147c27 */ /* 0x001fce000f8e0014 */
[----:B------:R-:W0:Y:S01]  /*4bc0*/  @P1 LDC R26, c[0x0][0x4f0] ;  /* 0x00013c00ff1a1b82 */ /* 0x000e220000000800 */
[----:B------:R-:W-:Y:S02]  /*4bd0*/  SHF.R.U32.HI R21, RZ, UR53, R20 ;  /* 0x00000035ff157c19 */ /* 0x000fe40008011614 */
[----:B------:R-:W-:-:S05]  /*4be0*/  @P1 MOV R20, RZ ;  /* 0x000000ff00141202 */ /* 0x000fca0000000f00 */
[----:B------:R-:W3:Y:S01]  /*4bf0*/  @P1 LDC R27, c[0x0][0x554] ;  /* 0x00015500ff1b1b82 */ /* 0x000ee20000000800 */
[----:B------:R-:W-:-:S04]  /*4c00*/  IMAD.MOV R3, RZ, RZ, -R21 ;  /* 0x000000ffff037224 */ /* 0x000fc800078e0a15 */
[----:B------:R-:W-:Y:S02]  /*4c10*/  IMAD R3, R3, UR27, R28 ;  /* 0x0000001b03037c24 */ /* 0x000fe4000f8e021c */
[----:B--2---:R-:W-:-:S04]  /*4c20*/  @P1 IMAD.HI.U32 R15, R21, R15, R20 ;  /* 0x0000000f150f1227 */ /* 0x004fc800078e0014 */
[----:B------:R-:W-:Y:S01]  /*4c30*/  IMAD R0, R3, UR28, R0 ;  /* 0x0000001c03007c24 */ /* 0x000fe2000f8e0200 */
[----:B0-----:R-:W-:-:S05]  /*4c40*/  @P1 SHF.R.U32.HI R15, RZ, R26, R15 ;  /* 0x0000001aff0f1219 */ /* 0x001fca000001160f */
[----:B------:R-:W-:-:S04]  /*4c50*/  @P1 IMAD.MOV R15, RZ, RZ, -R15 ;  /* 0x000000ffff0f1224 */ /* 0x000fc800078e0a0f */
[----:B------:R-:W-:-:S04]  /*4c60*/  @P1 IMAD R21, R15, R14, R21 ;  /* 0x0000000e0f151224 */ /* 0x000fc800078e0215 */
[----:B---3--:R-:W-:-:S07]  /*4c70*/  @P1 IMAD R0, R21, R27, R0 ;  /* 0x0000001b15001224 */ /* 0x008fce00078e0200 */
.L_x_127:
[----:B------:R-:W-:-:S04]  /*4c80*/  LOP3.LUT R15, R0, 0xfffffffe, RZ, 0xc0, !PT ;  /* 0xfffffffe000f7812 */ /* 0x000fc800078ec0ff */
[----:B------:R-:W-:-:S04]  /*4c90*/  IADD3 R14, P1, PT, R15, R16, RZ ;  /* 0x000000100f0e7210 */ /* 0x000fc80007f3e0ff */
[----:B------:R-:W-:-:S05]  /*4ca0*/  IADD3.X R15, PT, PT, RZ, R17, RZ, P1, !PT ;  /* 0x00000011ff0f7210 */ /* 0x000fca0000ffe4ff */
[----:B------:R-:W2:Y:S01]  /*4cb0*/  LDG.E.U16 R14, desc[UR36][R14.64] ;  /* 0x000000240e0e7981 */ /* 0x000ea2000c1e1500 */
[----:B-1----:R-:W-:Y:S02]  /*4cc0*/  VIADD R29, R4, UR4 ;  /* 0x00000004041d7c36 */ /* 0x002fe40008000000 */
[----:B------:R-:W-:-:S04]  /*4cd0*/  IMAD.MOV.U32 R28, RZ, RZ, RZ ;  /* 0x000000ffff1c7224 */ /* 0x000fc800078e00ff */
[----:B------:R-:W-:-:S05]  /*4ce0*/  IMAD.HI.U32 R0, R29, UR31, R28 ;  /* 0x0000001f1d007c27 */ /* 0x000fca000f8e001c */
[----:B------:R-:W-:-:S04]  /*4cf0*/  SHF.R.U32.HI R20, RZ, UR76, R0 ;  /* 0x0000004cff147c19 */ /* 0x000fc80008011600 */
[----:B------:R-:W-:-:S05]  /*4d00*/  IADD3 R3, PT, PT, -R20, RZ, RZ ;  /* 0x000000ff14037210 */ /* 0x000fca0007ffe1ff */
[----:B------:R-:W-:-:S04]  /*4d10*/  IMAD R26, R3, UR30, R29 ;  /* 0x0000001e031a7c24 */ /* 0x000fc8000f8e021d */
[----:B------:R-:W-:Y:S01]  /*4d20*/  IMAD R26, R26, UR5, RZ ;  /* 0x000000051a1a7c24 */ /* 0x000fe2000f8e02ff */
[C---:B--2---:R-:W-:Y:S02]  /*4d30*/  PRMT R3, R14.reuse, 0x7770, RZ ;  /* 0x000077700e037816 */ /* 0x044fe400000000ff */
[----:B------:R-:W-:Y:S01]  /*4d40*/  PRMT R0, R14, 0x7771, RZ ;  /* 0x000077710e007816 */ /* 0x000fe200000000ff */
[----:B------:R-:W-:Y:S06]  /*4d50*/  BRA.U !UP0, `(.L_x_128) ;  /* 0x0000000d08947547 */ /* 0x000fec000b800000 */
        /* <DEDUP_REMOVED lines=215> */
[----:B------:R-:W1:Y:S01]  /*5ad0*/  @P1 LDC.64 R14, c[0x0][0x4e8] ;  /* 0x00013a00ff0e1b82 */ /* 0x000e620000000a00 */
[----:B0-----:R-:W-:-:S07]  /*5ae0*/  IMAD.HI.U32 R20, R27, UR52, R20 ;  /* 0x000000341b147c27 */ /* 0x001fce000f8e0014 */
[----:B------:R-:W0:Y:S01]  /*5af0*/  @P1 LDC R30, c[0x0][0x4f0] ;  /* 0x00013c00ff1e1b82 */ /* 0x000e220000000800 */
[----:B------:R-:W-:Y:S02]  /*5b00*/  SHF.R.U32.HI R21, RZ, UR53, R20 ;  /* 0x00000035ff157c19 */ /* 0x000fe40008011614 */
[----:B------:R-:W-:-:S05]  /*5b10*/  @P1 MOV R20, RZ ;  /* 0x000000ff00141202 */ /* 0x000fca0000000f00 */
[----:B------:R-:W2:Y:S01]  /*5b20*/  @P1 LDC R31, c[0x0][0x554] ;  /* 0x00015500ff1f1b82 */ /* 0x000ea20000000800 */
[----:B-1----:R-:W-:-:S04]  /*5b30*/  @P1 IMAD.HI.U32 R15, R21, R15, R20 ;  /* 0x0000000f150f1227 */ /* 0x002fc800078e0014 */
[----:B------:R-:W-:Y:S01]  /*5b40*/  IMAD.MOV R20, RZ, RZ, -R21 ;  /* 0x000000ffff147224 */ /* 0x000fe200078e0a15 */
[----:B0-----:R-:W-:-:S03]  /*5b50*/  @P1 SHF.R.U32.HI R15, RZ, R30, R15 ;  /* 0x0000001eff0f1219 */ /* 0x001fc6000001160f */
[----:B------:R-:W-:Y:S02]  /*5b60*/  IMAD R27, R20, UR27, R27 ;  /* 0x0000001b141b7c24 */ /* 0x000fe4000f8e021b */
[----:B------:R-:W-:Y:S02]  /*5b70*/  @P1 IMAD.MOV R15, RZ, RZ, -R15 ;  /* 0x000000ffff0f1224 */ /* 0x000fe400078e0a0f */
[----:B------:R-:W-:Y:S02]  /*5b80*/  IMAD R26, R27, UR28, R26 ;  /* 0x0000001c1b1a7c24 */ /* 0x000fe4000f8e021a */
[----:B------:R-:W-:-:S04]  /*5b90*/  @P1 IMAD R21, R14, R15, R21 ;  /* 0x0000000f0e151224 */ /* 0x000fc800078e0215 */
[----:B--2---:R-:W-:-:S07]  /*5ba0*/  @P1 IMAD R26, R21, R31, R26 ;  /* 0x0000001f151a1224 */ /* 0x004fce00078e021a */
.L_x_128:
[----:B------:R-:W-:-:S04]  /*5bb0*/  LOP3.LUT R15, R26, 0xfffffffe, RZ, 0xc0, !PT ;  /* 0xfffffffe1a0f7812 */ /* 0x000fc800078ec0ff */
[----:B------:R-:W-:-:S04]  /*5bc0*/  IADD3 R14, P1, PT, R15, R16, RZ ;  /* 0x000000100f0e7210 */ /* 0x000fc80007f3e0ff */
[----:B------:R-:W-:-:S05]  /*5bd0*/  IADD3.X R15, PT, PT, RZ, R17, RZ, P1, !PT ;  /* 0x00000011ff0f7210 */ /* 0x000fca0000ffe4ff */
[----:B------:R-:W2:Y:S01]  /*5be0*/  LDG.E.U16 R14, desc[UR36][R14.64] ;  /* 0x000000240e0e7981 */ /* 0x000ea2000c1e1500 */
[----:B------:R-:W-:Y:S02]  /*5bf0*/  VIADD R29, R29, UR4 ;  /* 0x000000041d1d7c36 */ /* 0x000fe40008000000 */
        /* <DEDUP_REMOVED lines=238> */
.L_x_129:
[----:B------:R-:W-:-:S04]  /*6ae0*/  LOP3.LUT R15, R30, 0xfffffffe, RZ, 0xc0, !PT ;  /* 0xfffffffe1e0f7812 */ /* 0x000fc800078ec0ff */
[----:B------:R-:W-:-:S04]  /*6af0*/  IADD3 R14, P1, PT, R15, R16, RZ ;  /* 0x000000100f0e7210 */ /* 0x000fc80007f3e0ff */
[----:B------:R-:W-:-:S05]  /*6b00*/  IADD3.X R15, PT, PT, RZ, R17, RZ, P1, !PT ;  /* 0x00000011ff0f7210 */ /* 0x000fca0000ffe4ff */
[----:B------:R1:W2:Y:S01]  /*6b10*/  LDG.E.U16 R14, desc[UR36][R14.64] ;  /* 0x000000240e0e7981 */ /* 0x0002a2000c1e1500 */
[----:B------:R-:W-:Y:S02]  /*6b20*/  VIADD R29, R29, UR4 ;  /* 0x000000041d1d7c36 */ /* 0x000fe40008000000 */
[----:B------:R-:W-:-:S04]  /*6b30*/  IMAD.MOV.U32 R28, RZ, RZ, RZ ;  /* 0x000000ffff1c7224 */ /* 0x000fc800078e00ff */
[----:B------:R-:W-:-:S05]  /*6b40*/  IMAD.HI.U32 R20, R29, UR31, R28 ;  /* 0x0000001f1d147c27 */ /* 0x000fca000f8e001c */
[----:B-1----:R-:W-:-:S04]  /*6b50*/  SHF.R.U32.HI R15, RZ, UR76, R20 ;  /* 0x0000004cff0f7c19 */ /* 0x002fc80008011614 */
[----:B------:R-:W-:-:S05]  /*6b60*/  IADD3 R21, PT, PT, -R15, RZ, RZ ;  /* 0x000000ff0f157210 */ /* 0x000fca0007ffe1ff */
[----:B------:R-:W-:-:S04]  /*6b70*/  IMAD R30, R21, UR30, R29 ;  /* 0x0000001e151e7c24 */ /* 0x000fc8000f8e021d */
[----:B------:R-:W-:Y:S01]  /*6b80*/  IMAD R30, R30, UR5, RZ ;  /* 0x000000051e1e7c24 */ /* 0x000fe2000f8e02ff */
[C---:B--2---:R-:W-:Y:S02]  /*6b90*/  PRMT R29, R14.reuse, 0x7770, RZ ;  /* 0x000077700e1d7816 */ /* 0x044fe400000000ff */
[----:B------:R-:W-:Y:S01]  /*6ba0*/  PRMT R28, R14, 0x7771, RZ ;  /* 0x000077710e1c7816 */ /* 0x000fe200000000ff */
[----:B------:R-:W-:Y:S06]  /*6bb0*/  BRA.U !UP0, `(.L_x_130) ;  /* 0x0000000d08907547 */ /* 0x000fec000b800000 */
        /* <DEDUP_REMOVED lines=212> */
[----:B------:R-:W-:Y:S02]  /*7900*/  HFMA2 R20, -RZ, RZ, 0, 0 ;  /* 0x00000000ff147431 */ /* 0x000fe400000001ff */
[----:B------:R-:W-:-:S09]  /*7910*/  IMAD.MOV.U32 R21, RZ, RZ, R31 ;  /* 0x000000ffff157224 */ /* 0x000fd200078e001f */
        /* <DEDUP_REMOVED lines=14> */
.L_x_130:
[----:B------:R-:W-:-:S04]  /*7a00*/  LOP3.LUT R15, R30, 0xfffffffe, RZ, 0xc0, !PT ;  /* 0xfffffffe1e0f7812 */ /* 0x000fc800078ec0ff */
[----:B------:R-:W-:-:S05]  /*7a10*/  IADD3 R14, P1, PT, R15, R16, RZ ;  /* 0x000000100f0e7210 */ /* 0x000fca0007f3e0ff */
[----:B------:R-:W-:-:S05]  /*7a20*/  IMAD.X R15, RZ, RZ, R17, P1 ;  /* 0x000000ffff0f7224 */ /* 0x000fca00008e0611 */
[----:B------:R-:W2:Y:S02]  /*7a30*/  LDG.E.U16 R14, desc[UR36][R14.64] ;  /* 0x000000240e0e7981 */ /* 0x000ea4000c1e1500 */
[C---:B--2---:R-:W-:Y:S02]  /*7a40*/  PRMT R20, R14.reuse, 0x7770, RZ ;  /* 0x000077700e147816 */ /* 0x044fe400000000ff */
[----:B------:R-:W-:-:S07]  /*7a50*/  PRMT R21, R14, 0x7771, RZ ;  /* 0x000077710e157816 */ /* 0x000fce00000000ff */
.L_x_126:
[----:B------:R-:W-:Y:S01]  /*7a60*/  LOP3.LUT P3, RZ, R26, 0xff, RZ, 0xc0, !PT ;  /* 0x000000ff1aff7812 */ /* 0x000fe2000786c0ff */
[----:B------:R-:W2:Y:S01]  /*7a70*/  LDCU UR5, c[0x0][0x388] ;  /* 0x00007100ff0577ac */ /* 0x000ea20008000800 */
[----:B------:R-:W-:Y:S02]  /*7a80*/  LOP3.LUT P5, RZ, R29, 0xff, RZ, 0xc0, !PT ;  /* 0x000000ff1dff7812 */ /* 0x000fe400078ac0ff */
[----:B------:R-:W-:Y:S02]  /*7a90*/  SEL R30, RZ, 0x1, !P3 ;  /* 0x00000001ff1e7807 */ /* 0x000fe40005800000 */
[----:B------:R-:W-:Y:S02]  /*7aa0*/  LOP3.LUT P3, RZ, R3, 0xff, RZ, 0xc0, !PT ;  /* 0x000000ff03ff7812 */ /* 0x000fe4000786c0ff */
[----:B------:R-:W-:Y:S02]  /*7ab0*/  LOP3.LUT P2, RZ, R0, 0xff, RZ, 0xc0, !PT ;  /* 0x000000ff00ff7812 */ /* 0x000fe4000784c0ff */
[----:B------:R-:W-:-:S02]  /*7ac0*/  LOP3.LUT R3, R8, 0xff, RZ, 0xc0, !PT ;  /* 0x000000ff08037812 */ /* 0x000fc400078ec0ff */
[----:B------:R-:W-:Y:S02]  /*7ad0*/  LOP3.LUT P4, RZ, R27, 0xff, RZ, 0xc0, !PT ;  /* 0x000000ff1bff7812 */ /* 0x000fe4000788c0ff */
[----:B------:R-:W-:Y:S02]  /*7ae0*/  SEL R33, RZ, 0x1, !P5 ;  /* 0x00000001ff217807 */ /* 0x000fe40006800000 */
[----:B------:R-:W-:Y:S02]  /*7af0*/  SEL R31, RZ, 0x1, !P2 ;  /* 0x00000001ff1f7807 */ /* 0x000fe40005000000 */
[----:B------:R-:W-:Y:S02]  /*7b00*/  LOP3.LUT R0, R9, 0xff, RZ, 0xc0, !PT ;  /* 0x000000ff09007812 */ /* 0x000fe400078ec0ff */
[----:B------:R-:W-:Y:S02]  /*7b10*/  ISETP.NE.AND P5, PT, R3, R30, PT ;  /* 0x0000001e0300720c */ /* 0x000fe40003fa5270 */
[----:B------:R-:W-:-:S02]  /*7b20*/  LOP3.LUT P1, RZ, R20, 0xff, RZ, 0xc0, !PT ;  /* 0x000000ff14ff7812 */ /* 0x000fc4000782c0ff */
[----:B-1----:R-:W-:Y:S02]  /*7b30*/  MOV R3, UR4 ;  /* 0x0000000400037c02 */ /* 0x002fe40008000f00 */
[----:B------:R-:W-:Y:S02]  /*7b40*/  SEL R29, RZ, 0x1, !P4 ;  /* 0x00000001ff1d7807 */ /* 0x000fe40006000000 */
[----:B------:R-:W-:Y:S01]  /*7b50*/  LOP3.LUT P6, RZ, R28, 0xff, RZ, 0xc0, !PT ;  /* 0x000000ff1cff7812 */ /* 0x000fe200078cc0ff */
[----:B------:R-:W-:Y:S01]  /*7b60*/  IMAD R4, R3, 0x4, R4 ;  /* 0x0000000403047824 */ /* 0x000fe200078e0204 */
[----:B------:R-:W-:Y:S02]  /*7b70*/  ISETP.NE.AND P4, PT, R0, R31, PT ;  /* 0x0000001f0000720c */ /* 0x000fe40003f85270 */
[----:B------:R-:W-:Y:S02]  /*7b80*/  LOP3.LUT R0, R7, 0xff, RZ, 0xc0, !PT ;  /* 0x000000ff07007812 */ /* 0x000fe400078ec0ff */
[----:B------:R-:W-:-:S02]  /*7b90*/  SEL R28, RZ, 0x1, !P1 ;  /* 0x00000001ff1c7807 */ /* 0x000fc40004800000 */
[----:B------:R-:W-:Y:S02]  /*7ba0*/  LOP3.LUT R11, R11, 0xff, RZ, 0xc0, !PT ;  /* 0x000000ff0b0b7812 */ /* 0x000fe400078ec0ff */
[----:B------:R-:W-:Y:S02]  /*7bb0*/  SEL R14, RZ, 0x1, !P6 ;  /* 0x00000001ff0e7807 */ /* 0x000fe40007000000 */
[----:B------:R-:W-:Y:S02]  /*7bc0*/  SEL R9, RZ, 0x1, !P4 ;  /* 0x00000001ff097807 */ /* 0x000fe40006000000 */
[----:B------:R-:W-:Y:S01]  /*7bd0*/  ISETP.NE.AND P6, PT, R0, R29, PT ;  /* 0x0000001d0000720c */ /* 0x000fe20003fc5270 */
[----:B--2---:R-:W-:Y:S01]  /*7be0*/  IMAD.U32 R0, RZ, RZ, UR5 ;  /* 0x00000005ff007e24 */ /* 0x004fe2000f8e00ff */
[----:B------:R-:W-:Y:S01]  /*7bf0*/  ISETP.NE.AND P4, PT, R11, R28, PT ;  /* 0x0000001c0b00720c */ /* 0x000fe20003f85270 */
[----:B------:R-:W-:Y:S01]  /*7c00*/  IMAD R11, R3, 0x3, R4 ;  /* 0x00000003030b7824 */ /* 0x000fe200078e0204 */
[----:B------:R-:W-:-:S02]  /*7c10*/  SEL R7, RZ, 0x1, !P6 ;  /* 0x00000001ff077807 */ /* 0x000fc40007000000 */
[----:B------:R-:W-:Y:S02]  /*7c20*/  LOP3.LUT P2, RZ, R21, 0xff, RZ, 0xc0, !PT ;  /* 0x000000ff15ff7812 */ /* 0x000fe4000784c0ff */
[----:B------:R-:W-:Y:S02]  /*7c30*/  ISETP.GE.U32.AND P6, PT, R11, R0, PT ;  /* 0x000000000b00720c */ /* 0x000fe40003fc6070 */
[----:B------:R-:W-:Y:S02]  /*7c40*/  LOP3.LUT R5, R5, 0xff, RZ, 0xc0, !PT ;  /* 0x000000ff05057812 */ /* 0x000fe400078ec0ff */
[----:B------:R-:W-:Y:S02]  /*7c50*/  SEL R27, RZ, 0x1, !P2 ;  /* 0x00000001ff1b7807 */ /* 0x000fe40005000000 */
[----:B------:R-:W-:Y:S02]  /*7c60*/  ISETP.NE.AND P2, PT, R5, R14, PT ;  /* 0x0000000e0500720c */ /* 0x000fe40003f45270 */
[----:B------:R-:W-:-:S02]  /*7c70*/  LOP3.LUT R6, R6, 0xff, RZ, 0xc0, !PT ;  /* 0x000000ff06067812 */ /* 0x000fc400078ec0ff */
[----:B------:R-:W-:Y:S02]  /*7c80*/  LOP3.LUT R5, R10, 0xff, RZ, 0xc0, !PT ;  /* 0x000000ff0a057812 */ /* 0x000fe400078ec0ff */
[----:B------:R-:W-:Y:S02]  /*7c90*/  LOP3.LUT R12, R12, 0xff, RZ, 0xc0, !PT ;  /* 0x000000ff0c0c7812 */ /* 0x000fe400078ec0ff */
[----:B------:R-:W-:Y:S02]  /*7ca0*/  SEL R32, RZ, 0x1, !P3 ;  /* 0x00000001ff207807 */ /* 0x000fe40005800000 */
[----:B------:R-:W-:Y:S02]  /*7cb0*/  SEL R8, RZ, 0x1, !P5 ;  /* 0x00000001ff087807 */ /* 0x000fe40006800000 */
[----:B------:R-:W-:Y:S02]  /*7cc0*/  ISETP.NE.AND P1, PT, R6, R33, PT ;  /* 0x000000210600720c */ /* 0x000fe40003f25270 */
[----:B------:R-:W-:-:S02]  /*7cd0*/  ISETP.NE.AND P5, PT, R12, R27, PT ;  /* 0x0000001b0c00720c */ /* 0x000fc40003fa5270 */
[----:B------:R-:W-:Y:S02]  /*7ce0*/  ISETP.NE.AND P3, PT, R5, R32, PT ;  /* 0x000000200500720c */ /* 0x000fe40003f65270 */
[----:B------:R-:W-:Y:S02]  /*7cf0*/  SEL R6, RZ, 0x1, !P1 ;  /* 0x00000001ff067807 */ /* 0x000fe40004800000 */
[----:B------:R-:W-:Y:S02]  /*7d00*/  SEL R5, RZ, 0x1, !P2 ;  /* 0x00000001ff057807 */ /* 0x000fe40005000000 */
[----:B------:R-:W-:Y:S02]  /*7d10*/  SEL R11, RZ, 0x1, !P4 ;  /* 0x00000001ff0b7807 */ /* 0x000fe40006000000 */
[----:B------:R-:W-:Y:S02]  /*7d20*/  SEL R12, RZ, 0x1, !P5 ;  /* 0x00000001ff0c7807 */ /* 0x000fe40006800000 */
[----:B------:R-:W-:Y:S01]  /*7d30*/  SEL R10, RZ, 0x1, !P3 ;  /* 0x00000001ff0a7807 */ /* 0x000fe20005800000 */
[----:B------:R-:W-:Y:S06]  /*7d40*/  @!P6 BRA `(.L_x_131) ;  /* 0xffffffbc002ce947 */ /* 0x000fec000383ffff */
[----:B0-----:R-:W-:Y:S05]  /*7d50*/  BSYNC.RECONVERGENT B1 ;  /* 0x0000000000017941 */ /* 0x001fea0003800200 */
.L_x_125:
[----:B------:R-:W-:-:S07]  /*7d60*/  PRMT R13, R14, 0x7610, R13 ;  /* 0x000076100e0d7816 */ /* 0x000fce000000000d */
.L_x_124:
[----:B------:R-:W-:Y:S05]  /*7d70*/  BSYNC.RECONVERGENT B0 ;  /* 0x0000000000007941 */ /* 0x000fea0003800200 */
.L_x_123:
[----:B------:R-:W-:Y:S01]  /*7d80*/  ISETP.GE.U32.AND P0, PT, R4, R0, PT ;  /* 0x000000000400720c */ /* 0x000fe20003f06070 */
[----:B------:R-:W-:-:S12]  /*7d90*/  BSSY.RECONVERGENT B0, `(.L_x_132) ;  /* 0x000048c000007945 */ /* 0x000fd80003800200 */
[----:B------:R-:W-:Y:S05]  /*7da0*/  @P0 BRA `(.L_x_133) ;  /* 0x0000004800280947 */ /* 0x000fea0003800000 */
[----:B------:R-:W1:Y:S01]  /*7db0*/  LDC R14, c[0x0][0x3c4] ;  /* 0x0000f100ff0e7b82 */ /* 0x000e620000000800 */
[----:B------:R-:W-:Y:S02]  /*7dc0*/  CS2R R20, SRZ ;  /* 0x0000000000147805 */ /* 0x000fe4000001ff00 */
[C---:B-1----:R-:W-:Y:S02]  /*7dd0*/  ISETP.NE.AND P0, PT, R14.reuse, RZ, PT ;  /* 0x000000ff0e00720c */ /* 0x042fe40003f05270 */
[----:B------:R-:W-:-:S04]  /*7de0*/  IADD3 R26, PT, PT, R14, -0x1, RZ ;  /* 0xffffffff0e1a7810 */ /* 0x000fc80007ffe0ff */
[----:B------:R-:W-:-:S05]  /*7df0*/  VIMNMX.U32 R25, PT, PT, R26, 0x18, PT ;  /* 0x000000181a197848 */ /* 0x000fca0003fe0000 */
[----:B------:R-:W-:Y:S02]  /*7e00*/  VIADD R25, R25, 0x1 ;  /* 0x0000000119197836 */ /* 0x000fe40000000000 */
[----:B------:R-:W-:Y:S05]  /*7e10*/  @!P0 BRA `(.L_x_134) ;  /* 0x0000001000508947 */ /* 0x000fea0003800000 */
[----:B------:R-:W1:Y:S01]  /*7e20*/  LDCU.64 UR6, c[0x0][0x3c8] ;  /* 0x00007900ff0677ac */ /* 0x000e620008000a00 */
[----:B------:R-:W-:Y:S01]  /*7e30*/  MOV R15, R4 ;  /* 0x00000004000f7202 */ /* 0x000fe20000000f00 */
[----:B------:R-:W-:Y:S01]  /*7e40*/  IMAD.MOV.U32 R14, RZ, RZ, RZ ;  /* 0x000000ffff0e7224 */ /* 0x000fe200078e00ff */
[----:B------:R-:W-:Y:S01]  /*7e50*/  ISETP.NE.AND P1, PT, R26, RZ, PT ;  /* 0x000000ff1a00720c */ /* 0x000fe20003f25270 */
[----:B------:R-:W2:Y:S01]  /*7e60*/  LDCU UR4, c[0x0][0x3d0] ;  /* 0x00007a00ff0477ac */ /* 0x000ea20008000800 */
[----:B------:R-:W3:Y:S01]  /*7e70*/  LDCU UR5, c[0x0][0x4f4] ;  /* 0x00009e80ff0577ac */ /* 0x000ee20008000800 */
[----:B-1----:R-:W-:-:S05]  /*7e80*/  IMAD.HI.U32 R16, R4, UR7, R14 ;  /* 0x0000000704107c27 */ /* 0x002fca000f8e000e */
[----:B--2---:R-:W-:-:S05]  /*7e90*/  SHF.R.U32.HI R17, RZ, UR4, R16 ;  /* 0x00000004ff117c19 */ /* 0x004fca0008011610 */
[----:B------:R-:W-:-:S04]  /*7ea0*/  IMAD.MOV R15, RZ, RZ, -R17 ;  /* 0x000000ffff0f7224 */ /* 0x000fc800078e0a11 */
[----:B------:R-:W-:-:S04]  /*7eb0*/  IMAD R20, R15, UR6, R4 ;  /* 0x000000060f147c24 */ /* 0x000fc8000f8e0204 */
[----:B---3--:R-:W-:Y:S01]  /*7ec0*/  IMAD R20, R20, UR5, RZ ;  /* 0x0000000514147c24 */ /* 0x008fe2000f8e02ff */
[----:B------:R-:W-:Y:S06]  /*7ed0*/  @!P1 BRA `(.L_x_135) ;  /* 0x0000001000189947 */ /* 0x000fec0003800000 */
[----:B------:R-:W1:Y:S01]  /*7ee0*/  LDCU.64 UR4, c[0x0][0x3d8] ;  /* 0x00007b00ff0477ac */ /* 0x000e620008000a00 */
[----:B------:R-:W-:Y:S01]  /*7ef0*/  IMAD.MOV.U32 R16, RZ, RZ, RZ ;  /* 0x000000ffff107224 */ /* 0x000fe200078e00ff */
[----:B------:R-:W-:Y:S01]  /*7f00*/  ISETP.NE.AND P1, PT, R25, 0x2, PT ;  /* 0x000000021900780c */ /* 0x000fe20003f25270 */
[----:B------:R-:W2:Y:S01]  /*7f10*/  LDCU UR6, c[0x0][0x3d4] ;  /* 0x00007a80ff0677ac */ /* 0x000ea20008000800 */
[----:B------:R-:W3:Y:S01]  /*7f20*/  LDCU UR7, c[0x0][0x4f8] ;  /* 0x00009f00ff0777ac */ /* 0x000ee20008000800 */
[----:B-1----:R-:W-:-:S05]  /*7f30*/  IMAD.HI.U32 R14, R17, UR4, R16 ;  /* 0x00000004110e7c27 */ /* 0x002fca000f8e0010 */
[----:B------:R-:W-:-:S04]  /*7f40*/  SHF.R.U32.HI R15, RZ, UR5, R14 ;  /* 0x00000005ff0f7c19 */ /* 0x000fc8000801160e */
[----:B------:R-:W-:-:S05]  /*7f50*/  IADD3 R16, PT, PT, -R15, RZ, RZ ;  /* 0x000000ff0f107210 */ /* 0x000fca0007ffe1ff */
[----:B--2---:R-:W-:-:S04]  /*7f60*/  IMAD R17, R16, UR6, R17 ;  /* 0x0000000610117c24 */ /* 0x004fc8000f8e0211 */
[----:B---3--:R-:W-:Y:S01]  /*7f70*/  IMAD R20, R17, UR7, R20 ;  /* 0x0000000711147c24 */ /* 0x008fe2000f8e0214 */
[----:B------:R-:W-:Y:S06]  /*7f80*/  @!P1 BRA `(.L_x_135) ;  /* 0x0000000c00ec9947 */ /* 0x000fec0003800000 */
[----:B------:R-:W1:Y:S01]  /*7f90*/  LDCU.64 UR6, c[0x0][0x3e0] ;  /* 0x00007c00ff0677ac */ /* 0x000e620008000a00 */
[----:B------:R-:W-:Y:S01]  /*7fa0*/  IMAD.MOV.U32 R14, RZ, RZ, RZ ;  /* 0x000000ffff0e7224 */ /* 0x000fe200078e00ff */
[----:B------:R-:W-:Y:S01]  /*7fb0*/  ISETP.NE.AND P1, PT, R25, 0x3, PT ;  /* 0x000000031900780c */ /* 0x000fe20003f25270 */
[----:B------:R-:W2:Y:S01]  /*7fc0*/  LDCU UR4, c[0x0][0x3e8] ;  /* 0x00007d00ff0477ac */ /* 0x000ea20008000800 */
[----:B------:R-:W3:Y:S01]  /*7fd0*/  LDCU UR5, c[0x0][0x4fc] ;  /* 0x00009f80ff0577ac */ /* 0x000ee20008000800 */
[----:B-1----:R-:W-:-:S05]  /*7fe0*/  IMAD.HI.U32 R16, R15, UR7, R14 ;  /* 0x000000070f107c27 */ /* 0x002fca000f8e000e */
[----:B--2---:R-:W-:-:S05]  /*7ff0*/  SHF.R.U32.HI R17, RZ, UR4, R16 ;  /* 0x00000004ff117c19 */ /* 0x004fca0008011610 */
[----:B------:R-:W-:-:S04]  /*8000*/  IMAD.MOV R14, RZ, RZ, -R17 ;  /* 0x000000ffff0e7224 */ /* 0x000fc800078e0a11 */
[----:B------:R-:W-:-:S04]  /*8010*/  IMAD R15, R14, UR6, R15 ;  /* 0x000000060e0f7c24 */ /* 0x000fc8000f8e020f */
[----:B---3--:R-:W-:Y:S01]  /*8020*/  IMAD R20, R15, UR5, R20 ;  /* 0x000000050f147c24 */ /* 0x008fe2000f8e0214 */
[----:B------:R-:W-:Y:S06]  /*8030*/  @!P1 BRA `(.L_x_135) ;  /* 0x0000000c00c09947 */ /* 0x000fec0003800000 */
[----:B------:R-:W1:Y:S01]  /*8040*/  LDCU.64 UR4, c[0x0][0x3f0] ;  /* 0x00007e00ff0477ac */ /* 0x000e620008000a00 */
[----:B------:R-:W-:Y:S01]  /*8050*/  HFMA2 R16, -RZ, RZ, 0, 0 ;  /* 0x00000000ff107431 */ /* 0x000fe200000001ff */
[----:B------:R-:W-:Y:S01]  /*8060*/  ISETP.NE.AND P1, PT, R25, 0x4, PT ;  /* 0x000000041900780c */ /* 0x000fe20003f25270 */
[----:B------:R-:W2:Y:S01]  /*8070*/  LDCU UR6, c[0x0][0x3ec] ;  /* 0x00007d80ff0677ac */ /* 0x000ea20008000800 */
[----:B------:R-:W3:Y:S02]  /*8080*/  LDCU UR7, c[0x0][0x500] ;  /* 0x0000a000ff0777ac */ /* 0x000ee40008000800 */
[----:B-1----:R-:W-:-:S05]  /*8090*/  IMAD.HI.U32 R14, R17, UR4, R16 ;  /* 0x00000004110e7c27 */ /* 0x002fca000f8e0010 */
[----:B------:R-:W-:-:S05]  /*80a0*/  SHF.R.U32.HI R15, RZ, UR5, R14 ;  /* 0x00000005ff0f7c19 */ /* 0x000fca000801160e */
[----:B------:R-:W-:-:S04]  /*80b0*/  IMAD.MOV R16, RZ, RZ, -R15 ;  /* 0x000000ffff107224 */ /* 0x000fc800078e0a0f */
        /* <DEDUP_REMOVED lines=9> */
[----:B--2---:R-:W-:-:S04]  /*8150*/  SHF.R.U32.HI R17, RZ, UR4, R16 ;  /* 0x00000004ff117c19 */ /* 0x004fc80008011610 */
[----:B------:R-:W-:-:S05]  /*8160*/  IADD3 R14, PT, PT, -R17, RZ, RZ ;  /* 0x000000ff110e7210 */ /* 0x000fca0007ffe1ff */
[----:B------:R-:W-:-:S04]  /*8170*/  IMAD R15, R14, UR6, R15 ;  /* 0x000000060e0f7c24 */ /* 0x000fc8000f8e020f */
        /* <DEDUP_REMOVED lines=8> */
[----:B------:R-:W-:-:S05]  /*8200*/  SHF.R.U32.HI R15, RZ, UR5, R14 ;  /* 0x00000005ff0f7c19 */ /* 0x000fca000801160e */
[----:B------:R-:W-:-:S04]  /*8210*/  IMAD.MOV R16, RZ, RZ, -R15 ;  /* 0x000000ffff107224 */ /* 0x000fc800078e0a0f */
[----:B--2---:R-:W-:-:S04]  /*8220*/  IMAD R17, R16, UR6, R17 ;  /* 0x0000000610117c24 */ /* 0x004fc8000f8e0211 */
[----:B---3--:R-:W-:Y:S01]  /*8230*/  IMAD R20, R17, UR7, R20 ;  /* 0x0000000711147c24 */ /* 0x008fe2000f8e0214 */
[----:B------:R-:W-:Y:S06]  /*8240*/  @!P1 BRA `(.L_x_135) ;  /* 0x0000000c003c9947 */ /* 0x000fec0003800000 */
[----:B------:R-:W1:Y:S01]  /*8250*/  LDCU.64 UR6, c[0x0][0x410] ;  /* 0x00008200ff0677ac */ /* 0x000e620008000a00 */
[----:B------:R-:W-:Y:S02]  /*8260*/  MOV R14, RZ ;  /* 0x000000ff000e7202 */ /* 0x000fe40000000f00 */
        /* <DEDUP_REMOVED lines=197> */
[----:B------:R-:W-:Y:S01]  /*8ec0*/  MOV R14, RZ ;  /* 0x000000ff000e7202 */ /* 0x000fe20000000f00 */
[----:B------:R-:W2:Y:S01]  /*8ed0*/  LDCU UR4, c[0x0][0x4f0] ;  /* 0x00009e00ff0477ac */ /* 0x000ea20008000800 */
[----:B------:R-:W3:Y:S03]  /*8ee0*/  LDCU UR5, c[0x0][0x554] ;  /* 0x0000aa80ff0577ac */ /* 0x000ee60008000800 */
[----:B-1----:R-:W-:-:S05]  /*8ef0*/  IMAD.HI.U32 R14, R15, UR7, R14 ;  /* 0x000000070f0e7c27 */ /* 0x002fca000f8e000e */
[----:B--2---:R-:W-:-:S05]  /*8f00*/  SHF.R.U32.HI R14, RZ, UR4, R14 ;  /* 0x00000004ff0e7c19 */ /* 0x004fca000801160e */
[----:B------:R-:W-:-:S04]  /*8f10*/  IMAD.MOV R14, RZ, RZ, -R14 ;  /* 0x000000ffff0e7224 */ /* 0x000fc800078e0a0e */
[----:B------:R-:W-:-:S04]  /*8f20*/  IMAD R15, R14, UR6, R15 ;  /* 0x000000060e0f7c24 */ /* 0x000fc8000f8e020f */
[----:B---3--:R-:W-:-:S07]  /*8f30*/  IMAD R20, R15, UR5, R20 ;  /* 0x000000050f147c24 */ /* 0x008fce000f8e0214 */
.L_x_135:
[----:B------:R-:W-:Y:S01]  /*8f40*/  SHF.R.U32.HI R20, RZ, 0x1, R20 ;  /* 0x00000001ff147819 */ /* 0x000fe20000011614 */
[----:B------:R-:W-:-:S07]  /*8f50*/  IMAD.MOV.U32 R21, RZ, RZ, RZ ;  /* 0x000000ffff157224 */ /* 0x000fce00078e00ff */
.L_x_134:
[----:B------:R-:W1:Y:S02]  /*8f60*/  LDCU.64 UR4, c[0x0][0x750] ;  /* 0x0000ea00ff0477ac */ /* 0x000e640008000a00 */
[----:B-1----:R-:W-:-:S04]  /*8f70*/  IADD3 R24, P1, PT, R24, UR4, RZ ;  /* 0x0000000418187c10 */ /* 0x002fc8000ff3e0ff */
[----:B------:R-:W-:Y:S02]  /*8f80*/  IADD3.X R22, PT, PT, RZ, UR5, RZ, P1, !PT ;  /* 0x00000005ff167c10 */ /* 0x000fe40008ffe4ff */
[----:B------:R-:W-:-:S04]  /*8f90*/  LEA R16, P1, R20, R24, 0x1 ;  /* 0x0000001814107211 */ /* 0x000fc800078208ff */
[----:B------:R-:W-:-:S05]  /*8fa0*/  LEA.HI.X R17, R20, R22, R21, 0x1, P1 ;  /* 0x0000001614117211 */ /* 0x000fca00008f0c15 */
        /* <DEDUP_REMOVED lines=10> */
[----:B------:R-:W-:Y:S01]  /*9050*/  CS2R R20, SRZ ;  /* 0x0000000000147805 */ /* 0x000fe2000001ff00 */
[----:B------:R-:W-:Y:S06]  /*9060*/  @!P0 BRA `(.L_x_136) ;  /* 0x00000010004c8947 */ /* 0x000fec0003800000 */
[----:B------:R-:W1:Y:S01]  /*9070*/  LDCU.64 UR6, c[0x0][0x3c8] ;  /* 0x00007900ff0677ac */ /* 0x000e620008000a00 */
[----:B------:R-:W-:Y:S01]  /*9080*/  IMAD.MOV.U32 R14, RZ, RZ, RZ ;  /* 0x000000ffff0e7224 */ /* 0x000fe200078e00ff */
[----:B------:R-:W-:Y:S01]  /*9090*/  ISETP.NE.AND P1, PT, R26, RZ, PT ;  /* 0x000000ff1a00720c */ /* 0x000fe20003f25270 */
[----:B------:R-:W2:Y:S01]  /*90a0*/  LDCU UR4, c[0x0][0x3d0] ;  /* 0x00007a00ff0477ac */ /* 0x000ea20008000800 */
[----:B------:R-:W3:Y:S01]  /*90b0*/  LDCU UR5, c[0x0][0x4f4] ;  /* 0x00009e80ff0577ac */ /* 0x000ee20008000800 */
[----:B-1----:R-:W-:-:S05]  /*90c0*/  IMAD.HI.U32 R20, R15, UR7, R14 ;  /* 0x000000070f147c27 */ /* 0x002fca000f8e000e */
[----:B--2---:R-:W-:-:S04]  /*90d0*/  SHF.R.U32.HI R21, RZ, UR4, R20 ;  /* 0x00000004ff157c19 */ /* 0x004fc80008011614 */
[----:B------:R-:W-:-:S05]  /*90e0*/  IADD3 R29, PT, PT, -R21, RZ, RZ ;  /* 0x000000ff151d7210 */ /* 0x000fca0007ffe1ff */
        /* <DEDUP_REMOVED lines=258> */
[----:B------:R-:W2:Y:S01]  /*a110*/  LDCU UR4, c[0x0][0x4f0] ;  /* 0x00009e00ff0477ac */ /* 0x000ea20008000800 */
[----:B------:R-:W3:Y:S02]  /*a120*/  LDCU UR5, c[0x0][0x554] ;  /* 0x0000aa80ff0577ac */ /* 0x000ee40008000800 */
[----:B-1----:R-:W-:-:S05]  /*a130*/  IMAD.HI.U32 R16, R17, UR7, R16 ;  /* 0x0000000711107c27 */ /* 0x002fca000f8e0010 */
[----:B--2---:R-:W-:-:S04]  /*a140*/  SHF.R.U32.HI R16, RZ, UR4, R16 ;  /* 0x00000004ff107c19 */ /* 0x004fc80008011610 */
[----:B------:R-:W-:-:S05]  /*a150*/  IADD3 R16, PT, PT, -R16, RZ, RZ ;  /* 0x000000ff10107210 */ /* 0x000fca0007ffe1ff */
[----:B------:R-:W-:-:S04]  /*a160*/  IMAD R16, R16, UR6, R17 ;  /* 0x0000000610107c24 */ /* 0x000fc8000f8e0211 */
[----:B---3--:R-:W-:-:S07]  /*a170*/  IMAD R29, R16, UR5, R29 ;  /* 0x00000005101d7c24 */ /* 0x008fce000f8e021d */
.L_x_137:
[----:B------:R-:W-:Y:S01]  /*a180*/  SHF.R.U32.HI R20, RZ, 0x1, R29 ;  /* 0x00000001ff147819 */ /* 0x000fe2000001161d */
[----:B------:R-:W-:-:S07]  /*a190*/  IMAD.MOV.U32 R21, RZ, RZ, RZ ;  /* 0x000000ffff157224 */ /* 0x000fce00078e00ff */
.L_x_136:
        /* <DEDUP_REMOVED lines=15> */
[----:B------:R-:W-:Y:S01]  /*a290*/  HFMA2 R14, -RZ, RZ, 0, 0 ;  /* 0x00000000ff0e7431 */ /* 0x000fe200000001ff */
[----:B------:R-:W-:Y:S01]  /*a2a0*/  ISETP.NE.AND P1, PT, R26, RZ, PT ;  /* 0x000000ff1a00720c */ /* 0x000fe20003f25270 */
[----:B------:R-:W2:Y:S01]  /*a2b0*/  LDCU UR4, c[0x0][0x3d0] ;  /* 0x00007a00ff0477ac */ /* 0x000ea20008000800 */
[----:B------:R-:W3:Y:S02]  /*a2c0*/  LDCU UR5, c[0x0][0x4f4] ;  /* 0x00009e80ff0577ac */ /* 0x000ee40008000800 */
        /* <DEDUP_REMOVED lines=261> */
[----:B------:R-:W2:Y:S01]  /*b320*/  LDCU UR4, c[0x0][0x4f0] ;  /* 0x00009e00ff0477ac */ /* 0x000ea20008000800 */
[----:B------:R-:W3:Y:S03]  /*b330*/  LDCU UR5, c[0x0][0x554] ;  /* 0x0000aa80ff0577ac */ /* 0x000ee60008000800 */
[----:B-1----:R-:W-:-:S05]  /*b340*/  IMAD.HI.U32 R16, R17, UR7, R16 ;  /* 0x0000000711107c27 */ /* 0x002fca000f8e0010 */
[----:B--2---:R-:W-:-:S05]  /*b350*/  SHF.R.U32.HI R16, RZ, UR4, R16 ;  /* 0x00000004ff107c19 */ /* 0x004fca0008011610 */
[----:B------:R-:W-:-:S04]  /*b360*/  IMAD.MOV R16, RZ, RZ, -R16 ;  /* 0x000000ffff107224 */ /* 0x000fc800078e0a10 */
[----:B------:R-:W-:-:S04]  /*b370*/  IMAD R16, R16, UR6, R17 ;  /* 0x0000000610107c24 */ /* 0x000fc8000f8e0211 */
[----:B---3--:R-:W-:-:S07]  /*b380*/  IMAD R13, R16, UR5, R13 ;  /* 0x00000005100d7c24 */ /* 0x008fce000f8e020d */
.L_x_139:
[----:B------:R-:W-:Y:S01]  /*b390*/  SHF.R.U32.HI R20, RZ, 0x1, R13 ;  /* 0x00000001ff147819 */ /* 0x000fe2000001160d */
[----:B------:R-:W-:-:S07]  /*b3a0*/  IMAD.MOV.U32 R21, RZ, RZ, RZ ;  /* 0x000000ffff157224 */ /* 0x000fce00078e00ff */
.L_x_138:
[----:B------:R-:W-:-:S04]  /*b3b0*/  LEA R16, P1, R20, R24, 0x1 ;  /* 0x0000001814107211 */ /* 0x000fc800078208ff */
[----:B------:R-:W-:-:S05]  /*b3c0*/  LEA.HI.X R17, R20, R22, R21, 0x1, P1 ;  /* 0x0000001614117211 */ /* 0x000fca00008f0c15 */
[----:B------:R-:W2:Y:S01]  /*b3d0*/  LDG.E.U16 R16, desc[UR36][R16.64] ;  /* 0x0000002410107981 */ /* 0x000ea2000c1e1500 */
[----:B------:R-:W-:-:S04]  /*b3e0*/  IADD3 R15, PT, PT, R15, R3, RZ ;  /* 0x000000030f0f7210 */ /* 0x000fc80007ffe0ff */
        /* <DEDUP_REMOVED lines=279> */
[----:B--2---:R-:W-:-:S05]  /*c560*/  SHF.R.U32.HI R14, RZ, UR4, R14 ;  /* 0x00000004ff0e7c19 */ /* 0x004fca000801160e */
[----:B------:R-:W-:-:S04]  /*c570*/  IMAD.MOV R14, RZ, RZ, -R14 ;  /* 0x000000ffff0e7224 */ /* 0x000fc800078e0a0e */
[----:B------:R-:W-:-:S04]  /*c580*/  IMAD R15, R14, UR6, R15 ;  /* 0x000000060e0f7c24 */ /* 0x000fc8000f8e020f */
[----:B---3--:R-:W-:-:S07]  /*c590*/  IMAD R20, R15, UR5, R20 ;  /* 0x000000050f147c24 */ /* 0x008fce000f8e0214 */
.L_x_141:
[----:B------:R-:W-:Y:S02]  /*c5a0*/  SHF.R.U32.HI R20, RZ, 0x1, R20 ;  /* 0x00000001ff147819 */ /* 0x000fe40000011614 */
[----:B------:R-:W-:-:S07]  /*c5b0*/  MOV R21, RZ ;  /* 0x000000ff00157202 */ /* 0x000fce0000000f00 */
.L_x_140:
[----:B------:R-:W-:-:S04]  /*c5c0*/  LEA R24, P0, R20, R24, 0x1 ;  /* 0x0000001814187211 */ /* 0x000fc800078008ff */
[----:B------:R-:W-:-:S05]  /*c5d0*/  LEA.HI.X R25, R20, R22, R21, 0x1, P0 ;  /* 0x0000001614197211 */ /* 0x000fca00000f0c15 */
[----:B------:R-:W2:Y:S02]  /*c5e0*/  LDG.E.U16 R24, desc[UR36][R24.64] ;  /* 0x0000002418187981 */ /* 0x000ea4000c1e1500 */
[C---:B--2---:R-:W-:Y:S02]  /*c5f0*/  PRMT R14, R24.reuse, 0x7770, RZ ;  /* 0x00007770180e7816 */ /* 0x044fe400000000ff */
[----:B------:R-:W-:Y:S02]  /*c600*/  PRMT R15, R24, 0x7771, RZ ;  /* 0x00007771180f7816 */ /* 0x000fe400000000ff */
[----:B------:R-:W-:Y:S02]  /*c610*/  ISETP.NE.AND P0, PT, R14, RZ, PT ;  /* 0x000000ff0e00720c */ /* 0x000fe40003f05270 */
[----:B------:R-:W-:Y:S02]  /*c620*/  ISETP.NE.AND P1, PT, R15, RZ, PT ;  /* 0x000000ff0f00720c */ /* 0x000fe40003f25270 */
[----:B------:R-:W-:-:S02]  /*c630*/  SEL R28, RZ, 0x1, !P0 ;  /* 0x00000001ff1c7807 */ /* 0x000fc40004000000 */
[----:B------:R-:W-:-:S09]  /*c640*/  SEL R27, RZ, 0x1, !P1 ;  /* 0x00000001ff1b7807 */ /* 0x000fd20004800000 */
.L_x_133:
[----:B------:R-:W-:Y:S05]  /*c650*/  BSYNC.RECONVERGENT B0 ;  /* 0x0000000000007941 */ /* 0x000fea0003800200 */
.L_x_132:
        /* <DEDUP_REMOVED lines=42> */
[----:B------:R-:W-:-:S02]  /*c900*/  SEL R6, RZ, 0x1, !P0 ;  /* 0x00000001ff067807 */ /* 0x000fc40004000000 */
[----:B------:R-:W-:Y:S02]  /*c910*/  @!P4 PRMT R11, R0, 0x7610, R11 ;  /* 0x00007610000bc816 */ /* 0x000fe4000000000b */
[----:B------:R-:W-:-:S07]  /*c920*/  @!P4 PRMT R12, R3, 0x7610, R12 ;  /* 0x00007610030cc816 */ /* 0x000fce000000000c */
.L_x_143:
[----:B------:R-:W-:Y:S05]  /*c930*/  BSYNC.RECONVERGENT B0 ;  /* 0x0000000000007941 */ /* 0x000fea0003800200 */
.L_x_142:
        /* <DEDUP_REMOVED lines=17> */
[----:B------:R-:W-:-:S13]  /*ca50*/  ISETP.NE.AND P1, PT, R12, R3, PT ;  /* 0x000000030c00720c */ /* 0x000fda0003f25270 */
.L_x_104:
[----:B------:R-:W-:Y:S02]  /*ca60*/  SEL R16, RZ, 0x1, !P1 ;  /* 0x00000001ff107807 */ /* 0x000fe40004800000 */
[----:B------:R-:W-:-:S07]  /*ca70*/  SEL R25, RZ, 0x1, !P0 ;  /* 0x00000001ff197807 */ /* 0x000fce0004000000 */
.L_x_92:
[----:B------:R-:W-:Y:S05]  /*ca80*/  BSYNC.RECONVERGENT B6 ;  /* 0x0000000000067941 */ /* 0x000fea0003800200 */
.L_x_91:
[----:B------:R-:W1:Y:S02]  /*ca90*/  LDCU UR4, c[0x0][0x3a0] ;  /* 0x00007400ff0477ac */ /* 0x000e640008000800 */
[----:B-1----:R-:W-:-:S09]  /*caa0*/  UISETP.NE.AND UP0, UPT, UR4, URZ, UPT ;  /* 0x000000ff0400728c */ /* 0x002fd2000bf05270 */
[----:B------:R-:W-:Y:S05]  /*cab0*/  BRA.U !UP0, `(.L_x_144) ;  /* 0x0000000108987547 */ /* 0x000fea000b800000 */
[----:B------:R-:W1:Y:S01]  /*cac0*/  S2R R4, SR_CgaCtaId ;  /* 0x0000000000047919 */ /* 0x000e620000008800 */
[----:B------:R-:W2:Y:S01]  /*cad0*/  LDC R7, c[0x0][0x360] ;  /* 0x0000d800ff077b82 */ /* 0x000ea20000000800 */
[----:B------:R-:W-:Y:S02]  /*cae0*/  MOV R0, 0x400 ;  /* 0x0000040000007802 */ /* 0x000fe40000000f00 */
[----:B------:R-:W-:-:S03]  /*caf0*/  PRMT R5, R16, 0x7604, R25 ;  /* 0x0000760410057816 */ /* 0x000fc60000000019 */
[----:B------:R-:W-:Y:S02]  /*cb00*/  VIADD R3, R0, 0x10 ;  /* 0x0000001000037836 */ /* 0x000fe40000000000 */
[----:B------:R-:W3:Y:S01]  /*cb10*/  LDC R8, c[0x0][0x364] ;  /* 0x0000d900ff087b82 */ /* 0x000ee20000000800 */
[----:B--2---:R-:W-:Y:S02]  /*cb20*/  IMAD R0, R23, R7, R18 ;  /* 0x0000000717007224 */ /* 0x004fe400078e0212 */
[----:B-1----:R-:W-:Y:S02]  /*cb30*/  LEA R3, R4, R3, 0x18 ;  /* 0x0000000304037211 */ /* 0x002fe400078ec0ff */
[----:B---3--:R-:W-:-:S03]  /*cb40*/  ISETP.GE.U32.AND P0, PT, R8, 0x2, PT ;  /* 0x000000020800780c */ /* 0x008fc60003f06070 */
[----:B------:R-:W-:-:S05]  /*cb50*/  IMAD R0, R0, 0x2, R3 ;  /* 0x0000000200007824 */ /* 0x000fca00078e0203 */
[----:B------:R1:W-:Y:S05]  /*cb60*/  STS.U16 [R0], R5 ;  /* 0x0000000500007388 */ /* 0x0003ea0000000400 */
[----:B------:R-:W-:Y:S05]  /*cb70*/  @!P0 BRA `(.L_x_144) ;  /* 0x0000000000688947 */ /* 0x000fea0003800000 */
[----:B------:R-:W-:-:S07]  /*cb80*/  MOV R4, R8 ;  /* 0x0000000800047202 */ /* 0x000fce0000000f00 */
.L_x_147:
[----:B------:R-:W-:Y:S01]  /*cb90*/  SHF.R.U32.HI R10, RZ, 0x1, R4 ;  /* 0x00000001ff0a7819 */ /* 0x000fe20000011604 */
[----:B------:R-:W-:Y:S05]  /*cba0*/  WARPSYNC.ALL ;  /* 0x0000000000007948 */ /* 0x000fea0003800000 */
[----:B-1----:R-:W-:Y:S01]  /*cbb0*/  IMAD.IADD R5, R10, 0x1, R23 ;  /* 0x000000010a057824 */ /* 0x002fe200078e0217 */
[----:B------:R-:W-:Y:S01]  /*cbc0*/  BAR.SYNC.DEFER_BLOCKING 0x0 ;  /* 0x0000000000007b1d */ /* 0x000fe20000010000 */
[----:B------:R-:W-:-:S03]  /*cbd0*/  ISETP.GT.U32.AND P2, PT, R4, 0x3, PT ;  /* 0x000000030400780c */ /* 0x000fc60003f44070 */
[----:B------:R-:W-:Y:S02]  /*cbe0*/  ISETP.GE.U32.AND P0, PT, R5, R8, PT ;  /* 0x000000080500720c */ /* 0x000fe40003f06070 */
[----:B------:R-:W-:Y:S02]  /*cbf0*/  BSSY.RECONVERGENT B0, `(.L_x_145) ;  /* 0x0000010000007945 */ /* 0x000fe40003800200 */
[----:B------:R-:W-:-:S13]  /*cc00*/  ISETP.GE.U32.OR P0, PT, R23, R10, P0 ;  /* 0x0000000a1700720c */ /* 0x000fda0000706470 */
[----:B------:R-:W-:Y:S05]  /*cc10*/  @P0 BRA `(.L_x_146) ;  /* 0x0000000000340947 */ /* 0x000fea0003800000 */
[----:B------:R-:W-:Y:S01]  /*cc20*/  IMAD R4, R5, R7, R18 ;  /* 0x0000000705047224 */ /* 0x000fe200078e0212 */
[----:B------:R-:W-:Y:S02]  /*cc30*/  LOP3.LUT R25, R25, 0xff, RZ, 0xc0, !PT ;  /* 0x000000ff19197812 */ /* 0x000fe400078ec0ff */
[----:B------:R-:W-:Y:S01]  /*cc40*/  LOP3.LUT R16, R16, 0xff, RZ, 0xc0, !PT ;  /* 0x000000ff10107812 */ /* 0x000fe200078ec0ff */
[----:B------:R-:W-:-:S06]  /*cc50*/  IMAD R4, R4, 0x2, R3 ;  /* 0x0000000204047824 */ /* 0x000fcc00078e0203 */
[----:B------:R-:W1:Y:S02]  /*cc60*/  LDS.U16 R4, [R4] ;  /* 0x0000000004047984 */ /* 0x000e640000000400 */
[C---:B-1----:R-:W-:Y:S02]  /*cc70*/  PRMT R5, R4.reuse, 0x7771, RZ ;  /* 0x0000777104057816 */ /* 0x042fe400000000ff */
[----:B------:R-:W-:Y:S02]  /*cc80*/  LOP3.LUT R6, R4, 0xff, RZ, 0xc0, !PT ;  /* 0x000000ff04067812 */ /* 0x000fe400078ec0ff */
[----:B------:R-:W-:Y:S02]  /*cc90*/  ISETP.NE.AND P1, PT, R16, R5, PT ;  /* 0x000000051000720c */ /* 0x000fe40003f25270 */
[----:B------:R-:W-:Y:S02]  /*cca0*/  ISETP.NE.AND P0, PT, R25, R6, PT ;  /* 0x000000061900720c */ /* 0x000fe40003f05270 */
[----:B------:R-:W-:-:S02]  /*ccb0*/  SEL R16, RZ, 0x1, !P1 ;  /* 0x00000001ff107807 */ /* 0x000fc40004800000 */
[----:B------:R-:W-:-:S04]  /*ccc0*/  SEL R25, RZ, 0x1, !P0 ;  /* 0x00000001ff197807 */ /* 0x000fc80004000000 */
[----:B------:R-:W-:-:S05]  /*ccd0*/  PRMT R5, R16, 0x7604, R25 ;  /* 0x0000760410057816 */ /* 0x000fca0000000019 */
[----:B------:R1:W-:Y:S02]  /*cce0*/  STS.U16 [R0], R5 ;  /* 0x0000000500007388 */ /* 0x0003e40000000400 */
.L_x_146:
[----:B------:R-:W-:Y:S05]  /*ccf0*/  BSYNC.RECONVERGENT B0 ;  /* 0x0000000000007941 */ /* 0x000fea0003800200 */
.L_x_145:
[----:B------:R-:W-:Y:S01]  /*cd00*/  MOV R4, R10 ;  /* 0x0000000a00047202 */ /* 0x000fe20000000f00 */
[----:B------:R-:W-:Y:S06]  /*cd10*/  @P2 BRA `(.L_x_147) ;  /* 0xfffffffc009c2947 */ /* 0x000fec000383ffff */
.L_x_144:
[----:B------:R-:W2:Y:S02]  /*cd20*/  LDCU UR4, c[0x0][0x39c] ;  /* 0x00007380ff0477ac */ /* 0x000ea40008000800 */
[----:B--2---:R-:W-:-:S09]  /*cd30*/  UISETP.NE.AND UP0, UPT, UR4, URZ, UPT ;  /* 0x000000ff0400728c */ /* 0x004fd2000bf05270 */
[----:B------:R-:W-:Y:S05]  /*cd40*/  BRA.U !UP0, `(.L_x_148) ;  /* 0x0000000508047547 */ /* 0x000fea000b800000 */
[----:B------:R-:W2:Y:S02]  /*cd50*/  LDC R8, c[0x0][0x360] ;  /* 0x0000d800ff087b82 */ /* 0x000ea40000000800 */
[----:B--2---:R-:W-:Y:S01]  /*cd60*/  ISETP.GE.U32.AND P0, PT, R8, 0x21, PT ;  /* 0x000000210800780c */ /* 0x004fe20003f06070 */
[----:B-1----:R-:W-:-:S12]  /*cd70*/  IMAD.MOV.U32 R0, RZ, RZ, R8 ;  /* 0x000000ffff007224 */ /* 0x002fd800078e0008 */
[----:B------:R-:W-:Y:S05]  /*cd80*/  @!P0 BRA `(.L_x_149) ;  /* 0x0000000000948947 */ /* 0x000fea0003800000 */
[----:B------:R-:W1:Y:S01]  /*cd90*/  S2UR UR5, SR_CgaCtaId ;  /* 0x00000000000579c3 */ /* 0x000e620000008800 */
[----:B------:R-:W-:Y:S01]  /*cda0*/  UMOV UR4, 0x400 ;  /* 0x0000040000047882 */ /* 0x000fe20000000000 */
[----:B------:R-:W-:Y:S01]  /*cdb0*/  IMAD R0, R23, R8, R18 ;  /* 0x0000000817007224 */ /* 0x000fe200078e0212 */
[----:B------:R-:W-:Y:S01]  /*cdc0*/  UIADD3 UR4, UPT, UPT, UR4, 0x10, URZ ;  /* 0x0000001004047890 */ /* 0x000fe2000fffe0ff */
[----:B------:R-:W-:Y:S02]  /*cdd0*/  PRMT R4, R16, 0x7604, R25 ;  /* 0x0000760410047816 */ /* 0x000fe40000000019 */
[----:B------:R-:W-:Y:S01]  /*cde0*/  ISETP.GE.U32.AND P0, PT, R8, 0x40, PT ;  /* 0x000000400800780c */ /* 0x000fe20003f06070 */
[----:B-1----:R-:W-:-:S06]  /*cdf0*/  ULEA UR4, UR5, UR4, 0x18 ;  /* 0x0000000405047291 */ /* 0x002fcc000f8ec0ff */
[----:B------:R-:W-:Y:S01]  /*ce00*/  LEA R3, R0, UR4, 0x1 ;  /* 0x0000000400037c11 */ /* 0x000fe2000f8e08ff */
[----:B------:R-:W-:-:S04]  /*ce10*/  IMAD.MOV.U32 R0, RZ, RZ, 0x20 ;  /* 0x00000020ff007424 */ /* 0x000fc800078e00ff */
[----:B------:R1:W-:Y:S01]  /*ce20*/  STS.U16 [R3], R4 ;  /* 0x0000000403007388 */ /* 0x0003e20000000400 */
[----:B------:R-:W-:Y:S05]  /*ce30*/  @!P0 BRA `(.L_x_149) ;  /* 0x0000000000688947 */ /* 0x000fea0003800000 */
[----:B-1----:R-:W-:-:S07]  /*ce40*/  MOV R4, R8 ;  /* 0x0000000800047202 */ /* 0x002fce0000000f00 */
.L_x_152:
[----:B------:R-:W-:Y:S01]  /*ce50*/  SHF.R.U32.HI R7, RZ, 0x1, R4 ;  /* 0x00000001ff077819 */ /* 0x000fe20000011604 */
[----:B------:R-:W-:Y:S05]  /*ce60*/  WARPSYNC.ALL ;  /* 0x0000000000007948 */ /* 0x000fea0003800000 */
[----:B------:R-:W-:Y:S01]  /*ce70*/  IMAD.IADD R5, R7, 0x1, R18 ;  /* 0x0000000107057824 */ /* 0x000fe200078e0212 */
[----:B------:R-:W-:Y:S01]  /*ce80*/  BAR.SYNC.DEFER_BLOCKING 0x0 ;  /* 0x0000000000007b1d */ /* 0x000fe20000010000 */
[----:B------:R-:W-:-:S03]  /*ce90*/  ISETP.GT.U32.AND P2, PT, R4, 0x7f, PT ;  /* 0x0000007f0400780c */ /* 0x000fc60003f44070 */
[----:B------:R-:W-:Y:S02]  /*cea0*/  ISETP.GE.U32.AND P0, PT, R5, R8, PT ;  /* 0x000000080500720c */ /* 0x000fe40003f06070 */
[----:B------:R-:W-:Y:S02]  /*ceb0*/  BSSY.RECONVERGENT B0, `(.L_x_150) ;  /* 0x0000010000007945 */ /* 0x000fe40003800200 */
[----:B------:R-:W-:-:S13]  /*cec0*/  ISETP.GE.U32.OR P0, PT, R18, R7, P0 ;  /* 0x000000071200720c */ /* 0x000fda0000706470 */
[----:B-1----:R-:W-:Y:S05]  /*ced0*/  @P0 BRA `(.L_x_151) ;  /* 0x0000000000340947 */ /* 0x002fea0003800000 */
[----:B------:R-:W-:Y:S02]  /*cee0*/  LOP3.LUT R4, R4, 0x7fe, RZ, 0xc0, !PT ;  /* 0x000007fe04047812 */ /* 0x000fe400078ec0ff */
[----:B------:R-:W-:Y:S02]  /*cef0*/  LOP3.LUT R10, R25, 0xff, RZ, 0xc0, !PT ;  /* 0x000000ff190a7812 */ /* 0x000fe400078ec0ff */
[----:B------:R-:W-:Y:S01]  /*cf00*/  LOP3.LUT R9, R16, 0xff, RZ, 0xc0, !PT ;  /* 0x000000ff10097812 */ /* 0x000fe200078ec0ff */
[----:B------:R-:W-:-:S06]  /*cf10*/  IMAD.IADD R4, R3, 0x1, R4 ;  /* 0x0000000103047824 */ /* 0x000fcc00078e0204 */
        /* <DEDUP_REMOVED lines=9> */
.L_x_151:
[----:B------:R-:W-:Y:S05]  /*cfb0*/  BSYNC.RECONVERGENT B0 ;  /* 0x0000000000007941 */ /* 0x000fea0003800200 */
.L_x_150:
[----:B------:R-:W-:Y:S01]  /*cfc0*/  MOV R4, R7 ;  /* 0x0000000700047202 */ /* 0x000fe20000000f00 */
[----:B------:R-:W-:Y:S06]  /*cfd0*/  @P2 BRA `(.L_x_152) ;  /* 0xfffffffc009c2947 */ /* 0x000fec000383ffff */
.L_x_149:
[----:B------:R-:W-:Y:S01]  /*cfe0*/  ISETP.GE.U32.AND P0, PT, R0, 0x2, PT ;  /* 0x000000020000780c */ /* 0x000fe20003f06070 */
[----:B------:R-:W-:Y:S05]  /*cff0*/  WARPSYNC.ALL ;  /* 0x0000000000007948 */ /* 0x000fea0003800000 */
[----:B------:R-:W-:Y:S07]  /*d000*/  BAR.SYNC.DEFER_BLOCKING 0x0 ;  /* 0x0000000000007b1d */ /* 0x000fee0000010000 */
[----:B------:R-:W-:Y:S05]  /*d010*/  @!P0 BRA `(.L_x_148) ;  /* 0x0000000000508947 */ /* 0x000fea0003800000 */
[----:B-1----:R-:W-:-:S07]  /*d020*/  IMAD.MOV.U32 R3, RZ, RZ, 0x1 ;  /* 0x00000001ff037424 */ /* 0x002fce00078e00ff */
.L_x_153:
[----:B------:R-:W-:Y:S02]  /*d030*/  LOP3.LUT R4, R25, 0xffff, RZ, 0xc0, !PT ;  /* 0x0000ffff19047812 */ /* 0x000fe400078ec0ff */
[----:B------:R-:W-:Y:S02]  /*d040*/  LOP3.LUT R5, R16, 0xffff, RZ, 0xc0, !PT ;  /* 0x0000ffff10057812 */ /* 0x000fe400078ec0ff */
[----:B------:R-:W-:Y:S02]  /*d050*/  PRMT R4, R4, 0x8880, RZ ;  /* 0x0000888004047816 */ /* 0x000fe400000000ff */
[----:B------:R-:W-:Y:S02]  /*d060*/  PRMT R8, R5, 0x8880, RZ ;  /* 0x0000888005087816 */ /* 0x000fe400000000ff */
[----:B------:R-:W-:Y:S02]  /*d070*/  LOP3.LUT R25, R25, 0xff, RZ, 0xc0, !PT ;  /* 0x000000ff19197812 */ /* 0x000fe400078ec0ff */
[----:B------:R-:W1:Y:S01]  /*d080*/  SHFL.DOWN PT, R4, R4, R3, 0x1f ;  /* 0x08001f0304047589 */ /* 0x000e6200000e0000 */
[----:B------:R-:W-:-:S03]  /*d090*/  LOP3.LUT R16, R16, 0xff, RZ, 0xc0, !PT ;  /* 0x000000ff10107812 */ /* 0x000fc600078ec0ff */
[----:B------:R2:W3:Y:S02]  /*d0a0*/  SHFL.DOWN PT, R8, R8, R3, 0x1f ;  /* 0x08001f0308087589 */ /* 0x0004e400000e0000 */
[----:B--2---:R-:W-:-:S05]  /*d0b0*/  IMAD.SHL.U32 R3, R3, 0x2, RZ ;  /* 0x0000000203037824 */ /* 0x004fca00078e00ff */
[----:B------:R-:W-:Y:S02]  /*d0c0*/  ISETP.GE.AND P2, PT, R3, R0, PT ;  /* 0x000000000300720c */ /* 0x000fe40003f46270 */
[----:B-1----:R-:W-:Y:S02]  /*d0d0*/  ISETP.NE.AND P0, PT, R4, RZ, PT ;  /* 0x000000ff0400720c */ /* 0x002fe40003f05270 */
[----:B---3--:R-:W-:Y:S02]  /*d0e0*/  ISETP.NE.AND P1, PT, R8, RZ, PT ;  /* 0x000000ff0800720c */ /* 0x008fe40003f25270 */
[----:B------:R-:W-:Y:S02]  /*d0f0*/  SEL R6, RZ, 0x1, !P0 ;  /* 0x00000001ff067807 */ /* 0x000fe40004000000 */
[----:B------:R-:W-:Y:S02]  /*d100*/  SEL R5, RZ, 0x1, !P1 ;  /* 0x00000001ff057807 */ /* 0x000fe40004800000 */
[----:B------:R-:W-:-:S02]  /*d110*/  ISETP.NE.AND P0, PT, R25, R6, PT ;  /* 0x000000061900720c */ /* 0x000fc40003f05270 */
[----:B------:R-:W-:Y:S02]  /*d120*/  ISETP.NE.AND P1, PT, R16, R5, PT ;  /* 0x000000051000720c */ /* 0x000fe40003f25270 */
[----:B------:R-:W-:Y:S02]  /*d130*/  SEL R25, RZ, 0x1, !P0 ;  /* 0x00000001ff197807 */ /* 0x000fe40004000000 */
[----:B------:R-:W-:Y:S01]  /*d140*/  SEL R16, RZ, 0x1, !P1 ;  /* 0x00000001ff107807 */ /* 0x000fe20004800000 */
[----:B------:R-:W-:Y:S08]  /*d150*/  @!P2 BRA `(.L_x_153) ;  /* 0xfffffffc00b4a947 */ /* 0x000ff0000383ffff */
.L_x_148:
[----:B------:R-:W2:Y:S01]  /*d160*/  LDCU UR9, c[0x0][0x558] ;  /* 0x0000ab00ff0977ac */ /* 0x000ea20008000800 */
[----:B------:R-:W-:Y:S01]  /*d170*/  HFMA2 R22, -RZ, RZ, 0, 0 ;  /* 0x00000000ff167431 */ /* 0x000fe200000001ff */
[----:B------:R-:W1:Y:S01]  /*d180*/  LDCU.64 UR6, c[0x0][0x3a8] ;  /* 0x00007500ff0677ac */ /* 0x000e620008000a00 */
[----:B------:R-:W3:Y:S01]  /*d190*/  LDCU UR8, c[0x0][0x394] ;  /* 0x00007280ff0877ac */ /* 0x000ee20008000800 */
[----:B--2---:R-:W-:-:S04]  /*d1a0*/  UIADD3 UR5, UPT, UPT, UR9, -0x1, URZ ;  /* 0xffffffff09057890 */ /* 0x004fc8000fffe0ff */
[----:B------:R-:W-:Y:S01]  /*d1b0*/  UISETP.LT.U32.AND UP0, UPT, UR5, 0x18, UPT ;  /* 0x000000180500788c */ /* 0x000fe2000bf01070 */
[----:B-1----:R-:W-:-:S03]  /*d1c0*/  IMAD R0, R18, UR6, RZ ;  /* 0x0000000612007c24 */ /* 0x002fc6000f8e02ff */
[----:B------:R-:W-:Y:S01]  /*d1d0*/  USEL UR4, UR5, 0x18, UP0 ;  /* 0x0000001805047887 */ /* 0x000fe20008000000 */
[----:B------:R-:W-:Y:S01]  /*d1e0*/  IMAD R0, R23, UR7, R0 ;  /* 0x0000000717007c24 */ /* 0x000fe2000f8e0200 */
[----:B------:R-:W-:Y:S02]  /*d1f0*/  UISETP.NE.AND UP0, UPT, UR9, URZ, UPT ;  /* 0x000000ff0900728c */ /* 0x000fe4000bf05270 */
[----:B------:R-:W-:Y:S01]  /*d200*/  UIADD3 UR4, UPT, UPT, UR4, 0x1, URZ ;  /* 0x0000000104047890 */ /* 0x000fe2000fffe0ff */
[----:B---3--:R-:W-:-:S04]  /*d210*/  IMAD R0, R19, UR8, R0 ;  /* 0x0000000813007c24 */ /* 0x008fc8000f8e0200 */
[----:B------:R-:W-:Y:S02]  /*d220*/  IMAD.SHL.U32 R7, R0, 0x2, RZ ;  /* 0x0000000200077824 */ /* 0x000fe400078e00ff */
[----:B------:R-:W-:Y:S05]  /*d230*/  BRA.U !UP0, `(.L_x_154) ;  /* 0x0000001108447547 */ /* 0x000fea000b800000 */
[----:B------:R-:W1:Y:S01]  /*d240*/  LDCU.64 UR8, c[0x0][0x560] ;  /* 0x0000ac00ff0877ac */ /* 0x000e620008000a00 */
[----:B------:R-:W-:Y:S01]  /*d250*/  IMAD.MOV.U32 R6, RZ, RZ, RZ ;  /* 0x000000ffff067224 */ /* 0x000fe200078e00ff */
[----:B------:R-:W2:Y:S01]  /*d260*/  LDCU UR7, c[0x0][0x55c] ;  /* 0x0000ab80ff0777ac */ /* 0x000ea20008000800 */
[----:B------:R-:W3:Y:S01]  /*d270*/  LDCU UR6, c[0x0][0x688] ;  /* 0x0000d100ff0677ac */ /* 0x000ee20008000800 */
        /* <DEDUP_REMOVED lines=19> */
[----:B------:R-:W-:Y:S01]  /*d3b0*/  MOV R8, RZ ;  /* 0x000000ff00087202 */ /* 0x000fe20000000f00 */
[----:B------:R-:W2:Y:S01]  /*d3c0*/  LDCU UR7, c[0x0][0x574] ;  /* 0x0000ae80ff0777ac */ /* 0x000ea20008000800 */
[----:B------:R-:W3:Y:S01]  /*d3d0*/  LDCU UR6, c[0x0][0x698] ;  /* 0x0000d300ff0677ac */ /* 0x000ee20008000800 */
[----:B------:R-:W-:Y:S02]  /*d3e0*/  UISETP.NE.AND UP1, UPT, UR4, 0x3, UPT ;  /* 0x000000030400788c */ /* 0x000fe4000bf25270 */
[----:B-1----:R-:W-:-:S05]  /*d3f0*/  IMAD.HI.U32 R4, R9, UR8, R8 ;  /* 0x0000000809047c27 */ /* 0x002fca000f8e0008 */
[----:B------:R-:W-:-:S05]  /*d400*/  SHF.R.U32.HI R5, RZ, UR9, R4 ;  /* 0x00000009ff057c19 */ /* 0x000fca0008011604 */
[----:B------:R-:W-:-:S04]  /*d410*/  IMAD.MOV R3, RZ, RZ, -R5 ;  /* 0x000000ffff037224 */ /* 0x000fc800078e0a05 */
        /* <DEDUP_REMOVED lines=9> */
[----:B--2---:R-:W-:-:S04]  /*d4b0*/  SHF.R.U32.HI R9, RZ, UR7, R8 ;  /* 0x00000007ff097c19 */ /* 0x004fc80008011608 */
[----:B------:R-:W-:-:S05]  /*d4c0*/  IADD3 R3, PT, PT, -R9, RZ, RZ ;  /* 0x000000ff09037210 */ /* 0x000fca0007ffe1ff */
        /* <DEDUP_REMOVED lines=9> */
[----:B------:R-:W-:-:S05]  /*d560*/  SHF.R.U32.HI R5, RZ, UR9, R4 ;  /* 0x00000009ff057c19 */ /* 0x000fca0008011604 */
[----:B------:R-:W-:-:S04]  /*d570*/  IMAD.MOV R3, RZ, RZ, -R5 ;  /* 0x000000ffff037224 */ /* 0x000fc800078e0a05 */
[----:B--2---:R-:W-:-:S04]  /*d580*/  IMAD R3, R3, UR7, R9 ;  /* 0x0000000703037c24 */ /* 0x004fc8000f8e0209 */
[----:B---3--:R-:W-:Y:S01]  /*d590*/  IMAD R22, R3, UR6, R22 ;  /* 0x0000000603167c24 */ /* 0x008fe2000f8e0216 */
[----:B------:R-:W-:Y:S06]  /*d5a0*/  BRA.U !UP1, `(.L_x_154) ;  /* 0x0000000d09687547 */ /* 0x000fec000b800000 */
[----:B------:R-:W1:Y:S01]  /*d5b0*/  LDCU.64 UR8, c[0x0][0x598] ;  /* 0x0000b300ff0877ac */ /* 0x000e620008000a00 */
[----:B------:R-:W-:Y:S01]  /*d5c0*/  HFMA2 R4, -RZ, RZ, 0, 0 ;  /* 0x00000000ff047431 */ /* 0x000fe200000001ff */
[----:B------:R-:W2:Y:S01]  /*d5d0*/  LDCU UR7, c[0x0][0x5a0] ;  /* 0x0000b400ff0777ac */ /* 0x000ea20008000800 */
[----:B------:R-:W3:Y:S01]  /*d5e0*/  LDCU UR6, c[0x0][0x6b0] ;  /* 0x0000d600ff0677ac */ /* 0x000ee20008000800 */
[----:B------:R-:W-:Y:S02]  /*d5f0*/  UISETP.NE.AND UP1, UPT, UR4, 0x6, UPT ;  /* 0x000000060400788c */ /* 0x000fe4000bf25270 */
        /* <DEDUP_REMOVED lines=213> */
.L_x_154:
[----:B------:R-:W-:Y:S01]  /*e350*/  IMAD.MOV.U32 R17, RZ, RZ, RZ ;  /* 0x000000ffff117224 */ /* 0x000fe200078e00ff */
[----:B------:R-:W-:Y:S06]  /*e360*/  BRA.U !UP0, `(.L_x_155) ;  /* 0x0000001108487547 */ /* 0x000fec000b800000 */
[----:B------:R-:W1:Y:S01]  /*e370*/  LDCU.64 UR6, c[0x0][0x560] ;  /* 0x0000ac00ff0677ac */ /* 0x000e620008000a00 */
[----:B------:R-:W-:Y:S01]  /*e380*/  MOV R4, RZ ;  /* 0x000000ff00047202 */ /* 0x000fe20000000f00 */
[----:B------:R-:W-:Y:S01]  /*e390*/  VIADD R5, R7, 0x1 ;  /* 0x0000000107057836 */ /* 0x000fe20000000000 */
[----:B------:R-:W2:Y:S01]  /*e3a0*/  LDCU UR8, c[0x0][0x55c] ;  /* 0x0000ab80ff0877ac */ /* 0x000ea20008000800 */
[----:B------:R-:W3:Y:S01]  /*e3b0*/  LDCU UR9, c[0x0][0x688] ;  /* 0x0000d100ff0977ac */ /* 0x000ee20008000800 */
[----:B------:R-:W-:Y:S01]  /*e3c0*/  UISETP.NE.AND UP1, UPT, UR5, URZ, UPT ;  /* 0x000000ff0500728c */ /* 0x000fe2000bf25270 */
[----:B-1----:R-:W-:-:S05]  /*e3d0*/  IMAD.HI.U32 R8, R5, UR6, R4 ;  /* 0x0000000605087c27 */ /* 0x002fca000f8e0004 */
[----:B------:R-:W-:-:S05]  /*e3e0*/  SHF.R.U32.HI R9, RZ, UR7, R8 ;  /* 0x00000007ff097c19 */ /* 0x000fca0008011608 */
[----:B------:R-:W-:-:S04]  /*e3f0*/  IMAD.MOV R4, RZ, RZ, -R9 ;  /* 0x000000ffff047224 */ /* 0x000fc800078e0a09 */
        /* <DEDUP_REMOVED lines=259> */
[----:B------:R-:W3:Y:S03]  /*f430*/  LDCU UR9, c[0x0][0x748] ;  /* 0x0000e900ff0977ac */ /* 0x000ee60008000800 */
[----:B-1----:R-:W-:-:S05]  /*f440*/  IMAD.HI.U32 R0, R5, UR6, R4 ;  /* 0x0000000605007c27 */ /* 0x002fca000f8e0004 */
[----:B------:R-:W-:-:S05]  /*f450*/  SHF.R.U32.HI R0, RZ, UR7, R0 ;  /* 0x00000007ff007c19 */ /* 0x000fca0008011600 */
[----:B------:R-:W-:-:S04]  /*f460*/  IMAD.MOV R4, RZ, RZ, -R0 ;  /* 0x000000ffff047224 */ /* 0x000fc800078e0a00 */
[----:B--2---:R-:W-:-:S04]  /*f470*/  IMAD R4, R4, UR8, R5 ;  /* 0x0000000804047c24 */ /* 0x004fc8000f8e0205 */
[----:B---3--:R-:W-:-:S07]  /*f480*/  IMAD R17, R4, UR9, R17 ;  /* 0x0000000904117c24 */ /* 0x008fce000f8e0211 */
.L_x_155:
[----:B------:R-:W1:Y:S01]  /*f490*/  LDCU.64 UR6, c[0x0][0x768] ;  /* 0x0000ed00ff0677ac */ /* 0x000e620008000a00 */
[----:B------:R-:W-:Y:S01]  /*f4a0*/  CS2R R4, SRZ ;  /* 0x0000000000047805 */ /* 0x000fe2000001ff00 */
[----:B------:R-:W2:Y:S01]  /*f4b0*/  LDCU UR8, c[0x0][0x3a4] ;  /* 0x00007480ff0877ac */ /* 0x000ea20008000800 */
[----:B-1----:R-:W-:-:S04]  /*f4c0*/  ISETP.NE.U32.AND P1, PT, RZ, UR6, PT ;  /* 0x00000006ff007c0c */ /* 0x002fc8000bf25070 */
[----:B------:R-:W-:Y:S01]  /*f4d0*/  ISETP.NE.AND.EX P1, PT, RZ, UR7, PT, P1 ;  /* 0x00000007ff007c0c */ /* 0x000fe2000bf25310 */
[----:B--2---:R-:W-:-:S12]  /*f4e0*/  UISETP.NE.AND UP1, UPT, UR8, URZ, UPT ;  /* 0x000000ff0800728c */ /* 0x004fd8000bf25270 */
[----:B------:R-:W-:-:S05]  /*f4f0*/  @P1 LEA.HI R4, P0, R22, UR6, RZ, 0x1d ;  /* 0x0000000616041c11 */ /* 0x000fca000f81e8ff */
[----:B------:R-:W-:Y:S01]  /*f500*/  @P1 IMAD.X R5, RZ, RZ, UR7, P0 ;  /* 0x00000007ff051e24 */ /* 0x000fe200080e06ff */
[----:B------:R-:W-:Y:S07]  /*f510*/  BRA.U !UP1, `(.L_x_156) ;  /* 0x0000003909d47547 */ /* 0x000fee000b800000 */
[----:B------:R-:W-:Y:S01]  /*f520*/  HFMA2 R22, -RZ, RZ, 0, 0 ;  /* 0x00000000ff167431 */ /* 0x000fe200000001ff */
[----:B------:R-:W-:Y:S06]  /*f530*/  BRA.U !UP0, `(.L_x_157) ;  /* 0x0000001108487547 */ /* 0x000fec000b800000 */
[----:B------:R-:W1:Y:S01]  /*f540*/  LDCU.64 UR6, c[0x0][0x560] ;  /* 0x0000ac00ff0677ac */ /* 0x000e620008000a00 */
[----:B------:R-:W-:Y:S02]  /*f550*/  IMAD.MOV.U32 R8, RZ, RZ, RZ ;  /* 0x000000ffff087224 */ /* 0x000fe400078e00ff */
[----:B------:R-:W-:Y:S01]  /*f560*/  IMAD.MOV.U32 R9, RZ, RZ, R7 ;  /* 0x000000ffff097224 */ /* 0x000fe200078e0007 */
        /* <DEDUP_REMOVED lines=271> */
.L_x_157:
        /* <DEDUP_REMOVED lines=276> */
.L_x_158:
[----:B------:R-:W1:Y:S01]  /*117a0*/  LDCU UR4, c[0x0][0x38c] ;  /* 0x00007180ff0477ac */ /* 0x000e620008000800 */
[----:B------:R-:W-:Y:S01]  /*117b0*/  BSSY.RECONVERGENT B0, `(.L_x_159) ;  /* 0x0000017000007945 */ /* 0x000fe20003800200 */
[----:B------:R-:W-:Y:S02]  /*117c0*/  LOP3.LUT P4, RZ, R18, R23, RZ, 0xfc, !PT ;  /* 0x0000001712ff7212 */ /* 0x000fe4000788fcff */
[----:B------:R-:W-:Y:S02]  /*117d0*/  PLOP3.LUT P0, PT, PT, PT, PT, 0x8, 0x80 ;  /* 0x000000000080781c */ /* 0x000fe40003f0e170 */
[----:B-1----:R-:W-:-:S13]  /*117e0*/  ISETP.GE.AND P2, PT, R7, UR4, PT ;  /* 0x0000000407007c0c */ /* 0x002fda000bf46270 */
[----:B------:R-:W-:Y:S05]  /*117f0*/  @P2 BRA `(.L_x_160) ;  /* 0x0000000000482947 */ /* 0x000fea0003800000 */
[----:B------:R-:W1:Y:S01]  /*11800*/  LDC R0, c[0x0][0x39c] ;  /* 0x0000e700ff007b82 */ /* 0x000e620000000800 */
[----:B------:R-:W2:Y:S02]  /*11810*/  LDCU UR4, c[0x0][0x3a0] ;  /* 0x00007400ff0477ac */ /* 0x000ea40008000800 */
[----:B--2---:R-:W-:-:S04]  /*11820*/  ISETP.NE.AND P3, PT, RZ, UR4, PT ;  /* 0x00000004ff007c0c */ /* 0x004fc8000bf65270 */
[----:B------:R-:W-:Y:S02]  /*11830*/  ISETP.NE.AND P3, PT, R23, RZ, P3 ;  /* 0x000000ff1700720c */ /* 0x000fe40001f65270 */
[----:B-1----:R-:W-:-:S04]  /*11840*/  ISETP.NE.AND P2, PT, R0, RZ, PT ;  /* 0x000000ff0000720c */ /* 0x002fc80003f45270 */
[----:B------:R-:W-:-:S04]  /*11850*/  ISETP.NE.AND P2, PT, R18, RZ, P2 ;  /* 0x000000ff1200720c */ /* 0x000fc80001745270 */
[----:B------:R-:W-:-:S13]  /*11860*/  PLOP3.LUT P2, PT, P2, P3, PT, 0xf8, 0x8f ;  /* 0x00000000008f781c */ /* 0x000fda0001747f70 */
[----:B------:R-:W-:Y:S05]  /*11870*/  @P2 BRA `(.L_x_160) ;  /* 0x0000000000282947 */ /* 0x000fea0003800000 */
[----:B------:R-:W1:Y:S01]  /*11880*/  LDCU UR4, c[0x0][0x374] ;  /* 0x00006e80ff0477ac */ /* 0x000e620008000800 */
[----:B------:R-:W2:Y:S01]  /*11890*/  LDC.64 R6, c[0x0][0x770] ;  /* 0x0001dc00ff067b82 */ /* 0x000ea20000000a00 */
[----:B------:R-:W-:Y:S01]  /*118a0*/  ISETP.NE.AND P0, PT, R0, RZ, PT ;  /* 0x000000ff0000720c */ /* 0x000fe20003f05270 */
[----:B------:R-:W3:Y:S01]  /*118b0*/  LDCU UR5, c[0x0][0x360] ;  /* 0x00006c00ff0577ac */ /* 0x000ee20008000800 */
[----:B-1----:R-:W-:-:S11]  /*118c0*/  IMAD R3, R19, UR4, R2 ;  /* 0x0000000413037c24 */ /* 0x002fd6000f8e0202 */
[----:B---3--:R-:W-:Y:S01]  /*118d0*/  @!P0 IMAD R3, R3, UR5, R18 ;  /* 0x0000000503038c24 */ /* 0x008fe2000f8e0212 */
[----:B------:R-:W-:-:S03]  /*118e0*/  PLOP3.LUT P0, PT, PT, PT, PT, 0x80, 0x8 ;  /* 0x000000000008781c */ /* 0x000fc60003f0f070 */
[----:B--2---:R-:W-:-:S05]  /*118f0*/  IMAD.WIDE.U32 R2, R3, 0x2, R6 ;  /* 0x0000000203027825 */ /* 0x004fca00078e0006 */
[----:B------:R1:W-:Y:S04]  /*11900*/  STG.E.U8 desc[UR36][R2.64], R25 ;  /* 0x0000001902007986 */ /* 0x0003e8000c101124 */
[----:B------:R1:W-:Y:S02]  /*11910*/  STG.E.U8 desc[UR36][R2.64+0x1], R16 ;  /* 0x0000011002007986 */ /* 0x0003e4000c101124 */
.L_x_160:
[----:B------:R-:W-:Y:S05]  /*11920*/  BSYNC.RECONVERGENT B0 ;  /* 0x0000000000007941 */ /* 0x000fea0003800200 */
.L_x_159:
        /* <DEDUP_REMOVED lines=9> */
[----:B------:R-:W-:Y:S05]  /*119c0*/  WARPSYNC.ALL ;  /* 0x0000000000007948 */ /* 0x000fea0003800000 */
[----:B------:R-:W-:Y:S06]  /*119d0*/  BAR.SYNC.DEFER_BLOCKING 0x0 ;  /* 0x0000000000007b1d */ /* 0x000fec0000010000 */
[----:B------:R-:W-:Y:S02]  /*119e0*/  BSSY.RECONVERGENT B0, `(.L_x_161) ;  /* 0x0000018000007945 */ /* 0x000fe40003800200 */
[----:B------:R-:W-:Y:S06]  /*119f0*/  BAR.SYNC.DEFER_BLOCKING 0x0 ;  /* 0x0000000000007b1d */ /* 0x000fec0000010000 */
[----:B------:R-:W-:Y:S05]  /*11a00*/  @P4 BRA `(.L_x_162) ;  /* 0x0000000000544947 */ /* 0x000fea0003800000 */
[----:B------:R-:W2:Y:S01]  /*11a10*/  S2R R9, SR_LANEID ;  /* 0x0000000000097919 */ /* 0x000ea20000000000 */
[----:B------:R-:W-:Y:S01]  /*11a20*/  VOTEU.ANY UR5, UPT, PT ;  /* 0x0000000000057886 */ /* 0x000fe200038e0100 */
[----:B-1----:R-:W1:Y:S01]  /*11a30*/  LDC.64 R2, c[0x0][0x778] ;  /* 0x0001de00ff027b82 */ /* 0x002e620000000a00 */
[----:B------:R-:W2:Y:S01]  /*11a40*/  FLO.U32 R6, UR5 ;  /* 0x0000000500067d00 */ /* 0x000ea200080e0000 */
[----:B------:R-:W3:Y:S01]  /*11a50*/  POPC R7, UR5 ;  /* 0x0000000500077d09 */ /* 0x000ee20008000000 */
[----:B-1----:R-:W-:Y:S01]  /*11a60*/  IMAD.WIDE.U32 R2, R19, 0x4, R2 ;  /* 0x0000000413027825 */ /* 0x002fe200078e0002 */
[----:B--2---:R-:W-:-:S13]  /*11a70*/  ISETP.EQ.U32.AND P2, PT, R6, R9, PT ;  /* 0x000000090600720c */ /* 0x004fda0003f42070 */
[----:B---3--:R-:W2:Y:S01]  /*11a80*/  @P2 ATOMG.E.ADD.STRONG.GPU PT, R3, desc[UR36][R2.64], R7 ;  /* 0x80000007020329a8 */ /* 0x008ea200081ef124 */
[----:B------:R-:W1:Y:S01]  /*11a90*/  S2UR UR6, SR_CgaCtaId ;  /* 0x00000000000679c3 */ /* 0x000e620000008800 */
[----:B------:R-:W3:Y:S01]  /*11aa0*/  LDCU UR4, c[0x0][0x374] ;  /* 0x00006e80ff0477ac */ /* 0x000ee20008000800 */
[----:B------:R-:W4:Y:S01]  /*11ab0*/  S2R R8, SR_LTMASK ;  /* 0x0000000000087919 */ /* 0x000f220000003900 */
[----:B---3--:R-:W-:Y:S01]  /*11ac0*/  UIADD3 UR4, UPT, UPT, UR4, -0x1, URZ ;  /* 0xffffffff04047890 */ /* 0x008fe2000fffe0ff */
[----:B----4-:R-:W-:Y:S01]  /*11ad0*/  LOP3.LUT R8, R8, UR5, RZ, 0xc0, !PT ;  /* 0x0000000508087c12 */ /* 0x010fe2000f8ec0ff */
[----:B------:R-:W-:Y:S02]  /*11ae0*/  UMOV UR5, 0x400 ;  /* 0x0000040000057882 */ /* 0x000fe40000000000 */
[----:B-1----:R-:W-:Y:S01]  /*11af0*/  ULEA UR5, UR6, UR5, 0x18 ;  /* 0x0000000506057291 */ /* 0x002fe2000f8ec0ff */
[----:B------:R-:W1:Y:S01]  /*11b00*/  POPC R9, R8 ;  /* 0x0000000800097309 */ /* 0x000e620000000000 */
[----:B--2---:R-:W1:Y:S02]  /*11b10*/  SHFL.IDX PT, R0, R3, R6, 0x1f ;  /* 0x00001f0603007589 */ /* 0x004e6400000e0000 */
[----:B-1----:R-:W-:-:S05]  /*11b20*/  IMAD.IADD R0, R0, 0x1, R9 ;  /* 0x0000000100007824 */ /* 0x002fca00078e0209 */
[----:B------:R-:W-:-:S04]  /*11b30*/  ISETP.NE.AND P2, PT, R0, UR4, PT ;  /* 0x0000000400007c0c */ /* 0x000fc8000bf45270 */
[----:B------:R-:W-:-:S05]  /*11b40*/  SEL R0, RZ, 0x1, P2 ;  /* 0x00000001ff007807 */ /* 0x000fca0001000000 */
[----:B------:R2:W-:Y:S04]  /*11b50*/  STS.U8 [UR5], R0 ;  /* 0x00000000ff007988 */ /* 0x0005e80008000005 */
.L_x_162:
[----:B------:R-:W-:Y:S05]  /*11b60*/  BSYNC.RECONVERGENT B0 ;  /* 0x0000000000007941 */ /* 0x000fea0003800200 */
.L_x_161:
[----:B------:R-:W3:Y:S08]  /*11b70*/  S2UR UR5, SR_CgaCtaId ;  /* 0x00000000000579c3 */ /* 0x000ef00000008800 */
[----:B------:R-:W-:Y:S06]  /*11b80*/  BAR.SYNC.DEFER_BLOCKING 0x0 ;  /* 0x0000000000007b1d */ /* 0x000fec0000010000 */
[----:B------:R-:W-:-:S02]  /*11b90*/  UMOV UR4, 0x400 ;  /* 0x0000040000047882 */ /* 0x000fc40000000000 */
[----:B---3--:R-:W-:-:S09]  /*11ba0*/  ULEA UR6, UR5, UR4, 0x18 ;  /* 0x0000000405067291 */ /* 0x008fd2000f8ec0ff */
[----:B--2---:R-:W2:Y:S02]  /*11bb0*/  LDS.U8 R0, [UR6] ;  /* 0x00000006ff007984 */ /* 0x004ea40008000000 */
[----:B--2---:R-:W-:-:S13]  /*11bc0*/  ISETP.NE.AND P2, PT, R0, RZ, PT ;  /* 0x000000ff0000720c */ /* 0x004fda0003f45270 */
        /* <DEDUP_REMOVED lines=10> */
[----:B------:R-:W2:Y:S01]  /*11c70*/  LDCU UR7, c[0x0][0x39c] ;  /* 0x00007380ff0777ac */ /* 0x000ea20008000800 */
[----:B------:R-:W-:Y:S01]  /*11c80*/  BSSY.RECONVERGENT B0, `(.L_x_163) ;  /* 0x000003a000007945 */ /* 0x000fe20003800200 */
[----:B------:R-:W1:Y:S01]  /*11c90*/  LDCU.U8 UR6, c[0x0][0x381] ;  /* 0x00007020ff0677ac */ /* 0x000e620008000000 */
[----:B--2---:R-:W-:Y:S01]  /*11ca0*/  UISETP.NE.AND UP0, UPT, UR7, URZ, UPT ;  /* 0x000000ff0700728c */ /* 0x004fe2000bf05270 */
[----:B-1----:R-:W-:-:S08]  /*11cb0*/  MOV R25, UR6 ;  /* 0x0000000600197c02 */ /* 0x002fd00008000f00 */
[----:B------:R-:W-:Y:S05]  /*11cc0*/  BRA.U !UP0, `(.L_x_164) ;  /* 0x0000000108707547 */ /* 0x000fea000b800000 */
[----:B------:R-:W1:Y:S01]  /*11cd0*/  LDCU UR6, c[0x0][0x360] ;  /* 0x00006c00ff0677ac */ /* 0x000e620008000800 */
[----:B------:R-:W-:Y:S01]  /*11ce0*/  PRMT R16, R25, 0x7610, R16 ;  /* 0x0000761019107816 */ /* 0x000fe20000000010 */
[----:B------:R-:W2:Y:S01]  /*11cf0*/  LDCU UR8, c[0x0][0x398] ;  /* 0x00007300ff0877ac */ /* 0x000ea20008000800 */
[----:B-1----:R-:W-:-:S05]  /*11d00*/  IMAD R0, R23, UR6, R18 ;  /* 0x0000000617007c24 */ /* 0x002fca000f8e0212 */
[----:B--2---:R-:W-:-:S13]  /*11d10*/  ISETP.GE.U32.AND P2, PT, R0, UR8, PT ;  /* 0x0000000800007c0c */ /* 0x004fda000bf46070 */
[----:B------:R-:W-:Y:S05]  /*11d20*/  @P2 BRA `(.L_x_165) ;  /* 0x0000000000bc2947 */ /* 0x000fea0003800000 */
[----:B------:R-:W1:Y:S01]  /*11d30*/  LDCU UR7, c[0x0][0x374] ;  /* 0x00006e80ff0777ac */ /* 0x000e620008000800 */
[----:B------:R-:W2:Y:S01]  /*11d40*/  LDC R9, c[0x0][0x364] ;  /* 0x0000d900ff097b82 */ /* 0x000ea20000000800 */
[----:B------:R-:W-:Y:S01]  /*11d50*/  BSSY.RECONVERGENT B1, `(.L_x_166) ;  /* 0x0000012000017945 */ /* 0x000fe20003800200 */
[----:B------:R-:W-:-:S06]  /*11d60*/  PRMT R16, R25, 0x7610, R16 ;  /* 0x0000761019107816 */ /* 0x000fcc0000000010 */
[----:B------:R-:W3:Y:S01]  /*11d70*/  LDC.64 R2, c[0x0][0x770] ;  /* 0x0001dc00ff027b82 */ /* 0x000ee20000000a00 */
[----:B-1----:R-:W-:Y:S02]  /*11d80*/  IMAD R19, R19, UR7, RZ ;  /* 0x0000000713137c24 */ /* 0x002fe4000f8e02ff */
[----:B--2---:R-:W-:-:S07]  /*11d90*/  IMAD R9, R9, UR6, RZ ;  /* 0x0000000609097c24 */ /* 0x004fce000f8e02ff */
.L_x_167:
[----:B------:R-:W-:-:S04]  /*11da0*/  IMAD.IADD R7, R19, 0x1, R0 ;  /* 0x0000000113077824 */ /* 0x000fc800078e0200 */
[----:B---3--:R-:W-:-:S05]  /*11db0*/  IMAD.WIDE.U32 R6, R7, 0x2, R2 ;  /* 0x0000000207067825 */ /* 0x008fca00078e0002 */
[----:B------:R-:W2:Y:S04]  /*11dc0*/  LDG.E.U8 R8, desc[UR36][R6.64] ;  /* 0x0000002406087981 */ /* 0x000ea8000c1e1100 */
[----:B------:R-:W3:Y:S01]  /*11dd0*/  LDG.E.U8 R10, desc[UR36][R6.64+0x1] ;  /* 0x00000124060a7981 */ /* 0x000ee2000c1e1100 */
[----:B------:R-:W-:Y:S01]  /*11de0*/  IMAD.IADD R0, R9, 0x1, R0 ;  /* 0x0000000109007824 */ /* 0x000fe200078e0200 */
[----:B------:R-:W-:Y:S02]  /*11df0*/  LOP3.LUT R25, R25, 0xff, RZ, 0xc0, !PT ;  /* 0x000000ff19197812 */ /* 0x000fe400078ec0ff */
[----:B------:R-:W-:Y:S02]  /*11e00*/  LOP3.LUT R11, R16, 0xff, RZ, 0xc0, !PT ;  /* 0x000000ff100b7812 */ /* 0x000fe400078ec0ff */
[----:B------:R-:W-:-:S02]  /*11e10*/  ISETP.GE.U32.AND P4, PT, R0, UR8, PT ;  /* 0x0000000800007c0c */ /* 0x000fc4000bf86070 */
[----:B--2---:R-:W-:Y:S02]  /*11e20*/  ISETP.NE.AND P2, PT, R25, R8, PT ;  /* 0x000000081900720c */ /* 0x004fe40003f45270 */
[----:B---3--:R-:W-:Y:S02]  /*11e30*/  ISETP.NE.AND P3, PT, R11, R10, PT ;  /* 0x0000000a0b00720c */ /* 0x008fe40003f65270 */
[----:B------:R-:W-:Y:S02]  /*11e40*/  SEL R25, RZ, 0x1, !P2 ;  /* 0x00000001ff197807 */ /* 0x000fe40005000000 */
[----:B------:R-:W-:-:S05]  /*11e50*/  SEL R16, RZ, 0x1, !P3 ;  /* 0x00000001ff107807 */ /* 0x000fca0005800000 */
[----:B------:R-:W-:Y:S05]  /*11e60*/  @!P4 BRA `(.L_x_167) ;  /* 0xfffffffc00ccc947 */ /* 0x000fea000383ffff */
[----:B------:R-:W-:Y:S05]  /*11e70*/  BSYNC.RECONVERGENT B1 ;  /* 0x0000000000017941 */ /* 0x000fea0003800200 */
.L_x_166:
[----:B------:R-:W-:Y:S05]  /*11e80*/  BRA `(.L_x_165) ;  /* 0x0000000000647947 */ /* 0x000fea0003800000 */
.L_x_164:
[----:B------:R-:W1:Y:S01]  /*11e90*/  LDCU UR7, c[0x0][0x398] ;  /* 0x00007300ff0777ac */ /* 0x000e620008000800 */
[----:B------:R-:W-:Y:S02]  /*11ea0*/  PRMT R16, R25, 0x7610, R16 ;  /* 0x0000761019107816 */ /* 0x000fe40000000010 */
[----:B-1----:R-:W-:-:S13]  /*11eb0*/  ISETP.GE.U32.AND P2, PT, R23, UR7, PT ;  /* 0x0000000717007c0c */ /* 0x002fda000bf46070 */
[----:B------:R-:W-:Y:S05]  /*11ec0*/  @P2 BRA `(.L_x_165) ;  /* 0x0000000000542947 */ /* 0x000fea0003800000 */
[----:B------:R-:W1:Y:S01]  /*11ed0*/  LDCU UR6, c[0x0][0x374] ;  /* 0x00006e80ff0677ac */ /* 0x000e620008000800 */
[----:B------:R-:W2:Y:S01]  /*11ee0*/  LDC R10, c[0x0][0x360] ;  /* 0x0000d800ff0a7b82 */ /* 0x000ea20000000800 */
[----:B------:R-:W-:Y:S02]  /*11ef0*/  PRMT R16, R25, 0x7610, R16 ;  /* 0x0000761019107816 */ /* 0x000fe40000000010 */
[----:B------:R-:W-:-:S05]  /*11f00*/  MOV R0, R23 ;  /* 0x0000001700007202 */ /* 0x000fca0000000f00 */
[----:B------:R-:W3:Y:S08]  /*11f10*/  LDC.64 R2, c[0x0][0x770] ;  /* 0x0001dc00ff027b82 */ /* 0x000ef00000000a00 */
[----:B------:R-:W4:Y:S01]  /*11f20*/  LDC R11, c[0x0][0x364] ;  /* 0x0000d900ff0b7b82 */ /* 0x000f220000000800 */
[----:B-1----:R-:W-:-:S07]  /*11f30*/  IMAD R19, R19, UR6, RZ ;  /* 0x0000000613137c24 */ /* 0x002fce000f8e02ff */
.L_x_168:
[----:B------:R-:W-:-:S04]  /*11f40*/  IMAD.IADD R7, R19, 0x1, R0 ;  /* 0x0000000113077824 */ /* 0x000fc800078e0200 */
[----:B--2---:R-:W-:-:S04]  /*11f50*/  IMAD R7, R7, R10, R18 ;  /* 0x0000000a07077224 */ /* 0x004fc800078e0212 */
[----:B---3--:R-:W-:-:S05]  /*11f60*/  IMAD.WIDE.U32 R6, R7, 0x2, R2 ;  /* 0x0000000207067825 */ /* 0x008fca00078e0002 */
[----:B------:R-:W2:Y:S04]  /*11f70*/  LDG.E.U8 R8, desc[UR36][R6.64] ;  /* 0x0000002406087981 */ /* 0x000ea8000c1e1100 */
[----:B------:R-:W3:Y:S01]  /*11f80*/  LDG.E.U8 R9, desc[UR36][R6.64+0x1] ;  /* 0x0000012406097981 */ /* 0x000ee2000c1e1100 */
[----:B----4-:R-:W-:Y:S01]  /*11f90*/  IMAD.IADD R0, R11, 0x1, R0 ;  /* 0x000000010b007824 */ /* 0x010fe200078e0200 */
        /* <DEDUP_REMOVED lines=8> */
.L_x_165:
[----:B------:R-:W-:Y:S05]  /*12020*/  BSYNC.RECONVERGENT B0 ;  /* 0x0000000000007941 */ /* 0x000fea0003800200 */
.L_x_163:
[----:B------:R-:W1:Y:S01]  /*12030*/  LDCU UR6, c[0x0][0x360] ;  /* 0x00006c00ff0677ac */ /* 0x000e620008000800 */
[----:B------:R-:W-:Y:S01]  /*12040*/  PRMT R3, R16, 0x7604, R25 ;  /* 0x0000760410037816 */ /* 0x000fe20000000019 */
[----:B------:R-:W-:-:S04]  /*12050*/  UIADD3 UR4, UPT, UPT, UR4, 0x10, URZ ;  /* 0x0000001004047890 */ /* 0x000fc8000fffe0ff */
[----:B------:R-:W-:Y:S01]  /*12060*/  ULEA UR8, UR5, UR4, 0x18 ;  /* 0x0000000405087291 */ /* 0x000fe2000f8ec0ff */
[----:B------:R-:W2:Y:S01]  /*12070*/  LDCU UR5, c[0x0][0x364] ;  /* 0x00006c80ff0577ac */ /* 0x000ea20008000800 */
[----:B-1----:R-:W-:-:S05]  /*12080*/  IMAD R0, R23, UR6, R18 ;  /* 0x0000000617007c24 */ /* 0x002fca000f8e0212 */
[----:B------:R-:W-:-:S05]  /*12090*/  LEA R0, R0, UR8, 0x1 ;  /* 0x0000000800007c11 */ /* 0x000fca000f8e08ff */
[----:B------:R1:W-:Y:S01]  /*120a0*/  STS.U16 [R0], R3 ;  /* 0x0000000300007388 */ /* 0x0003e20000000400 */
[----:B--2---:R-:W-:-:S09]  /*120b0*/  UISETP.GE.U32.AND UP0, UPT, UR5, 0x2, UPT ;  /* 0x000000020500788c */ /* 0x004fd2000bf06070 */
[----:B-1----:R-:W-:Y:S05]  /*120c0*/  BRA.U !UP0, `(.L_x_169) ;  /* 0x0000000108647547 */ /* 0x002fea000b800000 */
[----:B------:R-:W-:-:S05]  /*120d0*/  UMOV UR4, UR5 ;  /* 0x0000000500047c82 */ /* 0x000fca0008000000 */
.L_x_172:
[----:B------:R-:W-:Y:S01]  /*120e0*/  USHF.R.U32.HI UR7, URZ, 0x1, UR4 ;  /* 0x00000001ff077899 */ /* 0x000fe20008011604 */
[----:B------:R-:W-:Y:S05]  /*120f0*/  BAR.SYNC.DEFER_BLOCKING 0x0 ;  /* 0x0000000000007b1d */ /* 0x000fea0000010000 */
[----:B-1----:R-:W-:Y:S01]  /*12100*/  IADD3 R3, PT, PT, R23, UR7, RZ ;  /* 0x0000000717037c10 */ /* 0x002fe2000fffe0ff */
[----:B------:R-:W-:Y:S03]  /*12110*/  BSSY.RECONVERGENT B0, `(.L_x_170) ;  /* 0x0000011000007945 */ /* 0x000fe60003800200 */
[----:B------:R-:W-:-:S04]  /*12120*/  ISETP.GE.U32.AND P2, PT, R3, UR5, PT ;  /* 0x0000000503007c0c */ /* 0x000fc8000bf46070 */
[----:B------:R-:W-:-:S13]  /*12130*/  ISETP.GE.U32.OR P2, PT, R23, UR7, P2 ;  /* 0x0000000717007c0c */ /* 0x000fda0009746470 */
[----:B------:R-:W-:Y:S05]  /*12140*/  @P2 BRA `(.L_x_171) ;  /* 0x0000000000342947 */ /* 0x000fea0003800000 */
[----:B------:R-:W-:Y:S01]  /*12150*/  IMAD R2, R3, UR6, R18 ;  /* 0x0000000603027c24 */ /* 0x000fe2000f8e0212 */
[----:B------:R-:W-:Y:S02]  /*12160*/  LOP3.LUT R25, R25, 0xff, RZ, 0xc0, !PT ;  /* 0x000000ff19197812 */ /* 0x000fe400078ec0ff */
[----:B------:R-:W-:Y:S02]  /*12170*/  LOP3.LUT R16, R16, 0xff, RZ, 0xc0, !PT ;  /* 0x000000ff10107812 */ /* 0x000fe400078ec0ff */
[----:B------:R-:W-:-:S06]  /*12180*/  LEA R2, R2, UR8, 0x1 ;  /* 0x0000000802027c11 */ /* 0x000fcc000f8e08ff */
        /* <DEDUP_REMOVED lines=9> */
.L_x_171:
[----:B------:R-:W-:Y:S05]  /*12220*/  BSYNC.RECONVERGENT B0 ;  /* 0x0000000000007941 */ /* 0x000fea0003800200 */
.L_x_170:
[----:B------:R-:W-:-:S03]  /*12230*/  UISETP.GT.U32.AND UP0, UPT, UR4, 0x3, UPT ;  /* 0x000000030400788c */ /* 0x000fc6000bf04070 */
[----:B------:R-:W-:-:S06]  /*12240*/  UMOV UR4, UR7 ;  /* 0x0000000700047c82 */ /* 0x000fcc0008000000 */
[----:B------:R-:W-:Y:S05]  /*12250*/  BRA.U UP0, `(.L_x_172) ;  /* 0xfffffffd00a07547 */ /* 0x000fea000b83ffff */
.L_x_169:
[----:B------:R-:W2:Y:S02]  /*12260*/  LDCU UR4, c[0x0][0x39c] ;  /* 0x00007380ff0477ac */ /* 0x000ea40008000800 */
[----:B--2---:R-:W-:-:S09]  /*12270*/  UISETP.NE.AND UP0, UPT, UR4, URZ, UPT ;  /* 0x000000ff0400728c */ /* 0x004fd2000bf05270 */
[----:B------:R-:W-:Y:S05]  /*12280*/  BRA.U !UP0, `(.L_x_173) ;  /* 0x0000000108e07547 */ /* 0x000fea000b800000 */
[----:B------:R-:W-:Y:S02]  /*12290*/  UISETP.GE.U32.AND UP0, UPT, UR6, 0x21, UPT ;  /* 0x000000210600788c */ /* 0x000fe4000bf06070 */
[----:B------:R-:W-:-:S07]  /*122a0*/  UMOV UR4, UR6 ;  /* 0x0000000600047c82 */ /* 0x000fce0008000000 */
[----:B------:R-:W-:Y:S05]  /*122b0*/  BRA.U !UP0, `(.L_x_174) ;  /* 0x0000000108747547 */ /* 0x000fea000b800000 */
[----:B-1----:R-:W-:Y:S01]  /*122c0*/  PRMT R3, R16, 0x7604, R25 ;  /* 0x0000760410037816 */ /* 0x002fe20000000019 */
[----:B------:R-:W-:Y:S01]  /*122d0*/  UISETP.GE.U32.AND UP0, UPT, UR6, 0x40, UPT ;  /* 0x000000400600788c */ /* 0x000fe2000bf06070 */
[----:B------:R-:W-:-:S03]  /*122e0*/  UMOV UR4, 0x20 ;  /* 0x0000002000047882 */ /* 0x000fc60000000000 */
[----:B------:R2:W-:Y:S05]  /*122f0*/  STS.U16 [R0], R3 ;  /* 0x0000000300007388 */ /* 0x0005ea0000000400 */
[----:B------:R-:W-:Y:S05]  /*12300*/  BRA.U !UP0, `(.L_x_174) ;  /* 0x0000000108607547 */ /* 0x000fea000b800000 */
[----:B------:R-:W-:-:S05]  /*12310*/  UMOV UR5, UR6 ;  /* 0x0000000600057c82 */ /* 0x000fca0008000000 */
.L_x_177:
[----:B------:R-:W-:Y:S01]  /*12320*/  USHF.R.U32.HI UR7, URZ, 0x1, UR5 ;  /* 0x00000001ff077899 */ /* 0x000fe20008011605 */
[----:B------:R-:W-:Y:S05]  /*12330*/  BAR.SYNC.DEFER_BLOCKING 0x0 ;  /* 0x0000000000007b1d */ /* 0x000fea0000010000 */
[----:B------:R-:W-:Y:S01]  /*12340*/  VIADD R2, R18, UR7 ;  /* 0x0000000712027c36 */ /* 0x000fe20008000000 */
[----:B------:R-:W-:Y:S04]  /*12350*/  BSSY.RECONVERGENT B0, `(.L_x_175) ;  /* 0x0000010000007945 */ /* 0x000fe80003800200 */
[----:B------:R-:W-:-:S04]  /*12360*/  ISETP.GE.U32.AND P2, PT, R2, UR6, PT ;  /* 0x0000000602007c0c */ /* 0x000fc8000bf46070 */
[----:B------:R-:W-:-:S13]  /*12370*/  ISETP.GE.U32.OR P2, PT, R18, UR7, P2 ;  /* 0x0000000712007c0c */ /* 0x000fda0009746470 */
[----:B-1----:R-:W-:Y:S05]  /*12380*/  @P2 BRA `(.L_x_176) ;  /* 0x0000000000302947 */ /* 0x002fea0003800000 */
[----:B------:R-:W-:Y:S01]  /*12390*/  ULOP3.LUT UR8, UR5, 0x7fe, URZ, 0xc0, !UPT ;  /* 0x000007fe05087892 */ /* 0x000fe2000f8ec0ff */
[----:B------:R-:W-:Y:S02]  /*123a0*/  LOP3.LUT R25, R25, 0xff, RZ, 0xc0, !PT ;  /* 0x000000ff19197812 */ /* 0x000fe400078ec0ff */
[----:B------:R-:W-:-:S06]  /*123b0*/  LOP3.LUT R16, R16, 0xff, RZ, 0xc0, !PT ;  /* 0x000000ff10107812 */ /* 0x000fcc00078ec0ff */
[----:B------:R-:W2:Y:S02]  /*123c0*/  LDS.U16 R2, [R0+UR8] ;  /* 0x0000000800027984 */ /* 0x000ea40008000400 */
[C---:B--2---:R-:W-:Y:S02]  /*123d0*/  PRMT R3, R2.reuse, 0x7771, RZ ;  /* 0x0000777102037816 */ /* 0x044fe400000000ff */
[----:B------:R-:W-:Y:S02]  /*123e0*/  LOP3.LUT R2, R2, 0xff, RZ, 0xc0, !PT ;  /* 0x000000ff02027812 */ /* 0x000fe400078ec0ff */
[----:B------:R-:W-:Y:S02]  /*123f0*/  ISETP.NE.AND P3, PT, R16, R3, PT ;  /* 0x000000031000720c */ /* 0x000fe40003f65270 */
[----:B------:R-:W-:Y:S02]  /*12400*/  ISETP.NE.AND P2, PT, R25, R2, PT ;  /* 0x000000021900720c */ /* 0x000fe40003f45270 */
[----:B------:R-:W-:-:S02]  /*12410*/  SEL R16, RZ, 0x1, !P3 ;  /* 0x00000001ff107807 */ /* 0x000fc40005800000 */
[----:B------:R-:W-:-:S04]  /*12420*/  SEL R25, RZ, 0x1, !P2 ;  /* 0x00000001ff197807 */ /* 0x000fc80005000000 */
[----:B------:R-:W-:-:S05]  /*12430*/  PRMT R3, R16, 0x7604, R25 ;  /* 0x0000760410037816 */ /* 0x000fca0000000019 */
[----:B------:R1:W-:Y:S02]  /*12440*/  STS.U16 [R0], R3 ;  /* 0x0000000300007388 */ /* 0x0003e40000000400 */
.L_x_176:
[----:B------:R-:W-:Y:S05]  /*12450*/  BSYNC.RECONVERGENT B0 ;  /* 0x0000000000007941 */ /* 0x000fea0003800200 */
.L_x_175:
[----:B------:R-:W-:-:S03]  /*12460*/  UISETP.GT.U32.AND UP0, UPT, UR5, 0x7f, UPT ;  /* 0x0000007f0500788c */ /* 0x000fc6000bf04070 */
[----:B------:R-:W-:-:S06]  /*12470*/  UMOV UR5, UR7 ;  /* 0x0000000700057c82 */ /* 0x000fcc0008000000 */
[----:B------:R-:W-:Y:S05]  /*12480*/  BRA.U UP0, `(.L_x_177) ;  /* 0xfffffffd00a47547 */ /* 0x000fea000b83ffff */
.L_x_174:
[----:B------:R-:W-:Y:S01]  /*12490*/  BAR.SYNC.DEFER_BLOCKING 0x0 ;  /* 0x0000000000007b1d */ /* 0x000fe20000010000 */
[----:B------:R-:W-:-:S09]  /*124a0*/  UISETP.GE.U32.AND UP0, UPT, UR4, 0x2, UPT ;  /* 0x000000020400788c */ /* 0x000fd2000bf06070 */
[----:B------:R-:W-:Y:S05]  /*124b0*/  BRA.U !UP0, `(.L_x_173) ;  /* 0x0000000108547547 */ /* 0x000fea000b800000 */
[----:B-12---:R-:W-:-:S07]  /*124c0*/  IMAD.MOV.U32 R0, RZ, RZ, 0x1 ;  /* 0x00000001ff007424 */ /* 0x006fce00078e00ff */
.L_x_178:
[----:B------:R-:W-:Y:S02]  /*124d0*/  LOP3.LUT R2, R25, 0xffff, RZ, 0xc0, !PT ;  /* 0x0000ffff19027812 */ /* 0x000fe400078ec0ff */
[----:B------:R-:W-:Y:S02]  /*124e0*/  LOP3.LUT R3, R16, 0xffff, RZ, 0xc0, !PT ;  /* 0x0000ffff10037812 */ /* 0x000fe400078ec0ff */
[----:B------:R-:W-:Y:S02]  /*124f0*/  PRMT R2, R2, 0x8880, RZ ;  /* 0x0000888002027816 */ /* 0x000fe400000000ff */
[----:B------:R-:W-:Y:S02]  /*12500*/  PRMT R7, R3, 0x8880, RZ ;  /* 0x0000888003077816 */ /* 0x000fe400000000ff */
[----:B------:R-:W-:Y:S02]  /*12510*/  MOV R3, R2 ;  /* 0x0000000200037202 */ /* 0x000fe40000000f00 */
[----:B------:R-:W-:-:S02]  /*12520*/  LOP3.LUT R25, R25, 0xff, RZ, 0xc0, !PT ;  /* 0x000000ff19197812 */ /* 0x000fc400078ec0ff */
[----:B------:R-:W1:Y:S01]  /*12530*/  SHFL.DOWN PT, R7, R7, R0, 0x1f ;  /* 0x08001f0007077589 */ /* 0x000e6200000e0000 */
[----:B------:R-:W-:-:S03]  /*12540*/  LOP3.LUT R9, R16, 0xff, RZ, 0xc0, !PT ;  /* 0x000000ff10097812 */ /* 0x000fc600078ec0ff */
[----:B------:R2:W3:Y:S02]  /*12550*/  SHFL.DOWN PT, R3, R3, R0, 0x1f ;  /* 0x08001f0003037589 */ /* 0x0004e400000e0000 */
[----:B--2---:R-:W-:-:S05]  /*12560*/  IMAD.SHL.U32 R0, R0, 0x2, RZ ;  /* 0x0000000200007824 */ /* 0x004fca00078e00ff */
[----:B------:R-:W-:Y:S02]  /*12570*/  ISETP.GE.AND P4, PT, R0, UR4, PT ;  /* 0x0000000400007c0c */ /* 0x000fe4000bf86270 */
        /* <DEDUP_REMOVED lines=9> */
.L_x_173:
[----:B------:R-:W-:Y:S05]  /*12610*/  @!P0 EXIT ;  /* 0x000000000000894d */ /* 0x000fea0003800000 */
[----:B------:R-:W-:Y:S05]  /*12620*/  @P1 BRA `(.L_x_179) ;  /* 0x0000000400701947 */ /* 0x000fea0003800000 */
[----:B------:R-:W3:Y:S01]  /*12630*/  LDCU.U8 UR6, c[0x0][0x788] ;  /* 0x0000f100ff0677ac */ /* 0x000ee20008000000 */
[----:B------:R-:W4:Y:S01]  /*12640*/  LDCU.64 UR4, c[0x0][0x758] ;  /* 0x0000eb00ff0477ac */ /* 0x000f220008000a00 */
[----:B---3--:R-:W-:Y:S02]  /*12650*/  ISETP.NE.AND P2, PT, RZ, UR6, PT ;  /* 0x00000006ff007c0c */ /* 0x008fe4000bf45270 */
[----:B----4-:R-:W-:Y:S02]  /*12660*/  IADD3 R2, P0, PT, R17, UR4, RZ ;  /* 0x0000000411027c10 */ /* 0x010fe4000ff1e0ff */
[----:B------:R-:W-:-:S03]  /*12670*/  IADD3 R4, P1, PT, R22, UR4, RZ ;  /* 0x0000000416047c10 */ /* 0x000fc6000ff3e0ff */
[----:B-12---:R-:W-:Y:S01]  /*12680*/  IMAD.X R3, RZ, RZ, UR5, P0 ;  /* 0x00000005ff037e24 */ /* 0x006fe200080e06ff */
[----:B------:R-:W-:-:S05]  /*12690*/  IADD3.X R5, PT, PT, RZ, UR5, RZ, P1, !PT ;  /* 0x00000005ff057c10 */ /* 0x000fca0008ffe4ff */
[----:B------:R-:W2:Y:S04]  /*126a0*/  @P2 LDG.E.64 R6, desc[UR36][R2.64] ;  /* 0x0000002402062981 */ /* 0x000ea8000c1e1b00 */
[----:B------:R-:W3:Y:S01]  /*126b0*/  @P2 LDG.E.64 R8, desc[UR36][R4.64] ;  /* 0x0000002404082981 */ /* 0x000ee2000c1e1b00 */
[----:B------:R-:W1:Y:S02]  /*126c0*/  LDCU.U8 UR4, c[0x0][0x789] ;  /* 0x0000f120ff0477ac */ /* 0x000e640008000000 */
[----:B-1----:R-:W-:Y:S01]  /*126d0*/  UISETP.NE.AND UP0, UPT, UR4, URZ, UPT ;  /* 0x000000ff0400728c */ /* 0x002fe2000bf05270 */
[----:B--2---:R-:W-:Y:S02]  /*126e0*/  @P2 ISETP.NE.U32.AND P1, PT, R6, RZ, PT ;  /* 0x000000ff0600220c */ /* 0x004fe40003f25070 */
[----:B---3--:R-:W-:-:S02]  /*126f0*/  @P2 ISETP.NE.U32.AND P0, PT, R8, RZ, PT ;  /* 0x000000ff0800220c */ /* 0x008fc40003f05070 */
[----:B------:R-:W-:Y:S02]  /*12700*/  @P2 ISETP.NE.AND.EX P1, PT, R7, RZ, PT, P1 ;  /* 0x000000ff0700220c */ /* 0x000fe40003f25310 */
[----:B------:R-:W-:Y:S02]  /*12710*/  @P2 ISETP.NE.AND.EX P0, PT, R9, RZ, PT, P0 ;  /* 0x000000ff0900220c */ /* 0x000fe40003f05300 */
[----:B------:R-:W-:Y:S02]  /*12720*/  @P2 LOP3.LUT R7, R25, 0xff, RZ, 0xc0, !PT ;  /* 0x000000ff19072812 */ /* 0x000fe400078ec0ff */
[----:B------:R-:W-:Y:S02]  /*12730*/  @P2 LOP3.LUT R9, R16, 0xff, RZ, 0xc0, !PT ;  /* 0x000000ff10092812 */ /* 0x000fe400078ec0ff */
[----:B------:R-:W-:Y:S02]  /*12740*/  @P2 SEL R0, RZ, 0x1, !P0 ;  /* 0x00000001ff002807 */ /* 0x000fe40004000000 */
[----:B------:R-:W-:-:S02]  /*12750*/  @P2 SEL R6, RZ, 0x1, !P1 ;  /* 0x00000001ff062807 */ /* 0x000fc40004800000 */
[----:B------:R-:W-:Y:S02]  /*12760*/  @P2 ISETP.NE.AND P0, PT, R7, R0, PT ;  /* 0x000000000700220c */ /* 0x000fe40003f05270 */
[----:B------:R-:W-:Y:S02]  /*12770*/  @P2 ISETP.NE.AND P1, PT, R9, R6, PT ;  /* 0x000000060900220c */ /* 0x000fe40003f25270 */
[----:B------:R-:W-:Y:S02]  /*12780*/  @P2 SEL R0, RZ, 0x1, !P0 ;  /* 0x00000001ff002807 */ /* 0x000fe40004000000 */
[----:B------:R-:W-:Y:S02]  /*12790*/  @P2 SEL R6, RZ, 0x1, !P1 ;  /* 0x00000001ff062807 */ /* 0x000fe40004800000 */
[----:B------:R-:W-:Y:S02]  /*127a0*/  @P2 PRMT R25, R0, 0x7610, R25 ;  /* 0x0000761000192816 */ /* 0x000fe40000000019 */
[----:B------:R-:W-:Y:S01]  /*127b0*/  @P2 PRMT R16, R6, 0x7610, R16 ;  /* 0x0000761006102816 */ /* 0x000fe20000000010 */
[----:B------:R-:W-:Y:S06]  /*127c0*/  BRA.U UP0, `(.L_x_180) ;  /* 0x00000001002c7547 */ /* 0x000fec000b800000 */
[----:B------:R-:W-:Y:S02]  /*127d0*/  LOP3.LUT R25, R25, 0xffff, RZ, 0xc0, !PT ;  /* 0x0000ffff19197812 */ /* 0x000fe400078ec0ff */
[----:B------:R-:W-:Y:S02]  /*127e0*/  LOP3.LUT R16, R16, 0xffff, RZ, 0xc0, !PT ;  /* 0x0000ffff10107812 */ /* 0x000fe400078ec0ff */
[----:B------:R-:W-:Y:S02]  /*127f0*/  PRMT R25, R25, 0x8880, RZ ;  /* 0x0000888019197816 */ /* 0x000fe400000000ff */
[----:B------:R-:W-:-:S03]  /*12800*/  PRMT R16, R16, 0x8880, RZ ;  /* 0x0000888010107816 */ /* 0x000fc600000000ff */
[----:B------:R-:W-:Y:S02]  /*12810*/  IMAD.MOV.U32 R6, RZ, RZ, R25 ;  /* 0x000000ffff067224 */ /* 0x000fe400078e0019 */
[----:B------:R-:W-:-:S03]  /*12820*/  IMAD.MOV.U32 R8, RZ, RZ, R16 ;  /* 0x000000ffff087224 */ /* 0x000fc600078e0010 */
[----:B------:R-:W-:Y:S02]  /*12830*/  SHF.R.S32.HI R7, RZ, 0x1f, R6 ;  /* 0x0000001fff077819 */ /* 0x000fe40000011406 */
[----:B------:R-:W-:-:S03]  /*12840*/  SHF.R.S32.HI R9, RZ, 0x1f, R8 ;  /* 0x0000001fff097819 */ /* 0x000fc60000011408 */
[----:B------:R-:W-:Y:S04]  /*12850*/  STG.E.64 desc[UR36][R4.64], R6 ;  /* 0x0000000604007986 */ /* 0x000fe8000c101b24 */
[----:B------:R-:W-:Y:S01]  /*12860*/  STG.E.64 desc[UR36][R2.64], R8 ;  /* 0x0000000802007986 */ /* 0x000fe2000c101b24 */
[----:B------:R-:W-:Y:S05]  /*12870*/  EXIT ;  /* 0x000000000000794d */ /* 0x000fea0003800000 */
.L_x_180:
[----:B------:R-:W1:Y:S02]  /*12880*/  LDCU UR4, c[0x0][0x78c] ;  /* 0x0000f180ff0477ac */ /* 0x000e640008000800 */
[----:B-1----:R-:W-:-:S09]  /*12890*/  UISETP.NE.AND UP0, UPT, UR4, 0x1, UPT ;  /* 0x000000010400788c */ /* 0x002fd2000bf05270 */
[----:B------:R-:W-:Y:S05]  /*128a0*/  BRA.U !UP0, `(.L_x_181) ;  /* 0x0000000108407547 */ /* 0x000fea000b800000 */
[----:B------:R-:W-:Y:S01]  /*128b0*/  MOV R0, 0x0 ;  /* 0x0000000000007802 */ /* 0x000fe20000000f00 */
[----:B------:R-:W1:Y:S01]  /*128c0*/  LDCU.64 UR4, c[0x4][0x7c8] ;  /* 0x0100f900ff0477ac */ /* 0x000e620008000a00 */
[----:B------:R-:W-:Y:S02]  /*128d0*/  HFMA2 R8, -RZ, RZ, 0, 4.4763088226318359375e-05 ;  /* 0x000002efff087431 */ /* 0x000fe400000001ff */
[----:B------:R-:W-:Y:S01]  /*128e0*/  IMAD.MOV.U32 R12, RZ, RZ, 0x1 ;  /* 0x00000001ff0c7424 */ /* 0x000fe200078e00ff */
[----:B------:R2:W3:Y:S01]  /*128f0*/  LDC.64 R2, c[0x4][R0] ;  /* 0x0100000000027b82 */ /* 0x0004e20000000a00 */
[----:B------:R-:W4:Y:S01]  /*12900*/  LDCU.64 UR8, c[0x4][0x7b8] ;  /* 0x0100f700ff0877ac */ /* 0x000f220008000a00 */
[----:B------:R-:W-:Y:S01]  /*12910*/  IMAD.MOV.U32 R13, RZ, RZ, RZ ;  /* 0x000000ffff0d7224 */ /* 0x000fe200078e00ff */
[----:B------:R-:W5:Y:S01]  /*12920*/  LDCU.64 UR6, c[0x4][0x6a8] ;  /* 0x0100d500ff0677ac */ /* 0x000f620008000a00 */
[----:B-1----:R-:W-:Y:S01]  /*12930*/  MOV R4, UR4 ;  /* 0x0000000400047c02 */ /* 0x002fe20008000f00 */
[----:B------:R-:W-:-:S02]  /*12940*/  IMAD.U32 R5, RZ, RZ, UR5 ;  /* 0x00000005ff057e24 */ /* 0x000fc4000f8e00ff */
[----:B----4-:R-:W-:Y:S01]  /*12950*/  IMAD.U32 R6, RZ, RZ, UR8 ;  /* 0x00000008ff067e24 */ /* 0x010fe2000f8e00ff */
[----:B------:R-:W-:Y:S01]  /*12960*/  MOV R7, UR9 ;  /* 0x0000000900077c02 */ /* 0x000fe20008000f00 */
[----:B-----5:R-:W-:Y:S02]  /*12970*/  IMAD.U32 R10, RZ, RZ, UR6 ;  /* 0x00000006ff0a7e24 */ /* 0x020fe4000f8e00ff */
[----:B--2---:R-:W-:-:S07]  /*12980*/  IMAD.U32 R11, RZ, RZ, UR7 ;  /* 0x00000007ff0b7e24 */ /* 0x004fce000f8e00ff */
[----:B------:R-:W-:-:S07]  /*12990*/  LEPC R20, `(.L_x_181) ;  /* 0x000000001014794e */ /* 0x000fce0000000000 */
[----:B0--3--:R-:W-:Y:S05]  /*129a0*/  CALL.ABS.NOINC R2 ;  /* 0x0000000002007343 */ /* 0x009fea0003c00000 */
.L_x_181:
[----:B------:R-:W1:Y:S01]  /*129b0*/  LDCU.64 UR4, c[0x0][0x758] ;  /* 0x0000eb00ff0477ac */ /* 0x000e620008000a00 */
[----:B------:R-:W-:-:S04]  /*129c0*/  LOP3.LUT R25, R25, 0xffff, RZ, 0xc0, !PT ;  /* 0x0000ffff19197812 */ /* 0x000fc800078ec0ff */
[----:B------:R-:W-:-:S04]  /*129d0*/  PRMT R25, R25, 0x8880, RZ ;  /* 0x0000888019197816 */ /* 0x000fc800000000ff */
[----:B------:R-:W-:-:S04]  /*129e0*/  MOV R2, R25 ;  /* 0x0000001900027202 */ /* 0x000fc80000000f00 */
[----:B------:R-:W-:Y:S02]  /*129f0*/  SHF.R.S32.HI R3, RZ, 0x1f, R2 ;  /* 0x0000001fff037819 */ /* 0x000fe40000011402 */
[----:B-1----:R-:W-:Y:S01]  /*12a00*/  IADD3 R22, P0, PT, R22, UR4, RZ ;  /* 0x0000000416167c10 */ /* 0x002fe2000ff1e0ff */
[----:B------:R-:W1:Y:S04]  /*12a10*/  LDCU UR4, c[0x0][0x78c] ;  /* 0x0000f180ff0477ac */ /* 0x000e680008000800 */
[----:B------:R-:W-:-:S05]  /*12a20*/  IMAD.X R23, RZ, RZ, UR5, P0 ;  /* 0x00000005ff177e24 */ /* 0x000fca00080e06ff */
[----:B------:R2:W-:Y:S01]  /*12a30*/  STG.E.64 desc[UR36][R22.64], R2 ;  /* 0x0000000216007986 */ /* 0x0005e2000c101b24 */
[----:B-1----:R-:W-:-:S09]  /*12a40*/  UISETP.NE.AND UP0, UPT, UR4, 0x1, UPT ;  /* 0x000000010400788c */ /* 0x002fd2000bf05270 */
[----:B--2---:R-:W-:Y:S05]  /*12a50*/  BRA.U !UP0, `(.L_x_182) ;  /* 0x0000000108407547 */ /* 0x004fea000b800000 */
[----:B------:R-:W-:Y:S01]  /*12a60*/  MOV R0, 0x0 ;  /* 0x0000000000007802 */ /* 0x000fe20000000f00 */
[----:B------:R-:W1:Y:S01]  /*12a70*/  LDCU.64 UR4, c[0x4][0x7c8] ;  /* 0x0100f900ff0477ac */ /* 0x000e620008000a00 */
[----:B------:R-:W-:Y:S02]  /*12a80*/  HFMA2 R12, -RZ, RZ, 0, 5.9604644775390625e-08 ;  /* 0x00000001ff0c7431 */ /* 0x000fe400000001ff */
[----:B------:R-:W-:Y:S01]  /*12a90*/  IMAD.MOV.U32 R8, RZ, RZ, 0x2ef ;  /* 0x000002efff087424 */ /* 0x000fe200078e00ff */
[----:B------:R2:W3:Y:S01]  /*12aa0*/  LDC.64 R2, c[0x4][R0] ;  /* 0x0100000000027b82 */ /* 0x0004e20000000a00 */
[----:B------:R-:W4:Y:S01]  /*12ab0*/  LDCU.64 UR6, c[0x4][0x7b8] ;  /* 0x0100f700ff0677ac */ /* 0x000f220008000a00 */
[----:B------:R-:W-:Y:S01]  /*12ac0*/  IMAD.MOV.U32 R13, RZ, RZ, RZ ;  /* 0x000000ffff0d7224 */ /* 0x000fe200078e00ff */
[----:B------:R-:W5:Y:S01]  /*12ad0*/  LDCU.64 UR8, c[0x4][0x6a8] ;  /* 0x0100d500ff0877ac */ /* 0x000f620008000a00 */
[----:B-1----:R-:W-:Y:S01]  /*12ae0*/  IMAD.U32 R4, RZ, RZ, UR4 ;  /* 0x00000004ff047e24 */ /* 0x002fe2000f8e00ff */
[----:B------:R-:W-:Y:S01]  /*12af0*/  MOV R5, UR5 ;  /* 0x0000000500057c02 */ /* 0x000fe20008000f00 */
[----:B----4-:R-:W-:-:S02]  /*12b00*/  IMAD.U32 R6, RZ, RZ, UR6 ;  /* 0x00000006ff067e24 */ /* 0x010fc4000f8e00ff */
[----:B------:R-:W-:Y:S01]  /*12b10*/  IMAD.U32 R7, RZ, RZ, UR7 ;  /* 0x00000007ff077e24 */ /* 0x000fe2000f8e00ff */
[----:B-----5:R-:W-:Y:S01]  /*12b20*/  MOV R10, UR8 ;  /* 0x00000008000a7c02 */ /* 0x020fe20008000f00 */
[----:B--2---:R-:W-:-:S07]  /*12b30*/  IMAD.U32 R11, RZ, RZ, UR9 ;  /* 0x00000009ff0b7e24 */ /* 0x004fce000f8e00ff */
[----:B------:R-:W-:-:S07]  /*12b40*/  LEPC R20, `(.L_x_182) ;  /* 0x000000001014794e */ /* 0x000fce0000000000 */
[----:B0--3--:R-:W-:Y:S05]  /*12b50*/  CALL.ABS.NOINC R2 ;  /* 0x0000000002007343 */ /* 0x009fea0003c00000 */
.L_x_182:
[----:B------:R-:W1:Y:S01]  /*12b60*/  LDCU.64 UR4, c[0x0][0x758] ;  /* 0x0000eb00ff0477ac */ /* 0x000e620008000a00 */
[----:B------:R-:W-:-:S04]  /*12b70*/  LOP3.LUT R16, R16, 0xffff, RZ, 0xc0, !PT ;  /* 0x0000ffff10107812 */ /* 0x000fc800078ec0ff */
[----:B------:R-:W-:-:S05]  /*12b80*/  PRMT R16, R16, 0x8880, RZ ;  /* 0x0000888010107816 */ /* 0x000fca00000000ff */
[----:B------:R-:W-:-:S05]  /*12b90*/  IMAD.MOV.U32 R2, RZ, RZ, R16 ;  /* 0x000000ffff027224 */ /* 0x000fca00078e0010 */
[----:B------:R-:W-:Y:S02]  /*12ba0*/  SHF.R.S32.HI R3, RZ, 0x1f, R2 ;  /* 0x0000001fff037819 */ /* 0x000fe40000011402 */
[----:B-1----:R-:W-:-:S04]  /*12bb0*/  IADD3 R4, P0, PT, R17, UR4, RZ ;  /* 0x0000000411047c10 */ /* 0x002fc8000ff1e0ff */
[----:B------:R-:W-:-:S05]  /*12bc0*/  IADD3.X R5, PT, PT, RZ, UR5, RZ, P0, !PT ;  /* 0x00000005ff057c10 */ /* 0x000fca00087fe4ff */
[----:B------:R-:W-:Y:S01]  /*12bd0*/  STG.E.64 desc[UR36][R4.64], R2 ;  /* 0x0000000204007986 */ /* 0x000fe2000c101b24 */
[----:B------:R-:W-:Y:S05]  /*12be0*/  EXIT ;  /* 0x000000000000794d */ /* 0x000fea0003800000 */
.L_x_179:
[----:B------:R-:W3:Y:S01]  /*12bf0*/  LDCU.U8 UR4, c[0x0][0x788] ;  /* 0x0000f100ff0477ac */ /* 0x000ee20008000000 */
[----:B------:R-:W4:Y:S01]  /*12c00*/  LDCU.U8 UR5, c[0x0][0x789] ;  /* 0x0000f120ff0577ac */ /* 0x000f220008000000 */
[----:B---3--:R-:W-:Y:S02]  /*12c10*/  UISETP.NE.AND UP1, UPT, UR4, URZ, UPT ;  /* 0x000000ff0400728c */ /* 0x008fe4000bf25270 */
[----:B----4-:R-:W-:-:S07]  /*12c20*/  UISETP.NE.AND UP0, UPT, UR5, URZ, UPT ;  /* 0x000000ff0500728c */ /* 0x010fce000bf05270 */
[----:B------:R-:W-:Y:S05]  /*12c30*/  BRA.U !UP1, `(.L_x_183) ;  /* 0x0000000109207547 */ /* 0x000fea000b800000 */
[----:B-12---:R-:W2:Y:S04]  /*12c40*/  LDG.E.U8 R0, desc[UR36][R4.64] ;  /* 0x0000002404007981 */ /* 0x006ea8000c1e1100 */
[----:B------:R-:W3:Y:S01]  /*12c50*/  LDG.E.U8 R2, desc[UR36][R4.64+0x1] ;  /* 0x0000012404027981 */ /* 0x000ee2000c1e1100 */
[----:B------:R-:W-:Y:S02]  /*12c60*/  LOP3.LUT R25, R25, 0xff, RZ, 0xc0, !PT ;  /* 0x000000ff19197812 */ /* 0x000fe400078ec0ff */
[----:B------:R-:W-:Y:S02]  /*12c70*/  LOP3.LUT R3, R16, 0xff, RZ, 0xc0, !PT ;  /* 0x000000ff10037812 */ /* 0x000fe400078ec0ff */
[----:B--2---:R-:W-:Y:S02]  /*12c80*/  ISETP.NE.AND P0, PT, R0, R25, PT ;  /* 0x000000190000720c */ /* 0x004fe40003f05270 */
[----:B---3--:R-:W-:-:S02]  /*12c90*/  ISETP.NE.AND P1, PT, R2, R3, PT ;  /* 0x000000030200720c */ /* 0x008fc40003f25270 */
[----:B------:R-:W-:Y:S02]  /*12ca0*/  SEL R25, RZ, 0x1, !P0 ;  /* 0x00000001ff197807 */ /* 0x000fe40004000000 */
[----:B------:R-:W-:-:S09]  /*12cb0*/  SEL R16, RZ, 0x1, !P1 ;  /* 0x00000001ff107807 */ /* 0x000fd20004800000 */
.L_x_183:
[----:B------:R-:W-:Y:S05]  /*12cc0*/  BRA.U !UP0, `(.L_x_184) ;  /* 0x0000000108dc7547 */ /* 0x000fea000b800000 */
[----:B------:R-:W3:Y:S02]  /*12cd0*/  LDCU UR4, c[0x0][0x78c] ;  /* 0x0000f180ff0477ac */ /* 0x000ee40008000800 */
[----:B---3--:R-:W-:-:S09]  /*12ce0*/  UISETP.NE.AND UP0, UPT, UR4, 0x1, UPT ;  /* 0x000000010400788c */ /* 0x008fd2000bf05270 */
[----:B------:R-:W-:Y:S05]  /*12cf0*/  BRA.U !UP0, `(.L_x_185) ;  /* 0x0000000108407547 */ /* 0x000fea000b800000 */
[----:B-12---:R-:W-:Y:S01]  /*12d00*/  MOV R0, 0x0 ;  /* 0x0000000000007802 */ /* 0x006fe20000000f00 */
[----:B------:R-:W1:Y:S01]  /*12d10*/  LDCU.64 UR4, c[0x4][0x7c8] ;  /* 0x0100f900ff0477ac */ /* 0x000e620008000a00 */
[----:B------:R-:W-:Y:S02]  /*12d20*/  HFMA2 R13, -RZ, RZ, 0, 0 ;  /* 0x00000000ff0d7431 */ /* 0x000fe400000001ff */
[----:B------:R-:W-:Y:S01]  /*12d30*/  IMAD.MOV.U32 R8, RZ, RZ, 0x2ef ;  /* 0x000002efff087424 */ /* 0x000fe200078e00ff */
[----:B------:R2:W3:Y:S01]  /*12d40*/  LDC.64 R2, c[0x4][R0] ;  /* 0x0100000000027b82 */ /* 0x0004e20000000a00 */
[----:B------:R-:W4:Y:S01]  /*12d50*/  LDCU.64 UR6, c[0x4][0x7b8] ;  /* 0x0100f700ff0677ac */ /* 0x000f220008000a00 */
[----:B------:R-:W-:Y:S01]  /*12d60*/  IMAD.MOV.U32 R12, RZ, RZ, 0x1 ;  /* 0x00000001ff0c7424 */ /* 0x000fe200078e00ff */
[----:B------:R-:W5:Y:S01]  /*12d70*/  LDCU.64 UR8, c[0x4][0x6a8] ;  /* 0x0100d500ff0877ac */ /* 0x000f620008000a00 */
[----:B-1----:R-:W-:Y:S02]  /*12d80*/  IMAD.U32 R4, RZ, RZ, UR4 ;  /* 0x00000004ff047e24 */ /* 0x002fe4000f8e00ff */
[----:B------:R-:W-:Y:S01]  /*12d90*/  IMAD.U32 R5, RZ, RZ, UR5 ;  /* 0x00000005ff057e24 */ /* 0x000fe2000f8e00ff */
[----:B----4-:R-:W-:Y:S01]  /*12da0*/  MOV R6, UR6 ;  /* 0x0000000600067c02 */ /* 0x010fe20008000f00 */
[----:B------:R-:W-:-:S02]  /*12db0*/  IMAD.U32 R7, RZ, RZ, UR7 ;  /* 0x00000007ff077e24 */ /* 0x000fc4000f8e00ff */
[----:B-----5:R-:W-:Y:S01]  /*12dc0*/  IMAD.U32 R10, RZ, RZ, UR8 ;  /* 0x00000008ff0a7e24 */ /* 0x020fe2000f8e00ff */
[----:B--2---:R-:W-:-:S07]  /*12dd0*/  MOV R11, UR9 ;  /* 0x00000009000b7c02 */ /* 0x004fce0008000f00 */
[----:B------:R-:W-:-:S07]  /*12de0*/  LEPC R20, `(.L_x_185) ;  /* 0x000000001014794e */ /* 0x000fce0000000000 */
[----:B0--3--:R-:W-:Y:S05]  /*12df0*/  CALL.ABS.NOINC R2 ;  /* 0x0000000002007343 */ /* 0x009fea0003c00000 */
.L_x_185:
[----:B------:R-:W3:Y:S01]  /*12e00*/  LDCU.64 UR4, c[0x0][0x758] ;  /* 0x0000eb00ff0477ac */ /* 0x000ee20008000a00 */
[----:B------:R-:W-:-:S04]  /*12e10*/  LOP3.LUT R25, R25, 0xffff, RZ, 0xc0, !PT ;  /* 0x0000ffff19197812 */ /* 0x000fc800078ec0ff */
[----:B------:R-:W-:-:S05]  /*12e20*/  PRMT R25, R25, 0x8880, RZ ;  /* 0x0000888019197816 */ /* 0x000fca00000000ff */
[----:B------:R-:W-:-:S05]  /*12e30*/  IMAD.MOV.U32 R2, RZ, RZ, R25 ;  /* 0x000000ffff027224 */ /* 0x000fca00078e0019 */
[----:B-12---:R-:W-:Y:S02]  /*12e40*/  SHF.R.S32.HI R3, RZ, 0x1f, R2 ;  /* 0x0000001fff037819 */ /* 0x006fe40000011402 */
[----:B---3--:R-:W-:Y:S01]  /*12e50*/  IADD3 R22, P0, PT, R22, UR4, RZ ;  /* 0x0000000416167c10 */ /* 0x008fe2000ff1e0ff */
[----:B------:R-:W1:Y:S04]  /*12e60*/  LDCU UR4, c[0x0][0x78c] ;  /* 0x0000f180ff0477ac */ /* 0x000e680008000800 */
[----:B------:R-:W-:-:S05]  /*12e70*/  IMAD.X R23, RZ, RZ, UR5, P0 ;  /* 0x00000005ff177e24 */ /* 0x000fca00080e06ff */
[----:B------:R2:W-:Y:S01]  /*12e80*/  STG.E.64 desc[UR36][R22.64], R2 ;  /* 0x0000000216007986 */ /* 0x0005e2000c101b24 */
[----:B-1----:R-:W-:-:S09]  /*12e90*/  UISETP.NE.AND UP0, UPT, UR4, 0x1, UPT ;  /* 0x000000010400788c */ /* 0x002fd2000bf05270 */
[----:B--2---:R-:W-:Y:S05]  /*12ea0*/  BRA.U !UP0, `(.L_x_186) ;  /* 0x0000000108407547 */ /* 0x004fea000b800000 */
        /* <DEDUP_REMOVED lines=16> */
.L_x_186:
[----:B------:R-:W1:Y:S01]  /*12fb0*/  LDCU.64 UR4, c[0x0][0x758] ;  /* 0x0000eb00ff0477ac */ /* 0x000e620008000a00 */
[----:B------:R-:W-:-:S04]  /*12fc0*/  LOP3.LUT R16, R16, 0xffff, RZ, 0xc0, !PT ;  /* 0x0000ffff10107812 */ /* 0x000fc800078ec0ff */
[----:B------:R-:W-:-:S04]  /*12fd0*/  PRMT R16, R16, 0x8880, RZ ;  /* 0x0000888010107816 */ /* 0x000fc800000000ff */
[----:B------:R-:W-:-:S04]  /*12fe0*/  MOV R2, R16 ;  /* 0x0000001000027202 */ /* 0x000fc80000000f00 */
[----:B------:R-:W-:Y:S02]  /*12ff0*/  SHF.R.S32.HI R3, RZ, 0x1f, R2 ;  /* 0x0000001fff037819 */ /* 0x000fe40000011402 */
[----:B-1----:R-:W-:-:S05]  /*13000*/  IADD3 R4, P0, PT, R17, UR4, RZ ;  /* 0x0000000411047c10 */ /* 0x002fca000ff1e0ff */
[----:B------:R-:W-:-:S05]  /*13010*/  IMAD.X R5, RZ, RZ, UR5, P0 ;  /* 0x00000005ff057e24 */ /* 0x000fca00080e06ff */
[----:B------:R-:W-:Y:S01]  /*13020*/  STG.E.64 desc[UR36][R4.64], R2 ;  /* 0x0000000204007986 */ /* 0x000fe2000c101b24 */
[----:B------:R-:W-:Y:S05]  /*13030*/  EXIT ;  /* 0x000000000000794d */ /* 0x000fea0003800000 */
.L_x_184:
[----:B------:R-:W-:Y:S04]  /*13040*/  STG.E.U8 desc[UR36][R4.64], R25 ;  /* 0x0000001904007986 */ /* 0x000fe8000c101124 */
[----:B------:R-:W-:Y:S01]  /*13050*/  STG.E.U8 desc[UR36][R4.64+0x1], R16 ;  /* 0x0000011004007986 */ /* 0x000fe2000c101124 */
[----:B------:R-:W-:Y:S05]  /*13060*/  EXIT ;  /* 0x000000000000794d */ /* 0x000fea0003800000 */
.L_x_156:
[----:B------:R-:W1:Y:S02]  /*13070*/  LDCU UR4, c[0x0][0x38c] ;  /* 0x00007180ff0477ac */ /* 0x000e640008000800 */
[----:B-1----:R-:W-:-:S13]  /*13080*/  ISETP.GE.AND P0, PT, R7, UR4, PT ;  /* 0x0000000407007c0c */ /* 0x002fda000bf06270 */
[----:B------:R-:W-:Y:S05]  /*13090*/  @P0 EXIT ;  /* 0x000000000000094d */ /* 0x000fea0003800000 */
[----:B------:R-:W1:Y:S01]  /*130a0*/  LDCU UR4, c[0x0][0x39c] ;  /* 0x00007380ff0477ac */ /* 0x000e620008000800 */
[----:B------:R-:W-:Y:S02]  /*130b0*/  ISETP.NE.AND P2, PT, R18, RZ, PT ;  /* 0x000000ff1200720c */ /* 0x000fe40003f45270 */
[----:B-1----:R-:W-:-:S13]  /*130c0*/  ISETP.NE.AND P0, PT, RZ, UR4, PT ;  /* 0x00000004ff007c0c */ /* 0x002fda000bf05270 */
[----:B------:R-:W-:Y:S05]  /*130d0*/  @P0 EXIT P2 ;  /* 0x000000000000094d */ /* 0x000fea0001000000 */
[----:B------:R-:W1:Y:S01]  /*130e0*/  LDCU UR4, c[0x0][0x3a0] ;  /* 0x00007400ff0477ac */ /* 0x000e620008000800 */
[----:B------:R-:W-:Y:S02]  /*130f0*/  ISETP.NE.AND P2, PT, R23, RZ, PT ;  /* 0x000000ff1700720c */ /* 0x000fe40003f45270 */
[----:B-1----:R-:W-:-:S13]  /*13100*/  ISETP.NE.AND P0, PT, RZ, UR4, PT ;  /* 0x00000004ff007c0c */ /* 0x002fda000bf05270 */
[----:B------:R-:W-:Y:S05]  /*13110*/  @P0 EXIT P2 ;  /* 0x000000000000094d */ /* 0x000fea0001000000 */
[----:B------:R-:W-:Y:S05]  /*13120*/  @P1 BRA `(.L_x_187) ;  /* 0x0000000400701947 */ /* 0x000fea0003800000 */
[----:B------:R-:W1:Y:S01]  /*13130*/  LDCU.U8 UR6, c[0x0][0x788] ;  /* 0x0000f100ff0677ac */ /* 0x000e620008000000 */
[----:B------:R-:W2:Y:S01]  /*13140*/  LDCU.64 UR4, c[0x0][0x758] ;  /* 0x0000eb00ff0477ac */ /* 0x000ea20008000a00 */
[----:B-1----:R-:W-:Y:S02]  /*13150*/  ISETP.NE.AND P2, PT, RZ, UR6, PT ;  /* 0x00000006ff007c0c */ /* 0x002fe4000bf45270 */
[----:B--2---:R-:W-:Y:S02]  /*13160*/  IADD3 R2, P0, PT, R17, UR4, RZ ;  /* 0x0000000411027c10 */ /* 0x004fe4000ff1e0ff */
[----:B------:R-:W-:-:S03]  /*13170*/  IADD3 R4, P1, PT, R22, UR4, RZ ;  /* 0x0000000416047c10 */ /* 0x000fc6000ff3e0ff */
[----:B------:R-:W-:Y:S01]  /*13180*/  IMAD.X R3, RZ, RZ, UR5, P0 ;  /* 0x00000005ff037e24 */ /* 0x000fe200080e06ff */
        /* <DEDUP_REMOVED lines=31> */
.L_x_188:
        /* <DEDUP_REMOVED lines=19> */
.L_x_189:
        /* <DEDUP_REMOVED lines=27> */
.L_x_190:
        /* <DEDUP_REMOVED lines=9> */
.L_x_187:
[----:B------:R-:W1:Y:S01]  /*136f0*/  LDCU.U8 UR4, c[0x0][0x788] ;  /* 0x0000f100ff0477ac */ /* 0x000e620008000000 */
[----:B------:R-:W2:Y:S01]  /*13700*/  LDCU.U8 UR5, c[0x0][0x789] ;  /* 0x0000f120ff0577ac */ /* 0x000ea20008000000 */
[----:B-1----:R-:W-:Y:S02]  /*13710*/  UISETP.NE.AND UP0, UPT, UR4, URZ, UPT ;  /* 0x000000ff0400728c */ /* 0x002fe4000bf05270 */
[----:B--2---:R-:W-:-:S07]  /*13720*/  UISETP.NE.AND UP1, UPT, UR5, URZ, UPT ;  /* 0x000000ff0500728c */ /* 0x004fce000bf25270 */
[----:B------:R-:W-:Y:S05]  /*13730*/  BRA.U !UP0, `(.L_x_191) ;  /* 0x0000000108207547 */ /* 0x000fea000b800000 */
[----:B------:R-:W2:Y:S04]  /*13740*/  LDG.E.U8 R0, desc[UR36][R4.64] ;  /* 0x0000002404007981 */ /* 0x000ea8000c1e1100 */
[----:B------:R-:W3:Y:S01]  /*13750*/  LDG.E.U8 R2, desc[UR36][R4.64+0x1] ;  /* 0x0000012404027981 */ /* 0x000ee2000c1e1100 */
[----:B------:R-:W-:Y:S02]  /*13760*/  LOP3.LUT R25, R25, 0xff, RZ, 0xc0, !PT ;  /* 0x000000ff19197812 */ /* 0x000fe400078ec0ff */
[----:B------:R-:W-:Y:S02]  /*13770*/  LOP3.LUT R3, R16, 0xff, RZ, 0xc0, !PT ;  /* 0x000000ff10037812 */ /* 0x000fe400078ec0ff */
[----:B--2---:R-:W-:Y:S02]  /*13780*/  ISETP.NE.AND P0, PT, R0, R25, PT ;  /* 0x000000190000720c */ /* 0x004fe40003f05270 */
[----:B---3--:R-:W-:-:S02]  /*13790*/  ISETP.NE.AND P1, PT, R2, R3, PT ;  /* 0x000000030200720c */ /* 0x008fc40003f25270 */
[----:B------:R-:W-:Y:S02]  /*137a0*/  SEL R25, RZ, 0x1, !P0 ;  /* 0x00000001ff197807 */ /* 0x000fe40004000000 */
[----:B------:R-:W-:-:S09]  /*137b0*/  SEL R16, RZ, 0x1, !P1 ;  /* 0x00000001ff107807 */ /* 0x000fd20004800000 */
.L_x_191:
[----:B------:R-:W-:Y:S05]  /*137c0*/  BRA.U !UP1, `(.L_x_192) ;  /* 0x0000000109dc7547 */ /* 0x000fea000b800000 */
[----:B------:R-:W1:Y:S02]  /*137d0*/  LDCU UR4, c[0x0][0x78c] ;  /* 0x0000f180ff0477ac */ /* 0x000e640008000800 */
[----:B-1----:R-:W-:-:S09]  /*137e0*/  UISETP.NE.AND UP0, UPT, UR4, 0x1, UPT ;  /* 0x000000010400788c */ /* 0x002fd2000bf05270 */
[----:B------:R-:W-:Y:S05]  /*137f0*/  BRA.U !UP0, `(.L_x_193) ;  /* 0x0000000108407547 */ /* 0x000fea000b800000 */
[----:B------:R-:W-:Y:S01]  /*13800*/  MOV R0, 0x0 ;  /* 0x0000000000007802 */ /* 0x000fe20000000f00 */
        /* <DEDUP_REMOVED lines=15> */
.L_x_193:
[----:B------:R-:W1:Y:S01]  /*13900*/  LDCU.64 UR4, c[0x0][0x758] ;  /* 0x0000eb00ff0477ac */ /* 0x000e620008000a00 */
[----:B------:R-:W-:-:S04]  /*13910*/  LOP3.LUT R25, R25, 0xffff, RZ, 0xc0, !PT ;  /* 0x0000ffff19197812 */ /* 0x000fc800078ec0ff */
[----:B------:R-:W-:-:S05]  /*13920*/  PRMT R25, R25, 0x8880, RZ ;  /* 0x0000888019197816 */ /* 0x000fca00000000ff */
[----:B------:R-:W-:-:S05]  /*13930*/  IMAD.MOV.U32 R2, RZ, RZ, R25 ;  /* 0x000000ffff027224 */ /* 0x000fca00078e0019 */
        /* <DEDUP_REMOVED lines=23> */
.L_x_194:
        /* <DEDUP_REMOVED lines=9> */
.L_x_192:
[----:B------:R-:W-:Y:S04]  /*13b40*/  STG.E.U8 desc[UR36][R4.64], R25 ;  /* 0x0000001904007986 */ /* 0x000fe8000c101124 */
[----:B------:R-:W-:Y:S01]  /*13b50*/  STG.E.U8 desc[UR36][R4.64+0x1], R16 ;  /* 0x0000011004007986 */ /* 0x000fe2000c101124 */
[----:B------:R-:W-:Y:S05]  /*13b60*/  EXIT ;  /* 0x000000000000794d */ /* 0x000fea0003800000 */
.L_x_195:
        /* <DEDUP_REMOVED lines=9> */
.L_x_9955:


//--------------------- .text._ZN2at6native13reduce_kernelILi128ELi4ENS0_8ReduceOpIbNS0_14func_wrapper_tImZNS0_15xor_sum_functorIbvEclERNS_14TensorIteratorEEUlbbE_EEjmLi4ELi4EEEEEvT1_ --------------------------
	.section	.text._ZN2at6native13reduce_kernelILi128ELi4ENS0_8ReduceOpIbNS0_14func_wrapper_tImZNS0_15xor_sum_functorIbvEclERNS_14TensorIteratorEEUlbbE_EEjmLi4ELi4EEEEEvT1_,"ax",@progbits
	.align	128
        .global         _ZN2at6native13reduce_kernelILi128ELi4ENS0_8ReduceOpIbNS0_14func_wrapper_tImZNS0_15xor_sum_functorIbvEclERNS_14TensorIteratorEEUlbbE_EEjmLi4ELi4EEEEEvT1_
        .type           _ZN2at6native13reduce_kernelILi128ELi4ENS0_8ReduceOpIbNS0_14func_wrapper_tImZNS0_15xor_sum_functorIbvEclERNS_14TensorIteratorEEUlbbE_EEjmLi4ELi4EEEEEvT1_,@function
        .size           _ZN2at6native13reduce_kernelILi128ELi4ENS0_8ReduceOpIbNS0_14func_wrapper_tImZNS0_15xor_sum_functorIbvEclERNS_14TensorIteratorEEUlbbE_EEjmLi4ELi4EEEEEvT1_,(.L_x_9956 - _ZN2at6native13reduce_kernelILi128ELi4ENS0_8ReduceOpIbNS0_14func_wrapper_tImZNS0_15xor_sum_functorIbvEclERNS_14TensorIteratorEEUlbbE_EEjmLi4ELi4EEEEEvT1_)
        .other          _ZN2at6native13reduce_kernelILi128ELi4ENS0_8ReduceOpIbNS0_14func_wrapper_tImZNS0_15xor_sum_functorIbvEclERNS_14TensorIteratorEEUlbbE_EEjmLi4ELi4EEEEEvT1_,@"STO_CUDA_ENTRY STV_DEFAULT"
_ZN2at6native13reduce_kernelILi128ELi4ENS0_8ReduceOpIbNS0_14func_wrapper_tImZNS0_15xor_sum_functorIbvEclERNS_14TensorIteratorEEUlbbE_EEjmLi4ELi4EEEEEvT1_:
.text._ZN2at6native13reduce_kernelILi128ELi4ENS0_8ReduceOpIbNS0_14func_wrapper_tImZNS0_15xor_sum_functorIbvEclERNS_14TensorIteratorEEUlbbE_EEjmLi4ELi4EEEEEvT1_:
        /* <DEDUP_REMOVED lines=32> */
[----:B------:R-:W-:Y:S01]  /*0200*/  HFMA2 R6, -RZ, RZ, 0, 0 ;  /* 0x00000000ff067431 */ /* 0x000fe200000001ff */
        /* <DEDUP_REMOVED lines=259> */
[----:B------:R-:W-:-:S05]  /*1240*/  SHF.R.U32.HI R0, RZ, UR5, R0 ;  /* 0x00000005ff007c19 */ /* 0x000fca0008011600 */
[----:B------:R-:W-:-:S04]  /*1250*/  IMAD.MOV R3, RZ, RZ, -R0 ;  /* 0x000000ffff037224 */ /* 0x000fc800078e0a00 */
[----:B--2---:R-:W-:-:S04]  /*1260*/  IMAD R9, R3, UR6, R9 ;  /* 0x0000000603097c24 */ /* 0x004fc8000f8e0209 */
[----:B---3--:R-:W-:-:S07]  /*1270*/  IMAD R32, R9, UR7, R32 ;  /* 0x0000000709207c24 */ /* 0x008fce000f8e0220 */
.L_x_196:
        /* <DEDUP_REMOVED lines=10> */
[----:B--2---:R-:W-:-:S04]  /*1320*/  IADD3 R22, P0, PT, R32, UR4, RZ ;  /* 0x0000000420167c10 */ /* 0x004fc8000ff1e0ff */
[----:B------:R-:W-:Y:S01]  /*1330*/  MOV R24, R22 ;  /* 0x0000001600187202 */ /* 0x000fe20000000f00 */
[----:B------:R-:W-:-:S04]  /*1340*/  IMAD.X R23, RZ, RZ, UR5, P0 ;  /* 0x00000005ff177e24 */ /* 0x000fc800080e06ff */
[----:B------:R-:W-:Y:S01]  /*1350*/  IMAD.MOV.U32 R19, RZ, RZ, R23 ;  /* 0x000000ffff137224 */ /* 0x000fe200078e0017 */
[----:B------:R-:W-:Y:S06]  /*1360*/  BRA.U !UP0, `(.L_x_199) ;  /* 0x00000009081c7547 */ /* 0x000fec000b800000 */
        /* <DEDUP_REMOVED lines=9> */
[----:B------:R-:W-:-:S02]  /*1400*/  IMAD.U32 R5, RZ, RZ, UR5 ;  /* 0x00000005ff057e24 */ /* 0x000fc4000f8e00ff */
[----:B----4-:R-:W-:Y:S01]  /*1410*/  IMAD.U32 R6, RZ, RZ, UR6 ;  /* 0x00000006ff067e24 */ /* 0x010fe2000f8e00ff */
[----:B------:R-:W-:Y:S01]  /*1420*/  MOV R7, UR7 ;  /* 0x0000000700077c02 */ /* 0x000fe20008000f00 */
[----:B-----5:R-:W-:Y:S02]  /*1430*/  IMAD.U32 R10, RZ, RZ, UR8 ;  /* 0x00000008ff0a7e24 */ /* 0x020fe4000f8e00ff */
[----:B--2---:R-:W-:-:S07]  /*1440*/  IMAD.U32 R11, RZ, RZ, UR9 ;  /* 0x00000009ff0b7e24 */ /* 0x004fce000f8e00ff */
[----:B------:R-:W-:-:S07]  /*1450*/  LEPC R20, `(.L_x_200) ;  /* 0x000000001014794e */ /* 0x000fce0000000000 */
[----:B0--3--:R-:W-:Y:S05]  /*1460*/  CALL.ABS.NOINC R14 ;  /* 0x000000000e007343 */ /* 0x009fea0003c00000 */
.L_x_200:
[----:B------:R-:W0:Y:S01]  /*1470*/  LDCU.U8 UR4, c[0x0][0x381] ;  /* 0x00007020ff0477ac */ /* 0x000e220008000000 */
[----:B------:R-:W-:Y:S01]  /*1480*/  LOP3.LUT P0, R7, R22, 0x3, RZ, 0xc0, !PT ;  /* 0x0000000316077812 */ /* 0x000fe2000780c0ff */
[----:B------:R-:W-:Y:S01]  /*1490*/  BSSY.RECONVERGENT B0, `(.L_x_201) ;  /* 0x0000025000007945 */ /* 0x000fe20003800200 */
[----:B------:R-:W1:Y:S01]  /*14a0*/  LDCU UR5, c[0x0][0x388] ;  /* 0x00007100ff0577ac */ /* 0x000e620008000800 */
[----:B0-----:R-:W-:Y:S02]  /*14b0*/  IMAD.U32 R0, RZ, RZ, UR4 ;  /* 0x00000004ff007e24 */ /* 0x001fe4000f8e00ff */
[----:B------:R-:W-:Y:S02]  /*14c0*/  IMAD.U32 R6, RZ, RZ, UR4 ;  /* 0x00000004ff067e24 */ /* 0x000fe4000f8e00ff */
[----:B-1----:R-:W-:-:S06]  /*14d0*/  IMAD.U32 R3, RZ, RZ, UR5 ;  /* 0x00000005ff037e24 */ /* 0x002fcc000f8e00ff */
        /* <DEDUP_REMOVED lines=27> */
.L_x_204:
[----:B------:R-:W-:Y:S05]  /*1690*/  BSYNC.RECONVERGENT B1 ;  /* 0x0000000000017941 */ /* 0x000fea0003800200 */
.L_x_203:
[----:B------:R-:W0:Y:S01]  /*16a0*/  LDC R4, c[0x0][0x388] ;  /* 0x0000e200ff047b82 */ /* 0x000e220000000800 */
[----:B------:R-:W-:-:S05]  /*16b0*/  IADD3 R24, P0, PT, R9, 0x4, RZ ;  /* 0x0000000409187810 */ /* 0x000fca0007f1e0ff */
[----:B------:R-:W-:Y:S01]  /*16c0*/  IMAD.X R19, RZ, RZ, R19, P0 ;  /* 0x000000ffff137224 */ /* 0x000fe200000e0613 */
[----:B0-----:R-:W-:-:S07]  /*16d0*/  IADD3 R3, PT, PT, R7, -0x4, R4 ;  /* 0xfffffffc07037810 */ /* 0x001fce0007ffe004 */
.L_x_202:
[----:B------:R-:W-:Y:S05]  /*16e0*/  BSYNC.RECONVERGENT B0 ;  /* 0x0000000000007941 */ /* 0x000fea0003800200 */
.L_x_201:
[----:B------:R-:W0:Y:S01]  /*16f0*/  LDC.64 R8, c[0x0][0x3a0] ;  /* 0x0000e800ff087b82 */ /* 0x000e220000000a00 */
[----:B------:R-:W1:Y:S01]  /*1700*/  LDCU UR4, c[0x0][0x39c] ;  /* 0x00007380ff0477ac */ /* 0x000e620008000800 */
[----:B------:R-:W-:Y:S01]  /*1710*/  BSSY.RECONVERGENT B0, `(.L_x_205) ;  /* 0x0000030000007945 */ /* 0x000fe20003800200 */
        /* <DEDUP_REMOVED lines=9> */
[----:B------:R-:W-:Y:S02]  /*17b0*/  ISETP.GE.U32.AND P2, PT, R4, R3, PT ;  /* 0x000000030400720c */ /* 0x000fe40003f46070 */
[C---:B------:R-:W-:Y:S02]  /*17c0*/  PRMT R8, R0.reuse, 0x7610, R8 ;  /* 0x0000761000087816 */ /* 0x040fe40000000008 */
[----:B------:R-:W-:-:S09]  /*17d0*/  PRMT R9, R0, 0x7610, R9 ;  /* 0x0000761000097816 */ /* 0x000fd20000000009 */
[----:B------:R-:W-:Y:S05]  /*17e0*/  @P2 BRA `(.L_x_206) ;  /* 0x0000000000882947 */ /* 0x000fea0003800000 */
[C---:B------:R-:W-:Y:S02]  /*17f0*/  PRMT R8, R0.reuse, 0x7610, R8 ;  /* 0x0000761000087816 */ /* 0x040fe40000000008 */
[----:B------:R-:W-:-:S07]  /*1800*/  PRMT R9, R0, 0x7610, R9 ;  /* 0x0000761000097816 */ /* 0x000fce0000000009 */
.L_x_207:
[----:B------:R-:W-:Y:S01]  /*1810*/  IMAD.MOV.U32 R25, RZ, RZ, R19 ;  /* 0x000000ffff197224 */ /* 0x000fe200078e0013 */
[----:B------:R-:W0:Y:S01]  /*1820*/  LDCU UR4, c[0x0][0x390] ;  /* 0x00007200ff0477ac */ /* 0x000e220008000800 */
[----:B------:R-:W-:-:S06]  /*1830*/  IMAD.WIDE.U32 R4, R7, 0x4, R24 ;  /* 0x0000000407047825 */ /* 0x000fcc00078e0018 */
[----:B------:R-:W2:Y:S01]  /*1840*/  LDG.E R4, desc[UR36][R4.64] ;  /* 0x0000002404047981 */ /* 0x000ea2000c1e1900 */
[----:B------:R-:W-:Y:S02]  /*1850*/  LOP3.LUT R9, R9, 0xff, RZ, 0xc0, !PT ;  /* 0x000000ff09097812 */ /* 0x000fe400078ec0ff */
        /* <DEDUP_REMOVED lines=14> */
[----:B------:R-:W-:-:S02]  /*1940*/  SEL R0, RZ, 0x1, !P2 ;  /* 0x00000001ff007807 */ /* 0x000fc40005000000 */
[----:B------:R-:W-:Y:S02]  /*1950*/  SEL R4, RZ, 0x1, !P3 ;  /* 0x00000001ff047807 */ /* 0x000fe40005800000 */
[----:B------:R-:W-:Y:S02]  /*1960*/  SEL R5, RZ, 0x1, !P4 ;  /* 0x00000001ff057807 */ /* 0x000fe40006000000 */
[----:B------:R-:W-:Y:S02]  /*1970*/  SEL R6, RZ, 0x1, !P5 ;  /* 0x00000001ff067807 */ /* 0x000fe40006800000 */
[----:B------:R-:W-:Y:S02]  /*1980*/  ISETP.NE.AND P2, PT, R11, R0, PT ;  /* 0x000000000b00720c */ /* 0x000fe40003f45270 */
[----:B------:R-:W-:Y:S02]  /*1990*/  ISETP.NE.AND P3, PT, R9, R4, PT ;  /* 0x000000040900720c */ /* 0x000fe40003f65270 */
[----:B------:R-:W-:-:S02]  /*19a0*/  ISETP.NE.AND P4, PT, R8, R5, PT ;  /* 0x000000050800720c */ /* 0x000fc40003f85270 */
[----:B------:R-:W-:Y:S02]  /*19b0*/  ISETP.NE.AND P5, PT, R13, R6, PT ;  /* 0x000000060d00720c */ /* 0x000fe40003fa5270 */
[----:B------:R-:W-:Y:S02]  /*19c0*/  SEL R6, RZ, 0x1, !P2 ;  /* 0x00000001ff067807 */ /* 0x000fe40005000000 */
[----:B------:R-:W-:Y:S02]  /*19d0*/  SEL R9, RZ, 0x1, !P3 ;  /* 0x00000001ff097807 */ /* 0x000fe40005800000 */
[----:B------:R-:W-:Y:S02]  /*19e0*/  SEL R8, RZ, 0x1, !P4 ;  /* 0x00000001ff087807 */ /* 0x000fe40006000000 */
[----:B------:R-:W-:Y:S01]  /*19f0*/  SEL R0, RZ, 0x1, !P5 ;  /* 0x00000001ff007807 */ /* 0x000fe20006800000 */
[----:B------:R-:W-:Y:S06]  /*1a00*/  @!P1 BRA `(.L_x_207) ;  /* 0xfffffffc00809947 */ /* 0x000fec000383ffff */
.L_x_206:
[----:B------:R-:W-:Y:S05]  /*1a10*/  BSYNC.RECONVERGENT B0 ;  /* 0x0000000000007941 */ /* 0x000fea0003800200 */
.L_x_205:
        /* <DEDUP_REMOVED lines=14> */
.L_x_209:
[----:B------:R-:W-:Y:S05]  /*1b00*/  BSYNC.RECONVERGENT B0 ;  /* 0x0000000000007941 */ /* 0x000fea0003800200 */
.L_x_208:
[----:B------:R-:W-:Y:S02]  /*1b10*/  LOP3.LUT R9, R9, 0xff, RZ, 0xc0, !PT ;  /* 0x000000ff09097812 */ /* 0x000fe400078ec0ff */
[----:B------:R-:W-:Y:S02]  /*1b20*/  LOP3.LUT R6, R6, 0xff, RZ, 0xc0, !PT ;  /* 0x000000ff06067812 */ /* 0x000fe400078ec0ff */
[----:B------:R-:W-:Y:S02]  /*1b30*/  LOP3.LUT R8, R8, 0xff, RZ, 0xc0, !PT ;  /* 0x000000ff08087812 */ /* 0x000fe400078ec0ff */
[----:B------:R-:W-:Y:S02]  /*1b40*/  ISETP.NE.AND P0, PT, R6, R9, PT ;  /* 0x000000090600720c */ /* 0x000fe40003f05270 */
[----:B------:R-:W-:Y:S02]  /*1b50*/  PLOP3.LUT P1, PT, PT, PT, PT, 0x8, 0x80 ;  /* 0x000000000080781c */ /* 0x000fe40003f2e170 */
[----:B------:R-:W-:-:S02]  /*1b60*/  SEL R3, RZ, 0x1, !P0 ;  /* 0x00000001ff037807 */ /* 0x000fc40004000000 */
[----:B------:R-:W-:Y:S02]  /*1b70*/  PLOP3.LUT P2, PT, PT, PT, PT, 0x8, 0x80 ;  /* 0x000000000080781c */ /* 0x000fe40003f4e170 */
[----:B------:R-:W-:Y:S02]  /*1b80*/  ISETP.NE.AND P0, PT, R8, R3, PT ;  /* 0x000000030800720c */ /* 0x000fe40003f05270 */
[----:B------:R-:W-:Y:S02]  /*1b90*/  LOP3.LUT R3, R0, 0xff, RZ, 0xc0, !PT ;  /* 0x000000ff00037812 */ /* 0x000fe400078ec0ff */
[----:B------:R-:W-:Y:S02]  /*1ba0*/  SEL R0, RZ, 0x1, !P0 ;  /* 0x00000001ff007807 */ /* 0x000fe40004000000 */
[----:B------:R-:W-:Y:S02]  /*1bb0*/  PLOP3.LUT P3, PT, PT, PT, PT, 0x8, 0x80 ;  /* 0x000000000080781c */ /* 0x000fe40003f6e170 */
[----:B------:R-:W-:Y:S01]  /*1bc0*/  ISETP.NE.AND P0, PT, R3, R0, PT ;  /* 0x000000000300720c */ /* 0x000fe20003f05270 */
[----:B------:R-:W-:-:S12]  /*1bd0*/  BRA `(.L_x_210) ;  /* 0x000000c400b87947 */ /* 0x000fd80003800000 */
.L_x_199:
        /* <DEDUP_REMOVED lines=8> */
[----:B--2---:R-:W-:Y:S01]  /*1c60*/  MOV R23, UR4 ;  /* 0x0000000400177c02 */ /* 0x004fe20008000f00 */
[----:B------:R-:W-:Y:S01]  /*1c70*/  IMAD.U32 R22, RZ, RZ, UR4 ;  /* 0x00000004ff167e24 */ /* 0x000fe2000f8e00ff */
[----:B------:R-:W-:Y:S01]  /*1c80*/  MOV R14, UR4 ;  /* 0x00000004000e7c02 */ /* 0x000fe20008000f00 */
[----:B------:R-:W-:Y:S01]  /*1c90*/  IMAD.U32 R21, RZ, RZ, UR4 ;  /* 0x00000004ff157e24 */ /* 0x000fe2000f8e00ff */
[----:B------:R-:W-:Y:S01]  /*1ca0*/  MOV R9, UR4 ;  /* 0x0000000400097c02 */ /* 0x000fe20008000f00 */
[----:B-1----:R-:W-:Y:S01]  /*1cb0*/  IMAD R3, R26, 0x3, R27 ;  /* 0x000000031a037824 */ /* 0x002fe200078e021b */
[----:B------:R-:W-:Y:S01]  /*1cc0*/  MOV R7, UR4 ;  /* 0x0000000400077c02 */ /* 0x000fe20008000f00 */
[----:B------:R-:W-:-:S02]  /*1cd0*/  IMAD.U32 R20, RZ, RZ, UR4 ;  /* 0x00000004ff147e24 */ /* 0x000fc4000f8e00ff */
[----:B------:R-:W-:Y:S01]  /*1ce0*/  IMAD.U32 R15, RZ, RZ, UR4 ;  /* 0x00000004ff0f7e24 */ /* 0x000fe2000f8e00ff */
[----:B------:R-:W-:Y:S01]  /*1cf0*/  ISETP.GE.U32.AND P0, PT, R3, R28, PT ;  /* 0x0000001c0300720c */ /* 0x000fe20003f06070 */
[----:B------:R-:W-:Y:S02]  /*1d00*/  IMAD.U32 R13, RZ, RZ, UR4 ;  /* 0x00000004ff0d7e24 */ /* 0x000fe4000f8e00ff */
[----:B------:R-:W-:Y:S02]  /*1d10*/  IMAD.U32 R12, RZ, RZ, UR4 ;  /* 0x00000004ff0c7e24 */ /* 0x000fe4000f8e00ff */
[----:B------:R-:W-:Y:S02]  /*1d20*/  IMAD.U32 R11, RZ, RZ, UR4 ;  /* 0x00000004ff0b7e24 */ /* 0x000fe4000f8e00ff */
[----:B------:R-:W-:Y:S02]  /*1d30*/  IMAD.U32 R10, RZ, RZ, UR4 ;  /* 0x00000004ff0a7e24 */ /* 0x000fe4000f8e00ff */
[----:B------:R-:W-:-:S02]  /*1d40*/  IMAD.U32 R8, RZ, RZ, UR4 ;  /* 0x00000004ff087e24 */ /* 0x000fc4000f8e00ff */
[----:B------:R-:W-:Y:S02]  /*1d50*/  IMAD.U32 R0, RZ, RZ, UR4 ;  /* 0x00000004ff007e24 */ /* 0x000fe4000f8e00ff */
[----:B------:R-:W-:Y:S02]  /*1d60*/  IMAD.U32 R3, RZ, RZ, UR4 ;  /* 0x00000004ff037e24 */ /* 0x000fe4000f8e00ff */
[----:B------:R-:W-:Y:S01]  /*1d70*/  IMAD.U32 R6, RZ, RZ, UR4 ;  /* 0x00000004ff067e24 */ /* 0x000fe2000f8e00ff */
[----:B------:R-:W-:Y:S06]  /*1d80*/  @P0 BRA `(.L_x_213) ;  /* 0x00000008002c0947 */ /* 0x000fec0003800000 */
[----:B------:R-:W-:Y:S01]  /*1d90*/  BSSY.RECONVERGENT B1, `(.L_x_214) ;  /* 0x0000087000017945 */ /* 0x000fe20003800200 */
[C---:B------:R-:W-:Y:S02]  /*1da0*/  PRMT R22, R23.reuse, 0x7610, R22 ;  /* 0x0000761017167816 */ /* 0x040fe40000000016 */
[C---:B------:R-:W-:Y:S02]  /*1db0*/  PRMT R21, R23.reuse, 0x7610, R21 ;  /* 0x0000761017157816 */ /* 0x040fe40000000015 */
[C---:B------:R-:W-:Y:S02]  /*1dc0*/  PRMT R20, R23.reuse, 0x7610, R20 ;  /* 0x0000761017147816 */ /* 0x040fe40000000014 */
[C---:B------:R-:W-:Y:S02]  /*1dd0*/  PRMT R15, R23.reuse, 0x7610, R15 ;  /* 0x00007610170f7816 */ /* 0x040fe4000000000f */
[C---:B------:R-:W-:Y:S02]  /*1de0*/  PRMT R14, R23.reuse, 0x7610, R14 ;  /* 0x00007610170e7816 */ /* 0x040fe4000000000e */
[----:B------:R-:W-:-:S02]  /*1df0*/  PRMT R13, R23, 0x7610, R13 ;  /* 0x00007610170d7816 */ /* 0x000fc4000000000d */
        /* <DEDUP_REMOVED lines=8> */
[----:B------:R-:W-:-:S07]  /*1e80*/  PRMT R7, R23, 0x7610, R7 ;  /* 0x0000761017077816 */ /* 0x000fce0000000007 */
.L_x_215:
[C---:B------:R-:W-:Y:S01]  /*1e90*/  LOP3.LUT R5, R27.reuse, 0xfffffffc, RZ, 0xc0, !PT ;  /* 0xfffffffc1b057812 */ /* 0x040fe200078ec0ff */
[----:B------:R-:W-:-:S03]  /*1ea0*/  IMAD.IADD R27, R27, 0x1, R26 ;  /* 0x000000011b1b7824 */ /* 0x000fc600078e021a */
[----:B------:R-:W-:-:S05]  /*1eb0*/  IADD3 R4, P0, PT, R5, R24, RZ ;  /* 0x0000001805047210 */ /* 0x000fca0007f1e0ff */
[----:B------:R-:W-:Y:S01]  /*1ec0*/  IMAD.X R5, RZ, RZ, R19, P0 ;  /* 0x000000ffff057224 */ /* 0x000fe200000e0613 */
[----:B------:R-:W-:-:S04]  /*1ed0*/  LOP3.LUT R33, R27, 0xfffffffc, RZ, 0xc0, !PT ;  /* 0xfffffffc1b217812 */ /* 0x000fc800078ec0ff */
[----:B------:R1:W2:Y:S01]  /*1ee0*/  LDG.E R25, desc[UR36][R4.64] ;  /* 0x0000002404197981 */ /* 0x0002a2000c1e1900 */
[----:B------:R-:W-:Y:S01]  /*1ef0*/  IADD3 R32, P0, PT, R33, R24, RZ ;  /* 0x0000001821207210 */ /* 0x000fe20007f1e0ff */
[----:B------:R-:W-:-:S04]  /*1f00*/  IMAD.IADD R27, R27, 0x1, R26 ;  /* 0x000000011b1b7824 */ /* 0x000fc800078e021a */
[----:B------:R-:W-:Y:S01]  /*1f10*/  IMAD.X R33, RZ, RZ, R19, P0 ;  /* 0x000000ffff217224 */ /* 0x000fe200000e0613 */
[----:B------:R-:W-:-:S04]  /*1f20*/  LOP3.LUT R31, R27, 0xfffffffc, RZ, 0xc0, !PT ;  /* 0xfffffffc1b1f7812 */ /* 0x000fc800078ec0ff */
[----:B------:R3:W4:Y:S01]  /*1f30*/  LDG.E R32, desc[UR36][R32.64] ;  /* 0x0000002420207981 */ /* 0x000722000c1e1900 */
[----:B------:R-:W-:Y:S01]  /*1f40*/  IADD3 R30, P0, PT, R31, R24, RZ ;  /* 0x000000181f1e7210 */ /* 0x000fe20007f1e0ff */
[----:B------:R-:W-:-:S03]  /*1f50*/  IMAD.IADD R27, R27, 0x1, R26 ;  /* 0x000000011b1b7824 */ /* 0x000fc600078e021a */
[----:B------:R-:W-:Y:S02]  /*1f60*/  IADD3.X R31, PT, PT, RZ, R19, RZ, P0, !PT ;  /* 0x00000013ff1f7210 */ /* 0x000fe400007fe4ff */
[----:B-1----:R-:W-:-:S03]  /*1f70*/  LOP3.LUT R5, R27, 0xfffffffc, RZ, 0xc0, !PT ;  /* 0xfffffffc1b057812 */ /* 0x002fc600078ec0ff */
[----:B------:R-:W5:Y:S01]  /*1f80*/  LDG.E R30, desc[UR36][R30.64] ;  /* 0x000000241e1e7981 */ /* 0x000f62000c1e1900 */
[----:B------:R-:W-:-:S05]  /*1f90*/  IADD3 R4, P0, PT, R5, R24, RZ ;  /* 0x0000001805047210 */ /* 0x000fca0007f1e0ff */
[----:B------:R-:W-:-:S05]  /*1fa0*/  IMAD.X R5, RZ, RZ, R19, P0 ;  /* 0x000000ffff057224 */ /* 0x000fca00000e0613 */
[----:B------:R1:W5:Y:S01]  /*1fb0*/  LDG.E R29, desc[UR36][R4.64] ;  /* 0x00000024041d7981 */ /* 0x000362000c1e1900 */
[----:B------:R-:W-:Y:S01]  /*1fc0*/  LOP3.LUT R3, R3, 0xff, RZ, 0xc0, !PT ;  /* 0x000000ff03037812 */ /* 0x000fe200078ec0ff */
[----:B------:R-:W-:Y:S01]  /*1fd0*/  IMAD.IADD R27, R27, 0x1, R26 ;  /* 0x000000011b1b7824 */ /* 0x000fe200078e021a */
[----:B------:R-:W-:Y:S02]  /*1fe0*/  LOP3.LUT R0, R0, 0xff, RZ, 0xc0, !PT ;  /* 0x000000ff00007812 */ /* 0x000fe400078ec0ff */
[----:B------:R-:W-:Y:S01]  /*1ff0*/  LOP3.LUT R7, R7, 0xff, RZ, 0xc0, !PT ;  /* 0x000000ff07077812 */ /* 0x000fe200078ec0ff */
[----:B------:R-:W-:Y:S01]  /*2000*/  IMAD R37, R26, 0x3, R27 ;  /* 0x000000031a257824 */ /* 0x000fe200078e021b */
[----:B------:R-:W-:Y:S02]  /*2010*/  LOP3.LUT R6, R6, 0xff, RZ, 0xc0, !PT ;  /* 0x000000ff06067812 */ /* 0x000fe400078ec0ff */
[----:B------:R-:W-:Y:S02]  /*2020*/  LOP3.LUT R13, R13, 0xff, RZ, 0xc0, !PT ;  /* 0x000000ff0d0d7812 */ /* 0x000fe400078ec0ff */
[----:B------:R-:W-:-:S02]  /*2030*/  ISETP.GE.U32.AND P0, PT, R37, R28, PT ;  /* 0x0000001c2500720c */ /* 0x000fc40003f06070 */
[----:B------:R-:W-:Y:S02]  /*2040*/  LOP3.LUT R14, R14, 0xff, RZ, 0xc0, !PT ;  /* 0x000000ff0e0e7812 */ /* 0x000fe400078ec0ff */
[----:B------:R-:W-:Y:S02]  /*2050*/  LOP3.LUT R20, R20, 0xff, RZ, 0xc0, !PT ;  /* 0x000000ff14147812 */ /* 0x000fe400078ec0ff */
[----:B------:R-:W-:Y:S02]  /*2060*/  LOP3.LUT R21, R21, 0xff, RZ, 0xc0, !PT ;  /* 0x000000ff15157812 */ /* 0x000fe400078ec0ff */
[----:B------:R-:W-:Y:S02]  /*2070*/  LOP3.LUT R22, R22, 0xff, RZ, 0xc0, !PT ;  /* 0x000000ff16167812 */ /* 0x000fe400078ec0ff */
[----:B------:R-:W-:Y:S02]  /*2080*/  LOP3.LUT R23, R23, 0xff, RZ, 0xc0, !PT ;  /* 0x000000ff17177812 */ /* 0x000fe400078ec0ff */
[----:B--2---:R-:W-:-:S02]  /*2090*/  PRMT R35, R25, 0x7772, RZ ;  /* 0x0000777219237816 */ /* 0x004fc400000000ff */
[----:B---3--:R-:W-:Y:S02]  /*20a0*/  PRMT R33, R25, 0x7770, RZ ;  /* 0x0000777019217816 */ /* 0x008fe400000000ff */
[----:B------:R-:W-:Y:S02]  /*20b0*/  ISETP.NE.AND P3, PT, R35, RZ, PT ;  /* 0x000000ff2300720c */ /* 0x000fe40003f65270 */
[C---:B------:R-:W-:Y:S02]  /*20c0*/  PRMT R34, R25.reuse, 0x7771, RZ ;  /* 0x0000777119227816 */ /* 0x040fe400000000ff */
[----:B------:R-:W-:Y:S02]  /*20d0*/  SEL R38, RZ, 0x1, !P3 ;  /* 0x00000001ff267807 */ /* 0x000fe40005800000 */
[----:B------:R-:W-:Y:S02]  /*20e0*/  PRMT R25, R25, 0x7773, RZ ;  /* 0x0000777319197816 */ /* 0x000fe400000000ff */
[----:B------:R-:W-:-:S02]  /*20f0*/  ISETP.NE.AND P6, PT, R3, R38, PT ;  /* 0x000000260300720c */ /* 0x000fc40003fc5270 */
[C---:B----4-:R-:W-:Y:S02]  /*2100*/  PRMT R3, R32.reuse, 0x7770, RZ ;  /* 0x0000777020037816 */ /* 0x050fe400000000ff */
[----:B------:R-:W-:Y:S02]  /*2110*/  ISETP.NE.AND P3, PT, R25, RZ, PT ;  /* 0x000000ff1900720c */ /* 0x000fe40003f65270 */
[C---:B-1----:R-:W-:Y:S02]  /*2120*/  PRMT R4, R32.reuse, 0x7771, RZ ;  /* 0x0000777120047816 */ /* 0x042fe400000000ff */
[----:B------:R-:W-:Y:S02]  /*2130*/  ISETP.NE.AND P4, PT, R3, RZ, PT ;  /* 0x000000ff0300720c */ /* 0x000fe40003f85270 */
[----:B------:R-:W-:Y:S02]  /*2140*/  SEL R39, RZ, 0x1, !P3 ;  /* 0x00000001ff277807 */ /* 0x000fe40005800000 */
[----:B------:R-:W-:-:S02]  /*2150*/  PRMT R3, R32, 0x7772, RZ ;  /* 0x0000777220037816 */ /* 0x000fc400000000ff */
[----:B------:R-:W-:Y:S02]  /*2160*/  ISETP.NE.AND P3, PT, R4, RZ, PT ;  /* 0x000000ff0400720c */ /* 0x000fe40003f65270 */
[----:B------:R-:W-:Y:S02]  /*2170*/  ISETP.NE.AND P1, PT, R33, RZ, PT ;  /* 0x000000ff2100720c */ /* 0x000fe40003f25270 */
[----:B------:R-:W-:Y:S02]  /*2180*/  PRMT R32, R32, 0x7773, RZ ;  /* 0x0000777320207816 */ /* 0x000fe400000000ff */
[----:B------:R-:W-:Y:S02]  /*2190*/  SEL R40, RZ, 0x1, !P4 ;  /* 0x00000001ff287807 */ /* 0x000fe40006000000 */
[----:B------:R-:W-:Y:S02]  /*21a0*/  ISETP.NE.AND P5, PT, R0, R39, PT ;  /* 0x000000270000720c */ /* 0x000fe40003fa5270 */
[----:B------:R-:W-:-:S02]  /*21b0*/  ISETP.NE.AND P4, PT, R3, RZ, PT ;  /* 0x000000ff0300720c */ /* 0x000fc40003f85270 */
[----:B------:R-:W-:Y:S02]  /*21c0*/  LOP3.LUT R0, R9, 0xff, RZ, 0xc0, !PT ;  /* 0x000000ff09007812 */ /* 0x000fe400078ec0ff */
[----:B------:R-:W-:Y:S02]  /*21d0*/  SEL R41, RZ, 0x1, !P3 ;  /* 0x00000001ff297807 */ /* 0x000fe40005800000 */
[----:B------:R-:W-:Y:S02]  /*21e0*/  SEL R42, RZ, 0x1, !P1 ;  /* 0x00000001ff2a7807 */ /* 0x000fe40004800000 */
[----:B------:R-:W-:Y:S02]  /*21f0*/  ISETP.NE.AND P3, PT, R32, RZ, PT ;  /* 0x000000ff2000720c */ /* 0x000fe40003f65270 */
[----:B------:R-:W-:Y:S02]  /*2200*/  ISETP.NE.AND P2, PT, R34, RZ, PT ;  /* 0x000000ff2200720c */ /* 0x000fe40003f45270 */
[----:B------:R-:W-:-:S02]  /*2210*/  SEL R36, RZ, 0x1, !P4 ;  /* 0x00000001ff247807 */ /* 0x000fc40006000000 */
[----:B------:R-:W-:Y:S02]  /*2220*/  ISETP.NE.AND P4, PT, R0, R41, PT ;  /* 0x000000290000720c */ /* 0x000fe40003f85270 */
[----:B------:R-:W-:Y:S02]  /*2230*/  ISETP.NE.AND P1, PT, R7, R42, PT ;  /* 0x0000002a0700720c */ /* 0x000fe40003f25270 */
[----:B------:R-:W-:Y:S02]  /*2240*/  LOP3.LUT R0, R11, 0xff, RZ, 0xc0, !PT ;  /* 0x000000ff0b007812 */ /* 0x000fe400078ec0ff */
[----:B------:R-:W-:Y:S02]  /*2250*/  SEL R31, RZ, 0x1, !P3 ;  /* 0x00000001ff1f7807 */ /* 0x000fe40005800000 */
[----:B------:R-:W-:Y:S02]  /*2260*/  SEL R37, RZ, 0x1, !P2 ;  /* 0x00000001ff257807 */ /* 0x000fe40005000000 */
[----:B------:R-:W-:-:S02]  /*2270*/  LOP3.LUT R3, R8, 0xff, RZ, 0xc0, !PT ;  /* 0x000000ff08037812 */ /* 0x000fc400078ec0ff */
[----:B-----5:R-:W-:Y:S02]  /*2280*/  PRMT R5, R30, 0x7771, RZ ;  /* 0x000077711e057816 */ /* 0x020fe400000000ff */
[----:B------:R-:W-:Y:S02]  /*2290*/  SEL R7, RZ, 0x1, !P1 ;  /* 0x00000001ff077807 */ /* 0x000fe40004800000 */
[----:B------:R-:W-:Y:S02]  /*22a0*/  ISETP.NE.AND P3, PT, R0, R31, PT ;  /* 0x0000001f0000720c */ /* 0x000fe40003f65270 */
[----:B------:R-:W-:Y:S02]  /*22b0*/  ISETP.NE.AND P2, PT, R6, R37, PT ;  /* 0x000000250600720c */ /* 0x000fe40003f45270 */
[----:B------:R-:W-:Y:S02]  /*22c0*/  ISETP.NE.AND P1, PT, R3, R40, PT ;  /* 0x000000280300720c */ /* 0x000fe40003f25270 */
[----:B------:R-:W-:-:S02]  /*22d0*/  SEL R0, RZ, 0x1, !P5 ;  /* 0x00000001ff007807 */ /* 0x000fc40006800000 */
[----:B------:R-:W-:Y:S02]  /*22e0*/  LOP3.LUT R3, R10, 0xff, RZ, 0xc0, !PT ;  /* 0x000000ff0a037812 */ /* 0x000fe400078ec0ff */
[----:B------:R-:W-:Y:S02]  /*22f0*/  ISETP.NE.AND P5, PT, R5, RZ, PT ;  /* 0x000000ff0500720c */ /* 0x000fe40003fa5270 */
[C---:B------:R-:W-:Y:S02]  /*2300*/  PRMT R5, R30.reuse, 0x7773, RZ ;  /* 0x000077731e057816 */ /* 0x040fe400000000ff */
[C---:B------:R-:W-:Y:S02]  /*2310*/  PRMT R4, R30.reuse, 0x7770, RZ ;  /* 0x000077701e047816 */ /* 0x040fe400000000ff */
[----:B------:R-:W-:Y:S02]  /*2320*/  SEL R6, RZ, 0x1, !P2 ;  /* 0x00000001ff067807 */ /* 0x000fe40005000000 */
[----:B------:R-:W-:-:S02]  /*2330*/  PRMT R8, R30, 0x7772, RZ ;  /* 0x000077721e087816 */ /* 0x000fc400000000ff */
[----:B------:R-:W-:Y:S02]  /*2340*/  ISETP.NE.AND P2, PT, R3, R36, PT ;  /* 0x000000240300720c */ /* 0x000fe40003f45270 */
[----:B------:R-:W-:Y:S02]  /*2350*/  SEL R30, RZ, 0x1, !P5 ;  /* 0x00000001ff1e7807 */ /* 0x000fe40006800000 */
[----:B------:R-:W-:Y:S02]  /*2360*/  SEL R3, RZ, 0x1, !P6 ;  /* 0x00000001ff037807 */ /* 0x000fe40007000000 */
[----:B------:R-:W-:Y:S02]  /*2370*/  ISETP.NE.AND P5, PT, R5, RZ, PT ;  /* 0x000000ff0500720c */ /* 0x000fe40003fa5270 */
[----:B------:R-:W-:Y:S02]  /*2380*/  ISETP.NE.AND P6, PT, R4, RZ, PT ;  /* 0x000000ff0400720c */ /* 0x000fe40003fc5270 */
[----:B------:R-:W-:-:S02]  /*2390*/  LOP3.LUT R10, R15, 0xff, RZ, 0xc0, !PT ;  /* 0x000000ff0f0a7812 */ /* 0x000fc400078ec0ff */
[----:B------:R-:W-:Y:S02]  /*23a0*/  SEL R5, RZ, 0x1, !P5 ;  /* 0x00000001ff057807 */ /* 0x000fe40006800000 */
[----:B------:R-:W-:Y:S02]  /*23b0*/  SEL R4, RZ, 0x1, !P6 ;  /* 0x00000001ff047807 */ /* 0x000fe40007000000 */
[----:B------:R-:W-:Y:S02]  /*23c0*/  ISETP.NE.AND P6, PT, R8, RZ, PT ;  /* 0x000000ff0800720c */ /* 0x000fe40003fc5270 */
[----:B------:R-:W-:Y:S02]  /*23d0*/  PRMT R11, R29, 0x7770, RZ ;  /* 0x000077701d0b7816 */ /* 0x000fe400000000ff */
[----:B------:R-:W-:Y:S02]  /*23e0*/  LOP3.LUT R9, R12, 0xff, RZ, 0xc0, !PT ;  /* 0x000000ff0c097812 */ /* 0x000fe400078ec0ff */
[----:B------:R-:W-:-:S02]  /*23f0*/  ISETP.NE.AND P5, PT, R10, R5, PT ;  /* 0x000000050a00720c */ /* 0x000fc40003fa5270 */
[----:B------:R-:W-:Y:S02]  /*2400*/  PRMT R12, R29, 0x7771, RZ ;  /* 0x000077711d0c7816 */ /* 0x000fe400000000ff */
[----:B------:R-:W-:Y:S02]  /*2410*/  SEL R10, RZ, 0x1, !P2 ;  /* 0x00000001ff0a7807 */ /* 0x000fe40005000000 */
[----:B------:R-:W-:Y:S02]  /*2420*/  SEL R25, RZ, 0x1, !P6 ;  /* 0x00000001ff197807 */ /* 0x000fe40007000000 */
[----:B------:R-:W-:Y:S02]  /*2430*/  ISETP.NE.AND P2, PT, R11, RZ, PT ;  /* 0x000000ff0b00720c */ /* 0x000fe40003f45270 */
[----:B------:R-:W-:Y:S02]  /*2440*/  ISETP.NE.AND P6, PT, R13, R30, PT ;  /* 0x0000001e0d00720c */ /* 0x000fe40003fc5270 */
[----:B------:R-:W-:-:S02]  /*2450*/  SEL R11, RZ, 0x1, !P3 ;  /* 0x00000001ff0b7807 */ /* 0x000fc40005800000 */
[C---:B------:R-:W-:Y:S02]  /*2460*/  PRMT R13, R29.reuse, 0x7772, RZ ;  /* 0x000077721d0d7816 */ /* 0x040fe400000000ff */
[----:B------:R-:W-:Y:S02]  /*2470*/  ISETP.NE.AND P3, PT, R12, RZ, PT ;  /* 0x000000ff0c00720c */ /* 0x000fe40003f65270 */
[----:B------:R-:W-:Y:S02]  /*2480*/  PRMT R29, R29, 0x7773, RZ ;  /* 0x000077731d1d7816 */ /* 0x000fe400000000ff */
[----:B------:R-:W-:Y:S02]  /*2490*/  SEL R35, RZ, 0x1, !P2 ;  /* 0x00000001ff237807 */ /* 0x000fe40005000000 */
[----:B------:R-:W-:Y:S02]  /*24a0*/  SEL R34, RZ, 0x1, !P3 ;  /* 0x00000001ff227807 */ /* 0x000fe40005800000 */
[----:B------:R-:W-:-:S02]  /*24b0*/  ISETP.NE.AND P2, PT, R13, RZ, PT ;  /* 0x000000ff0d00720c */ /* 0x000fc40003f45270 */
[----:B------:R-:W-:Y:S02]  /*24c0*/  ISETP.NE.AND P3, PT, R29, RZ, PT ;  /* 0x000000ff1d00720c */ /* 0x000fe40003f65270 */
[----:B------:R-:W-:Y:S02]  /*24d0*/  SEL R8, RZ, 0x1, !P1 ;  /* 0x00000001ff087807 */ /* 0x000fe40004800000 */
[----:B------:R-:W-:Y:S02]  /*24e0*/  ISETP.NE.AND P1, PT, R9, R4, PT ;  /* 0x000000040900720c */ /* 0x000fe40003f25270 */
[----:B------:R-:W-:Y:S02]  /*24f0*/  SEL R33, RZ, 0x1, !P2 ;  /* 0x00000001ff217807 */ /* 0x000fe40005000000 */
[----:B------:R-:W-:Y:S02]  /*2500*/  SEL R32, RZ, 0x1, !P3 ;  /* 0x00000001ff207807 */ /* 0x000fe40005800000 */
[----:B------:R-:W-:-:S02]  /*2510*/  SEL R9, RZ, 0x1, !P4 ;  /* 0x00000001ff097807 */ /* 0x000fc40006000000 */
[----:B------:R-:W-:Y:S02]  /*2520*/  SEL R12, RZ, 0x1, !P1 ;  /* 0x00000001ff0c7807 */ /* 0x000fe40004800000 */
[----:B------:R-:W-:Y:S02]  /*2530*/  SEL R13, RZ, 0x1, !P6 ;  /* 0x00000001ff0d7807 */ /* 0x000fe40007000000 */
[----:B------:R-:W-:Y:S02]  /*2540*/  ISETP.NE.AND P4, PT, R14, R25, PT ;  /* 0x000000190e00720c */ /* 0x000fe40003f85270 */
[----:B------:R-:W-:Y:S02]  /*2550*/  ISETP.NE.AND P2, PT, R20, R35, PT ;  /* 0x000000231400720c */ /* 0x000fe40003f45270 */
[----:B------:R-:W-:Y:S02]  /*2560*/  ISETP.NE.AND P1, PT, R21, R34, PT ;  /* 0x000000221500720c */ /* 0x000fe40003f25270 */
[----:B------:R-:W-:-:S02]  /*2570*/  ISETP.NE.AND P3, PT, R22, R33, PT ;  /* 0x000000211600720c */ /* 0x000fc40003f65270 */
[----:B------:R-:W-:Y:S02]  /*2580*/  ISETP.NE.AND P6, PT, R23, R32, PT ;  /* 0x000000201700720c */ /* 0x000fe40003fc5270 */
[----:B------:R-:W-:Y:S02]  /*2590*/  SEL R14, RZ, 0x1, !P4 ;  /* 0x00000001ff0e7807 */ /* 0x000fe40006000000 */
[----:B------:R-:W-:Y:S02]  /*25a0*/  SEL R15, RZ, 0x1, !P5 ;  /* 0x00000001ff0f7807 */ /* 0x000fe40006800000 */
[----:B------:R-:W-:Y:S02]  /*25b0*/  SEL R20, RZ, 0x1, !P2 ;  /* 0x00000001ff147807 */ /* 0x000fe40005000000 */
[----:B------:R-:W-:Y:S02]  /*25c0*/  SEL R21, RZ, 0x1, !P1 ;  /* 0x00000001ff157807 */ /* 0x000fe40004800000 */
[----:B------:R-:W-:-:S02]  /*25d0*/  SEL R22, RZ, 0x1, !P3 ;  /* 0x00000001ff167807 */ /* 0x000fc40005800000 */
[----:B------:R-:W-:Y:S01]  /*25e0*/  SEL R23, RZ, 0x1, !P6 ;  /* 0x00000001ff177807 */ /* 0x000fe20007000000 */
[----:B------:R-:W-:Y:S06]  /*25f0*/  @!P0 BRA `(.L_x_215) ;  /* 0xfffffff800248947 */ /* 0x000fec000383ffff */
[----:B------:R-:W-:Y:S05]  /*2600*/  BSYNC.RECONVERGENT B1 ;  /* 0x0000000000017941 */ /* 0x000fea0003800200 */
.L_x_214:
[----:B------:R-:W-:Y:S02]  /*2610*/  PRMT R29, R42, 0x7610, R29 ;  /* 0x000076102a1d7816 */ /* 0x000fe4000000001d */
[----:B------:R-:W-:Y:S02]  /*2620*/  PRMT R42, R4, 0x7610, R42 ;  /* 0x00007610042a7816 */ /* 0x000fe4000000002a */
[----:B------:R-:W-:-:S07]  /*2630*/  PRMT R43, R5, 0x7610, R43 ;  /* 0x00007610052b7816 */ /* 0x000fce000000002b */
.L_x_213:
[----:B------:R-:W-:Y:S05]  /*2640*/  BSYNC.RECONVERGENT B0 ;  /* 0x0000000000007941 */ /* 0x000fea0003800200 */
.L_x_212:
[----:B------:R-:W-:Y:S01]  /*2650*/  ISETP.GE.U32.AND P0, PT, R27, R28, PT ;  /* 0x0000001c1b00720c */ /* 0x000fe20003f06070 */
[----:B------:R-:W-:-:S12]  /*2660*/  BSSY.RECONVERGENT B0, `(.L_x_216) ;  /* 0x000004e000007945 */ /* 0x000fd80003800200 */
[----:B------:R-:W-:Y:S05]  /*2670*/  @P0 BRA `(.L_x_217) ;  /* 0x0000000400300947 */ /* 0x000fea0003800000 */
[----:B------:R-:W-:-:S04]  /*2680*/  LOP3.LUT R5, R27, 0xfffffffc, RZ, 0xc0, !PT ;  /* 0xfffffffc1b057812 */ /* 0x000fc800078ec0ff */
[----:B------:R-:W-:-:S05]  /*2690*/  IADD3 R4, P0, PT, R5, R24, RZ ;  /* 0x0000001805047210 */ /* 0x000fca0007f1e0ff */
[----:B------:R-:W-:-:S05]  /*26a0*/  IMAD.X R5, RZ, RZ, R19, P0 ;  /* 0x000000ffff057224 */ /* 0x000fca00000e0613 */
[----:B------:R-:W2:Y:S01]  /*26b0*/  LDG.E R4, desc[UR36][R4.64] ;  /* 0x0000002404047981 */ /* 0x000ea2000c1e1900 */
[----:B------:R-:W-:-:S04]  /*26c0*/  IADD3 R45, PT, PT, R27, R26, RZ ;  /* 0x0000001a1b2d7210 */ /* 0x000fc80007ffe0ff */
[----:B------:R-:W-:Y:S02]  /*26d0*/  ISETP.GE.U32.AND P4, PT, R45, R28, PT ;  /* 0x0000001c2d00720c */ /* 0x000fe40003f86070 */
[C---:B--2---:R-:W-:Y:S02]  /*26e0*/  PRMT R29, R4.reuse, 0x7770, RZ ;  /* 0x00007770041d7816 */ /* 0x044fe400000000ff */
[C---:B------:R-:W-:Y:S02]  /*26f0*/  PRMT R37, R4.reuse, 0x7771, RZ ;  /* 0x0000777104257816 */ /* 0x040fe400000000ff */
[----:B------:R-:W-:Y:S02]  /*2700*/  ISETP.NE.AND P0, PT, R29, RZ, PT ;  /* 0x000000ff1d00720c */ /* 0x000fe40003f05270 */
[C---:B------:R-:W-:Y:S02]  /*2710*/  PRMT R38, R4.reuse, 0x7772, RZ ;  /* 0x0000777204267816 */ /* 0x040fe400000000ff */
[----:B------:R-:W-:-:S02]  /*2720*/  PRMT R29, R4, 0x7773, RZ ;  /* 0x00007773041d7816 */ /* 0x000fc400000000ff */
[----:B------:R-:W-:Y:S02]  /*2730*/  ISETP.NE.AND P1, PT, R37, RZ, PT ;  /* 0x000000ff2500720c */ /* 0x000fe40003f25270 */
[----:B------:R-:W-:Y:S02]  /*2740*/  ISETP.NE.AND P2, PT, R38, RZ, PT ;  /* 0x000000ff2600720c */ /* 0x000fe40003f45270 */
[----:B------:R-:W-:Y:S02]  /*2750*/  ISETP.NE.AND P3, PT, R29, RZ, PT ;  /* 0x000000ff1d00720c */ /* 0x000fe40003f65270 */
[----:B------:R-:W-:Y:S02]  /*2760*/  SEL R29, RZ, 0x1, !P0 ;  /* 0x00000001ff1d7807 */ /* 0x000fe40004000000 */
[----:B------:R-:W-:Y:S02]  /*2770*/  SEL R37, RZ, 0x1, !P1 ;  /* 0x00000001ff257807 */ /* 0x000fe40004800000 */
[----:B------:R-:W-:-:S02]  /*2780*/  SEL R38, RZ, 0x1, !P2 ;  /* 0x00000001ff267807 */ /* 0x000fc40005000000 */
[----:B------:R-:W-:Y:S01]  /*2790*/  SEL R39, RZ, 0x1, !P3 ;  /* 0x00000001ff277807 */ /* 0x000fe20005800000 */
[----:B------:R-:W-:Y:S06]  /*27a0*/  @P4 BRA `(.L_x_217) ;  /* 0x0000000000e44947 */ /* 0x000fec0003800000 */
[----:B------:R-:W-:-:S04]  /*27b0*/  LOP3.LUT R5, R45, 0xfffffffc, RZ, 0xc0, !PT ;  /* 0xfffffffc2d057812 */ /* 0x000fc800078ec0ff */
[----:B------:R-:W-:-:S05]  /*27c0*/  IADD3 R4, P0, PT, R5, R24, RZ ;  /* 0x0000001805047210 */ /* 0x000fca0007f1e0ff */
[----:B------:R-:W-:-:S05]  /*27d0*/  IMAD.X R5, RZ, RZ, R19, P0 ;  /* 0x000000ffff057224 */ /* 0x000fca00000e0613 */
[----:B------:R-:W2:Y:S01]  /*27e0*/  LDG.E R4, desc[UR36][R4.64] ;  /* 0x0000002404047981 */ /* 0x000ea2000c1e1900 */
[----:B------:R-:W-:-:S05]  /*27f0*/  IMAD.IADD R45, R45, 0x1, R26 ;  /* 0x000000012d2d7824 */ /* 0x000fca00078e021a */
        /* <DEDUP_REMOVED lines=14> */
[C---:B------:R-:W-:Y:S01]  /*28e0*/  IMAD.IADD R25, R45.reuse, 0x1, R26 ;  /* 0x000000012d197824 */ /* 0x040fe200078e021a */
[----:B------:R-:W-:-:S04]  /*28f0*/  LOP3.LUT R5, R45, 0xfffffffc, RZ, 0xc0, !PT ;  /* 0xfffffffc2d057812 */ /* 0x000fc800078ec0ff */
[----:B------:R-:W-:Y:S02]  /*2900*/  ISETP.GE.U32.AND P3, PT, R25, R28, PT ;  /* 0x0000001c1900720c */ /* 0x000fe40003f66070 */
[----:B------:R-:W-:-:S05]  /*2910*/  IADD3 R4, P0, PT, R5, R24, RZ ;  /* 0x0000001805047210 */ /* 0x000fca0007f1e0ff */
[----:B------:R-:W-:-:S05]  /*2920*/  IMAD.X R5, RZ, RZ, R19, P0 ;  /* 0x000000ffff057224 */ /* 0x000fca00000e0613 */
[----:B------:R-:W2:Y:S01]  /*2930*/  LDG.E R4, desc[UR36][R4.64] ;  /* 0x0000002404047981 */ /* 0x000ea2000c1e1900 */
[----:B------:R-:W-:-:S04]  /*2940*/  @!P3 LOP3.LUT R25, R25, 0xfffffffc, RZ, 0xc0, !PT ;  /* 0xfffffffc1919b812 */ /* 0x000fc800078ec0ff */
[----:B------:R-:W-:-:S04]  /*2950*/  @!P3 IADD3 R24, P0, PT, R25, R24, RZ ;  /* 0x000000181918b210 */ /* 0x000fc80007f1e0ff */
[----:B------:R-:W-:-:S05]  /*2960*/  @!P3 IADD3.X R25, PT, PT, RZ, R19, RZ, P0, !PT ;  /* 0x00000013ff19b210 */ /* 0x000fca00007fe4ff */
[----:B------:R-:W3:Y:S01]  /*2970*/  @!P3 LDG.E R24, desc[UR36][R24.64] ;  /* 0x000000241818b981 */ /* 0x000ee2000c1e1900 */
[C---:B--2---:R-:W-:Y:S02]  /*2980*/  PRMT R30, R4.reuse, 0x7771, RZ ;  /* 0x00007771041e7816 */ /* 0x044fe400000000ff */
[----:B------:R-:W-:Y:S02]  /*2990*/  PRMT R19, R4, 0x7770, RZ ;  /* 0x0000777004137816 */ /* 0x000fe400000000ff */
[----:B------:R-:W-:Y:S02]  /*29a0*/  ISETP.NE.AND P1, PT, R30, RZ, PT ;  /* 0x000000ff1e00720c */ /* 0x000fe40003f25270 */
[----:B------:R-:W-:Y:S02]  /*29b0*/  ISETP.NE.AND P2, PT, R19, RZ, PT ;  /* 0x000000ff1300720c */ /* 0x000fe40003f45270 */
[----:B------:R-:W-:Y:S02]  /*29c0*/  PRMT R19, R4, 0x7772, RZ ;  /* 0x0000777204137816 */ /* 0x000fe400000000ff */
[----:B---3--:R-:W-:-:S02]  /*29d0*/  @!P3 PRMT R30, R24, 0x7770, RZ ;  /* 0x00007770181eb816 */ /* 0x008fc400000000ff */
[C---:B------:R-:W-:Y:S02]  /*29e0*/  @!P3 PRMT R42, R24.reuse, 0x7771, RZ ;  /* 0x00007771182ab816 */ /* 0x040fe400000000ff */
[----:B------:R-:W-:Y:S02]  /*29f0*/  @!P3 PRMT R5, R24, 0x7772, RZ ;  /* 0x000077721805b816 */ /* 0x000fe400000000ff */
[----:B------:R-:W-:Y:S02]  /*2a00*/  @!P3 ISETP.NE.AND P4, PT, R30, RZ, PT ;  /* 0x000000ff1e00b20c */ /* 0x000fe40003f85270 */
[----:B------:R-:W-:Y:S02]  /*2a10*/  @!P3 PRMT R24, R24, 0x7773, RZ ;  /* 0x000077731818b816 */ /* 0x000fe400000000ff */
[----:B------:R-:W-:Y:S02]  /*2a20*/  @!P3 ISETP.NE.AND P6, PT, R42, RZ, PT ;  /* 0x000000ff2a00b20c */ /* 0x000fe40003fc5270 */
[----:B------:R-:W-:-:S02]  /*2a30*/  @!P3 ISETP.NE.AND P5, PT, R5, RZ, PT ;  /* 0x000000ff0500b20c */ /* 0x000fc40003fa5270 */
[----:B------:R-:W-:Y:S02]  /*2a40*/  PRMT R4, R4, 0x7773, RZ ;  /* 0x0000777304047816 */ /* 0x000fe400000000ff */
[----:B------:R-:W-:Y:S02]  /*2a50*/  @!P3 SEL R5, RZ, 0x1, !P4 ;  /* 0x00000001ff05b807 */ /* 0x000fe40006000000 */
[----:B------:R-:W-:Y:S02]  /*2a60*/  @!P3 ISETP.NE.AND P4, PT, R24, RZ, PT ;  /* 0x000000ff1800b20c */ /* 0x000fe40003f85270 */
[----:B------:R-:W-:Y:S02]  /*2a70*/  ISETP.NE.AND P0, PT, R19, RZ, PT ;  /* 0x000000ff1300720c */ /* 0x000fe40003f05270 */
[----:B------:R-:W-:Y:S02]  /*2a80*/  @!P3 SEL R19, RZ, 0x1, !P6 ;  /* 0x00000001ff13b807 */ /* 0x000fe40007000000 */
[----:B------:R-:W-:-:S02]  /*2a90*/  ISETP.NE.AND P6, PT, R4, RZ, PT ;  /* 0x000000ff0400720c */ /* 0x000fc40003fc5270 */
[----:B------:R-:W-:Y:S02]  /*2aa0*/  @!P3 SEL R4, RZ, 0x1, !P5 ;  /* 0x00000001ff04b807 */ /* 0x000fe40006800000 */
[----:B------:R-:W-:Y:S02]  /*2ab0*/  @!P3 SEL R24, RZ, 0x1, !P4 ;  /* 0x00000001ff18b807 */ /* 0x000fe40006000000 */
[----:B------:R-:W-:Y:S02]  /*2ac0*/  @!P3 PRMT R35, R5, 0x7610, R35 ;  /* 0x000076100523b816 */ /* 0x000fe40000000023 */
[----:B------:R-:W-:Y:S02]  /*2ad0*/  @!P3 PRMT R34, R19, 0x7610, R34 ;  /* 0x000076101322b816 */ /* 0x000fe40000000022 */
[----:B------:R-:W-:Y:S02]  /*2ae0*/  @!P3 PRMT R33, R4, 0x7610, R33 ;  /* 0x000076100421b816 */ /* 0x000fe40000000021 */
[----:B------:R-:W-:-:S02]  /*2af0*/  @!P3 PRMT R32, R24, 0x7610, R32 ;  /* 0x000076101820b816 */ /* 0x000fc40000000020 */
[----:B------:R-:W-:Y:S02]  /*2b00*/  SEL R42, RZ, 0x1, !P2 ;  /* 0x00000001ff2a7807 */ /* 0x000fe40005000000 */
[----:B------:R-:W-:Y:S02]  /*2b10*/  SEL R30, RZ, 0x1, !P1 ;  /* 0x00000001ff1e7807 */ /* 0x000fe40004800000 */
[----:B------:R-:W-:Y:S02]  /*2b20*/  SEL R25, RZ, 0x1, !P0 ;  /* 0x00000001ff197807 */ /* 0x000fe40004000000 */
[----:B------:R-:W-:-:S07]  /*2b30*/  SEL R43, RZ, 0x1, !P6 ;  /* 0x00000001ff2b7807 */ /* 0x000fce0007000000 */
.L_x_217:
[----:B------:R-:W-:Y:S05]  /*2b40*/  BSYNC.RECONVERGENT B0 ;  /* 0x0000000000007941 */ /* 0x000fea0003800200 */
.L_x_216:
        /* <DEDUP_REMOVED lines=9> */
[----:B------:R-:W-:-:S02]  /*2be0*/  LOP3.LUT R38, R38, 0xff, RZ, 0xc0, !PT ;  /* 0x000000ff26267812 */ /* 0x000fc400078ec0ff */
[----:B------:R-:W-:Y:S02]  /*2bf0*/  LOP3.LUT R3, R3, 0xff, RZ, 0xc0, !PT ;  /* 0x000000ff03037812 */ /* 0x000fe400078ec0ff */
[----:B------:R-:W-:Y:S02]  /*2c00*/  LOP3.LUT R39, R39, 0xff, RZ, 0xc0, !PT ;  /* 0x000000ff27277812 */ /* 0x000fe400078ec0ff */
[----:B------:R-:W-:Y:S02]  /*2c10*/  LOP3.LUT R0, R0, 0xff, RZ, 0xc0, !PT ;  /* 0x000000ff00007812 */ /* 0x000fe400078ec0ff */
        /* <DEDUP_REMOVED lines=8> */
[----:B------:R-:W-:Y:S06]  /*2ca0*/  @P4 BRA `(.L_x_219) ;  /* 0x0000000000d84947 */ /* 0x000fec0003800000 */
[----:B------:R-:W-:Y:S01]  /*2cb0*/  IMAD.IADD R19, R19, 0x1, R26 ;  /* 0x0000000113137824 */ /* 0x000fe200078e021a */
[----:B------:R-:W-:Y:S02]  /*2cc0*/  LOP3.LUT R40, R40, 0xff, RZ, 0xc0, !PT ;  /* 0x000000ff28287812 */ /* 0x000fe400078ec0ff */
[----:B------:R-:W-:Y:S02]  /*2cd0*/  LOP3.LUT R5, R8, 0xff, RZ, 0xc0, !PT ;  /* 0x000000ff08057812 */ /* 0x000fe400078ec0ff */
[----:B------:R-:W-:Y:S02]  /*2ce0*/  ISETP.GE.U32.AND P4, PT, R19, R28, PT ;  /* 0x0000001c1300720c */ /* 0x000fe40003f86070 */
[----:B------:R-:W-:Y:S02]  /*2cf0*/  ISETP.NE.AND P0, PT, R5, R40, PT ;  /* 0x000000280500720c */ /* 0x000fe40003f05270 */
[----:B------:R-:W-:Y:S02]  /*2d00*/  LOP3.LUT R41, R41, 0xff, RZ, 0xc0, !PT ;  /* 0x000000ff29297812 */ /* 0x000fe400078ec0ff */
[----:B------:R-:W-:-:S02]  /*2d10*/  LOP3.LUT R4, R9, 0xff, RZ, 0xc0, !PT ;  /* 0x000000ff09047812 */ /* 0x000fc400078ec0ff */
[----:B------:R-:W-:Y:S02]  /*2d20*/  LOP3.LUT R36, R36, 0xff, RZ, 0xc0, !PT ;  /* 0x000000ff24247812 */ /* 0x000fe400078ec0ff */
[----:B------:R-:W-:Y:S02]  /*2d30*/  LOP3.LUT R5, R10, 0xff, RZ, 0xc0, !PT ;  /* 0x000000ff0a057812 */ /* 0x000fe400078ec0ff */
[----:B------:R-:W-:Y:S02]  /*2d40*/  LOP3.LUT R31, R31, 0xff, RZ, 0xc0, !PT ;  /* 0x000000ff1f1f7812 */ /* 0x000fe400078ec0ff */
[----:B------:R-:W-:Y:S02]  /*2d50*/  LOP3.LUT R8, R11, 0xff, RZ, 0xc0, !PT ;  /* 0x000000ff0b087812 */ /* 0x000fe400078ec0ff */
        /* <DEDUP_REMOVED lines=27> */
[----:B------:R-:W-:Y:S02]  /*2f10*/  LOP3.LUT R35, R35, 0xff, RZ, 0xc0, !PT ;  /* 0x000000ff23237812 */ /* 0x000fe400078ec0ff */
[----:B------:R-:W-:Y:S02]  /*2f20*/  LOP3.LUT R20, R20, 0xff, RZ, 0xc0, !PT ;  /* 0x000000ff14147812 */ /* 0x000fe400078ec0ff */
[----:B------:R-:W-:Y:S02]  /*2f30*/  LOP3.LUT R34, R34, 0xff, RZ, 0xc0, !PT ;  /* 0x000000ff22227812 */ /* 0x000fe400078ec0ff */
[----:B------:R-:W-:Y:S02]  /*2f40*/  LOP3.LUT R21, R21, 0xff, RZ, 0xc0, !PT ;  /* 0x000000ff15157812 */ /* 0x000fe400078ec0ff */
[----:B------:R-:W-:Y:S02]  /*2f50*/  LOP3.LUT R33, R33, 0xff, RZ, 0xc0, !PT ;  /* 0x000000ff21217812 */ /* 0x000fe400078ec0ff */
[----:B------:R-:W-:-:S02]  /*2f60*/  LOP3.LUT R22, R22, 0xff, RZ, 0xc0, !PT ;  /* 0x000000ff16167812 */ /* 0x000fc400078ec0ff */
[----:B------:R-:W-:Y:S02]  /*2f70*/  LOP3.LUT R32, R32, 0xff, RZ, 0xc0, !PT ;  /* 0x000000ff20207812 */ /* 0x000fe400078ec0ff */
[----:B------:R-:W-:Y:S02]  /*2f80*/  LOP3.LUT R23, R23, 0xff, RZ, 0xc0, !PT ;  /* 0x000000ff17177812 */ /* 0x000fe400078ec0ff */
[----:B------:R-:W-:Y:S02]  /*2f90*/  ISETP.NE.AND P0, PT, R20, R35, PT ;  /* 0x000000231400720c */ /* 0x000fe40003f05270 */
[----:B------:R-:W-:Y:S02]  /*2fa0*/  ISETP.NE.AND P1, PT, R21, R34, PT ;  /* 0x000000221500720c */ /* 0x000fe40003f25270 */
[----:B------:R-:W-:Y:S02]  /*2fb0*/  ISETP.NE.AND P2, PT, R22, R33, PT ;  /* 0x000000211600720c */ /* 0x000fe40003f45270 */
[----:B------:R-:W-:-:S02]  /*2fc0*/  ISETP.NE.AND P3, PT, R23, R32, PT ;  /* 0x000000201700720c */ /* 0x000fc40003f65270 */
[----:B------:R-:W-:Y:S02]  /*2fd0*/  SEL R20, RZ, 0x1, !P0 ;  /* 0x00000001ff147807 */ /* 0x000fe40004000000 */
[----:B------:R-:W-:Y:S02]  /*2fe0*/  SEL R21, RZ, 0x1, !P1 ;  /* 0x00000001ff157807 */ /* 0x000fe40004800000 */
[----:B------:R-:W-:Y:S02]  /*2ff0*/  SEL R22, RZ, 0x1, !P2 ;  /* 0x00000001ff167807 */ /* 0x000fe40005000000 */
[----:B------:R-:W-:-:S07]  /*3000*/  SEL R23, RZ, 0x1, !P3 ;  /* 0x00000001ff177807 */ /* 0x000fce0005800000 */
.L_x_219:
[----:B------:R-:W-:Y:S05]  /*3010*/  BSYNC.RECONVERGENT B0 ;  /* 0x0000000000007941 */ /* 0x000fea0003800200 */
.L_x_218:
        /* <DEDUP_REMOVED lines=12> */
[----:B------:R-:W-:Y:S02]  /*30e0*/  LOP3.LUT R7, R12, 0xff, RZ, 0xc0, !PT ;  /* 0x000000ff0c077812 */ /* 0x000fe400078ec0ff */
[----:B------:R-:W-:Y:S02]  /*30f0*/  LOP3.LUT R6, R13, 0xff, RZ, 0xc0, !PT ;  /* 0x000000ff0d067812 */ /* 0x000fe400078ec0ff */
[----:B------:R-:W-:Y:S02]  /*3100*/  LOP3.LUT R9, R14, 0xff, RZ, 0xc0, !PT ;  /* 0x000000ff0e097812 */ /* 0x000fe400078ec0ff */
[----:B------:R-:W-:Y:S02]  /*3110*/  LOP3.LUT R8, R15, 0xff, RZ, 0xc0, !PT ;  /* 0x000000ff0f087812 */ /* 0x000fe400078ec0ff */
        /* <DEDUP_REMOVED lines=19> */
[----:B------:R-:W-:Y:S01]  /*3250*/  ISETP.NE.AND P3, PT, R8, R5, PT ;  /* 0x000000050800720c */ /* 0x000fe20003f65270 */
[----:B------:R-:W-:-:S12]  /*3260*/  BRA `(.L_x_210) ;  /* 0x000000b000147947 */ /* 0x000fd80003800000 */
.L_x_211:
[----:B------:R-:W-:-:S13]  /*3270*/  ISETP.NE.AND P0, PT, R7, 0x1, PT ;  /* 0x000000010700780c */ /* 0x000fda0003f05270 */
[----:B------:R-:W-:Y:S05]  /*3280*/  @P0 BRA `(.L_x_220) ;  /* 0x0000001400b00947 */ /* 0x000fea0003800000 */
[----:B------:R-:W1:Y:S01]  /*3290*/  LDC R26, c[0x0][0x390] ;  /* 0x0000e400ff1a7b82 */ /* 0x000e620000000800 */
[----:B------:R-:W2:Y:S01]  /*32a0*/  LDCU.U8 UR4, c[0x0][0x381] ;  /* 0x00007020ff0477ac */ /* 0x000ea20008000000 */
[----:B------:R-:W-:Y:S01]  /*32b0*/  BSSY.RECONVERGENT B0, `(.L_x_221) ;  /* 0x00000a3000007945 */ /* 0x000fe20003800200 */
[----:B--2---:R-:W-:Y:S01]  /*32c0*/  IMAD.U32 R23, RZ, RZ, UR4 ;  /* 0x00000004ff177e24 */ /* 0x004fe2000f8e00ff */
[----:B------:R-:W-:Y:S01]  /*32d0*/  MOV R22, UR4 ;  /* 0x0000000400167c02 */ /* 0x000fe20008000f00 */
[----:B------:R-:W-:Y:S01]  /*32e0*/  IMAD.U32 R21, RZ, RZ, UR4 ;  /* 0x00000004ff157e24 */ /* 0x000fe2000f8e00ff */
[----:B------:R-:W-:Y:S01]  /*32f0*/  MOV R13, UR4 ;  /* 0x00000004000d7c02 */ /* 0x000fe20008000f00 */
[----:B------:R-:W-:Y:S02]  /*3300*/  IMAD.U32 R20, RZ, RZ, UR4 ;  /* 0x00000004ff147e24 */ /* 0x000fe4000f8e00ff */
[----:B-1----:R-:W-:Y:S02]  /*3310*/  IMAD R3, R26, 0x3, R27 ;  /* 0x000000031a037824 */ /* 0x002fe400078e021b */
[----:B------:R-:W-:-:S02]  /*3320*/  IMAD.U32 R15, RZ, RZ, UR4 ;  /* 0x00000004ff0f7e24 */ /* 0x000fc4000f8e00ff */
[----:B------:R-:W-:Y:S01]  /*3330*/  IMAD.U32 R14, RZ, RZ, UR4 ;  /* 0x00000004ff0e7e24 */ /* 0x000fe2000f8e00ff */
[----:B------:R-:W-:Y:S01]  /*3340*/  ISETP.GE.U32.AND P0, PT, R3, R28, PT ;  /* 0x0000001c0300720c */ /* 0x000fe20003f06070 */
[----:B------:R-:W-:Y:S01]  /*3350*/  IMAD.U32 R12, RZ, RZ, UR4 ;  /* 0x00000004ff0c7e24 */ /* 0x000fe2000f8e00ff */
[----:B------:R-:W-:Y:S01]  /*3360*/  MOV R3, UR4 ;  /* 0x0000000400037c02 */ /* 0x000fe20008000f00 */
        /* <DEDUP_REMOVED lines=24> */
.L_x_224:
[C---:B------:R-:W-:Y:S01]  /*34f0*/  IMAD R4, R27.reuse, R25, RZ ;  /* 0x000000191b047224 */ /* 0x040fe200078e02ff */
[----:B------:R-:W-:-:S04]  /*3500*/  IADD3 R27, PT, PT, R27, R26, RZ ;  /* 0x0000001a1b1b7210 */ /* 0x000fc80007ffe0ff */
[----:B------:R-:W-:Y:S01]  /*3510*/  LOP3.LUT R5, R4, 0xfffffffc, RZ, 0xc0, !PT ;  /* 0xfffffffc04057812 */ /* 0x000fe200078ec0ff */
[----:B------:R-:W-:-:S03]  /*3520*/  IMAD R30, R27, R25, RZ ;  /* 0x000000191b1e7224 */ /* 0x000fc600078e02ff */
[----:B------:R-:W-:Y:S02]  /*3530*/  IADD3 R4, P0, PT, R5, R24, RZ ;  /* 0x0000001805047210 */ /* 0x000fe40007f1e0ff */
[----:B------:R-:W-:-:S03]  /*3540*/  LOP3.LUT R33, R30, 0xfffffffc, RZ, 0xc0, !PT ;  /* 0xfffffffc1e217812 */ /* 0x000fc600078ec0ff */
[----:B------:R-:W-:Y:S01]  /*3550*/  IMAD.X R5, RZ, RZ, R19, P0 ;  /* 0x000000ffff057224 */ /* 0x000fe200000e0613 */
[----:B------:R-:W-:-:S04]  /*3560*/  IADD3 R32, P0, PT, R33, R24, RZ ;  /* 0x0000001821207210 */ /* 0x000fc80007f1e0ff */
[----:B------:R1:W2:Y:S01]  /*3570*/  LDG.E R29, desc[UR36][R4.64] ;  /* 0x00000024041d7981 */ /* 0x0002a2000c1e1900 */
[----:B------:R-:W-:Y:S02]  /*3580*/  IMAD.X R33, RZ, RZ, R19, P0 ;  /* 0x000000ffff217224 */ /* 0x000fe400000e0613 */
[----:B------:R-:W-:-:S04]  /*3590*/  IMAD.IADD R27, R27, 0x1, R26 ;  /* 0x000000011b1b7824 */ /* 0x000fc800078e021a */
[----:B------:R-:W3:Y:S01]  /*35a0*/  LDG.E R33, desc[UR36][R32.64] ;  /* 0x0000002420217981 */ /* 0x000ee2000c1e1900 */
[C---:B------:R-:W-:Y:S01]  /*35b0*/  IMAD R30, R27.reuse, R25, RZ ;  /* 0x000000191b1e7224 */ /* 0x040fe200078e02ff */
[----:B------:R-:W-:-:S04]  /*35c0*/  IADD3 R27, PT, PT, R27, R26, RZ ;  /* 0x0000001a1b1b7210 */ /* 0x000fc80007ffe0ff */
[----:B------:R-:W-:Y:S01]  /*35d0*/  LOP3.LUT R31, R30, 0xfffffffc, RZ, 0xc0, !PT ;  /* 0xfffffffc1e1f7812 */ /* 0x000fe200078ec0ff */
[----:B-1----:R-:W-:-:S03]  /*35e0*/  IMAD R4, R27, R25, RZ ;  /* 0x000000191b047224 */ /* 0x002fc600078e02ff */
[----:B------:R-:W-:Y:S02]  /*35f0*/  IADD3 R30, P0, PT, R31, R24, RZ ;  /* 0x000000181f1e7210 */ /* 0x000fe40007f1e0ff */
[----:B------:R-:W-:-:S03]  /*3600*/  LOP3.LUT R5, R4, 0xfffffffc, RZ, 0xc0, !PT ;  /* 0xfffffffc04057812 */ /* 0x000fc600078ec0ff */
[----:B------:R-:W-:Y:S01]  /*3610*/  IMAD.X R31, RZ, RZ, R19, P0 ;  /* 0x000000ffff1f7224 */ /* 0x000fe200000e0613 */
[----:B------:R-:W-:-:S04]  /*3620*/  IADD3 R4, P0, PT, R5, R24, RZ ;  /* 0x0000001805047210 */ /* 0x000fc80007f1e0ff */
[----:B------:R2:W4:Y:S01]  /*3630*/  LDG.E R34, desc[UR36][R30.64] ;  /* 0x000000241e227981 */ /* 0x000522000c1e1900 */
[----:B------:R-:W-:-:S05]  /*3640*/  IMAD.X R5, RZ, RZ, R19, P0 ;  /* 0x000000ffff057224 */ /* 0x000fca00000e0613 */
[----:B------:R1:W5:Y:S01]  /*3650*/  LDG.E R4, desc[UR36][R4.64] ;  /* 0x0000002404047981 */ /* 0x000362000c1e1900 */
        /* <DEDUP_REMOVED lines=9> */
[C---:B--2---:R-:W-:Y:S02]  /*36f0*/  PRMT R30, R29.reuse, 0x7772, RZ ;  /* 0x000077721d1e7816 */ /* 0x044fe400000000ff */
[----:B------:R-:W-:Y:S02]  /*3700*/  PRMT R32, R29, 0x7770, RZ ;  /* 0x000077701d207816 */ /* 0x000fe400000000ff */
[----:B------:R-:W-:Y:S02]  /*3710*/  ISETP.NE.AND P3, PT, R30, RZ, PT ;  /* 0x000000ff1e00720c */ /* 0x000fe40003f65270 */
[----:B------:R-:W-:-:S02]  /*3720*/  ISETP.NE.AND P1, PT, R32, RZ, PT ;  /* 0x000000ff2000720c */ /* 0x000fc40003f25270 */
[----:B-1----:R-:W-:Y:S02]  /*3730*/  PRMT R5, R29, 0x7773, RZ ;  /* 0x000077731d057816 */ /* 0x002fe400000000ff */
[----:B------:R-:W-:Y:S02]  /*3740*/  LOP3.LUT R32, R9, 0xff, RZ, 0xc0, !PT ;  /* 0x000000ff09207812 */ /* 0x000fe400078ec0ff */
[----:B------:R-:W-:Y:S02]  /*3750*/  LOP3.LUT R9, R8, 0xff, RZ, 0xc0, !PT ;  /* 0x000000ff08097812 */ /* 0x000fe400078ec0ff */
[----:B------:R-:W-:Y:S02]  /*3760*/  PRMT R35, R29, 0x7771, RZ ;  /* 0x000077711d237816 */ /* 0x000fe400000000ff */
[----:B------:R-:W-:Y:S02]  /*3770*/  LOP3.LUT R8, R7, 0xff, RZ, 0xc0, !PT ;  /* 0x000000ff07087812 */ /* 0x000fe400078ec0ff */
[----:B------:R-:W-:-:S02]  /*3780*/  SEL R31, RZ, 0x1, !P3 ;  /* 0x00000001ff1f7807 */ /* 0x000fc40005800000 */
[----:B------:R-:W-:Y:S02]  /*3790*/  SEL R29, RZ, 0x1, !P1 ;  /* 0x00000001ff1d7807 */ /* 0x000fe40004800000 */
[----:B------:R-:W-:Y:S02]  /*37a0*/  ISETP.NE.AND P3, PT, R5, RZ, PT ;  /* 0x000000ff0500720c */ /* 0x000fe40003f65270 */
[C---:B---3--:R-:W-:Y:S02]  /*37b0*/  PRMT R7, R33.reuse, 0x7770, RZ ;  /* 0x0000777021077816 */ /* 0x048fe400000000ff */
[----:B------:R-:W-:Y:S02]  /*37c0*/  LOP3.LUT R5, R6, 0xff, RZ, 0xc0, !PT ;  /* 0x000000ff06057812 */ /* 0x000fe400078ec0ff */
[----:B------:R-:W-:Y:S02]  /*37d0*/  PRMT R6, R33, 0x7771, RZ ;  /* 0x0000777121067816 */ /* 0x000fe400000000ff */
[----:B------:R-:W-:-:S02]  /*37e0*/  ISETP.NE.AND P1, PT, R32, R29, PT ;  /* 0x0000001d2000720c */ /* 0x000fc40003f25270 */
[----:B------:R-:W-:Y:S02]  /*37f0*/  ISETP.NE.AND P4, PT, R7, RZ, PT ;  /* 0x000000ff0700720c */ /* 0x000fe40003f85270 */
[----:B------:R-:W-:Y:S02]  /*3800*/  SEL R32, RZ, 0x1, !P3 ;  /* 0x00000001ff207807 */ /* 0x000fe40005800000 */
[----:B------:R-:W-:Y:S02]  /*3810*/  PRMT R7, R33, 0x7772, RZ ;  /* 0x0000777221077816 */ /* 0x000fe400000000ff */
[----:B------:R-:W-:Y:S02]  /*3820*/  ISETP.NE.AND P2, PT, R35, RZ, PT ;  /* 0x000000ff2300720c */ /* 0x000fe40003f45270 */
[----:B------:R-:W-:Y:S02]  /*3830*/  ISETP.NE.AND P3, PT, R6, RZ, PT ;  /* 0x000000ff0600720c */ /* 0x000fe40003f65270 */
[----:B------:R-:W-:-:S02]  /*3840*/  SEL R41, RZ, 0x1, !P4 ;  /* 0x00000001ff297807 */ /* 0x000fc40006000000 */
[----:B------:R-:W-:Y:S02]  /*3850*/  ISETP.NE.AND P4, PT, R7, RZ, PT ;  /* 0x000000ff0700720c */ /* 0x000fe40003f85270 */
[----:B------:R-:W-:Y:S02]  /*3860*/  LOP3.LUT R6, R3, 0xff, RZ, 0xc0, !PT ;  /* 0x000000ff03067812 */ /* 0x000fe400078ec0ff */
[----:B------:R-:W-:Y:S02]  /*3870*/  SEL R30, RZ, 0x1, !P2 ;  /* 0x00000001ff1e7807 */ /* 0x000fe40005000000 */
[----:B------:R-:W-:Y:S02]  /*3880*/  LOP3.LUT R3, R0, 0xff, RZ, 0xc0, !PT ;  /* 0x000000ff00037812 */ /* 0x000fe400078ec0ff */
[----:B------:R-:W-:Y:S02]  /*3890*/  SEL R42, RZ, 0x1, !P3 ;  /* 0x00000001ff2a7807 */ /* 0x000fe40005800000 */
[----:B------:R-:W-:-:S02]  /*38a0*/  SEL R40, RZ, 0x1, !P4 ;  /* 0x00000001ff287807 */ /* 0x000fc40006000000 */
[----:B------:R-:W-:Y:S02]  /*38b0*/  ISETP.NE.AND P2, PT, R9, R30, PT ;  /* 0x0000001e0900720c */ /* 0x000fe40003f45270 */
[----:B------:R-:W-:Y:S02]  /*38c0*/  ISETP.NE.AND P4, PT, R3, R42, PT ;  /* 0x0000002a0300720c */ /* 0x000fe40003f85270 */
[----:B------:R-:W-:Y:S02]  /*38d0*/  LOP3.LUT R3, R10, 0xff, RZ, 0xc0, !PT ;  /* 0x000000ff0a037812 */ /* 0x000fe400078ec0ff */
[----:B------:R-:W-:Y:S02]  /*38e0*/  ISETP.NE.AND P6, PT, R8, R31, PT ;  /* 0x0000001f0800720c */ /* 0x000fe40003fc5270 */
[----:B------:R-:W-:Y:S02]  /*38f0*/  PRMT R33, R33, 0x7773, RZ ;  /* 0x0000777321217816 */ /* 0x000fe400000000ff */
[----:B------:R-:W-:-:S02]  /*3900*/  SEL R8, RZ, 0x1, !P2 ;  /* 0x00000001ff087807 */ /* 0x000fc40005000000 */
[----:B------:R-:W-:Y:S02]  /*3910*/  ISETP.NE.AND P2, PT, R3, R40, PT ;  /* 0x000000280300720c */ /* 0x000fe40003f45270 */
[----:B----4-:R-:W-:Y:S02]  /*3920*/  PRMT R3, R34, 0x7770, RZ ;  /* 0x0000777022037816 */ /* 0x010fe400000000ff */
[----:B------:R-:W-:Y:S02]  /*3930*/  ISETP.NE.AND P3, PT, R33, RZ, PT ;  /* 0x000000ff2100720c */ /* 0x000fe40003f65270 */
[----:B------:R-:W-:Y:S02]  /*3940*/  SEL R7, RZ, 0x1, !P6 ;  /* 0x00000001ff077807 */ /* 0x000fe40007000000 */
[----:B------:R-:W-:Y:S02]  /*3950*/  ISETP.NE.AND P6, PT, R3, RZ, PT ;  /* 0x000000ff0300720c */ /* 0x000fe40003fc5270 */
[----:B------:R-:W-:-:S02]  /*3960*/  SEL R9, RZ, 0x1, !P1 ;  /* 0x00000001ff097807 */ /* 0x000fc40004800000 */
[----:B------:R-:W-:Y:S02]  /*3970*/  LOP3.LUT R0, R11, 0xff, RZ, 0xc0, !PT ;  /* 0x000000ff0b007812 */ /* 0x000fe400078ec0ff */
[----:B------:R-:W-:Y:S02]  /*3980*/  SEL R39, RZ, 0x1, !P3 ;  /* 0x00000001ff277807 */ /* 0x000fe40005800000 */
[----:B------:R-:W-:Y:S02]  /*3990*/  PRMT R3, R34, 0x7772, RZ ;  /* 0x0000777222037816 */ /* 0x000fe400000000ff */
[----:B------:R-:W-:Y:S02]  /*39a0*/  ISETP.NE.AND P1, PT, R6, R41, PT ;  /* 0x000000290600720c */ /* 0x000fe40003f25270 */
[----:B------:R-:W-:Y:S02]  /*39b0*/  SEL R37, RZ, 0x1, !P6 ;  /* 0x00000001ff257807 */ /* 0x000fe40007000000 */
[----:B------:R-:W-:-:S02]  /*39c0*/  ISETP.NE.AND P5, PT, R5, R32, PT ;  /* 0x000000200500720c */ /* 0x000fc40003fa5270 */
[----:B------:R-:W-:Y:S02]  /*39d0*/  ISETP.NE.AND P3, PT, R0, R39, PT ;  /* 0x000000270000720c */ /* 0x000fe40003f65270 */
[----:B------:R-:W-:Y:S02]  /*39e0*/  ISETP.NE.AND P6, PT, R3, RZ, PT ;  /* 0x000000ff0300720c */ /* 0x000fe40003fc5270 */
[----:B------:R-:W-:Y:S02]  /*39f0*/  PRMT R0, R34, 0x7771, RZ ;  /* 0x0000777122007816 */ /* 0x000fe400000000ff */
[----:B------:R-:W-:Y:S02]  /*3a00*/  SEL R3, RZ, 0x1, !P1 ;  /* 0x00000001ff037807 */ /* 0x000fe40004800000 */
[----:B------:R-:W-:Y:S02]  /*3a10*/  ISETP.NE.AND P1, PT, R12, R37, PT ;  /* 0x000000250c00720c */ /* 0x000fe40003f25270 */
[----:B-----5:R-:W-:-:S02]  /*3a20*/  PRMT R5, R4, 0x7770, RZ ;  /* 0x0000777004057816 */ /* 0x020fc400000000ff */
[----:B------:R-:W-:Y:S02]  /*3a30*/  PRMT R12, R4, 0x7771, RZ ;  /* 0x00007771040c7816 */ /* 0x000fe400000000ff */
[----:B------:R-:W-:Y:S02]  /*3a40*/  SEL R6, RZ, 0x1, !P5 ;  /* 0x00000001ff067807 */ /* 0x000fe40006800000 */
[----:B------:R-:W-:Y:S02]  /*3a50*/  ISETP.NE.AND P5, PT, R0, RZ, PT ;  /* 0x000000ff0000720c */ /* 0x000fe40003fa5270 */
[----:B------:R-:W-:Y:S02]  /*3a60*/  SEL R10, RZ, 0x1, !P2 ;  /* 0x00000001ff0a7807 */ /* 0x000fe40005000000 */
[----:B------:R-:W-:Y:S02]  /*3a70*/  ISETP.NE.AND P2, PT, R5, RZ, PT ;  /* 0x000000ff0500720c */ /* 0x000fe40003f45270 */
[----:B------:R-:W-:-:S02]  /*3a80*/  SEL R11, RZ, 0x1, !P3 ;  /* 0x00000001ff0b7807 */ /* 0x000fc40005800000 */
[----:B------:R-:W-:Y:S02]  /*3a90*/  PRMT R5, R4, 0x7772, RZ ;  /* 0x0000777204057816 */ /* 0x000fe400000000ff */
[----:B------:R-:W-:Y:S02]  /*3aa0*/  ISETP.NE.AND P3, PT, R12, RZ, PT ;  /* 0x000000ff0c00720c */ /* 0x000fe40003f65270 */
[----:B------:R-:W-:Y:S02]  /*3ab0*/  PRMT R34, R34, 0x7773, RZ ;  /* 0x0000777322227816 */ /* 0x000fe400000000ff */
[----:B------:R-:W-:Y:S02]  /*3ac0*/  PRMT R4, R4, 0x7773, RZ ;  /* 0x0000777304047816 */ /* 0x000fe400000000ff */
[----:B------:R-:W-:Y:S02]  /*3ad0*/  SEL R36, RZ, 0x1, !P5 ;  /* 0x00000001ff247807 */ /* 0x000fe40006800000 */
[----:B------:R-:W-:-:S02]  /*3ae0*/  SEL R35, RZ, 0x1, !P6 ;  /* 0x00000001ff237807 */ /* 0x000fc40007000000 */
[----:B------:R-:W-:Y:S02]  /*3af0*/  SEL R38, RZ, 0x1, !P2 ;  /* 0x00000001ff267807 */ /* 0x000fe40005000000 */
[----:B------:R-:W-:Y:S02]  /*3b00*/  SEL R33, RZ, 0x1, !P3 ;  /* 0x00000001ff217807 */ /* 0x000fe40005800000 */
[----:B------:R-:W-:Y:S02]  /*3b10*/  ISETP.NE.AND P5, PT, R34, RZ, PT ;  /* 0x000000ff2200720c */ /* 0x000fe40003fa5270 */
[----:B------:R-:W-:Y:S02]  /*3b20*/  ISETP.NE.AND P2, PT, R5, RZ, PT ;  /* 0x000000ff0500720c */ /* 0x000fe40003f45270 */
[----:B------:R-:W-:Y:S02]  /*3b30*/  ISETP.NE.AND P3, PT, R4, RZ, PT ;  /* 0x000000ff0400720c */ /* 0x000fe40003f65270 */
[----:B------:R-:W-:-:S02]  /*3b40*/  ISETP.NE.AND P6, PT, R13, R36, PT ;  /* 0x000000240d00720c */ /* 0x000fc40003fc5270 */
[----:B------:R-:W-:Y:S02]  /*3b50*/  SEL R0, RZ, 0x1, !P4 ;  /* 0x00000001ff007807 */ /* 0x000fe40006000000 */
[----:B------:R-:W-:Y:S02]  /*3b60*/  LOP3.LUT R13, R20, 0xff, RZ, 0xc0, !PT ;  /* 0x000000ff140d7812 */ /* 0x000fe400078ec0ff */
[----:B------:R-:W-:Y:S02]  /*3b70*/  ISETP.NE.AND P4, PT, R14, R35, PT ;  /* 0x000000230e00720c */ /* 0x000fe40003f85270 */
[----:B------:R-:W-:Y:S02]  /*3b80*/  SEL R34, RZ, 0x1, !P5 ;  /* 0x00000001ff227807 */ /* 0x000fe40006800000 */
[----:B------:R-:W-:Y:S02]  /*3b90*/  SEL R5, RZ, 0x1, !P2 ;  /* 0x00000001ff057807 */ /* 0x000fe40005000000 */
[----:B------:R-:W-:-:S02]  /*3ba0*/  LOP3.LUT R14, R21, 0xff, RZ, 0xc0, !PT ;  /* 0x000000ff150e7812 */ /* 0x000fc400078ec0ff */
[----:B------:R-:W-:Y:S02]  /*3bb0*/  SEL R4, RZ, 0x1, !P3 ;  /* 0x00000001ff047807 */ /* 0x000fe40005800000 */
[----:B------:R-:W-:Y:S02]  /*3bc0*/  ISETP.NE.AND P2, PT, R13, R38, PT ;  /* 0x000000260d00720c */ /* 0x000fe40003f45270 */
        /* <DEDUP_REMOVED lines=14> */
.L_x_223:
[----:B------:R-:W-:Y:S02]  /*3cb0*/  PRMT R44, R34, 0x7610, R44 ;  /* 0x00007610222c7816 */ /* 0x000fe4000000002c */
[----:B------:R-:W-:Y:S02]  /*3cc0*/  PRMT R34, R5, 0x7610, R34 ;  /* 0x0000761005227816 */ /* 0x000fe40000000022 */
[----:B------:R-:W-:-:S07]  /*3cd0*/  PRMT R43, R4, 0x7610, R43 ;  /* 0x00007610042b7816 */ /* 0x000fce000000002b */
.L_x_222:
[----:B------:R-:W-:Y:S05]  /*3ce0*/  BSYNC.RECONVERGENT B0 ;  /* 0x0000000000007941 */ /* 0x000fea0003800200 */
.L_x_221:
[----:B------:R-:W-:Y:S01]  /*3cf0*/  ISETP.GE.U32.AND P0, PT, R27, R28, PT ;  /* 0x0000001c1b00720c */ /* 0x000fe20003f06070 */
[----:B------:R-:W-:-:S12]  /*3d00*/  BSSY.RECONVERGENT B0, `(.L_x_225) ;  /* 0x0000052000007945 */ /* 0x000fd80003800200 */
[----:B------:R-:W-:Y:S05]  /*3d10*/  @P0 BRA `(.L_x_226) ;  /* 0x0000000400400947 */ /* 0x000fea0003800000 */
[----:B------:R-:W-:-:S05]  /*3d20*/  IMAD R4, R27, R25, RZ ;  /* 0x000000191b047224 */ /* 0x000fca00078e02ff */
        /* <DEDUP_REMOVED lines=19> */
[----:B------:R-:W-:-:S05]  /*3e60*/  IMAD R4, R45, R25, RZ ;  /* 0x000000192d047224 */ /* 0x000fca00078e02ff */
[----:B------:R-:W-:-:S04]  /*3e70*/  LOP3.LUT R5, R4, 0xfffffffc, RZ, 0xc0, !PT ;  /* 0xfffffffc04057812 */ /* 0x000fc800078ec0ff */
[----:B------:R-:W-:-:S04]  /*3e80*/  IADD3 R4, P0, PT, R5, R24, RZ ;  /* 0x0000001805047210 */ /* 0x000fc80007f1e0ff */
[----:B------:R-:W-:-:S05]  /*3e90*/  IADD3.X R5, PT, PT, RZ, R19, RZ, P0, !PT ;  /* 0x00000013ff057210 */ /* 0x000fca00007fe4ff */
        /* <DEDUP_REMOVED lines=16> */
[C---:B------:R-:W-:Y:S02]  /*3fa0*/  IMAD.IADD R35, R45.reuse, 0x1, R26 ;  /* 0x000000012d237824 */ /* 0x040fe400078e021a */
[----:B------:R-:W-:-:S03]  /*3fb0*/  IMAD R4, R45, R25, RZ ;  /* 0x000000192d047224 */ /* 0x000fc600078e02ff */
[----:B------:R-:W-:Y:S02]  /*3fc0*/  ISETP.GE.U32.AND P3, PT, R35, R28, PT ;  /* 0x0000001c2300720c */ /* 0x000fe40003f66070 */
[----:B------:R-:W-:-:S04]  /*3fd0*/  LOP3.LUT R5, R4, 0xfffffffc, RZ, 0xc0, !PT ;  /* 0xfffffffc04057812 */ /* 0x000fc800078ec0ff */
[----:B------:R-:W-:-:S05]  /*3fe0*/  IADD3 R4, P0, PT, R5, R24, RZ ;  /* 0x0000001805047210 */ /* 0x000fca0007f1e0ff */
[----:B------:R-:W-:Y:S02]  /*3ff0*/  IMAD.X R5, RZ, RZ, R19, P0 ;  /* 0x000000ffff057224 */ /* 0x000fe400000e0613 */
[----:B------:R-:W-:-:S03]  /*4000*/  @!P3 IMAD R25, R35, R25, RZ ;  /* 0x000000192319b224 */ /* 0x000fc600078e02ff */
[----:B------:R-:W2:Y:S02]  /*4010*/  LDG.E R4, desc[UR36][R4.64] ;  /* 0x0000002404047981 */ /* 0x000ea4000c1e1900 */
[----:B------:R-:W-:-:S04]  /*4020*/  @!P3 LOP3.LUT R25, R25, 0xfffffffc, RZ, 0xc0, !PT ;  /* 0xfffffffc1919b812 */ /* 0x000fc800078ec0ff */
[----:B------:R-:W-:-:S05]  /*4030*/  @!P3 IADD3 R24, P0, PT, R25, R24, RZ ;  /* 0x000000181918b210 */ /* 0x000fca0007f1e0ff */
[----:B------:R-:W-:-:S05]  /*4040*/  @!P3 IMAD.X R25, RZ, RZ, R19, P0 ;  /* 0x000000ffff19b224 */ /* 0x000fca00000e0613 */
[----:B------:R-:W3:Y:S01]  /*4050*/  @!P3 LDG.E R24, desc[UR36][R24.64] ;  /* 0x000000241818b981 */ /* 0x000ee2000c1e1900 */
[C---:B--2---:R-:W-:Y:S02]  /*4060*/  PRMT R35, R4.reuse, 0x7771, RZ ;  /* 0x0000777104237816 */ /* 0x044fe400000000ff */
[C---:B------:R-:W-:Y:S02]  /*4070*/  PRMT R19, R4.reuse, 0x7770, RZ ;  /* 0x0000777004137816 */ /* 0x040fe400000000ff */
[----:B------:R-:W-:Y:S02]  /*4080*/  ISETP.NE.AND P1, PT, R35, RZ, PT ;  /* 0x000000ff2300720c */ /* 0x000fe40003f25270 */
[----:B------:R-:W-:Y:S02]  /*4090*/  ISETP.NE.AND P2, PT, R19, RZ, PT ;  /* 0x000000ff1300720c */ /* 0x000fe40003f45270 */
[----:B------:R-:W-:Y:S02]  /*40a0*/  PRMT R19, R4, 0x7772, RZ ;  /* 0x0000777204137816 */ /* 0x000fe400000000ff */
[----:B---3--:R-:W-:-:S02]  /*40b0*/  @!P3 PRMT R35, R24, 0x7770, RZ ;  /* 0x000077701823b816 */ /* 0x008fc400000000ff */
[C---:B------:R-:W-:Y:S02]  /*40c0*/  @!P3 PRMT R36, R24.reuse, 0x7771, RZ ;  /* 0x000077711824b816 */ /* 0x040fe400000000ff */
[C---:B------:R-:W-:Y:S02]  /*40d0*/  @!P3 PRMT R5, R24.reuse, 0x7772, RZ ;  /* 0x000077721805b816 */ /* 0x040fe400000000ff */
        /* <DEDUP_REMOVED lines=20> */
.L_x_226:
[----:B------:R-:W-:Y:S05]  /*4220*/  BSYNC.RECONVERGENT B0 ;  /* 0x0000000000007941 */ /* 0x000fea0003800200 */
.L_x_225:
[----:B------:R-:W-:Y:S01]  /*4230*/  ISETP.GE.U32.AND P0, PT, R27, R28, PT ;  /* 0x0000001c1b00720c */ /* 0x000fe20003f06070 */
[----:B------:R-:W-:-:S12]  /*4240*/  BSSY.RECONVERGENT B0, `(.L_x_227) ;  /* 0x000004b000007945 */ /* 0x000fd80003800200 */
[----:B------:R-:W-:Y:S05]  /*4250*/  @P0 BRA `(.L_x_228) ;  /* 0x0000000400240947 */ /* 0x000fea0003800000 */
[----:B------:R-:W-:Y:S02]  /*4260*/  IADD3 R19, PT, PT, R27, R26, RZ ;  /* 0x0000001a1b137210 */ /* 0x000fe40007ffe0ff */
[----:B------:R-:W-:Y:S02]  /*4270*/  LOP3.LUT R29, R29, 0xff, RZ, 0xc0, !PT ;  /* 0x000000ff1d1d7812 */ /* 0x000fe400078ec0ff */
[----:B------:R-:W-:Y:S02]  /*4280*/  ISETP.GE.U32.AND P4, PT, R19, R28, PT ;  /* 0x0000001c1300720c */ /* 0x000fe40003f86070 */
[----:B------:R-:W-:Y:S02]  /*4290*/  LOP3.LUT R4, R9, 0xff, RZ, 0xc0, !PT ;  /* 0x000000ff09047812 */ /* 0x000fe400078ec0ff */
[----:B------:R-:W-:Y:S02]  /*42a0*/  LOP3.LUT R30, R30, 0xff, RZ, 0xc0, !PT ;  /* 0x000000ff1e1e7812 */ /* 0x000fe400078ec0ff */
[----:B------:R-:W-:-:S02]  /*42b0*/  ISETP.NE.AND P0, PT, R4, R29, PT ;  /* 0x0000001d0400720c */ /* 0x000fc40003f05270 */
[----:B------:R-:W-:Y:S02]  /*42c0*/  LOP3.LUT R4, R7, 0xff, RZ, 0xc0, !PT ;  /* 0x000000ff07047812 */ /* 0x000fe400078ec0ff */
[----:B------:R-:W-:Y:S02]  /*42d0*/  LOP3.LUT R5, R8, 0xff, RZ, 0xc0, !PT ;  /* 0x000000ff08057812 */ /* 0x000fe400078ec0ff */
[----:B------:R-:W-:Y:S02]  /*42e0*/  LOP3.LUT R31, R31, 0xff, RZ, 0xc0, !PT ;  /* 0x000000ff1f1f7812 */ /* 0x000fe400078ec0ff */
[----:B------:R-:W-:Y:S02]  /*42f0*/  LOP3.LUT R32, R32, 0xff, RZ, 0xc0, !PT ;  /* 0x000000ff20207812 */ /* 0x000fe400078ec0ff */
[----:B------:R-:W-:Y:S02]  /*4300*/  LOP3.LUT R7, R6, 0xff, RZ, 0xc0, !PT ;  /* 0x000000ff06077812 */ /* 0x000fe400078ec0ff */
[----:B------:R-:W-:-:S02]  /*4310*/  ISETP.NE.AND P1, PT, R5, R30, PT ;  /* 0x0000001e0500720c */ /* 0x000fc40003f25270 */
[----:B------:R-:W-:Y:S02]  /*4320*/  ISETP.NE.AND P2, PT, R4, R31, PT ;  /* 0x0000001f0400720c */ /* 0x000fe40003f45270 */
        /* <DEDUP_REMOVED lines=60> */
.L_x_228:
[----:B------:R-:W-:Y:S05]  /*46f0*/  BSYNC.RECONVERGENT B0 ;  /* 0x0000000000007941 */ /* 0x000fea0003800200 */
.L_x_227:
        /* <DEDUP_REMOVED lines=37> */
.L_x_220:
[----:B------:R-:W1:Y:S01]  /*4950*/  LDCU UR4, c[0x0][0x390] ;  /* 0x00007200ff0477ac */ /* 0x000e620008000800 */
[----:B------:R-:W2:Y:S01]  /*4960*/  LDC.U8 R3, c[0x0][0x381] ;  /* 0x0000e040ff037b82 */ /* 0x000ea20000000000 */
[----:B------:R-:W-:Y:S01]  /*4970*/  BSSY.RECONVERGENT B0, `(.L_x_229) ;  /* 0x000047d000007945 */ /* 0x000fe20003800200 */
[----:B------:R-:W-:Y:S02]  /*4980*/  IMAD.MOV.U32 R31, RZ, RZ, R27 ;  /* 0x000000ffff1f7224 */ /* 0x000fe400078e001b */
        /* <DEDUP_REMOVED lines=18> */
[----:B------:R-:W-:Y:S01]  /*4ab0*/  PRMT R8, R3, 0x7610, R8 ;  /* 0x0000761003087816 */ /* 0x000fe20000000008 */
[----:B------:R-:W-:Y:S06]  /*4ac0*/  @P0 BRA `(.L_x_230) ;  /* 0x00000044009c0947 */ /* 0x000fec0003800000 */
[----:B------:R-:W-:-:S13]  /*4ad0*/  ISETP.NE.AND P0, PT, R7, RZ, PT ;  /* 0x000000ff0700720c */ /* 0x000fda0003f05270 */
[----:B------:R-:W2:Y:S01]  /*4ae0*/  @!P0 LDG.E R0, desc[UR36][R22.64] ;  /* 0x0000002416008981 */ /* 0x000ea2000c1e1900 */
[----:B------:R-:W-:Y:S01]  /*4af0*/  IADD3 R7, PT, PT, R7, -0x1, RZ ;  /* 0xffffffff07077810 */ /* 0x000fe20007ffe0ff */
[----:B------:R-:W-:Y:S01]  /*4b00*/  BSSY.RECONVERGENT B1, `(.L_x_230) ;  /* 0x0000463000017945 */ /* 0x000fe20003800200 */
[----:B------:R-:W-:Y:S02]  /*4b10*/  PRMT R30, R3, 0x7610, R30 ;  /* 0x00007610031e7816 */ /* 0x000fe4000000001e */
[----:B------:R-:W-:Y:S02]  /*4b20*/  VIMNMX.U32 R6, PT, PT, R7, 0x18, PT ;  /* 0x0000001807067848 */ /* 0x000fe40003fe0000 */
[C---:B------:R-:W-:Y:S02]  /*4b30*/  PRMT R27, R3.reuse, 0x7610, R27 ;  /* 0x00007610031b7816 */ /* 0x040fe4000000001b */
[C---:B------:R-:W-:Y:S01]  /*4b40*/  PRMT R26, R3.reuse, 0x7610, R26 ;  /* 0x00007610031a7816 */ /* 0x040fe2000000001a */
[----:B------:R-:W-:Y:S01]  /*4b50*/  VIADD R6, R6, 0x1 ;  /* 0x0000000106067836 */ /* 0x000fe20000000000 */
        /* <DEDUP_REMOVED lines=13> */
[C---:B--2---:R-:W-:Y:S02]  /*4c30*/  @!P0 PRMT R5, R0.reuse, 0x7770, RZ ;  /* 0x0000777000058816 */ /* 0x044fe400000000ff */
[C---:B------:R-:W-:Y:S02]  /*4c40*/  @!P0 PRMT R4, R0.reuse, 0x7771, RZ ;  /* 0x0000777100048816 */ /* 0x040fe400000000ff */
[C---:B------:R-:W-:Y:S02]  /*4c50*/  @!P0 PRMT R3, R0.reuse, 0x7772, RZ ;  /* 0x0000777200038816 */ /* 0x040fe400000000ff */
[----:B------:R-:W-:-:S07]  /*4c60*/  @!P0 PRMT R0, R0, 0x7773, RZ ;  /* 0x0000777300008816 */ /* 0x000fce00000000ff */
.L_x_236:
[----:B------:R-:W1:Y:S01]  /*4c70*/  LDCU UR4, c[0x0][0x390] ;  /* 0x00007200ff0477ac */ /* 0x000e620008000800 */
[----:B------:R-:W-:Y:S02]  /*4c80*/  @!P0 PRMT R47, R5, 0x7610, R47 ;  /* 0x00007610052f8816 */ /* 0x000fe4000000002f */
[----:B------:R-:W-:Y:S02]  /*4c90*/  @!P0 PRMT R48, R4, 0x7610, R48 ;  /* 0x0000761004308816 */ /* 0x000fe40000000030 */
[C---:B------:R-:W-:Y:S02]  /*4ca0*/  @!P0 PRMT R35, R3.reuse, 0x7610, R35 ;  /* 0x0000761003238816 */ /* 0x040fe40000000023 */
[C---:B------:R-:W-:Y:S02]  /*4cb0*/  @!P0 PRMT R34, R0.reuse, 0x7610, R34 ;  /* 0x0000761000228816 */ /* 0x040fe40000000022 */
[----:B------:R-:W-:Y:S02]  /*4cc0*/  @!P0 PRMT R36, R0, 0x7610, R36 ;  /* 0x0000761000248816 */ /* 0x000fe40000000024 */
[----:B------:R-:W-:-:S02]  /*4cd0*/  @!P0 PRMT R37, R3, 0x7610, R37 ;  /* 0x0000761003258816 */ /* 0x000fc40000000025 */
[----:B------:R-:W-:Y:S02]  /*4ce0*/  @!P0 PRMT R44, R4, 0x7610, R44 ;  /* 0x00007610042c8816 */ /* 0x000fe4000000002c */
[----:B------:R-:W-:Y:S02]  /*4cf0*/  @!P0 PRMT R43, R5, 0x7610, R43 ;  /* 0x00007610052b8816 */ /* 0x000fe4000000002b */
[----:B------:R-:W-:Y:S02]  /*4d00*/  @!P0 PRMT R42, R0, 0x7610, R42 ;  /* 0x00007610002a8816 */ /* 0x000fe4000000002a */
[----:B------:R-:W-:Y:S02]  /*4d10*/  @!P0 PRMT R41, R3, 0x7610, R41 ;  /* 0x0000761003298816 */ /* 0x000fe40000000029 */
[----:B------:R-:W-:Y:S02]  /*4d20*/  @!P0 PRMT R45, R4, 0x7610, R45 ;  /* 0x00007610042d8816 */ /* 0x000fe4000000002d */
[----:B------:R-:W-:-:S02]  /*4d30*/  @!P0 PRMT R46, R5, 0x7610, R46 ;  /* 0x00007610052e8816 */ /* 0x000fc4000000002e */
[----:B------:R-:W-:Y:S02]  /*4d40*/  @!P0 PRMT R38, R0, 0x7610, R38 ;  /* 0x0000761000268816 */ /* 0x000fe40000000026 */
[----:B------:R-:W-:Y:S02]  /*4d50*/  @!P0 PRMT R39, R3, 0x7610, R39 ;  /* 0x0000761003278816 */ /* 0x000fe40000000027 */
[----:B------:R-:W-:Y:S02]  /*4d60*/  @!P0 PRMT R40, R4, 0x7610, R40 ;  /* 0x0000761004288816 */ /* 0x000fe40000000028 */
[----:B------:R-:W-:Y:S01]  /*4d70*/  @!P0 PRMT R33, R5, 0x7610, R33 ;  /* 0x0000761005218816 */ /* 0x000fe20000000021 */
[----:B01----:R-:W-:Y:S06]  /*4d80*/  @!P0 BRA `(.L_x_231) ;  /* 0x0000003c008c8947 */ /* 0x003fec0003800000 */
[----:B------:R-:W1:Y:S01]  /*4d90*/  LDCU.64 UR30, c[0x0][0x3c8] ;  /* 0x00007900ff1e77ac */ /* 0x000e620008000a00 */
[----:B------:R-:W-:Y:S01]  /*4da0*/  IMAD.MOV.U32 R28, RZ, RZ, RZ ;  /* 0x000000ffff1c7224 */ /* 0x000fe200078e00ff */
[----:B------:R-:W-:Y:S01]  /*4db0*/  ISETP.NE.AND P1, PT, R7, RZ, PT ;  /* 0x000000ff0700720c */ /* 0x000fe20003f25270 */
[----:B------:R-:W-:Y:S01]  /*4dc0*/  IMAD.MOV.U32 R29, RZ, RZ, R31 ;  /* 0x000000ffff1d7224 */ /* 0x000fe200078e001f */
        /* <DEDUP_REMOVED lines=71> */
[----:B------:R-:W-:Y:S01]  /*5240*/  IMAD.MOV.U32 R28, RZ, RZ, RZ ;  /* 0x000000ffff1c7224 */ /* 0x000fe200078e00ff */
[----:B------:R-:W-:Y:S01]  /*5250*/  ISETP.NE.AND P2, PT, R6, 0x3, PT ;  /* 0x000000030600780c */ /* 0x000fe20003f45270 */
[----:B------:R-:W-:Y:S02]  /*5260*/  IMAD.MOV.U32 R29, RZ, RZ, R35 ;  /* 0x000000ffff1d7224 */ /* 0x000fe400078e0023 */
        /* <DEDUP_REMOVED lines=197> */
[----:B------:R-:W-:-:S06]  /*5ec0*/  @P2 IMAD.MOV.U32 R34, RZ, RZ, RZ ;  /* 0x000000ffff222224 */ /* 0x000fcc00078e00ff */
        /* <DEDUP_REMOVED lines=9> */
.L_x_232:
[----:B------:R-:W-:-:S04]  /*5f60*/  LOP3.LUT R29, R33, 0xfffffffc, RZ, 0xc0, !PT ;  /* 0xfffffffc211d7812 */ /* 0x000fc800078ec0ff */
[----:B------:R-:W-:-:S04]  /*5f70*/  IADD3 R28, P2, PT, R29, R22, RZ ;  /* 0x000000161d1c7210 */ /* 0x000fc80007f5e0ff */
[----:B------:R-:W-:-:S05]  /*5f80*/  IADD3.X R29, PT, PT, RZ, R23, RZ, P2, !PT ;  /* 0x00000017ff1d7210 */ /* 0x000fca00017fe4ff */
[----:B------:R1:W2:Y:S01]  /*5f90*/  LDG.E R28, desc[UR36][R28.64] ;  /* 0x000000241c1c7981 */ /* 0x0002a2000c1e1900 */
[----:B------:R-:W-:Y:S02]  /*5fa0*/  VIADD R37, R31, UR4 ;  /* 0x000000041f257c36 */ /* 0x000fe40008000000 */
[----:B------:R-:W-:-:S04]  /*5fb0*/  IMAD.MOV.U32 R36, RZ, RZ, RZ ;  /* 0x000000ffff247224 */ /* 0x000fc800078e00ff */
[----:B------:R-:W-:-:S05]  /*5fc0*/  IMAD.HI.U32 R33, R37, UR31, R36 ;  /* 0x0000001f25217c27 */ /* 0x000fca000f8e0024 */
[----:B-1----:R-:W-:-:S05]  /*5fd0*/  SHF.R.U32.HI R29, RZ, UR76, R33 ;  /* 0x0000004cff1d7c19 */ /* 0x002fca0008011621 */
[----:B------:R-:W-:-:S04]  /*5fe0*/  IMAD.MOV R41, RZ, RZ, -R29 ;  /* 0x000000ffff297224 */ /* 0x000fc800078e0a1d */
[----:B------:R-:W-:-:S04]  /*5ff0*/  IMAD R41, R41, UR30, R37 ;  /* 0x0000001e29297c24 */ /* 0x000fc8000f8e0225 */
[----:B------:R-:W-:Y:S01]  /*6000*/  IMAD R41, R41, UR5, RZ ;  /* 0x0000000529297c24 */ /* 0x000fe2000f8e02ff */
[C---:B--2---:R-:W-:Y:S02]  /*6010*/  PRMT R33, R28.reuse, 0x7770, RZ ;  /* 0x000077701c217816 */ /* 0x044fe400000000ff */
[C---:B------:R-:W-:Y:S02]  /*6020*/  PRMT R40, R28.reuse, 0x7771, RZ ;  /* 0x000077711c287816 */ /* 0x040fe400000000ff */
[C---:B------:R-:W-:Y:S02]  /*6030*/  PRMT R39, R28.reuse, 0x7772, RZ ;  /* 0x000077721c277816 */ /* 0x040fe400000000ff */
[----:B------:R-:W-:Y:S01]  /*6040*/  PRMT R38, R28, 0x7773, RZ ;  /* 0x000077731c267816 */ /* 0x000fe200000000ff */
[----:B------:R-:W-:Y:S06]  /*6050*/  @!P1 BRA `(.L_x_233) ;  /* 0x0000000c00689947 */ /* 0x000fec0003800000 */
        /* <DEDUP_REMOVED lines=218> */
.L_x_233:
[----:B------:R-:W-:-:S04]  /*6e00*/  LOP3.LUT R29, R41, 0xfffffffc, RZ, 0xc0, !PT ;  /* 0xfffffffc291d7812 */ /* 0x000fc800078ec0ff */
[----:B------:R-:W-:-:S05]  /*6e10*/  IADD3 R28, P2, PT, R29, R22, RZ ;  /* 0x000000161d1c7210 */ /* 0x000fca0007f5e0ff */
[----:B------:R-:W-:-:S05]  /*6e20*/  IMAD.X R29, RZ, RZ, R23, P2 ;  /* 0x000000ffff1d7224 */ /* 0x000fca00010e0617 */
[----:B------:R1:W2:Y:S01]  /*6e30*/  LDG.E R28, desc[UR36][R28.64] ;  /* 0x000000241c1c7981 */ /* 0x0002a2000c1e1900 */
[----:B------:R-:W-:Y:S01]  /*6e40*/  IADD3 R37, PT, PT, R37, UR4, RZ ;  /* 0x0000000425257c10 */ /* 0x000fe2000fffe0ff */
        /* <DEDUP_REMOVED lines=229> */
.L_x_234:
[----:B------:R-:W-:-:S04]  /*7ca0*/  LOP3.LUT R29, R43, 0xfffffffc, RZ, 0xc0, !PT ;  /* 0xfffffffc2b1d7812 */ /* 0x000fc800078ec0ff */
[----:B------:R-:W-:-:S05]  /*7cb0*/  IADD3 R28, P2, PT, R29, R22, RZ ;  /* 0x000000161d1c7210 */ /* 0x000fca0007f5e0ff */
[----:B------:R-:W-:-:S05]  /*7cc0*/  IMAD.X R29, RZ, RZ, R23, P2 ;  /* 0x000000ffff1d7224 */ /* 0x000fca00010e0617 */
[----:B------:R1:W2:Y:S01]  /*7cd0*/  LDG.E R28, desc[UR36][R28.64] ;  /* 0x000000241c1c7981 */ /* 0x0002a2000c1e1900 */
[----:B------:R-:W-:Y:S01]  /*7ce0*/  MOV R36, RZ ;  /* 0x000000ff00247202 */ /* 0x000fe20000000f00 */
[----:B------:R-:W-:-:S04]  /*7cf0*/  VIADD R37, R37, UR4 ;  /* 0x0000000425257c36 */ /* 0x000fc80008000000 */
        /* <DEDUP_REMOVED lines=228> */
.L_x_235:
[----:B------:R-:W-:-:S04]  /*8b40*/  LOP3.LUT R29, R47, 0xfffffffc, RZ, 0xc0, !PT ;  /* 0xfffffffc2f1d7812 */ /* 0x000fc800078ec0ff */
[----:B------:R-:W-:-:S05]  /*8b50*/  IADD3 R28, P1, PT, R29, R22, RZ ;  /* 0x000000161d1c7210 */ /* 0x000fca0007f3e0ff */
[----:B------:R-:W-:-:S05]  /*8b60*/  IMAD.X R29, RZ, RZ, R23, P1 ;  /* 0x000000ffff1d7224 */ /* 0x000fca00008e0617 */
[----:B------:R-:W2:Y:S02]  /*8b70*/  LDG.E R28, desc[UR36][R28.64] ;  /* 0x000000241c1c7981 */ /* 0x000ea4000c1e1900 */
[C---:B--2---:R-:W-:Y:S02]  /*8b80*/  PRMT R47, R28.reuse, 0x7770, RZ ;  /* 0x000077701c2f7816 */ /* 0x044fe400000000ff */
[C---:B------:R-:W-:Y:S02]  /*8b90*/  PRMT R48, R28.reuse, 0x7771, RZ ;  /* 0x000077711c307816 */ /* 0x040fe400000000ff */
[C---:B------:R-:W-:Y:S02]  /*8ba0*/  PRMT R35, R28.reuse, 0x7772, RZ ;  /* 0x000077721c237816 */ /* 0x040fe400000000ff */
[----:B------:R-:W-:-:S07]  /*8bb0*/  PRMT R34, R28, 0x7773, RZ ;  /* 0x000077731c227816 */ /* 0x000fce00000000ff */
.L_x_231:
[----:B------:R-:W-:Y:S01]  /*8bc0*/  LOP3.LUT P6, RZ, R40, 0xff, RZ, 0xc0, !PT ;  /* 0x000000ff28ff7812 */ /* 0x000fe200078cc0ff */
[----:B------:R-:W1:Y:S01]  /*8bd0*/  LDCU UR5, c[0x0][0x388] ;  /* 0x00007100ff0577ac */ /* 0x000e620008000800 */
[----:B------:R-:W-:Y:S02]  /*8be0*/  LOP3.LUT P1, RZ, R39, 0xff, RZ, 0xc0, !PT ;  /* 0x000000ff27ff7812 */ /* 0x000fe4000782c0ff */
[----:B------:R-:W-:Y:S02]  /*8bf0*/  LOP3.LUT P5, RZ, R41, 0xff, RZ, 0xc0, !PT ;  /* 0x000000ff29ff7812 */ /* 0x000fe400078ac0ff */
[----:B------:R-:W-:Y:S02]  /*8c00*/  LOP3.LUT P2, RZ, R38, 0xff, RZ, 0xc0, !PT ;  /* 0x000000ff26ff7812 */ /* 0x000fe4000784c0ff */
[----:B------:R-:W-:Y:S02]  /*8c10*/  SEL R41, RZ, 0x1, !P6 ;  /* 0x00000001ff297807 */ /* 0x000fe40007000000 */
[----:B------:R-:W-:-:S02]  /*8c20*/  LOP3.LUT P6, RZ, R42, 0xff, RZ, 0xc0, !PT ;  /* 0x000000ff2aff7812 */ /* 0x000fc400078cc0ff */
[----:B------:R-:W-:Y:S02]  /*8c30*/  LOP3.LUT P3, RZ, R46, 0xff, RZ, 0xc0, !PT ;  /* 0x000000ff2eff7812 */ /* 0x000fe4000786c0ff */
[----:B------:R-:W-:Y:S02]  /*8c40*/  SEL R42, RZ, 0x1, !P1 ;  /* 0x00000001ff2a7807 */ /* 0x000fe40004800000 */
[----:B------:R-:W-:Y:S02]  /*8c50*/  LOP3.LUT P1, RZ, R43, 0xff, RZ, 0xc0, !PT ;  /* 0x000000ff2bff7812 */ /* 0x000fe4000782c0ff */
[----:B------:R-:W-:Y:S02]  /*8c60*/  SEL R46, RZ, 0x1, !P5 ;  /* 0x00000001ff2e7807 */ /* 0x000fe40006800000 */
[----:B------:R-:W-:Y:S02]  /*8c70*/  LOP3.LUT P4, RZ, R45, 0xff, RZ, 0xc0, !PT ;  /* 0x000000ff2dff7812 */ /* 0x000fe4000788c0ff */
[----:B------:R-:W-:-:S02]  /*8c80*/  SEL R43, RZ, 0x1, !P2 ;  /* 0x00000001ff2b7807 */ /* 0x000fc40005000000 */
[----:B------:R-:W-:Y:S02]  /*8c90*/  LOP3.LUT P5, RZ, R47, 0xff, RZ, 0xc0, !PT ;  /* 0x000000ff2fff7812 */ /* 0x000fe400078ac0ff */
[----:B------:R-:W-:Y:S02]  /*8ca0*/  LOP3.LUT P2, RZ, R44, 0xff, RZ, 0xc0, !PT ;  /* 0x000000ff2cff7812 */ /* 0x000fe4000784c0ff */
[----:B------:R-:W-:Y:S02]  /*8cb0*/  SEL R47, RZ, 0x1, !P6 ;  /* 0x00000001ff2f7807 */ /* 0x000fe40007000000 */
[----:B------:R-:W-:Y:S02]  /*8cc0*/  LOP3.LUT R28, R9, 0xff, RZ, 0xc0, !PT ;  /* 0x000000ff091c7812 */ /* 0x000fe400078ec0ff */
[----:B------:R-:W-:Y:S02]  /*8cd0*/  SEL R44, RZ, 0x1, !P3 ;  /* 0x00000001ff2c7807 */ /* 0x000fe40005800000 */
[----:B------:R-:W-:-:S02]  /*8ce0*/  LOP3.LUT P6, RZ, R48, 0xff, RZ, 0xc0, !PT ;  /* 0x000000ff30ff7812 */ /* 0x000fc400078cc0ff */
[----:B------:R-:W-:Y:S02]  /*8cf0*/  LOP3.LUT R9, R10, 0xff, RZ, 0xc0, !PT ;  /* 0x000000ff0a097812 */ /* 0x000fe400078ec0ff */
[----:B------:R-:W-:Y:S02]  /*8d00*/  LOP3.LUT P3, RZ, R37, 0xff, RZ, 0xc0, !PT ;  /* 0x000000ff25ff7812 */ /* 0x000fe4000786c0ff */
[----:B------:R-:W-:Y:S02]  /*8d10*/  LOP3.LUT R10, R11, 0xff, RZ, 0xc0, !PT ;  /* 0x000000ff0b0a7812 */ /* 0x000fe400078ec0ff */
[----:B------:R-:W-:Y:S02]  /*8d20*/  SEL R45, RZ, 0x1, !P4 ;  /* 0x00000001ff2d7807 */ /* 0x000fe40006000000 */
[----:B------:R-:W-:Y:S02]  /*8d30*/  LOP3.LUT P4, RZ, R36, 0xff, RZ, 0xc0, !PT ;  /* 0x000000ff24ff7812 */ /* 0x000fe4000788c0ff */
[----:B------:R-:W-:-:S02]  /*8d40*/  SEL R39, RZ, 0x1, !P2 ;  /* 0x00000001ff277807 */ /* 0x000fc40005000000 */
[----:B------:R-:W-:Y:S02]  /*8d50*/  SEL R37, RZ, 0x1, !P6 ;  /* 0x00000001ff257807 */ /* 0x000fe40007000000 */
[----:B------:R-:W-:Y:S02]  /*8d60*/  SEL R48, RZ, 0x1, !P1 ;  /* 0x00000001ff307807 */ /* 0x000fe40004800000 */
[----:B------:R-:W-:Y:S01]  /*8d70*/  LOP3.LUT P2, RZ, R34, 0xff, RZ, 0xc0, !PT ;  /* 0x000000ff22ff7812 */ /* 0x000fe2000784c0ff */
[----:B------:R-:W-:Y:S01]  /*8d80*/  IMAD.U32 R34, RZ, RZ, UR4 ;  /* 0x00000004ff227e24 */ /* 0x000fe2000f8e00ff */
[----:B------:R-:W-:Y:S02]  /*8d90*/  SEL R40, RZ, 0x1, !P3 ;  /* 0x00000001ff287807 */ /* 0x000fe40005800000 */
[----:B------:R-:W-:Y:S01]  /*8da0*/  SEL R38, RZ, 0x1, !P5 ;  /* 0x00000001ff267807 */ /* 0x000fe20006800000 */
[----:B------:R-:W-:Y:S01]  /*8db0*/  IMAD R31, R34, 0x4, R31 ;  /* 0x00000004221f7824 */ /* 0x000fe200078e021f */
[----:B------:R-:W-:-:S02]  /*8dc0*/  ISETP.NE.AND P6, PT, R10, R43, PT ;  /* 0x0000002b0a00720c */ /* 0x000fc40003fc5270 */
[----:B------:R-:W-:Y:S02]  /*8dd0*/  LOP3.LUT P1, RZ, R35, 0xff, RZ, 0xc0, !PT ;  /* 0x000000ff23ff7812 */ /* 0x000fe4000782c0ff */
[----:B------:R-:W-:Y:S02]  /*8de0*/  LOP3.LUT P3, RZ, R33, 0xff, RZ, 0xc0, !PT ;  /* 0x000000ff21ff7812 */ /* 0x000fe4000786c0ff */
[----:B------:R-:W-:Y:S02]  /*8df0*/  ISETP.NE.AND P5, PT, R9, R42, PT ;  /* 0x0000002a0900720c */ /* 0x000fe40003fa5270 */
[----:B------:R-:W-:Y:S02]  /*8e00*/  LOP3.LUT R10, R13, 0xff, RZ, 0xc0, !PT ;  /* 0x000000ff0d0a7812 */ /* 0x000fe400078ec0ff */
[----:B------:R-:W-:Y:S02]  /*8e10*/  SEL R33, RZ, 0x1, !P4 ;  /* 0x00000001ff217807 */ /* 0x000fe40006000000 */
[----:B------:R-:W-:-:S02]  /*8e20*/  LOP3.LUT R9, R12, 0xff, RZ, 0xc0, !PT ;  /* 0x000000ff0c097812 */ /* 0x000fc400078ec0ff */
[----:B------:R-:W-:Y:S02]  /*8e30*/  ISETP.NE.AND P4, PT, R28, R41, PT ;  /* 0x000000291c00720c */ /* 0x000fe40003f85270 */
[----:B------:R-:W-:Y:S02]  /*8e40*/  LOP3.LUT R12, R15, 0xff, RZ, 0xc0, !PT ;  /* 0x000000ff0f0c7812 */ /* 0x000fe400078ec0ff */
[----:B------:R-:W-:Y:S02]  /*8e50*/  LOP3.LUT R11, R14, 0xff, RZ, 0xc0, !PT ;  /* 0x000000ff0e0b7812 */ /* 0x000fe400078ec0ff */
[----:B------:R-:W-:Y:S02]  /*8e60*/  SEL R35, RZ, 0x1, !P2 ;  /* 0x00000001ff237807 */ /* 0x000fe40005000000 */
[----:B------:R-:W-:Y:S02]  /*8e70*/  SEL R36, RZ, 0x1, !P1 ;  /* 0x00000001ff247807 */ /* 0x000fe40004800000 */
[----:B------:R-:W-:-:S02]  /*8e80*/  ISETP.NE.AND P2, PT, R10, R45, PT ;  /* 0x0000002d0a00720c */ /* 0x000fc40003f45270 */
[----:B------:R-:W-:Y:S02]  /*8e90*/  ISETP.NE.AND P1, PT, R9, R44, PT ;  /* 0x0000002c0900720c */ /* 0x000fe40003f25270 */
[----:B------:R-:W-:Y:S02]  /*8ea0*/  SEL R10, RZ, 0x1, !P5 ;  /* 0x00000001ff0a7807 */ /* 0x000fe40006800000 */
[----:B------:R-:W-:Y:S02]  /*8eb0*/  SEL R9, RZ, 0x1, !P4 ;  /* 0x00000001ff097807 */ /* 0x000fe40006000000 */
[----:B------:R-:W-:Y:S02]  /*8ec0*/  ISETP.NE.AND P5, PT, R12, R47, PT ;  /* 0x0000002f0c00720c */ /* 0x000fe40003fa5270 */
[----:B------:R-:W-:Y:S02]  /*8ed0*/  ISETP.NE.AND P4, PT, R11, R46, PT ;  /* 0x0000002e0b00720c */ /* 0x000fe40003f85270 */
[----:B------:R-:W-:-:S02]  /*8ee0*/  LOP3.LUT R25, R25, 0xff, RZ, 0xc0, !PT ;  /* 0x000000ff19197812 */ /* 0x000fc400078ec0ff */
[----:B------:R-:W-:Y:S02]  /*8ef0*/  LOP3.LUT R24, R24, 0xff, RZ, 0xc0, !PT ;  /* 0x000000ff18187812 */ /* 0x000fe400078ec0ff */
[----:B------:R-:W-:Y:S02]  /*8f00*/  SEL R15, RZ, 0x1, !P5 ;  /* 0x00000001ff0f7807 */ /* 0x000fe40006800000 */
[----:B------:R-:W-:Y:S02]  /*8f10*/  SEL R14, RZ, 0x1, !P4 ;  /* 0x00000001ff0e7807 */ /* 0x000fe40006000000 */
[----:B------:R-:W-:Y:S01]  /*8f20*/  ISETP.NE.AND P5, PT, R25, R38, PT ;  /* 0x000000261900720c */ /* 0x000fe20003fa5270 */
[----:B------:R-:W-:Y:S01]  /*8f30*/  IMAD R25, R34, 0x3, R31 ;  /* 0x0000000322197824 */ /* 0x000fe200078e021f */
[----:B------:R-:W-:Y:S02]  /*8f40*/  ISETP.NE.AND P4, PT, R24, R33, PT ;  /* 0x000000211800720c */ /* 0x000fe40003f85270 */
[----:B-1----:R-:W-:-:S02]  /*8f50*/  MOV R28, UR5 ;  /* 0x00000005001c7c02 */ /* 0x002fc40008000f00 */
[----:B------:R-:W-:Y:S02]  /*8f60*/  SEL R24, RZ, 0x1, !P4 ;  /* 0x00000001ff187807 */ /* 0x000fe40006000000 */
[----:B------:R-:W-:Y:S02]  /*8f70*/  ISETP.GE.U32.AND P4, PT, R25, R28, PT ;  /* 0x0000001c1900720c */ /* 0x000fe40003f86070 */
[----:B------:R-:W-:Y:S02]  /*8f80*/  LOP3.LUT R19, R19, 0xff, RZ, 0xc0, !PT ;  /* 0x000000ff13137812 */ /* 0x000fe400078ec0ff */
[----:B------:R-:W-:Y:S02]  /*8f90*/  LOP3.LUT R20, R20, 0xff, RZ, 0xc0, !PT ;  /* 0x000000ff14147812 */ /* 0x000fe400078ec0ff */
[----:B------:R-:W-:Y:S02]  /*8fa0*/  LOP3.LUT R21, R21, 0xff, RZ, 0xc0, !PT ;  /* 0x000000ff15157812 */ /* 0x000fe400078ec0ff */
[----:B------:R-:W-:-:S02]  /*8fb0*/  SEL R11, RZ, 0x1, !P6 ;  /* 0x00000001ff0b7807 */ /* 0x000fc40007000000 */
[----:B------:R-:W-:Y:S02]  /*8fc0*/  SEL R12, RZ, 0x1, !P1 ;  /* 0x00000001ff0c7807 */ /* 0x000fe40004800000 */
[----:B------:R-:W-:Y:S02]  /*8fd0*/  SEL R13, RZ, 0x1, !P2 ;  /* 0x00000001ff0d7807 */ /* 0x000fe40005000000 */
[----:B------:R-:W-:Y:S02]  /*8fe0*/  ISETP.NE.AND P6, PT, R19, R48, PT ;  /* 0x000000301300720c */ /* 0x000fe40003fc5270 */
[----:B------:R-:W-:Y:S02]  /*8ff0*/  ISETP.NE.AND P1, PT, R20, R39, PT ;  /* 0x000000271400720c */ /* 0x000fe40003f25270 */
[----:B------:R-:W-:Y:S02]  /*9000*/  ISETP.NE.AND P2, PT, R21, R40, PT ;  /* 0x000000281500720c */ /* 0x000fe40003f45270 */
        /* <DEDUP_REMOVED lines=15> */
[----:B------:R-:W-:Y:S02]  /*9100*/  SEL R30, RZ, 0x1, !P3 ;  /* 0x00000001ff1e7807 */ /* 0x000fe40005800000 */
[----:B------:R-:W-:Y:S01]  /*9110*/  SEL R8, RZ, 0x1, !P2 ;  /* 0x00000001ff087807 */ /* 0x000fe20005000000 */
[----:B------:R-:W-:Y:S06]  /*9120*/  @!P4 BRA `(.L_x_236) ;  /* 0xffffffb800d0c947 */ /* 0x000fec000383ffff */
[----:B0-----:R-:W-:Y:S05]  /*9130*/  BSYNC.RECONVERGENT B1 ;  /* 0x0000000000017941 */ /* 0x001fea0003800200 */
.L_x_230:
[----:B------:R-:W-:Y:S05]  /*9140*/  BSYNC.RECONVERGENT B0 ;  /* 0x0000000000007941 */ /* 0x000fea0003800200 */
.L_x_229:
[----:B------:R-:W-:Y:S01]  /*9150*/  ISETP.GE.U32.AND P0, PT, R31, R28, PT ;  /* 0x0000001c1f00720c */ /* 0x000fe20003f06070 */
[----:B------:R-:W-:-:S12]  /*9160*/  BSSY.RECONVERGENT B0, `(.L_x_237) ;  /* 0x00004a4000007945 */ /* 0x000fd80003800200 */
[----:B------:R-:W-:Y:S05]  /*9170*/  @P0 BRA `(.L_x_238) ;  /* 0x0000004800880947 */ /* 0x000fea0003800000 */
[----:B------:R-:W1:Y:S01]  /*9180*/  LDC R0, c[0x0][0x3c4] ;  /* 0x0000f100ff007b82 */ /* 0x000e620000000800 */
[----:B------:R-:W-:Y:S02]  /*9190*/  CS2R R22, SRZ ;  /* 0x0000000000167805 */ /* 0x000fe4000001ff00 */
[C---:B-1----:R-:W-:Y:S01]  /*91a0*/  ISETP.NE.AND P0, PT, R0.reuse, RZ, PT ;  /* 0x000000ff0000720c */ /* 0x042fe20003f05270 */
[----:B------:R-:W-:-:S05]  /*91b0*/  VIADD R3, R0, 0xffffffff ;  /* 0xffffffff00037836 */ /* 0x000fca0000000000 */
[----:B------:R-:W-:-:S05]  /*91c0*/  VIMNMX.U32 R0, PT, PT, R3, 0x18, PT ;  /* 0x0000001803007848 */ /* 0x000fca0003fe0000 */
[----:B------:R-:W-:Y:S02]  /*91d0*/  VIADD R0, R0, 0x1 ;  /* 0x0000000100007836 */ /* 0x000fe40000000000 */
[----:B------:R-:W-:Y:S05]  /*91e0*/  @!P0 BRA `(.L_x_239) ;  /* 0x0000001000508947 */ /* 0x000fea0003800000 */
[----:B------:R-:W1:Y:S01]  /*91f0*/  LDCU.64 UR6, c[0x0][0x3c8] ;  /* 0x00007900ff0677ac */ /* 0x000e620008000a00 */
[----:B------:R-:W-:Y:S01]  /*9200*/  IMAD.MOV.U32 R4, RZ, RZ, RZ ;  /* 0x000000ffff047224 */ /* 0x000fe200078e00ff */
[----:B------:R-:W-:Y:S01]  /*9210*/  ISETP.NE.AND P1, PT, R3, RZ, PT ;  /* 0x000000ff0300720c */ /* 0x000fe20003f25270 */
[----:B------:R-:W-:Y:S01]  /*9220*/  IMAD.MOV.U32 R5, RZ, RZ, R31 ;  /* 0x000000ffff057224 */ /* 0x000fe200078e001f */
        /* <DEDUP_REMOVED lines=270> */
.L_x_240:
[----:B------:R-:W-:Y:S01]  /*a310*/  SHF.R.U32.HI R22, RZ, 0x2, R22 ;  /* 0x00000002ff167819 */ /* 0x000fe20000011616 */
[----:B------:R-:W-:-:S07]  /*a320*/  IMAD.MOV.U32 R23, RZ, RZ, RZ ;  /* 0x000000ffff177224 */ /* 0x000fce00078e00ff */
.L_x_239:
[----:B------:R-:W1:Y:S02]  /*a330*/  LDCU.64 UR4, c[0x0][0x750] ;  /* 0x0000ea00ff0477ac */ /* 0x000e640008000a00 */
[----:B-1----:R-:W-:-:S04]  /*a340*/  IADD3 R49, P1, PT, R32, UR4, RZ ;  /* 0x0000000420317c10 */ /* 0x002fc8000ff3e0ff */
[----:B------:R-:W-:Y:S02]  /*a350*/  IADD3.X R32, PT, PT, RZ, UR5, RZ, P1, !PT ;  /* 0x00000005ff207c10 */ /* 0x000fe40008ffe4ff */
[----:B------:R-:W-:-:S04]  /*a360*/  LEA R6, P1, R22, R49, 0x2 ;  /* 0x0000003116067211 */ /* 0x000fc800078210ff */
[----:B------:R-:W-:-:S05]  /*a370*/  LEA.HI.X R7, R22, R32, R23, 0x2, P1 ;  /* 0x0000002016077211 */ /* 0x000fca00008f1417 */
[----:B------:R-:W2:Y:S01]  /*a380*/  LDG.E R6, desc[UR36][R6.64] ;  /* 0x0000002406067981 */ /* 0x000ea2000c1e1900 */
[----:B------:R-:W-:-:S05]  /*a390*/  IMAD.IADD R5, R31, 0x1, R34 ;  /* 0x000000011f057824 */ /* 0x000fca00078e0222 */
[----:B------:R-:W-:Y:S02]  /*a3a0*/  ISETP.GE.U32.AND P5, PT, R5, R28, PT ;  /* 0x0000001c0500720c */ /* 0x000fe40003fa6070 */
[C---:B--2---:R-:W-:Y:S02]  /*a3b0*/  PRMT R4, R6.reuse, 0x7770, RZ ;  /* 0x0000777006047816 */ /* 0x044fe400000000ff */
[----:B------:R-:W-:Y:S02]  /*a3c0*/  PRMT R22, R6, 0x7771, RZ ;  /* 0x0000777106167816 */ /* 0x000fe400000000ff */
        /* <DEDUP_REMOVED lines=286> */
.L_x_242:
[----:B------:R-:W-:Y:S01]  /*b5b0*/  SHF.R.U32.HI R44, RZ, 0x2, R44 ;  /* 0x00000002ff2c7819 */ /* 0x000fe2000001162c */
[----:B------:R-:W-:-:S07]  /*b5c0*/  IMAD.MOV.U32 R45, RZ, RZ, RZ ;  /* 0x000000ffff2d7224 */ /* 0x000fce00078e00ff */
.L_x_241:
        /* <DEDUP_REMOVED lines=293> */
.L_x_244:
[----:B------:R-:W-:Y:S01]  /*c820*/  SHF.R.U32.HI R22, RZ, 0x2, R33 ;  /* 0x00000002ff167819 */ /* 0x000fe20000011621 */
[----:B------:R-:W-:-:S07]  /*c830*/  IMAD.MOV.U32 R23, RZ, RZ, RZ ;  /* 0x000000ffff177224 */ /* 0x000fce00078e00ff */
.L_x_243:
[----:B------:R-:W-:-:S04]  /*c840*/  LEA R6, P1, R22, R49, 0x2 ;  /* 0x0000003116067211 */ /* 0x000fc800078210ff */
[----:B------:R-:W-:-:S05]  /*c850*/  LEA.HI.X R7, R22, R32, R23, 0x2, P1 ;  /* 0x0000002016077211 */ /* 0x000fca00008f1417 */
[----:B------:R-:W2:Y:S01]  /*c860*/  LDG.E R6, desc[UR36][R6.64] ;  /* 0x0000002406067981 */ /* 0x000ea2000c1e1900 */
[----:B------:R-:W-:-:S04]  /*c870*/  IADD3 R5, PT, PT, R5, R34, RZ ;  /* 0x0000002205057210 */ /* 0x000fc80007ffe0ff */
        /* <DEDUP_REMOVED lines=289> */
.L_x_246:
[----:B------:R-:W-:Y:S01]  /*da90*/  SHF.R.U32.HI R6, RZ, 0x2, R3 ;  /* 0x00000002ff067819 */ /* 0x000fe20000011603 */
[----:B------:R-:W-:-:S07]  /*daa0*/  IMAD.MOV.U32 R7, RZ, RZ, RZ ;  /* 0x000000ffff077224 */ /* 0x000fce00078e00ff */
.L_x_245:
[----:B------:R-:W-:-:S04]  /*dab0*/  LEA R4, P0, R6, R49, 0x2 ;  /* 0x0000003106047211 */ /* 0x000fc800078010ff */
[----:B------:R-:W-:-:S05]  /*dac0*/  LEA.HI.X R5, R6, R32, R7, 0x2, P0 ;  /* 0x0000002006057211 */ /* 0x000fca00000f1407 */
[----:B------:R-:W2:Y:S02]  /*dad0*/  LDG.E R4, desc[UR36][R4.64] ;  /* 0x0000002404047981 */ /* 0x000ea4000c1e1900 */
        /* <DEDUP_REMOVED lines=8> */
[----:B------:R-:W-:Y:S02]  /*db60*/  SEL R38, RZ, 0x1, !P0 ;  /* 0x00000001ff267807 */ /* 0x000fe40004000000 */
[----:B------:R-:W-:Y:S02]  /*db70*/  SEL R37, RZ, 0x1, !P1 ;  /* 0x00000001ff257807 */ /* 0x000fe40004800000 */
[----:B------:R-:W-:-:S02]  /*db80*/  SEL R36, RZ, 0x1, !P2 ;  /* 0x00000001ff247807 */ /* 0x000fc40005000000 */
[----:B------:R-:W-:-:S07]  /*db90*/  SEL R35, RZ, 0x1, !P3 ;  /* 0x00000001ff237807 */ /* 0x000fce0005800000 */
.L_x_238:
[----:B------:R-:W-:Y:S05]  /*dba0*/  BSYNC.RECONVERGENT B0 ;  /* 0x0000000000007941 */ /* 0x000fea0003800200 */
.L_x_237:
        /* <DEDUP_REMOVED lines=76> */
.L_x_248:
[----:B------:R-:W-:Y:S05]  /*e070*/  BSYNC.RECONVERGENT B0 ;  /* 0x0000000000007941 */ /* 0x000fea0003800200 */
.L_x_247:
        /* <DEDUP_REMOVED lines=35> */
[----:B------:R-:W-:-:S13]  /*e2b0*/  ISETP.NE.AND P3, PT, R30, R5, PT ;  /* 0x000000051e00720c */ /* 0x000fda0003f65270 */
.L_x_210:
[----:B------:R-:W-:Y:S02]  /*e2c0*/  SEL R22, RZ, 0x1, !P3 ;  /* 0x00000001ff167807 */ /* 0x000fe40005800000 */
[----:B------:R-:W-:Y:S02]  /*e2d0*/  SEL R24, RZ, 0x1, !P2 ;  /* 0x00000001ff187807 */ /* 0x000fe40005000000 */
[----:B------:R-:W-:Y:S02]  /*e2e0*/  SEL R27, RZ, 0x1, !P1 ;  /* 0x00000001ff1b7807 */ /* 0x000fe40004800000 */
[----:B------:R-:W-:-:S07]  /*e2f0*/  SEL R28, RZ, 0x1, !P0 ;  /* 0x00000001ff1c7807 */ /* 0x000fce0004000000 */
.L_x_198:
[----:B------:R-:W-:Y:S05]  /*e300*/  BSYNC.RECONVERGENT B6 ;  /* 0x0000000000067941 */ /* 0x000fea0003800200 */
.L_x_197:
[----:B------:R-:W1:Y:S02]  /*e310*/  LDCU UR4, c[0x0][0x3a0] ;  /* 0x00007400ff0477ac */ /* 0x000e640008000800 */
[----:B-1----:R-:W-:-:S09]  /*e320*/  UISETP.NE.AND UP0, UPT, UR4, URZ, UPT ;  /* 0x000000ff0400728c */ /* 0x002fd2000bf05270 */
[----:B------:R-:W-:Y:S05]  /*e330*/  BRA.U !UP0, `(.L_x_249) ;  /* 0x0000000108e07547 */ /* 0x000fea000b800000 */
[----:B------:R-:W1:Y:S01]  /*e340*/  S2R R8, SR_CgaCtaId ;  /* 0x0000000000087919 */ /* 0x000e620000008800 */
[----:B------:R-:W2:Y:S01]  /*e350*/  LDC R11, c[0x0][0x360] ;  /* 0x0000d800ff0b7b82 */ /* 0x000ea20000000800 */
[----:B------:R-:W-:Y:S02]  /*e360*/  MOV R0, 0x400 ;  /* 0x0000040000007802 */ /* 0x000fe40000000f00 */
[----:B------:R-:W-:Y:S02]  /*e370*/  LOP3.LUT R4, R22, 0xffff, RZ, 0xc0, !PT ;  /* 0x0000ffff16047812 */ /* 0x000fe400078ec0ff */
[----:B------:R-:W-:Y:S02]  /*e380*/  IADD3 R3, PT, PT, R0, 0x10, RZ ;  /* 0x0000001000037810 */ /* 0x000fe40007ffe0ff */
[----:B------:R-:W-:Y:S01]  /*e390*/  LOP3.LUT R5, R24, 0xffff, RZ, 0xc0, !PT ;  /* 0x0000ffff18057812 */ /* 0x000fe200078ec0ff */
[----:B------:R-:W3:Y:S01]  /*e3a0*/  LDC R10, c[0x0][0x364] ;  /* 0x0000d900ff0a7b82 */ /* 0x000ee20000000800 */
[----:B------:R-:W-:-:S02]  /*e3b0*/  LOP3.LUT R6, R27, 0xffff, RZ, 0xc0, !PT ;  /* 0x0000ffff1b067812 */ /* 0x000fc400078ec0ff */
[----:B------:R-:W-:Y:S02]  /*e3c0*/  LOP3.LUT R7, R28, 0xffff, RZ, 0xc0, !PT ;  /* 0x0000ffff1c077812 */ /* 0x000fe400078ec0ff */
[----:B------:R-:W-:Y:S02]  /*e3d0*/  PRMT R4, R5, 0x3340, R4 ;  /* 0x0000334005047816 */ /* 0x000fe40000000004 */
[----:B------:R-:W-:-:S04]  /*e3e0*/  PRMT R7, R7, 0x3340, R6 ;  /* 0x0000334007077816 */ /* 0x000fc80000000006 */
[----:B------:R-:W-:Y:S01]  /*e3f0*/  PRMT R7, R7, 0x5410, R4 ;  /* 0x0000541007077816 */ /* 0x000fe20000000004 */
[----:B--2---:R-:W-:Y:S01]  /*e400*/  IMAD R0, R17, R11, R2 ;  /* 0x0000000b11007224 */ /* 0x004fe200078e0202 */
[----:B-1----:R-:W-:Y:S02]  /*e410*/  LEA R3, R8, R3, 0x18 ;  /* 0x0000000308037211 */ /* 0x002fe400078ec0ff */
[----:B---3--:R-:W-:-:S03]  /*e420*/  ISETP.GE.U32.AND P0, PT, R10, 0x2, PT ;  /* 0x000000020a00780c */ /* 0x008fc60003f06070 */
[----:B------:R-:W-:-:S05]  /*e430*/  IMAD R0, R0, 0x4, R3 ;  /* 0x0000000400007824 */ /* 0x000fca00078e0203 */
[----:B------:R1:W-:Y:S05]  /*e440*/  STS [R0], R7 ;  /* 0x0000000700007388 */ /* 0x0003ea0000000800 */
[----:B------:R-:W-:Y:S05]  /*e450*/  @!P0 BRA `(.L_x_249) ;  /* 0x0000000000988947 */ /* 0x000fea0003800000 */
[----:B------:R-:W-:-:S07]  /*e460*/  IMAD.MOV.U32 R4, RZ, RZ, R10 ;  /* 0x000000ffff047224 */ /* 0x000fce00078e000a */
.L_x_252:
        /* <DEDUP_REMOVED lines=8> */
[----:B--2---:R-:W-:Y:S05]  /*e4f0*/  @P0 BRA `(.L_x_251) ;  /* 0x0000000000640947 */ /* 0x004fea0003800000 */
[----:B------:R-:W-:Y:S01]  /*e500*/  IMAD R4, R5, R11, R2 ;  /* 0x0000000b05047224 */ /* 0x000fe200078e0202 */
[----:B------:R-:W-:Y:S02]  /*e510*/  LOP3.LUT R28, R28, 0xff, RZ, 0xc0, !PT ;  /* 0x000000ff1c1c7812 */ /* 0x000fe400078ec0ff */
[----:B------:R-:W-:Y:S01]  /*e520*/  LOP3.LUT R27, R27, 0xff, RZ, 0xc0, !PT ;  /* 0x000000ff1b1b7812 */ /* 0x000fe200078ec0ff */
[----:B------:R-:W-:Y:S01]  /*e530*/  IMAD R4, R4, 0x4, R3 ;  /* 0x0000000404047824 */ /* 0x000fe200078e0203 */
[----:B------:R-:W-:Y:S02]  /*e540*/  LOP3.LUT R24, R24, 0xff, RZ, 0xc0, !PT ;  /* 0x000000ff18187812 */ /* 0x000fe400078ec0ff */
[----:B------:R-:W-:-:S03]  /*e550*/  LOP3.LUT R22, R22, 0xff, RZ, 0xc0, !PT ;  /* 0x000000ff16167812 */ /* 0x000fc600078ec0ff */
[----:B------:R-:W2:Y:S02]  /*e560*/  LDS R4, [R4] ;  /* 0x0000000004047984 */ /* 0x000ea40000000800 */
[C---:B--2---:R-:W-:Y:S02]  /*e570*/  PRMT R8, R4.reuse, 0x7771, RZ ;  /* 0x0000777104087816 */ /* 0x044fe400000000ff */
[C---:B-1----:R-:W-:Y:S02]  /*e580*/  PRMT R7, R4.reuse, 0x7772, RZ ;  /* 0x0000777204077816 */ /* 0x042fe400000000ff */
[C---:B------:R-:W-:Y:S02]  /*e590*/  PRMT R9, R4.reuse, 0x7773, RZ ;  /* 0x0000777304097816 */ /* 0x040fe400000000ff */
[----:B------:R-:W-:Y:S02]  /*e5a0*/  LOP3.LUT R5, R4, 0xff, RZ, 0xc0, !PT ;  /* 0x000000ff04057812 */ /* 0x000fe400078ec0ff */
[----:B------:R-:W-:-:S02]  /*e5b0*/  MOV R4, R8 ;  /* 0x0000000800047202 */ /* 0x000fc40000000f00 */
[----:B------:R-:W-:Y:S02]  /*e5c0*/  ISETP.NE.AND P0, PT, R28, R5, PT ;  /* 0x000000051c00720c */ /* 0x000fe40003f05270 */
[----:B------:R-:W-:Y:S02]  /*e5d0*/  ISETP.NE.AND P2, PT, R24, R7, PT ;  /* 0x000000071800720c */ /* 0x000fe40003f45270 */
[----:B------:R-:W-:Y:S02]  /*e5e0*/  ISETP.NE.AND P3, PT, R22, R9, PT ;  /* 0x000000091600720c */ /* 0x000fe40003f65270 */
[----:B------:R-:W-:Y:S02]  /*e5f0*/  ISETP.NE.AND P1, PT, R27, R4, PT ;  /* 0x000000041b00720c */ /* 0x000fe40003f25270 */
[----:B------:R-:W-:Y:S02]  /*e600*/  SEL R28, RZ, 0x1, !P0 ;  /* 0x00000001ff1c7807 */ /* 0x000fe40004000000 */
[----:B------:R-:W-:-:S02]  /*e610*/  SEL R24, RZ, 0x1, !P2 ;  /* 0x00000001ff187807 */ /* 0x000fc40005000000 */
[----:B------:R-:W-:Y:S02]  /*e620*/  SEL R5, RZ, 0x1, !P3 ;  /* 0x00000001ff057807 */ /* 0x000fe40005800000 */
[----:B------:R-:W-:Y:S02]  /*e630*/  SEL R27, RZ, 0x1, !P1 ;  /* 0x00000001ff1b7807 */ /* 0x000fe40004800000 */
[----:B------:R-:W-:Y:S02]  /*e640*/  PRMT R4, R24, 0x3340, R5 ;  /* 0x0000334018047816 */ /* 0x000fe40000000005 */
[----:B------:R-:W-:Y:S02]  /*e650*/  PRMT R7, R28, 0x3340, R27 ;  /* 0x000033401c077816 */ /* 0x000fe4000000001b */
[----:B------:R-:W-:Y:S02]  /*e660*/  PRMT R22, R5, 0x7610, R22 ;  /* 0x0000761005167816 */ /* 0x000fe40000000016 */
[----:B------:R-:W-:-:S05]  /*e670*/  PRMT R7, R7, 0x5410, R4 ;  /* 0x0000541007077816 */ /* 0x000fca0000000004 */
[----:B------:R2:W-:Y:S02]  /*e680*/  STS [R0], R7 ;  /* 0x0000000700007388 */ /* 0x0005e40000000800 */
.L_x_251:
[----:B------:R-:W-:Y:S05]  /*e690*/  BSYNC.RECONVERGENT B0 ;  /* 0x0000000000007941 */ /* 0x000fea0003800200 */
.L_x_250:
[----:B------:R-:W-:Y:S01]  /*e6a0*/  IMAD.MOV.U32 R4, RZ, RZ, R6 ;  /* 0x000000ffff047224 */ /* 0x000fe200078e0006 */
[----:B------:R-:W-:Y:S06]  /*e6b0*/  @P4 BRA `(.L_x_252) ;  /* 0xfffffffc006c4947 */ /* 0x000fec000383ffff */
.L_x_249:
[----:B------:R-:W3:Y:S02]  /*e6c0*/  LDCU UR4, c[0x0][0x39c] ;  /* 0x00007380ff0477ac */ /* 0x000ee40008000800 */
[----:B---3--:R-:W-:-:S09]  /*e6d0*/  UISETP.NE.AND UP0, UPT, UR4, URZ, UPT ;  /* 0x000000ff0400728c */ /* 0x008fd2000bf05270 */
[----:B------:R-:W-:Y:S05]  /*e6e0*/  BRA.U !UP0, `(.L_x_253) ;  /* 0x00000005088c7547 */ /* 0x000fea000b800000 */
[----:B------:R-:W3:Y:S02]  /*e6f0*/  LDC R8, c[0x0][0x360] ;  /* 0x0000d800ff087b82 */ /* 0x000ee40000000800 */
[----:B---3--:R-:W-:Y:S01]  /*e700*/  ISETP.GE.U32.AND P0, PT, R8, 0x21, PT ;  /* 0x000000210800780c */ /* 0x008fe20003f06070 */
[----:B-12---:R-:W-:-:S12]  /*e710*/  IMAD.MOV.U32 R0, RZ, RZ, R8 ;  /* 0x000000ffff007224 */ /* 0x006fd800078e0008 */
[----:B------:R-:W-:Y:S05]  /*e720*/  @!P0 BRA `(.L_x_254) ;  /* 0x0000000000d88947 */ /* 0x000fea0003800000 */
[----:B------:R-:W1:Y:S01]  /*e730*/  S2UR UR5, SR_CgaCtaId ;  /* 0x00000000000579c3 */ /* 0x000e620000008800 */
[----:B------:R-:W-:Y:S01]  /*e740*/  UMOV UR4, 0x400 ;  /* 0x0000040000047882 */ /* 0x000fe20000000000 */
[----:B------:R-:W-:Y:S01]  /*e750*/  LOP3.LUT R0, R22, 0xffff, RZ, 0xc0, !PT ;  /* 0x0000ffff16007812 */ /* 0x000fe200078ec0ff */
[----:B------:R-:W-:Y:S01]  /*e760*/  UIADD3 UR4, UPT, UPT, UR4, 0x10, URZ ;  /* 0x0000001004047890 */ /* 0x000fe2000fffe0ff */
[----:B------:R-:W-:Y:S02]  /*e770*/  LOP3.LUT R3, R24, 0xffff, RZ, 0xc0, !PT ;  /* 0x0000ffff18037812 */ /* 0x000fe400078ec0ff */
[----:B------:R-:W-:Y:S02]  /*e780*/  LOP3.LUT R4, R27, 0xffff, RZ, 0xc0, !PT ;  /* 0x0000ffff1b047812 */ /* 0x000fe400078ec0ff */
[----:B------:R-:W-:Y:S02]  /*e790*/  LOP3.LUT R5, R28, 0xffff, RZ, 0xc0, !PT ;  /* 0x0000ffff1c057812 */ /* 0x000fe400078ec0ff */
[----:B------:R-:W-:Y:S01]  /*e7a0*/  PRMT R3, R3, 0x3340, R0 ;  /* 0x0000334003037816 */ /* 0x000fe20000000000 */
[----:B------:R-:W-:Y:S01]  /*e7b0*/  IMAD R0, R17, R8, R2 ;  /* 0x0000000811007224 */ /* 0x000fe200078e0202 */
[----:B------:R-:W-:-:S02]  /*e7c0*/  PRMT R4, R5, 0x3340, R4 ;  /* 0x0000334005047816 */ /* 0x000fc40000000004 */
[----:B------:R-:W-:Y:S02]  /*e7d0*/  ISETP.GE.U32.AND P0, PT, R8, 0x40, PT ;  /* 0x000000400800780c */ /* 0x000fe40003f06070 */
[----:B------:R-:W-:Y:S01]  /*e7e0*/  PRMT R4, R4, 0x5410, R3 ;  /* 0x0000541004047816 */ /* 0x000fe20000000003 */
[----:B-1----:R-:W-:-:S06]  /*e7f0*/  ULEA UR4, UR5, UR4, 0x18 ;  /* 0x0000000405047291 */ /* 0x002fcc000f8ec0ff */
[----:B------:R-:W-:Y:S01]  /*e800*/  LEA R3, R0, UR4, 0x2 ;  /* 0x0000000400037c11 */ /* 0x000fe2000f8e10ff */
[----:B------:R-:W-:-:S04]  /*e810*/  IMAD.MOV.U32 R0, RZ, RZ, 0x20 ;  /* 0x00000020ff007424 */ /* 0x000fc800078e00ff */
[----:B------:R1:W-:Y:S01]  /*e820*/  STS [R3], R4 ;  /* 0x0000000403007388 */ /* 0x0003e20000000800 */
[----:B------:R-:W-:Y:S05]  /*e830*/  @!P0 BRA `(.L_x_254) ;  /* 0x0000000000948947 */ /* 0x000fea0003800000 */
[----:B-1----:R-:W-:-:S07]  /*e840*/  IMAD.MOV.U32 R4, RZ, RZ, R8 ;  /* 0x000000ffff047224 */ /* 0x002fce00078e0008 */
.L_x_257:
[----:B------:R-:W-:Y:S01]  /*e850*/  SHF.R.U32.HI R9, RZ, 0x1, R4 ;  /* 0x00000001ff097819 */ /* 0x000fe20000011604 */
[----:B------:R-:W-:Y:S05]  /*e860*/  WARPSYNC.ALL ;  /* 0x0000000000007948 */ /* 0x000fea0003800000 */
[----:B------:R-:W-:Y:S01]  /*e870*/  IADD3 R5, PT, PT, R9, R2, RZ ;  /* 0x0000000209057210 */ /* 0x000fe20007ffe0ff */
[----:B------:R-:W-:Y:S01]  /*e880*/  BAR.SYNC.DEFER_BLOCKING 0x0 ;  /* 0x0000000000007b1d */ /* 0x000fe20000010000 */
[----:B------:R-:W-:Y:S02]  /*e890*/  ISETP.GT.U32.AND P4, PT, R4, 0x7f, PT ;  /* 0x0000007f0400780c */ /* 0x000fe40003f84070 */
[----:B------:R-:W-:-:S03]  /*e8a0*/  ISETP.GE.U32.AND P0, PT, R5, R8, PT ;  /* 0x000000080500720c */ /* 0x000fc60003f06070 */
[----:B------:R-:W-:Y:S01]  /*e8b0*/  BSSY.RECONVERGENT B0, `(.L_x_255) ;  /* 0x000001b000007945 */ /* 0x000fe20003800200 */
[----:B------:R-:W-:-:S13]  /*e8c0*/  ISETP.GE.U32.OR P0, PT, R2, R9, P0 ;  /* 0x000000090200720c */ /* 0x000fda0000706470 */
[----:B------:R-:W-:Y:S05]  /*e8d0*/  @P0 BRA `(.L_x_256) ;  /* 0x0000000000600947 */ /* 0x000fea0003800000 */
[----:B------:R-:W-:Y:S01]  /*e8e0*/  IMAD R4, R9, 0x4, R3 ;  /* 0x0000000409047824 */ /* 0x000fe200078e0203 */
[----:B------:R-:W-:Y:S02]  /*e8f0*/  LOP3.LUT R28, R28, 0xff, RZ, 0xc0, !PT ;  /* 0x000000ff1c1c7812 */ /* 0x000fe400078ec0ff */
[----:B------:R-:W-:Y:S02]  /*e900*/  LOP3.LUT R27, R27, 0xff, RZ, 0xc0, !PT ;  /* 0x000000ff1b1b7812 */ /* 0x000fe400078ec0ff */
[----:B------:R-:W-:Y:S01]  /*e910*/  LOP3.LUT R11, R24, 0xff, RZ, 0xc0, !PT ;  /* 0x000000ff180b7812 */ /* 0x000fe200078ec0ff */
[----:B------:R-:W1:Y:S01]  /*e920*/  LDS R4, [R4] ;  /* 0x0000000004047984 */ /* 0x000e620000000800 */
[----:B------:R-:W-:Y:S02]  /*e930*/  LOP3.LUT R22, R22, 0xff, RZ, 0xc0, !PT ;  /* 0x000000ff16167812 */ /* 0x000fe400078ec0ff */
[C---:B-1----:R-:W-:Y:S02]  /*e940*/  PRMT R10, R4.reuse, 0x7771, RZ ;  /* 0x00007771040a7816 */ /* 0x042fe400000000ff */
[----:B------:R-:W-:-:S02]  /*e950*/  PRMT R6, R4, 0x7772, RZ ;  /* 0x0000777204067816 */ /* 0x000fc400000000ff */
[C---:B------:R-:W-:Y:S02]  /*e960*/  PRMT R7, R4.reuse, 0x7773, RZ ;  /* 0x0000777304077816 */ /* 0x040fe400000000ff */
[----:B------:R-:W-:Y:S01]  /*e970*/  LOP3.LUT R5, R4, 0xff, RZ, 0xc0, !PT ;  /* 0x000000ff04057812 */ /* 0x000fe200078ec0ff */
[----:B------:R-:W-:Y:S01]  /*e980*/  IMAD.MOV.U32 R4, RZ, RZ, R10 ;  /* 0x000000ffff047224 */ /* 0x000fe200078e000a */
[----:B------:R-:W-:Y:S02]  /*e990*/  ISETP.NE.AND P2, PT, R11, R6, PT ;  /* 0x000000060b00720c */ /* 0x000fe40003f45270 */
[----:B------:R-:W-:Y:S02]  /*e9a0*/  ISETP.NE.AND P0, PT, R28, R5, PT ;  /* 0x000000051c00720c */ /* 0x000fe40003f05270 */
[----:B------:R-:W-:Y:S02]  /*e9b0*/  ISETP.NE.AND P3, PT, R22, R7, PT ;  /* 0x000000071600720c */ /* 0x000fe40003f65270 */
[----:B------:R-:W-:-:S02]  /*e9c0*/  ISETP.NE.AND P1, PT, R27, R4, PT ;  /* 0x000000041b00720c */ /* 0x000fc40003f25270 */
[----:B------:R-:W-:Y:S02]  /*e9d0*/  SEL R28, RZ, 0x1, !P0 ;  /* 0x00000001ff1c7807 */ /* 0x000fe40004000000 */
[----:B------:R-:W-:Y:S02]  /*e9e0*/  SEL R24, RZ, 0x1, !P2 ;  /* 0x00000001ff187807 */ /* 0x000fe40005000000 */
[----:B------:R-:W-:Y:S02]  /*e9f0*/  SEL R5, RZ, 0x1, !P3 ;  /* 0x00000001ff057807 */ /* 0x000fe40005800000 */
[----:B------:R-:W-:Y:S02]  /*ea00*/  SEL R27, RZ, 0x1, !P1 ;  /* 0x00000001ff1b7807 */ /* 0x000fe40004800000 */
[----:B------:R-:W-:Y:S02]  /*ea10*/  PRMT R4, R24, 0x3340, R5 ;  /* 0x0000334018047816 */ /* 0x000fe40000000005 */
[----:B------:R-:W-:-:S02]  /*ea20*/  PRMT R7, R28, 0x3340, R27 ;  /* 0x000033401c077816 */ /* 0x000fc4000000001b */
[----:B------:R-:W-:Y:S02]  /*ea30*/  PRMT R22, R5, 0x7610, R22 ;  /* 0x0000761005167816 */ /* 0x000fe40000000016 */
[----:B------:R-:W-:-:S05]  /*ea40*/  PRMT R4, R7, 0x5410, R4 ;  /* 0x0000541007047816 */ /* 0x000fca0000000004 */
[----:B------:R1:W-:Y:S02]  /*ea50*/  STS [R3], R4 ;  /* 0x0000000403007388 */ /* 0x0003e40000000800 */
.L_x_256:
[----:B------:R-:W-:Y:S05]  /*ea60*/  BSYNC.RECONVERGENT B0 ;  /* 0x0000000000007941 */ /* 0x000fea0003800200 */
.L_x_255:
[----:B-1----:R-:W-:Y:S01]  /*ea70*/  IMAD.MOV.U32 R4, RZ, RZ, R9 ;  /* 0x000000ffff047224 */ /* 0x002fe200078e0009 */
[----:B------:R-:W-:Y:S06]  /*ea80*/  @P4 BRA `(.L_x_257) ;  /* 0xfffffffc00704947 */ /* 0x000fec000383ffff */
.L_x_254:
[----:B------:R-:W-:Y:S01]  /*ea90*/  ISETP.GE.U32.AND P0, PT, R0, 0x2, PT ;  /* 0x000000020000780c */ /* 0x000fe20003f06070 */
[----:B------:R-:W-:Y:S05]  /*eaa0*/  WARPSYNC.ALL ;  /* 0x0000000000007948 */ /* 0x000fea0003800000 */
[----:B------:R-:W-:Y:S07]  /*eab0*/  BAR.SYNC.DEFER_BLOCKING 0x0 ;  /* 0x0000000000007b1d */ /* 0x000fee0000010000 */
[----:B------:R-:W-:Y:S05]  /*eac0*/  @!P0 BRA `(.L_x_253) ;  /* 0x0000000000948947 */ /* 0x000fea0003800000 */
[----:B-1----:R-:W-:-:S07]  /*ead0*/  IMAD.MOV.U32 R3, RZ, RZ, 0x1 ;  /* 0x00000001ff037424 */ /* 0x002fce00078e00ff */
.L_x_258:
[----:B------:R-:W-:Y:S02]  /*eae0*/  LOP3.LUT R4, R28, 0xffff, RZ, 0xc0, !PT ;  /* 0x0000ffff1c047812 */ /* 0x000fe400078ec0ff */
[----:B------:R-:W-:Y:S02]  /*eaf0*/  LOP3.LUT R5, R27, 0xffff, RZ, 0xc0, !PT ;  /* 0x0000ffff1b057812 */ /* 0x000fe400078ec0ff */
[----:B------:R-:W-:Y:S02]  /*eb00*/  PRMT R4, R4, 0x8880, RZ ;  /* 0x0000888004047816 */ /* 0x000fe400000000ff */
[----:B------:R-:W-:Y:S02]  /*eb10*/  LOP3.LUT R6, R24, 0xffff, RZ, 0xc0, !PT ;  /* 0x0000ffff18067812 */ /* 0x000fe400078ec0ff */
[----:B------:R-:W-:Y:S02]  /*eb20*/  LOP3.LUT R7, R22, 0xffff, RZ, 0xc0, !PT ;  /* 0x0000ffff16077812 */ /* 0x000fe400078ec0ff */
[----:B------:R-:W-:Y:S01]  /*eb30*/  PRMT R5, R5, 0x8880, RZ ;  /* 0x0000888005057816 */ /* 0x000fe200000000ff */
[----:B------:R-:W1:Y:S01]  /*eb40*/  SHFL.DOWN PT, R4, R4, R3, 0x1f ;  /* 0x08001f0304047589 */ /* 0x000e6200000e0000 */
[----:B------:R-:W-:-:S02]  /*eb50*/  PRMT R8, R6, 0x8880, RZ ;  /* 0x0000888006087816 */ /* 0x000fc400000000ff */
[----:B------:R-:W-:Y:S02]  /*eb60*/  PRMT R10, R7, 0x8880, RZ ;  /* 0x00008880070a7816 */ /* 0x000fe400000000ff */
[----:B------:R-:W-:Y:S02]  /*eb70*/  MOV R6, R5 ;  /* 0x0000000500067202 */ /* 0x000fe40000000f00 */
[----:B------:R-:W2:Y:S01]  /*eb80*/  SHFL.DOWN PT, R8, R8, R3, 0x1f ;  /* 0x08001f0308087589 */ /* 0x000ea200000e0000 */
[----:B------:R-:W-:Y:S02]  /*eb90*/  LOP3.LUT R28, R28, 0xff, RZ, 0xc0, !PT ;  /* 0x000000ff1c1c7812 */ /* 0x000fe400078ec0ff */
[----:B------:R-:W-:Y:S01]  /*eba0*/  LOP3.LUT R27, R27, 0xff, RZ, 0xc0, !PT ;  /* 0x000000ff1b1b7812 */ /* 0x000fe200078ec0ff */
[----:B------:R-:W3:Y:S01]  /*ebb0*/  SHFL.DOWN PT, R6, R6, R3, 0x1f ;  /* 0x08001f0306067589 */ /* 0x000ee200000e0000 */
[----:B------:R-:W-:Y:S02]  /*ebc0*/  LOP3.LUT R24, R24, 0xff, RZ, 0xc0, !PT ;  /* 0x000000ff18187812 */ /* 0x000fe400078ec0ff */
[----:B------:R-:W-:Y:S01]  /*ebd0*/  LOP3.LUT R22, R22, 0xff, RZ, 0xc0, !PT ;  /* 0x000000ff16167812 */ /* 0x000fe200078ec0ff */
[----:B------:R4:W5:Y:S01]  /*ebe0*/  SHFL.DOWN PT, R10, R10, R3, 0x1f ;  /* 0x08001f030a0a7589 */ /* 0x00096200000e0000 */
[----:B-1----:R-:W-:Y:S01]  /*ebf0*/  ISETP.NE.AND P0, PT, R4, RZ, PT ;  /* 0x000000ff0400720c */ /* 0x002fe20003f05270 */
[----:B----4-:R-:W-:-:S03]  /*ec00*/  IMAD.SHL.U32 R3, R3, 0x2, RZ ;  /* 0x0000000203037824 */ /* 0x010fc600078e00ff */
[----:B------:R-:W-:Y:S02]  /*ec10*/  SEL R5, RZ, 0x1, !P0 ;  /* 0x00000001ff057807 */ /* 0x000fe40004000000 */
[----:B------:R-:W-:Y:S02]  /*ec20*/  ISETP.GE.AND P4, PT, R3, R0, PT ;  /* 0x000000000300720c */ /* 0x000fe40003f86270 */
[----:B--2---:R-:W-:Y:S02]  /*ec30*/  ISETP.NE.AND P2, PT, R8, RZ, PT ;  /* 0x000000ff0800720c */ /* 0x004fe40003f45270 */
[----:B------:R-:W-:Y:S02]  /*ec40*/  ISETP.NE.AND P0, PT, R28, R5, PT ;  /* 0x000000051c00720c */ /* 0x000fe40003f05270 */
[----:B---3--:R-:W-:Y:S02]  /*ec50*/  ISETP.NE.AND P1, PT, R6, RZ, PT ;  /* 0x000000ff0600720c */ /* 0x008fe40003f25270 */
[----:B------:R-:W-:-:S02]  /*ec60*/  SEL R5, RZ, 0x1, !P2 ;  /* 0x00000001ff057807 */ /* 0x000fc40005000000 */
[----:B-----5:R-:W-:Y:S02]  /*ec70*/  ISETP.NE.AND P3, PT, R10, RZ, PT ;  /* 0x000000ff0a00720c */ /* 0x020fe40003f65270 */
[----:B------:R-:W-:Y:S02]  /*ec80*/  SEL R4, RZ, 0x1, !P1 ;  /* 0x00000001ff047807 */ /* 0x000fe40004800000 */
[----:B------:R-:W-:Y:S02]  /*ec90*/  SEL R7, RZ, 0x1, !P3 ;  /* 0x00000001ff077807 */ /* 0x000fe40005800000 */
[----:B------:R-:W-:Y:S02]  /*eca0*/  ISETP.NE.AND P1, PT, R27, R4, PT ;  /* 0x000000041b00720c */ /* 0x000fe40003f25270 */
[----:B------:R-:W-:Y:S02]  /*ecb0*/  ISETP.NE.AND P2, PT, R24, R5, PT ;  /* 0x000000051800720c */ /* 0x000fe40003f45270 */
[----:B------:R-:W-:-:S02]  /*ecc0*/  ISETP.NE.AND P3, PT, R22, R7, PT ;  /* 0x000000071600720c */ /* 0x000fc40003f65270 */
[----:B------:R-:W-:Y:S02]  /*ecd0*/  SEL R28, RZ, 0x1, !P0 ;  /* 0x00000001ff1c7807 */ /* 0x000fe40004000000 */
[----:B------:R-:W-:Y:S02]  /*ece0*/  SEL R27, RZ, 0x1, !P1 ;  /* 0x00000001ff1b7807 */ /* 0x000fe40004800000 */
[----:B------:R-:W-:Y:S02]  /*ecf0*/  SEL R24, RZ, 0x1, !P2 ;  /* 0x00000001ff187807 */ /* 0x000fe40005000000 */
[----:B------:R-:W-:Y:S01]  /*ed00*/  SEL R22, RZ, 0x1, !P3 ;  /* 0x00000001ff167807 */ /* 0x000fe20005800000 */
[----:B------:R-:W-:Y:S06]  /*ed10*/  @!P4 BRA `(.L_x_258) ;  /* 0xfffffffc0070c947 */ /* 0x000fec000383ffff */
.L_x_253:
[----:B------:R-:W3:Y:S01]  /*ed20*/  LDCU UR9, c[0x0][0x558] ;  /* 0x0000ab00ff0977ac */ /* 0x000ee20008000800 */
[----:B------:R-:W-:Y:S01]  /*ed30*/  IMAD.MOV.U32 R26, RZ, RZ, RZ ;  /* 0x000000ffff1a7224 */ /* 0x000fe200078e00ff */
[----:B------:R-:W1:Y:S01]  /*ed40*/  LDCU.64 UR6, c[0x0][0x3a8] ;  /* 0x00007500ff0677ac */ /* 0x000e620008000a00 */
[----:B------:R-:W4:Y:S01]  /*ed50*/  LDCU UR8, c[0x0][0x394] ;  /* 0x00007280ff0877ac */ /* 0x000f220008000800 */
[----:B---3--:R-:W-:-:S04]  /*ed60*/  UIADD3 UR5, UPT, UPT, UR9, -0x1, URZ ;  /* 0xffffffff09057890 */ /* 0x008fc8000fffe0ff */
[----:B------:R-:W-:Y:S01]  /*ed70*/  UISETP.LT.U32.AND UP0, UPT, UR5, 0x18, UPT ;  /* 0x000000180500788c */ /* 0x000fe2000bf01070 */
[----:B-12---:R-:W-:-:S03]  /*ed80*/  IMAD R0, R2, UR6, RZ ;  /* 0x0000000602007c24 */ /* 0x006fc6000f8e02ff */
[----:B------:R-:W-:Y:S01]  /*ed90*/  USEL UR4, UR5, 0x18, UP0 ;  /* 0x0000001805047887 */ /* 0x000fe20008000000 */
[----:B------:R-:W-:Y:S01]  /*eda0*/  IMAD R3, R17, UR7, R0 ;  /* 0x0000000711037c24 */ /* 0x000fe2000f8e0200 */
[----:B------:R-:W-:Y:S02]  /*edb0*/  UISETP.NE.AND UP0, UPT, UR9, URZ, UPT ;  /* 0x000000ff0900728c */ /* 0x000fe4000bf05270 */
[----:B------:R-:W-:Y:S01]  /*edc0*/  UIADD3 UR4, UPT, UPT, UR4, 0x1, URZ ;  /* 0x0000000104047890 */ /* 0x000fe2000fffe0ff */
[----:B----4-:R-:W-:-:S04]  /*edd0*/  IMAD R3, R16, UR8, R3 ;  /* 0x0000000810037c24 */ /* 0x010fc8000f8e0203 */
        /* <DEDUP_REMOVED lines=275> */
.L_x_259:
[----:B------:R-:W-:Y:S01]  /*ff10*/  IMAD.MOV.U32 R25, RZ, RZ, RZ ;  /* 0x000000ffff197224 */ /* 0x000fe200078e00ff */
[----:B------:R-:W-:Y:S06]  /*ff20*/  BRA.U !UP0, `(.L_x_260) ;  /* 0x0000001108487547 */ /* 0x000fec000b800000 */
[----:B------:R-:W1:Y:S01]  /*ff30*/  LDCU.64 UR6, c[0x0][0x560] ;  /* 0x0000ac00ff0677ac */ /* 0x000e620008000a00 */
[----:B------:R-:W-:Y:S01]  /*ff40*/  IADD3 R5, PT, PT, R7, 0x1, RZ ;  /* 0x0000000107057810 */ /* 0x000fe20007ffe0ff */
[----:B------:R-:W-:Y:S01]  /*ff50*/  IMAD.MOV.U32 R4, RZ, RZ, RZ ;  /* 0x000000ffff047224 */ /* 0x000fe200078e00ff */
        /* <DEDUP_REMOVED lines=271> */
.L_x_260:
[----:B------:R-:W-:Y:S01]  /*11050*/  IMAD.MOV.U32 R23, RZ, RZ, RZ ;  /* 0x000000ffff177224 */ /* 0x000fe200078e00ff */
[----:B------:R-:W-:Y:S06]  /*11060*/  BRA.U !UP0, `(.L_x_261) ;  /* 0x0000001108487547 */ /* 0x000fec000b800000 */
[----:B------:R-:W1:Y:S01]  /*11070*/  LDCU.64 UR6, c[0x0][0x560] ;  /* 0x0000ac00ff0677ac */ /* 0x000e620008000a00 */
[----:B------:R-:W-:Y:S02]  /*11080*/  VIADD R5, R7, 0x2 ;  /* 0x0000000207057836 */ /* 0x000fe40000000000 */
        /* <DEDUP_REMOVED lines=272> */
.L_x_261:
        /* <DEDUP_REMOVED lines=276> */
.L_x_262:
[----:B------:R-:W1:Y:S01]  /*132d0*/  LDCU.64 UR6, c[0x0][0x768] ;  /* 0x0000ed00ff0677ac */ /* 0x000e620008000a00 */
[----:B------:R-:W-:Y:S01]  /*132e0*/  CS2R R4, SRZ ;  /* 0x0000000000047805 */ /* 0x000fe2000001ff00 */
[----:B------:R-:W2:Y:S01]  /*132f0*/  LDCU UR8, c[0x0][0x3a4] ;  /* 0x00007480ff0877ac */ /* 0x000ea20008000800 */
[----:B-1----:R-:W-:-:S04]  /*13300*/  ISETP.NE.U32.AND P1, PT, RZ, UR6, PT ;  /* 0x00000006ff007c0c */ /* 0x002fc8000bf25070 */
[----:B------:R-:W-:Y:S01]  /*13310*/  ISETP.NE.AND.EX P1, PT, RZ, UR7, PT, P1 ;  /* 0x00000007ff007c0c */ /* 0x000fe2000bf25310 */
[----:B--2---:R-:W-:-:S12]  /*13320*/  UISETP.NE.AND UP1, UPT, UR8, URZ, UPT ;  /* 0x000000ff0800728c */ /* 0x004fd8000bf25270 */
[----:B------:R-:W-:-:S04]  /*13330*/  @P1 LEA.HI R4, P0, R26, UR6, RZ, 0x1d ;  /* 0x000000061a041c11 */ /* 0x000fc8000f81e8ff */
[----:B------:R-:W-:Y:S01]  /*13340*/  @P1 IADD3.X R5, PT, PT, RZ, UR7, RZ, P0, !PT ;  /* 0x00000007ff051c10 */ /* 0x000fe200087fe4ff */
[----:B------:R-:W-:Y:S08]  /*13350*/  BRA.U !UP1, `(.L_x_263) ;  /* 0x0000006909f47547 */ /* 0x000ff0000b800000 */
[----:B------:R-:W-:Y:S01]  /*13360*/  IMAD.MOV.U32 R26, RZ, RZ, RZ ;  /* 0x000000ffff1a7224 */ /* 0x000fe200078e00ff */
        /* <DEDUP_REMOVED lines=275> */
.L_x_264:
        /* <DEDUP_REMOVED lines=276> */
.L_x_265:
[----:B------:R-:W-:Y:S01]  /*155e0*/  MOV R23, RZ ;  /* 0x000000ff00177202 */ /* 0x000fe20000000f00 */
        /* <DEDUP_REMOVED lines=269> */
[----:B------:R-:W3:Y:S03]  /*166c0*/  LDCU UR9, c[0x0][0x748] ;  /* 0x0000e900ff0977ac */ /* 0x000ee60008000800 */
[----:B-1----:R-:W-:-:S05]  /*166d0*/  IMAD.HI.U32 R0, R9, UR6, R8 ;  /* 0x0000000609007c27 */ /* 0x002fca000f8e0008 */
[----:B------:R-:W-:-:S05]  /*166e0*/  SHF.R.U32.HI R0, RZ, UR7, R0 ;  /* 0x00000007ff007c19 */ /* 0x000fca0008011600 */
[----:B------:R-:W-:-:S04]  /*166f0*/  IMAD.MOV R3, RZ, RZ, -R0 ;  /* 0x000000ffff037224 */ /* 0x000fc800078e0a00 */
[----:B--2---:R-:W-:-:S04]  /*16700*/  IMAD R8, R3, UR8, R9 ;  /* 0x0000000803087c24 */ /* 0x004fc8000f8e0209 */
[----:B---3--:R-:W-:-:S07]  /*16710*/  IMAD R23, R8, UR9, R23 ;  /* 0x0000000908177c24 */ /* 0x008fce000f8e0217 */
.L_x_266:
        /* <DEDUP_REMOVED lines=276> */
.L_x_267:
        /* <DEDUP_REMOVED lines=23> */
[----:B------:R1:W-:Y:S04]  /*179d0*/  STG.E.U8 desc[UR36][R6.64+0x1], R27 ;  /* 0x0000011b06007986 */ /* 0x0003e8000c101124 */
[----:B------:R1:W-:Y:S04]  /*179e0*/  STG.E.U8 desc[UR36][R6.64+0x2], R24 ;  /* 0x0000021806007986 */ /* 0x0003e8000c101124 */
[----:B------:R1:W-:Y:S02]  /*179f0*/  STG.E.U8 desc[UR36][R6.64+0x3], R22 ;  /* 0x0000031606007986 */ /* 0x0003e4000c101124 */
.L_x_269:
[----:B------:R-:W-:Y:S05]  /*17a00*/  BSYNC.RECONVERGENT B0 ;  /* 0x0000000000007941 */ /* 0x000fea0003800200 */
.L_x_268:
        /* <DEDUP_REMOVED lines=28> */
[----:B-1----:R-:W-:-:S03]  /*17bd0*/  ULEA UR5, UR6, UR5, 0x18 ;  /* 0x0000000506057291 */ /* 0x002fc6000f8ec0ff */
[----:B------:R-:W1:Y:S01]  /*17be0*/  POPC R9, R9 ;  /* 0x0000000900097309 */ /* 0x000e620000000000 */
[----:B--2---:R-:W1:Y:S02]  /*17bf0*/  SHFL.IDX PT, R0, R3, R8, 0x1f ;  /* 0x00001f0803007589 */ /* 0x004e6400000e0000 */
[----:B-1----:R-:W-:-:S05]  /*17c00*/  IMAD.IADD R0, R0, 0x1, R9 ;  /* 0x0000000100007824 */ /* 0x002fca00078e0209 */
[----:B------:R-:W-:-:S04]  /*17c10*/  ISETP.NE.AND P2, PT, R0, UR4, PT ;  /* 0x0000000400007c0c */ /* 0x000fc8000bf45270 */
[----:B------:R-:W-:-:S05]  /*17c20*/  SEL R0, RZ, 0x1, P2 ;  /* 0x00000001ff007807 */ /* 0x000fca0001000000 */
[----:B------:R2:W-:Y:S04]  /*17c30*/  STS.U8 [UR5], R0 ;  /* 0x00000000ff007988 */ /* 0x0005e80008000005 */
.L_x_271:
[----:B------:R-:W-:Y:S05]  /*17c40*/  BSYNC.RECONVERGENT B0 ;  /* 0x0000000000007941 */ /* 0x000fea0003800200 */
.L_x_270:
        /* <DEDUP_REMOVED lines=23> */
[C---:B------:R-:W-:Y:S02]  /*17dc0*/  PRMT R24, R27.reuse, 0x7610, R24 ;  /* 0x000076101b187816 */ /* 0x040fe40000000018 */
[C---:B------:R-:W-:Y:S01]  /*17dd0*/  PRMT R22, R27.reuse, 0x7610, R22 ;  /* 0x000076101b167816 */ /* 0x040fe20000000016 */
[----:B------:R-:W2:Y:S01]  /*17de0*/  LDCU UR8, c[0x0][0x398] ;  /* 0x00007300ff0877ac */ /* 0x000ea20008000800 */
[----:B------:R-:W-:Y:S01]  /*17df0*/  PRMT R18, R27, 0x7610, R18 ;  /* 0x000076101b127816 */ /* 0x000fe20000000012 */
[----:B-1----:R-:W-:-:S05]  /*17e00*/  IMAD R0, R17, UR5, R2 ;  /* 0x0000000511007c24 */ /* 0x002fca000f8e0202 */
[----:B--2---:R-:W-:-:S13]  /*17e10*/  ISETP.GE.U32.AND P2, PT, R0, UR8, PT ;  /* 0x0000000800007c0c */ /* 0x004fda000bf46070 */
[----:B------:R-:W-:Y:S05]  /*17e20*/  @P2 BRA `(.L_x_274) ;  /* 0x0000000400142947 */ /* 0x000fea0003800000 */
[----:B------:R-:W1:Y:S01]  /*17e30*/  LDCU UR7, c[0x0][0x374] ;  /* 0x00006e80ff0777ac */ /* 0x000e620008000800 */
[----:B------:R-:W2:Y:S01]  /*17e40*/  LDC R11, c[0x0][0x364] ;  /* 0x0000d900ff0b7b82 */ /* 0x000ea20000000800 */
[----:B------:R-:W-:Y:S01]  /*17e50*/  BSSY.RECONVERGENT B1, `(.L_x_275) ;  /* 0x000001c000017945 */ /* 0x000fe20003800200 */
[C---:B------:R-:W-:Y:S02]  /*17e60*/  PRMT R24, R27.reuse, 0x7610, R24 ;  /* 0x000076101b187816 */ /* 0x040fe40000000018 */
[C---:B------:R-:W-:Y:S02]  /*17e70*/  PRMT R22, R27.reuse, 0x7610, R22 ;  /* 0x000076101b167816 */ /* 0x040fe40000000016 */
[----:B------:R-:W-:Y:S02]  /*17e80*/  PRMT R18, R27, 0x7610, R18 ;  /* 0x000076101b127816 */ /* 0x000fe40000000012 */
[----:B------:R-:W3:Y:S01]  /*17e90*/  LDC.64 R6, c[0x0][0x770] ;  /* 0x0001dc00ff067b82 */ /* 0x000ee20000000a00 */
[----:B-1----:R-:W-:-:S02]  /*17ea0*/  IMAD R3, R16, UR7, RZ ;  /* 0x0000000710037c24 */ /* 0x002fc4000f8e02ff */
[----:B--2---:R-:W-:-:S07]  /*17eb0*/  IMAD R11, R11, UR5, RZ ;  /* 0x000000050b0b7c24 */ /* 0x004fce000f8e02ff */
.L_x_276:
[----:B------:R-:W-:-:S04]  /*17ec0*/  IMAD.IADD R9, R3, 0x1, R0 ;  /* 0x0000000103097824 */ /* 0x000fc800078e0200 */
[----:B---3--:R-:W-:-:S05]  /*17ed0*/  IMAD.WIDE.U32 R8, R9, 0x4, R6 ;  /* 0x0000000409087825 */ /* 0x008fca00078e0006 */
[----:B------:R-:W2:Y:S04]  /*17ee0*/  LDG.E.U8 R10, desc[UR36][R8.64] ;  /* 0x00000024080a7981 */ /* 0x000ea8000c1e1100 */
[----:B------:R-:W3:Y:S04]  /*17ef0*/  LDG.E.U8 R12, desc[UR36][R8.64+0x1] ;  /* 0x00000124080c7981 */ /* 0x000ee8000c1e1100 */
[----:B------:R-:W4:Y:S04]  /*17f00*/  LDG.E.U8 R13, desc[UR36][R8.64+0x2] ;  /* 0x00000224080d7981 */ /* 0x000f28000c1e1100 */
[----:B------:R-:W5:Y:S01]  /*17f10*/  LDG.E.U8 R14, desc[UR36][R8.64+0x3] ;  /* 0x00000324080e7981 */ /* 0x000f62000c1e1100 */
[----:B------:R-:W-:Y:S01]  /*17f20*/  IMAD.IADD R0, R11, 0x1, R0 ;  /* 0x000000010b007824 */ /* 0x000fe200078e0200 */
[----:B------:R-:W-:-:S02]  /*17f30*/  LOP3.LUT R27, R27, 0xff, RZ, 0xc0, !PT ;  /* 0x000000ff1b1b7812 */ /* 0x000fc400078ec0ff */
[----:B------:R-:W-:Y:S02]  /*17f40*/  LOP3.LUT R15, R24, 0xff, RZ, 0xc0, !PT ;  /* 0x000000ff180f7812 */ /* 0x000fe400078ec0ff */
[----:B------:R-:W-:Y:S02]  /*17f50*/  ISETP.GE.U32.AND P6, PT, R0, UR8, PT ;  /* 0x0000000800007c0c */ /* 0x000fe4000bfc6070 */
[----:B------:R-:W-:Y:S02]  /*17f60*/  LOP3.LUT R22, R22, 0xff, RZ, 0xc0, !PT ;  /* 0x000000ff16167812 */ /* 0x000fe400078ec0ff */
[----:B------:R-:W-:Y:S02]  /*17f70*/  LOP3.LUT R21, R18, 0xff, RZ, 0xc0, !PT ;  /* 0x000000ff12157812 */ /* 0x000fe400078ec0ff */
[----:B--2---:R-:W-:Y:S02]  /*17f80*/  ISETP.NE.AND P2, PT, R27, R10, PT ;  /* 0x0000000a1b00720c */ /* 0x004fe40003f45270 */
[----:B---3--:R-:W-:-:S02]  /*17f90*/  ISETP.NE.AND P3, PT, R15, R12, PT ;  /* 0x0000000c0f00720c */ /* 0x008fc40003f65270 */
[----:B------:R-:W-:Y:S02]  /*17fa0*/  SEL R27, RZ, 0x1, !P2 ;  /* 0x00000001ff1b7807 */ /* 0x000fe40005000000 */
[----:B----4-:R-:W-:Y:S02]  /*17fb0*/  ISETP.NE.AND P4, PT, R22, R13, PT ;  /* 0x0000000d1600720c */ /* 0x010fe40003f85270 */
[----:B------:R-:W-:Y:S02]  /*17fc0*/  SEL R24, RZ, 0x1, !P3 ;  /* 0x00000001ff187807 */ /* 0x000fe40005800000 */
[----:B-----5:R-:W-:Y:S02]  /*17fd0*/  ISETP.NE.AND P5, PT, R21, R14, PT ;  /* 0x0000000e1500720c */ /* 0x020fe40003fa5270 */
[----:B------:R-:W-:Y:S02]  /*17fe0*/  SEL R22, RZ, 0x1, !P4 ;  /* 0x00000001ff167807 */ /* 0x000fe40006000000 */
[----:B------:R-:W-:Y:S01]  /*17ff0*/  SEL R18, RZ, 0x1, !P5 ;  /* 0x00000001ff127807 */ /* 0x000fe20006800000 */
[----:B------:R-:W-:Y:S08]  /*18000*/  @!P6 BRA `(.L_x_276) ;  /* 0xfffffffc00ace947 */ /* 0x000ff0000383ffff */
[----:B------:R-:W-:Y:S05]  /*18010*/  BSYNC.RECONVERGENT B1 ;  /* 0x0000000000017941 */ /* 0x000fea0003800200 */
.L_x_275:
[----:B------:R-:W-:Y:S05]  /*18020*/  BRA `(.L_x_274) ;  /* 0x0000000000947947 */ /* 0x000fea0003800000 */
.L_x_273:
[----:B------:R-:W1:Y:S01]  /*18030*/  LDCU UR7, c[0x0][0x398] ;  /* 0x00007300ff0777ac */ /* 0x000e620008000800 */
[C---:B------:R-:W-:Y:S02]  /*18040*/  PRMT R24, R27.reuse, 0x7610, R24 ;  /* 0x000076101b187816 */ /* 0x040fe40000000018 */
[C---:B------:R-:W-:Y:S02]  /*18050*/  PRMT R22, R27.reuse, 0x7610, R22 ;  /* 0x000076101b167816 */ /* 0x040fe40000000016 */
[----:B------:R-:W-:Y:S02]  /*18060*/  PRMT R18, R27, 0x7610, R18 ;  /* 0x000076101b127816 */ /* 0x000fe40000000012 */
[----:B-1----:R-:W-:-:S13]  /*18070*/  ISETP.GE.U32.AND P2, PT, R17, UR7, PT ;  /* 0x0000000711007c0c */ /* 0x002fda000bf46070 */
[----:B------:R-:W-:Y:S05]  /*18080*/  @P2 BRA `(.L_x_274) ;  /* 0x00000000007c2947 */ /* 0x000fea0003800000 */
[----:B------:R-:W1:Y:S01]  /*18090*/  LDCU UR5, c[0x0][0x374] ;  /* 0x00006e80ff0577ac */ /* 0x000e620008000800 */
[----:B------:R-:W2:Y:S01]  /*180a0*/  LDC R13, c[0x0][0x360] ;  /* 0x0000d800ff0d7b82 */ /* 0x000ea20000000800 */
[C---:B------:R-:W-:Y:S01]  /*180b0*/  PRMT R24, R27.reuse, 0x7610, R24 ;  /* 0x000076101b187816 */ /* 0x040fe20000000018 */
[----:B------:R-:W-:Y:S01]  /*180c0*/  IMAD.MOV.U32 R3, RZ, RZ, R17 ;  /* 0x000000ffff037224 */ /* 0x000fe200078e0011 */
[C---:B------:R-:W-:Y:S02]  /*180d0*/  PRMT R22, R27.reuse, 0x7610, R22 ;  /* 0x000076101b167816 */ /* 0x040fe40000000016 */
[----:B------:R-:W-:-:S03]  /*180e0*/  PRMT R18, R27, 0x7610, R18 ;  /* 0x000076101b127816 */ /* 0x000fc60000000012 */
[----:B------:R-:W3:Y:S08]  /*180f0*/  LDC.64 R6, c[0x0][0x770] ;  /* 0x0001dc00ff067b82 */ /* 0x000ef00000000a00 */
[----:B------:R-:W4:Y:S01]  /*18100*/  LDC R14, c[0x0][0x364] ;  /* 0x0000d900ff0e7b82 */ /* 0x000f220000000800 */
[----:B-1----:R-:W-:-:S07]  /*18110*/  IMAD R16, R16, UR5, RZ ;  /* 0x0000000510107c24 */ /* 0x002fce000f8e02ff */
.L_x_277:
[----:B------:R-:W-:-:S04]  /*18120*/  IMAD.IADD R9, R16, 0x1, R3 ;  /* 0x0000000110097824 */ /* 0x000fc800078e0203 */
[----:B--2---:R-:W-:-:S04]  /*18130*/  IMAD R9, R9, R13, R2 ;  /* 0x0000000d09097224 */ /* 0x004fc800078e0202 */
[----:B---3--:R-:W-:-:S05]  /*18140*/  IMAD.WIDE.U32 R8, R9, 0x4, R6 ;  /* 0x0000000409087825 */ /* 0x008fca00078e0006 */
[----:B------:R-:W2:Y:S04]  /*18150*/  LDG.E.U8 R0, desc[UR36][R8.64] ;  /* 0x0000002408007981 */ /* 0x000ea8000c1e1100 */
[----:B------:R-:W3:Y:S04]  /*18160*/  LDG.E.U8 R10, desc[UR36][R8.64+0x1] ;  /* 0x00000124080a7981 */ /* 0x000ee8000c1e1100 */
[----:B------:R-:W5:Y:S04]  /*18170*/  LDG.E.U8 R11, desc[UR36][R8.64+0x2] ;  /* 0x00000224080b7981 */ /* 0x000f68000c1e1100 */
[----:B------:R-:W5:Y:S01]  /*18180*/  LDG.E.U8 R12, desc[UR36][R8.64+0x3] ;  /* 0x00000324080c7981 */ /* 0x000f62000c1e1100 */
[----:B----4-:R-:W-:-:S02]  /*18190*/  IADD3 R3, PT, PT, R14, R3, RZ ;  /* 0x000000030e037210 */ /* 0x010fc40007ffe0ff */
[----:B------:R-:W-:Y:S02]  /*181a0*/  LOP3.LUT R27, R27, 0xff, RZ, 0xc0, !PT ;  /* 0x000000ff1b1b7812 */ /* 0x000fe400078ec0ff */
[----:B------:R-:W-:Y:S02]  /*181b0*/  ISETP.GE.U32.AND P6, PT, R3, UR7, PT ;  /* 0x0000000703007c0c */ /* 0x000fe4000bfc6070 */
[----:B------:R-:W-:Y:S02]  /*181c0*/  LOP3.LUT R15, R24, 0xff, RZ, 0xc0, !PT ;  /* 0x000000ff180f7812 */ /* 0x000fe400078ec0ff */
[----:B------:R-:W-:Y:S02]  /*181d0*/  LOP3.LUT R22, R22, 0xff, RZ, 0xc0, !PT ;  /* 0x000000ff16167812 */ /* 0x000fe400078ec0ff */
[----:B------:R-:W-:Y:S02]  /*181e0*/  LOP3.LUT R21, R18, 0xff, RZ, 0xc0, !PT ;  /* 0x000000ff12157812 */ /* 0x000fe400078ec0ff */
[----:B--2---:R-:W-:-:S02]  /*181f0*/  ISETP.NE.AND P2, PT, R27, R0, PT ;  /* 0x000000001b00720c */ /* 0x004fc40003f45270 */
[----:B---3--:R-:W-:Y:S02]  /*18200*/  ISETP.NE.AND P3, PT, R15, R10, PT ;  /* 0x0000000a0f00720c */ /* 0x008fe40003f65270 */
[----:B------:R-:W-:Y:S02]  /*18210*/  SEL R27, RZ, 0x1, !P2 ;  /* 0x00000001ff1b7807 */ /* 0x000fe40005000000 */
[----:B-----5:R-:W-:Y:S02]  /*18220*/  ISETP.NE.AND P4, PT, R22, R11, PT ;  /* 0x0000000b1600720c */ /* 0x020fe40003f85270 */
[----:B------:R-:W-:Y:S02]  /*18230*/  SEL R24, RZ, 0x1, !P3 ;  /* 0x00000001ff187807 */ /* 0x000fe40005800000 */
[----:B------:R-:W-:Y:S02]  /*18240*/  ISETP.NE.AND P5, PT, R21, R12, PT ;  /* 0x0000000c1500720c */ /* 0x000fe40003fa5270 */
[----:B------:R-:W-:-:S02]  /*18250*/  SEL R22, RZ, 0x1, !P4 ;  /* 0x00000001ff167807 */ /* 0x000fc40006000000 */
[----:B------:R-:W-:Y:S01]  /*18260*/  SEL R18, RZ, 0x1, !P5 ;  /* 0x00000001ff127807 */ /* 0x000fe20006800000 */
[----:B------:R-:W-:Y:S08]  /*18270*/  @!P6 BRA `(.L_x_277) ;  /* 0xfffffffc00a8e947 */ /* 0x000ff0000383ffff */
.L_x_274:
[----:B------:R-:W-:Y:S05]  /*18280*/  BSYNC.RECONVERGENT B0 ;  /* 0x0000000000007941 */ /* 0x000fea0003800200 */
.L_x_272:
[----:B------:R-:W1:Y:S01]  /*18290*/  LDCU UR5, c[0x0][0x360] ;  /* 0x00006c00ff0577ac */ /* 0x000e620008000800 */
[----:B------:R-:W-:Y:S02]  /*182a0*/  LOP3.LUT R0, R18, 0xffff, RZ, 0xc0, !PT ;  /* 0x0000ffff12007812 */ /* 0x000fe400078ec0ff */
[----:B------:R-:W-:Y:S01]  /*182b0*/  LOP3.LUT R3, R22, 0xffff, RZ, 0xc0, !PT ;  /* 0x0000ffff16037812 */ /* 0x000fe200078ec0ff */
[----:B------:R-:W-:Y:S01]  /*182c0*/  UIADD3 UR4, UPT, UPT, UR4, 0x10, URZ ;  /* 0x0000001004047890 */ /* 0x000fe2000fffe0ff */
[----:B------:R-:W-:Y:S02]  /*182d0*/  LOP3.LUT R6, R24, 0xffff, RZ, 0xc0, !PT ;  /* 0x0000ffff18067812 */ /* 0x000fe400078ec0ff */
[----:B------:R-:W-:Y:S01]  /*182e0*/  LOP3.LUT R7, R27, 0xffff, RZ, 0xc0, !PT ;  /* 0x0000ffff1b077812 */ /* 0x000fe200078ec0ff */
[----:B------:R-:W-:Y:S01]  /*182f0*/  ULEA UR8, UR6, UR4, 0x18 ;  /* 0x0000000406087291 */ /* 0x000fe2000f8ec0ff */
[----:B------:R-:W-:Y:S01]  /*18300*/  PRMT R3, R3, 0x3340, R0 ;  /* 0x0000334003037816 */ /* 0x000fe20000000000 */
[----:B------:R-:W2:Y:S01]  /*18310*/  LDCU UR6, c[0x0][0x364] ;  /* 0x00006c80ff0677ac */ /* 0x000ea20008000800 */
[----:B------:R-:W-:-:S04]  /*18320*/  PRMT R6, R7, 0x3340, R6 ;  /* 0x0000334007067816 */ /* 0x000fc80000000006 */
[----:B------:R-:W-:Y:S01]  /*18330*/  PRMT R3, R6, 0x5410, R3 ;  /* 0x0000541006037816 */ /* 0x000fe20000000003 */
[----:B-1----:R-:W-:-:S05]  /*18340*/  IMAD R0, R17, UR5, R2 ;  /* 0x0000000511007c24 */ /* 0x002fca000f8e0202 */
[----:B------:R-:W-:-:S05]  /*18350*/  LEA R0, R0, UR8, 0x2 ;  /* 0x0000000800007c11 */ /* 0x000fca000f8e10ff */
[----:B------:R1:W-:Y:S01]  /*18360*/  STS [R0], R3 ;  /* 0x0000000300007388 */ /* 0x0003e20000000800 */
[----:B--2---:R-:W-:-:S09]  /*18370*/  UISETP.GE.U32.AND UP0, UPT, UR6, 0x2, UPT ;  /* 0x000000020600788c */ /* 0x004fd2000bf06070 */
[----:B-1----:R-:W-:Y:S05]  /*18380*/  BRA.U !UP0, `(.L_x_278) ;  /* 0x0000000108947547 */ /* 0x002fea000b800000 */
[----:B------:R-:W-:-:S05]  /*18390*/  UMOV UR4, UR6 ;  /* 0x0000000600047c82 */ /* 0x000fca0008000000 */
.L_x_281:
[----:B------:R-:W-:Y:S01]  /*183a0*/  USHF.R.U32.HI UR7, URZ, 0x1, UR4 ;  /* 0x00000001ff077899 */ /* 0x000fe20008011604 */
[----:B------:R-:W-:Y:S05]  /*183b0*/  BAR.SYNC.DEFER_BLOCKING 0x0 ;  /* 0x0000000000007b1d */ /* 0x000fea0000010000 */
[----:B------:R-:W-:Y:S01]  /*183c0*/  VIADD R3, R17, UR7 ;  /* 0x0000000711037c36 */ /* 0x000fe20008000000 */
[----:B------:R-:W-:Y:S04]  /*183d0*/  BSSY.RECONVERGENT B0, `(.L_x_279) ;  /* 0x000001d000007945 */ /* 0x000fe80003800200 */
[----:B------:R-:W-:-:S04]  /*183e0*/  ISETP.GE.U32.AND P2, PT, R3, UR6, PT ;  /* 0x0000000603007c0c */ /* 0x000fc8000bf46070 */
[----:B------:R-:W-:-:S13]  /*183f0*/  ISETP.GE.U32.OR P2, PT, R17, UR7, P2 ;  /* 0x0000000711007c0c */ /* 0x000fda0009746470 */
[----:B-1----:R-:W-:Y:S05]  /*18400*/  @P2 BRA `(.L_x_280) ;  /* 0x0000000000642947 */ /* 0x002fea0003800000 */
[----:B------:R-:W-:Y:S01]  /*18410*/  IMAD R3, R3, UR5, R2 ;  /* 0x0000000503037c24 */ /* 0x000fe2000f8e0202 */
[----:B------:R-:W-:Y:S02]  /*18420*/  LOP3.LUT R27, R27, 0xff, RZ, 0xc0, !PT ;  /* 0x000000ff1b1b7812 */ /* 0x000fe400078ec0ff */
[----:B------:R-:W-:Y:S02]  /*18430*/  LOP3.LUT R24, R24, 0xff, RZ, 0xc0, !PT ;  /* 0x000000ff18187812 */ /* 0x000fe400078ec0ff */
[----:B------:R-:W-:Y:S02]  /*18440*/  LEA R3, R3, UR8, 0x2 ;  /* 0x0000000803037c11 */ /* 0x000fe4000f8e10ff */
[----:B------:R-:W-:Y:S02]  /*18450*/  LOP3.LUT R22, R22, 0xff, RZ, 0xc0, !PT ;  /* 0x000000ff16167812 */ /* 0x000fe400078ec0ff */
[----:B------:R-:W-:Y:S02]  /*18460*/  LOP3.LUT R18, R18, 0xff, RZ, 0xc0, !PT ;  /* 0x000000ff12127812 */ /* 0x000fe400078ec0ff */
[----:B------:R-:W1:Y:S02]  /*18470*/  LDS R3, [R3] ;  /* 0x0000000003037984 */ /* 0x000e640000000800 */
[----:B-1----:R-:W-:-:S02]  /*18480*/  PRMT R8, R3, 0x7771, RZ ;  /* 0x0000777103087816 */ /* 0x002fc400000000ff */
[C---:B------:R-:W-:Y:S02]  /*18490*/  PRMT R7, R3.reuse, 0x7772, RZ ;  /* 0x0000777203077816 */ /* 0x040fe400000000ff */
[C---:B------:R-:W-:Y:S02]  /*184a0*/  PRMT R9, R3.reuse, 0x7773, RZ ;  /* 0x0000777303097816 */ /* 0x040fe400000000ff */
[----:B------:R-:W-:Y:S01]  /*184b0*/  LOP3.LUT R6, R3, 0xff, RZ, 0xc0, !PT ;  /* 0x000000ff03067812 */ /* 0x000fe200078ec0ff */
[----:B------:R-:W-:Y:S01]  /*184c0*/  IMAD.MOV.U32 R3, RZ, RZ, R8 ;  /* 0x000000ffff037224 */ /* 0x000fe200078e0008 */
        /* <DEDUP_REMOVED lines=8> */
[----:B------:R-:W-:-:S02]  /*18550*/  PRMT R6, R22, 0x3340, R3 ;  /* 0x0000334016067816 */ /* 0x000fc40000000003 */
[----:B------:R-:W-:Y:S02]  /*18560*/  PRMT R7, R27, 0x3340, R24 ;  /* 0x000033401b077816 */ /* 0x000fe40000000018 */
[----:B------:R-:W-:Y:S02]  /*18570*/  PRMT R18, R3, 0x7610, R18 ;  /* 0x0000761003127816 */ /* 0x000fe40000000012 */
[----:B------:R-:W-:-:S05]  /*18580*/  PRMT R7, R7, 0x5410, R6 ;  /* 0x0000541007077816 */ /* 0x000fca0000000006 */
[----:B------:R1:W-:Y:S02]  /*18590*/  STS [R0], R7 ;  /* 0x0000000700007388 */ /* 0x0003e40000000800 */
.L_x_280:
[----:B------:R-:W-:Y:S05]  /*185a0*/  BSYNC.RECONVERGENT B0 ;  /* 0x0000000000007941 */ /* 0x000fea0003800200 */
.L_x_279:
[----:B------:R-:W-:-:S03]  /*185b0*/  UISETP.GT.U32.AND UP0, UPT, UR4, 0x3, UPT ;  /* 0x000000030400788c */ /* 0x000fc6000bf04070 */
[----:B------:R-:W-:-:S06]  /*185c0*/  UMOV UR4, UR7 ;  /* 0x0000000700047c82 */ /* 0x000fcc0008000000 */
[----:B------:R-:W-:Y:S05]  /*185d0*/  BRA.U UP0, `(.L_x_281) ;  /* 0xfffffffd00707547 */ /* 0x000fea000b83ffff */
.L_x_278:
[----:B------:R-:W2:Y:S02]  /*185e0*/  LDCU UR4, c[0x0][0x39c] ;  /* 0x00007380ff0477ac */ /* 0x000ea40008000800 */
[----:B--2---:R-:W-:-:S09]  /*185f0*/  UISETP.NE.AND UP0, UPT, UR4, URZ, UPT ;  /* 0x000000ff0400728c */ /* 0x004fd2000bf05270 */
[----:B------:R-:W-:Y:S05]  /*18600*/  BRA.U !UP0, `(.L_x_282) ;  /* 0x00000005086c7547 */ /* 0x000fea000b800000 */
[----:B------:R-:W-:Y:S02]  /*18610*/  UISETP.GE.U32.AND UP0, UPT, UR5, 0x21, UPT ;  /* 0x000000210500788c */ /* 0x000fe4000bf06070 */
[----:B------:R-:W-:-:S07]  /*18620*/  UMOV UR4, UR5 ;  /* 0x0000000500047c82 */ /* 0x000fce0008000000 */
[----:B------:R-:W-:Y:S05]  /*18630*/  BRA.U !UP0, `(.L_x_283) ;  /* 0x0000000108bc7547 */ /* 0x000fea000b800000 */
[----:B------:R-:W-:Y:S01]  /*18640*/  LOP3.LUT R3, R18, 0xffff, RZ, 0xc0, !PT ;  /* 0x0000ffff12037812 */ /* 0x000fe200078ec0ff */
[----:B------:R-:W-:Y:S01]  /*18650*/  UISETP.GE.U32.AND UP0, UPT, UR5, 0x40, UPT ;  /* 0x000000400500788c */ /* 0x000fe2000bf06070 */
[----:B------:R-:W-:Y:S01]  /*18660*/  LOP3.LUT R6, R22, 0xffff, RZ, 0xc0, !PT ;  /* 0x0000ffff16067812 */ /* 0x000fe200078ec0ff */
[----:B------:R-:W-:Y:S01]  /*18670*/  UMOV UR4, 0x20 ;  /* 0x0000002000047882 */ /* 0x000fe20000000000 */
[----:B-1----:R-:W-:Y:S02]  /*18680*/  LOP3.LUT R7, R24, 0xffff, RZ, 0xc0, !PT ;  /* 0x0000ffff18077812 */ /* 0x002fe400078ec0ff */
[----:B------:R-:W-:Y:S02]  /*18690*/  LOP3.LUT R8, R27, 0xffff, RZ, 0xc0, !PT ;  /* 0x0000ffff1b087812 */ /* 0x000fe400078ec0ff */
[----:B------:R-:W-:Y:S02]  /*186a0*/  PRMT R3, R6, 0x3340, R3 ;  /* 0x0000334006037816 */ /* 0x000fe40000000003 */
[----:B------:R-:W-:-:S04]  /*186b0*/  PRMT R8, R8, 0x3340, R7 ;  /* 0x0000334008087816 */ /* 0x000fc80000000007 */
[----:B------:R-:W-:-:S05]  /*186c0*/  PRMT R3, R8, 0x5410, R3 ;  /* 0x0000541008037816 */ /* 0x000fca0000000003 */
[----:B------:R2:W-:Y:S01]  /*186d0*/  STS [R0], R3 ;  /* 0x0000000300007388 */ /* 0x0005e20000000800 */
[----:B------:R-:W-:Y:S05]  /*186e0*/  BRA.U !UP0, `(.L_x_283) ;  /* 0x0000000108907547 */ /* 0x000fea000b800000 */
[----:B--2---:R-:W-:-:S07]  /*186f0*/  IMAD.U32 R3, RZ, RZ, UR5 ;  /* 0x00000005ff037e24 */ /* 0x004fce000f8e00ff */
.L_x_286:
[----:B------:R-:W-:Y:S01]  /*18700*/  SHF.R.U32.HI R9, RZ, 0x1, R3 ;  /* 0x00000001ff097819 */ /* 0x000fe20000011603 */
[----:B------:R-:W-:Y:S01]  /*18710*/  BAR.SYNC.DEFER_BLOCKING 0x0 ;  /* 0x0000000000007b1d */ /* 0x000fe20000010000 */
[----:B------:R-:W-:-:S03]  /*18720*/  ISETP.GT.U32.AND P3, PT, R3, 0x7f, PT ;  /* 0x0000007f0300780c */ /* 0x000fc60003f64070 */
[----:B------:R-:W-:Y:S02]  /*18730*/  IMAD.IADD R6, R9, 0x1, R2 ;  /* 0x0000000109067824 */ /* 0x000fe400078e0202 */
[----:B------:R-:W-:Y:S03]  /*18740*/  BSSY.RECONVERGENT B0, `(.L_x_284) ;  /* 0x000001c000007945 */ /* 0x000fe60003800200 */
[----:B------:R-:W-:-:S04]  /*18750*/  ISETP.GE.U32.AND P2, PT, R6, UR5, PT ;  /* 0x0000000506007c0c */ /* 0x000fc8000bf46070 */
[----:B------:R-:W-:-:S13]  /*18760*/  ISETP.GE.U32.OR P2, PT, R2, R9, P2 ;  /* 0x000000090200720c */ /* 0x000fda0001746470 */
[----:B-1----:R-:W-:Y:S05]  /*18770*/  @P2 BRA `(.L_x_285) ;  /* 0x0000000000602947 */ /* 0x002fea0003800000 */
[----:B------:R-:W-:Y:S02]  /*18780*/  LEA R3, R9, R0, 0x2 ;  /* 0x0000000009037211 */ /* 0x000fe400078e10ff */
[----:B------:R-:W-:Y:S02]  /*18790*/  LOP3.LUT R27, R27, 0xff, RZ, 0xc0, !PT ;  /* 0x000000ff1b1b7812 */ /* 0x000fe400078ec0ff */
[----:B------:R-:W-:Y:S02]  /*187a0*/  LOP3.LUT R24, R24, 0xff, RZ, 0xc0, !PT ;  /* 0x000000ff18187812 */ /* 0x000fe400078ec0ff */
[----:B------:R-:W1:Y:S01]  /*187b0*/  LDS R3, [R3] ;  /* 0x0000000003037984 */ /* 0x000e620000000800 */
[----:B------:R-:W-:Y:S02]  /*187c0*/  LOP3.LUT R22, R22, 0xff, RZ, 0xc0, !PT ;  /* 0x000000ff16167812 */ /* 0x000fe400078ec0ff */
[----:B------:R-:W-:Y:S02]  /*187d0*/  LOP3.LUT R11, R18, 0xff, RZ, 0xc0, !PT ;  /* 0x000000ff120b7812 */ /* 0x000fe400078ec0ff */
        /* <DEDUP_REMOVED lines=18> */
.L_x_285:
[----:B------:R-:W-:Y:S05]  /*18900*/  BSYNC.RECONVERGENT B0 ;  /* 0x0000000000007941 */ /* 0x000fea0003800200 */
.L_x_284:
[----:B------:R-:W-:Y:S01]  /*18910*/  IMAD.MOV.U32 R3, RZ, RZ, R9 ;  /* 0x000000ffff037224 */ /* 0x000fe200078e0009 */
[----:B------:R-:W-:Y:S06]  /*18920*/  @P3 BRA `(.L_x_286) ;  /* 0xfffffffc00743947 */ /* 0x000fec000383ffff */
.L_x_283:
[----:B------:R-:W-:Y:S01]  /*18930*/  BAR.SYNC.DEFER_BLOCKING 0x0 ;  /* 0x0000000000007b1d */ /* 0x000fe20000010000 */
[----:B------:R-:W-:-:S09]  /*18940*/  UISETP.GE.U32.AND UP0, UPT, UR4, 0x2, UPT ;  /* 0x000000020400788c */ /* 0x000fd2000bf06070 */
[----:B------:R-:W-:Y:S05]  /*18950*/  BRA.U !UP0, `(.L_x_282) ;  /* 0x0000000108987547 */ /* 0x000fea000b800000 */
[----:B-12---:R-:W-:-:S07]  /*18960*/  IMAD.MOV.U32 R0, RZ, RZ, 0x1 ;  /* 0x00000001ff007424 */ /* 0x006fce00078e00ff */
.L_x_287:
[----:B------:R-:W-:Y:S02]  /*18970*/  LOP3.LUT R2, R27, 0xffff, RZ, 0xc0, !PT ;  /* 0x0000ffff1b027812 */ /* 0x000fe400078ec0ff */
[----:B------:R-:W-:Y:S02]  /*18980*/  LOP3.LUT R3, R24, 0xffff, RZ, 0xc0, !PT ;  /* 0x0000ffff18037812 */ /* 0x000fe400078ec0ff */
[----:B------:R-:W-:Y:S02]  /*18990*/  PRMT R7, R2, 0x8880, RZ ;  /* 0x0000888002077816 */ /* 0x000fe400000000ff */
[----:B------:R-:W-:Y:S02]  /*189a0*/  PRMT R8, R3, 0x8880, RZ ;  /* 0x0000888003087816 */ /* 0x000fe400000000ff */
[----:B------:R-:W-:Y:S01]  /*189b0*/  LOP3.LUT R2, R22, 0xffff, RZ, 0xc0, !PT ;  /* 0x0000ffff16027812 */ /* 0x000fe200078ec0ff */
[----:B------:R-:W-:Y:S01]  /*189c0*/  IMAD.MOV.U32 R3, RZ, RZ, R7 ;  /* 0x000000ffff037224 */ /* 0x000fe200078e0007 */
[----:B------:R-:W-:-:S02]  /*189d0*/  LOP3.LUT R6, R18, 0xffff, RZ, 0xc0, !PT ;  /* 0x0000ffff12067812 */ /* 0x000fc400078ec0ff */
[----:B------:R-:W-:Y:S02]  /*189e0*/  PRMT R9, R2, 0x8880, RZ ;  /* 0x0000888002097816 */ /* 0x000fe400000000ff */
[----:B------:R-:W-:Y:S01]  /*189f0*/  PRMT R11, R6, 0x8880, RZ ;  /* 0x00008880060b7816 */ /* 0x000fe200000000ff */
[----:B------:R-:W1:Y:S01]  /*18a00*/  SHFL.DOWN PT, R3, R3, R0, 0x1f ;  /* 0x08001f0003037589 */ /* 0x000e6200000e0000 */
[----:B------:R-:W-:Y:S02]  /*18a10*/  MOV R7, R8 ;  /* 0x0000000800077202 */ /* 0x000fe40000000f00 */
[----:B------:R-:W-:Y:S01]  /*18a20*/  LOP3.LUT R27, R27, 0xff, RZ, 0xc0, !PT ;  /* 0x000000ff1b1b7812 */ /* 0x000fe200078ec0ff */
[----:B------:R-:W2:Y:S01]  /*18a30*/  SHFL.DOWN PT, R9, R9, R0, 0x1f ;  /* 0x08001f0009097589 */ /* 0x000ea200000e0000 */
[----:B------:R-:W-:Y:S02]  /*18a40*/  LOP3.LUT R13, R24, 0xff, RZ, 0xc0, !PT ;  /* 0x000000ff180d7812 */ /* 0x000fe400078ec0ff */
[----:B------:R-:W-:Y:S01]  /*18a50*/  LOP3.LUT R22, R22, 0xff, RZ, 0xc0, !PT ;  /* 0x000000ff16167812 */ /* 0x000fe200078ec0ff */
[----:B------:R-:W3:Y:S04]  /*18a60*/  SHFL.DOWN PT, R7, R7, R0, 0x1f ;  /* 0x08001f0007077589 */ /* 0x000ee800000e0000 */
[----:B------:R4:W5:Y:S02]  /*18a70*/  SHFL.DOWN PT, R11, R11, R0, 0x1f ;  /* 0x08001f000b0b7589 */ /* 0x00096400000e0000 */
[----:B----4-:R-:W-:Y:S01]  /*18a80*/  IMAD.SHL.U32 R0, R0, 0x2, RZ ;  /* 0x0000000200007824 */ /* 0x010fe200078e00ff */
[----:B-1----:R-:W-:-:S04]  /*18a90*/  ISETP.NE.AND P2, PT, R3, RZ, PT ;  /* 0x000000ff0300720c */ /* 0x002fc80003f45270 */
[----:B------:R-:W-:Y:S02]  /*18aa0*/  ISETP.GE.AND P6, PT, R0, UR4, PT ;  /* 0x0000000400007c0c */ /* 0x000fe4000bfc6270 */
[----:B------:R-:W-:Y:S02]  /*18ab0*/  SEL R2, RZ, 0x1, !P2 ;  /* 0x00000001ff027807 */ /* 0x000fe40005000000 */
[----:B--2---:R-:W-:Y:S02]  /*18ac0*/  ISETP.NE.AND P4, PT, R9, RZ, PT ;  /* 0x000000ff0900720c */ /* 0x004fe40003f85270 */
[----:B---3--:R-:W-:Y:S02]  /*18ad0*/  ISETP.NE.AND P3, PT, R7, RZ, PT ;  /* 0x000000ff0700720c */ /* 0x008fe40003f65270 */
[----:B------:R-:W-:Y:S02]  /*18ae0*/  ISETP.NE.AND P2, PT, R27, R2, PT ;  /* 0x000000021b00720c */ /* 0x000fe40003f45270 */
[----:B-----5:R-:W-:-:S02]  /*18af0*/  ISETP.NE.AND P5, PT, R11, RZ, PT ;  /* 0x000000ff0b00720c */ /* 0x020fc40003fa5270 */
[----:B------:R-:W-:Y:S02]  /*18b00*/  LOP3.LUT R7, R18, 0xff, RZ, 0xc0, !PT ;  /* 0x000000ff12077812 */ /* 0x000fe400078ec0ff */
[----:B------:R-:W-:Y:S02]  /*18b10*/  SEL R2, RZ, 0x1, !P3 ;  /* 0x00000001ff027807 */ /* 0x000fe40005800000 */
        /* <DEDUP_REMOVED lines=10> */
.L_x_282:
[----:B------:R-:W-:Y:S05]  /*18bc0*/  @!P0 EXIT ;  /* 0x000000000000894d */ /* 0x000fea0003800000 */
[----:B------:R-:W-:Y:S05]  /*18bd0*/  @P1 BRA `(.L_x_288) ;  /* 0x0000000800b41947 */ /* 0x000fea0003800000 */
[----:B------:R-:W3:Y:S01]  /*18be0*/  LDCU.U8 UR6, c[0x0][0x788] ;  /* 0x0000f100ff0677ac */ /* 0x000ee20008000000 */
[----:B------:R-:W4:Y:S01]  /*18bf0*/  LDCU.64 UR4, c[0x0][0x758] ;  /* 0x0000eb00ff0477ac */ /* 0x000f220008000a00 */
[----:B---3--:R-:W-:Y:S01]  /*18c00*/  UISETP.NE.AND UP0, UPT, UR6, URZ, UPT ;  /* 0x000000ff0600728c */ /* 0x008fe2000bf05270 */
[----:B----4-:R-:W-:Y:S02]  /*18c10*/  IADD3 R4, P0, PT, R19, UR4, RZ ;  /* 0x0000000413047c10 */ /* 0x010fe4000ff1e0ff */
[----:B------:R-:W-:Y:S02]  /*18c20*/  IADD3 R6, P1, PT, R23, UR4, RZ ;  /* 0x0000000417067c10 */ /* 0x000fe4000ff3e0ff */
[----:B------:R-:W-:Y:S01]  /*18c30*/  IADD3 R8, P2, PT, R25, UR4, RZ ;  /* 0x0000000419087c10 */ /* 0x000fe2000ff5e0ff */
[----:B------:R-:W-:Y:S01]  /*18c40*/  IMAD.X R5, RZ, RZ, UR5, P0 ;  /* 0x00000005ff057e24 */ /* 0x000fe200080e06ff */
[----:B------:R-:W-:Y:S01]  /*18c50*/  IADD3 R2, P3, PT, R26, UR4, RZ ;  /* 0x000000041a027c10 */ /* 0x000fe2000ff7e0ff */
[----:B-1----:R-:W-:-:S02]  /*18c60*/  IMAD.X R7, RZ, RZ, UR5, P1 ;  /* 0x00000005ff077e24 */ /* 0x002fc400088e06ff */
[----:B------:R-:W-:Y:S01]  /*18c70*/  IMAD.X R9, RZ, RZ, UR5, P2 ;  /* 0x00000005ff097e24 */ /* 0x000fe200090e06ff */
[----:B--2---:R-:W-:Y:S01]  /*18c80*/  IADD3.X R3, PT, PT, RZ, UR5, RZ, P3, !PT ;  /* 0x00000005ff037c10 */ /* 0x004fe20009ffe4ff */
[----:B------:R-:W-:Y:S08]  /*18c90*/  BRA.U !UP0, `(.L_x_289) ;  /* 0x0000000108707547 */ /* 0x000ff0000b800000 */
[----:B------:R-:W2:Y:S04]  /*18ca0*/  LDG.E.64 R16, desc[UR36][R2.64] ;  /* 0x0000002402107981 */ /* 0x000ea8000c1e1b00 */
[----:B------:R-:W3:Y:S04]  /*18cb0*/  LDG.E.64 R10, desc[UR36][R8.64] ;  /* 0x00000024080a7981 */ /* 0x000ee8000c1e1b00 */
[----:B------:R-:W4:Y:S04]  /*18cc0*/  LDG.E.64 R12, desc[UR36][R6.64] ;  /* 0x00000024060c7981 */ /* 0x000f28000c1e1b00 */
[----:B------:R-:W5:Y:S01]  /*18cd0*/  LDG.E.64 R14, desc[UR36][R4.64] ;  /* 0x00000024040e7981 */ /* 0x000f62000c1e1b00 */
[----:B------:R-:W-:-:S02]  /*18ce0*/  LOP3.LUT R27, R27, 0xff, RZ, 0xc0, !PT ;  /* 0x000000ff1b1b7812 */ /* 0x000fc400078ec0ff */
[----:B------:R-:W-:Y:S02]  /*18cf0*/  LOP3.LUT R22, R22, 0xff, RZ, 0xc0, !PT ;  /* 0x000000ff16167812 */ /* 0x000fe400078ec0ff */
[----:B--2---:R-:W-:Y:S02]  /*18d00*/  ISETP.NE.U32.AND P0, PT, R16, RZ, PT ;  /* 0x000000ff1000720c */ /* 0x004fe40003f05070 */
[----:B---3--:R-:W-:Y:S02]  /*18d10*/  ISETP.NE.U32.AND P1, PT, R10, RZ, PT ;  /* 0x000000ff0a00720c */ /* 0x008fe40003f25070 */
[----:B------:R-:W-:Y:S02]  /*18d20*/  ISETP.NE.AND.EX P0, PT, R17, RZ, PT, P0 ;  /* 0x000000ff1100720c */ /* 0x000fe40003f05300 */
[----:B----4-:R-:W-:Y:S02]  /*18d30*/  ISETP.NE.U32.AND P2, PT, R12, RZ, PT ;  /* 0x000000ff0c00720c */ /* 0x010fe40003f45070 */
[----:B------:R-:W-:-:S02]  /*18d40*/  ISETP.NE.AND.EX P1, PT, R11, RZ, PT, P1 ;  /* 0x000000ff0b00720c */ /* 0x000fc40003f25310 */
[----:B-----5:R-:W-:Y:S02]  /*18d50*/  ISETP.NE.U32.AND P3, PT, R14, RZ, PT ;  /* 0x000000ff0e00720c */ /* 0x020fe40003f65070 */
[----:B------:R-:W-:Y:S02]  /*18d60*/  ISETP.NE.AND.EX P2, PT, R13, RZ, PT, P2 ;  /* 0x000000ff0d00720c */ /* 0x000fe40003f45320 */
[----:B------:R-:W-:Y:S02]  /*18d70*/  ISETP.NE.AND.EX P3, PT, R15, RZ, PT, P3 ;  /* 0x000000ff0f00720c */ /* 0x000fe40003f65330 */
        /* <DEDUP_REMOVED lines=13> */
[----:B------:R-:W-:-:S07]  /*18e50*/  SEL R18, RZ, 0x1, !P3 ;  /* 0x00000001ff127807 */ /* 0x000fce0005800000 */
.L_x_289:
[----:B------:R-:W1:Y:S02]  /*18e60*/  LDCU.U8 UR4, c[0x0][0x789] ;  /* 0x0000f120ff0477ac */ /* 0x000e640008000000 */
[----:B-1----:R-:W-:-:S09]  /*18e70*/  UISETP.NE.AND UP0, UPT, UR4, URZ, UPT ;  /* 0x000000ff0400728c */ /* 0x002fd2000bf05270 */
[----:B------:R-:W-:Y:S05]  /*18e80*/  BRA.U UP0, `(.L_x_290) ;  /* 0x0000000100547547 */ /* 0x000fea000b800000 */
[----:B------:R-:W-:Y:S02]  /*18e90*/  LOP3.LUT R27, R27, 0xffff, RZ, 0xc0, !PT ;  /* 0x0000ffff1b1b7812 */ /* 0x000fe400078ec0ff */
[----:B------:R-:W-:Y:S02]  /*18ea0*/  LOP3.LUT R24, R24, 0xffff, RZ, 0xc0, !PT ;  /* 0x0000ffff18187812 */ /* 0x000fe400078ec0ff */
[----:B------:R-:W-:Y:S02]  /*18eb0*/  LOP3.LUT R22, R22, 0xffff, RZ, 0xc0, !PT ;  /* 0x0000ffff16167812 */ /* 0x000fe400078ec0ff */
[----:B------:R-:W-:Y:S02]  /*18ec0*/  LOP3.LUT R18, R18, 0xffff, RZ, 0xc0, !PT ;  /* 0x0000ffff12127812 */ /* 0x000fe400078ec0ff */
[----:B------:R-:W-:Y:S02]  /*18ed0*/  PRMT R27, R27, 0x8880, RZ ;  /* 0x000088801b1b7816 */ /* 0x000fe400000000ff */
[----:B------:R-:W-:-:S02]  /*18ee0*/  PRMT R24, R24, 0x8880, RZ ;  /* 0x0000888018187816 */ /* 0x000fc400000000ff */
[----:B------:R-:W-:Y:S01]  /*18ef0*/  PRMT R22, R22, 0x8880, RZ ;  /* 0x0000888016167816 */ /* 0x000fe200000000ff */
[----:B------:R-:W-:Y:S01]  /*18f00*/  IMAD.MOV.U32 R10, RZ, RZ, R27 ;  /* 0x000000ffff0a7224 */ /* 0x000fe200078e001b */
[----:B------:R-:W-:Y:S01]  /*18f10*/  PRMT R18, R18, 0x8880, RZ ;  /* 0x0000888012127816 */ /* 0x000fe200000000ff */
[----:B------:R-:W-:Y:S02]  /*18f20*/  IMAD.MOV.U32 R12, RZ, RZ, R24 ;  /* 0x000000ffff0c7224 */ /* 0x000fe400078e0018 */
[----:B------:R-:W-:Y:S01]  /*18f30*/  IMAD.MOV.U32 R14, RZ, RZ, R22 ;  /* 0x000000ffff0e7224 */ /* 0x000fe200078e0016 */
[----:B------:R-:W-:Y:S01]  /*18f40*/  SHF.R.S32.HI R11, RZ, 0x1f, R10 ;  /* 0x0000001fff0b7819 */ /* 0x000fe2000001140a */
[----:B------:R-:W-:Y:S01]  /*18f50*/  IMAD.MOV.U32 R16, RZ, RZ, R18 ;  /* 0x000000ffff107224 */ /* 0x000fe200078e0012 */
[----:B------:R-:W-:Y:S02]  /*18f60*/  SHF.R.S32.HI R13, RZ, 0x1f, R12 ;  /* 0x0000001fff0d7819 */ /* 0x000fe4000001140c */
[----:B------:R-:W-:Y:S01]  /*18f70*/  SHF.R.S32.HI R15, RZ, 0x1f, R14 ;  /* 0x0000001fff0f7819 */ /* 0x000fe2000001140e */
[----:B------:R-:W-:Y:S01]  /*18f80*/  STG.E.64 desc[UR36][R2.64], R10 ;  /* 0x0000000a02007986 */ /* 0x000fe2000c101b24 */
[----:B------:R-:W-:-:S03]  /*18f90*/  SHF.R.S32.HI R17, RZ, 0x1f, R16 ;  /* 0x0000001fff117819 */ /* 0x000fc60000011410 */
[----:B------:R-:W-:Y:S04]  /*18fa0*/  STG.E.64 desc[UR36][R8.64], R12 ;  /* 0x0000000c08007986 */ /* 0x000fe8000c101b24 */
[----:B------:R-:W-:Y:S04]  /*18fb0*/  STG.E.64 desc[UR36][R6.64], R14 ;  /* 0x0000000e06007986 */ /* 0x000fe8000c101b24 */
[----:B------:R-:W-:Y:S01]  /*18fc0*/  STG.E.64 desc[UR36][R4.64], R16 ;  /* 0x0000001004007986 */ /* 0x000fe2000c101b24 */
[----:B------:R-:W-:Y:S05]  /*18fd0*/  EXIT ;  /* 0x000000000000794d */ /* 0x000fea0003800000 */
.L_x_290:
[----:B------:R-:W1:Y:S02]  /*18fe0*/  LDCU UR4, c[0x0][0x78c] ;  /* 0x0000f180ff0477ac */ /* 0x000e640008000800 */
[----:B-1----:R-:W-:-:S09]  /*18ff0*/  UISETP.NE.AND UP0, UPT, UR4, 0x1, UPT ;  /* 0x000000010400788c */ /* 0x002fd2000bf05270 */
[----:B------:R-:W-:Y:S05]  /*19000*/  BRA.U !UP0, `(.L_x_291) ;  /* 0x0000000108407547 */ /* 0x000fea000b800000 */
[----:B------:R-:W-:Y:S01]  /*19010*/  MOV R0, 0x0 ;  /* 0x0000000000007802 */ /* 0x000fe20000000f00 */
[----:B------:R-:W1:Y:S01]  /*19020*/  LDCU.64 UR4, c[0x4][0x7c8] ;  /* 0x0100f900ff0477ac */ /* 0x000e620008000a00 */
[----:B------:R-:W-:Y:S02]  /*19030*/  IMAD.MOV.U32 R8, RZ, RZ, 0x2ef ;  /* 0x000002efff087424 */ /* 0x000fe400078e00ff */
[----:B------:R2:W3:Y:S01]  /*19040*/  LDC.64 R2, c[0x4][R0] ;  /* 0x0100000000027b82 */ /* 0x0004e20000000a00 */
[----:B------:R-:W4:Y:S01]  /*19050*/  LDCU.64 UR8, c[0x4][0x7b8] ;  /* 0x0100f700ff0877ac */ /* 0x000f220008000a00 */
[----:B------:R-:W-:Y:S02]  /*19060*/  IMAD.MOV.U32 R12, RZ, RZ, 0x1 ;  /* 0x00000001ff0c7424 */ /* 0x000fe400078e00ff */
[----:B------:R-:W-:Y:S01]  /*19070*/  IMAD.MOV.U32 R13, RZ, RZ, RZ ;  /* 0x000000ffff0d7224 */ /* 0x000fe200078e00ff */
[----:B------:R-:W5:Y:S01]  /*19080*/  LDCU.64 UR6, c[0x4][0x6a8] ;  /* 0x0100d500ff0677ac */ /* 0x000f620008000a00 */
[----:B-1----:R-:W-:Y:S01]  /*19090*/  MOV R4, UR4 ;  /* 0x0000000400047c02 */ /* 0x002fe20008000f00 */
[----:B------:R-:W-:-:S02]  /*190a0*/  IMAD.U32 R5, RZ, RZ, UR5 ;  /* 0x00000005ff057e24 */ /* 0x000fc4000f8e00ff */
[----:B----4-:R-:W-:Y:S02]  /*190b0*/  IMAD.U32 R6, RZ, RZ, UR8 ;  /* 0x00000008ff067e24 */ /* 0x010fe4000f8e00ff */
[----:B------:R-:W-:Y:S02]  /*190c0*/  IMAD.U32 R7, RZ, RZ, UR9 ;  /* 0x00000009ff077e24 */ /* 0x000fe4000f8e00ff */
[----:B-----5:R-:W-:Y:S01]  /*190d0*/  IMAD.U32 R10, RZ, RZ, UR6 ;  /* 0x00000006ff0a7e24 */ /* 0x020fe2000f8e00ff */
[----:B--2---:R-:W-:-:S07]  /*190e0*/  MOV R11, UR7 ;  /* 0x00000007000b7c02 */ /* 0x004fce0008000f00 */
[----:B------:R-:W-:-:S07]  /*190f0*/  LEPC R20, `(.L_x_291) ;  /* 0x000000001014794e */ /* 0x000fce0000000000 */
[----:B0--3--:R-:W-:Y:S05]  /*19100*/  CALL.ABS.NOINC R2 ;  /* 0x0000000002007343 */ /* 0x009fea0003c00000 */
.L_x_291:
[----:B------:R-:W1:Y:S01]  /*19110*/  LDCU.64 UR4, c[0x0][0x758] ;  /* 0x0000eb00ff0477ac */ /* 0x000e620008000a00 */
[----:B------:R-:W-:-:S04]  /*19120*/  LOP3.LUT R27, R27, 0xffff, RZ, 0xc0, !PT ;  /* 0x0000ffff1b1b7812 */ /* 0x000fc800078ec0ff */
[----:B------:R-:W-:-:S05]  /*19130*/  PRMT R27, R27, 0x8880, RZ ;  /* 0x000088801b1b7816 */ /* 0x000fca00000000ff */
[----:B------:R-:W-:-:S05]  /*19140*/  IMAD.MOV.U32 R2, RZ, RZ, R27 ;  /* 0x000000ffff027224 */ /* 0x000fca00078e001b */
[----:B------:R-:W-:Y:S02]  /*19150*/  SHF.R.S32.HI R3, RZ, 0x1f, R2 ;  /* 0x0000001fff037819 */ /* 0x000fe40000011402 */
[----:B-1----:R-:W-:Y:S01]  /*19160*/  IADD3 R26, P0, PT, R26, UR4, RZ ;  /* 0x000000041a1a7c10 */ /* 0x002fe2000ff1e0ff */
[----:B------:R-:W1:Y:S03]  /*19170*/  LDCU UR4, c[0x0][0x78c] ;  /* 0x0000f180ff0477ac */ /* 0x000e660008000800 */
[----:B------:R-:W-:-:S05]  /*19180*/  IADD3.X R27, PT, PT, RZ, UR5, RZ, P0, !PT ;  /* 0x00000005ff1b7c10 */ /* 0x000fca00087fe4ff */
[----:B------:R2:W-:Y:S01]  /*19190*/  STG.E.64 desc[UR36][R26.64], R2 ;  /* 0x000000021a007986 */ /* 0x0005e2000c101b24 */
[----:B-1----:R-:W-:-:S09]  /*191a0*/  UISETP.NE.AND UP0, UPT, UR4, 0x1, UPT ;  /* 0x000000010400788c */ /* 0x002fd2000bf05270 */
[----:B--2---:R-:W-:Y:S05]  /*191b0*/  BRA.U !UP0, `(.L_x_292) ;  /* 0x0000000108407547 */ /* 0x004fea000b800000 */
        /* <DEDUP_REMOVED lines=8> */
[----:B-1----:R-:W-:-:S02]  /*19240*/  IMAD.U32 R4, RZ, RZ, UR4 ;  /* 0x00000004ff047e24 */ /* 0x002fc4000f8e00ff */
[----:B------:R-:W-:Y:S02]  /*19250*/  IMAD.U32 R5, RZ, RZ, UR5 ;  /* 0x00000005ff057e24 */ /* 0x000fe4000f8e00ff */
[----:B----4-:R-:W-:Y:S02]  /*19260*/  IMAD.U32 R6, RZ, RZ, UR6 ;  /* 0x00000006ff067e24 */ /* 0x010fe4000f8e00ff */
[----:B------:R-:W-:Y:S01]  /*19270*/  IMAD.U32 R7, RZ, RZ, UR7 ;  /* 0x00000007ff077e24 */ /* 0x000fe2000f8e00ff */
[----:B-----5:R-:W-:Y:S01]  /*19280*/  MOV R10, UR8 ;  /* 0x00000008000a7c02 */ /* 0x020fe20008000f00 */
[----:B--2---:R-:W-:-:S07]  /*19290*/  IMAD.U32 R11, RZ, RZ, UR9 ;  /* 0x00000009ff0b7e24 */ /* 0x004fce000f8e00ff */
[----:B------:R-:W-:-:S07]  /*192a0*/  LEPC R20, `(.L_x_292) ;  /* 0x000000001014794e */ /* 0x000fce0000000000 */
[----:B0--3--:R-:W-:Y:S05]  /*192b0*/  CALL.ABS.NOINC R2 ;  /* 0x0000000002007343 */ /* 0x009fea0003c00000 */
.L_x_292:
        /* <DEDUP_REMOVED lines=27> */
.L_x_293:
        /* <DEDUP_REMOVED lines=19> */
[----:B-1----:R-:W-:Y:S02]  /*195a0*/  IMAD.U32 R4, RZ, RZ, UR4 ;  /* 0x00000004ff047e24 */ /* 0x002fe4000f8e00ff */
[----:B------:R-:W-:Y:S01]  /*195b0*/  IMAD.U32 R5, RZ, RZ, UR5 ;  /* 0x00000005ff057e24 */ /* 0x000fe2000f8e00ff */
[----:B----4-:R-:W-:Y:S01]  /*195c0*/  MOV R6, UR6 ;  /* 0x0000000600067c02 */ /* 0x010fe20008000f00 */
[----:B------:R-:W-:-:S02]  /*195d0*/  IMAD.U32 R7, RZ, RZ, UR7 ;  /* 0x00000007ff077e24 */ /* 0x000fc4000f8e00ff */
[----:B-----5:R-:W-:Y:S02]  /*195e0*/  IMAD.U32 R10, RZ, RZ, UR8 ;  /* 0x00000008ff0a7e24 */ /* 0x020fe4000f8e00ff */
[----:B--2---:R-:W-:-:S07]  /*195f0*/  IMAD.U32 R11, RZ, RZ, UR9 ;  /* 0x00000009ff0b7e24 */ /* 0x004fce000f8e00ff */
[----:B------:R-:W-:-:S07]  /*19600*/  LEPC R20, `(.L_x_294) ;  /* 0x000000001014794e */ /* 0x000fce0000000000 */
[----:B0--3--:R-:W-:Y:S05]  /*19610*/  CALL.ABS.NOINC R2 ;  /* 0x0000000002007343 */ /* 0x009fea0003c00000 */
.L_x_294:
[----:B------:R-:W1:Y:S01]  /*19620*/  LDCU.64 UR4, c[0x0][0x758] ;  /* 0x0000eb00ff0477ac */ /* 0x000e620008000a00 */
[----:B------:R-:W-:-:S04]  /*19630*/  LOP3.LUT R18, R18, 0xffff, RZ, 0xc0, !PT ;  /* 0x0000ffff12127812 */ /* 0x000fc800078ec0ff */
[----:B------:R-:W-:-:S05]  /*19640*/  PRMT R18, R18, 0x8880, RZ ;  /* 0x0000888012127816 */ /* 0x000fca00000000ff */
[----:B------:R-:W-:-:S05]  /*19650*/  IMAD.MOV.U32 R2, RZ, RZ, R18 ;  /* 0x000000ffff027224 */ /* 0x000fca00078e0012 */
[----:B------:R-:W-:Y:S02]  /*19660*/  SHF.R.S32.HI R3, RZ, 0x1f, R2 ;  /* 0x0000001fff037819 */ /* 0x000fe40000011402 */
[----:B-1----:R-:W-:-:S05]  /*19670*/  IADD3 R4, P0, PT, R19, UR4, RZ ;  /* 0x0000000413047c10 */ /* 0x002fca000ff1e0ff */
[----:B------:R-:W-:-:S05]  /*19680*/  IMAD.X R5, RZ, RZ, UR5, P0 ;  /* 0x00000005ff057e24 */ /* 0x000fca00080e06ff */
[----:B------:R-:W-:Y:S01]  /*19690*/  STG.E.64 desc[UR36][R4.64], R2 ;  /* 0x0000000204007986 */ /* 0x000fe2000c101b24 */
[----:B------:R-:W-:Y:S05]  /*196a0*/  EXIT ;  /* 0x000000000000794d */ /* 0x000fea0003800000 */
.L_x_288:
[----:B------:R-:W3:Y:S01]  /*196b0*/  LDCU.U8 UR4, c[0x0][0x788] ;  /* 0x0000f100ff0477ac */ /* 0x000ee20008000000 */
[----:B------:R-:W4:Y:S01]  /*196c0*/  LDCU.U8 UR5, c[0x0][0x789] ;  /* 0x0000f120ff0577ac */ /* 0x000f220008000000 */
[----:B---3--:R-:W-:Y:S02]  /*196d0*/  UISETP.NE.AND UP1, UPT, UR4, URZ, UPT ;  /* 0x000000ff0400728c */ /* 0x008fe4000bf25270 */
[----:B----4-:R-:W-:-:S07]  /*196e0*/  UISETP.NE.AND UP0, UPT, UR5, URZ, UPT ;  /* 0x000000ff0500728c */ /* 0x010fce000bf05270 */
[----:B------:R-:W-:Y:S05]  /*196f0*/  BRA.U !UP1, `(.L_x_295) ;  /* 0x0000000109407547 */ /* 0x000fea000b800000 */
[----:B-12---:R-:W2:Y:S04]  /*19700*/  LDG.E.U8 R0, desc[UR36][R4.64] ;  /* 0x0000002404007981 */ /* 0x006ea8000c1e1100 */
[----:B------:R-:W3:Y:S04]  /*19710*/  LDG.E.U8 R2, desc[UR36][R4.64+0x1] ;  /* 0x0000012404027981 */ /* 0x000ee8000c1e1100 */
[----:B------:R-:W4:Y:S04]  /*19720*/  LDG.E.U8 R3, desc[UR36][R4.64+0x2] ;  /* 0x0000022404037981 */ /* 0x000f28000c1e1100 */
[----:B------:R-:W5:Y:S01]  /*19730*/  LDG.E.U8 R6, desc[UR36][R4.64+0x3] ;  /* 0x0000032404067981 */ /* 0x000f62000c1e1100 */
[----:B------:R-:W-:-:S02]  /*19740*/  LOP3.LUT R27, R27, 0xff, RZ, 0xc0, !PT ;  /* 0x000000ff1b1b7812 */ /* 0x000fc400078ec0ff */
[----:B------:R-:W-:Y:S02]  /*19750*/  LOP3.LUT R7, R24, 0xff, RZ, 0xc0, !PT ;  /* 0x000000ff18077812 */ /* 0x000fe400078ec0ff */
[----:B------:R-:W-:Y:S02]  /*19760*/  LOP3.LUT R22, R22, 0xff, RZ, 0xc0, !PT ;  /* 0x000000ff16167812 */ /* 0x000fe400078ec0ff */
[----:B------:R-:W-:Y:S02]  /*19770*/  LOP3.LUT R9, R18, 0xff, RZ, 0xc0, !PT ;  /* 0x000000ff12097812 */ /* 0x000fe400078ec0ff */
[----:B--2---:R-:W-:Y:S02]  /*19780*/  ISETP.NE.AND P0, PT, R0, R27, PT ;  /* 0x0000001b0000720c */ /* 0x004fe40003f05270 */
[----:B---3--:R-:W-:Y:S02]  /*19790*/  ISETP.NE.AND P1, PT, R2, R7, PT ;  /* 0x000000070200720c */ /* 0x008fe40003f25270 */
[----:B------:R-:W-:-:S02]  /*197a0*/  SEL R27, RZ, 0x1, !P0 ;  /* 0x00000001ff1b7807 */ /* 0x000fc40004000000 */
[----:B----4-:R-:W-:Y:S02]  /*197b0*/  ISETP.NE.AND P2, PT, R3, R22, PT ;  /* 0x000000160300720c */ /* 0x010fe40003f45270 */
[----:B------:R-:W-:Y:S02]  /*197c0*/  SEL R24, RZ, 0x1, !P1 ;  /* 0x00000001ff187807 */ /* 0x000fe40004800000 */
[----:B-----5:R-:W-:Y:S02]  /*197d0*/  ISETP.NE.AND P3, PT, R6, R9, PT ;  /* 0x000000090600720c */ /* 0x020fe40003f65270 */
[----:B------:R-:W-:Y:S02]  /*197e0*/  SEL R22, RZ, 0x1, !P2 ;  /* 0x00000001ff167807 */ /* 0x000fe40005000000 */
[----:B------:R-:W-:-:S09]  /*197f0*/  SEL R18, RZ, 0x1, !P3 ;  /* 0x00000001ff127807 */ /* 0x000fd20005800000 */
.L_x_295:
[----:B------:R-:W-:Y:S05]  /*19800*/  BRA.U !UP0, `(.L_x_296) ;  /* 0x0000000508b47547 */ /* 0x000fea000b800000 */
[----:B------:R-:W3:Y:S02]  /*19810*/  LDCU UR4, c[0x0][0x78c] ;  /* 0x0000f180ff0477ac */ /* 0x000ee40008000800 */
[----:B---3--:R-:W-:-:S09]  /*19820*/  UISETP.NE.AND UP0, UPT, UR4, 0x1, UPT ;  /* 0x000000010400788c */ /* 0x008fd2000bf05270 */
[----:B------:R-:W-:Y:S05]  /*19830*/  BRA.U !UP0, `(.L_x_297) ;  /* 0x0000000108407547 */ /* 0x000fea000b800000 */
[----:B-12---:R-:W-:Y:S01]  /*19840*/  MOV R0, 0x0 ;  /* 0x0000000000007802 */ /* 0x006fe20000000f00 */
[----:B------:R-:W1:Y:S01]  /*19850*/  LDCU.64 UR4, c[0x4][0x7c8] ;  /* 0x0100f900ff0477ac */ /* 0x000e620008000a00 */
[----:B------:R-:W-:Y:S02]  /*19860*/  HFMA2 R8, -RZ, RZ, 0, 4.4763088226318359375e-05 ;  /* 0x000002efff087431 */ /* 0x000fe400000001ff */
        /* <DEDUP_REMOVED lines=8> */
[----:B------:R-:W-:Y:S02]  /*198f0*/  IMAD.U32 R7, RZ, RZ, UR7 ;  /* 0x00000007ff077e24 */ /* 0x000fe4000f8e00ff */
[----:B-----5:R-:W-:Y:S02]  /*19900*/  IMAD.U32 R10, RZ, RZ, UR8 ;  /* 0x00000008ff0a7e24 */ /* 0x020fe4000f8e00ff */
[----:B--2---:R-:W-:-:S07]  /*19910*/  IMAD.U32 R11, RZ, RZ, UR9 ;  /* 0x00000009ff0b7e24 */ /* 0x004fce000f8e00ff */
[----:B------:R-:W-:-:S07]  /*19920*/  LEPC R20, `(.L_x_297) ;  /* 0x000000001014794e */ /* 0x000fce0000000000 */
[----:B0--3--:R-:W-:Y:S05]  /*19930*/  CALL.ABS.NOINC R2 ;  /* 0x0000000002007343 */ /* 0x009fea0003c00000 */
.L_x_297:
[----:B------:R-:W3:Y:S01]  /*19940*/  LDCU.64 UR4, c[0x0][0x758] ;  /* 0x0000eb00ff0477ac */ /* 0x000ee20008000a00 */
[----:B------:R-:W-:-:S04]  /*19950*/  LOP3.LUT R27, R27, 0xffff, RZ, 0xc0, !PT ;  /* 0x0000ffff1b1b7812 */ /* 0x000fc800078ec0ff */
[----:B------:R-:W-:-:S05]  /*19960*/  PRMT R27, R27, 0x8880, RZ ;  /* 0x000088801b1b7816 */ /* 0x000fca00000000ff */
[----:B------:R-:W-:-:S05]  /*19970*/  IMAD.MOV.U32 R2, RZ, RZ, R27 ;  /* 0x000000ffff027224 */ /* 0x000fca00078e001b */
[----:B--2---:R-:W-:Y:S02]  /*19980*/  SHF.R.S32.HI R3, RZ, 0x1f, R2 ;  /* 0x0000001fff037819 */ /* 0x004fe40000011402 */
[----:B---3--:R-:W-:Y:S01]  /*19990*/  IADD3 R26, P0, PT, R26, UR4, RZ ;  /* 0x000000041a1a7c10 */ /* 0x008fe2000ff1e0ff */
[----:B------:R-:W2:Y:S04]  /*199a0*/  LDCU UR4, c[0x0][0x78c] ;  /* 0x0000f180ff0477ac */ /* 0x000ea80008000800 */
[----:B------:R-:W-:-:S05]  /*199b0*/  IMAD.X R27, RZ, RZ, UR5, P0 ;  /* 0x00000005ff1b7e24 */ /* 0x000fca00080e06ff */
[----:B------:R3:W-:Y:S01]  /*199c0*/  STG.E.64 desc[UR36][R26.64], R2 ;  /* 0x000000021a007986 */ /* 0x0007e2000c101b24 */
[----:B--2---:R-:W-:-:S09]  /*199d0*/  UISETP.NE.AND UP0, UPT, UR4, 0x1, UPT ;  /* 0x000000010400788c */ /* 0x004fd2000bf05270 */
[----:B---3--:R-:W-:Y:S05]  /*199e0*/  BRA.U !UP0, `(.L_x_298) ;  /* 0x0000000108407547 */ /* 0x008fea000b800000 */
[----:B-1----:R-:W-:Y:S01]  /*199f0*/  MOV R0, 0x0 ;  /* 0x0000000000007802 */ /* 0x002fe20000000f00 */
        /* <DEDUP_REMOVED lines=15> */
.L_x_298:
[----:B------:R-:W2:Y:S01]  /*19af0*/  LDCU.64 UR4, c[0x0][0x758] ;  /* 0x0000eb00ff0477ac */ /* 0x000ea20008000a00 */
[----:B------:R-:W-:-:S04]  /*19b00*/  LOP3.LUT R24, R24, 0xffff, RZ, 0xc0, !PT ;  /* 0x0000ffff18187812 */ /* 0x000fc800078ec0ff */
[----:B------:R-:W-:-:S05]  /*19b10*/  PRMT R24, R24, 0x8880, RZ ;  /* 0x0000888018187816 */ /* 0x000fca00000000ff */
[----:B------:R-:W-:-:S05]  /*19b20*/  IMAD.MOV.U32 R2, RZ, RZ, R24 ;  /* 0x000000ffff027224 */ /* 0x000fca00078e0018 */
[----:B------:R-:W-:Y:S02]  /*19b30*/  SHF.R.S32.HI R3, RZ, 0x1f, R2 ;  /* 0x0000001fff037819 */ /* 0x000fe40000011402 */
[----:B--2---:R-:W-:Y:S01]  /*19b40*/  IADD3 R4, P0, PT, R25, UR4, RZ ;  /* 0x0000000419047c10 */ /* 0x004fe2000ff1e0ff */
[----:B------:R-:W2:Y:S03]  /*19b50*/  LDCU UR4, c[0x0][0x78c] ;  /* 0x0000f180ff0477ac */ /* 0x000ea60008000800 */
[----:B------:R-:W-:-:S05]  /*19b60*/  IADD3.X R5, PT, PT, RZ, UR5, RZ, P0, !PT ;  /* 0x00000005ff057c10 */ /* 0x000fca00087fe4ff */
        /* <DEDUP_REMOVED lines=19> */
.L_x_299:
[----:B------:R-:W2:Y:S01]  /*19ca0*/  LDCU.64 UR4, c[0x0][0x758] ;  /* 0x0000eb00ff0477ac */ /* 0x000ea20008000a00 */
[----:B------:R-:W-:-:S04]  /*19cb0*/  LOP3.LUT R22, R22, 0xffff, RZ, 0xc0, !PT ;  /* 0x0000ffff16167812 */ /* 0x000fc800078ec0ff */
[----:B------:R-:W-:-:S04]  /*19cc0*/  PRMT R22, R22, 0x8880, RZ ;  /* 0x0000888016167816 */ /* 0x000fc800000000ff */
[----:B------:R-:W-:-:S04]  /*19cd0*/  MOV R2, R22 ;  /* 0x0000001600027202 */ /* 0x000fc80000000f00 */
[----:B------:R-:W-:Y:S02]  /*19ce0*/  SHF.R.S32.HI R3, RZ, 0x1f, R2 ;  /* 0x0000001fff037819 */ /* 0x000fe40000011402 */
[----:B--2---:R-:W-:Y:S01]  /*19cf0*/  IADD3 R4, P0, PT, R23, UR4, RZ ;  /* 0x0000000417047c10 */ /* 0x004fe2000ff1e0ff */
[----:B------:R-:W2:Y:S04]  /*19d00*/  LDCU UR4, c[0x0][0x78c] ;  /* 0x0000f180ff0477ac */ /* 0x000ea80008000800 */
[----:B------:R-:W-:-:S05]  /*19d10*/  IMAD.X R5, RZ, RZ, UR5, P0 ;  /* 0x00000005ff057e24 */ /* 0x000fca00080e06ff */
[----:B------:R3:W-:Y:S01]  /*19d20*/  STG.E.64 desc[UR36][R4.64], R2 ;  /* 0x0000000204007986 */ /* 0x0007e2000c101b24 */
[----:B--2---:R-:W-:-:S09]  /*19d30*/  UISETP.NE.AND UP0, UPT, UR4, 0x1, UPT ;  /* 0x000000010400788c */ /* 0x004fd2000bf05270 */
[----:B---3--:R-:W-:Y:S05]  /*19d40*/  BRA.U !UP0, `(.L_x_300) ;  /* 0x0000000108407547 */ /* 0x008fea000b800000 */
[----:B-1----:R-:W-:Y:S01]  /*19d50*/  MOV R0, 0x0 ;  /* 0x0000000000007802 */ /* 0x002fe20000000f00 */
        /* <DEDUP_REMOVED lines=15> */
.L_x_300:
[----:B------:R-:W2:Y:S01]  /*19e50*/  LDCU.64 UR4, c[0x0][0x758] ;  /* 0x0000eb00ff0477ac */ /* 0x000ea20008000a00 */
[----:B------:R-:W-:-:S04]  /*19e60*/  LOP3.LUT R18, R18, 0xffff, RZ, 0xc0, !PT ;  /* 0x0000ffff12127812 */ /* 0x000fc800078ec0ff */
[----:B------:R-:W-:-:S05]  /*19e70*/  PRMT R18, R18, 0x8880, RZ ;  /* 0x0000888012127816 */ /* 0x000fca00000000ff */
[----:B------:R-:W-:-:S05]  /*19e80*/  IMAD.MOV.U32 R2, RZ, RZ, R18 ;  /* 0x000000ffff027224 */ /* 0x000fca00078e0012 */
[----:B------:R-:W-:Y:S02]  /*19e90*/  SHF.R.S32.HI R3, RZ, 0x1f, R2 ;  /* 0x0000001fff037819 */ /* 0x000fe40000011402 */
[----:B--2---:R-:W-:-:S05]  /*19ea0*/  IADD3 R4, P0, PT, R19, UR4, RZ ;  /* 0x0000000413047c10 */ /* 0x004fca000ff1e0ff */
[----:B------:R-:W-:-:S05]  /*19eb0*/  IMAD.X R5, RZ, RZ, UR5, P0 ;  /* 0x00000005ff057e24 */ /* 0x000fca00080e06ff */
[----:B------:R-:W-:Y:S01]  /*19ec0*/  STG.E.64 desc[UR36][R4.64], R2 ;  /* 0x0000000204007986 */ /* 0x000fe2000c101b24 */
[----:B------:R-:W-:Y:S05]  /*19ed0*/  EXIT ;  /* 0x000000000000794d */ /* 0x000fea0003800000 */
.L_x_296:
[----:B------:R-:W-:Y:S04]  /*19ee0*/  STG.E.U8 desc[UR36][R4.64], R27 ;  /* 0x0000001b04007986 */ /* 0x000fe8000c101124 */
[----:B------:R-:W-:Y:S04]  /*19ef0*/  STG.E.U8 desc[UR36][R4.64+0x1], R24 ;  /* 0x0000011804007986 */ /* 0x000fe8000c101124 */
[----:B------:R-:W-:Y:S04]  /*19f00*/  STG.E.U8 desc[UR36][R4.64+0x2], R22 ;  /* 0x0000021604007986 */ /* 0x000fe8000c101124 */
[----:B------:R-:W-:Y:S01]  /*19f10*/  STG.E.U8 desc[UR36][R4.64+0x3], R18 ;  /* 0x0000031204007986 */ /* 0x000fe2000c101124 */
[----:B------:R-:W-:Y:S05]  /*19f20*/  EXIT ;  /* 0x000000000000794d */ /* 0x000fea0003800000 */
.L_x_263:
        /* <DEDUP_REMOVED lines=14> */
[----:B-1----:R-:W-:Y:S01]  /*1a010*/  UISETP.NE.AND UP0, UPT, UR6, URZ, UPT ;  /* 0x000000ff0600728c */ /* 0x002fe2000bf05270 */
[----:B--2---:R-:W-:Y:S02]  /*1a020*/  IADD3 R4, P0, PT, R19, UR4, RZ ;  /* 0x0000000413047c10 */ /* 0x004fe4000ff1e0ff */
[----:B------:R-:W-:Y:S02]  /*1a030*/  IADD3 R6, P1, PT, R23, UR4, RZ ;  /* 0x0000000417067c10 */ /* 0x000fe4000ff3e0ff */
[----:B------:R-:W-:Y:S01]  /*1a040*/  IADD3 R2, P3, PT, R26, UR4, RZ ;  /* 0x000000041a027c10 */ /* 0x000fe2000ff7e0ff */
[----:B------:R-:W-:Y:S01]  /*1a050*/  IMAD.X R5, RZ, RZ, UR5, P0 ;  /* 0x00000005ff057e24 */ /* 0x000fe200080e06ff */
[----:B------:R-:W-:Y:S01]  /*1a060*/  IADD3 R8, P2, PT, R25, UR4, RZ ;  /* 0x0000000419087c10 */ /* 0x000fe2000ff5e0ff */
[----:B------:R-:W-:-:S02]  /*1a070*/  IMAD.X R7, RZ, RZ, UR5, P1 ;  /* 0x00000005ff077e24 */ /* 0x000fc400088e06ff */
[----:B------:R-:W-:Y:S01]  /*1a080*/  IMAD.X R3, RZ, RZ, UR5, P3 ;  /* 0x00000005ff037e24 */ /* 0x000fe200098e06ff */
[----:B------:R-:W-:Y:S01]  /*1a090*/  IADD3.X R9, PT, PT, RZ, UR5, RZ, P2, !PT ;  /* 0x00000005ff097c10 */ /* 0x000fe200097fe4ff */
        /* <DEDUP_REMOVED lines=29> */
.L_x_302:
[----:B------:R-:W1:Y:S02]  /*1a270*/  LDCU.U8 UR4, c[0x0][0x789] ;  /* 0x0000f120ff0477ac */ /* 0x000e640008000000 */
[----:B-1----:R-:W-:-:S09]  /*1a280*/  UISETP.NE.AND UP0, UPT, UR4, URZ, UPT ;  /* 0x000000ff0400728c */ /* 0x002fd2000bf05270 */
[----:B------:R-:W-:Y:S05]  /*1a290*/  BRA.U UP0, `(.L_x_303) ;  /* 0x0000000100547547 */ /* 0x000fea000b800000 */
[----:B------:R-:W-:Y:S02]  /*1a2a0*/  LOP3.LUT R28, R28, 0xffff, RZ, 0xc0, !PT ;  /* 0x0000ffff1c1c7812 */ /* 0x000fe400078ec0ff */
[----:B------:R-:W-:Y:S02]  /*1a2b0*/  LOP3.LUT R27, R27, 0xffff, RZ, 0xc0, !PT ;  /* 0x0000ffff1b1b7812 */ /* 0x000fe400078ec0ff */
[----:B------:R-:W-:Y:S02]  /*1a2c0*/  LOP3.LUT R24, R24, 0xffff, RZ, 0xc0, !PT ;  /* 0x0000ffff18187812 */ /* 0x000fe400078ec0ff */
[----:B------:R-:W-:Y:S02]  /*1a2d0*/  PRMT R28, R28, 0x8880, RZ ;  /* 0x000088801c1c7816 */ /* 0x000fe400000000ff */
[----:B------:R-:W-:Y:S02]  /*1a2e0*/  LOP3.LUT R22, R22, 0xffff, RZ, 0xc0, !PT ;  /* 0x0000ffff16167812 */ /* 0x000fe400078ec0ff */
[----:B------:R-:W-:Y:S01]  /*1a2f0*/  PRMT R27, R27, 0x8880, RZ ;  /* 0x000088801b1b7816 */ /* 0x000fe200000000ff */
[----:B------:R-:W-:Y:S01]  /*1a300*/  IMAD.MOV.U32 R10, RZ, RZ, R28 ;  /* 0x000000ffff0a7224 */ /* 0x000fe200078e001c */
[----:B------:R-:W-:-:S02]  /*1a310*/  PRMT R24, R24, 0x8880, RZ ;  /* 0x0000888018187816 */ /* 0x000fc400000000ff */
[----:B------:R-:W-:Y:S01]  /*1a320*/  PRMT R22, R22, 0x8880, RZ ;  /* 0x0000888016167816 */ /* 0x000fe200000000ff */
[----:B------:R-:W-:Y:S01]  /*1a330*/  IMAD.MOV.U32 R12, RZ, RZ, R27 ;  /* 0x000000ffff0c7224 */ /* 0x000fe200078e001b */
[----:B------:R-:W-:Y:S01]  /*1a340*/  SHF.R.S32.HI R11, RZ, 0x1f, R10 ;  /* 0x0000001fff0b7819 */ /* 0x000fe2000001140a */
[----:B------:R-:W-:Y:S01]  /*1a350*/  IMAD.MOV.U32 R14, RZ, RZ, R24 ;  /* 0x000000ffff0e7224 */ /* 0x000fe200078e0018 */
[----:B------:R-:W-:Y:S02]  /*1a360*/  MOV R16, R22 ;  /* 0x0000001600107202 */ /* 0x000fe40000000f00 */
[----:B------:R-:W-:Y:S01]  /*1a370*/  SHF.R.S32.HI R13, RZ, 0x1f, R12 ;  /* 0x0000001fff0d7819 */ /* 0x000fe2000001140c */
[----:B------:R-:W-:Y:S01]  /*1a380*/  STG.E.64 desc[UR36][R2.64], R10 ;  /* 0x0000000a02007986 */ /* 0x000fe2000c101b24 */
[----:B------:R-:W-:Y:S02]  /*1a390*/  SHF.R.S32.HI R15, RZ, 0x1f, R14 ;  /* 0x0000001fff0f7819 */ /* 0x000fe4000001140e */
[----:B------:R-:W-:Y:S01]  /*1a3a0*/  SHF.R.S32.HI R17, RZ, 0x1f, R16 ;  /* 0x0000001fff117819 */ /* 0x000fe20000011410 */
[----:B------:R-:W-:Y:S04]  /*1a3b0*/  STG.E.64 desc[UR36][R8.64], R12 ;  /* 0x0000000c08007986 */ /* 0x000fe8000c101b24 */
[----:B------:R-:W-:Y:S04]  /*1a3c0*/  STG.E.64 desc[UR36][R6.64], R14 ;  /* 0x0000000e06007986 */ /* 0x000fe8000c101b24 */
[----:B------:R-:W-:Y:S01]  /*1a3d0*/  STG.E.64 desc[UR36][R4.64], R16 ;  /* 0x0000001004007986 */ /* 0x000fe2000c101b24 */
[----:B------:R-:W-:Y:S05]  /*1a3e0*/  EXIT ;  /* 0x000000000000794d */ /* 0x000fea0003800000 */
.L_x_303:
        /* <DEDUP_REMOVED lines=19> */
.L_x_304:
        /* <DEDUP_REMOVED lines=27> */
.L_x_305:
        /* <DEDUP_REMOVED lines=27> */
.L_x_306:
        /* <DEDUP_REMOVED lines=27> */
.L_x_307:
        /* <DEDUP_REMOVED lines=9> */
.L_x_301:
[----:B------:R-:W1:Y:S01]  /*1aac0*/  LDCU.U8 UR4, c[0x0][0x788] ;  /* 0x0000f100ff0477ac */ /* 0x000e620008000000 */
[----:B------:R-:W2:Y:S01]  /*1aad0*/  LDCU.U8 UR5, c[0x0][0x789] ;  /* 0x0000f120ff0577ac */ /* 0x000ea20008000000 */
[----:B-1----:R-:W-:Y:S02]  /*1aae0*/  UISETP.NE.AND UP0, UPT, UR4, URZ, UPT ;  /* 0x000000ff0400728c */ /* 0x002fe4000bf05270 */
[----:B--2---:R-:W-:-:S07]  /*1aaf0*/  UISETP.NE.AND UP1, UPT, UR5, URZ, UPT ;  /* 0x000000ff0500728c */ /* 0x004fce000bf25270 */
[----:B------:R-:W-:Y:S05]  /*1ab00*/  BRA.U !UP0, `(.L_x_308) ;  /* 0x0000000108407547 */ /* 0x000fea000b800000 */
[----:B------:R-:W2:Y:S04]  /*1ab10*/  LDG.E.U8 R0, desc[UR36][R4.64] ;  /* 0x0000002404007981 */ /* 0x000ea8000c1e1100 */
        /* <DEDUP_REMOVED lines=15> */
.L_x_308:
[----:B------:R-:W-:Y:S05]  /*1ac10*/  BRA.U !UP1, `(.L_x_309) ;  /* 0x0000000509b47547 */ /* 0x000fea000b800000 */
        /* <DEDUP_REMOVED lines=19> */
.L_x_310:
        /* <DEDUP_REMOVED lines=27> */
.L_x_311:
        /* <DEDUP_REMOVED lines=27> */
.L_x_312:
        /* <DEDUP_REMOVED lines=19> */
[----:B-1----:R-:W-:Y:S01]  /*1b1e0*/  MOV R4, UR4 ;  /* 0x0000000400047c02 */ /* 0x002fe20008000f00 */
[----:B------:R-:W-:-:S02]  /*1b1f0*/  IMAD.U32 R5, RZ, RZ, UR5 ;  /* 0x00000005ff057e24 */ /* 0x000fc4000f8e00ff */
[----:B----4-:R-:W-:Y:S02]  /*1b200*/  IMAD.U32 R6, RZ, RZ, UR6 ;  /* 0x00000006ff067e24 */ /* 0x010fe4000f8e00ff */
[----:B------:R-:W-:Y:S01]  /*1b210*/  IMAD.U32 R7, RZ, RZ, UR7 ;  /* 0x00000007ff077e24 */ /* 0x000fe2000f8e00ff */
[----:B-----5:R-:W-:Y:S01]  /*1b220*/  MOV R10, UR8 ;  /* 0x00000008000a7c02 */ /* 0x020fe20008000f00 */
[----:B--2---:R-:W-:-:S07]  /*1b230*/  IMAD.U32 R11, RZ, RZ, UR9 ;  /* 0x00000009ff0b7e24 */ /* 0x004fce000f8e00ff */
[----:B------:R-:W-:-:S07]  /*1b240*/  LEPC R20, `(.L_x_313) ;  /* 0x000000001014794e */ /* 0x000fce0000000000 */
[----:B0--3--:R-:W-:Y:S05]  /*1b250*/  CALL.ABS.NOINC R2 ;  /* 0x0000000002007343 */ /* 0x009fea0003c00000 */
.L_x_313:
        /* <DEDUP_REMOVED lines=9> */
.L_x_309:
[----:B------:R-:W-:Y:S04]  /*1b2f0*/  STG.E.U8 desc[UR36][R4.64], R28 ;  /* 0x0000001c04007986 */ /* 0x000fe8000c101124 */
[----:B------:R-:W-:Y:S04]  /*1b300*/  STG.E.U8 desc[UR36][R4.64+0x1], R27 ;  /* 0x0000011b04007986 */ /* 0x000fe8000c101124 */
[----:B------:R-:W-:Y:S04]  /*1b310*/  STG.E.U8 desc[UR36][R4.64+0x2], R24 ;  /* 0x0000021804007986 */ /* 0x000fe8000c101124 */
[----:B------:R-:W-:Y:S01]  /*1b320*/  STG.E.U8 desc[UR36][R4.64+0x3], R22 ;  /* 0x0000031604007986 */ /* 0x000fe2000c101124 */
[----:B------:R-:W-:Y:S05]  /*1b330*/  EXIT ;  /* 0x000000000000794d */ /* 0x000fea0003800000 */
.L_x_314:
        /* <DEDUP_REMOVED lines=12> */
.L_x_9956:


//--------------------- .text._ZN2at6native13reduce_kernelILi512ELi1ENS0_8ReduceOpIN3c108BFloat16ENS0_14func_wrapper_tIdZNS0_15xor_sum_functorIS4_vEclERNS_14TensorIteratorEEUlddE_EEjdLi4ELi4EEEEEvT1_ --------------------------
	.section	.text._ZN2at6native13reduce_kernelILi512ELi1ENS0_8ReduceOpIN3c108BFloat16ENS0_14func_wrapper_tIdZNS0_15xor_sum_functorIS4_vEclERNS_14TensorIteratorEEUlddE_EEjdLi4ELi4EEEEEvT1_,"ax",@progbits
	.align	128
        .global         _ZN2at6native13reduce_kernelILi512ELi1ENS0_8ReduceOpIN3c108BFloat16ENS0_14func_wrapper_tIdZNS0_15xor_sum_functorIS4_vEclERNS_14TensorIteratorEEUlddE_EEjdLi4ELi4EEEEEvT1_
        .type           _ZN2at6native13reduce_kernelILi512ELi1ENS0_8ReduceOpIN3c108BFloat16ENS0_14func_wrapper_tIdZNS0_15xor_sum_functorIS4_vEclERNS_14TensorIteratorEEUlddE_EEjdLi4ELi4EEEEEvT1_,@function
        .size           _ZN2at6native13reduce_kernelILi512ELi1ENS0_8ReduceOpIN3c108BFloat16ENS0_14func_wrapper_tIdZNS0_15xor_sum_functorIS4_vEclERNS_14TensorIteratorEEUlddE_EEjdLi4ELi4EEEEEvT1_,(.L_x_9957 - _ZN2at6native13reduce_kernelILi512ELi1ENS0_8ReduceOpIN3c108BFloat16ENS0_14func_wrapper_tIdZNS0_15xor_sum_functorIS4_vEclERNS_14TensorIteratorEEUlddE_EEjdLi4ELi4EEEEEvT1_)
        .other          _ZN2at6native13reduce_kernelILi512ELi1ENS0_8ReduceOpIN3c108BFloat16ENS0_14func_wrapper_tIdZNS0_15xor_sum_functorIS4_vEclERNS_14TensorIteratorEEUlddE_EEjdLi4ELi4EEEEEvT1_,@"STO_CUDA_ENTRY STV_DEFAULT"
_ZN2at6native13reduce_kernelILi512ELi1ENS0_8ReduceOpIN3c108BFloat16ENS0_14func_wrapper_tIdZNS0_15xor_sum_functorIS4_vEclERNS_14TensorIteratorEEUlddE_EEjdLi4ELi4EEEEEvT1_:
.text._ZN2at6native13reduce_kernelILi512ELi1ENS0_8ReduceOpIN3c108BFloat16ENS0_14func_wrapper_tIdZNS0_15xor_sum_functorIS4_vEclERNS_14TensorIteratorEEUlddE_EEjdLi4ELi4EEEEEvT1_:
[----:B------:R-:W0:Y:S01]  /*0000*/  LDC R1, c[0x0][0x37c] ;  /* 0x0000df00ff017b82 */ /* 0x000e220000000800 */
[----:B------:R-:W1:Y:S01]  /*0010*/  S2R R0, SR_TID.X ;  /* 0x0000000000007919 */ /* 0x000e620000002100 */
[----:B------:R-:W1:Y:S06]  /*0020*/  LDCU.64 UR28, c[0x0][0x3b0] ;  /* 0x00007600ff1c77ac */ /* 0x000e6c0008000a00 */
[----:B------:R-:W2:Y:S01]  /*0030*/  S2UR UR5, SR_CTAID.X ;  /* 0x00000000000579c3 */ /* 0x000ea20000002500 */
[----:B------:R-:W3:Y:S01]  /*0040*/  S2R R6, SR_TID.Y ;  /* 0x0000000000067919 */ /* 0x000ee20000002200 */
[----:B------:R-:W4:Y:S01]  /*0050*/  LDCU UR4, c[0x0][0x564] ;  /* 0x0000ac80ff0477ac */ /* 0x000f220008000800 */
[----:B------:R-:W5:Y:S01]  /*0060*/  S2R R2, SR_CTAID.Y ;  /* 0x0000000000027919 */ /* 0x000f620000002600 */
[----:B------:R-:W1:Y:S04]  /*0070*/  LDCU.64 UR26, c[0x0][0x3a8] ;  /* 0x00007500ff1a77ac */ /* 0x000e680008000a00 */
[----:B------:R-:W2:Y:S01]  /*0080*/  LDC R16, c[0x0][0x3a0] ;  /* 0x0000e800ff107b82 */ /* 0x000ea20000000800 */
[----:B------:R-:W3:Y:S01]  /*0090*/  LDCU UR6, c[0x0][0x3b8] ;  /* 0x00007700ff0677ac */ /* 0x000ee20008000800 */
[----:B----4-:R-:W-:Y:S01]  /*00a0*/  UISETP.NE.AND UP0, UPT, UR4, URZ, UPT ;  /* 0x000000ff0400728c */ /* 0x010fe2000bf05270 */
[----:B-1----:R-:W-:-:S02]  /*00b0*/  IMAD R3, R0, UR29, RZ ;  /* 0x0000001d00037c24 */ /* 0x002fc4000f8e02ff */
[----:B------:R-:W-:Y:S02]  /*00c0*/  IMAD R5, R0, UR26, RZ ;  /* 0x0000001a00057c24 */ /* 0x000fe4000f8e02ff */
[C---:B---3--:R-:W-:Y:S02]  /*00d0*/  IMAD R3, R6.reuse, UR6, R3 ;  /* 0x0000000606037c24 */ /* 0x048fe4000f8e0203 */
[----:B------:R-:W-:Y:S02]  /*00e0*/  IMAD R5, R6, UR27, R5 ;  /* 0x0000001b06057c24 */ /* 0x000fe4000f8e0205 */
[----:B--2---:R-:W-:Y:S02]  /*00f0*/  IMAD R17, R16, UR5, R3 ;  /* 0x0000000510117c24 */ /* 0x004fe4000f8e0203 */
[----:B------:R-:W-:Y:S02]  /*0100*/  HFMA2 R3, -RZ, RZ, 0, 0 ;  /* 0x00000000ff037431 */ /* 0x000fe400000001ff */
[----:B-----5:R-:W-:Y:S01]  /*0110*/  IMAD R25, R2, UR28, R5 ;  /* 0x0000001c02197c24 */ /* 0x020fe2000f8e0205 */
        /* <DEDUP_REMOVED lines=8> */
[----:B-1----:R-:W-:-:S04]  /*01a0*/  SHF.R.U32.HI R5, RZ, UR5, R4 ;  /* 0x00000005ff057c19 */ /* 0x002fc80008011604 */
[----:B------:R-:W-:-:S05]  /*01b0*/  IADD3 R3, PT, PT, -R5, RZ, RZ ;  /* 0x000000ff05037210 */ /* 0x000fca0007ffe1ff */
[----:B------:R-:W-:-:S04]  /*01c0*/  IMAD R3, R3, UR6, R17 ;  /* 0x0000000603037c24 */ /* 0x000fc8000f8e0211 */
[----:B--2---:R-:W-:Y:S01]  /*01d0*/  IMAD R3, R3, UR8, RZ ;  /* 0x0000000803037c24 */ /* 0x004fe2000f8e02ff */
[----:B------:R-:W-:Y:S06]  /*01e0*/  BRA.U !UP0, `(.L_x_315) ;  /* 0x0000001108247547 */ /* 0x000fec000b800000 */
[----:B------:R-:W0:Y:S01]  /*01f0*/  LDCU.64 UR6, c[0x0][0x578] ;  /* 0x0000af00ff0677ac */ /* 0x000e220008000a00 */
[----:B------:R-:W-:Y:S01]  /*0200*/  IMAD.MOV.U32 R4, RZ, RZ, RZ ;  /* 0x000000ffff047224 */ /* 0x000fe200078e00ff */
[----:B------:R-:W-:Y:S01]  /*0210*/  UISETP.LT.U32.AND UP0, UPT, UR4, 0x18, UPT ;  /* 0x000000180400788c */ /* 0x000fe2000bf01070 */
[----:B------:R-:W1:Y:S03]  /*0220*/  LDCU UR5, c[0x0][0x574] ;  /* 0x0000ae80ff0577ac */ /* 0x000e660008000800 */
[----:B------:R-:W-:-:S04]  /*0230*/  USEL UR4, UR4, 0x18, UP0 ;  /* 0x0000001804047887 */ /* 0x000fc80008000000 */
[----:B------:R-:W-:Y:S01]  /*0240*/  UIADD3 UR4, UPT, UPT, UR4, 0x1, URZ ;  /* 0x0000000104047890 */ /* 0x000fe2000fffe0ff */
[----:B0-----:R-:W-:Y:S01]  /*0250*/  IMAD.HI.U32 R8, R5, UR6, R4 ;  /* 0x0000000605087c27 */ /* 0x001fe2000f8e0004 */
[----:B------:R-:W0:Y:S04]  /*0260*/  LDCU UR6, c[0x0][0x6a0] ;  /* 0x0000d400ff0677ac */ /* 0x000e280008000800 */
[----:B------:R-:W-:Y:S01]  /*0270*/  SHF.R.U32.HI R9, RZ, UR7, R8 ;  /* 0x00000007ff097c19 */ /* 0x000fe20008011608 */
[----:B------:R-:W-:-:S03]  /*0280*/  UISETP.NE.AND UP0, UPT, UR4, 0x2, UPT ;  /* 0x000000020400788c */ /* 0x000fc6000bf05270 */
[----:B------:R-:W-:-:S05]  /*0290*/  IADD3 R4, PT, PT, -R9, RZ, RZ ;  /* 0x000000ff09047210 */ /* 0x000fca0007ffe1ff */
[----:B-1----:R-:W-:-:S04]  /*02a0*/  IMAD R4, R4, UR5, R5 ;  /* 0x0000000504047c24 */ /* 0x002fc8000f8e0205 */
        /* <DEDUP_REMOVED lines=253> */
.L_x_315:
[----:B------:R-:W0:Y:S01]  /*1280*/  LDCU UR5, c[0x0][0x394] ;  /* 0x00007280ff0577ac */ /* 0x000e220008000800 */
[----:B------:R-:W-:Y:S01]  /*1290*/  BSSY.RECONVERGENT B0, `(.L_x_316) ;  /* 0x0000a56000007945 */ /* 0x000fe20003800200 */
[----:B------:R-:W1:Y:S01]  /*12a0*/  LDCU UR4, c[0x0][0x398] ;  /* 0x00007300ff0477ac */ /* 0x000e620008000800 */
[----:B------:R-:W2:Y:S01]  /*12b0*/  LDCU.64 UR36, c[0x0][0x358] ;  /* 0x00006b00ff2477ac */ /* 0x000ea20008000a00 */
[----:B0-----:R-:W-:-:S05]  /*12c0*/  IMAD.U32 R28, RZ, RZ, UR5 ;  /* 0x00000005ff1c7e24 */ /* 0x001fca000f8e00ff */
[----:B------:R-:W-:-:S04]  /*12d0*/  ISETP.GE.U32.AND P0, PT, R25, R28, PT ;  /* 0x0000001c1900720c */ /* 0x000fc80003f06070 */
[----:B-1----:R-:W-:-:S13]  /*12e0*/  ISETP.GE.U32.OR P0, PT, R17, UR4, P0 ;  /* 0x0000000411007c0c */ /* 0x002fda0008706470 */
[----:B--2---:R-:W-:Y:S05]  /*12f0*/  @P0 BRA `(.L_x_317) ;  /* 0x000000a4003c0947 */ /* 0x004fea0003800000 */
[----:B------:R-:W0:Y:S01]  /*1300*/  LDCU.U8 UR6, c[0x0][0x3c8] ;  /* 0x00007900ff0677ac */ /* 0x000e220008000000 */
[----:B------:R-:W1:Y:S01]  /*1310*/  LDCU.64 UR4, c[0x0][0x760] ;  /* 0x0000ec00ff0477ac */ /* 0x000e620008000a00 */
[----:B0-----:R-:W-:Y:S01]  /*1320*/  UISETP.NE.AND UP0, UPT, UR6, URZ, UPT ;  /* 0x000000ff0600728c */ /* 0x001fe2000bf05270 */
[----:B-1----:R-:W-:-:S04]  /*1330*/  IADD3 R4, P0, PT, R3, UR4, RZ ;  /* 0x0000000403047c10 */ /* 0x002fc8000ff1e0ff */
[----:B------:R-:W-:Y:S01]  /*1340*/  IADD3.X R5, PT, PT, RZ, UR5, RZ, P0, !PT ;  /* 0x00000005ff057c10 */ /* 0x000fe200087fe4ff */
[----:B------:R-:W-:-:S03]  /*1350*/  IMAD.MOV.U32 R10, RZ, RZ, R4 ;  /* 0x000000ffff0a7224 */ /* 0x000fc600078e0004 */
[----:B------:R-:W-:Y:S01]  /*1360*/  MOV R11, R5 ;  /* 0x00000005000b7202 */ /* 0x000fe20000000f00 */
[----:B------:R-:W-:Y:S06]  /*1370*/  BRA.U !UP0, `(.L_x_318) ;  /* 0x0000000508c87547 */ /* 0x000fec000b800000 */
[----:B------:R-:W0:Y:S01]  /*1380*/  LDC R20, c[0x0][0x388] ;  /* 0x0000e200ff147b82 */ /* 0x000e220000000800 */
[----:B------:R-:W1:Y:S01]  /*1390*/  LDCU UR4, c[0x0][0x394] ;  /* 0x00007280ff0477ac */ /* 0x000e620008000800 */
[----:B------:R-:W-:Y:S01]  /*13a0*/  SHF.R.U32.HI R4, RZ, 0x1, R4 ;  /* 0x00000001ff047819 */ /* 0x000fe20000011604 */
[----:B------:R-:W-:Y:S03]  /*13b0*/  BSSY.RECONVERGENT B1, `(.L_x_319) ;  /* 0x0000027000017945 */ /* 0x000fe60003800200 */
[----:B------:R-:W-:Y:S02]  /*13c0*/  LOP3.LUT P0, R7, R4, 0x3, RZ, 0xc0, !PT ;  /* 0x0000000304077812 */ /* 0x000fe4000780c0ff */
[----:B------:R-:W2:Y:S01]  /*13d0*/  LDC R18, c[0x0][0x38c] ;  /* 0x0000e300ff127b82 */ /* 0x000ea20000000800 */
[----:B-1----:R-:W-:Y:S01]  /*13e0*/  IMAD.U32 R13, RZ, RZ, UR4 ;  /* 0x00000004ff0d7e24 */ /* 0x002fe2000f8e00ff */
[----:B0-----:R-:W-:Y:S01]  /*13f0*/  MOV R14, R20 ;  /* 0x00000014000e7202 */ /* 0x001fe20000000f00 */
[----:B------:R-:W-:Y:S01]  /*1400*/  IMAD.MOV.U32 R15, RZ, RZ, R20 ;  /* 0x000000ffff0f7224 */ /* 0x000fe200078e0014 */
[----:B--2---:R-:W-:Y:S01]  /*1410*/  MOV R12, R18 ;  /* 0x00000012000c7202 */ /* 0x004fe20000000f00 */
[----:B------:R-:W-:-:S06]  /*1420*/  IMAD.MOV.U32 R19, RZ, RZ, R18 ;  /* 0x000000ffff137224 */ /* 0x000fcc00078e0012 */
[----:B------:R-:W-:Y:S05]  /*1430*/  @!P0 BRA `(.L_x_320) ;  /* 0x0000000000788947 */ /* 0x000fea0003800000 */
[C---:B------:R-:W-:Y:S01]  /*1440*/  ISETP.GT.U32.AND P0, PT, R0.reuse, 0x3, PT ;  /* 0x000000030000780c */ /* 0x040fe20003f04070 */
[----:B------:R-:W-:Y:S01]  /*1450*/  BSSY.RECONVERGENT B2, `(.L_x_321) ;  /* 0x0000019000027945 */ /* 0x000fe20003800200 */
[----:B------:R-:W-:Y:S01]  /*1460*/  IADD3 R3, PT, PT, -R7, RZ, RZ ;  /* 0x000000ff07037210 */ /* 0x000fe20007ffe1ff */
[----:B------:R-:W-:Y:S01]  /*1470*/  IMAD.MOV.U32 R15, RZ, RZ, R20 ;  /* 0x000000ffff0f7224 */ /* 0x000fe200078e0014 */
[----:B------:R-:W-:Y:S02]  /*1480*/  ISETP.LT.U32.OR P0, PT, R0, R7, P0 ;  /* 0x000000070000720c */ /* 0x000fe40000701470 */
[----:B------:R-:W-:Y:S01]  /*1490*/  MOV R19, R18 ;  /* 0x0000001200137202 */ /* 0x000fe20000000f00 */
[----:B------:R-:W-:-:S10]  /*14a0*/  IMAD.WIDE R10, R3, 0x2, R10 ;  /* 0x00000002030a7825 */ /* 0x000fd400078e020a */
[----:B------:R-:W-:Y:S05]  /*14b0*/  @P0 BRA `(.L_x_322) ;  /* 0x0000000000480947 */ /* 0x000fea0003800000 */
[----:B------:R-:W-:Y:S01]  /*14c0*/  ISETP.NE.AND P0, PT, RZ, UR27, PT ;  /* 0x0000001bff007c0c */ /* 0x000fe2000bf05270 */
[----:B------:R-:W-:Y:S01]  /*14d0*/  IMAD.MOV.U32 R15, RZ, RZ, R20 ;  /* 0x000000ffff0f7224 */ /* 0x000fe200078e0014 */
[----:B------:R-:W-:Y:S02]  /*14e0*/  ISETP.NE.AND P1, PT, R6, RZ, PT ;  /* 0x000000ff0600720c */ /* 0x000fe40003f25270 */
[----:B------:R-:W-:-:S11]  /*14f0*/  MOV R19, R18 ;  /* 0x0000001200137202 */ /* 0x000fd60000000f00 */
[----:B------:R-:W-:Y:S05]  /*1500*/  @P0 BRA P1, `(.L_x_322) ;  /* 0x0000000000340947 */ /* 0x000fea0000800000 */
[----:B------:R-:W-:Y:S01]  /*1510*/  ISETP.NE.AND P0, PT, RZ, UR28, PT ;  /* 0x0000001cff007c0c */ /* 0x000fe2000bf05270 */
[----:B------:R-:W-:Y:S01]  /*1520*/  IMAD.MOV.U32 R15, RZ, RZ, R20 ;  /* 0x000000ffff0f7224 */ /* 0x000fe200078e0014 */
[----:B------:R-:W-:Y:S02]  /*1530*/  ISETP.NE.AND P1, PT, R2, RZ, PT ;  /* 0x000000ff0200720c */ /* 0x000fe40003f25270 */
[----:B------:R-:W-:-:S11]  /*1540*/  MOV R19, R18 ;  /* 0x0000001200137202 */ /* 0x000fd60000000f00 */
[----:B------:R-:W-:Y:S05]  /*1550*/  @P0 BRA P1, `(.L_x_322) ;  /* 0x0000000000200947 */ /* 0x000fea0000800000 */
[----:B------:R-:W-:Y:S01]  /*1560*/  IMAD.WIDE.U32 R4, R0, 0x2, R10 ;  /* 0x0000000200047825 */ /* 0x000fe200078e000a */
[----:B------:R-:W0:Y:S05]  /*1570*/  LDCU.64 UR4, c[0x0][0x388] ;  /* 0x00007100ff0477ac */ /* 0x000e2a0008000a00 */
[----:B------:R-:W2:Y:S02]  /*1580*/  LDG.E.U16 R4, desc[UR36][R4.64] ;  /* 0x0000002404047981 */ /* 0x000ea4000c1e1500 */
[----:B--2---:R-:W-:-:S04]  /*1590*/  IMAD.U32 R3, R4, 0x10000, RZ ;  /* 0x0001000004037824 */ /* 0x004fc800078e00ff */
[----:B------:R-:W-:-:S04]  /*15a0*/  FMUL.FTZ R3, R3, 1 ;  /* 0x3f80000003037820 */ /* 0x000fc80000410000 */
[----:B------:R-:W0:Y:S02]  /*15b0*/  F2F.F64.F32 R8, R3 ;  /* 0x0000000300087310 */ /* 0x000e240000201800 */
[----:B0-----:R-:W-:Y:S02]  /*15c0*/  LOP3.LUT R15, R8, UR4, RZ, 0x3c, !PT ;  /* 0x00000004080f7c12 */ /* 0x001fe4000f8e3cff */
[----:B------:R-:W-:-:S07]  /*15d0*/  LOP3.LUT R19, R9, UR5, RZ, 0x3c, !PT ;  /* 0x0000000509137c12 */ /* 0x000fce000f8e3cff */
.L_x_322:
[----:B------:R-:W-:Y:S05]  /*15e0*/  BSYNC.RECONVERGENT B2 ;  /* 0x0000000000027941 */ /* 0x000fea0003800200 */
.L_x_321:
[----:B------:R-:W-:Y:S02]  /*15f0*/  IADD3 R10, P0, PT, R10, 0x8, RZ ;  /* 0x000000080a0a7810 */ /* 0x000fe40007f1e0ff */
[----:B------:R-:W-:Y:S02]  /*1600*/  IADD3 R13, PT, PT, R7, -0x4, R28 ;  /* 0xfffffffc070d7810 */ /* 0x000fe40007ffe01c */
[----:B------:R-:W-:-:S09]  /*1610*/  IADD3.X R11, PT, PT, RZ, R11, RZ, P0, !PT ;  /* 0x0000000bff0b7210 */ /* 0x000fd200007fe4ff */
.L_x_320:
[----:B------:R-:W-:Y:S05]  /*1620*/  BSYNC.RECONVERGENT B1 ;  /* 0x0000000000017941 */ /* 0x000fea0003800200 */
.L_x_319:
[----:B------:R-:W-:Y:S01]  /*1630*/  LEA R4, R25, 0x3, 0x2 ;  /* 0x0000000319047811 */ /* 0x000fe200078e10ff */
[----:B------:R-:W-:Y:S01]  /*1640*/  BSSY.RECONVERGENT B1, `(.L_x_323) ;  /* 0x0000032000017945 */ /* 0x000fe20003800200 */
[----:B------:R-:W-:Y:S01]  /*1650*/  ISETP.NE.AND P0, PT, RZ, UR27, PT ;  /* 0x0000001bff007c0c */ /* 0x000fe2000bf05270 */
[----:B------:R-:W-:Y:S01]  /*1660*/  IMAD.MOV.U32 R21, RZ, RZ, R18 ;  /* 0x000000ffff157224 */ /* 0x000fe200078e0012 */
[----:B------:R-:W-:Y:S02]  /*1670*/  ISETP.GE.U32.AND P2, PT, R4, R13, PT ;  /* 0x0000000d0400720c */ /* 0x000fe40003f46070 */
[----:B------:R-:W-:Y:S02]  /*1680*/  ISETP.NE.AND P1, PT, RZ, UR28, PT ;  /* 0x0000001cff007c0c */ /* 0x000fe4000bf25270 */
[----:B------:R-:W-:Y:S02]  /*1690*/  ISETP.NE.AND P0, PT, R6, RZ, P0 ;  /* 0x000000ff0600720c */ /* 0x000fe40000705270 */
[----:B------:R-:W-:-:S02]  /*16a0*/  ISETP.NE.AND P1, PT, R2, RZ, P1 ;  /* 0x000000ff0200720c */ /* 0x000fc40000f25270 */
[----:B------:R-:W-:Y:S02]  /*16b0*/  MOV R23, R20 ;  /* 0x0000001400177202 */ /* 0x000fe40000000f00 */
[----:B------:R-:W-:-:S03]  /*16c0*/  PLOP3.LUT P0, PT, P0, P1, PT, 0xf8, 0x8f ;  /* 0x00000000008f781c */ /* 0x000fc60000703f70 */
[----:B------:R-:W-:Y:S10]  /*16d0*/  @P2 BRA `(.L_x_324) ;  /* 0x0000000000a02947 */ /* 0x000ff40003800000 */
[----:B------:R-:W-:Y:S01]  /*16e0*/  IMAD.MOV.U32 R23, RZ, RZ, R20 ;  /* 0x000000ffff177224 */ /* 0x000fe200078e0014 */
[----:B------:R-:W-:-:S07]  /*16f0*/  MOV R21, R18 ;  /* 0x0000001200157202 */ /* 0x000fce0000000f00 */
.L_x_325:
[C---:B------:R-:W-:Y:S01]  /*1700*/  IMAD.WIDE.U32 R4, R25.reuse, 0x8, R10 ;  /* 0x0000000819047825 */ /* 0x040fe200078e000a */
[----:B------:R-:W0:Y:S05]  /*1710*/  LDCU UR4, c[0x0][0x39c] ;  /* 0x00007380ff0477ac */ /* 0x000e2a0008000800 */
[----:B------:R-:W2:Y:S01]  /*1720*/  LDG.E.64 R4, desc[UR36][R4.64] ;  /* 0x0000002404047981 */ /* 0x000ea2000c1e1b00 */
[----:B0-----:R-:W-:Y:S01]  /*1730*/  IADD3 R25, PT, PT, R25, UR4, RZ ;  /* 0x0000000419197c10 */ /* 0x001fe2000fffe0ff */
[----:B--2---:R-:W-:-:S04]  /*1740*/  IMAD.U32 R2, R4, 0x10000, RZ ;  /* 0x0001000004027824 */ /* 0x004fc800078e00ff */
[----:B------:R-:W-:Y:S01]  /*1750*/  FMUL.FTZ R6, R2, 1 ;  /* 0x3f80000002067820 */ /* 0x000fe20000410000 */
[C---:B------:R-:W-:Y:S02]  /*1760*/  SHF.L.U32 R2, R5.reuse, 0x10, RZ ;  /* 0x0000001005027819 */ /* 0x040fe400000006ff */
[----:B------:R-:W-:-:S03]  /*1770*/  PRMT R5, R5, 0x7632, R5 ;  /* 0x0000763205057816 */ /* 0x000fc60000000005 */
[----:B------:R-:W-:Y:S01]  /*1780*/  FMUL.FTZ R8, R2, 1 ;  /* 0x3f80000002087820 */ /* 0x000fe20000410000 */
[----:B------:R-:W-:Y:S01]  /*1790*/  PRMT R2, R4, 0x7632, R2 ;  /* 0x0000763204027816 */ /* 0x000fe20000000002 */
[----:B------:R-:W-:Y:S01]  /*17a0*/  IMAD.U32 R5, R5, 0x10000, RZ ;  /* 0x0001000005057824 */ /* 0x000fe200078e00ff */
[----:B------:R-:W-:Y:S01]  /*17b0*/  LEA R4, R25, 0x3, 0x2 ;  /* 0x0000000319047811 */ /* 0x000fe200078e10ff */
[----:B------:R-:W0:Y:S02]  /*17c0*/  F2F.F64.F32 R6, R6 ;  /* 0x0000000600067310 */ /* 0x000e240000201800 */
[----:B------:R-:W-:Y:S01]  /*17d0*/  IMAD.U32 R2, R2, 0x10000, RZ ;  /* 0x0001000002027824 */ /* 0x000fe200078e00ff */
[----:B------:R-:W-:Y:S01]  /*17e0*/  ISETP.GE.U32.AND P1, PT, R4, R13, PT ;  /* 0x0000000d0400720c */ /* 0x000fe20003f26070 */
[----:B------:R-:W-:Y:S01]  /*17f0*/  FMUL.FTZ R5, R5, 1 ;  /* 0x3f80000005057820 */ /* 0x000fe20000410000 */
[----:B0-----:R-:W-:Y:S01]  /*1800*/  LOP3.LUT R15, R15, R6, RZ, 0x3c, !PT ;  /* 0x000000060f0f7212 */ /* 0x001fe200078e3cff */
[----:B------:R-:W-:Y:S01]  /*1810*/  FMUL.FTZ R2, R2, 1 ;  /* 0x3f80000002027820 */ /* 0x000fe20000410000 */
[----:B------:R-:W-:-:S15]  /*1820*/  LOP3.LUT R19, R19, R7, RZ, 0x3c, !PT ;  /* 0x0000000713137212 */ /* 0x000fde00078e3cff */
[----:B------:R-:W-:-:S15]  /*1830*/  NOP ;  /* 0x0000000000007918 */ /* 0x000fde0000000000 */
[----:B------:R-:W-:-:S15]  /*1840*/  NOP ;  /* 0x0000000000007918 */ /* 0x000fde0000000000 */
[----:B------:R-:W-:-:S12]  /*1850*/  NOP ;  /* 0x0000000000007918 */ /* 0x000fd80000000000 */
[----:B------:R-:W0:Y:S02]  /*1860*/  F2F.F64.F32 R8, R8 ;  /* 0x0000000800087310 */ /* 0x000e240000201800 */
[----:B0-----:R-:W-:Y:S02]  /*1870*/  LOP3.LUT R20, R20, R8, RZ, 0x3c, !PT ;  /* 0x0000000814147212 */ /* 0x001fe400078e3cff */
[----:B------:R-:W-:-:S15]  /*1880*/  LOP3.LUT R21, R21, R9, RZ, 0x3c, !PT ;  /* 0x0000000915157212 */ /* 0x000fde00078e3cff */
[----:B------:R-:W-:-:S15]  /*1890*/  NOP ;  /* 0x0000000000007918 */ /* 0x000fde0000000000 */
[----:B------:R-:W-:-:S15]  /*18a0*/  NOP ;  /* 0x0000000000007918 */ /* 0x000fde0000000000 */
[----:B------:R-:W-:-:S15]  /*18b0*/  NOP ;  /* 0x0000000000007918 */ /* 0x000fde0000000000 */
        /* <DEDUP_REMOVED lines=8> */
[----:B------:R-:W-:Y:S01]  /*1940*/  LOP3.LUT R12, R12, R5, RZ, 0x3c, !PT ;  /* 0x000000050c0c7212 */ /* 0x000fe200078e3cff */
[----:B------:R-:W-:Y:S06]  /*1950*/  @!P1 BRA `(.L_x_325) ;  /* 0xfffffffc00689947 */ /* 0x000fec000383ffff */
.L_x_324:
[----:B------:R-:W-:Y:S05]  /*1960*/  BSYNC.RECONVERGENT B1 ;  /* 0x0000000000017941 */ /* 0x000fea0003800200 */
.L_x_323:
[----:B------:R-:W-:Y:S04]  /*1970*/  BSSY.RECONVERGENT B1, `(.L_x_326) ;  /* 0x000000d000017945 */ /* 0x000fe80003800200 */
[----:B------:R-:W-:Y:S05]  /*1980*/  @P0 BRA `(.L_x_327) ;  /* 0x00000000002c0947 */ /* 0x000fea0003800000 */
[----:B------:R-:W-:-:S04]  /*1990*/  LOP3.LUT R3, R13, 0xfffffffc, RZ, 0xc0, !PT ;  /* 0xfffffffc0d037812 */ /* 0x000fc800078ec0ff */
[----:B------:R-:W-:-:S04]  /*19a0*/  IADD3 R3, PT, PT, R3, R0, RZ ;  /* 0x0000000003037210 */ /* 0x000fc80007ffe0ff */
[----:B------:R-:W-:-:S13]  /*19b0*/  ISETP.GE.U32.AND P0, PT, R3, R13, PT ;  /* 0x0000000d0300720c */ /* 0x000fda0003f06070 */
[----:B------:R-:W-:Y:S05]  /*19c0*/  @P0 BRA `(.L_x_327) ;  /* 0x00000000001c0947 */ /* 0x000fea0003800000 */
[----:B------:R-:W-:-:S06]  /*19d0*/  IMAD.WIDE R10, R3, 0x2, R10 ;  /* 0x00000002030a7825 */ /* 0x000fcc00078e020a */
[----:B------:R-:W2:Y:S02]  /*19e0*/  LDG.E.U16 R10, desc[UR36][R10.64] ;  /* 0x000000240a0a7981 */ /* 0x000ea4000c1e1500 */
[----:B--2---:R-:W-:-:S04]  /*19f0*/  IMAD.U32 R0, R10, 0x10000, RZ ;  /* 0x000100000a007824 */ /* 0x004fc800078e00ff */
[----:B------:R-:W-:-:S04]  /*1a00*/  FMUL.FTZ R0, R0, 1 ;  /* 0x3f80000000007820 */ /* 0x000fc80000410000 */
[----:B------:R-:W0:Y:S02]  /*1a10*/  F2F.F64.F32 R2, R0 ;  /* 0x0000000000027310 */ /* 0x000e240000201800 */
[----:B0-----:R-:W-:Y:S02]  /*1a20*/  LOP3.LUT R15, R15, R2, RZ, 0x3c, !PT ;  /* 0x000000020f0f7212 */ /* 0x001fe400078e3cff */
[----:B------:R-:W-:-:S07]  /*1a30*/  LOP3.LUT R19, R19, R3, RZ, 0x3c, !PT ;  /* 0x0000000313137212 */ /* 0x000fce00078e3cff */
.L_x_327:
[----:B------:R-:W-:Y:S05]  /*1a40*/  BSYNC.RECONVERGENT B1 ;  /* 0x0000000000017941 */ /* 0x000fea0003800200 */
.L_x_326:
[----:B------:R-:W-:Y:S02]  /*1a50*/  LOP3.LUT R15, R20, R23, R15, 0x96, !PT ;  /* 0x00000017140f7212 */ /* 0x000fe400078e960f */
[----:B------:R-:W-:Y:S02]  /*1a60*/  LOP3.LUT R19, R21, R18, R19, 0x96, !PT ;  /* 0x0000001215137212 */ /* 0x000fe400078e9613 */
[----:B------:R-:W-:Y:S02]  /*1a70*/  LOP3.LUT R14, R15, R14, RZ, 0x3c, !PT ;  /* 0x0000000e0f0e7212 */ /* 0x000fe400078e3cff */
[----:B------:R-:W-:Y:S01]  /*1a80*/  LOP3.LUT R15, R19, R12, RZ, 0x3c, !PT ;  /* 0x0000000c130f7212 */ /* 0x000fe200078e3cff */
[----:B------:R-:W-:Y:S06]  /*1a90*/  BRA `(.L_x_317) ;  /* 0x0000009c00547947 */ /* 0x000fec0003800000 */
.L_x_318:
[----:B------:R-:W0:Y:S08]  /*1aa0*/  LDC R0, c[0x0][0x500] ;  /* 0x00014000ff007b82 */ /* 0x000e300000000800 */
[----:B------:R-:W1:Y:S01]  /*1ab0*/  LDC R2, c[0x0][0x3d0] ;  /* 0x0000f400ff027b82 */ /* 0x000e620000000800 */
[----:B0-----:R-:W-:-:S04]  /*1ac0*/  SHF.R.U32.HI R0, RZ, 0x1, R0 ;  /* 0x00000001ff007819 */ /* 0x001fc80000011600 */
[----:B------:R-:W-:-:S04]  /*1ad0*/  ISETP.NE.AND P0, PT, R0, 0x1, PT ;  /* 0x000000010000780c */ /* 0x000fc80003f05270 */
[----:B-1----:R-:W-:-:S13]  /*1ae0*/  ISETP.NE.OR P0, PT, R2, 0x1, P0 ;  /* 0x000000010200780c */ /* 0x002fda0000705670 */
[----:B------:R-:W-:Y:S05]  /*1af0*/  @P0 BRA `(.L_x_328) ;  /* 0x0000000400f00947 */ /* 0x000fea0003800000 */
[----:B------:R-:W0:Y:S01]  /*1b00*/  LDC R12, c[0x0][0x39c] ;  /* 0x0000e700ff0c7b82 */ /* 0x000e220000000800 */
[----:B------:R-:W-:Y:S01]  /*1b10*/  BSSY.RECONVERGENT B1, `(.L_x_329) ;  /* 0x000003f000017945 */ /* 0x000fe20003800200 */
[----:B------:R-:W-:-:S06]  /*1b20*/  MOV R27, R25 ;  /* 0x00000019001b7202 */ /* 0x000fcc0000000f00 */
[----:B------:R-:W1:Y:S08]  /*1b30*/  LDC R8, c[0x0][0x388] ;  /* 0x0000e200ff087b82 */ /* 0x000e700000000800 */
[----:B------:R-:W2:Y:S01]  /*1b40*/  LDC R0, c[0x0][0x38c] ;  /* 0x0000e300ff007b82 */ /* 0x000ea20000000800 */
[----:B0-----:R-:W-:-:S05]  /*1b50*/  IMAD R3, R12, 0x3, R25 ;  /* 0x000000030c037824 */ /* 0x001fca00078e0219 */
[----:B------:R-:W-:Y:S01]  /*1b60*/  ISETP.GE.U32.AND P0, PT, R3, R28, PT ;  /* 0x0000001c0300720c */ /* 0x000fe20003f06070 */
[--C-:B-1----:R-:W-:Y:S01]  /*1b70*/  IMAD.MOV.U32 R23, RZ, RZ, R8.reuse ;  /* 0x000000ffff177224 */ /* 0x102fe200078e0008 */
[----:B------:R-:W-:Y:S01]  /*1b80*/  MOV R21, R8 ;  /* 0x0000000800157202 */ /* 0x000fe20000000f00 */
[----:B------:R-:W-:Y:S01]  /*1b90*/  IMAD.MOV.U32 R19, RZ, RZ, R8 ;  /* 0x000000ffff137224 */ /* 0x000fe200078e0008 */
[-C--:B--2---:R-:W-:Y:S01]  /*1ba0*/  MOV R15, R0.reuse ;  /* 0x00000000000f7202 */ /* 0x084fe20000000f00 */
[----:B------:R-:W-:Y:S01]  /*1bb0*/  IMAD.MOV.U32 R13, RZ, RZ, R0 ;  /* 0x000000ffff0d7224 */ /* 0x000fe200078e0000 */
[----:B------:R-:W-:-:S07]  /*1bc0*/  MOV R9, R0 ;  /* 0x0000000000097202 */ /* 0x000fce0000000f00 */
[----:B------:R-:W-:Y:S05]  /*1bd0*/  @P0 BRA `(.L_x_330) ;  /* 0x0000000000c80947 */ /* 0x000fea0003800000 */
[----:B------:R-:W-:Y:S01]  /*1be0*/  BSSY.RECONVERGENT B2, `(.L_x_330) ;  /* 0x0000031000027945 */ /* 0x000fe20003800200 */
[----:B------:R-:W-:Y:S01]  /*1bf0*/  IMAD.MOV.U32 R21, RZ, RZ, R8 ;  /* 0x000000ffff157224 */ /* 0x000fe200078e0008 */
[----:B------:R-:W-:Y:S01]  /*1c00*/  MOV R19, R8 ;  /* 0x0000000800137202 */ /* 0x000fe20000000f00 */
[----:B------:R-:W-:Y:S01]  /*1c10*/  IMAD.MOV.U32 R13, RZ, RZ, R0 ;  /* 0x000000ffff0d7224 */ /* 0x000fe200078e0000 */
[----:B------:R-:W-:-:S07]  /*1c20*/  MOV R9, R0 ;  /* 0x0000000000097202 */ /* 0x000fce0000000f00 */
.L_x_331:
[----:B------:R-:W-:-:S04]  /*1c30*/  IMAD.WIDE.U32 R4, R27, 0x2, R10 ;  /* 0x000000021b047825 */ /* 0x000fc800078e000a */
[----:B------:R-:W-:Y:S01]  /*1c40*/  IMAD.IADD R27, R27, 0x1, R12 ;  /* 0x000000011b1b7824 */ /* 0x000fe200078e020c */
[----:B------:R-:W2:Y:S03]  /*1c50*/  LDG.E.U16 R18, desc[UR36][R4.64] ;  /* 0x0000002404127981 */ /* 0x000ea6000c1e1500 */
[C---:B------:R-:W-:Y:S01]  /*1c60*/  IMAD.WIDE.U32 R6, R27.reuse, 0x2, R10 ;  /* 0x000000021b067825 */ /* 0x040fe200078e000a */
[----:B------:R-:W-:-:S04]  /*1c70*/  IADD3 R27, PT, PT, R27, R12, RZ ;  /* 0x0000000c1b1b7210 */ /* 0x000fc80007ffe0ff */
[----:B------:R-:W3:Y:S01]  /*1c80*/  LDG.E.U16 R14, desc[UR36][R6.64] ;  /* 0x00000024060e7981 */ /* 0x000ee2000c1e1500 */
[----:B------:R-:W-:-:S04]  /*1c90*/  IMAD.WIDE.U32 R2, R27, 0x2, R10 ;  /* 0x000000021b027825 */ /* 0x000fc800078e000a */
[----:B------:R-:W-:Y:S01]  /*1ca0*/  IMAD.IADD R27, R27, 0x1, R12 ;  /* 0x000000011b1b7824 */ /* 0x000fe200078e020c */
[----:B------:R-:W4:Y:S03]  /*1cb0*/  LDG.E.U16 R20, desc[UR36][R2.64] ;  /* 0x0000002402147981 */ /* 0x000f26000c1e1500 */
[----:B------:R-:W-:-:S06]  /*1cc0*/  IMAD.WIDE.U32 R24, R27, 0x2, R10 ;  /* 0x000000021b187825 */ /* 0x000fcc00078e000a */
[----:B------:R-:W5:Y:S01]  /*1cd0*/  LDG.E.U16 R24, desc[UR36][R24.64] ;  /* 0x0000002418187981 */ /* 0x000f62000c1e1500 */
[----:B------:R-:W-:Y:S01]  /*1ce0*/  IMAD.IADD R27, R27, 0x1, R12 ;  /* 0x000000011b1b7824 */ /* 0x000fe200078e020c */
[----:B--2---:R-:W-:-:S05]  /*1cf0*/  SHF.L.U32 R22, R18, 0x10, RZ ;  /* 0x0000001012167819 */ /* 0x004fca00000006ff */
[----:B------:R-:W-:Y:S01]  /*1d00*/  FMUL.FTZ R22, R22, 1 ;  /* 0x3f80000016167820 */ /* 0x000fe20000410000 */
[----:B---3--:R-:W-:-:S03]  /*1d10*/  IMAD.U32 R26, R14, 0x10000, RZ ;  /* 0x000100000e1a7824 */ /* 0x008fc600078e00ff */
[----:B------:R-:W0:Y:S02]  /*1d20*/  F2F.F64.F32 R4, R22 ;  /* 0x0000001600047310 */ /* 0x000e240000201800 */
[----:B0-----:R-:W-:Y:S01]  /*1d30*/  LOP3.LUT R9, R9, R5, RZ, 0x3c, !PT ;  /* 0x0000000509097212 */ /* 0x001fe200078e3cff */
[----:B------:R-:W-:Y:S01]  /*1d40*/  IMAD R5, R12, 0x3, R27 ;  /* 0x000000030c057824 */ /* 0x000fe200078e021b */
[----:B------:R-:W-:Y:S01]  /*1d50*/  LOP3.LUT R19, R19, R4, RZ, 0x3c, !PT ;  /* 0x0000000413137212 */ /* 0x000fe200078e3cff */
[----:B------:R-:W-:Y:S01]  /*1d60*/  FMUL.FTZ R26, R26, 1 ;  /* 0x3f8000001a1a7820 */ /* 0x000fe20000410000 */
[----:B----4-:R-:W-:Y:S02]  /*1d70*/  SHF.L.U32 R29, R20, 0x10, RZ ;  /* 0x00000010141d7819 */ /* 0x010fe400000006ff */
[----:B------:R-:W-:-:S03]  /*1d80*/  ISETP.GE.U32.AND P0, PT, R5, R28, PT ;  /* 0x0000001c0500720c */ /* 0x000fc60003f06070 */
[----:B------:R-:W-:Y:S01]  /*1d90*/  FMUL.FTZ R2, R29, 1 ;  /* 0x3f8000001d027820 */ /* 0x000fe20000410000 */
[----:B-----5:R-:W-:-:S05]  /*1da0*/  SHF.L.U32 R4, R24, 0x10, RZ ;  /* 0x0000001018047819 */ /* 0x020fca00000006ff */
[----:B------:R-:W-:-:S15]  /*1db0*/  FMUL.FTZ R4, R4, 1 ;  /* 0x3f80000004047820 */ /* 0x000fde0000410000 */
[----:B------:R-:W-:-:S15]  /*1dc0*/  NOP ;  /* 0x0000000000007918 */ /* 0x000fde0000000000 */
[----:B------:R-:W-:-:S15]  /*1dd0*/  NOP ;  /* 0x0000000000007918 */ /* 0x000fde0000000000 */
[----:B------:R-:W-:-:S02]  /*1de0*/  NOP ;  /* 0x0000000000007918 */ /* 0x000fc40000000000 */
        /* <DEDUP_REMOVED lines=16> */
[----:B------:R-:W-:Y:S05]  /*1ef0*/  BSYNC.RECONVERGENT B2 ;  /* 0x0000000000027941 */ /* 0x000fea0003800200 */
.L_x_330:
[----:B------:R-:W-:Y:S05]  /*1f00*/  BSYNC.RECONVERGENT B1 ;  /* 0x0000000000017941 */ /* 0x000fea0003800200 */
.L_x_329:
[----:B------:R-:W-:Y:S01]  /*1f10*/  ISETP.GE.U32.AND P0, PT, R27, R28, PT ;  /* 0x0000001c1b00720c */ /* 0x000fe20003f06070 */
[----:B------:R-:W-:-:S12]  /*1f20*/  BSSY.RECONVERGENT B1, `(.L_x_332) ;  /* 0x0000012000017945 */ /* 0x000fd80003800200 */
[----:B------:R-:W-:Y:S05]  /*1f30*/  @P0 BRA `(.L_x_333) ;  /* 0x0000000000400947 */ /* 0x000fea0003800000 */
[----:B------:R-:W-:-:S05]  /*1f40*/  IMAD.WIDE.U32 R2, R27, 0x2, R10 ;  /* 0x000000021b027825 */ /* 0x000fca00078e000a */
[----:B------:R0:W5:Y:S01]  /*1f50*/  LDG.E.U16 R18, desc[UR36][R2.64] ;  /* 0x0000002402127981 */ /* 0x000162000c1e1500 */
[----:B------:R-:W-:-:S05]  /*1f60*/  IMAD.IADD R5, R27, 0x1, R12 ;  /* 0x000000011b057824 */ /* 0x000fca00078e020c */
[----:B------:R-:W-:-:S13]  /*1f70*/  ISETP.GE.U32.AND P1, PT, R5, R28, PT ;  /* 0x0000001c0500720c */ /* 0x000fda0003f26070 */
[----:B0-----:R-:W-:Y:S05]  /*1f80*/  @P1 BRA `(.L_x_333) ;  /* 0x00000000002c1947 */ /* 0x001fea0003800000 */
[----:B------:R-:W-:-:S05]  /*1f90*/  IMAD.WIDE.U32 R2, R5, 0x2, R10 ;  /* 0x0000000205027825 */ /* 0x000fca00078e000a */
[----:B------:R0:W5:Y:S01]  /*1fa0*/  LDG.E.U16 R14, desc[UR36][R2.64] ;  /* 0x00000024020e7981 */ /* 0x000162000c1e1500 */
[----:B------:R-:W-:-:S04]  /*1fb0*/  IADD3 R5, PT, PT, R5, R12, RZ ;  /* 0x0000000c05057210 */ /* 0x000fc80007ffe0ff */
[----:B------:R-:W-:-:S13]  /*1fc0*/  ISETP.GE.U32.AND P1, PT, R5, R28, PT ;  /* 0x0000001c0500720c */ /* 0x000fda0003f26070 */
[----:B0-----:R-:W-:Y:S05]  /*1fd0*/  @P1 BRA `(.L_x_333) ;  /* 0x0000000000181947 */ /* 0x001fea0003800000 */
[C---:B------:R-:W-:Y:S02]  /*1fe0*/  IMAD.IADD R7, R5.reuse, 0x1, R12 ;  /* 0x0000000105077824 */ /* 0x040fe400078e020c */
[----:B------:R-:W-:-:S03]  /*1ff0*/  IMAD.WIDE.U32 R2, R5, 0x2, R10 ;  /* 0x0000000205027825 */ /* 0x000fc600078e000a */
[C---:B------:R-:W-:Y:S02]  /*2000*/  ISETP.GE.U32.AND P1, PT, R7.reuse, R28, PT ;  /* 0x0000001c0700720c */ /* 0x040fe40003f26070 */
[----:B------:R0:W5:Y:S11]  /*2010*/  LDG.E.U16 R20, desc[UR36][R2.64] ;  /* 0x0000002402147981 */ /* 0x000176000c1e1500 */
[----:B------:R-:W-:-:S05]  /*2020*/  @!P1 IMAD.WIDE.U32 R10, R7, 0x2, R10 ;  /* 0x00000002070a9825 */ /* 0x000fca00078e000a */
[----:B------:R0:W5:Y:S02]  /*2030*/  @!P1 LDG.E.U16 R24, desc[UR36][R10.64] ;  /* 0x000000240a189981 */ /* 0x000164000c1e1500 */
.L_x_333:
[----:B------:R-:W-:Y:S05]  /*2040*/  BSYNC.RECONVERGENT B1 ;  /* 0x0000000000017941 */ /* 0x000fea0003800200 */
.L_x_332:
[----:B------:R-:W-:Y:S04]  /*2050*/  BSSY.RECONVERGENT B1, `(.L_x_334) ;  /* 0x0000021000017945 */ /* 0x000fe80003800200 */
[----:B------:R-:W-:Y:S05]  /*2060*/  @P0 BRA `(.L_x_335) ;  /* 0x00000000007c0947 */ /* 0x000fea0003800000 */
[----:B------:R-:W-:Y:S01]  /*2070*/  IMAD.IADD R5, R27, 0x1, R12 ;  /* 0x000000011b057824 */ /* 0x000fe200078e020c */
[----:B-----5:R-:W-:-:S04]  /*2080*/  SHF.L.U32 R18, R18, 0x10, RZ ;  /* 0x0000001012127819 */ /* 0x020fc800000006ff */
[----:B------:R-:W-:Y:S01]  /*2090*/  ISETP.GE.U32.AND P0, PT, R5, R28, PT ;  /* 0x0000001c0500720c */ /* 0x000fe20003f06070 */
[----:B0-----:R-:W-:-:S06]  /*20a0*/  FMUL.FTZ R2, R18, 1 ;  /* 0x3f80000012027820 */ /* 0x001fcc0000410000 */
[----:B------:R-:W0:Y:S02]  /*20b0*/  F2F.F64.F32 R2, R2 ;  /* 0x0000000200027310 */ /* 0x000e240000201800 */
[----:B0-----:R-:W-:Y:S02]  /*20c0*/  LOP3.LUT R19, R19, R2, RZ, 0x3c, !PT ;  /* 0x0000000213137212 */ /* 0x001fe400078e3cff */
[----:B------:R-:W-:Y:S02]  /*20d0*/  LOP3.LUT R9, R9, R3, RZ, 0x3c, !PT ;  /* 0x0000000309097212 */ /* 0x000fe400078e3cff */
[----:B------:R-:W-:Y:S05]  /*20e0*/  @P0 BRA `(.L_x_335) ;  /* 0x00000000005c0947 */ /* 0x000fea0003800000 */
[----:B------:R-:W-:Y:S01]  /*20f0*/  IMAD.IADD R5, R5, 0x1, R12 ;  /* 0x0000000105057824 */ /* 0x000fe200078e020c */
[----:B------:R-:W-:-:S04]  /*2100*/  SHF.L.U32 R14, R14, 0x10, RZ ;  /* 0x000000100e0e7819 */ /* 0x000fc800000006ff */
[----:B------:R-:W-:Y:S01]  /*2110*/  ISETP.GE.U32.AND P0, PT, R5, R28, PT ;  /* 0x0000001c0500720c */ /* 0x000fe20003f06070 */
[----:B------:R-:W-:-:S06]  /*2120*/  FMUL.FTZ R2, R14, 1 ;  /* 0x3f8000000e027820 */ /* 0x000fcc0000410000 */
        /* <DEDUP_REMOVED lines=11> */
[----:B------:R-:W-:-:S05]  /*21e0*/  @!P0 SHF.L.U32 R24, R24, 0x10, RZ ;  /* 0x0000001018188819 */ /* 0x000fca00000006ff */
[----:B------:R-:W-:-:S15]  /*21f0*/  @!P0 FMUL.FTZ R4, R24, 1 ;  /* 0x3f80000018048820 */ /* 0x000fde0000410000 */
[----:B------:R-:W-:-:S15]  /*2200*/  NOP ;  /* 0x0000000000007918 */ /* 0x000fde0000000000 */
[----:B------:R-:W-:-:S15]  /*2210*/  NOP ;  /* 0x0000000000007918 */ /* 0x000fde0000000000 */
[----:B------:R-:W-:-:S08]  /*2220*/  NOP ;  /* 0x0000000000007918 */ /* 0x000fd00000000000 */
[----:B------:R-:W0:Y:S02]  /*2230*/  @!P0 F2F.F64.F32 R4, R4 ;  /* 0x0000000400048310 */ /* 0x000e240000201800 */
[----:B0-----:R-:W-:Y:S02]  /*2240*/  @!P0 LOP3.LUT R23, R23, R4, RZ, 0x3c, !PT ;  /* 0x0000000417178212 */ /* 0x001fe400078e3cff */
[----:B------:R-:W-:-:S07]  /*2250*/  @!P0 LOP3.LUT R15, R15, R5, RZ, 0x3c, !PT ;  /* 0x000000050f0f8212 */ /* 0x000fce00078e3cff */
.L_x_335:
[----:B------:R-:W-:Y:S05]  /*2260*/  BSYNC.RECONVERGENT B1 ;  /* 0x0000000000017941 */ /* 0x000fea0003800200 */
.L_x_334:
[----:B------:R-:W-:Y:S02]  /*2270*/  LOP3.LUT R8, R21, R8, R19, 0x96, !PT ;  /* 0x0000000815087212 */ /* 0x000fe400078e9613 */
[----:B------:R-:W-:Y:S02]  /*2280*/  LOP3.LUT R0, R13, R0, R9, 0x96, !PT ;  /* 0x000000000d007212 */ /* 0x000fe400078e9609 */
[----:B-----5:R-:W-:Y:S02]  /*2290*/  LOP3.LUT R14, R8, R23, RZ, 0x3c, !PT ;  /* 0x00000017080e7212 */ /* 0x020fe400078e3cff */
[----:B------:R-:W-:Y:S01]  /*22a0*/  LOP3.LUT R15, R0, R15, RZ, 0x3c, !PT ;  /* 0x0000000f000f7212 */ /* 0x000fe200078e3cff */
[----:B------:R-:W-:Y:S06]  /*22b0*/  BRA `(.L_x_317) ;  /* 0x00000094004c7947 */ /* 0x000fec0003800000 */
.L_x_328:
[----:B------:R-:W-:-:S13]  /*22c0*/  ISETP.NE.AND P0, PT, R2, 0x1, PT ;  /* 0x000000010200780c */ /* 0x000fda0003f05270 */
[----:B------:R-:W-:Y:S05]  /*22d0*/  @P0 BRA `(.L_x_336) ;  /* 0x00000008000c0947 */ /* 0x000fea0003800000 */
[----:B------:R-:W0:Y:S01]  /*22e0*/  LDC R2, c[0x0][0x39c] ;  /* 0x0000e700ff027b82 */ /* 0x000e220000000800 */
[----:B------:R-:W-:Y:S07]  /*22f0*/  BSSY.RECONVERGENT B1, `(.L_x_337) ;  /* 0x0000042000017945 */ /* 0x000fee0003800200 */
        /* <DEDUP_REMOVED lines=16> */
.L_x_339:
[----:B------:R-:W-:Y:S02]  /*2400*/  IMAD R13, R0, R25, RZ ;  /* 0x00000019000d7224 */ /* 0x000fe400078e02ff */
[----:B------:R-:W-:Y:S02]  /*2410*/  IMAD.IADD R15, R25, 0x1, R2 ;  /* 0x00000001190f7824 */ /* 0x000fe400078e0202 */
[----:B------:R-:W-:-:S04]  /*2420*/  IMAD.WIDE.U32 R12, R13, 0x2, R10 ;  /* 0x000000020d0c7825 */ /* 0x000fc800078e000a */
[----:B------:R-:W-:Y:S01]  /*2430*/  IMAD R25, R0, R15, RZ ;  /* 0x0000000f00197224 */ /* 0x000fe200078e02ff */
[----:B------:R-:W2:Y:S01]  /*2440*/  LDG.E.U16 R20, desc[UR36][R12.64] ;  /* 0x000000240c147981 */ /* 0x000ea2000c1e1500 */
[----:B------:R-:W-:Y:S02]  /*2450*/  IADD3 R15, PT, PT, R15, R2, RZ ;  /* 0x000000020f0f7210 */ /* 0x000fe40007ffe0ff */
[----:B------:R-:W-:-:S04]  /*2460*/  IMAD.WIDE.U32 R24, R25, 0x2, R10 ;  /* 0x0000000219187825 */ /* 0x000fc800078e000a */
[----:B------:R-:W-:Y:S02]  /*2470*/  IMAD.IADD R27, R15, 0x1, R2 ;  /* 0x000000010f1b7824 */ /* 0x000fe400078e0202 */
[C---:B------:R-:W-:Y:S01]  /*2480*/  IMAD R19, R0.reuse, R15, RZ ;  /* 0x0000000f00137224 */ /* 0x040fe200078e02ff */
[----:B------:R0:W3:Y:S01]  /*2490*/  LDG.E.U16 R24, desc[UR36][R24.64] ;  /* 0x0000002418187981 */ /* 0x0000e2000c1e1500 */
[----:B------:R-:W-:Y:S02]  /*24a0*/  IMAD R23, R0, R27, RZ ;  /* 0x0000001b00177224 */ /* 0x000fe400078e02ff */
[----:B------:R-:W-:-:S04]  /*24b0*/  IMAD.WIDE.U32 R18, R19, 0x2, R10 ;  /* 0x0000000213127825 */ /* 0x000fc800078e000a */
[----:B------:R-:W-:Y:S01]  /*24c0*/  IMAD.WIDE.U32 R22, R23, 0x2, R10 ;  /* 0x0000000217167825 */ /* 0x000fe200078e000a */
[----:B------:R-:W4:Y:S05]  /*24d0*/  LDG.E.U16 R26, desc[UR36][R18.64] ;  /* 0x00000024121a7981 */ /* 0x000f2a000c1e1500 */
[----:B------:R-:W5:Y:S01]  /*24e0*/  LDG.E.U16 R22, desc[UR36][R22.64] ;  /* 0x0000002416167981 */ /* 0x000f62000c1e1500 */
[----:B0-----:R-:W-:Y:S01]  /*24f0*/  IMAD.IADD R25, R27, 0x1, R2 ;  /* 0x000000011b197824 */ /* 0x001fe200078e0202 */
[----:B--2---:R-:W-:-:S05]  /*2500*/  SHF.L.U32 R12, R20, 0x10, RZ ;  /* 0x00000010140c7819 */ /* 0x004fca00000006ff */
[----:B------:R-:W-:Y:S01]  /*2510*/  FMUL.FTZ R12, R12, 1 ;  /* 0x3f8000000c0c7820 */ /* 0x000fe20000410000 */
[----:B---3--:R-:W-:-:S05]  /*2520*/  IMAD.U32 R14, R24, 0x10000, RZ ;  /* 0x00010000180e7824 */ /* 0x008fca00078e00ff */
[----:B------:R-:W0:Y:S02]  /*2530*/  F2F.F64.F32 R12, R12 ;  /* 0x0000000c000c7310 */ /* 0x000e240000201800 */
[----:B0-----:R-:W-:Y:S01]  /*2540*/  LOP3.LUT R21, R21, R13, RZ, 0x3c, !PT ;  /* 0x0000000d15157212 */ /* 0x001fe200078e3cff */
[----:B------:R-:W-:Y:S01]  /*2550*/  IMAD R13, R2, 0x3, R25 ;  /* 0x00000003020d7824 */ /* 0x000fe200078e0219 */
[----:B------:R-:W-:Y:S01]  /*2560*/  LOP3.LUT R6, R6, R12, RZ, 0x3c, !PT ;  /* 0x0000000c06067212 */ /* 0x000fe200078e3cff */
[----:B------:R-:W-:Y:S01]  /*2570*/  FMUL.FTZ R14, R14, 1 ;  /* 0x3f8000000e0e7820 */ /* 0x000fe20000410000 */
[----:B----4-:R-:W-:Y:S02]  /*2580*/  SHF.L.U32 R18, R26, 0x10, RZ ;  /* 0x000000101a127819 */ /* 0x010fe400000006ff */
[----:B------:R-:W-:Y:S02]  /*2590*/  ISETP.GE.U32.AND P0, PT, R13, R28, PT ;  /* 0x0000001c0d00720c */ /* 0x000fe40003f06070 */
[----:B-----5:R-:W-:Y:S01]  /*25a0*/  SHF.L.U32 R12, R22, 0x10, RZ ;  /* 0x00000010160c7819 */ /* 0x020fe200000006ff */
[----:B------:R-:W-:-:S04]  /*25b0*/  FMUL.FTZ R18, R18, 1 ;  /* 0x3f80000012127820 */ /* 0x000fc80000410000 */
[----:B------:R-:W-:-:S15]  /*25c0*/  FMUL.FTZ R12, R12, 1 ;  /* 0x3f8000000c0c7820 */ /* 0x000fde0000410000 */
[----:B------:R-:W-:-:S15]  /*25d0*/  NOP ;  /* 0x0000000000007918 */ /* 0x000fde0000000000 */
[----:B------:R-:W-:-:S15]  /*25e0*/  NOP ;  /* 0x0000000000007918 */ /* 0x000fde0000000000 */
[----:B------:R-:W-:-:S04]  /*25f0*/  NOP ;  /* 0x0000000000007918 */ /* 0x000fc80000000000 */
        /* <DEDUP_REMOVED lines=17> */
.L_x_338:
[----:B------:R-:W-:Y:S05]  /*2710*/  BSYNC.RECONVERGENT B1 ;  /* 0x0000000000017941 */ /* 0x000fea0003800200 */
.L_x_337:
[----:B------:R-:W-:Y:S01]  /*2720*/  ISETP.GE.U32.AND P0, PT, R25, R28, PT ;  /* 0x0000001c1900720c */ /* 0x000fe20003f06070 */
[----:B------:R-:W-:-:S12]  /*2730*/  BSSY.RECONVERGENT B1, `(.L_x_340) ;  /* 0x0000016000017945 */ /* 0x000fd80003800200 */
[----:B------:R-:W-:Y:S05]  /*2740*/  @P0 BRA `(.L_x_341) ;  /* 0x0000000000500947 */ /* 0x000fea0003800000 */
[----:B------:R-:W-:-:S04]  /*2750*/  IMAD R13, R0, R25, RZ ;  /* 0x00000019000d7224 */ /* 0x000fc800078e02ff */
[----:B------:R-:W-:-:S05]  /*2760*/  IMAD.WIDE.U32 R12, R13, 0x2, R10 ;  /* 0x000000020d0c7825 */ /* 0x000fca00078e000a */
[----:B------:R0:W5:Y:S01]  /*2770*/  LDG.E.U16 R20, desc[UR36][R12.64] ;  /* 0x000000240c147981 */ /* 0x000162000c1e1500 */
[----:B------:R-:W-:-:S05]  /*2780*/  IMAD.IADD R15, R25, 0x1, R2 ;  /* 0x00000001190f7824 */ /* 0x000fca00078e0202 */
[----:B------:R-:W-:-:S13]  /*2790*/  ISETP.GE.U32.AND P1, PT, R15, R28, PT ;  /* 0x0000001c0f00720c */ /* 0x000fda0003f26070 */
[----:B0-----:R-:W-:Y:S05]  /*27a0*/  @P1 BRA `(.L_x_341) ;  /* 0x0000000000381947 */ /* 0x001fea0003800000 */
[----:B------:R-:W-:-:S04]  /*27b0*/  IMAD R13, R0, R15, RZ ;  /* 0x0000000f000d7224 */ /* 0x000fc800078e02ff */
[----:B------:R-:W-:-:S05]  /*27c0*/  IMAD.WIDE.U32 R12, R13, 0x2, R10 ;  /* 0x000000020d0c7825 */ /* 0x000fca00078e000a */
[----:B------:R0:W5:Y:S01]  /*27d0*/  LDG.E.U16 R24, desc[UR36][R12.64] ;  /* 0x000000240c187981 */ /* 0x000162000c1e1500 */
[----:B------:R-:W-:-:S04]  /*27e0*/  IADD3 R15, PT, PT, R15, R2, RZ ;  /* 0x000000020f0f7210 */ /* 0x000fc80007ffe0ff */
[----:B------:R-:W-:-:S13]  /*27f0*/  ISETP.GE.U32.AND P1, PT, R15, R28, PT ;  /* 0x0000001c0f00720c */ /* 0x000fda0003f26070 */
[----:B0-----:R-:W-:Y:S05]  /*2800*/  @P1 BRA `(.L_x_341) ;  /* 0x0000000000201947 */ /* 0x001fea0003800000 */
[----:B------:R-:W-:Y:S02]  /*2810*/  IMAD.IADD R19, R15, 0x1, R2 ;  /* 0x000000010f137824 */ /* 0x000fe400078e0202 */
[----:B------:R-:W-:-:S03]  /*2820*/  IMAD R13, R0, R15, RZ ;  /* 0x0000000f000d7224 */ /* 0x000fc600078e02ff */
[----:B------:R-:W-:Y:S01]  /*2830*/  ISETP.GE.U32.AND P1, PT, R19, R28, PT ;  /* 0x0000001c1300720c */ /* 0x000fe20003f26070 */
[----:B------:R-:W-:-:S05]  /*2840*/  IMAD.WIDE.U32 R12, R13, 0x2, R10 ;  /* 0x000000020d0c7825 */ /* 0x000fca00078e000a */
[----:B------:R0:W5:Y:S07]  /*2850*/  LDG.E.U16 R26, desc[UR36][R12.64] ;  /* 0x000000240c1a7981 */ /* 0x00016e000c1e1500 */
[----:B------:R-:W-:-:S04]  /*2860*/  @!P1 IMAD R15, R0, R19, RZ ;  /* 0x00000013000f9224 */ /* 0x000fc800078e02ff */
[----:B------:R-:W-:-:S05]  /*2870*/  @!P1 IMAD.WIDE.U32 R10, R15, 0x2, R10 ;  /* 0x000000020f0a9825 */ /* 0x000fca00078e000a */
[----:B------:R0:W5:Y:S02]  /*2880*/  @!P1 LDG.E.U16 R22, desc[UR36][R10.64] ;  /* 0x000000240a169981 */ /* 0x000164000c1e1500 */
.L_x_341:
[----:B------:R-:W-:Y:S05]  /*2890*/  BSYNC.RECONVERGENT B1 ;  /* 0x0000000000017941 */ /* 0x000fea0003800200 */
.L_x_340:
[----:B------:R-:W-:Y:S04]  /*28a0*/  BSSY.RECONVERGENT B1, `(.L_x_342) ;  /* 0x0000021000017945 */ /* 0x000fe80003800200 */
[----:B------:R-:W-:Y:S05]  /*28b0*/  @P0 BRA `(.L_x_343) ;  /* 0x00000000007c0947 */ /* 0x000fea0003800000 */
[----:B0-----:R-:W-:Y:S01]  /*28c0*/  IMAD.IADD R13, R25, 0x1, R2 ;  /* 0x00000001190d7824 */ /* 0x001fe200078e0202 */
[----:B-----5:R-:W-:-:S04]  /*28d0*/  SHF.L.U32 R20, R20, 0x10, RZ ;  /* 0x0000001014147819 */ /* 0x020fc800000006ff */
        /* <DEDUP_REMOVED lines=29> */
.L_x_343:
[----:B------:R-:W-:Y:S05]  /*2ab0*/  BSYNC.RECONVERGENT B1 ;  /* 0x0000000000017941 */ /* 0x000fea0003800200 */
.L_x_342:
[----:B------:R-:W-:Y:S02]  /*2ac0*/  LOP3.LUT R4, R4, R5, R6, 0x96, !PT ;  /* 0x0000000504047212 */ /* 0x000fe400078e9606 */
[----:B------:R-:W-:Y:S02]  /*2ad0*/  LOP3.LUT R8, R8, R9, R21, 0x96, !PT ;  /* 0x0000000908087212 */ /* 0x000fe400078e9615 */
[----:B------:R-:W-:Y:S02]  /*2ae0*/  LOP3.LUT R14, R4, R3, RZ, 0x3c, !PT ;  /* 0x00000003040e7212 */ /* 0x000fe400078e3cff */
[----:B------:R-:W-:Y:S01]  /*2af0*/  LOP3.LUT R15, R8, R7, RZ, 0x3c, !PT ;  /* 0x00000007080f7212 */ /* 0x000fe200078e3cff */
[----:B------:R-:W-:Y:S06]  /*2b00*/  BRA `(.L_x_317) ;  /* 0x0000008c00387947 */ /* 0x000fec0003800000 */
.L_x_336:
[----:B------:R-:W0:Y:S01]  /*2b10*/  LDCU UR4, c[0x0][0x39c] ;  /* 0x00007380ff0477ac */ /* 0x000e220008000800 */
[----:B------:R-:W1:Y:S01]  /*2b20*/  LDC R21, c[0x0][0x388] ;  /* 0x0000e200ff157b82 */ /* 0x000e620000000800 */
[----:B------:R-:W-:Y:S07]  /*2b30*/  BSSY.RECONVERGENT B1, `(.L_x_344) ;  /* 0x000042c000017945 */ /* 0x000fee0003800200 */
[----:B------:R-:W2:Y:S01]  /*2b40*/  LDC R9, c[0x0][0x38c] ;  /* 0x0000e300ff097b82 */ /* 0x000ea20000000800 */
[----:B0-----:R-:W-:-:S04]  /*2b50*/  IMAD.U32 R26, RZ, RZ, UR4 ;  /* 0x00000004ff1a7e24 */ /* 0x001fc8000f8e00ff */
[----:B------:R-:W-:Y:S01]  /*2b60*/  IMAD R7, R26, 0x3, R25 ;  /* 0x000000031a077824 */ /* 0x000fe200078e0219 */
[----:B-1----:R-:W-:Y:S01]  /*2b70*/  MOV R24, R21 ;  /* 0x0000001500187202 */ /* 0x002fe20000000f00 */
[----:B------:R-:W-:-:S03]  /*2b80*/  IMAD.MOV.U32 R23, RZ, RZ, R21 ;  /* 0x000000ffff177224 */ /* 0x000fc600078e0015 */
[----:B------:R-:W-:Y:S02]  /*2b90*/  ISETP.GE.U32.AND P0, PT, R7, R28, PT ;  /* 0x0000001c0700720c */ /* 0x000fe40003f06070 */
[----:B------:R-:W-:Y:S01]  /*2ba0*/  MOV R22, R21 ;  /* 0x0000001500167202 */ /* 0x000fe20000000f00 */
[--C-:B--2---:R-:W-:Y:S01]  /*2bb0*/  IMAD.MOV.U32 R20, RZ, RZ, R9.reuse ;  /* 0x000000ffff147224 */ /* 0x104fe200078e0009 */
[----:B------:R-:W-:Y:S01]  /*2bc0*/  MOV R11, R9 ;  /* 0x00000009000b7202 */ /* 0x000fe20000000f00 */
[----:B------:R-:W-:-:S08]  /*2bd0*/  IMAD.MOV.U32 R10, RZ, RZ, R9 ;  /* 0x000000ffff0a7224 */ /* 0x000fd000078e0009 */
[----:B------:R-:W-:Y:S05]  /*2be0*/  @P0 BRA `(.L_x_345) ;  /* 0x0000004000800947 */ /* 0x000fea0003800000 */
[----:B------:R-:W-:-:S13]  /*2bf0*/  ISETP.NE.AND P0, PT, R2, RZ, PT ;  /* 0x000000ff0200720c */ /* 0x000fda0003f05270 */
[----:B------:R0:W5:Y:S01]  /*2c00*/  @!P0 LDG.E.U16 R0, desc[UR36][R4.64] ;  /* 0x0000002404008981 */ /* 0x000162000c1e1500 */
[----:B------:R-:W-:Y:S01]  /*2c10*/  IADD3 R2, PT, PT, R2, -0x1, RZ ;  /* 0xffffffff02027810 */ /* 0x000fe20007ffe0ff */
[--C-:B------:R-:W-:Y:S01]  /*2c20*/  IMAD.MOV.U32 R24, RZ, RZ, R21.reuse ;  /* 0x000000ffff187224 */ /* 0x100fe200078e0015 */
[----:B------:R-:W-:Y:S01]  /*2c30*/  MOV R23, R21 ;  /* 0x0000001500177202 */ /* 0x000fe20000000f00 */
[----:B------:R-:W-:Y:S01]  /*2c40*/  IMAD.MOV.U32 R22, RZ, RZ, R21 ;  /* 0x000000ffff167224 */ /* 0x000fe200078e0015 */
[----:B------:R-:W-:Y:S01]  /*2c50*/  VIMNMX.U32 R8, PT, PT, R2, 0x18, PT ;  /* 0x0000001802087848 */ /* 0x000fe20003fe0000 */
[----:B------:R-:W-:Y:S01]  /*2c60*/  IMAD.MOV.U32 R11, RZ, RZ, R9 ;  /* 0x000000ffff0b7224 */ /* 0x000fe200078e0009 */
[-C--:B------:R-:W-:Y:S02]  /*2c70*/  MOV R20, R9.reuse ;  /* 0x0000000900147202 */ /* 0x080fe40000000f00 */
[----:B------:R-:W-:Y:S01]  /*2c80*/  MOV R10, R9 ;  /* 0x00000009000a7202 */ /* 0x000fe20000000f00 */
[----:B0-----:R-:W-:-:S07]  /*2c90*/  VIADD R8, R8, 0x1 ;  /* 0x0000000108087836 */ /* 0x001fce0000000000 */
.L_x_351:
[----:B------:R-:W0:Y:S01]  /*2ca0*/  LDCU UR4, c[0x0][0x39c] ;  /* 0x00007380ff0477ac */ /* 0x000e220008000800 */
[C---:B-----5:R-:W-:Y:S02]  /*2cb0*/  @!P0 PRMT R15, R0.reuse, 0x7610, R15 ;  /* 0x00007610000f8816 */ /* 0x060fe4000000000f */
[C---:B------:R-:W-:Y:S02]  /*2cc0*/  @!P0 PRMT R14, R0.reuse, 0x7610, R14 ;  /* 0x00007610000e8816 */ /* 0x040fe4000000000e */
[C---:B------:R-:W-:Y:S02]  /*2cd0*/  @!P0 PRMT R7, R0.reuse, 0x7610, R7 ;  /* 0x0000761000078816 */ /* 0x040fe40000000007 */
[----:B------:R-:W-:Y:S01]  /*2ce0*/  @!P0 PRMT R6, R0, 0x7610, R6 ;  /* 0x0000761000068816 */ /* 0x000fe20000000006 */
[----:B------:R-:W-:Y:S06]  /*2cf0*/  @!P0 BRA `(.L_x_346) ;  /* 0x0000003c00ac8947 */ /* 0x000fec0003800000 */
[----:B------:R-:W1:Y:S01]  /*2d00*/  LDCU.64 UR30, c[0x0][0x3d8] ;  /* 0x00007b00ff1e77ac */ /* 0x000e620008000a00 */
[----:B------:R-:W-:Y:S02]  /*2d10*/  HFMA2 R6, -RZ, RZ, 0, 0 ;  /* 0x00000000ff067431 */ /* 0x000fe400000001ff */
[----:B------:R-:W-:Y:S01]  /*2d20*/  IMAD.MOV.U32 R7, RZ, RZ, R25 ;  /* 0x000000ffff077224 */ /* 0x000fe200078e0019 */
[----:B------:R-:W-:Y:S01]  /*2d30*/  ISETP.NE.AND P1, PT, R2, RZ, PT ;  /* 0x000000ff0200720c */ /* 0x000fe20003f25270 */
[----:B------:R-:W2:Y:S01]  /*2d40*/  LDCU UR52, c[0x0][0x3d4] ;  /* 0x00007a80ff3477ac */ /* 0x000ea20008000800 */
[----:B------:R-:W3:Y:S01]  /*2d50*/  LDCU UR5, c[0x0][0x500] ;  /* 0x0000a000ff0577ac */ /* 0x000ee20008000800 */
[----:B------:R-:W4:Y:S01]  /*2d60*/  LDCU UR77, c[0x0][0x3e8] ;  /* 0x00007d00ff4d77ac */ /* 0x000f220008000800 */
[----:B------:R-:W0:Y:S01]  /*2d70*/  LDCU UR76, c[0x0][0x504] ;  /* 0x0000a080ff4c77ac */ /* 0x000e220008000800 */
[----:B-1----:R-:W-:Y:S01]  /*2d80*/  IMAD.HI.U32 R6, R25, UR30, R6 ;  /* 0x0000001e19067c27 */ /* 0x002fe2000f8e0006 */
[----:B------:R-:W1:Y:S04]  /*2d90*/  LDCU UR75, c[0x0][0x3ec] ;  /* 0x00007d80ff4b77ac */ /* 0x000e680008000800 */
[----:B------:R-:W-:Y:S01]  /*2da0*/  SHF.R.U32.HI R12, RZ, UR31, R6 ;  /* 0x0000001fff0c7c19 */ /* 0x000fe20008011606 */
[----:B------:R-:W0:Y:S03]  /*2db0*/  LDCU UR74, c[0x0][0x508] ;  /* 0x0000a100ff4a77ac */ /* 0x000e260008000800 */
[----:B------:R-:W-:Y:S01]  /*2dc0*/  IADD3 R14, PT, PT, -R12, RZ, RZ ;  /* 0x000000ff0c0e7210 */ /* 0x000fe20007ffe1ff */
[----:B------:R-:W0:Y:S04]  /*2dd0*/  LDCU UR73, c[0x0][0x400] ;  /* 0x00008000ff4977ac */ /* 0x000e280008000800 */
[----:B--2---:R-:W-:Y:S01]  /*2de0*/  IMAD R14, R14, UR52, R25 ;  /* 0x000000340e0e7c24 */ /* 0x004fe2000f8e0219 */
[----:B------:R-:W2:Y:S03]  /*2df0*/  LDCU UR72, c[0x0][0x50c] ;  /* 0x0000a180ff4877ac */ /* 0x000ea60008000800 */
        /* <DEDUP_REMOVED lines=269> */
[----:B------:R-:W-:Y:S02]  /*3ed0*/  SHF.R.U32.HI R13, RZ, UR25, R12 ;  /* 0x00000019ff0d7c19 */ /* 0x000fe4000801160c */
[----:B------:R-:W-:-:S03]  /*3ee0*/  @P2 MOV R12, RZ ;  /* 0x000000ff000c2202 */ /* 0x000fc60000000f00 */
[----:B------:R-:W-:-:S04]  /*3ef0*/  IMAD.MOV R15, RZ, RZ, -R13 ;  /* 0x000000ffff0f7224 */ /* 0x000fc800078e0a0d */
[----:B------:R-:W-:Y:S02]  /*3f00*/  IMAD R15, R15, UR52, R18 ;  /* 0x000000340f0f7c24 */ /* 0x000fe4000f8e0212 */
[----:B------:R-:W2:Y:S02]  /*3f10*/  @P2 LDC R18, c[0x0][0x4f4] ;  /* 0x00013d00ff122b82 */ /* 0x000ea40000000800 */
[----:B------:R-:W-:Y:S02]  /*3f20*/  IMAD R14, R15, UR26, R14 ;  /* 0x0000001a0f0e7c24 */ /* 0x000fe4000f8e020e */
[----:B0-----:R-:W-:-:S05]  /*3f30*/  @P2 IMAD.HI.U32 R6, R13, R6, R12 ;  /* 0x000000060d062227 */ /* 0x001fca00078e000c */
[----:B------:R-:W-:-:S05]  /*3f40*/  @P2 SHF.R.U32.HI R6, RZ, R7, R6 ;  /* 0x00000007ff062219 */ /* 0x000fca0000011606 */
[----:B------:R-:W-:-:S04]  /*3f50*/  @P2 IMAD.MOV R7, RZ, RZ, -R6 ;  /* 0x000000ffff072224 */ /* 0x000fc800078e0a06 */
[----:B--2---:R-:W-:-:S04]  /*3f60*/  @P2 IMAD R13, R7, R18, R13 ;  /* 0x00000012070d2224 */ /* 0x004fc800078e020d */
[----:B-1----:R-:W-:-:S07]  /*3f70*/  @P2 IMAD R14, R13, R19, R14 ;  /* 0x000000130d0e2224 */ /* 0x002fce00078e020e */
.L_x_347:
[----:B------:R-:W-:Y:S01]  /*3f80*/  LOP3.LUT R13, R14, 0xfffffffe, RZ, 0xc0, !PT ;  /* 0xfffffffe0e0d7812 */ /* 0x000fe200078ec0ff */
[----:B0-----:R-:W-:Y:S01]  /*3f90*/  VIADD R15, R25, UR4 ;  /* 0x00000004190f7c36 */ /* 0x001fe20008000000 */
[----:B------:R-:W-:Y:S01]  /*3fa0*/  MOV R14, RZ ;  /* 0x000000ff000e7202 */ /* 0x000fe20000000f00 */
[----:B------:R-:W0:Y:S01]  /*3fb0*/  LDCU UR52, c[0x0][0x3d4] ;  /* 0x00007a80ff3477ac */ /* 0x000e220008000800 */
[----:B------:R-:W-:-:S03]  /*3fc0*/  IADD3 R12, P2, PT, R13, R4, RZ ;  /* 0x000000040d0c7210 */ /* 0x000fc60007f5e0ff */
[----:B------:R-:W-:Y:S01]  /*3fd0*/  IMAD.HI.U32 R7, R15, UR30, R14 ;  /* 0x0000001e0f077c27 */ /* 0x000fe2000f8e000e */
[----:B------:R-:W-:-:S05]  /*3fe0*/  IADD3.X R13, PT, PT, RZ, R5, RZ, P2, !PT ;  /* 0x00000005ff0d7210 */ /* 0x000fca00017fe4ff */
[----:B------:R1:W5:Y:S02]  /*3ff0*/  LDG.E.U16 R6, desc[UR36][R12.64] ;  /* 0x000000240c067981 */ /* 0x000364000c1e1500 */
[----:B-1----:R-:W-:-:S05]  /*4000*/  SHF.R.U32.HI R13, RZ, UR31, R7 ;  /* 0x0000001fff0d7c19 */ /* 0x002fca0008011607 */
[----:B------:R-:W-:-:S04]  /*4010*/  IMAD.MOV R7, RZ, RZ, -R13 ;  /* 0x000000ffff077224 */ /* 0x000fc800078e0a0d */
[----:B0-----:R-:W-:-:S04]  /*4020*/  IMAD R7, R7, UR52, R15 ;  /* 0x0000003407077c24 */ /* 0x001fc8000f8e020f */
        /* <DEDUP_REMOVED lines=79> */
[----:B------:R-:W-:Y:S02]  /*4520*/  MOV R12, RZ ;  /* 0x000000ff000c7202 */ /* 0x000fe40000000f00 */
[----:B------:R-:W-:Y:S02]  /*4530*/  MOV R13, R19 ;  /* 0x00000013000d7202 */ /* 0x000fe40000000f00 */
[----:B------:R-:W-:Y:S01]  /*4540*/  ISETP.NE.AND P2, PT, R8, 0xb, PT ;  /* 0x0000000b0800780c */ /* 0x000fe20003f45270 */
        /* <DEDUP_REMOVED lines=122> */
[----:B------:R-:W-:-:S13]  /*4cf0*/  ISETP.NE.AND P2, PT, R8, 0x18, PT ;  /* 0x000000180800780c */ /* 0x000fda0003f45270 */
[----:B------:R-:W1:Y:S01]  /*4d00*/  @P2 LDC R27, c[0x0][0x4f4] ;  /* 0x00013d00ff1b2b82 */ /* 0x000e620000000800 */
[----:B0-----:R-:W-:-:S05]  /*4d10*/  IMAD.HI.U32 R18, R13, UR53, R12 ;  /* 0x000000350d127c27 */ /* 0x001fca000f8e000c */
[----:B------:R-:W-:Y:S01]  /*4d20*/  SHF.R.U32.HI R19, RZ, UR25, R18 ;  /* 0x00000019ff137c19 */ /* 0x000fe20008011612 */
[----:B------:R-:W-:-:S03]  /*4d30*/  @P2 IMAD.MOV.U32 R18, RZ, RZ, RZ ;  /* 0x000000ffff122224 */ /* 0x000fc600078e00ff */
[----:B------:R-:W-:-:S05]  /*4d40*/  IADD3 R26, PT, PT, -R19, RZ, RZ ;  /* 0x000000ff131a7210 */ /* 0x000fca0007ffe1ff */
[----:B------:R-:W-:Y:S02]  /*4d50*/  IMAD R26, R26, UR52, R13 ;  /* 0x000000341a1a7c24 */ /* 0x000fe4000f8e020d */
[----:B------:R-:W0:Y:S02]  /*4d60*/  @P2 LDC.64 R12, c[0x0][0x4f8] ;  /* 0x00013e00ff0c2b82 */ /* 0x000e240000000a00 */
[----:B------:R-:W-:Y:S02]  /*4d70*/  IMAD R7, R26, UR26, R7 ;  /* 0x0000001a1a077c24 */ /* 0x000fe4000f8e0207 */
[----:B0-----:R-:W-:-:S04]  /*4d80*/  @P2 IMAD.HI.U32 R18, R19, R12, R18 ;  /* 0x0000000c13122227 */ /* 0x001fc800078e0012 */
[----:B------:R-:W0:Y:S01]  /*4d90*/  @P2 LDC R12, c[0x0][0x560] ;  /* 0x00015800ff0c2b82 */ /* 0x000e220000000800 */
[----:B------:R-:W-:-:S04]  /*4da0*/  @P2 SHF.R.U32.HI R13, RZ, R13, R18 ;  /* 0x0000000dff0d2219 */ /* 0x000fc80000011612 */
[----:B------:R-:W-:-:S05]  /*4db0*/  @P2 IADD3 R18, PT, PT, -R13, RZ, RZ ;  /* 0x000000ff0d122210 */ /* 0x000fca0007ffe1ff */
[----:B-1----:R-:W-:-:S04]  /*4dc0*/  @P2 IMAD R27, R27, R18, R19 ;  /* 0x000000121b1b2224 */ /* 0x002fc800078e0213 */
[----:B0-----:R-:W-:-:S07]  /*4dd0*/  @P2 IMAD R7, R27, R12, R7 ;  /* 0x0000000c1b072224 */ /* 0x001fce00078e0207 */
.L_x_348:
[----:B------:R-:W-:Y:S01]  /*4de0*/  LOP3.LUT R7, R7, 0xfffffffe, RZ, 0xc0, !PT ;  /* 0xfffffffe07077812 */ /* 0x000fe200078ec0ff */
[----:B------:R-:W-:Y:S01]  /*4df0*/  VIADD R15, R15, UR4 ;  /* 0x000000040f0f7c36 */ /* 0x000fe20008000000 */
[----:B------:R-:W-:Y:S01]  /*4e00*/  MOV R14, RZ ;  /* 0x000000ff000e7202 */ /* 0x000fe20000000f00 */
[----:B------:R-:W0:Y:S01]  /*4e10*/  LDCU UR52, c[0x0][0x3d4] ;  /* 0x00007a80ff3477ac */ /* 0x000e220008000800 */
[----:B------:R-:W-:-:S03]  /*4e20*/  IADD3 R12, P2, PT, R7, R4, RZ ;  /* 0x00000004070c7210 */ /* 0x000fc60007f5e0ff */
[----:B------:R-:W-:Y:S01]  /*4e30*/  IMAD.HI.U32 R14, R15, UR30, R14 ;  /* 0x0000001e0f0e7c27 */ /* 0x000fe2000f8e000e */
[----:B------:R-:W-:-:S05]  /*4e40*/  IADD3.X R13, PT, PT, RZ, R5, RZ, P2, !PT ;  /* 0x00000005ff0d7210 */ /* 0x000fca00017fe4ff */
[----:B------:R1:W5:Y:S02]  /*4e50*/  LDG.E.U16 R7, desc[UR36][R12.64] ;  /* 0x000000240c077981 */ /* 0x000364000c1e1500 */
[----:B-1----:R-:W-:-:S04]  /*4e60*/  SHF.R.U32.HI R13, RZ, UR31, R14 ;  /* 0x0000001fff0d7c19 */ /* 0x002fc8000801160e */
[----:B------:R-:W-:-:S05]  /*4e70*/  IADD3 R14, PT, PT, -R13, RZ, RZ ;  /* 0x000000ff0d0e7210 */ /* 0x000fca0007ffe1ff */
[----:B0-----:R-:W-:-:S04]  /*4e80*/  IMAD R14, R14, UR52, R15 ;  /* 0x000000340e0e7c24 */ /* 0x001fc8000f8e020f */
[----:B------:R-:W-:Y:S01]  /*4e90*/  IMAD R18, R14, UR5, RZ ;  /* 0x000000050e127c24 */ /* 0x000fe2000f8e02ff */
        /* <DEDUP_REMOVED lines=213> */
[----:B------:R-:W-:-:S13]  /*5bf0*/  ISETP.NE.AND P2, PT, R8, 0x18, PT ;  /* 0x000000180800780c */ /* 0x000fda0003f45270 */
[----:B------:R-:W1:Y:S01]  /*5c00*/  @P2 LDC R27, c[0x0][0x4f4] ;  /* 0x00013d00ff1b2b82 */ /* 0x000e620000000800 */
[----:B0-----:R-:W-:-:S05]  /*5c10*/  IMAD.HI.U32 R14, R13, UR53, R12 ;  /* 0x000000350d0e7c27 */ /* 0x001fca000f8e000c */
[----:B------:R-:W-:Y:S02]  /*5c20*/  SHF.R.U32.HI R15, RZ, UR25, R14 ;  /* 0x00000019ff0f7c19 */ /* 0x000fe4000801160e */
[----:B------:R-:W0:Y:S01]  /*5c30*/  @P2 LDC R19, c[0x0][0x560] ;  /* 0x00015800ff132b82 */ /* 0x000e220000000800 */
[----:B------:R-:W-:Y:S02]  /*5c40*/  @P2 MOV R14, RZ ;  /* 0x000000ff000e2202 */ /* 0x000fe40000000f00 */
[----:B------:R-:W-:-:S04]  /*5c50*/  IMAD.MOV R12, RZ, RZ, -R15 ;  /* 0x000000ffff0c7224 */ /* 0x000fc800078e0a0f */
[----:B------:R-:W-:Y:S02]  /*5c60*/  IMAD R29, R12, UR52, R13 ;  /* 0x000000340c1d7c24 */ /* 0x000fe4000f8e020d */
[----:B------:R-:W2:Y:S02]  /*5c70*/  @P2 LDC.64 R12, c[0x0][0x4f8] ;  /* 0x00013e00ff0c2b82 */ /* 0x000ea40000000a00 */
[----:B------:R-:W-:Y:S02]  /*5c80*/  IMAD R18, R29, UR26, R18 ;  /* 0x0000001a1d127c24 */ /* 0x000fe4000f8e0212 */
[----:B--2---:R-:W-:-:S05]  /*5c90*/  @P2 IMAD.HI.U32 R12, R15, R12, R14 ;  /* 0x0000000c0f0c2227 */ /* 0x004fca00078e000e */
[----:B------:R-:W-:-:S04]  /*5ca0*/  @P2 SHF.R.U32.HI R12, RZ, R13, R12 ;  /* 0x0000000dff0c2219 */ /* 0x000fc8000001160c */
[----:B------:R-:W-:-:S05]  /*5cb0*/  @P2 IADD3 R14, PT, PT, -R12, RZ, RZ ;  /* 0x000000ff0c0e2210 */ /* 0x000fca0007ffe1ff */
[----:B-1----:R-:W-:-:S04]  /*5cc0*/  @P2 IMAD R27, R27, R14, R15 ;  /* 0x0000000e1b1b2224 */ /* 0x002fc800078e020f */
[----:B0-----:R-:W-:-:S07]  /*5cd0*/  @P2 IMAD R18, R27, R19, R18 ;  /* 0x000000131b122224 */ /* 0x001fce00078e0212 */
.L_x_349:
[----:B------:R-:W-:Y:S01]  /*5ce0*/  LOP3.LUT R19, R18, 0xfffffffe, RZ, 0xc0, !PT ;  /* 0xfffffffe12137812 */ /* 0x000fe200078ec0ff */
[----:B------:R-:W0:Y:S03]  /*5cf0*/  LDCU UR52, c[0x0][0x3d4] ;  /* 0x00007a80ff3477ac */ /* 0x000e260008000800 */
[----:B------:R-:W-:-:S05]  /*5d00*/  IADD3 R18, P2, PT, R19, R4, RZ ;  /* 0x0000000413127210 */ /* 0x000fca0007f5e0ff */
[----:B------:R-:W-:-:S05]  /*5d10*/  IMAD.X R19, RZ, RZ, R5, P2 ;  /* 0x000000ffff137224 */ /* 0x000fca00010e0605 */
[----:B------:R1:W5:Y:S01]  /*5d20*/  LDG.E.U16 R14, desc[UR36][R18.64] ;  /* 0x00000024120e7981 */ /* 0x000362000c1e1500 */
[----:B------:R-:W-:-:S04]  /*5d30*/  IADD3 R12, PT, PT, R25, UR4, RZ ;  /* 0x00000004190c7c10 */ /* 0x000fc8000fffe0ff */
[----:B------:R-:W-:-:S05]  /*5d40*/  IADD3 R12, PT, PT, R12, UR4, RZ ;  /* 0x000000040c0c7c10 */ /* 0x000fca000fffe0ff */
[----:B------:R-:W-:Y:S01]  /*5d50*/  VIADD R13, R12, UR4 ;  /* 0x000000040c0d7c36 */ /* 0x000fe20008000000 */
[----:B------:R-:W-:-:S05]  /*5d60*/  MOV R12, RZ ;  /* 0x000000ff000c7202 */ /* 0x000fca0000000f00 */
[----:B------:R-:W-:-:S05]  /*5d70*/  IMAD.HI.U32 R27, R13, UR30, R12 ;  /* 0x0000001e0d1b7c27 */ /* 0x000fca000f8e000c */
[----:B------:R-:W-:-:S04]  /*5d80*/  SHF.R.U32.HI R27, RZ, UR31, R27 ;  /* 0x0000001fff1b7c19 */ /* 0x000fc8000801161b */
[----:B------:R-:W-:-:S05]  /*5d90*/  IADD3 R12, PT, PT, -R27, RZ, RZ ;  /* 0x000000ff1b0c7210 */ /* 0x000fca0007ffe1ff */
[----:B0-----:R-:W-:-:S04]  /*5da0*/  IMAD R12, R12, UR52, R13 ;  /* 0x000000340c0c7c24 */ /* 0x001fc8000f8e020d */
[----:B------:R-:W-:Y:S01]  /*5db0*/  IMAD R15, R12, UR5, RZ ;  /* 0x000000050c0f7c24 */ /* 0x000fe2000f8e02ff */
[----:B-1----:R-:W-:Y:S06]  /*5dc0*/  @!P1 BRA `(.L_x_350) ;  /* 0x0000000c00689947 */ /* 0x002fec0003800000 */
[----:B------:R-:W-:Y:S01]  /*5dd0*/  MOV R13, R27 ;  /* 0x0000001b000d7202 */ /* 0x000fe20000000f00 */
        /* <DEDUP_REMOVED lines=33> */
[----:B------:R-:W-:Y:S02]  /*5ff0*/  MOV R12, RZ ;  /* 0x000000ff000c7202 */ /* 0x000fe40000000f00 */
[----:B------:R-:W-:Y:S02]  /*6000*/  MOV R13, R19 ;  /* 0x00000013000d7202 */ /* 0x000fe40000000f00 */
[----:B------:R-:W-:Y:S01]  /*6010*/  ISETP.NE.AND P1, PT, R8, 0x6, PT ;  /* 0x000000060800780c */ /* 0x000fe20003f25270 */
        /* <DEDUP_REMOVED lines=165> */
[----:B------:R-:W-:Y:S02]  /*6a70*/  MOV R18, RZ ;  /* 0x000000ff00127202 */ /* 0x000fe40000000f00 */
[----:B------:R-:W-:-:S09]  /*6a80*/  MOV R19, R27 ;  /* 0x0000001b00137202 */ /* 0x000fd20000000f00 */
[----:B------:R-:W1:Y:S01]  /*6a90*/  @P1 LDC.64 R12, c[0x0][0x4f8] ;  /* 0x00013e00ff0c1b82 */ /* 0x000e620000000a00 */
[----:B0-----:R-:W-:-:S05]  /*6aa0*/  IMAD.HI.U32 R18, R27, UR7, R18 ;  /* 0x000000071b127c27 */ /* 0x001fca000f8e0012 */
[----:B------:R-:W-:Y:S02]  /*6ab0*/  SHF.R.U32.HI R19, RZ, UR25, R18 ;  /* 0x00000019ff137c19 */ /* 0x000fe40008011612 */
[----:B------:R-:W-:-:S03]  /*6ac0*/  @P1 MOV R18, RZ ;  /* 0x000000ff00121202 */ /* 0x000fc60000000f00 */
[----:B------:R-:W-:-:S04]  /*6ad0*/  IMAD.MOV R26, RZ, RZ, -R19 ;  /* 0x000000ffff1a7224 */ /* 0x000fc800078e0a13 */
[----:B------:R-:W-:Y:S02]  /*6ae0*/  IMAD R26, R26, UR6, R27 ;  /* 0x000000061a1a7c24 */ /* 0x000fe4000f8e021b */
[----:B-1----:R-:W-:Y:S02]  /*6af0*/  @P1 IMAD.HI.U32 R28, R19, R12, R18 ;  /* 0x0000000c131c1227 */ /* 0x002fe400078e0012 */
[----:B------:R-:W0:Y:S02]  /*6b00*/  @P1 LDC R18, c[0x0][0x4f4] ;  /* 0x00013d00ff121b82 */ /* 0x000e240000000800 */
[----:B------:R-:W-:Y:S01]  /*6b10*/  IMAD R15, R26, UR26, R15 ;  /* 0x0000001a1a0f7c24 */ /* 0x000fe2000f8e020f */
[----:B------:R-:W-:-:S04]  /*6b20*/  @P1 SHF.R.U32.HI R13, RZ, R13, R28 ;  /* 0x0000000dff0d1219 */ /* 0x000fc8000001161c */
[----:B------:R-:W-:Y:S01]  /*6b30*/  @P1 IADD3 R13, PT, PT, -R13, RZ, RZ ;  /* 0x000000ff0d0d1210 */ /* 0x000fe20007ffe1ff */
[----:B------:R-:W1:Y:S04]  /*6b40*/  @P1 LDC R12, c[0x0][0x560] ;  /* 0x00015800ff0c1b82 */ /* 0x000e680000000800 */
[----:B0-----:R-:W-:-:S04]  /*6b50*/  @P1 IMAD R18, R18, R13, R19 ;  /* 0x0000000d12121224 */ /* 0x001fc800078e0213 */
[----:B-1----:R-:W-:-:S07]  /*6b60*/  @P1 IMAD R15, R18, R12, R15 ;  /* 0x0000000c120f1224 */ /* 0x002fce00078e020f */
.L_x_350:
[----:B------:R-:W-:-:S04]  /*6b70*/  LOP3.LUT R13, R15, 0xfffffffe, RZ, 0xc0, !PT ;  /* 0xfffffffe0f0d7812 */ /* 0x000fc800078ec0ff */
[----:B------:R-:W-:-:S05]  /*6b80*/  IADD3 R12, P1, PT, R13, R4, RZ ;  /* 0x000000040d0c7210 */ /* 0x000fca0007f3e0ff */
[----:B------:R-:W-:-:S05]  /*6b90*/  IMAD.X R13, RZ, RZ, R5, P1 ;  /* 0x000000ffff0d7224 */ /* 0x000fca00008e0605 */
[----:B------:R1:W5:Y:S03]  /*6ba0*/  LDG.E.U16 R15, desc[UR36][R12.64] ;  /* 0x000000240c0f7981 */ /* 0x000366000c1e1500 */
.L_x_346:
[----:B-1---5:R-:W-:Y:S01]  /*6bb0*/  SHF.L.U32 R12, R6, 0x10, RZ ;  /* 0x00000010060c7819 */ /* 0x022fe200000006ff */
[----:B------:R-:W1:Y:S04]  /*6bc0*/  LDCU UR5, c[0x0][0x394] ;  /* 0x00007280ff0577ac */ /* 0x000e680008000800 */
[----:B------:R-:W-:Y:S01]  /*6bd0*/  FMUL.FTZ R27, R12, 1 ;  /* 0x3f8000000c1b7820 */ /* 0x000fe20000410000 */
[----:B------:R-:W-:-:S05]  /*6be0*/  SHF.L.U32 R12, R7, 0x10, RZ ;  /* 0x00000010070c7819 */ /* 0x000fca00000006ff */
[----:B------:R-:W2:Y:S01]  /*6bf0*/  F2F.F64.F32 R26, R27 ;  /* 0x0000001b001a7310 */ /* 0x000ea20000201800 */
[----:B------:R-:W-:Y:S01]  /*6c00*/  FMUL.FTZ R18, R12, 1 ;  /* 0x3f8000000c127820 */ /* 0x000fe20000410000 */
[----:B--2---:R-:W-:Y:S01]  /*6c10*/  LOP3.LUT R21, R21, R26, RZ, 0x3c, !PT ;  /* 0x0000001a15157212 */ /* 0x004fe200078e3cff */
[----:B------:R-:W-:Y:S01]  /*6c20*/  IMAD.U32 R12, R14, 0x10000, RZ ;  /* 0x000100000e0c7824 */ /* 0x000fe200078e00ff */
[----:B0-----:R-:W-:Y:S02]  /*6c30*/  MOV R26, UR4 ;  /* 0x00000004001a7c02 */ /* 0x001fe40008000f00 */
[----:B------:R-:W-:Y:S01]  /*6c40*/  LOP3.LUT R9, R9, R27, RZ, 0x3c, !PT ;  /* 0x0000001b09097212 */ /* 0x000fe200078e3cff */
[----:B------:R-:W-:Y:S01]  /*6c50*/  FMUL.FTZ R12, R12, 1 ;  /* 0x3f8000000c0c7820 */ /* 0x000fe20000410000 */
[----:B------:R-:W-:Y:S02]  /*6c60*/  LEA R25, R26, R25, 0x2 ;  /* 0x000000191a197211 */ /* 0x000fe400078e10ff */
[----:B-1----:R-:W-:-:S15]  /*6c70*/  MOV R28, UR5 ;  /* 0x00000005001c7c02 */ /* 0x002fde0008000f00 */
[----:B------:R-:W-:-:S15]  /*6c80*/  NOP ;  /* 0x0000000000007918 */ /* 0x000fde0000000000 */
[----:B------:R-:W-:-:S15]  /*6c90*/  NOP ;  /* 0x0000000000007918 */ /* 0x000fde0000000000 */
[----:B------:R-:W-:-:S09]  /*6ca0*/  NOP ;  /* 0x0000000000007918 */ /* 0x000fd20000000000 */
[----:B------:R-:W0:Y:S02]  /*6cb0*/  F2F.F64.F32 R18, R18 ;  /* 0x0000001200127310 */ /* 0x000e240000201800 */
[----:B0-----:R-:W-:Y:S01]  /*6cc0*/  LOP3.LUT R10, R10, R19, RZ, 0x3c, !PT ;  /* 0x000000130a0a7212 */ /* 0x001fe200078e3cff */
[----:B------:R-:W-:Y:S01]  /*6cd0*/  IMAD R19, R26, 0x3, R25 ;  /* 0x000000031a137824 */ /* 0x000fe200078e0219 */
[----:B------:R-:W-:Y:S01]  /*6ce0*/  LOP3.LUT R22, R22, R18, RZ, 0x3c, !PT ;  /* 0x0000001216167212 */ /* 0x000fe200078e3cff */
[----:B------:R-:W-:-:S03]  /*6cf0*/  IMAD.U32 R18, R15, 0x10000, RZ ;  /* 0x000100000f127824 */ /* 0x000fc600078e00ff */
[----:B------:R-:W-:Y:S01]  /*6d00*/  ISETP.GE.U32.AND P1, PT, R19, R28, PT ;  /* 0x0000001c1300720c */ /* 0x000fe20003f26070 */
[----:B------:R-:W-:-:S15]  /*6d10*/  FMUL.FTZ R18, R18, 1 ;  /* 0x3f80000012127820 */ /* 0x000fde0000410000 */
[----:B------:R-:W-:-:S15]  /*6d20*/  NOP ;  /* 0x0000000000007918 */ /* 0x000fde0000000000 */
[----:B------:R-:W-:-:S15]  /*6d30*/  NOP ;  /* 0x0000000000007918 */ /* 0x000fde0000000000 */
[----:B------:R-:W-:-:S10]  /*6d40*/  NOP ;  /* 0x0000000000007918 */ /* 0x000fd40000000000 */
        /* <DEDUP_REMOVED lines=10> */
.L_x_345:
[----:B------:R-:W-:Y:S05]  /*6df0*/  BSYNC.RECONVERGENT B1 ;  /* 0x0000000000017941 */ /* 0x000fea0003800200 */
.L_x_344:
[----:B------:R-:W-:Y:S01]  /*6e00*/  ISETP.GE.U32.AND P0, PT, R25, R28, PT ;  /* 0x0000001c1900720c */ /* 0x000fe20003f06070 */
[----:B------:R-:W-:Y:S01]  /*6e10*/  BSSY.RECONVERGENT B1, `(.L_x_352) ;  /* 0x0000476000017945 */ /* 0x000fe20003800200 */
[----:B------:R-:W-:Y:S02]  /*6e20*/  PRMT R8, R15, 0x7610, R8 ;  /* 0x000076100f087816 */ /* 0x000fe40000000008 */
[----:B------:R-:W-:-:S09]  /*6e30*/  PRMT R0, R14, 0x7610, R0 ;  /* 0x000076100e007816 */ /* 0x000fd20000000000 */
[----:B------:R-:W-:Y:S05]  /*6e40*/  @P0 BRA `(.L_x_353) ;  /* 0x0000004400c80947 */ /* 0x000fea0003800000 */
[----:B------:R-:W0:Y:S01]  /*6e50*/  LDC R2, c[0x0][0x3d0] ;  /* 0x0000f400ff027b82 */ /* 0x000e220000000800 */
[----:B------:R-:W-:Y:S02]  /*6e60*/  CS2R R12, SRZ ;  /* 0x00000000000c7805 */ /* 0x000fe4000001ff00 */
[C---:B0-----:R-:W-:Y:S02]  /*6e70*/  ISETP.NE.AND P0, PT, R2.reuse, RZ, PT ;  /* 0x000000ff0200720c */ /* 0x041fe40003f05270 */
[----:B------:R-:W-:-:S04]  /*6e80*/  IADD3 R5, PT, PT, R2, -0x1, RZ ;  /* 0xffffffff02057810 */ /* 0x000fc80007ffe0ff */
[----:B------:R-:W-:-:S05]  /*6e90*/  VIMNMX.U32 R4, PT, PT, R5, 0x18, PT ;  /* 0x0000001805047848 */ /* 0x000fca0003fe0000 */
[----:B------:R-:W-:Y:S02]  /*6ea0*/  VIADD R4, R4, 0x1 ;  /* 0x0000000104047836 */ /* 0x000fe40000000000 */
[----:B------:R-:W-:Y:S05]  /*6eb0*/  @!P0 BRA `(.L_x_354) ;  /* 0x0000001000508947 */ /* 0x000fea0003800000 */
[----:B------:R-:W0:Y:S01]  /*6ec0*/  LDCU.64 UR4, c[0x0][0x3d8] ;  /* 0x00007b00ff0477ac */ /* 0x000e220008000a00 */
[----:B------:R-:W-:Y:S02]  /*6ed0*/  MOV R12, RZ ;  /* 0x000000ff000c7202 */ /* 0x000fe40000000f00 */
[----:B------:R-:W-:Y:S01]  /*6ee0*/  MOV R13, R25 ;  /* 0x00000019000d7202 */ /* 0x000fe20000000f00 */
[----:B------:R-:W1:Y:S01]  /*6ef0*/  LDCU UR6, c[0x0][0x3d4] ;  /* 0x00007a80ff0677ac */ /* 0x000e620008000800 */
[----:B------:R-:W-:Y:S01]  /*6f00*/  ISETP.NE.AND P1, PT, R5, RZ, PT ;  /* 0x000000ff0500720c */ /* 0x000fe20003f25270 */
[----:B------:R-:W2:Y:S01]  /*6f10*/  LDCU UR7, c[0x0][0x500] ;  /* 0x0000a000ff0777ac */ /* 0x000ea20008000800 */
[----:B0-----:R-:W-:-:S05]  /*6f20*/  IMAD.HI.U32 R14, R25, UR4, R12 ;  /* 0x00000004190e7c27 */ /* 0x001fca000f8e000c */
[----:B------:R-:W-:-:S05]  /*6f30*/  SHF.R.U32.HI R15, RZ, UR5, R14 ;  /* 0x00000005ff0f7c19 */ /* 0x000fca000801160e */
[----:B------:R-:W-:-:S04]  /*6f40*/  IMAD.MOV R2, RZ, RZ, -R15 ;  /* 0x000000ffff027224 */ /* 0x000fc800078e0a0f */
[----:B-1----:R-:W-:-:S04]  /*6f50*/  IMAD R2, R2, UR6, R25 ;  /* 0x0000000602027c24 */ /* 0x002fc8000f8e0219 */
        /* <DEDUP_REMOVED lines=256> */
[----:B------:R-:W-:Y:S01]  /*7f60*/  MOV R12, RZ ;  /* 0x000000ff000c7202 */ /* 0x000fe20000000f00 */
[----:B------:R-:W1:Y:S01]  /*7f70*/  LDCU UR6, c[0x0][0x4f4] ;  /* 0x00009e80ff0677ac */ /* 0x000e620008000800 */
[----:B------:R-:W2:Y:S03]  /*7f80*/  LDCU UR7, c[0x0][0x560] ;  /* 0x0000ac00ff0777ac */ /* 0x000ea60008000800 */
[----:B0-----:R-:W-:-:S05]  /*7f90*/  IMAD.HI.U32 R6, R13, UR4, R12 ;  /* 0x000000040d067c27 */ /* 0x001fca000f8e000c */
[----:B------:R-:W-:-:S05]  /*7fa0*/  SHF.R.U32.HI R6, RZ, UR5, R6 ;  /* 0x00000005ff067c19 */ /* 0x000fca0008011606 */
[----:B------:R-:W-:-:S04]  /*7fb0*/  IMAD.MOV R12, RZ, RZ, -R6 ;  /* 0x000000ffff0c7224 */ /* 0x000fc800078e0a06 */
[----:B-1----:R-:W-:-:S04]  /*7fc0*/  IMAD R13, R12, UR6, R13 ;  /* 0x000000060c0d7c24 */ /* 0x002fc8000f8e020d */
[----:B--2---:R-:W-:-:S07]  /*7fd0*/  IMAD R2, R13, UR7, R2 ;  /* 0x000000070d027c24 */ /* 0x004fce000f8e0202 */
.L_x_355:
[----:B------:R-:W-:Y:S02]  /*7fe0*/  SHF.R.U32.HI R12, RZ, 0x1, R2 ;  /* 0x00000001ff0c7819 */ /* 0x000fe40000011602 */
[----:B------:R-:W-:-:S07]  /*7ff0*/  MOV R13, RZ ;  /* 0x000000ff000d7202 */ /* 0x000fce0000000f00 */
.L_x_354:
[----:B------:R-:W0:Y:S02]  /*8000*/  LDCU.64 UR4, c[0x0][0x760] ;  /* 0x0000ec00ff0477ac */ /* 0x000e240008000a00 */
[----:B0-----:R-:W-:-:S04]  /*8010*/  IADD3 R3, P1, PT, R3, UR4, RZ ;  /* 0x0000000403037c10 */ /* 0x001fc8000ff3e0ff */
[----:B------:R-:W-:Y:S02]  /*8020*/  IADD3.X R2, PT, PT, RZ, UR5, RZ, P1, !PT ;  /* 0x00000005ff027c10 */ /* 0x000fe40008ffe4ff */
[----:B------:R-:W-:-:S04]  /*8030*/  LEA R18, P1, R12, R3, 0x1 ;  /* 0x000000030c127211 */ /* 0x000fc800078208ff */
[----:B------:R-:W-:-:S05]  /*8040*/  LEA.HI.X R19, R12, R2, R13, 0x1, P1 ;  /* 0x000000020c137211 */ /* 0x000fca00008f0c0d */
[----:B------:R0:W5:Y:S01]  /*8050*/  LDG.E.U16 R6, desc[UR36][R18.64] ;  /* 0x0000002412067981 */ /* 0x000162000c1e1500 */
[----:B------:R-:W-:-:S05]  /*8060*/  IMAD.IADD R15, R25, 0x1, R26 ;  /* 0x00000001190f7824 */ /* 0x000fca00078e021a */
[----:B------:R-:W-:-:S13]  /*8070*/  ISETP.GE.U32.AND P1, PT, R15, R28, PT ;  /* 0x0000001c0f00720c */ /* 0x000fda0003f26070 */
[----:B0-----:R-:W-:Y:S05]  /*8080*/  @P1 BRA `(.L_x_353) ;  /* 0x0000003400381947 */ /* 0x001fea0003800000 */
        /* <DEDUP_REMOVED lines=8> */
[----:B------:R-:W-:-:S04]  /*8110*/  SHF.R.U32.HI R19, RZ, UR5, R18 ;  /* 0x00000005ff137c19 */ /* 0x000fc80008011612 */
[----:B------:R-:W-:-:S05]  /*8120*/  IADD3 R7, PT, PT, -R19, RZ, RZ ;  /* 0x000000ff13077210 */ /* 0x000fca0007ffe1ff */
[----:B-1----:R-:W-:-:S04]  /*8130*/  IMAD R7, R7, UR6, R15 ;  /* 0x0000000607077c24 */ /* 0x002fc8000f8e020f */
        /* <DEDUP_REMOVED lines=257> */
[----:B------:R-:W1:Y:S01]  /*9150*/  LDCU UR6, c[0x0][0x4f4] ;  /* 0x00009e80ff0677ac */ /* 0x000e620008000800 */
[----:B------:R-:W2:Y:S03]  /*9160*/  LDCU UR7, c[0x0][0x560] ;  /* 0x0000ac00ff0777ac */ /* 0x000ea60008000800 */
[----:B0-----:R-:W-:-:S05]  /*9170*/  IMAD.HI.U32 R12, R13, UR4, R12 ;  /* 0x000000040d0c7c27 */ /* 0x001fca000f8e000c */
[----:B------:R-:W-:-:S04]  /*9180*/  SHF.R.U32.HI R12, RZ, UR5, R12 ;  /* 0x00000005ff0c7c19 */ /* 0x000fc8000801160c */
[----:B------:R-:W-:-:S05]  /*9190*/  IADD3 R12, PT, PT, -R12, RZ, RZ ;  /* 0x000000ff0c0c7210 */ /* 0x000fca0007ffe1ff */
[----:B-1----:R-:W-:-:S04]  /*91a0*/  IMAD R12, R12, UR6, R13 ;  /* 0x000000060c0c7c24 */ /* 0x002fc8000f8e020d */
[----:B--2---:R-:W-:-:S07]  /*91b0*/  IMAD R7, R12, UR7, R7 ;  /* 0x000000070c077c24 */ /* 0x004fce000f8e0207 */
.L_x_357:
[----:B------:R-:W-:Y:S01]  /*91c0*/  SHF.R.U32.HI R18, RZ, 0x1, R7 ;  /* 0x00000001ff127819 */ /* 0x000fe20000011607 */
[----:B------:R-:W-:-:S07]  /*91d0*/  IMAD.MOV.U32 R19, RZ, RZ, RZ ;  /* 0x000000ffff137224 */ /* 0x000fce00078e00ff */
.L_x_356:
[----:B------:R-:W-:-:S04]  /*91e0*/  LEA R12, P1, R18, R3, 0x1 ;  /* 0x00000003120c7211 */ /* 0x000fc800078208ff */
[----:B------:R-:W-:-:S05]  /*91f0*/  LEA.HI.X R13, R18, R2, R19, 0x1, P1 ;  /* 0x00000002120d7211 */ /* 0x000fca00008f0c13 */
[----:B------:R0:W5:Y:S01]  /*9200*/  LDG.E.U16 R7, desc[UR36][R12.64] ;  /* 0x000000240c077981 */ /* 0x000162000c1e1500 */
[----:B------:R-:W-:-:S04]  /*9210*/  IADD3 R15, PT, PT, R15, R26, RZ ;  /* 0x0000001a0f0f7210 */ /* 0x000fc80007ffe0ff */
[----:B------:R-:W-:-:S13]  /*9220*/  ISETP.GE.U32.AND P1, PT, R15, R28, PT ;  /* 0x0000001c0f00720c */ /* 0x000fda0003f26070 */
[----:B0-----:R-:W-:Y:S05]  /*9230*/  @P1 BRA `(.L_x_353) ;  /* 0x0000002000cc1947 */ /* 0x001fea0003800000 */
        /* <DEDUP_REMOVED lines=275> */
.L_x_359:
[----:B------:R-:W-:Y:S02]  /*a370*/  SHF.R.U32.HI R18, RZ, 0x1, R0 ;  /* 0x00000001ff127819 */ /* 0x000fe40000011600 */
[----:B------:R-:W-:-:S07]  /*a380*/  MOV R19, RZ ;  /* 0x000000ff00137202 */ /* 0x000fce0000000f00 */
.L_x_358:
        /* <DEDUP_REMOVED lines=14> */
[----:B------:R-:W-:-:S04]  /*a470*/  SHF.R.U32.HI R13, RZ, UR5, R12 ;  /* 0x00000005ff0d7c19 */ /* 0x000fc8000801160c */
[----:B------:R-:W-:-:S05]  /*a480*/  IADD3 R14, PT, PT, -R13, RZ, RZ ;  /* 0x000000ff0d0e7210 */ /* 0x000fca0007ffe1ff */
        /* <DEDUP_REMOVED lines=265> */
.L_x_361:
[----:B------:R-:W-:Y:S02]  /*b520*/  SHF.R.U32.HI R12, RZ, 0x1, R5 ;  /* 0x00000001ff0c7819 */ /* 0x000fe40000011605 */
[----:B------:R-:W-:-:S07]  /*b530*/  MOV R13, RZ ;  /* 0x000000ff000d7202 */ /* 0x000fce0000000f00 */
.L_x_360:
[----:B------:R-:W-:-:S04]  /*b540*/  LEA R4, P0, R12, R3, 0x1 ;  /* 0x000000030c047211 */ /* 0x000fc800078008ff */
[----:B------:R-:W-:-:S05]  /*b550*/  LEA.HI.X R5, R12, R2, R13, 0x1, P0 ;  /* 0x000000020c057211 */ /* 0x000fca00000f0c0d */
[----:B------:R0:W5:Y:S04]  /*b560*/  LDG.E.U16 R8, desc[UR36][R4.64] ;  /* 0x0000002404087981 */ /* 0x000168000c1e1500 */
.L_x_353:
[----:B------:R-:W-:Y:S05]  /*b570*/  BSYNC.RECONVERGENT B1 ;  /* 0x0000000000017941 */ /* 0x000fea0003800200 */
.L_x_352:
[----:B------:R-:W-:Y:S01]  /*b580*/  ISETP.GE.U32.AND P0, PT, R25, R28, PT ;  /* 0x0000001c1900720c */ /* 0x000fe20003f06070 */
[----:B------:R-:W-:-:S12]  /*b590*/  BSSY.RECONVERGENT B1, `(.L_x_362) ;  /* 0x0000021000017945 */ /* 0x000fd80003800200 */
[----:B------:R-:W-:Y:S05]  /*b5a0*/  @P0 BRA `(.L_x_363) ;  /* 0x00000000007c0947 */ /* 0x000fea0003800000 */
[----:B0-----:R-:W-:Y:S01]  /*b5b0*/  IADD3 R5, PT, PT, R25, R26, RZ ;  /* 0x0000001a19057210 */ /* 0x001fe20007ffe0ff */
[----:B-----5:R-:W-:-:S03]  /*b5c0*/  IMAD.U32 R6, R6, 0x10000, RZ ;  /* 0x0001000006067824 */ /* 0x020fc600078e00ff */
        /* <DEDUP_REMOVED lines=14> */
[----:B------:R-:W-:Y:S02]  /*b6b0*/  IADD3 R5, PT, PT, R5, R26, RZ ;  /* 0x0000001a05057210 */ /* 0x000fe40007ffe0ff */
[----:B------:R-:W-:Y:S02]  /*b6c0*/  SHF.L.U32 R0, R0, 0x10, RZ ;  /* 0x0000001000007819 */ /* 0x000fe400000006ff */
[----:B------:R-:W-:-:S03]  /*b6d0*/  ISETP.GE.U32.AND P0, PT, R5, R28, PT ;  /* 0x0000001c0500720c */ /* 0x000fc60003f06070 */
[----:B------:R-:W-:-:S04]  /*b6e0*/  FMUL.FTZ R0, R0, 1 ;  /* 0x3f80000000007820 */ /* 0x000fc80000410000 */
[----:B------:R-:W0:Y:S02]  /*b6f0*/  F2F.F64.F32 R2, R0 ;  /* 0x0000000000027310 */ /* 0x000e240000201800 */
[----:B0-----:R-:W-:Y:S02]  /*b700*/  LOP3.LUT R23, R23, R2, RZ, 0x3c, !PT ;  /* 0x0000000217177212 */ /* 0x001fe400078e3cff */
[----:B------:R-:W-:Y:S02]  /*b710*/  LOP3.LUT R11, R11, R3, RZ, 0x3c, !PT ;  /* 0x000000030b0b7212 */ /* 0x000fe400078e3cff */
[----:B------:R-:W-:-:S04]  /*b720*/  @!P0 IMAD.U32 R8, R8, 0x10000, RZ ;  /* 0x0001000008088824 */ /* 0x000fc800078e00ff */
[----:B------:R-:W-:-:S15]  /*b730*/  @!P0 FMUL.FTZ R4, R8, 1 ;  /* 0x3f80000008048820 */ /* 0x000fde0000410000 */
[----:B------:R-:W-:-:S15]  /*b740*/  NOP ;  /* 0x0000000000007918 */ /* 0x000fde0000000000 */
[----:B------:R-:W-:-:S15]  /*b750*/  NOP ;  /* 0x0000000000007918 */ /* 0x000fde0000000000 */
[----:B------:R-:W-:-:S09]  /*b760*/  NOP ;  /* 0x0000000000007918 */ /* 0x000fd20000000000 */
[----:B------:R-:W0:Y:S02]  /*b770*/  @!P0 F2F.F64.F32 R4, R4 ;  /* 0x0000000400048310 */ /* 0x000e240000201800 */
[----:B0-----:R-:W-:Y:S02]  /*b780*/  @!P0 LOP3.LUT R24, R24, R4, RZ, 0x3c, !PT ;  /* 0x0000000418188212 */ /* 0x001fe400078e3cff */
[----:B------:R-:W-:-:S07]  /*b790*/  @!P0 LOP3.LUT R20, R20, R5, RZ, 0x3c, !PT ;  /* 0x0000000514148212 */ /* 0x000fce00078e3cff */
.L_x_363:
[----:B------:R-:W-:Y:S05]  /*b7a0*/  BSYNC.RECONVERGENT B1 ;  /* 0x0000000000017941 */ /* 0x000fea0003800200 */
.L_x_362:
[----:B------:R-:W-:Y:S02]  /*b7b0*/  LOP3.LUT R21, R23, R22, R21, 0x96, !PT ;  /* 0x0000001617157212 */ /* 0x000fe400078e9615 */
[----:B------:R-:W-:Y:S02]  /*b7c0*/  LOP3.LUT R9, R11, R10, R9, 0x96, !PT ;  /* 0x0000000a0b097212 */ /* 0x000fe400078e9609 */
[----:B------:R-:W-:Y:S02]  /*b7d0*/  LOP3.LUT R14, R21, R24, RZ, 0x3c, !PT ;  /* 0x00000018150e7212 */ /* 0x000fe400078e3cff */
[----:B------:R-:W-:-:S07]  /*b7e0*/  LOP3.LUT R15, R9, R20, RZ, 0x3c, !PT ;  /* 0x00000014090f7212 */ /* 0x000fce00078e3cff */
.L_x_317:
[----:B------:R-:W-:Y:S05]  /*b7f0*/  BSYNC.RECONVERGENT B0 ;  /* 0x0000000000007941 */ /* 0x000fea0003800200 */
.L_x_316:
[----:B------:R-:W1:Y:S01]  /*b800*/  LDCU UR4, c[0x0][0x3ac] ;  /* 0x00007580ff0477ac */ /* 0x000e620008000800 */
[----:B0-----:R-:W0:Y:S01]  /*b810*/  S2R R5, SR_TID.X ;  /* 0x0000000000057919 */ /* 0x001e220000002100 */
[----:B-----5:R-:W2:Y:S01]  /*b820*/  S2R R0, SR_TID.Y ;  /* 0x0000000000007919 */ /* 0x020ea20000002200 */
[----:B-1----:R-:W-:-:S09]  /*b830*/  UISETP.NE.AND UP0, UPT, UR4, URZ, UPT ;  /* 0x000000ff0400728c */ /* 0x002fd2000bf05270 */
[----:B------:R-:W-:Y:S05]  /*b840*/  BRA.U !UP0, `(.L_x_364) ;  /* 0x0000000108687547 */ /* 0x000fea000b800000 */
[----:B------:R-:W1:Y:S01]  /*b850*/  S2UR UR5, SR_CgaCtaId ;  /* 0x00000000000579c3 */ /* 0x000e620000008800 */
[----:B------:R-:W0:Y:S01]  /*b860*/  LDCU UR8, c[0x0][0x360] ;  /* 0x00006c00ff0877ac */ /* 0x000e220008000800 */
[----:B------:R-:W-:Y:S01]  /*b870*/  UMOV UR4, 0x400 ;  /* 0x0000040000047882 */ /* 0x000fe20000000000 */
[----:B------:R-:W3:Y:S01]  /*b880*/  LDCU UR6, c[0x0][0x364] ;  /* 0x00006c80ff0677ac */ /* 0x000ee20008000800 */
[----:B------:R-:W-:Y:S01]  /*b890*/  UIADD3 UR4, UPT, UPT, UR4, 0x10, URZ ;  /* 0x0000001004047890 */ /* 0x000fe2000fffe0ff */
[----:B0-2---:R-:W-:-:S03]  /*b8a0*/  IMAD R2, R0, UR8, R5 ;  /* 0x0000000800027c24 */ /* 0x005fc6000f8e0205 */
[----:B-1----:R-:W-:Y:S02]  /*b8b0*/  ULEA UR4, UR5, UR4, 0x18 ;  /* 0x0000000405047291 */ /* 0x002fe4000f8ec0ff */
[----:B---3--:R-:W-:-:S04]  /*b8c0*/  UISETP.GE.U32.AND UP0, UPT, UR6, 0x2, UPT ;  /* 0x000000020600788c */ /* 0x008fc8000bf06070 */
[----:B------:R-:W-:-:S05]  /*b8d0*/  LEA R7, R2, UR4, 0x3 ;  /* 0x0000000402077c11 */ /* 0x000fca000f8e18ff */
[----:B------:R1:W-:Y:S01]  /*b8e0*/  STS.64 [R7], R14 ;  /* 0x0000000e07007388 */ /* 0x0003e20000000a00 */
[----:B------:R-:W-:Y:S05]  /*b8f0*/  BRA.U !UP0, `(.L_x_364) ;  /* 0x00000001083c7547 */ /* 0x000fea000b800000 */
[----:B------:R-:W-:-:S05]  /*b900*/  UMOV UR5, UR6 ;  /* 0x0000000600057c82 */ /* 0x000fca0008000000 */
.L_x_365:
[----:B------:R-:W-:Y:S01]  /*b910*/  USHF.R.U32.HI UR7, URZ, 0x1, UR5 ;  /* 0x00000001ff077899 */ /* 0x000fe20008011605 */
[----:B------:R-:W-:Y:S01]  /*b920*/  BAR.SYNC.DEFER_BLOCKING 0x0 ;  /* 0x0000000000007b1d */ /* 0x000fe20000010000 */
[----:B------:R-:W-:-:S04]  /*b930*/  UISETP.GT.U32.AND UP0, UPT, UR5, 0x3, UPT ;  /* 0x000000030500788c */ /* 0x000fc8000bf04070 */
[----:B------:R-:W-:Y:S01]  /*b940*/  IADD3 R2, PT, PT, R0, UR7, RZ ;  /* 0x0000000700027c10 */ /* 0x000fe2000fffe0ff */
[----:B------:R-:W-:-:S03]  /*b950*/  UMOV UR5, UR7 ;  /* 0x0000000700057c82 */ /* 0x000fc60008000000 */
[----:B------:R-:W-:-:S04]  /*b960*/  ISETP.GE.U32.AND P0, PT, R2, UR6, PT ;  /* 0x0000000602007c0c */ /* 0x000fc8000bf06070 */
[----:B------:R-:W-:-:S13]  /*b970*/  ISETP.GE.U32.OR P0, PT, R0, UR7, P0 ;  /* 0x0000000700007c0c */ /* 0x000fda0008706470 */
[----:B------:R-:W-:-:S05]  /*b980*/  @!P0 IMAD R2, R2, UR8, R5 ;  /* 0x0000000802028c24 */ /* 0x000fca000f8e0205 */
[----:B------:R-:W-:-:S06]  /*b990*/  @!P0 LEA R2, R2, UR4, 0x3 ;  /* 0x0000000402028c11 */ /* 0x000fcc000f8e18ff */
[----:B------:R-:W1:Y:S02]  /*b9a0*/  @!P0 LDS.64 R2, [R2] ;  /* 0x0000000002028984 */ /* 0x000e640000000a00 */
[----:B-1-3--:R-:W-:Y:S02]  /*b9b0*/  @!P0 LOP3.LUT R14, R2, R14, RZ, 0x3c, !PT ;  /* 0x0000000e020e8212 */ /* 0x00afe400078e3cff */
[----:B------:R-:W-:-:S05]  /*b9c0*/  @!P0 LOP3.LUT R15, R3, R15, RZ, 0x3c, !PT ;  /* 0x0000000f030f8212 */ /* 0x000fca00078e3cff */
[----:B------:R3:W-:Y:S01]  /*b9d0*/  @!P0 STS.64 [R7], R14 ;  /* 0x0000000e07008388 */ /* 0x0007e20000000a00 */
[----:B------:R-:W-:Y:S05]  /*b9e0*/  BRA.U UP0, `(.L_x_365) ;  /* 0xfffffffd00c87547 */ /* 0x000fea000b83ffff */
.L_x_364:
        /* <DEDUP_REMOVED lines=9> */
[----:B0-2---:R-:W-:Y:S01]  /*ba80*/  IMAD R2, R0, UR5, R5 ;  /* 0x0000000500027c24 */ /* 0x005fe2000f8e0205 */
[----:B------:R-:W-:Y:S02]  /*ba90*/  UIADD3 UR4, UPT, UPT, UR4, 0x10, URZ ;  /* 0x0000001004047890 */ /* 0x000fe4000fffe0ff */
[----:B------:R-:W-:Y:S02]  /*baa0*/  UISETP.GE.U32.AND UP0, UPT, UR5, 0x40, UPT ;  /* 0x000000400500788c */ /* 0x000fe4000bf06070 */
[----:B----4-:R-:W-:-:S06]  /*bab0*/  ULEA UR4, UR6, UR4, 0x18 ;  /* 0x0000000406047291 */ /* 0x010fcc000f8ec0ff */
[----:B-1-3--:R-:W-:Y:S01]  /*bac0*/  LEA R7, R2, UR4, 0x3 ;  /* 0x0000000402077c11 */ /* 0x00afe2000f8e18ff */
[----:B------:R-:W-:-:S04]  /*bad0*/  UMOV UR4, 0x20 ;  /* 0x0000002000047882 */ /* 0x000fc80000000000 */
[----:B------:R4:W-:Y:S01]  /*bae0*/  STS.64 [R7], R14 ;  /* 0x0000000e07007388 */ /* 0x0009e20000000a00 */
[----:B------:R-:W-:Y:S05]  /*baf0*/  BRA.U !UP0, `(.L_x_367) ;  /* 0x0000000108387547 */ /* 0x000fea000b800000 */
[----:B------:R-:W-:-:S07]  /*bb00*/  MOV R4, UR5 ;  /* 0x0000000500047c02 */ /* 0x000fce0008000f00 */
.L_x_368:
[----:B------:R-:W-:Y:S01]  /*bb10*/  SHF.R.U32.HI R6, RZ, 0x1, R4 ;  /* 0x00000001ff067819 */ /* 0x000fe20000011604 */
[----:B------:R-:W-:Y:S04]  /*bb20*/  BAR.SYNC.DEFER_BLOCKING 0x0 ;  /* 0x0000000000007b1d */ /* 0x000fe80000010000 */
[----:B------:R-:W-:-:S05]  /*bb30*/  IMAD.IADD R2, R6, 0x1, R5 ;  /* 0x0000000106027824 */ /* 0x000fca00078e0205 */
[----:B------:R-:W-:-:S04]  /*bb40*/  ISETP.GE.U32.AND P0, PT, R2, UR5, PT ;  /* 0x0000000502007c0c */ /* 0x000fc8000bf06070 */
[----:B------:R-:W-:-:S13]  /*bb50*/  ISETP.GE.U32.OR P0, PT, R5, R6, P0 ;  /* 0x000000060500720c */ /* 0x000fda0000706470 */
[----:B------:R-:W-:-:S06]  /*bb60*/  @!P0 LEA R2, R6, R7, 0x3 ;  /* 0x0000000706028211 */ /* 0x000fcc00078e18ff */
[----:B------:R-:W4:Y:S02]  /*bb70*/  @!P0 LDS.64 R2, [R2] ;  /* 0x0000000002028984 */ /* 0x000f240000000a00 */
[----:B----4-:R-:W-:Y:S02]  /*bb80*/  @!P0 LOP3.LUT R14, R2, R14, RZ, 0x3c, !PT ;  /* 0x0000000e020e8212 */ /* 0x010fe400078e3cff */
[----:B------:R-:W-:-:S05]  /*bb90*/  @!P0 LOP3.LUT R15, R3, R15, RZ, 0x3c, !PT ;  /* 0x0000000f030f8212 */ /* 0x000fca00078e3cff */
[----:B------:R0:W-:Y:S01]  /*bba0*/  @!P0 STS.64 [R7], R14 ;  /* 0x0000000e07008388 */ /* 0x0001e20000000a00 */
[----:B------:R-:W-:Y:S02]  /*bbb0*/  ISETP.GT.U32.AND P0, PT, R4, 0x7f, PT ;  /* 0x0000007f0400780c */ /* 0x000fe40003f04070 */
[----:B------:R-:W-:-:S11]  /*bbc0*/  MOV R4, R6 ;  /* 0x0000000600047202 */ /* 0x000fd60000000f00 */
[----:B0-----:R-:W-:Y:S05]  /*bbd0*/  @P0 BRA `(.L_x_368) ;  /* 0xfffffffc00cc0947 */ /* 0x001fea000383ffff */
.L_x_367:
[----:B------:R-:W-:Y:S01]  /*bbe0*/  BAR.SYNC.DEFER_BLOCKING 0x0 ;  /* 0x0000000000007b1d */ /* 0x000fe20000010000 */
[----:B------:R-:W-:-:S09]  /*bbf0*/  UISETP.GE.U32.AND UP0, UPT, UR4, 0x2, UPT ;  /* 0x000000020400788c */ /* 0x000fd2000bf06070 */
[----:B------:R-:W-:Y:S05]  /*bc00*/  BRA.U !UP0, `(.L_x_366) ;  /* 0x0000000108207547 */ /* 0x000fea000b800000 */
[----:B------:R-:W-:-:S07]  /*bc10*/  IMAD.MOV.U32 R2, RZ, RZ, 0x1 ;  /* 0x00000001ff027424 */ /* 0x000fce00078e00ff */
.L_x_369:
[----:B------:R-:W1:Y:S04]  /*bc20*/  SHFL.DOWN PT, R4, R15, R2, 0x1f ;  /* 0x08001f020f047589 */ /* 0x000e6800000e0000 */
[----:B------:R5:W0:Y:S02]  /*bc30*/  SHFL.DOWN PT, R3, R14, R2, 0x1f ;  /* 0x08001f020e037589 */ /* 0x000a2400000e0000 */
[----:B-----5:R-:W-:-:S04]  /*bc40*/  SHF.L.U32 R2, R2, 0x1, RZ ;  /* 0x0000000102027819 */ /* 0x020fc800000006ff */
[----:B------:R-:W-:Y:S02]  /*bc50*/  ISETP.GE.AND P0, PT, R2, UR4, PT ;  /* 0x0000000402007c0c */ /* 0x000fe4000bf06270 */
[----:B-1-34-:R-:W-:Y:S02]  /*bc60*/  LOP3.LUT R15, R4, R15, RZ, 0x3c, !PT ;  /* 0x0000000f040f7212 */ /* 0x01afe400078e3cff */
[----:B0-----:R-:W-:-:S09]  /*bc70*/  LOP3.LUT R14, R3, R14, RZ, 0x3c, !PT ;  /* 0x0000000e030e7212 */ /* 0x001fd200078e3cff */
[----:B------:R-:W-:Y:S05]  /*bc80*/  @!P0 BRA `(.L_x_369) ;  /* 0xfffffffc00e48947 */ /* 0x000fea000383ffff */
.L_x_366:
[----:B------:R-:W5:Y:S01]  /*bc90*/  LDCU UR4, c[0x0][0x564] ;  /* 0x0000ac80ff0477ac */ /* 0x000f620008000800 */
[----:B------:R-:W-:Y:S01]  /*bca0*/  HFMA2 R18, -RZ, RZ, 0, 0 ;  /* 0x00000000ff127431 */ /* 0x000fe200000001ff */
[----:B-----5:R-:W-:-:S09]  /*bcb0*/  UISETP.NE.AND UP0, UPT, UR4, URZ, UPT ;  /* 0x000000ff0400728c */ /* 0x020fd2000bf05270 */
[----:B------:R-:W-:Y:S05]  /*bcc0*/  BRA.U !UP0, `(.L_x_370) ;  /* 0x0000001108587547 */ /* 0x000fea000b800000 */
[----:B------:R-:W5:Y:S01]  /*bcd0*/  LDCU.64 UR8, c[0x0][0x568] ;  /* 0x0000ad00ff0877ac */ /* 0x000f620008000a00 */
[----:B------:R-:W-:Y:S01]  /*bce0*/  MOV R3, R17 ;  /* 0x0000001100037202 */ /* 0x000fe20000000f00 */
[----:B------:R-:W-:Y:S01]  /*bcf0*/  IMAD.MOV.U32 R2, RZ, RZ, RZ ;  /* 0x000000ffff027224 */ /* 0x000fe200078e00ff */
[----:B------:R-:W0:Y:S01]  /*bd00*/  LDCU UR5, c[0x0][0x570] ;  /* 0x0000ae00ff0577ac */ /* 0x000e220008000800 */
[----:B------:R-:W2:Y:S02]  /*bd10*/  LDCU UR6, c[0x0][0x694] ;  /* 0x0000d280ff0677ac */ /* 0x000ea40008000800 */
[----:B-----5:R-:W-:-:S05]  /*bd20*/  IMAD.HI.U32 R2, R17, UR9, R2 ;  /* 0x0000000911027c27 */ /* 0x020fca000f8e0002 */
[----:B0-----:R-:W-:Y:S01]  /*bd30*/  SHF.R.U32.HI R3, RZ, UR5, R2 ;  /* 0x00000005ff037c19 */ /* 0x001fe20008011602 */
[----:B------:R-:W-:-:S03]  /*bd40*/  UIADD3 UR5, UPT, UPT, UR4, -0x1, URZ ;  /* 0xffffffff04057890 */ /* 0x000fc6000fffe0ff */
[----:B-1-34-:R-:W-:Y:S01]  /*bd50*/  IADD3 R7, PT, PT, -R3, RZ, RZ ;  /* 0x000000ff03077210 */ /* 0x01afe20007ffe1ff */
[----:B------:R-:W-:-:S04]  /*bd60*/  UISETP.NE.AND UP1, UPT, UR5, URZ, UPT ;  /* 0x000000ff0500728c */ /* 0x000fc8000bf25270 */
        /* <DEDUP_REMOVED lines=262> */
[----:B------:R-:W2:Y:S03]  /*cdd0*/  LDCU UR5, c[0x0][0x754] ;  /* 0x0000ea80ff0577ac */ /* 0x000ea60008000800 */
[----:B0-----:R-:W-:-:S05]  /*cde0*/  IMAD.HI.U32 R2, R7, UR9, R6 ;  /* 0x0000000907027c27 */ /* 0x001fca000f8e0006 */
[----:B-1----:R-:W-:-:S04]  /*cdf0*/  SHF.R.U32.HI R2, RZ, UR6, R2 ;  /* 0x00000006ff027c19 */ /* 0x002fc80008011602 */
[----:B------:R-:W-:-:S05]  /*ce00*/  IADD3 R3, PT, PT, -R2, RZ, RZ ;  /* 0x000000ff02037210 */ /* 0x000fca0007ffe1ff */
[----:B------:R-:W-:-:S04]  /*ce10*/  IMAD R3, R3, UR8, R7 ;  /* 0x0000000803037c24 */ /* 0x000fc8000f8e0207 */
[----:B--2---:R-:W-:-:S07]  /*ce20*/  IMAD R18, R3, UR5, R18 ;  /* 0x0000000503127c24 */ /* 0x004fce000f8e0212 */
.L_x_370:
[----:B------:R-:W5:Y:S01]  /*ce30*/  LDCU UR5, c[0x0][0x3b0] ;  /* 0x00007600ff0577ac */ /* 0x000f620008000800 */
[----:B------:R-:W0:Y:S01]  /*ce40*/  LDCU.64 UR6, c[0x0][0x778] ;  /* 0x0000ef00ff0677ac */ /* 0x000e220008000a00 */
[----:B-----5:R-:W-:Y:S01]  /*ce50*/  UISETP.NE.AND UP1, UPT, UR5, URZ, UPT ;  /* 0x000000ff0500728c */ /* 0x020fe2000bf25270 */
[----:B0-----:R-:W-:Y:S02]  /*ce60*/  IADD3 R2, P1, PT, R18, UR6, RZ ;  /* 0x0000000612027c10 */ /* 0x001fe4000ff3e0ff */
[----:B------:R-:W-:-:S03]  /*ce70*/  ISETP.NE.U32.AND P0, PT, RZ, UR6, PT ;  /* 0x00000006ff007c0c */ /* 0x000fc6000bf05070 */
[----:B------:R-:W-:Y:S01]  /*ce80*/  IMAD.X R3, RZ, RZ, UR7, P1 ;  /* 0x00000007ff037e24 */ /* 0x000fe200088e06ff */
[----:B------:R-:W-:-:S04]  /*ce90*/  ISETP.NE.AND.EX P0, PT, RZ, UR7, PT, P0 ;  /* 0x00000007ff007c0c */ /* 0x000fc8000bf05300 */
[----:B------:R-:W-:Y:S02]  /*cea0*/  SEL R2, R2, RZ, P0 ;  /* 0x000000ff02027207 */ /* 0x000fe40000000000 */
[----:B------:R-:W-:Y:S01]  /*ceb0*/  SEL R3, R3, RZ, P0 ;  /* 0x000000ff03037207 */ /* 0x000fe20000000000 */
[----:B------:R-:W-:Y:S06]  /*cec0*/  BRA.U !UP1, `(.L_x_371) ;  /* 0x0000002109a87547 */ /* 0x000fec000b800000 */
[----:B------:R-:W0:Y:S01]  /*ced0*/  S2R R4, SR_CTAID.X ;  /* 0x0000000000047919 */ /* 0x000e220000002500 */
[----:B------:R-:W1:Y:S01]  /*cee0*/  LDCU UR5, c[0x0][0x3b4] ;  /* 0x00007680ff0577ac */ /* 0x000e620008000800 */
[----:B------:R-:W-:Y:S01]  /*cef0*/  MOV R18, RZ ;  /* 0x000000ff00127202 */ /* 0x000fe20000000f00 */
[----:B------:R-:W2:Y:S01]  /*cf00*/  LDCU UR6, c[0x0][0x3b8] ;  /* 0x00007700ff0677ac */ /* 0x000ea20008000800 */
[----:B------:R-:W0:Y:S01]  /*cf10*/  LDCU UR7, c[0x0][0x3a0] ;  /* 0x00007400ff0777ac */ /* 0x000e220008000800 */
[----:B-1-34-:R-:W-:-:S04]  /*cf20*/  IMAD R7, R5, UR5, RZ ;  /* 0x0000000505077c24 */ /* 0x01afc8000f8e02ff */
        /* <DEDUP_REMOVED lines=10> */
[----:B-1----:R-:W-:-:S05]  /*cfd0*/  SHF.R.U32.HI R11, RZ, UR5, R10 ;  /* 0x00000005ff0b7c19 */ /* 0x002fca000801160a */
[----:B------:R-:W-:-:S04]  /*cfe0*/  IMAD.MOV R9, RZ, RZ, -R11 ;  /* 0x000000ffff097224 */ /* 0x000fc800078e0a0b */
[----:B------:R-:W-:-:S04]  /*cff0*/  IMAD R9, R9, UR6, R7 ;  /* 0x0000000609097c24 */ /* 0x000fc8000f8e0207 */
[----:B--2---:R-:W-:Y:S01]  /*d000*/  IMAD R18, R9, UR8, RZ ;  /* 0x0000000809127c24 */ /* 0x004fe2000f8e02ff */
[----:B------:R-:W-:Y:S06]  /*d010*/  BRA.U !UP0, `(.L_x_372) ;  /* 0x0000001108247547 */ /* 0x000fec000b800000 */
[----:B------:R-:W0:Y:S01]  /*d020*/  LDCU.64 UR6, c[0x0][0x578] ;  /* 0x0000af00ff0677ac */ /* 0x000e220008000a00 */
[----:B------:R-:W-:Y:S01]  /*d030*/  MOV R10, RZ ;  /* 0x000000ff000a7202 */ /* 0x000fe20000000f00 */
        /* <DEDUP_REMOVED lines=263> */
.L_x_372:
[----:B------:R-:W0:Y:S01]  /*e0b0*/  LDCU UR4, c[0x0][0x398] ;  /* 0x00007300ff0477ac */ /* 0x000e220008000800 */
[----:B------:R-:W1:Y:S01]  /*e0c0*/  S2UR UR8, SR_CgaCtaId ;  /* 0x00000000000879c3 */ /* 0x000e620000008800 */
[----:B------:R-:W-:Y:S01]  /*e0d0*/  BSSY.RECONVERGENT B0, `(.L_x_373) ;  /* 0x0000016000007945 */ /* 0x000fe20003800200 */
[----:B------:R-:W-:Y:S02]  /*e0e0*/  LOP3.LUT P3, RZ, R5, R0, RZ, 0xfc, !PT ;  /* 0x0000000005ff7212 */ /* 0x000fe4000786fcff */
[----:B------:R-:W-:Y:S02]  /*e0f0*/  PLOP3.LUT P0, PT, PT, PT, PT, 0x8, 0x80 ;  /* 0x000000000080781c */ /* 0x000fe40003f0e170 */
[----:B0-----:R-:W-:-:S13]  /*e100*/  ISETP.GE.AND P1, PT, R7, UR4, PT ;  /* 0x0000000407007c0c */ /* 0x001fda000bf26270 */
[----:B-1----:R-:W-:Y:S05]  /*e110*/  @P1 BRA `(.L_x_374) ;  /* 0x0000000000441947 */ /* 0x002fea0003800000 */
[----:B------:R-:W0:Y:S02]  /*e120*/  LDC.64 R8, c[0x0][0x3a8] ;  /* 0x0000ea00ff087b82 */ /* 0x000e240000000a00 */
[----:B0-----:R-:W-:Y:S02]  /*e130*/  ISETP.NE.AND P2, PT, R8, RZ, PT ;  /* 0x000000ff0800720c */ /* 0x001fe40003f45270 */
[----:B------:R-:W-:Y:S02]  /*e140*/  ISETP.NE.AND P1, PT, R9, RZ, PT ;  /* 0x000000ff0900720c */ /* 0x000fe40003f25270 */
[----:B------:R-:W-:Y:S02]  /*e150*/  ISETP.NE.AND P2, PT, R5, RZ, P2 ;  /* 0x000000ff0500720c */ /* 0x000fe40001745270 */
[----:B------:R-:W-:-:S04]  /*e160*/  ISETP.NE.AND P1, PT, R0, RZ, P1 ;  /* 0x000000ff0000720c */ /* 0x000fc80000f25270 */
[----:B------:R-:W-:-:S13]  /*e170*/  PLOP3.LUT P2, PT, P2, P1, PT, 0xf8, 0x8f ;  /* 0x00000000008f781c */ /* 0x000fda0001743f70 */
[----:B------:R-:W-:Y:S05]  /*e180*/  @P2 BRA `(.L_x_374) ;  /* 0x0000000000282947 */ /* 0x000fea0003800000 */
[----:B------:R-:W0:Y:S01]  /*e190*/  S2R R9, SR_CTAID.Y ;  /* 0x0000000000097919 */ /* 0x000e220000002600 */
[----:B------:R-:W0:Y:S01]  /*e1a0*/  LDCU UR4, c[0x0][0x374] ;  /* 0x00006e80ff0477ac */ /* 0x000e220008000800 */
[----:B------:R-:W1:Y:S01]  /*e1b0*/  LDC.64 R6, c[0x0][0x780] ;  /* 0x0001e000ff067b82 */ /* 0x000e620000000a00 */
[----:B------:R-:W-:Y:S01]  /*e1c0*/  ISETP.NE.AND P0, PT, R8, RZ, PT ;  /* 0x000000ff0800720c */ /* 0x000fe20003f05270 */
[----:B------:R-:W2:Y:S01]  /*e1d0*/  LDCU UR5, c[0x0][0x360] ;  /* 0x00006c00ff0577ac */ /* 0x000ea20008000800 */
[----:B0-----:R-:W-:-:S11]  /*e1e0*/  IMAD R8, R4, UR4, R9 ;  /* 0x0000000404087c24 */ /* 0x001fd6000f8e0209 */
[----:B--2---:R-:W-:Y:S01]  /*e1f0*/  @!P0 IMAD R8, R8, UR5, R5 ;  /* 0x0000000508088c24 */ /* 0x004fe2000f8e0205 */
[----:B------:R-:W-:-:S03]  /*e200*/  PLOP3.LUT P0, PT, PT, PT, PT, 0x80, 0x8 ;  /* 0x000000000008781c */ /* 0x000fc60003f0f070 */
[----:B-1----:R-:W-:-:S05]  /*e210*/  IMAD.WIDE.U32 R6, R8, 0x8, R6 ;  /* 0x0000000808067825 */ /* 0x002fca00078e0006 */
[----:B------:R0:W-:Y:S05]  /*e220*/  STG.E.64 desc[UR36][R6.64], R14 ;  /* 0x0000000e06007986 */ /* 0x0001ea000c101b24 */
.L_x_374:
[----:B------:R-:W-:Y:S05]  /*e230*/  BSYNC.RECONVERGENT B0 ;  /* 0x0000000000007941 */ /* 0x000fea0003800200 */
.L_x_373:
        /* <DEDUP_REMOVED lines=35> */
.L_x_376:
[----:B------:R-:W-:Y:S05]  /*e470*/  BSYNC.RECONVERGENT B0 ;  /* 0x0000000000007941 */ /* 0x000fea0003800200 */
.L_x_375:
        /* <DEDUP_REMOVED lines=16> */
[----:B------:R-:W1:Y:S01]  /*e580*/  LDCU.64 UR10, c[0x0][0x388] ;  /* 0x00007100ff0a77ac */ /* 0x000e620008000a00 */
[----:B0-----:R-:W-:Y:S01]  /*e590*/  UISETP.NE.AND UP0, UPT, UR4, URZ, UPT ;  /* 0x000000ff0400728c */ /* 0x001fe2000bf05270 */
[----:B-1----:R-:W-:Y:S01]  /*e5a0*/  MOV R16, UR10 ;  /* 0x0000000a00107c02 */ /* 0x002fe20008000f00 */
[----:B------:R-:W-:-:S07]  /*e5b0*/  IMAD.U32 R17, RZ, RZ, UR11 ;  /* 0x0000000bff117e24 */ /* 0x000fce000f8e00ff */
[----:B------:R-:W-:Y:S05]  /*e5c0*/  BRA.U !UP0, `(.L_x_378) ;  /* 0x0000000108607547 */ /* 0x000fea000b800000 */
[----:B------:R-:W0:Y:S01]  /*e5d0*/  LDCU UR4, c[0x0][0x360] ;  /* 0x00006c00ff0477ac */ /* 0x000e220008000800 */
[----:B------:R-:W1:Y:S01]  /*e5e0*/  LDCU UR6, c[0x0][0x3a4] ;  /* 0x00007480ff0677ac */ /* 0x000e620008000800 */
[----:B0-----:R-:W-:-:S05]  /*e5f0*/  IMAD R8, R0, UR4, R5 ;  /* 0x0000000400087c24 */ /* 0x001fca000f8e0205 */
[----:B-1----:R-:W-:-:S13]  /*e600*/  ISETP.GE.U32.AND P1, PT, R8, UR6, PT ;  /* 0x0000000608007c0c */ /* 0x002fda000bf26070 */
[----:B------:R-:W-:Y:S05]  /*e610*/  @P1 BRA `(.L_x_379) ;  /* 0x0000000000a41947 */ /* 0x000fea0003800000 */
[----:B------:R-:W0:Y:S01]  /*e620*/  LDCU UR5, c[0x0][0x374] ;  /* 0x00006e80ff0577ac */ /* 0x000e220008000800 */
[----:B------:R-:W1:Y:S01]  /*e630*/  LDC R13, c[0x0][0x364] ;  /* 0x0000d900ff0d7b82 */ /* 0x000e620000000800 */
[----:B------:R-:W-:Y:S01]  /*e640*/  BSSY.RECONVERGENT B1, `(.L_x_380) ;  /* 0x000000f000017945 */ /* 0x000fe20003800200 */
[----:B------:R-:W-:Y:S01]  /*e650*/  MOV R10, R8 ;  /* 0x00000008000a7202 */ /* 0x000fe20000000f00 */
[----:B------:R-:W-:Y:S01]  /*e660*/  IMAD.U32 R17, RZ, RZ, UR11 ;  /* 0x0000000bff117e24 */ /* 0x000fe2000f8e00ff */
[----:B------:R-:W-:-:S04]  /*e670*/  MOV R16, UR10 ;  /* 0x0000000a00107c02 */ /* 0x000fc80008000f00 */
[----:B------:R-:W2:Y:S01]  /*e680*/  LDC.64 R6, c[0x0][0x780] ;  /* 0x0001e000ff067b82 */ /* 0x000ea20000000a00 */
[----:B0-----:R-:W-:Y:S02]  /*e690*/  IMAD R11, R4, UR5, RZ ;  /* 0x00000005040b7c24 */ /* 0x001fe4000f8e02ff */
[----:B-1----:R-:W-:-:S07]  /*e6a0*/  IMAD R13, R13, UR4, RZ ;  /* 0x000000040d0d7c24 */ /* 0x002fce000f8e02ff */
.L_x_381:
[----:B------:R-:W-:-:S05]  /*e6b0*/  IADD3 R9, PT, PT, R11, R10, RZ ;  /* 0x0000000a0b097210 */ /* 0x000fca0007ffe0ff */
[----:B--2---:R-:W-:-:S06]  /*e6c0*/  IMAD.WIDE.U32 R8, R9, 0x8, R6 ;  /* 0x0000000809087825 */ /* 0x004fcc00078e0006 */
[----:B------:R-:W2:Y:S01]  /*e6d0*/  LDG.E.64 R8, desc[UR36][R8.64] ;  /* 0x0000002408087981 */ /* 0x000ea2000c1e1b00 */
[----:B------:R-:W-:-:S04]  /*e6e0*/  IADD3 R10, PT, PT, R13, R10, RZ ;  /* 0x0000000a0d0a7210 */ /* 0x000fc80007ffe0ff */
[----:B------:R-:W-:Y:S02]  /*e6f0*/  ISETP.GE.U32.AND P1, PT, R10, UR6, PT ;  /* 0x000000060a007c0c */ /* 0x000fe4000bf26070 */
[----:B--2---:R-:W-:Y:S02]  /*e700*/  LOP3.LUT R16, R16, R8, RZ, 0x3c, !PT ;  /* 0x0000000810107212 */ /* 0x004fe400078e3cff */
[----:B------:R-:W-:-:S09]  /*e710*/  LOP3.LUT R17, R17, R9, RZ, 0x3c, !PT ;  /* 0x0000000911117212 */ /* 0x000fd200078e3cff */
[----:B------:R-:W-:Y:S05]  /*e720*/  @!P1 BRA `(.L_x_381) ;  /* 0xfffffffc00e09947 */ /* 0x000fea000383ffff */
[----:B------:R-:W-:Y:S05]  /*e730*/  BSYNC.RECONVERGENT B1 ;  /* 0x0000000000017941 */ /* 0x000fea0003800200 */
.L_x_380:
[----:B------:R-:W-:Y:S05]  /*e740*/  BRA `(.L_x_379) ;  /* 0x0000000000587947 */ /* 0x000fea0003800000 */
.L_x_378:
[----:B------:R-:W0:Y:S02]  /*e750*/  LDCU UR5, c[0x0][0x3a4] ;  /* 0x00007480ff0577ac */ /* 0x000e240008000800 */
[----:B0-----:R-:W-:-:S13]  /*e760*/  ISETP.GE.U32.AND P1, PT, R0, UR5, PT ;  /* 0x0000000500007c0c */ /* 0x001fda000bf26070 */
[----:B------:R-:W-:Y:S05]  /*e770*/  @P1 BRA `(.L_x_379) ;  /* 0x00000000004c1947 */ /* 0x000fea0003800000 */
[----:B------:R-:W0:Y:S01]  /*e780*/  LDCU UR4, c[0x0][0x374] ;  /* 0x00006e80ff0477ac */ /* 0x000e220008000800 */
[----:B------:R-:W1:Y:S01]  /*e790*/  LDC R10, c[0x0][0x360] ;  /* 0x0000d800ff0a7b82 */ /* 0x000e620000000800 */
[----:B------:R-:W-:Y:S01]  /*e7a0*/  BSSY.RECONVERGENT B1, `(.L_x_379) ;  /* 0x0000010000017945 */ /* 0x000fe20003800200 */
[----:B------:R-:W-:Y:S01]  /*e7b0*/  IMAD.U32 R16, RZ, RZ, UR10 ;  /* 0x0000000aff107e24 */ /* 0x000fe2000f8e00ff */
[----:B------:R-:W-:Y:S02]  /*e7c0*/  MOV R17, UR11 ;  /* 0x0000000b00117c02 */ /* 0x000fe40008000f00 */
[----:B------:R-:W-:-:S03]  /*e7d0*/  MOV R11, R0 ;  /* 0x00000000000b7202 */ /* 0x000fc60000000f00 */
[----:B------:R-:W2:Y:S08]  /*e7e0*/  LDC.64 R6, c[0x0][0x780] ;  /* 0x0001e000ff067b82 */ /* 0x000eb00000000a00 */
[----:B------:R-:W3:Y:S01]  /*e7f0*/  LDC R12, c[0x0][0x364] ;  /* 0x0000d900ff0c7b82 */ /* 0x000ee20000000800 */
[----:B0-----:R-:W-:-:S07]  /*e800*/  IMAD R4, R4, UR4, RZ ;  /* 0x0000000404047c24 */ /* 0x001fce000f8e02ff */
.L_x_382:
[----:B------:R-:W-:-:S04]  /*e810*/  IMAD.IADD R8, R4, 0x1, R11 ;  /* 0x0000000104087824 */ /* 0x000fc800078e020b */
[----:B-1----:R-:W-:-:S04]  /*e820*/  IMAD R9, R8, R10, R5 ;  /* 0x0000000a08097224 */ /* 0x002fc800078e0205 */
[----:B--2---:R-:W-:-:S06]  /*e830*/  IMAD.WIDE.U32 R8, R9, 0x8, R6 ;  /* 0x0000000809087825 */ /* 0x004fcc00078e0006 */
[----:B------:R-:W2:Y:S01]  /*e840*/  LDG.E.64 R8, desc[UR36][R8.64] ;  /* 0x0000002408087981 */ /* 0x000ea2000c1e1b00 */
[----:B---3--:R-:W-:-:S04]  /*e850*/  IADD3 R11, PT, PT, R12, R11, RZ ;  /* 0x0000000b0c0b7210 */ /* 0x008fc80007ffe0ff */
[----:B------:R-:W-:Y:S02]  /*e860*/  ISETP.GE.U32.AND P1, PT, R11, UR5, PT ;  /* 0x000000050b007c0c */ /* 0x000fe4000bf26070 */
[----:B--2---:R-:W-:Y:S02]  /*e870*/  LOP3.LUT R16, R16, R8, RZ, 0x3c, !PT ;  /* 0x0000000810107212 */ /* 0x004fe400078e3cff */
[----:B------:R-:W-:-:S09]  /*e880*/  LOP3.LUT R17, R17, R9, RZ, 0x3c, !PT ;  /* 0x0000000911117212 */ /* 0x000fd200078e3cff */
[----:B------:R-:W-:Y:S05]  /*e890*/  @!P1 BRA `(.L_x_382) ;  /* 0xfffffffc00dc9947 */ /* 0x000fea000383ffff */
[----:B------:R-:W-:Y:S05]  /*e8a0*/  BSYNC.RECONVERGENT B1 ;  /* 0x0000000000017941 */ /* 0x000fea0003800200 */
.L_x_379:
[----:B------:R-:W-:Y:S05]  /*e8b0*/  BSYNC.RECONVERGENT B0 ;  /* 0x0000000000007941 */ /* 0x000fea0003800200 */
.L_x_377:
[----:B------:R-:W0:Y:S01]  /*e8c0*/  LDCU UR5, c[0x0][0x360] ;  /* 0x00006c00ff0577ac */ /* 0x000e220008000800 */
[----:B------:R-:W-:Y:S01]  /*e8d0*/  UIADD3 UR7, UPT, UPT, UR7, 0x10, URZ ;  /* 0x0000001007077890 */ /* 0x000fe2000fffe0ff */
[----:B------:R-:W1:Y:S03]  /*e8e0*/  LDCU UR6, c[0x0][0x364] ;  /* 0x00006c80ff0677ac */ /* 0x000e660008000800 */
[----:B------:R-:W-:Y:S01]  /*e8f0*/  ULEA UR8, UR8, UR7, 0x18 ;  /* 0x0000000708087291 */ /* 0x000fe2000f8ec0ff */
[----:B------:R-:W2:Y:S01]  /*e900*/  LDCU UR4, c[0x0][0x3a8] ;  /* 0x00007500ff0477ac */ /* 0x000ea20008000800 */
[----:B0-----:R-:W-:-:S05]  /*e910*/  IMAD R4, R0, UR5, R5 ;  /* 0x0000000500047c24 */ /* 0x001fca000f8e0205 */
[----:B------:R-:W-:Y:S01]  /*e920*/  LEA R9, R4, UR8, 0x3 ;  /* 0x0000000804097c11 */ /* 0x000fe2000f8e18ff */
[----:B-1----:R-:W-:-:S04]  /*e930*/  UISETP.GE.U32.AND UP1, UPT, UR6, 0x2, UPT ;  /* 0x000000020600788c */ /* 0x002fc8000bf26070 */
[----:B------:R0:W-:Y:S01]  /*e940*/  STS.64 [R9], R16 ;  /* 0x0000001009007388 */ /* 0x0001e20000000a00 */
[----:B--2---:R-:W-:-:S04]  /*e950*/  UISETP.NE.AND UP0, UPT, UR4, URZ, UPT ;  /* 0x000000ff0400728c */ /* 0x004fc8000bf05270 */
[----:B------:R-:W-:Y:S07]  /*e960*/  BRA.U !UP1, `(.L_x_383) ;  /* 0x00000001093c7547 */ /* 0x000fee000b800000 */
[----:B------:R-:W-:-:S05]  /*e970*/  UMOV UR4, UR6 ;  /* 0x0000000600047c82 */ /* 0x000fca0008000000 */
.L_x_384:
        /* <DEDUP_REMOVED lines=8> */
[----:B------:R-:W-:-:S05]  /*ea00*/  @!P1 LEA R4, R4, UR8, 0x3 ;  /* 0x0000000804049c11 */ /* 0x000fca000f8e18ff */
[----:B------:R-:W0:Y:S02]  /*ea10*/  @!P1 LDS.64 R6, [R4] ;  /* 0x0000000004069984 */ /* 0x000e240000000a00 */
[----:B01----:R-:W-:Y:S02]  /*ea20*/  @!P1 LOP3.LUT R16, R6, R16, RZ, 0x3c, !PT ;  /* 0x0000001006109212 */ /* 0x003fe400078e3cff */
[----:B------:R-:W-:-:S05]  /*ea30*/  @!P1 LOP3.LUT R17, R7, R17, RZ, 0x3c, !PT ;  /* 0x0000001107119212 */ /* 0x000fca00078e3cff */
[----:B------:R1:W-:Y:S01]  /*ea40*/  @!P1 STS.64 [R9], R16 ;  /* 0x0000001009009388 */ /* 0x0003e20000000a00 */
[----:B------:R-:W-:Y:S05]  /*ea50*/  BRA.U UP1, `(.L_x_384) ;  /* 0xfffffffd01c87547 */ /* 0x000fea000b83ffff */
.L_x_383:
[----:B------:R-:W-:Y:S05]  /*ea60*/  BRA.U !UP0, `(.L_x_385) ;  /* 0x0000000108887547 */ /* 0x000fea000b800000 */
[----:B------:R-:W-:Y:S02]  /*ea70*/  UISETP.GE.U32.AND UP0, UPT, UR5, 0x21, UPT ;  /* 0x000000210500788c */ /* 0x000fe4000bf06070 */
[----:B------:R-:W-:-:S07]  /*ea80*/  UMOV UR4, UR5 ;  /* 0x0000000500047c82 */ /* 0x000fce0008000000 */
[----:B------:R-:W-:Y:S05]  /*ea90*/  BRA.U !UP0, `(.L_x_386) ;  /* 0x0000000108487547 */ /* 0x000fea000b800000 */
[----:B------:R2:W-:Y:S01]  /*eaa0*/  STS.64 [R9], R16 ;  /* 0x0000001009007388 */ /* 0x0005e20000000a00 */
[----:B------:R-:W-:Y:S01]  /*eab0*/  UISETP.GE.U32.AND UP0, UPT, UR5, 0x40, UPT ;  /* 0x000000400500788c */ /* 0x000fe2000bf06070 */
[----:B------:R-:W-:-:S08]  /*eac0*/  UMOV UR4, 0x20 ;  /* 0x0000002000047882 */ /* 0x000fd00000000000 */
[----:B------:R-:W-:Y:S05]  /*ead0*/  BRA.U !UP0, `(.L_x_386) ;  /* 0x0000000108387547 */ /* 0x000fea000b800000 */
[----:B------:R-:W-:-:S07]  /*eae0*/  IMAD.U32 R0, RZ, RZ, UR5 ;  /* 0x00000005ff007e24 */ /* 0x000fce000f8e00ff */
.L_x_387:
[----:B------:R-:W-:Y:S01]  /*eaf0*/  SHF.R.U32.HI R4, RZ, 0x1, R0 ;  /* 0x00000001ff047819 */ /* 0x000fe20000011600 */
[----:B------:R-:W-:Y:S03]  /*eb00*/  BAR.SYNC.DEFER_BLOCKING 0x0 ;  /* 0x0000000000007b1d */ /* 0x000fe60000010000 */
[----:B------:R-:W-:-:S04]  /*eb10*/  IADD3 R6, PT, PT, R4, R5, RZ ;  /* 0x0000000504067210 */ /* 0x000fc80007ffe0ff */
[----:B------:R-:W-:-:S04]  /*eb20*/  ISETP.GE.U32.AND P1, PT, R6, UR5, PT ;  /* 0x0000000506007c0c */ /* 0x000fc8000bf26070 */
[----:B------:R-:W-:-:S13]  /*eb30*/  ISETP.GE.U32.OR P1, PT, R5, R4, P1 ;  /* 0x000000040500720c */ /* 0x000fda0000f26470 */
[----:B------:R-:W-:-:S06]  /*eb40*/  @!P1 LEA R6, R4, R9, 0x3 ;  /* 0x0000000904069211 */ /* 0x000fcc00078e18ff */
[----:B------:R-:W0:Y:S02]  /*eb50*/  @!P1 LDS.64 R6, [R6] ;  /* 0x0000000006069984 */ /* 0x000e240000000a00 */
[----:B012---:R-:W-:Y:S02]  /*eb60*/  @!P1 LOP3.LUT R16, R6, R16, RZ, 0x3c, !PT ;  /* 0x0000001006109212 */ /* 0x007fe400078e3cff */
[----:B------:R-:W-:-:S05]  /*eb70*/  @!P1 LOP3.LUT R17, R7, R17, RZ, 0x3c, !PT ;  /* 0x0000001107119212 */ /* 0x000fca00078e3cff */
[----:B------:R3:W-:Y:S01]  /*eb80*/  @!P1 STS.64 [R9], R16 ;  /* 0x0000001009009388 */ /* 0x0007e20000000a00 */
[----:B------:R-:W-:Y:S01]  /*eb90*/  ISETP.GT.U32.AND P1, PT, R0, 0x7f, PT ;  /* 0x0000007f0000780c */ /* 0x000fe20003f24070 */
[----:B------:R-:W-:-:S12]  /*eba0*/  IMAD.MOV.U32 R0, RZ, RZ, R4 ;  /* 0x000000ffff007224 */ /* 0x000fd800078e0004 */
[----:B---3--:R-:W-:Y:S05]  /*ebb0*/  @P1 BRA `(.L_x_387) ;  /* 0xfffffffc00cc1947 */ /* 0x008fea000383ffff */
.L_x_386:
[----:B------:R-:W-:Y:S01]  /*ebc0*/  BAR.SYNC.DEFER_BLOCKING 0x0 ;  /* 0x0000000000007b1d */ /* 0x000fe20000010000 */
[----:B------:R-:W-:-:S09]  /*ebd0*/  UISETP.GE.U32.AND UP0, UPT, UR4, 0x2, UPT ;  /* 0x000000020400788c */ /* 0x000fd2000bf06070 */
[----:B------:R-:W-:Y:S05]  /*ebe0*/  BRA.U !UP0, `(.L_x_385) ;  /* 0x0000000108287547 */ /* 0x000fea000b800000 */
[----:B------:R-:W-:-:S07]  /*ebf0*/  HFMA2 R7, -RZ, RZ, 0, 5.9604644775390625e-08 ;  /* 0x00000001ff077431 */ /* 0x000fce00000001ff */
.L_x_388:
[----:B------:R-:W-:Y:S01]  /*ec00*/  MOV R4, R16 ;  /* 0x0000001000047202 */ /* 0x000fe20000000f00 */
[----:B------:R-:W-:-:S04]  /*ec10*/  IMAD.MOV.U32 R5, RZ, RZ, R17 ;  /* 0x000000ffff057224 */ /* 0x000fc800078e0011 */
[----:B012---:R-:W0:Y:S04]  /*ec20*/  SHFL.DOWN PT, R9, R4, R7, 0x1f ;  /* 0x08001f0704097589 */ /* 0x007e2800000e0000 */
[----:B------:R1:W2:Y:S02]  /*ec30*/  SHFL.DOWN PT, R17, R5, R7, 0x1f ;  /* 0x08001f0705117589 */ /* 0x0002a400000e0000 */
[----:B-1----:R-:W-:-:S04]  /*ec40*/  SHF.L.U32 R7, R7, 0x1, RZ ;  /* 0x0000000107077819 */ /* 0x002fc800000006ff */
[----:B------:R-:W-:Y:S02]  /*ec50*/  ISETP.GE.AND P1, PT, R7, UR4, PT ;  /* 0x0000000407007c0c */ /* 0x000fe4000bf26270 */
[----:B0-----:R-:W-:Y:S02]  /*ec60*/  LOP3.LUT R16, R9, R4, RZ, 0x3c, !PT ;  /* 0x0000000409107212 */ /* 0x001fe400078e3cff */
[----:B--2---:R-:W-:-:S09]  /*ec70*/  LOP3.LUT R17, R17, R5, RZ, 0x3c, !PT ;  /* 0x0000000511117212 */ /* 0x004fd200078e3cff */
[----:B------:R-:W-:Y:S05]  /*ec80*/  @!P1 BRA `(.L_x_388) ;  /* 0xfffffffc00dc9947 */ /* 0x000fea000383ffff */
.L_x_385:
[----:B------:R-:W-:Y:S05]  /*ec90*/  @!P0 EXIT ;  /* 0x000000000000894d */ /* 0x000fea0003800000 */
[----:B------:R-:W3:Y:S02]  /*eca0*/  LDCU.64 UR4, c[0x0][0x778] ;  /* 0x0000ef00ff0477ac */ /* 0x000ee40008000a00 */
[----:B---3--:R-:W-:-:S04]  /*ecb0*/  UISETP.NE.U32.AND UP0, UPT, UR4, URZ, UPT ;  /* 0x000000ff0400728c */ /* 0x008fc8000bf05070 */
[----:B------:R-:W-:-:S09]  /*ecc0*/  UISETP.NE.AND.EX UP0, UPT, UR5, URZ, UPT, UP0 ;  /* 0x000000ff0500728c */ /* 0x000fd2000bf05300 */
[----:B------:R-:W-:Y:S05]  /*ecd0*/  BRA.U UP0, `(.L_x_389) ;  /* 0x0000000100987547 */ /* 0x000fea000b800000 */
[----:B------:R-:W3:Y:S01]  /*ece0*/  LDCU.U8 UR6, c[0x0][0x798] ;  /* 0x0000f300ff0677ac */ /* 0x000ee20008000000 */
[----:B------:R-:W4:Y:S01]  /*ecf0*/  LDCU.64 UR4, c[0x0][0x768] ;  /* 0x0000ed00ff0477ac */ /* 0x000f220008000a00 */
[----:B------:R-:W5:Y:S01]  /*ed00*/  LDCU.U8 UR7, c[0x0][0x799] ;  /* 0x0000f320ff0777ac */ /* 0x000f620008000000 */
[----:B---3--:R-:W-:Y:S01]  /*ed10*/  UISETP.NE.AND UP0, UPT, UR6, URZ, UPT ;  /* 0x000000ff0600728c */ /* 0x008fe2000bf05270 */
[----:B----4-:R-:W-:-:S04]  /*ed20*/  IADD3 R4, P0, PT, R18, UR4, RZ ;  /* 0x0000000412047c10 */ /* 0x010fc8000ff1e0ff */
[----:B------:R-:W-:Y:S01]  /*ed30*/  IADD3.X R5, PT, PT, RZ, UR5, RZ, P0, !PT ;  /* 0x00000005ff057c10 */ /* 0x000fe200087fe4ff */
[----:B-----5:R-:W-:-:S03]  /*ed40*/  UISETP.NE.AND UP1, UPT, UR7, URZ, UPT ;  /* 0x000000ff0700728c */ /* 0x020fc6000bf25270 */
[----:B------:R-:W-:Y:S08]  /*ed50*/  BRA.U !UP0, `(.L_x_390) ;  /* 0x00000001080c7547 */ /* 0x000ff0000b800000 */
[----:B------:R-:W0:Y:S02]  /*ed60*/  LDG.E.64 R2, desc[UR36][R4.64] ;  /* 0x0000002404027981 */ /* 0x000e24000c1e1b00 */
[----:B012---:R-:W-:Y:S02]  /*ed70*/  LOP3.LUT R16, R2, R16, RZ, 0x3c, !PT ;  /* 0x0000001002107212 */ /* 0x007fe400078e3cff */
[----:B------:R-:W-:-:S07]  /*ed80*/  LOP3.LUT R17, R3, R17, RZ, 0x3c, !PT ;  /* 0x0000001103117212 */ /* 0x000fce00078e3cff */
.L_x_390:
[----:B------:R-:W-:Y:S05]  /*ed90*/  BRA.U !UP1, `(.L_x_391) ;  /* 0x0000000109607547 */ /* 0x000fea000b800000 */
[----:B------:R-:W3:Y:S02]  /*eda0*/  LDCU UR4, c[0x0][0x79c] ;  /* 0x0000f380ff0477ac */ /* 0x000ee40008000800 */
[----:B---3--:R-:W-:-:S09]  /*edb0*/  UISETP.NE.AND UP0, UPT, UR4, 0x1, UPT ;  /* 0x000000010400788c */ /* 0x008fd2000bf05270 */
[----:B------:R-:W-:Y:S05]  /*edc0*/  BRA.U !UP0, `(.L_x_392) ;  /* 0x0000000108407547 */ /* 0x000fea000b800000 */
[----:B------:R-:W-:Y:S01]  /*edd0*/  MOV R2, 0x0 ;  /* 0x0000000000027802 */ /* 0x000fe20000000f00 */
[----:B------:R-:W3:Y:S01]  /*ede0*/  LDCU.64 UR4, c[0x4][0x7c8] ;  /* 0x0100f900ff0477ac */ /* 0x000ee20008000a00 */
[----:B------:R-:W-:Y:S02]  /*edf0*/  HFMA2 R12, -RZ, RZ, 0, 5.9604644775390625e-08 ;  /* 0x00000001ff0c7431 */ /* 0x000fe400000001ff */
[----:B------:R-:W-:Y:S01]  /*ee00*/  IMAD.MOV.U32 R8, RZ, RZ, 0x2ef ;  /* 0x000002efff087424 */ /* 0x000fe200078e00ff */
[----:B------:R-:W-:Y:S01]  /*ee10*/  MOV R13, RZ ;  /* 0x000000ff000d7202 */ /* 0x000fe20000000f00 */
[----:B------:R-:W4:Y:S01]  /*ee20*/  LDCU.64 UR6, c[0x4][0x7b8] ;  /* 0x0100f700ff0677ac */ /* 0x000f220008000a00 */
[----:B------:R-:W0:Y:S01]  /*ee30*/  LDC.64 R2, c[0x4][R2] ;  /* 0x0100000002027b82 */ /* 0x000e220000000a00 */
[----:B------:R-:W5:Y:S01]  /*ee40*/  LDCU.64 UR8, c[0x4][0x670] ;  /* 0x0100ce00ff0877ac */ /* 0x000f620008000a00 */
[----:B---3--:R-:W-:Y:S01]  /*ee50*/  IMAD.U32 R4, RZ, RZ, UR4 ;  /* 0x00000004ff047e24 */ /* 0x008fe2000f8e00ff */
[----:B------:R-:W-:-:S02]  /*ee60*/  MOV R5, UR5 ;  /* 0x0000000500057c02 */ /* 0x000fc40008000f00 */
[----:B----4-:R-:W-:Y:S01]  /*ee70*/  MOV R6, UR6 ;  /* 0x0000000600067c02 */ /* 0x010fe20008000f00 */
[----:B------:R-:W-:Y:S01]  /*ee80*/  IMAD.U32 R7, RZ, RZ, UR7 ;  /* 0x00000007ff077e24 */ /* 0x000fe2000f8e00ff */
[----:B-----5:R-:W-:Y:S02]  /*ee90*/  MOV R10, UR8 ;  /* 0x00000008000a7c02 */ /* 0x020fe40008000f00 */
[----:B------:R-:W-:-:S07]  /*eea0*/  MOV R11, UR9 ;  /* 0x00000009000b7c02 */ /* 0x000fce0008000f00 */
[----:B------:R-:W-:-:S07]  /*eeb0*/  LEPC R20, `(.L_x_392) ;  /* 0x000000001014794e */ /* 0x000fce0000000000 */
[----:B012---:R-:W-:Y:S05]  /*eec0*/  CALL.ABS.NOINC R2 ;  /* 0x0000000002007343 */ /* 0x007fea0003c00000 */
.L_x_392:
[----:B------:R-:W3:Y:S02]  /*eed0*/  LDCU.64 UR4, c[0x0][0x768] ;  /* 0x0000ed00ff0477ac */ /* 0x000ee40008000a00 */
[----:B---3--:R-:W-:-:S05]  /*eee0*/  IADD3 R18, P0, PT, R18, UR4, RZ ;  /* 0x0000000412127c10 */ /* 0x008fca000ff1e0ff */
[----:B------:R-:W-:-:S05]  /*eef0*/  IMAD.X R19, RZ, RZ, UR5, P0 ;  /* 0x00000005ff137e24 */ /* 0x000fca00080e06ff */
[----:B------:R-:W-:Y:S01]  /*ef00*/  STG.E.64 desc[UR36][R18.64], R16 ;  /* 0x0000001012007986 */ /* 0x000fe2000c101b24 */
[----:B------:R-:W-:Y:S05]  /*ef10*/  EXIT ;  /* 0x000000000000794d */ /* 0x000fea0003800000 */
.L_x_391:
[----:B------:R-:W-:Y:S01]  /*ef20*/  STG.E.64 desc[UR36][R4.64], R16 ;  /* 0x0000001004007986 */ /* 0x000fe2000c101b24 */
[----:B------:R-:W-:Y:S05]  /*ef30*/  EXIT ;  /* 0x000000000000794d */ /* 0x000fea0003800000 */
.L_x_389:
[----:B------:R-:W3:Y:S01]  /*ef40*/  LDCU.U8 UR4, c[0x0][0x798] ;  /* 0x0000f300ff0477ac */ /* 0x000ee20008000000 */
[----:B------:R-:W4:Y:S01]  /*ef50*/  LDCU.U8 UR5, c[0x0][0x799] ;  /* 0x0000f320ff0577ac */ /* 0x000f220008000000 */
[----:B---3--:R-:W-:Y:S02]  /*ef60*/  UISETP.NE.AND UP0, UPT, UR4, URZ, UPT ;  /* 0x000000ff0400728c */ /* 0x008fe4000bf05270 */
[----:B----4-:R-:W-:-:S07]  /*ef70*/  UISETP.NE.AND UP1, UPT, UR5, URZ, UPT ;  /* 0x000000ff0500728c */ /* 0x010fce000bf25270 */
[----:B------:R-:W-:Y:S05]  /*ef80*/  BRA.U !UP0, `(.L_x_393) ;  /* 0x00000001080c7547 */ /* 0x000fea000b800000 */
[----:B------:R-:W0:Y:S02]  /*ef90*/  LDG.E.64 R4, desc[UR36][R2.64] ;  /* 0x0000002402047981 */ /* 0x000e24000c1e1b00 */
[----:B012---:R-:W-:Y:S02]  /*efa0*/  LOP3.LUT R16, R4, R16, RZ, 0x3c, !PT ;  /* 0x0000001004107212 */ /* 0x007fe400078e3cff */
[----:B------:R-:W-:-:S07]  /*efb0*/  LOP3.LUT R17, R5, R17, RZ, 0x3c, !PT ;  /* 0x0000001105117212 */ /* 0x000fce00078e3cff */
.L_x_393:
[----:B------:R-:W-:Y:S05]  /*efc0*/  BRA.U !UP1, `(.L_x_394) ;  /* 0x0000000109607547 */ /* 0x000fea000b800000 */
[----:B------:R-:W3:Y:S02]  /*efd0*/  LDCU UR4, c[0x0][0x79c] ;  /* 0x0000f380ff0477ac */ /* 0x000ee40008000800 */
[----:B---3--:R-:W-:-:S09]  /*efe0*/  UISETP.NE.AND UP0, UPT, UR4, 0x1, UPT ;  /* 0x000000010400788c */ /* 0x008fd2000bf05270 */
[----:B------:R-:W-:Y:S05]  /*eff0*/  BRA.U !UP0, `(.L_x_395) ;  /* 0x0000000108407547 */ /* 0x000fea000b800000 */
[----:B------:R-:W-:Y:S01]  /*f000*/  MOV R2, 0x0 ;  /* 0x0000000000027802 */ /* 0x000fe20000000f00 */
[----:B------:R-:W3:Y:S01]  /*f010*/  LDCU.64 UR4, c[0x4][0x7c8] ;  /* 0x0100f900ff0477ac */ /* 0x000ee20008000a00 */
[----:B------:R-:W-:Y:S01]  /*f020*/  HFMA2 R8, -RZ, RZ, 0, 4.4763088226318359375e-05 ;  /* 0x000002efff087431 */ /* 0x000fe200000001ff */
[----:B------:R-:W-:Y:S01]  /*f030*/  MOV R12, 0x1 ;  /* 0x00000001000c7802 */ /* 0x000fe20000000f00 */
[----:B------:R-:W-:Y:S01]  /*f040*/  IMAD.MOV.U32 R13, RZ, RZ, RZ ;  /* 0x000000ffff0d7224 */ /* 0x000fe200078e00ff */
[----:B------:R-:W4:Y:S01]  /*f050*/  LDCU.64 UR6, c[0x4][0x7b8] ;  /* 0x0100f700ff0677ac */ /* 0x000f220008000a00 */
[----:B------:R-:W0:Y:S01]  /*f060*/  LDC.64 R2, c[0x4][R2] ;  /* 0x0100000002027b82 */ /* 0x000e220000000a00 */
[----:B------:R-:W5:Y:S01]  /*f070*/  LDCU.64 UR8, c[0x4][0x670] ;  /* 0x0100ce00ff0877ac */ /* 0x000f620008000a00 */
[----:B---3--:R-:W-:Y:S02]  /*f080*/  MOV R4, UR4 ;  /* 0x0000000400047c02 */ /* 0x008fe40008000f00 */
[----:B------:R-:W-:Y:S01]  /*f090*/  MOV R5, UR5 ;  /* 0x0000000500057c02 */ /* 0x000fe20008000f00 */
[----:B----4-:R-:W-:Y:S01]  /*f0a0*/  IMAD.U32 R6, RZ, RZ, UR6 ;  /* 0x00000006ff067e24 */ /* 0x010fe2000f8e00ff */
[----:B------:R-:W-:-:S02]  /*f0b0*/  MOV R7, UR7 ;  /* 0x0000000700077c02 */ /* 0x000fc40008000f00 */
[----:B-----5:R-:W-:Y:S01]  /*f0c0*/  MOV R10, UR8 ;  /* 0x00000008000a7c02 */ /* 0x020fe20008000f00 */
[----:B------:R-:W-:-:S07]  /*f0d0*/  IMAD.U32 R11, RZ, RZ, UR9 ;  /* 0x00000009ff0b7e24 */ /* 0x000fce000f8e00ff */
[----:B------:R-:W-:-:S07]  /*f0e0*/  LEPC R20, `(.L_x_395) ;  /* 0x000000001014794e */ /* 0x000fce0000000000 */
[----:B012---:R-:W-:Y:S05]  /*f0f0*/  CALL.ABS.NOINC R2 ;  /* 0x0000000002007343 */ /* 0x007fea0003c00000 */
.L_x_395:
[----:B------:R-:W3:Y:S02]  /*f100*/  LDCU.64 UR4, c[0x0][0x768] ;  /* 0x0000ed00ff0477ac */ /* 0x000ee40008000a00 */
[----:B---3--:R-:W-:-:S04]  /*f110*/  IADD3 R18, P0, PT, R18, UR4, RZ ;  /* 0x0000000412127c10 */ /* 0x008fc8000ff1e0ff */
[----:B------:R-:W-:-:S05]  /*f120*/  IADD3.X R19, PT, PT, RZ, UR5, RZ, P0, !PT ;  /* 0x00000005ff137c10 */ /* 0x000fca00087fe4ff */
[----:B------:R-:W-:Y:S01]  /*f130*/  STG.E.64 desc[UR36][R18.64], R16 ;  /* 0x0000001012007986 */ /* 0x000fe2000c101b24 */
[----:B------:R-:W-:Y:S05]  /*f140*/  EXIT ;  /* 0x000000000000794d */ /* 0x000fea0003800000 */
.L_x_394:
[----:B------:R-:W-:Y:S01]  /*f150*/  STG.E.64 desc[UR36][R2.64], R16 ;  /* 0x0000001002007986 */ /* 0x000fe2000c101b24 */
[----:B------:R-:W-:Y:S05]  /*f160*/  EXIT ;  /* 0x000000000000794d */ /* 0x000fea0003800000 */
.L_x_371:
        /* <DEDUP_REMOVED lines=8> */
[----:B--2---:R-:W-:Y:S02]  /*f1f0*/  ISETP.NE.AND P1, PT, R0, RZ, PT ;  /* 0x000000ff0000720c */ /* 0x004fe40003f25270 */
[----:B0-----:R-:W-:-:S13]  /*f200*/  ISETP.NE.AND P0, PT, RZ, UR4, PT ;  /* 0x00000004ff007c0c */ /* 0x001fda000bf05270 */
[----:B------:R-:W-:Y:S05]  /*f210*/  @P0 EXIT P1 ;  /* 0x000000000000094d */ /* 0x000fea0000800000 */
[----:B------:R-:W-:-:S04]  /*f220*/  UISETP.NE.U32.AND UP0, UPT, UR6, URZ, UPT ;  /* 0x000000ff0600728c */ /* 0x000fc8000bf05070 */
[----:B------:R-:W-:-:S09]  /*f230*/  UISETP.NE.AND.EX UP0, UPT, UR7, URZ, UPT, UP0 ;  /* 0x000000ff0700728c */ /* 0x000fd2000bf05300 */
[----:B------:R-:W-:Y:S05]  /*f240*/  BRA.U UP0, `(.L_x_396) ;  /* 0x0000000100a07547 */ /* 0x000fea000b800000 */
[----:B------:R-:W0:Y:S01]  /*f250*/  LDCU.U8 UR6, c[0x0][0x798] ;  /* 0x0000f300ff0677ac */ /* 0x000e220008000000 */
[----:B------:R-:W2:Y:S01]  /*f260*/  LDCU.64 UR4, c[0x0][0x768] ;  /* 0x0000ed00ff0477ac */ /* 0x000ea20008000a00 */
[----:B------:R-:W5:Y:S01]  /*f270*/  LDCU.U8 UR7, c[0x0][0x799] ;  /* 0x0000f320ff0777ac */ /* 0x000f620008000000 */
[----:B0-----:R-:W-:Y:S01]  /*f280*/  UISETP.NE.AND UP0, UPT, UR6, URZ, UPT ;  /* 0x000000ff0600728c */ /* 0x001fe2000bf05270 */
[----:B--2---:R-:W-:-:S04]  /*f290*/  IADD3 R4, P0, PT, R18, UR4, RZ ;  /* 0x0000000412047c10 */ /* 0x004fc8000ff1e0ff */
[----:B------:R-:W-:Y:S01]  /*f2a0*/  IADD3.X R5, PT, PT, RZ, UR5, RZ, P0, !PT ;  /* 0x00000005ff057c10 */ /* 0x000fe200087fe4ff */
[----:B-----5:R-:W-:-:S03]  /*f2b0*/  UISETP.NE.AND UP1, UPT, UR7, URZ, UPT ;  /* 0x000000ff0700728c */ /* 0x020fc6000bf25270 */
[----:B------:R-:W-:Y:S08]  /*f2c0*/  BRA.U !UP0, `(.L_x_397) ;  /* 0x00000001080c7547 */ /* 0x000ff0000b800000 */
[----:B------:R-:W1:Y:S02]  /*f2d0*/  LDG.E.64 R2, desc[UR36][R4.64] ;  /* 0x0000002404027981 */ /* 0x000e64000c1e1b00 */
[----:B-1-34-:R-:W-:Y:S02]  /*f2e0*/  LOP3.LUT R14, R2, R14, RZ, 0x3c, !PT ;  /* 0x0000000e020e7212 */ /* 0x01afe400078e3cff */
[----:B------:R-:W-:-:S07]  /*f2f0*/  LOP3.LUT R15, R3, R15, RZ, 0x3c, !PT ;  /* 0x0000000f030f7212 */ /* 0x000fce00078e3cff */
.L_x_397:
[----:B------:R-:W-:Y:S01]  /*f300*/  IMAD.MOV.U32 R16, RZ, RZ, R14 ;  /* 0x000000ffff107224 */ /* 0x000fe200078e000e */
[----:B------:R-:W-:Y:S01]  /*f310*/  MOV R17, R15 ;  /* 0x0000000f00117202 */ /* 0x000fe20000000f00 */
[----:B------:R-:W-:Y:S06]  /*f320*/  BRA.U !UP1, `(.L_x_398) ;  /* 0x0000000109607547 */ /* 0x000fec000b800000 */
        /* <DEDUP_REMOVED lines=8> */
[----:B------:R-:W2:Y:S01]  /*f3b0*/  LDCU.64 UR6, c[0x4][0x7b8] ;  /* 0x0100f700ff0677ac */ /* 0x000ea20008000a00 */
[----:B------:R-:W1:Y:S01]  /*f3c0*/  LDC.64 R2, c[0x4][R2] ;  /* 0x0100000002027b82 */ /* 0x000e620000000a00 */
[----:B------:R-:W5:Y:S01]  /*f3d0*/  LDCU.64 UR8, c[0x4][0x670] ;  /* 0x0100ce00ff0877ac */ /* 0x000f620008000a00 */
[----:B0-----:R-:W-:Y:S01]  /*f3e0*/  MOV R4, UR4 ;  /* 0x0000000400047c02 */ /* 0x001fe20008000f00 */
[----:B------:R-:W-:Y:S01]  /*f3f0*/  IMAD.U32 R5, RZ, RZ, UR5 ;  /* 0x00000005ff057e24 */ /* 0x000fe2000f8e00ff */
[----:B--2---:R-:W-:-:S02]  /*f400*/  MOV R6, UR6 ;  /* 0x0000000600067c02 */ /* 0x004fc40008000f00 */
[----:B-1-34-:R-:W-:Y:S01]  /*f410*/  MOV R7, UR7 ;  /* 0x0000000700077c02 */ /* 0x01afe20008000f00 */
[----:B-----5:R-:W-:Y:S01]  /*f420*/  IMAD.U32 R10, RZ, RZ, UR8 ;  /* 0x00000008ff0a7e24 */ /* 0x020fe2000f8e00ff */
[----:B------:R-:W-:-:S07]  /*f430*/  MOV R11, UR9 ;  /* 0x00000009000b7c02 */ /* 0x000fce0008000f00 */
[----:B------:R-:W-:-:S07]  /*f440*/  LEPC R20, `(.L_x_399) ;  /* 0x000000001014794e */ /* 0x000fce0000000000 */
[----:B------:R-:W-:Y:S05]  /*f450*/  CALL.ABS.NOINC R2 ;  /* 0x0000000002007343 */ /* 0x000fea0003c00000 */
.L_x_399:
[----:B------:R-:W0:Y:S02]  /*f460*/  LDCU.64 UR4, c[0x0][0x768] ;  /* 0x0000ed00ff0477ac */ /* 0x000e240008000a00 */
[----:B0-----:R-:W-:-:S04]  /*f470*/  IADD3 R18, P0, PT, R18, UR4, RZ ;  /* 0x0000000412127c10 */ /* 0x001fc8000ff1e0ff */
[----:B------:R-:W-:-:S05]  /*f480*/  IADD3.X R19, PT, PT, RZ, UR5, RZ, P0, !PT ;  /* 0x00000005ff137c10 */ /* 0x000fca00087fe4ff */
[----:B------:R-:W-:Y:S01]  /*f490*/  STG.E.64 desc[UR36][R18.64], R16 ;  /* 0x0000001012007986 */ /* 0x000fe2000c101b24 */
[----:B------:R-:W-:Y:S05]  /*f4a0*/  EXIT ;  /* 0x000000000000794d */ /* 0x000fea0003800000 */
.L_x_398:
[----:B------:R-:W-:Y:S01]  /*f4b0*/  STG.E.64 desc[UR36][R4.64], R16 ;  /* 0x0000001004007986 */ /* 0x000fe2000c101b24 */
[----:B------:R-:W-:Y:S05]  /*f4c0*/  EXIT ;  /* 0x000000000000794d */ /* 0x000fea0003800000 */
.L_x_396:
[----:B------:R-:W0:Y:S01]  /*f4d0*/  LDCU.U8 UR4, c[0x0][0x798] ;  /* 0x0000f300ff0477ac */ /* 0x000e220008000000 */
[----:B------:R-:W2:Y:S01]  /*f4e0*/  LDCU.U8 UR5, c[0x0][0x799] ;  /* 0x0000f320ff0577ac */ /* 0x000ea20008000000 */
[----:B0-----:R-:W-:Y:S02]  /*f4f0*/  UISETP.NE.AND UP0, UPT, UR4, URZ, UPT ;  /* 0x000000ff0400728c */ /* 0x001fe4000bf05270 */
[----:B--2---:R-:W-:-:S07]  /*f500*/  UISETP.NE.AND UP1, UPT, UR5, URZ, UPT ;  /* 0x000000ff0500728c */ /* 0x004fce000bf25270 */
[----:B------:R-:W-:Y:S05]  /*f510*/  BRA.U !UP0, `(.L_x_400) ;  /* 0x00000001080c7547 */ /* 0x000fea000b800000 */
[----:B------:R-:W1:Y:S02]  /*f520*/  LDG.E.64 R4, desc[UR36][R2.64] ;  /* 0x0000002402047981 */ /* 0x000e64000c1e1b00 */
[----:B-1-34-:R-:W-:Y:S02]  /*f530*/  LOP3.LUT R14, R4, R14, RZ, 0x3c, !PT ;  /* 0x0000000e040e7212 */ /* 0x01afe400078e3cff */
[----:B------:R-:W-:-:S07]  /*f540*/  LOP3.LUT R15, R5, R15, RZ, 0x3c, !PT ;  /* 0x0000000f050f7212 */ /* 0x000fce00078e3cff */
.L_x_400:
        /* <DEDUP_REMOVED lines=22> */
.L_x_402:
[----:B------:R-:W0:Y:S02]  /*f6b0*/  LDCU.64 UR4, c[0x0][0x768] ;  /* 0x0000ed00ff0477ac */ /* 0x000e240008000a00 */
[----:B0-----:R-:W-:-:S04]  /*f6c0*/  IADD3 R18, P0, PT, R18, UR4, RZ ;  /* 0x0000000412127c10 */ /* 0x001fc8000ff1e0ff */
[----:B------:R-:W-:-:S05]  /*f6d0*/  IADD3.X R19, PT, PT, RZ, UR5, RZ, P0, !PT ;  /* 0x00000005ff137c10 */ /* 0x000fca00087fe4ff */
[----:B------:R-:W-:Y:S01]  /*f6e0*/  STG.E.64 desc[UR36][R18.64], R16 ;  /* 0x0000001012007986 */ /* 0x000fe2000c101b24 */
[----:B------:R-:W-:Y:S05]  /*f6f0*/  EXIT ;  /* 0x000000000000794d */ /* 0x000fea0003800000 */
.L_x_401:
[----:B------:R-:W-:Y:S01]  /*f700*/  STG.E.64 desc[UR36][R2.64], R16 ;  /* 0x0000001002007986 */ /* 0x000fe2000c101b24 */
[----:B------:R-:W-:Y:S05]  /*f710*/  EXIT ;  /* 0x000000000000794d */ /* 0x000fea0003800000 */
.L_x_403:
        /* <DEDUP_REMOVED lines=14> */
.L_x_9957:


//--------------------- .text._ZN2at6native13reduce_kernelILi256ELi2ENS0_8ReduceOpIN3c108BFloat16ENS0_14func_wrapper_tIdZNS0_15xor_sum_functorIS4_vEclERNS_14TensorIteratorEEUlddE_EEjdLi4ELi4EEEEEvT1_ --------------------------
	.section	.text._ZN2at6native13reduce_kernelILi256ELi2ENS0_8ReduceOpIN3c108BFloat16ENS0_14func_wrapper_tIdZNS0_15xor_sum_functorIS4_vEclERNS_14TensorIteratorEEUlddE_EEjdLi4ELi4EEEEEvT1_,"ax",@progbits
	.align	128
        .global         _ZN2at6native13reduce_kernelILi256ELi2ENS0_8ReduceOpIN3c108BFloat16ENS0_14func_wrapper_tIdZNS0_15xor_sum_functorIS4_vEclERNS_14TensorIteratorEEUlddE_EEjdLi4ELi4EEEEEvT1_
        .type           _ZN2at6native13reduce_kernelILi256ELi2ENS0_8ReduceOpIN3c108BFloat16ENS0_14func_wrapper_tIdZNS0_15xor_sum_functorIS4_vEclERNS_14TensorIteratorEEUlddE_EEjdLi4ELi4EEEEEvT1_,@function
        .size           _ZN2at6native13reduce_kernelILi256ELi2ENS0_8ReduceOpIN3c108BFloat16ENS0_14func_wrapper_tIdZNS0_15xor_sum_functorIS4_vEclERNS_14TensorIteratorEEUlddE_EEjdLi4ELi4EEEEEvT1_,(.L_x_9958 - _ZN2at6native13reduce_kernelILi256ELi2ENS0_8ReduceOpIN3c108BFloat16ENS0_14func_wrapper_tIdZNS0_15xor_sum_functorIS4_vEclERNS_14TensorIteratorEEUlddE_EEjdLi4ELi4EEEEEvT1_)
        .other          _ZN2at6native13reduce_kernelILi256ELi2ENS0_8ReduceOpIN3c108BFloat16ENS0_14func_wrapper_tIdZNS0_15xor_sum_functorIS4_vEclERNS_14TensorIteratorEEUlddE_EEjdLi4ELi4EEEEEvT1_,@"STO_CUDA_ENTRY STV_DEFAULT"
_ZN2at6native13reduce_kernelILi256ELi2ENS0_8ReduceOpIN3c108BFloat16ENS0_14func_wrapper_tIdZNS0_15xor_sum_functorIS4_vEclERNS_14TensorIteratorEEUlddE_EEjdLi4ELi4EEEEEvT1_:
.text._ZN2at6native13reduce_kernelILi256ELi2ENS0_8ReduceOpIN3c108BFloat16ENS0_14func_wrapper_tIdZNS0_15xor_sum_functorIS4_vEclERNS_14TensorIteratorEEUlddE_EEjdLi4ELi4EEEEEvT1_:
[----:B------:R-:W0:Y:S01]  /*0000*/  LDC R1, c[0x0][0x37c] ;  /* 0x0000df00ff017b82 */ /* 0x000e220000000800 */
[----:B------:R-:W1:Y:S01]  /*0010*/  S2R R19, SR_TID.X ;  /* 0x0000000000137919 */ /* 0x000e620000002100 */
[----:B------:R-:W1:Y:S01]  /*0020*/  LDCU.64 UR10, c[0x0][0x3b0] ;  /* 0x00007600ff0a77ac */ /* 0x000e620008000a00 */
[----:B------:R-:W-:Y:S01]  /*0030*/  HFMA2 R38, -RZ, RZ, 0, 0 ;  /* 0x00000000ff267431 */ /* 0x000fe200000001ff */
[----:B------:R-:W2:Y:S01]  /*0040*/  S2R R16, SR_TID.Y ;  /* 0x0000000000107919 */ /* 0x000ea20000002200 */
[----:B------:R-:W3:Y:S01]  /*0050*/  LDCU UR4, c[0x0][0x564] ;  /* 0x0000ac80ff0477ac */ /* 0x000ee20008000800 */
[----:B------:R-:W4:Y:S01]  /*0060*/  S2R R17, SR_CTAID.X ;  /* 0x0000000000117919 */ /* 0x000f220000002500 */
[----:B------:R-:W5:Y:S01]  /*0070*/  LDCU.64 UR8, c[0x0][0x3a8] ;  /* 0x00007500ff0877ac */ /* 0x000f620008000a00 */
[----:B------:R-:W4:Y:S01]  /*0080*/  S2R R2, SR_CTAID.Y ;  /* 0x0000000000027919 */ /* 0x000f220000002600 */
[----:B------:R-:W2:Y:S01]  /*0090*/  LDCU UR5, c[0x0][0x3b8] ;  /* 0x00007700ff0577ac */ /* 0x000ea20008000800 */
        /* <DEDUP_REMOVED lines=11> */
[----:B------:R-:W-:Y:S01]  /*0150*/  MOV R24, RZ ;  /* 0x000000ff00187202 */ /* 0x000fe20000000f00 */
[----:B------:R-:W2:Y:S01]  /*0160*/  LDCU UR5, c[0x0][0x570] ;  /* 0x0000ae00ff0577ac */ /* 0x000ea20008000800 */
[----:B------:R-:W3:Y:S01]  /*0170*/  LDCU UR8, c[0x0][0x698] ;  /* 0x0000d300ff0877ac */ /* 0x000ee20008000800 */
[----:B------:R-:W-:-:S04]  /*0180*/  UIADD3 UR4, UPT, UPT, UR4, -0x1, URZ ;  /* 0xffffffff04047890 */ /* 0x000fc8000fffe0ff */
[----:B------:R-:W-:Y:S01]  /*0190*/  UISETP.NE.AND UP0, UPT, UR4, URZ, UPT ;  /* 0x000000ff0400728c */ /* 0x000fe2000bf05270 */
[----:B-1----:R-:W-:-:S05]  /*01a0*/  IMAD.HI.U32 R4, R25, UR7, R24 ;  /* 0x0000000719047c27 */ /* 0x002fca000f8e0018 */
[----:B--2---:R-:W-:-:S05]  /*01b0*/  SHF.R.U32.HI R5, RZ, UR5, R4 ;  /* 0x00000005ff057c19 */ /* 0x004fca0008011604 */
[----:B------:R-:W-:-:S04]  /*01c0*/  IMAD.MOV R3, RZ, RZ, -R5 ;  /* 0x000000ffff037224 */ /* 0x000fc800078e0a05 */
[----:B------:R-:W-:-:S04]  /*01d0*/  IMAD R38, R3, UR6, R25 ;  /* 0x0000000603267c24 */ /* 0x000fc8000f8e0219 */
[----:B---3--:R-:W-:Y:S01]  /*01e0*/  IMAD R38, R38, UR8, RZ ;  /* 0x0000000826267c24 */ /* 0x008fe2000f8e02ff */
[----:B------:R-:W-:Y:S06]  /*01f0*/  BRA.U !UP0, `(.L_x_404) ;  /* 0x0000001108247547 */ /* 0x000fec000b800000 */
[----:B------:R-:W1:Y:S01]  /*0200*/  LDCU.64 UR6, c[0x0][0x578] ;  /* 0x0000af00ff0677ac */ /* 0x000e620008000a00 */
[----:B------:R-:W-:Y:S01]  /*0210*/  MOV R4, RZ ;  /* 0x000000ff00047202 */ /* 0x000fe20000000f00 */
[----:B------:R-:W-:Y:S01]  /*0220*/  UISETP.LT.U32.AND UP0, UPT, UR4, 0x18, UPT ;  /* 0x000000180400788c */ /* 0x000fe2000bf01070 */
[----:B------:R-:W2:Y:S03]  /*0230*/  LDCU UR5, c[0x0][0x574] ;  /* 0x0000ae80ff0577ac */ /* 0x000ea60008000800 */
[----:B------:R-:W-:-:S04]  /*0240*/  USEL UR4, UR4, 0x18, UP0 ;  /* 0x0000001804047887 */ /* 0x000fc80008000000 */
[----:B------:R-:W-:Y:S01]  /*0250*/  UIADD3 UR4, UPT, UPT, UR4, 0x1, URZ ;  /* 0x0000000104047890 */ /* 0x000fe2000fffe0ff */
[----:B-1----:R-:W-:Y:S01]  /*0260*/  IMAD.HI.U32 R6, R5, UR6, R4 ;  /* 0x0000000605067c27 */ /* 0x002fe2000f8e0004 */
[----:B------:R-:W1:Y:S04]  /*0270*/  LDCU UR6, c[0x0][0x6a0] ;  /* 0x0000d400ff0677ac */ /* 0x000e680008000800 */
[----:B------:R-:W-:Y:S01]  /*0280*/  SHF.R.U32.HI R7, RZ, UR7, R6 ;  /* 0x00000007ff077c19 */ /* 0x000fe20008011606 */
[----:B------:R-:W-:-:S04]  /*0290*/  UISETP.NE.AND UP0, UPT, UR4, 0x2, UPT ;  /* 0x000000020400788c */ /* 0x000fc8000bf05270 */
[----:B------:R-:W-:-:S04]  /*02a0*/  IMAD.MOV R3, RZ, RZ, -R7 ;  /* 0x000000ffff037224 */ /* 0x000fc800078e0a07 */
[----:B--2---:R-:W-:-:S04]  /*02b0*/  IMAD R5, R3, UR5, R5 ;  /* 0x0000000503057c24 */ /* 0x004fc8000f8e0205 */
[----:B-1----:R-:W-:Y:S01]  /*02c0*/  IMAD R38, R5, UR6, R38 ;  /* 0x0000000605267c24 */ /* 0x002fe2000f8e0226 */
        /* <DEDUP_REMOVED lines=252> */
.L_x_404:
[----:B------:R-:W1:Y:S01]  /*1290*/  LDCU UR5, c[0x0][0x394] ;  /* 0x00007280ff0577ac */ /* 0x000e620008000800 */
[----:B------:R-:W-:Y:S01]  /*12a0*/  BSSY.RECONVERGENT B6, `(.L_x_405) ;  /* 0x0000bc5000067945 */ /* 0x000fe20003800200 */
[----:B------:R-:W2:Y:S01]  /*12b0*/  LDCU UR4, c[0x0][0x398] ;  /* 0x00007300ff0477ac */ /* 0x000ea20008000800 */
[----:B------:R-:W3:Y:S01]  /*12c0*/  LDCU.64 UR36, c[0x0][0x358] ;  /* 0x00006b00ff2477ac */ /* 0x000ee20008000a00 */
[----:B-1----:R-:W-:-:S04]  /*12d0*/  MOV R28, UR5 ;  /* 0x00000005001c7c02 */ /* 0x002fc80008000f00 */
[----:B------:R-:W-:-:S04]  /*12e0*/  ISETP.GE.U32.AND P0, PT, R41, R28, PT ;  /* 0x0000001c2900720c */ /* 0x000fc80003f06070 */
[----:B--2---:R-:W-:-:S13]  /*12f0*/  ISETP.GE.U32.OR P0, PT, R25, UR4, P0 ;  /* 0x0000000419007c0c */ /* 0x004fda0008706470 */
[----:B---3--:R-:W-:Y:S05]  /*1300*/  @P0 BRA `(.L_x_406) ;  /* 0x000000b800f80947 */ /* 0x008fea0003800000 */
[----:B------:R-:W1:Y:S01]  /*1310*/  LDCU.U8 UR6, c[0x0][0x3c8] ;  /* 0x00007900ff0677ac */ /* 0x000e620008000000 */
[----:B------:R-:W2:Y:S01]  /*1320*/  LDCU.64 UR4, c[0x0][0x760] ;  /* 0x0000ec00ff0477ac */ /* 0x000ea20008000a00 */
[----:B-1----:R-:W-:Y:S01]  /*1330*/  UISETP.NE.AND UP0, UPT, UR6, URZ, UPT ;  /* 0x000000ff0600728c */ /* 0x002fe2000bf05270 */
[----:B--2---:R-:W-:-:S05]  /*1340*/  IADD3 R22, P0, PT, R38, UR4, RZ ;  /* 0x0000000426167c10 */ /* 0x004fca000ff1e0ff */
[----:B------:R-:W-:-:S03]  /*1350*/  IMAD.X R23, RZ, RZ, UR5, P0 ;  /* 0x00000005ff177e24 */ /* 0x000fc600080e06ff */
[----:B------:R-:W-:Y:S05]  /*1360*/  BRA.U !UP0, `(.L_x_407) ;  /* 0x0000000908307547 */ /* 0x000fea000b800000 */
[----:B------:R-:W-:Y:S01]  /*1370*/  MOV R0, 0x0 ;  /* 0x0000000000007802 */ /* 0x000fe20000000f00 */
[----:B------:R-:W1:Y:S01]  /*1380*/  LDCU.64 UR6, c[0x4][0x7b0] ;  /* 0x0100f600ff0677ac */ /* 0x000e620008000a00 */
[----:B------:R-:W-:Y:S02]  /*1390*/  HFMA2 R8, -RZ, RZ, 0, 2.8789043426513671875e-05 ;  /* 0x000001e3ff087431 */ /* 0x000fe400000001ff */
[----:B------:R-:W-:Y:S01]  /*13a0*/  IMAD.MOV.U32 R12, RZ, RZ, 0x1 ;  /* 0x00000001ff0c7424 */ /* 0x000fe200078e00ff */
[----:B------:R2:W3:Y:S01]  /*13b0*/  LDC.64 R14, c[0x4][R0] ;  /* 0x01000000000e7b82 */ /* 0x0004e20000000a00 */
[----:B------:R-:W4:Y:S01]  /*13c0*/  LDCU.64 UR8, c[0x4][0x7b8] ;  /* 0x0100f700ff0877ac */ /* 0x000f220008000a00 */
[----:B------:R-:W-:Y:S01]  /*13d0*/  MOV R13, RZ ;  /* 0x000000ff000d7202 */ /* 0x000fe20000000f00 */
[----:B------:R-:W5:Y:S01]  /*13e0*/  LDCU.64 UR10, c[0x4][0x680] ;  /* 0x0100d000ff0a77ac */ /* 0x000f620008000a00 */
[----:B------:R-:W0:Y:S01]  /*13f0*/  LDCU UR4, c[0x0][0x394] ;  /* 0x00007280ff0477ac */ /* 0x000e220008000800 */
[----:B-1----:R-:W-:Y:S01]  /*1400*/  MOV R4, UR6 ;  /* 0x0000000600047c02 */ /* 0x002fe20008000f00 */
[----:B------:R-:W-:Y:S01]  /*1410*/  IMAD.U32 R5, RZ, RZ, UR7 ;  /* 0x00000007ff057e24 */ /* 0x000fe2000f8e00ff */
[----:B----4-:R-:W-:Y:S01]  /*1420*/  MOV R6, UR8 ;  /* 0x0000000800067c02 */ /* 0x010fe20008000f00 */
[----:B------:R-:W-:Y:S01]  /*1430*/  IMAD.U32 R7, RZ, RZ, UR9 ;  /* 0x00000009ff077e24 */ /* 0x000fe2000f8e00ff */
[----:B-----5:R-:W-:Y:S01]  /*1440*/  MOV R10, UR10 ;  /* 0x0000000a000a7c02 */ /* 0x020fe20008000f00 */
[----:B------:R-:W-:-:S02]  /*1450*/  IMAD.U32 R11, RZ, RZ, UR11 ;  /* 0x0000000bff0b7e24 */ /* 0x000fc4000f8e00ff */
[----:B0-2---:R-:W-:-:S07]  /*1460*/  IMAD.U32 R18, RZ, RZ, UR4 ;  /* 0x00000004ff127e24 */ /* 0x005fce000f8e00ff */
[----:B------:R-:W-:-:S07]  /*1470*/  LEPC R20, `(.L_x_408) ;  /* 0x000000001014794e */ /* 0x000fce0000000000 */
[----:B---3--:R-:W-:Y:S05]  /*1480*/  CALL.ABS.NOINC R14 ;  /* 0x000000000e007343 */ /* 0x008fea0003c00000 */
.L_x_408:
[----:B------:R-:W0:Y:S01]  /*1490*/  LDC R27, c[0x0][0x388] ;  /* 0x0000e200ff1b7b82 */ /* 0x000e220000000800 */
[----:B------:R-:W-:Y:S01]  /*14a0*/  SHF.R.U32.HI R0, RZ, 0x1, R22 ;  /* 0x00000001ff007819 */ /* 0x000fe20000011616 */
[----:B------:R-:W-:Y:S03]  /*14b0*/  BSSY.RECONVERGENT B0, `(.L_x_409) ;  /* 0x0000029000007945 */ /* 0x000fe60003800200 */
[----:B------:R-:W-:-:S03]  /*14c0*/  LOP3.LUT P0, R10, R0, 0x3, RZ, 0xc0, !PT ;  /* 0x00000003000a7812 */ /* 0x000fc6000780c0ff */
[----:B------:R-:W1:Y:S01]  /*14d0*/  LDC R20, c[0x0][0x38c] ;  /* 0x0000e300ff147b82 */ /* 0x000e620000000800 */
[----:B0-----:R-:W-:Y:S01]  /*14e0*/  MOV R3, R27 ;  /* 0x0000001b00037202 */ /* 0x001fe20000000f00 */
[----:B------:R-:W-:Y:S01]  /*14f0*/  IMAD.MOV.U32 R5, RZ, RZ, R27 ;  /* 0x000000ffff057224 */ /* 0x000fe200078e001b */
[----:B-1----:R-:W-:Y:S01]  /*1500*/  MOV R4, R20 ;  /* 0x0000001400047202 */ /* 0x002fe20000000f00 */
        /* <DEDUP_REMOVED lines=10> */
[----:B------:R-:W0:Y:S01]  /*15b0*/  LDCU UR4, c[0x0][0x3ac] ;  /* 0x00007580ff0477ac */ /* 0x000e220008000800 */
[----:B------:R-:W-:Y:S01]  /*15c0*/  ISETP.NE.AND P1, PT, R16, RZ, PT ;  /* 0x000000ff1000720c */ /* 0x000fe20003f25270 */
[----:B------:R-:W-:Y:S01]  /*15d0*/  IMAD.MOV.U32 R5, RZ, RZ, R27 ;  /* 0x000000ffff057224 */ /* 0x000fe200078e001b */
[----:B------:R-:W-:Y:S02]  /*15e0*/  MOV R11, R20 ;  /* 0x00000014000b7202 */ /* 0x000fe40000000f00 */
[----:B0-----:R-:W-:-:S13]  /*15f0*/  ISETP.NE.AND P0, PT, RZ, UR4, PT ;  /* 0x00000004ff007c0c */ /* 0x001fda000bf05270 */
[----:B------:R-:W-:Y:S05]  /*1600*/  @P0 BRA P1, `(.L_x_412) ;  /* 0x0000000000380947 */ /* 0x000fea0000800000 */
[----:B------:R-:W0:Y:S01]  /*1610*/  LDCU UR4, c[0x0][0x3b0] ;  /* 0x00007600ff0477ac */ /* 0x000e220008000800 */
[----:B------:R-:W-:Y:S01]  /*1620*/  ISETP.NE.AND P1, PT, R2, RZ, PT ;  /* 0x000000ff0200720c */ /* 0x000fe20003f25270 */
[----:B------:R-:W-:Y:S01]  /*1630*/  IMAD.MOV.U32 R5, RZ, RZ, R27 ;  /* 0x000000ffff057224 */ /* 0x000fe200078e001b */
[----:B------:R-:W-:Y:S02]  /*1640*/  MOV R11, R20 ;  /* 0x00000014000b7202 */ /* 0x000fe40000000f00 */
[----:B0-----:R-:W-:-:S13]  /*1650*/  ISETP.NE.AND P0, PT, RZ, UR4, PT ;  /* 0x00000004ff007c0c */ /* 0x001fda000bf05270 */
        /* <DEDUP_REMOVED lines=9> */
.L_x_412:
[----:B------:R-:W-:Y:S05]  /*16f0*/  BSYNC.RECONVERGENT B1 ;  /* 0x0000000000017941 */ /* 0x000fea0003800200 */
.L_x_411:
[----:B------:R-:W0:Y:S01]  /*1700*/  LDC R7, c[0x0][0x394] ;  /* 0x0000e500ff077b82 */ /* 0x000e220000000800 */
[----:B------:R-:W-:-:S04]  /*1710*/  IADD3 R22, P0, PT, R22, 0x8, RZ ;  /* 0x0000000816167810 */ /* 0x000fc80007f1e0ff */
[----:B------:R-:W-:Y:S02]  /*1720*/  IADD3.X R23, PT, PT, RZ, R23, RZ, P0, !PT ;  /* 0x00000017ff177210 */ /* 0x000fe400007fe4ff */
[----:B0-----:R-:W-:-:S07]  /*1730*/  IADD3 R18, PT, PT, R10, -0x4, R7 ;  /* 0xfffffffc0a127810 */ /* 0x001fce0007ffe007 */
.L_x_410:
[----:B------:R-:W-:Y:S05]  /*1740*/  BSYNC.RECONVERGENT B0 ;  /* 0x0000000000007941 */ /* 0x000fea0003800200 */
.L_x_409:
[----:B------:R-:W0:Y:S01]  /*1750*/  LDC.64 R6, c[0x0][0x3a8] ;  /* 0x0000ea00ff067b82 */ /* 0x000e220000000a00 */
[----:B------:R-:W-:Y:S01]  /*1760*/  BSSY.RECONVERGENT B0, `(.L_x_413) ;  /* 0x0000037000007945 */ /* 0x000fe20003800200 */
[----:B------:R-:W-:Y:S01]  /*1770*/  IMAD.MOV.U32 R29, RZ, RZ, R20 ;  /* 0x000000ffff1d7224 */ /* 0x000fe200078e0014 */
[----:B------:R-:W-:-:S05]  /*1780*/  MOV R10, R27 ;  /* 0x0000001b000a7202 */ /* 0x000fca0000000f00 */
[----:B------:R-:W1:Y:S01]  /*1790*/  LDC R0, c[0x0][0x3b0] ;  /* 0x0000ec00ff007b82 */ /* 0x000e620000000800 */
[----:B0-----:R-:W-:Y:S01]  /*17a0*/  IMAD R6, R19, R6, RZ ;  /* 0x0000000613067224 */ /* 0x001fe200078e02ff */
[----:B------:R-:W-:-:S03]  /*17b0*/  ISETP.NE.AND P0, PT, R7, RZ, PT ;  /* 0x000000ff0700720c */ /* 0x000fc60003f05270 */
[C---:B------:R-:W-:Y:S01]  /*17c0*/  IMAD R9, R16.reuse, R7, R6 ;  /* 0x0000000710097224 */ /* 0x040fe200078e0206 */
[----:B------:R-:W-:-:S03]  /*17d0*/  ISETP.NE.AND P0, PT, R16, RZ, P0 ;  /* 0x000000ff1000720c */ /* 0x000fc60000705270 */
[----:B-1----:R-:W-:Y:S01]  /*17e0*/  IMAD R21, R2, R0, R9 ;  /* 0x0000000002157224 */ /* 0x002fe200078e0209 */
[----:B------:R-:W-:-:S04]  /*17f0*/  ISETP.NE.AND P1, PT, R0, RZ, PT ;  /* 0x000000ff0000720c */ /* 0x000fc80003f25270 */
[----:B------:R-:W-:Y:S02]  /*1800*/  LEA R7, R21, 0x3, 0x2 ;  /* 0x0000000315077811 */ /* 0x000fe400078e10ff */
[----:B------:R-:W-:Y:S02]  /*1810*/  ISETP.NE.AND P1, PT, R2, RZ, P1 ;  /* 0x000000ff0200720c */ /* 0x000fe40000f25270 */
[----:B------:R-:W-:Y:S02]  /*1820*/  ISETP.GE.U32.AND P2, PT, R7, R18, PT ;  /* 0x000000120700720c */ /* 0x000fe40003f46070 */
[----:B------:R-:W-:-:S11]  /*1830*/  PLOP3.LUT P0, PT, P0, P1, PT, 0xf8, 0x8f ;  /* 0x00000000008f781c */ /* 0x000fd60000703f70 */
[----:B------:R-:W-:Y:S05]  /*1840*/  @P2 BRA `(.L_x_414) ;  /* 0x0000000000a02947 */ /* 0x000fea0003800000 */
[----:B------:R-:W-:Y:S01]  /*1850*/  IMAD.MOV.U32 R10, RZ, RZ, R27 ;  /* 0x000000ffff0a7224 */ /* 0x000fe200078e001b */
[----:B------:R-:W-:-:S07]  /*1860*/  MOV R29, R20 ;  /* 0x00000014001d7202 */ /* 0x000fce0000000f00 */
.L_x_415:
[C---:B------:R-:W-:Y:S01]  /*1870*/  IMAD.WIDE.U32 R12, R21.reuse, 0x8, R22 ;  /* 0x00000008150c7825 */ /* 0x040fe200078e0016 */
[----:B------:R-:W0:Y:S05]  /*1880*/  LDCU UR4, c[0x0][0x39c] ;  /* 0x00007380ff0477ac */ /* 0x000e2a0008000800 */
[----:B------:R-:W2:Y:S01]  /*1890*/  LDG.E.64 R12, desc[UR36][R12.64] ;  /* 0x000000240c0c7981 */ /* 0x000ea2000c1e1b00 */
[----:B0-----:R-:W-:Y:S01]  /*18a0*/  IADD3 R21, PT, PT, R21, UR4, RZ ;  /* 0x0000000415157c10 */ /* 0x001fe2000fffe0ff */
[----:B--2---:R-:W-:-:S04]  /*18b0*/  IMAD.U32 R0, R12, 0x10000, RZ ;  /* 0x000100000c007824 */ /* 0x004fc800078e00ff */
[----:B------:R-:W-:Y:S01]  /*18c0*/  FMUL.FTZ R6, R0, 1 ;  /* 0x3f80000000067820 */ /* 0x000fe20000410000 */
[----:B------:R-:W-:-:S05]  /*18d0*/  SHF.L.U32 R0, R13, 0x10, RZ ;  /* 0x000000100d007819 */ /* 0x000fca00000006ff */
[----:B------:R-:W-:Y:S01]  /*18e0*/  FMUL.FTZ R8, R0, 1 ;  /* 0x3f80000000087820 */ /* 0x000fe20000410000 */
[----:B------:R-:W-:Y:S01]  /*18f0*/  PRMT R0, R12, 0x7632, R0 ;  /* 0x000076320c007816 */ /* 0x000fe20000000000 */
[----:B------:R-:W0:Y:S02]  /*1900*/  F2F.F64.F32 R6, R6 ;  /* 0x0000000600067310 */ /* 0x000e240000201800 */
[----:B0-----:R-:W-:Y:S02]  /*1910*/  LOP3.LUT R5, R5, R6, RZ, 0x3c, !PT ;  /* 0x0000000605057212 */ /* 0x001fe400078e3cff */
[----:B------:R-:W-:Y:S01]  /*1920*/  IMAD.U32 R0, R0, 0x10000, RZ ;  /* 0x0001000000007824 */ /* 0x000fe200078e00ff */
[----:B------:R-:W-:-:S03]  /*1930*/  LOP3.LUT R11, R11, R7, RZ, 0x3c, !PT ;  /* 0x000000070b0b7212 */ /* 0x000fc600078e3cff */
[----:B------:R-:W-:Y:S01]  /*1940*/  FMUL.FTZ R14, R0, 1 ;  /* 0x3f800000000e7820 */ /* 0x000fe20000410000 */
[----:B------:R-:W-:Y:S02]  /*1950*/  PRMT R0, R13, 0x7632, R0 ;  /* 0x000076320d007816 */ /* 0x000fe40000000000 */
[----:B------:R-:W-:-:S03]  /*1960*/  LEA R13, R21, 0x3, 0x2 ;  /* 0x00000003150d7811 */ /* 0x000fc600078e10ff */
[----:B------:R-:W-:Y:S01]  /*1970*/  IMAD.U32 R0, R0, 0x10000, RZ ;  /* 0x0001000000007824 */ /* 0x000fe200078e00ff */
[----:B------:R-:W-:-:S03]  /*1980*/  ISETP.GE.U32.AND P1, PT, R13, R18, PT ;  /* 0x000000120d00720c */ /* 0x000fc60003f26070 */
[----:B------:R-:W-:-:S15]  /*1990*/  FMUL.FTZ R0, R0, 1 ;  /* 0x3f80000000007820 */ /* 0x000fde0000410000 */
[----:B------:R-:W-:-:S15]  /*19a0*/  NOP ;  /* 0x0000000000007918 */ /* 0x000fde0000000000 */
[----:B------:R-:W-:-:S15]  /*19b0*/  NOP ;  /* 0x0000000000007918 */ /* 0x000fde0000000000 */
[----:B------:R-:W-:-:S01]  /*19c0*/  NOP ;  /* 0x0000000000007918 */ /* 0x000fc20000000000 */
        /* <DEDUP_REMOVED lines=16> */
.L_x_414:
[----:B------:R-:W-:Y:S05]  /*1ad0*/  BSYNC.RECONVERGENT B0 ;  /* 0x0000000000007941 */ /* 0x000fea0003800200 */
.L_x_413:
        /* <DEDUP_REMOVED lines=13> */
.L_x_417:
[----:B------:R-:W-:Y:S05]  /*1bb0*/  BSYNC.RECONVERGENT B0 ;  /* 0x0000000000007941 */ /* 0x000fea0003800200 */
.L_x_416:
[----:B------:R-:W-:Y:S01]  /*1bc0*/  LOP3.LUT R6, R27, R10, R5, 0x96, !PT ;  /* 0x0000000a1b067212 */ /* 0x000fe200078e9605 */
[----:B------:R-:W-:Y:S01]  /*1bd0*/  HFMA2 R0, -RZ, RZ, 0, 0 ;  /* 0x00000000ff007431 */ /* 0x000fe200000001ff */
[----:B------:R-:W-:Y:S01]  /*1be0*/  LOP3.LUT R11, R29, R20, R11, 0x96, !PT ;  /* 0x000000141d0b7212 */ /* 0x000fe200078e960b */
[----:B------:R-:W-:Y:S01]  /*1bf0*/  IMAD.MOV.U32 R9, RZ, RZ, RZ ;  /* 0x000000ffff097224 */ /* 0x000fe200078e00ff */
[----:B------:R-:W-:Y:S02]  /*1c00*/  LOP3.LUT R6, R6, R3, RZ, 0x3c, !PT ;  /* 0x0000000306067212 */ /* 0x000fe400078e3cff */
[----:B------:R-:W-:Y:S01]  /*1c10*/  LOP3.LUT R3, R11, R4, RZ, 0x3c, !PT ;  /* 0x000000040b037212 */ /* 0x000fe200078e3cff */
[----:B------:R-:W-:Y:S06]  /*1c20*/  BRA `(.L_x_406) ;  /* 0x000000b000b07947 */ /* 0x000fec0003800000 */
.L_x_407:
[----:B------:R-:W1:Y:S08]  /*1c30*/  LDC R0, c[0x0][0x500] ;  /* 0x00014000ff007b82 */ /* 0x000e700000000800 */
[----:B------:R-:W2:Y:S01]  /*1c40*/  LDC R20, c[0x0][0x3d0] ;  /* 0x0000f400ff147b82 */ /* 0x000ea20000000800 */
[----:B-1----:R-:W-:-:S04]  /*1c50*/  SHF.R.U32.HI R0, RZ, 0x1, R0 ;  /* 0x00000001ff007819 */ /* 0x002fc80000011600 */
[----:B------:R-:W-:-:S04]  /*1c60*/  ISETP.NE.AND P0, PT, R0, 0x1, PT ;  /* 0x000000010000780c */ /* 0x000fc80003f05270 */
[----:B--2---:R-:W-:-:S13]  /*1c70*/  ISETP.NE.OR P0, PT, R20, 0x1, P0 ;  /* 0x000000011400780c */ /* 0x004fda0000705670 */
[----:B------:R-:W-:Y:S05]  /*1c80*/  @P0 BRA `(.L_x_418) ;  /* 0x0000000c00b40947 */ /* 0x000fea0003800000 */
[----:B------:R-:W1:Y:S01]  /*1c90*/  LDC R0, c[0x0][0x39c] ;  /* 0x0000e700ff007b82 */ /* 0x000e620000000800 */
[----:B------:R-:W-:Y:S01]  /*1ca0*/  BSSY.RECONVERGENT B0, `(.L_x_419) ;  /* 0x0000082000007945 */ /* 0x000fe20003800200 */
[----:B------:R-:W-:-:S06]  /*1cb0*/  MOV R49, R41 ;  /* 0x0000002900317202 */ /* 0x000fcc0000000f00 */
[----:B------:R-:W2:Y:S08]  /*1cc0*/  LDC R18, c[0x0][0x388] ;  /* 0x0000e200ff127b82 */ /* 0x000eb00000000800 */
[----:B------:R-:W3:Y:S01]  /*1cd0*/  LDC R30, c[0x0][0x38c] ;  /* 0x0000e300ff1e7b82 */ /* 0x000ee20000000800 */
[----:B-1----:R-:W-:-:S05]  /*1ce0*/  IMAD R3, R0, 0x3, R41 ;  /* 0x0000000300037824 */ /* 0x002fca00078e0229 */
[----:B------:R-:W-:Y:S01]  /*1cf0*/  ISETP.GE.U32.AND P0, PT, R3, R28, PT ;  /* 0x0000001c0300720c */ /* 0x000fe20003f06070 */
[--C-:B--2---:R-:W-:Y:S01]  /*1d00*/  IMAD.MOV.U32 R27, RZ, RZ, R18.reuse ;  /* 0x000000ffff1b7224 */ /* 0x104fe200078e0012 */
[-C--:B------:R-:W-:Y:S01]  /*1d10*/  MOV R29, R18.reuse ;  /* 0x00000012001d7202 */ /* 0x080fe20000000f00 */
[--C-:B------:R-:W-:Y:S01]  /*1d20*/  IMAD.MOV.U32 R31, RZ, RZ, R18.reuse ;  /* 0x000000ffff1f7224 */ /* 0x100fe200078e0012 */
[-C--:B------:R-:W-:Y:S01]  /*1d30*/  MOV R26, R18.reuse ;  /* 0x00000012001a7202 */ /* 0x080fe20000000f00 */
[--C-:B------:R-:W-:Y:S01]  /*1d40*/  IMAD.MOV.U32 R33, RZ, RZ, R18.reuse ;  /* 0x000000ffff217224 */ /* 0x100fe200078e0012 */
[----:B------:R-:W-:Y:S01]  /*1d50*/  MOV R43, R18 ;  /* 0x00000012002b7202 */ /* 0x000fe20000000f00 */
[----:B------:R-:W-:Y:S01]  /*1d60*/  IMAD.MOV.U32 R3, RZ, RZ, R18 ;  /* 0x000000ffff037224 */ /* 0x000fe200078e0012 */
[-C--:B---3--:R-:W-:Y:S01]  /*1d70*/  MOV R35, R30.reuse ;  /* 0x0000001e00237202 */ /* 0x088fe20000000f00 */
[--C-:B------:R-:W-:Y:S01]  /*1d80*/  IMAD.MOV.U32 R37, RZ, RZ, R30.reuse ;  /* 0x000000ffff257224 */ /* 0x100fe200078e001e */
[-C--:B------:R-:W-:Y:S01]  /*1d90*/  MOV R39, R30.reuse ;  /* 0x0000001e00277202 */ /* 0x080fe20000000f00 */
[--C-:B------:R-:W-:Y:S01]  /*1da0*/  IMAD.MOV.U32 R41, RZ, RZ, R30.reuse ;  /* 0x000000ffff297224 */ /* 0x100fe200078e001e */
[-C--:B------:R-:W-:Y:S01]  /*1db0*/  MOV R32, R30.reuse ;  /* 0x0000001e00207202 */ /* 0x080fe20000000f00 */
[----:B------:R-:W-:Y:S01]  /*1dc0*/  IMAD.MOV.U32 R45, RZ, RZ, R30 ;  /* 0x000000ffff2d7224 */ /* 0x000fe200078e001e */
[----:B------:R-:W-:Y:S01]  /*1dd0*/  MOV R47, R30 ;  /* 0x0000001e002f7202 */ /* 0x000fe20000000f00 */
[----:B------:R-:W-:Y:S06]  /*1de0*/  @P0 BRA `(.L_x_420) ;  /* 0x0000000400b40947 */ /* 0x000fec0003800000 */
[----:B------:R-:W-:Y:S01]  /*1df0*/  BSSY.RECONVERGENT B1, `(.L_x_421) ;  /* 0x0000064000017945 */ /* 0x000fe20003800200 */
[--C-:B------:R-:W-:Y:S01]  /*1e00*/  IMAD.MOV.U32 R29, RZ, RZ, R18.reuse ;  /* 0x000000ffff1d7224 */ /* 0x100fe200078e0012 */
[-C--:B------:R-:W-:Y:S01]  /*1e10*/  MOV R31, R18.reuse ;  /* 0x00000012001f7202 */ /* 0x080fe20000000f00 */
[--C-:B------:R-:W-:Y:S01]  /*1e20*/  IMAD.MOV.U32 R26, RZ, RZ, R18.reuse ;  /* 0x000000ffff1a7224 */ /* 0x100fe200078e0012 */
[-C--:B------:R-:W-:Y:S01]  /*1e30*/  MOV R33, R18.reuse ;  /* 0x0000001200217202 */ /* 0x080fe20000000f00 */
[----:B------:R-:W-:Y:S01]  /*1e40*/  IMAD.MOV.U32 R43, RZ, RZ, R18 ;  /* 0x000000ffff2b7224 */ /* 0x000fe200078e0012 */
[----:B------:R-:W-:Y:S01]  /*1e50*/  MOV R3, R18 ;  /* 0x0000001200037202 */ /* 0x000fe20000000f00 */
[--C-:B------:R-:W-:Y:S01]  /*1e60*/  IMAD.MOV.U32 R37, RZ, RZ, R30.reuse ;  /* 0x000000ffff257224 */ /* 0x100fe200078e001e */
[-C--:B------:R-:W-:Y:S01]  /*1e70*/  MOV R39, R30.reuse ;  /* 0x0000001e00277202 */ /* 0x080fe20000000f00 */
[--C-:B------:R-:W-:Y:S01]  /*1e80*/  IMAD.MOV.U32 R41, RZ, RZ, R30.reuse ;  /* 0x000000ffff297224 */ /* 0x100fe200078e001e */
[-C--:B------:R-:W-:Y:S01]  /*1e90*/  MOV R32, R30.reuse ;  /* 0x0000001e00207202 */ /* 0x080fe20000000f00 */
[----:B------:R-:W-:Y:S01]  /*1ea0*/  IMAD.MOV.U32 R45, RZ, RZ, R30 ;  /* 0x000000ffff2d7224 */ /* 0x000fe200078e001e */
[----:B------:R-:W-:-:S07]  /*1eb0*/  MOV R47, R30 ;  /* 0x0000001e002f7202 */ /* 0x000fce0000000f00 */
.L_x_422:
[----:B------:R-:W-:Y:S01]  /*1ec0*/  SHF.R.U32.HI R9, RZ, 0x1, R49 ;  /* 0x00000001ff097819 */ /* 0x000fe20000011631 */
[----:B------:R-:W-:-:S04]  /*1ed0*/  IMAD.IADD R49, R49, 0x1, R0 ;  /* 0x0000000131317824 */ /* 0x000fc800078e0200 */
[C---:B------:R-:W-:Y:S02]  /*1ee0*/  IMAD.IADD R10, R9.reuse, 0x1, R0 ;  /* 0x00000001090a7824 */ /* 0x040fe400078e0200 */
[----:B------:R-:W-:Y:S01]  /*1ef0*/  IMAD.WIDE.U32 R4, R9, 0x4, R22 ;  /* 0x0000000409047825 */ /* 0x000fe200078e0016 */
[----:B------:R-:W-:Y:S02]  /*1f00*/  SHF.R.U32.HI R7, RZ, 0x1, R49 ;  /* 0x00000001ff077819 */ /* 0x000fe40000011631 */
[----:B------:R-:W-:Y:S02]  /*1f10*/  SHF.L.U32 R11, R10, 0x2, RZ ;  /* 0x000000020a0b7819 */ /* 0x000fe400000006ff */
[----:B------:R1:W2:Y:S01]  /*1f20*/  LDG.E R34, desc[UR36][R4.64] ;  /* 0x0000002404227981 */ /* 0x0002a2000c1e1900 */
[----:B------:R-:W-:Y:S01]  /*1f30*/  LEA R49, R0, R49, 0x1 ;  /* 0x0000003100317211 */ /* 0x000fe200078e08ff */
[----:B------:R-:W-:Y:S01]  /*1f40*/  IMAD.WIDE.U32 R6, R7, 0x4, R22 ;  /* 0x0000000407067825 */ /* 0x000fe200078e0016 */
[----:B------:R-:W-:-:S02]  /*1f50*/  SHF.R.U32.HI R10, RZ, 0x1e, R10 ;  /* 0x0000001eff0a7819 */ /* 0x000fc4000001160a */
[----:B------:R-:W-:Y:S02]  /*1f60*/  LOP3.LUT R11, R11, 0xfffffffc, RZ, 0xc0, !PT ;  /* 0xfffffffc0b0b7812 */ /* 0x000fe400078ec0ff */
[----:B------:R-:W-:Y:S01]  /*1f70*/  SHF.R.U32.HI R9, RZ, 0x1, R49 ;  /* 0x00000001ff097819 */ /* 0x000fe20000011631 */
[----:B------:R2:W3:Y:S01]  /*1f80*/  LDG.E R38, desc[UR36][R6.64] ;  /* 0x0000002406267981 */ /* 0x0004e2000c1e1900 */
[----:B-1----:R-:W-:Y:S02]  /*1f90*/  LOP3.LUT R5, R10, 0x1, RZ, 0xc0, !PT ;  /* 0x000000010a057812 */ /* 0x002fe400078ec0ff */
[----:B------:R-:W-:Y:S01]  /*1fa0*/  IADD3 R4, P0, PT, R22, R11, RZ ;  /* 0x0000000b16047210 */ /* 0x000fe20007f1e0ff */
[----:B------:R-:W-:-:S04]  /*1fb0*/  IMAD.WIDE.U32 R8, R9, 0x4, R22 ;  /* 0x0000000409087825 */ /* 0x000fc800078e0016 */
[----:B------:R-:W-:Y:S01]  /*1fc0*/  IMAD.X R5, R23, 0x1, R5, P0 ;  /* 0x0000000117057824 */ /* 0x000fe200000e0605 */
[----:B------:R-:W4:Y:S04]  /*1fd0*/  LDG.E R36, desc[UR36][R8.64] ;  /* 0x0000002408247981 */ /* 0x000f28000c1e1900 */
[----:B------:R3:W5:Y:S01]  /*1fe0*/  LDG.E R40, desc[UR36][R4.64] ;  /* 0x0000002404287981 */ /* 0x000762000c1e1900 */
[----:B------:R-:W-:-:S04]  /*1ff0*/  IMAD.IADD R49, R49, 0x1, R0 ;  /* 0x0000000131317824 */ /* 0x000fc800078e0200 */
[----:B------:R-:W-:-:S05]  /*2000*/  IMAD R51, R0, 0x3, R49 ;  /* 0x0000000300337824 */ /* 0x000fca00078e0231 */
[----:B------:R-:W-:Y:S02]  /*2010*/  ISETP.GE.U32.AND P0, PT, R51, R28, PT ;  /* 0x0000001c3300720c */ /* 0x000fe40003f06070 */
[C---:B--2---:R-:W-:Y:S02]  /*2020*/  SHF.L.U32 R6, R34.reuse, 0x10, RZ ;  /* 0x0000001022067819 */ /* 0x044fe400000006ff */
[----:B------:R-:W-:-:S03]  /*2030*/  PRMT R10, R34, 0x7632, R10 ;  /* 0x00007632220a7816 */ /* 0x000fc6000000000a */
[----:B------:R-:W-:Y:S02]  /*2040*/  FMUL.FTZ R6, R6, 1 ;  /* 0x3f80000006067820 */ /* 0x000fe40000410000 */
[----:B------:R-:W-:Y:S01]  /*2050*/  IMAD.U32 R10, R10, 0x10000, RZ ;  /* 0x000100000a0a7824 */ /* 0x000fe200078e00ff */
[----:B---3--:R-:W-:-:S03]  /*2060*/  PRMT R4, R38, 0x7632, R4 ;  /* 0x0000763226047816 */ /* 0x008fc60000000004 */
[----:B------:R-:W1:Y:S01]  /*2070*/  F2F.F64.F32 R6, R6 ;  /* 0x0000000600067310 */ /* 0x000e620000201800 */
[----:B------:R-:W-:Y:S01]  /*2080*/  FMUL.FTZ R14, R10, 1 ;  /* 0x3f8000000a0e7820 */ /* 0x000fe20000410000 */
[----:B------:R-:W-:Y:S01]  /*2090*/  IMAD.U32 R4, R4, 0x10000, RZ ;  /* 0x0001000004047824 */ /* 0x000fe200078e00ff */
[----:B-1----:R-:W-:Y:S02]  /*20a0*/  LOP3.LUT R3, R3, R6, RZ, 0x3c, !PT ;  /* 0x0000000603037212 */ /* 0x002fe400078e3cff */
[----:B------:R-:W-:Y:S01]  /*20b0*/  SHF.L.U32 R10, R38, 0x10, RZ ;  /* 0x00000010260a7819 */ /* 0x000fe200000006ff */
[----:B------:R-:W-:Y:S01]  /*20c0*/  FMUL.FTZ R12, R4, 1 ;  /* 0x3f800000040c7820 */ /* 0x000fe20000410000 */
[C---:B----4-:R-:W-:Y:S02]  /*20d0*/  PRMT R6, R36.reuse, 0x7632, R6 ;  /* 0x0000763224067816 */ /* 0x050fe40000000006 */
[----:B------:R-:W-:Y:S01]  /*20e0*/  SHF.L.U32 R4, R36, 0x10, RZ ;  /* 0x0000001024047819 */ /* 0x000fe200000006ff */
[----:B------:R-:W-:Y:S01]  /*20f0*/  FMUL.FTZ R10, R10, 1 ;  /* 0x3f8000000a0a7820 */ /* 0x000fe20000410000 */
[----:B-----5:R-:W-:-:S02]  /*2100*/  PRMT R20, R40, 0x7632, R20 ;  /* 0x0000763228147816 */ /* 0x020fc40000000014 */
[----:B------:R-:W-:Y:S01]  /*2110*/  SHF.L.U32 R6, R6, 0x10, RZ ;  /* 0x0000001006067819 */ /* 0x000fe200000006ff */
[----:B------:R-:W-:Y:S01]  /*2120*/  FMUL.FTZ R4, R4, 1 ;  /* 0x3f80000004047820 */ /* 0x000fe20000410000 */
[----:B------:R-:W-:Y:S02]  /*2130*/  SHF.L.U32 R20, R20, 0x10, RZ ;  /* 0x0000001014147819 */ /* 0x000fe400000006ff */
[----:B------:R-:W-:Y:S01]  /*2140*/  LOP3.LUT R47, R47, R7, RZ, 0x3c, !PT ;  /* 0x000000072f2f7212 */ /* 0x000fe200078e3cff */
[----:B------:R-:W-:Y:S02]  /*2150*/  FMUL.FTZ R6, R6, 1 ;  /* 0x3f80000006067820 */ /* 0x000fe40000410000 */
[----:B------:R-:W-:-:S15]  /*2160*/  FMUL.FTZ R20, R20, 1 ;  /* 0x3f80000014147820 */ /* 0x000fde0000410000 */
[----:B------:R-:W-:-:S15]  /*2170*/  NOP ;  /* 0x0000000000007918 */ /* 0x000fde0000000000 */
[----:B------:R-:W-:-:S14]  /*2180*/  NOP ;  /* 0x0000000000007918 */ /* 0x000fdc0000000000 */
[----:B------:R1:W2:Y:S02]  /*2190*/  F2F.F64.F32 R8, R14 ;  /* 0x0000000e00087310 */ /* 0x0002a40000201800 */
[----:B-1----:R-:W-:Y:S01]  /*21a0*/  IMAD.U32 R14, R40, 0x10000, RZ ;  /* 0x00010000280e7824 */ /* 0x002fe200078e00ff */
[----:B--2---:R-:W-:Y:S02]  /*21b0*/  LOP3.LUT R43, R43, R8, RZ, 0x3c, !PT ;  /* 0x000000082b2b7212 */ /* 0x004fe400078e3cff */
[----:B------:R-:W-:Y:S01]  /*21c0*/  LOP3.LUT R45, R45, R9, RZ, 0x3c, !PT ;  /* 0x000000092d2d7212 */ /* 0x000fe200078e3cff */
[----:B------:R-:W-:-:S15]  /*21d0*/  FMUL.FTZ R14, R14, 1 ;  /* 0x3f8000000e0e7820 */ /* 0x000fde0000410000 */
[----:B------:R-:W-:-:S15]  /*21e0*/  NOP ;  /* 0x0000000000007918 */ /* 0x000fde0000000000 */
[----:B------:R-:W-:-:S15]  /*21f0*/  NOP ;  /* 0x0000000000007918 */ /* 0x000fde0000000000 */
[----:B------:R-:W-:-:S13]  /*2200*/  NOP ;  /* 0x0000000000007918 */ /* 0x000fda0000000000 */
[----:B------:R-:W1:Y:S02]  /*2210*/  F2F.F64.F32 R10, R10 ;  /* 0x0000000a000a7310 */ /* 0x000e640000201800 */
[----:B-1----:R-:W-:Y:S02]  /*2220*/  LOP3.LUT R33, R33, R10, RZ, 0x3c, !PT ;  /* 0x0000000a21217212 */ /* 0x002fe400078e3cff */
[----:B------:R-:W-:-:S15]  /*2230*/  LOP3.LUT R32, R32, R11, RZ, 0x3c, !PT ;  /* 0x0000000b20207212 */ /* 0x000fde00078e3cff */
[----:B------:R-:W-:-:S15]  /*2240*/  NOP ;  /* 0x0000000000007918 */ /* 0x000fde0000000000 */
[----:B------:R-:W-:-:S15]  /*2250*/  NOP ;  /* 0x0000000000007918 */ /* 0x000fde0000000000 */
[----:B------:R-:W-:-:S15]  /*2260*/  NOP ;  /* 0x0000000000007918 */ /* 0x000fde0000000000 */
        /* <DEDUP_REMOVED lines=26> */
[----:B------:R-:W-:Y:S01]  /*2410*/  LOP3.LUT R35, R35, R7, RZ, 0x3c, !PT ;  /* 0x0000000723237212 */ /* 0x000fe200078e3cff */
[----:B------:R-:W-:Y:S06]  /*2420*/  @!P0 BRA `(.L_x_422) ;  /* 0xfffffff800a48947 */ /* 0x000fec000383ffff */
[----:B------:R-:W-:Y:S05]  /*2430*/  BSYNC.RECONVERGENT B1 ;  /* 0x0000000000017941 */ /* 0x000fea0003800200 */
.L_x_421:
[----:B------:R-:W-:Y:S02]  /*2440*/  PRMT R6, R34, 0x7610, R6 ;  /* 0x0000761022067816 */ /* 0x000fe40000000006 */
[----:B------:R-:W-:Y:S02]  /*2450*/  PRMT R10, R38, 0x7610, R10 ;  /* 0x00007610260a7816 */ /* 0x000fe4000000000a */
[----:B------:R-:W-:Y:S02]  /*2460*/  PRMT R9, R40, 0x7610, R9 ;  /* 0x0000761028097816 */ /* 0x000fe40000000009 */
[----:B------:R-:W-:Y:S02]  /*2470*/  PRMT R8, R36, 0x7610, R8 ;  /* 0x0000761024087816 */ /* 0x000fe40000000008 */
[----:B------:R-:W-:Y:S02]  /*2480*/  PRMT R34, R34, 0x7632, R34 ;  /* 0x0000763222227816 */ /* 0x000fe40000000022 */
[----:B------:R-:W-:-:S02]  /*2490*/  PRMT R38, R38, 0x7632, R38 ;  /* 0x0000763226267816 */ /* 0x000fc40000000026 */
[----:B------:R-:W-:Y:S02]  /*24a0*/  PRMT R40, R40, 0x7632, R40 ;  /* 0x0000763228287816 */ /* 0x000fe40000000028 */
[----:B------:R-:W-:-:S07]  /*24b0*/  PRMT R36, R36, 0x7632, R36 ;  /* 0x0000763224247816 */ /* 0x000fce0000000024 */
.L_x_420:
[----:B------:R-:W-:Y:S05]  /*24c0*/  BSYNC.RECONVERGENT B0 ;  /* 0x0000000000007941 */ /* 0x000fea0003800200 */
.L_x_419:
[----:B------:R-:W-:Y:S01]  /*24d0*/  ISETP.GE.U32.AND P0, PT, R49, R28, PT ;  /* 0x0000001c3100720c */ /* 0x000fe20003f06070 */
[----:B------:R-:W-:-:S12]  /*24e0*/  BSSY.RECONVERGENT B0, `(.L_x_423) ;  /* 0x000001e000007945 */ /* 0x000fd80003800200 */
[----:B------:R-:W-:Y:S05]  /*24f0*/  @P0 BRA `(.L_x_424) ;  /* 0x0000000000700947 */ /* 0x000fea0003800000 */
[----:B------:R-:W-:-:S05]  /*2500*/  SHF.R.U32.HI R5, RZ, 0x1, R49 ;  /* 0x00000001ff057819 */ /* 0x000fca0000011631 */
[----:B------:R-:W-:-:S06]  /*2510*/  IMAD.WIDE.U32 R4, R5, 0x4, R22 ;  /* 0x0000000405047825 */ /* 0x000fcc00078e0016 */
[----:B------:R-:W2:Y:S01]  /*2520*/  LDG.E R4, desc[UR36][R4.64] ;  /* 0x0000002404047981 */ /* 0x000ea2000c1e1900 */
[----:B------:R-:W-:-:S05]  /*2530*/  IMAD.IADD R7, R49, 0x1, R0 ;  /* 0x0000000131077824 */ /* 0x000fca00078e0200 */
[----:B------:R-:W-:Y:S02]  /*2540*/  ISETP.GE.U32.AND P1, PT, R7, R28, PT ;  /* 0x0000001c0700720c */ /* 0x000fe40003f26070 */
[C---:B--2---:R-:W-:Y:S02]  /*2550*/  PRMT R6, R4.reuse, 0x7610, R6 ;  /* 0x0000761004067816 */ /* 0x044fe40000000006 */
[----:B------:R-:W-:-:S09]  /*2560*/  PRMT R34, R4, 0x7632, R34 ;  /* 0x0000763204227816 */ /* 0x000fd20000000022 */
[----:B------:R-:W-:Y:S05]  /*2570*/  @P1 BRA `(.L_x_424) ;  /* 0x0000000000501947 */ /* 0x000fea0003800000 */
[----:B------:R-:W-:-:S05]  /*2580*/  SHF.R.U32.HI R5, RZ, 0x1, R7 ;  /* 0x00000001ff057819 */ /* 0x000fca0000011607 */
[----:B------:R-:W-:-:S06]  /*2590*/  IMAD.WIDE.U32 R4, R5, 0x4, R22 ;  /* 0x0000000405047825 */ /* 0x000fcc00078e0016 */
[----:B------:R-:W2:Y:S01]  /*25a0*/  LDG.E R4, desc[UR36][R4.64] ;  /* 0x0000002404047981 */ /* 0x000ea2000c1e1900 */
[----:B------:R-:W-:-:S04]  /*25b0*/  IADD3 R7, PT, PT, R7, R0, RZ ;  /* 0x0000000007077210 */ /* 0x000fc80007ffe0ff */
[----:B------:R-:W-:Y:S02]  /*25c0*/  ISETP.GE.U32.AND P1, PT, R7, R28, PT ;  /* 0x0000001c0700720c */ /* 0x000fe40003f26070 */
[C---:B--2---:R-:W-:Y:S02]  /*25d0*/  PRMT R10, R4.reuse, 0x7610, R10 ;  /* 0x00007610040a7816 */ /* 0x044fe4000000000a */
[----:B------:R-:W-:-:S09]  /*25e0*/  PRMT R38, R4, 0x7632, R38 ;  /* 0x0000763204267816 */ /* 0x000fd20000000026 */
[----:B------:R-:W-:Y:S05]  /*25f0*/  @P1 BRA `(.L_x_424) ;  /* 0x0000000000301947 */ /* 0x000fea0003800000 */
[----:B------:R-:W-:Y:S01]  /*2600*/  IMAD.IADD R9, R7, 0x1, R0 ;  /* 0x0000000107097824 */ /* 0x000fe200078e0200 */
[----:B------:R-:W-:-:S04]  /*2610*/  SHF.R.U32.HI R5, RZ, 0x1, R7 ;  /* 0x00000001ff057819 */ /* 0x000fc80000011607 */
[----:B------:R-:W-:Y:S01]  /*2620*/  ISETP.GE.U32.AND P1, PT, R9, R28, PT ;  /* 0x0000001c0900720c */ /* 0x000fe20003f26070 */
[----:B------:R-:W-:-:S06]  /*2630*/  IMAD.WIDE.U32 R4, R5, 0x4, R22 ;  /* 0x0000000405047825 */ /* 0x000fcc00078e0016 */
[----:B------:R-:W2:Y:S06]  /*2640*/  LDG.E R4, desc[UR36][R4.64] ;  /* 0x0000002404047981 */ /* 0x000eac000c1e1900 */
[----:B------:R-:W-:-:S05]  /*2650*/  @!P1 SHF.R.U32.HI R7, RZ, 0x1, R9 ;  /* 0x00000001ff079819 */ /* 0x000fca0000011609 */
[----:B------:R-:W-:-:S06]  /*2660*/  @!P1 IMAD.WIDE.U32 R22, R7, 0x4, R22 ;  /* 0x0000000407169825 */ /* 0x000fcc00078e0016 */
[----:B------:R-:W3:Y:S01]  /*2670*/  @!P1 LDG.E R22, desc[UR36][R22.64] ;  /* 0x0000002416169981 */ /* 0x000ee2000c1e1900 */
[C---:B--2---:R-:W-:Y:S02]  /*2680*/  PRMT R9, R4.reuse, 0x7610, R9 ;  /* 0x0000761004097816 */ /* 0x044fe40000000009 */
[----:B------:R-:W-:Y:S02]  /*2690*/  PRMT R40, R4, 0x7632, R40 ;  /* 0x0000763204287816 */ /* 0x000fe40000000028 */
[C---:B---3--:R-:W-:Y:S02]  /*26a0*/  @!P1 PRMT R8, R22.reuse, 0x7610, R8 ;  /* 0x0000761016089816 */ /* 0x048fe40000000008 */
[----:B------:R-:W-:-:S07]  /*26b0*/  @!P1 PRMT R36, R22, 0x7632, R36 ;  /* 0x0000763216249816 */ /* 0x000fce0000000024 */
.L_x_424:
[----:B------:R-:W-:Y:S05]  /*26c0*/  BSYNC.RECONVERGENT B0 ;  /* 0x0000000000007941 */ /* 0x000fea0003800200 */
.L_x_423:
[----:B------:R-:W-:Y:S04]  /*26d0*/  BSSY.RECONVERGENT B0, `(.L_x_425) ;  /* 0x000003f000007945 */ /* 0x000fe80003800200 */
[----:B------:R-:W-:Y:S05]  /*26e0*/  @P0 BRA `(.L_x_426) ;  /* 0x0000000000f40947 */ /* 0x000fea0003800000 */
[----:B------:R-:W-:Y:S01]  /*26f0*/  IADD3 R11, PT, PT, R49, R0, RZ ;  /* 0x00000000310b7210 */ /* 0x000fe20007ffe0ff */
[----:B------:R-:W-:Y:S01]  /*2700*/  IMAD.U32 R34, R34, 0x10000, RZ ;  /* 0x0001000022227824 */ /* 0x000fe200078e00ff */
[----:B------:R-:W-:Y:S02]  /*2710*/  SHF.L.U32 R6, R6, 0x10, RZ ;  /* 0x0000001006067819 */ /* 0x000fe400000006ff */
[----:B------:R-:W-:-:S03]  /*2720*/  ISETP.GE.U32.AND P0, PT, R11, R28, PT ;  /* 0x0000001c0b00720c */ /* 0x000fc60003f06070 */
[----:B------:R-:W-:Y:S01]  /*2730*/  FMUL.FTZ R4, R6, 1 ;  /* 0x3f80000006047820 */ /* 0x000fe20000410000 */
[----:B------:R-:W-:-:S05]  /*2740*/  FMUL.FTZ R6, R34, 1 ;  /* 0x3f80000022067820 */ /* 0x000fca0000410000 */
        /* <DEDUP_REMOVED lines=9> */
[----:B------:R-:W-:Y:S06]  /*27e0*/  @P0 BRA `(.L_x_426) ;  /* 0x0000000000b40947 */ /* 0x000fec0003800000 */
[----:B------:R-:W-:Y:S01]  /*27f0*/  IMAD.IADD R11, R11, 0x1, R0 ;  /* 0x000000010b0b7824 */ /* 0x000fe200078e0200 */
[----:B------:R-:W-:Y:S01]  /*2800*/  SHF.L.U32 R38, R38, 0x10, RZ ;  /* 0x0000001026267819 */ /* 0x000fe200000006ff */
[----:B------:R-:W-:-:S03]  /*2810*/  IMAD.U32 R10, R10, 0x10000, RZ ;  /* 0x000100000a0a7824 */ /* 0x000fc600078e00ff */
[----:B------:R-:W-:Y:S01]  /*2820*/  ISETP.GE.U32.AND P0, PT, R11, R28, PT ;  /* 0x0000001c0b00720c */ /* 0x000fe20003f06070 */
        /* <DEDUP_REMOVED lines=12> */
[----:B------:R-:W-:Y:S01]  /*28f0*/  IADD3 R7, PT, PT, R11, R0, RZ ;  /* 0x000000000b077210 */ /* 0x000fe20007ffe0ff */
[----:B------:R-:W-:Y:S01]  /*2900*/  IMAD.U32 R40, R40, 0x10000, RZ ;  /* 0x0001000028287824 */ /* 0x000fe200078e00ff */
[----:B------:R-:W-:Y:S02]  /*2910*/  SHF.L.U32 R9, R9, 0x10, RZ ;  /* 0x0000001009097819 */ /* 0x000fe400000006ff */
[----:B------:R-:W-:Y:S01]  /*2920*/  ISETP.GE.U32.AND P0, PT, R7, R28, PT ;  /* 0x0000001c0700720c */ /* 0x000fe20003f06070 */
[----:B------:R-:W-:Y:S02]  /*2930*/  FMUL.FTZ R6, R40, 1 ;  /* 0x3f80000028067820 */ /* 0x000fe40000410000 */
[----:B------:R-:W-:-:S04]  /*2940*/  FMUL.FTZ R4, R9, 1 ;  /* 0x3f80000009047820 */ /* 0x000fc80000410000 */
        /* <DEDUP_REMOVED lines=10> */
[----:B------:R-:W-:Y:S01]  /*29f0*/  SHF.L.U32 R36, R36, 0x10, RZ ;  /* 0x0000001024247819 */ /* 0x000fe200000006ff */
[----:B------:R-:W-:-:S04]  /*2a00*/  IMAD.U32 R8, R8, 0x10000, RZ ;  /* 0x0001000008087824 */ /* 0x000fc800078e00ff */
        /* <DEDUP_REMOVED lines=10> */
[----:B------:R-:W-:-:S07]  /*2ab0*/  LOP3.LUT R35, R35, R7, RZ, 0x3c, !PT ;  /* 0x0000000723237212 */ /* 0x000fce00078e3cff */
.L_x_426:
[----:B------:R-:W-:Y:S05]  /*2ac0*/  BSYNC.RECONVERGENT B0 ;  /* 0x0000000000007941 */ /* 0x000fea0003800200 */
.L_x_425:
[----:B------:R-:W-:Y:S02]  /*2ad0*/  LOP3.LUT R18, R18, R33, R3, 0x96, !PT ;  /* 0x0000002112127212 */ /* 0x000fe400078e9603 */
[----:B------:R-:W-:Y:S02]  /*2ae0*/  LOP3.LUT R32, R41, R32, R47, 0x96, !PT ;  /* 0x0000002029207212 */ /* 0x000fe400078e962f */
[----:B------:R-:W-:Y:S02]  /*2af0*/  LOP3.LUT R0, R31, R26, R43, 0x96, !PT ;  /* 0x0000001a1f007212 */ /* 0x000fe400078e962b */
[----:B------:R-:W-:Y:S02]  /*2b00*/  LOP3.LUT R30, R39, R30, R45, 0x96, !PT ;  /* 0x0000001e271e7212 */ /* 0x000fe400078e962d */
[----:B------:R-:W-:Y:S02]  /*2b10*/  LOP3.LUT R6, R18, R29, RZ, 0x3c, !PT ;  /* 0x0000001d12067212 */ /* 0x000fe400078e3cff */
[----:B------:R-:W-:-:S02]  /*2b20*/  LOP3.LUT R3, R32, R37, RZ, 0x3c, !PT ;  /* 0x0000002520037212 */ /* 0x000fc400078e3cff */
[----:B------:R-:W-:Y:S02]  /*2b30*/  LOP3.LUT R0, R0, R27, RZ, 0x3c, !PT ;  /* 0x0000001b00007212 */ /* 0x000fe400078e3cff */
[----:B------:R-:W-:Y:S01]  /*2b40*/  LOP3.LUT R9, R30, R35, RZ, 0x3c, !PT ;  /* 0x000000231e097212 */ /* 0x000fe200078e3cff */
[----:B------:R-:W-:Y:S06]  /*2b50*/  BRA `(.L_x_406) ;  /* 0x000000a000e47947 */ /* 0x000fec0003800000 */
.L_x_418:
[----:B------:R-:W-:-:S13]  /*2b60*/  ISETP.NE.AND P0, PT, R20, 0x1, PT ;  /* 0x000000011400780c */ /* 0x000fda0003f05270 */
[----:B------:R-:W-:Y:S05]  /*2b70*/  @P0 BRA `(.L_x_427) ;  /* 0x0000000c00c40947 */ /* 0x000fea0003800000 */
[----:B------:R-:W1:Y:S01]  /*2b80*/  LDC R3, c[0x0][0x39c] ;  /* 0x0000e700ff037b82 */ /* 0x000e620000000800 */
[----:B------:R-:W-:Y:S01]  /*2b90*/  BSSY.RECONVERGENT B0, `(.L_x_428) ;  /* 0x0000082000007945 */ /* 0x000fe20003800200 */
[----:B------:R-:W-:-:S06]  /*2ba0*/  IMAD.MOV.U32 R34, RZ, RZ, R41 ;  /* 0x000000ffff227224 */ /* 0x000fcc00078e0029 */
[----:B------:R-:W2:Y:S08]  /*2bb0*/  LDC R27, c[0x0][0x388] ;  /* 0x0000e200ff1b7b82 */ /* 0x000eb00000000800 */
[----:B------:R-:W3:Y:S01]  /*2bc0*/  LDC R18, c[0x0][0x38c] ;  /* 0x0000e300ff127b82 */ /* 0x000ee20000000800 */
[----:B-1----:R-:W-:-:S05]  /*2bd0*/  IMAD R5, R3, 0x3, R41 ;  /* 0x0000000303057824 */ /* 0x002fca00078e0229 */
[----:B------:R-:W-:Y:S02]  /*2be0*/  ISETP.GE.U32.AND P0, PT, R5, R28, PT ;  /* 0x0000001c0500720c */ /* 0x000fe40003f06070 */
[-C--:B--2---:R-:W-:Y:S01]  /*2bf0*/  MOV R41, R27.reuse ;  /* 0x0000001b00297202 */ /* 0x084fe20000000f00 */
[--C-:B------:R-:W-:Y:S01]  /*2c00*/  IMAD.MOV.U32 R43, RZ, RZ, R27.reuse ;  /* 0x000000ffff2b7224 */ /* 0x100fe200078e001b */
[-C--:B------:R-:W-:Y:S01]  /*2c10*/  MOV R29, R27.reuse ;  /* 0x0000001b001d7202 */ /* 0x080fe20000000f00 */
[--C-:B------:R-:W-:Y:S01]  /*2c20*/  IMAD.MOV.U32 R32, RZ, RZ, R27.reuse ;  /* 0x000000ffff207224 */ /* 0x100fe200078e001b */
[-C--:B------:R-:W-:Y:S01]  /*2c30*/  MOV R30, R27.reuse ;  /* 0x0000001b001e7202 */ /* 0x080fe20000000f00 */
[----:B------:R-:W-:Y:S01]  /*2c40*/  IMAD.MOV.U32 R47, RZ, RZ, R27 ;  /* 0x000000ffff2f7224 */ /* 0x000fe200078e001b */
[----:B------:R-:W-:Y:S01]  /*2c50*/  MOV R45, R27 ;  /* 0x0000001b002d7202 */ /* 0x000fe20000000f00 */
[--C-:B---3--:R-:W-:Y:S01]  /*2c60*/  IMAD.MOV.U32 R39, RZ, RZ, R18.reuse ;  /* 0x000000ffff277224 */ /* 0x108fe200078e0012 */
[-C--:B------:R-:W-:Y:S01]  /*2c70*/  MOV R37, R18.reuse ;  /* 0x0000001200257202 */ /* 0x080fe20000000f00 */
[--C-:B------:R-:W-:Y:S01]  /*2c80*/  IMAD.MOV.U32 R26, RZ, RZ, R18.reuse ;  /* 0x000000ffff1a7224 */ /* 0x100fe200078e0012 */
[-C--:B------:R-:W-:Y:S01]  /*2c90*/  MOV R35, R18.reuse ;  /* 0x0000001200237202 */ /* 0x080fe20000000f00 */
[--C-:B------:R-:W-:Y:S01]  /*2ca0*/  IMAD.MOV.U32 R33, RZ, RZ, R18.reuse ;  /* 0x000000ffff217224 */ /* 0x100fe200078e0012 */
[----:B------:R-:W-:Y:S01]  /*2cb0*/  MOV R49, R18 ;  /* 0x0000001200317202 */ /* 0x000fe20000000f00 */
[----:B------:R-:W-:Y:S01]  /*2cc0*/  IMAD.MOV.U32 R31, RZ, RZ, R18 ;  /* 0x000000ffff1f7224 */ /* 0x000fe200078e0012 */
[----:B------:R-:W-:Y:S06]  /*2cd0*/  @P0 BRA `(.L_x_429) ;  /* 0x0000000400b40947 */ /* 0x000fec0003800000 */
[----:B------:R-:W-:Y:S01]  /*2ce0*/  BSSY.RECONVERGENT B1, `(.L_x_430) ;  /* 0x0000064000017945 */ /* 0x000fe20003800200 */
[-C--:B------:R-:W-:Y:S01]  /*2cf0*/  MOV R43, R27.reuse ;  /* 0x0000001b002b7202 */ /* 0x080fe20000000f00 */
[--C-:B------:R-:W-:Y:S01]  /*2d00*/  IMAD.MOV.U32 R29, RZ, RZ, R27.reuse ;  /* 0x000000ffff1d7224 */ /* 0x100fe200078e001b */
[-C--:B------:R-:W-:Y:S01]  /*2d10*/  MOV R32, R27.reuse ;  /* 0x0000001b00207202 */ /* 0x080fe20000000f00 */
[--C-:B------:R-:W-:Y:S01]  /*2d20*/  IMAD.MOV.U32 R30, RZ, RZ, R27.reuse ;  /* 0x000000ffff1e7224 */ /* 0x100fe200078e001b */
[----:B------:R-:W-:Y:S01]  /*2d30*/  MOV R47, R27 ;  /* 0x0000001b002f7202 */ /* 0x000fe20000000f00 */
[----:B------:R-:W-:Y:S01]  /*2d40*/  IMAD.MOV.U32 R45, RZ, RZ, R27 ;  /* 0x000000ffff2d7224 */ /* 0x000fe200078e001b */
[-C--:B------:R-:W-:Y:S01]  /*2d50*/  MOV R37, R18.reuse ;  /* 0x0000001200257202 */ /* 0x080fe20000000f00 */
[--C-:B------:R-:W-:Y:S01]  /*2d60*/  IMAD.MOV.U32 R26, RZ, RZ, R18.reuse ;  /* 0x000000ffff1a7224 */ /* 0x100fe200078e0012 */
[-C--:B------:R-:W-:Y:S01]  /*2d70*/  MOV R35, R18.reuse ;  /* 0x0000001200237202 */ /* 0x080fe20000000f00 */
[--C-:B------:R-:W-:Y:S01]  /*2d80*/  IMAD.MOV.U32 R33, RZ, RZ, R18.reuse ;  /* 0x000000ffff217224 */ /* 0x100fe200078e0012 */
[----:B------:R-:W-:Y:S01]  /*2d90*/  MOV R49, R18 ;  /* 0x0000001200317202 */ /* 0x000fe20000000f00 */
[----:B------:R-:W-:-:S07]  /*2da0*/  IMAD.MOV.U32 R31, RZ, RZ, R18 ;  /* 0x000000ffff1f7224 */ /* 0x000fce00078e0012 */
.L_x_431:
[----:B------:R-:W-:Y:S01]  /*2db0*/  IMAD R4, R0, R34, RZ ;  /* 0x0000002200047224 */ /* 0x000fe200078e02ff */
[----:B------:R-:W-:-:S04]  /*2dc0*/  IADD3 R34, PT, PT, R34, R3, RZ ;  /* 0x0000000322227210 */ /* 0x000fc80007ffe0ff */
[----:B------:R-:W-:Y:S01]  /*2dd0*/  SHF.R.U32.HI R5, RZ, 0x1, R4 ;  /* 0x00000001ff057819 */ /* 0x000fe20000011604 */
[----:B------:R-:W-:Y:S02]  /*2de0*/  IMAD R6, R0, R34, RZ ;  /* 0x0000002200067224 */ /* 0x000fe400078e02ff */
[----:B------:R-:W-:Y:S02]  /*2df0*/  IMAD.IADD R34, R34, 0x1, R3 ;  /* 0x0000000122227824 */ /* 0x000fe400078e0203 */
[----:B------:R-:W-:Y:S01]  /*2e00*/  IMAD.WIDE.U32 R4, R5, 0x4, R22 ;  /* 0x0000000405047825 */ /* 0x000fe200078e0016 */
[----:B------:R-:W-:-:S03]  /*2e10*/  SHF.R.U32.HI R7, RZ, 0x1, R6 ;  /* 0x00000001ff077819 */ /* 0x000fc60000011606 */
[----:B------:R-:W-:Y:S01]  /*2e20*/  IMAD R8, R0, R34, RZ ;  /* 0x0000002200087224 */ /* 0x000fe200078e02ff */
[----:B------:R1:W2:Y:S01]  /*2e30*/  LDG.E R36, desc[UR36][R4.64] ;  /* 0x0000002404247981 */ /* 0x0002a2000c1e1900 */
[----:B------:R-:W-:Y:S01]  /*2e40*/  IMAD.WIDE.U32 R6, R7, 0x4, R22 ;  /* 0x0000000407067825 */ /* 0x000fe200078e0016 */
[----:B------:R-:W-:Y:S02]  /*2e50*/  IADD3 R34, PT, PT, R34, R3, RZ ;  /* 0x0000000322227210 */ /* 0x000fe40007ffe0ff */
[----:B------:R-:W-:Y:S02]  /*2e60*/  SHF.R.U32.HI R9, RZ, 0x1, R8 ;  /* 0x00000001ff097819 */ /* 0x000fe40000011608 */
[----:B------:R2:W3:Y:S03]  /*2e70*/  LDG.E R38, desc[UR36][R6.64] ;  /* 0x0000002406267981 */ /* 0x0004e6000c1e1900 */
[----:B------:R-:W-:-:S04]  /*2e80*/  IMAD.WIDE.U32 R8, R9, 0x4, R22 ;  /* 0x0000000409087825 */ /* 0x000fc800078e0016 */
[----:B-1----:R-:W-:Y:S01]  /*2e90*/  IMAD R4, R0, R34, RZ ;  /* 0x0000002200047224 */ /* 0x002fe200078e02ff */
[----:B------:R-:W4:Y:S04]  /*2ea0*/  LDG.E R42, desc[UR36][R8.64] ;  /* 0x00000024082a7981 */ /* 0x000f28000c1e1900 */
[----:B------:R-:W-:-:S05]  /*2eb0*/  SHF.R.U32.HI R5, RZ, 0x1, R4 ;  /* 0x00000001ff057819 */ /* 0x000fca0000011604 */
[----:B------:R-:W-:-:S05]  /*2ec0*/  IMAD.WIDE.U32 R4, R5, 0x4, R22 ;  /* 0x0000000405047825 */ /* 0x000fca00078e0016 */
[----:B------:R3:W5:Y:S01]  /*2ed0*/  LDG.E R40, desc[UR36][R4.64] ;  /* 0x0000002404287981 */ /* 0x000762000c1e1900 */
[----:B------:R-:W-:-:S05]  /*2ee0*/  IADD3 R34, PT, PT, R34, R3, RZ ;  /* 0x0000000322227210 */ /* 0x000fca0007ffe0ff */
[----:B------:R-:W-:-:S05]  /*2ef0*/  IMAD R51, R3, 0x3, R34 ;  /* 0x0000000303337824 */ /* 0x000fca00078e0222 */
[----:B------:R-:W-:Y:S01]  /*2f00*/  ISETP.GE.U32.AND P0, PT, R51, R28, PT ;  /* 0x0000001c3300720c */ /* 0x000fe20003f06070 */
[C---:B--2---:R-:W-:Y:S01]  /*2f10*/  IMAD.U32 R6, R36.reuse, 0x10000, RZ ;  /* 0x0001000024067824 */ /* 0x044fe200078e00ff */
[----:B------:R-:W-:-:S03]  /*2f20*/  PRMT R10, R36, 0x7632, R10 ;  /* 0x00007632240a7816 */ /* 0x000fc6000000000a */
[----:B------:R-:W-:Y:S01]  /*2f30*/  FMUL.FTZ R6, R6, 1 ;  /* 0x3f80000006067820 */ /* 0x000fe20000410000 */
[----:B------:R-:W-:Y:S02]  /*2f40*/  SHF.L.U32 R10, R10, 0x10, RZ ;  /* 0x000000100a0a7819 */ /* 0x000fe400000006ff */
[----:B---3--:R-:W-:-:S03]  /*2f50*/  PRMT R4, R38, 0x7632, R4 ;  /* 0x0000763226047816 */ /* 0x008fc60000000004 */
[----:B------:R-:W1:Y:S01]  /*2f60*/  F2F.F64.F32 R6, R6 ;  /* 0x0000000600067310 */ /* 0x000e620000201800 */
[----:B------:R-:W-:Y:S01]  /*2f70*/  SHF.L.U32 R4, R4, 0x10, RZ ;  /* 0x0000001004047819 */ /* 0x000fe200000006ff */
[----:B------:R-:W-:Y:S01]  /*2f80*/  FMUL.FTZ R8, R10, 1 ;  /* 0x3f8000000a087820 */ /* 0x000fe20000410000 */
[----:B-1----:R-:W-:Y:S01]  /*2f90*/  LOP3.LUT R27, R27, R6, RZ, 0x3c, !PT ;  /* 0x000000061b1b7212 */ /* 0x002fe200078e3cff */
[----:B------:R-:W-:Y:S01]  /*2fa0*/  IMAD.U32 R10, R38, 0x10000, RZ ;  /* 0x00010000260a7824 */ /* 0x000fe200078e00ff */
[----:B------:R-:W-:Y:S01]  /*2fb0*/  LOP3.LUT R31, R31, R7, RZ, 0x3c, !PT ;  /* 0x000000071f1f7212 */ /* 0x000fe200078e3cff */
[----:B------:R-:W-:Y:S01]  /*2fc0*/  FMUL.FTZ R12, R4, 1 ;  /* 0x3f800000040c7820 */ /* 0x000fe20000410000 */
[----:B----4-:R-:W-:Y:S02]  /*2fd0*/  IMAD.U32 R4, R42, 0x10000, RZ ;  /* 0x000100002a047824 */ /* 0x010fe400078e00ff */
[----:B------:R-:W-:Y:S02]  /*2fe0*/  FMUL.FTZ R10, R10, 1 ;  /* 0x3f8000000a0a7820 */ /* 0x000fe40000410000 */
[----:B------:R-:W-:Y:S01]  /*2ff0*/  FMUL.FTZ R14, R4, 1 ;  /* 0x3f800000040e7820 */ /* 0x000fe20000410000 */
[----:B------:R-:W-:-:S04]  /*3000*/  PRMT R4, R42, 0x7632, R4 ;  /* 0x000076322a047816 */ /* 0x000fc80000000004 */
[----:B------:R-:W-:Y:S02]  /*3010*/  SHF.L.U32 R4, R4, 0x10, RZ ;  /* 0x0000001004047819 */ /* 0x000fe400000006ff */
[----:B-----5:R-:W-:-:S03]  /*3020*/  PRMT R6, R40, 0x7632, R6 ;  /* 0x0000763228067816 */ /* 0x020fc60000000006 */
[----:B------:R-:W-:Y:S01]  /*3030*/  FMUL.FTZ R20, R4, 1 ;  /* 0x3f80000004147820 */ /* 0x000fe20000410000 */
[----:B------:R-:W-:Y:S02]  /*3040*/  IMAD.U32 R4, R40, 0x10000, RZ ;  /* 0x0001000028047824 */ /* 0x000fe400078e00ff */
[----:B------:R-:W-:Y:S02]  /*3050*/  IMAD.U32 R6, R6, 0x10000, RZ ;  /* 0x0001000006067824 */ /* 0x000fe400078e00ff */
[----:B------:R-:W-:Y:S02]  /*3060*/  FMUL.FTZ R4, R4, 1 ;  /* 0x3f80000004047820 */ /* 0x000fe40000410000 */
[----:B------:R-:W-:-:S15]  /*3070*/  FMUL.FTZ R6, R6, 1 ;  /* 0x3f80000006067820 */ /* 0x000fde0000410000 */
[----:B------:R-:W-:-:S15]  /*3080*/  NOP ;  /* 0x0000000000007918 */ /* 0x000fde0000000000 */
[----:B------:R-:W-:-:S06]  /*3090*/  NOP ;  /* 0x0000000000007918 */ /* 0x000fcc0000000000 */
        /* <DEDUP_REMOVED lines=41> */
.L_x_430:
        /* <DEDUP_REMOVED lines=8> */
.L_x_429:
[----:B------:R-:W-:Y:S05]  /*33b0*/  BSYNC.RECONVERGENT B0 ;  /* 0x0000000000007941 */ /* 0x000fea0003800200 */
.L_x_428:
[----:B------:R-:W-:Y:S01]  /*33c0*/  ISETP.GE.U32.AND P0, PT, R34, R28, PT ;  /* 0x0000001c2200720c */ /* 0x000fe20003f06070 */
[----:B------:R-:W-:-:S12]  /*33d0*/  BSSY.RECONVERGENT B0, `(.L_x_432) ;  /* 0x0000022000007945 */ /* 0x000fd80003800200 */
[----:B------:R-:W-:Y:S05]  /*33e0*/  @P0 BRA `(.L_x_433) ;  /* 0x0000000000800947 */ /* 0x000fea0003800000 */
[----:B------:R-:W-:-:S05]  /*33f0*/  IMAD R4, R0, R34, RZ ;  /* 0x0000002200047224 */ /* 0x000fca00078e02ff */
        /* <DEDUP_REMOVED lines=8> */
[----:B------:R-:W-:-:S05]  /*3480*/  IMAD R4, R0, R7, RZ ;  /* 0x0000000700047224 */ /* 0x000fca00078e02ff */
        /* <DEDUP_REMOVED lines=8> */
[----:B------:R-:W-:Y:S01]  /*3510*/  IADD3 R5, PT, PT, R7, R3, RZ ;  /* 0x0000000307057210 */ /* 0x000fe20007ffe0ff */
[----:B------:R-:W-:-:S03]  /*3520*/  IMAD R4, R0, R7, RZ ;  /* 0x0000000700047224 */ /* 0x000fc600078e02ff */
[----:B------:R-:W-:-:S13]  /*3530*/  ISETP.GE.U32.AND P1, PT, R5, R28, PT ;  /* 0x0000001c0500720c */ /* 0x000fda0003f26070 */
[----:B------:R-:W-:Y:S01]  /*3540*/  @!P1 IMAD R0, R0, R5, RZ ;  /* 0x0000000500009224 */ /* 0x000fe200078e02ff */
[----:B------:R-:W-:-:S04]  /*3550*/  SHF.R.U32.HI R5, RZ, 0x1, R4 ;  /* 0x00000001ff057819 */ /* 0x000fc80000011604 */
[----:B------:R-:W-:Y:S01]  /*3560*/  @!P1 SHF.R.U32.HI R7, RZ, 0x1, R0 ;  /* 0x00000001ff079819 */ /* 0x000fe20000011600 */
[----:B------:R-:W-:-:S04]  /*3570*/  IMAD.WIDE.U32 R4, R5, 0x4, R22 ;  /* 0x0000000405047825 */ /* 0x000fc800078e0016 */
[----:B------:R-:W-:Y:S02]  /*3580*/  @!P1 IMAD.WIDE.U32 R22, R7, 0x4, R22 ;  /* 0x0000000407169825 */ /* 0x000fe400078e0016 */
[----:B------:R-:W2:Y:S04]  /*3590*/  LDG.E R4, desc[UR36][R4.64] ;  /* 0x0000002404047981 */ /* 0x000ea8000c1e1900 */
[----:B------:R-:W3:Y:S01]  /*35a0*/  @!P1 LDG.E R22, desc[UR36][R22.64] ;  /* 0x0000002416169981 */ /* 0x000ee2000c1e1900 */
[C---:B--2---:R-:W-:Y:S02]  /*35b0*/  PRMT R9, R4.reuse, 0x7610, R9 ;  /* 0x0000761004097816 */ /* 0x044fe40000000009 */
[----:B------:R-:W-:Y:S02]  /*35c0*/  PRMT R42, R4, 0x7632, R42 ;  /* 0x00007632042a7816 */ /* 0x000fe4000000002a */
[----:B---3--:R-:W-:-:S02]  /*35d0*/  @!P1 PRMT R8, R22, 0x7610, R8 ;  /* 0x0000761016089816 */ /* 0x008fc40000000008 */
[----:B------:R-:W-:-:S07]  /*35e0*/  @!P1 PRMT R40, R22, 0x7632, R40 ;  /* 0x0000763216289816 */ /* 0x000fce0000000028 */
.L_x_433:
[----:B------:R-:W-:Y:S05]  /*35f0*/  BSYNC.RECONVERGENT B0 ;  /* 0x0000000000007941 */ /* 0x000fea0003800200 */
.L_x_432:
[----:B------:R-:W-:Y:S04]  /*3600*/  BSSY.RECONVERGENT B0, `(.L_x_434) ;  /* 0x000003f000007945 */ /* 0x000fe80003800200 */
[----:B------:R-:W-:Y:S05]  /*3610*/  @P0 BRA `(.L_x_435) ;  /* 0x0000000000f40947 */ /* 0x000fea0003800000 */
        /* <DEDUP_REMOVED lines=61> */
.L_x_435:
[----:B------:R-:W-:Y:S05]  /*39f0*/  BSYNC.RECONVERGENT B0 ;  /* 0x0000000000007941 */ /* 0x000fea0003800200 */
.L_x_434:
        /* <DEDUP_REMOVED lines=9> */
.L_x_427:
[----:B------:R-:W1:Y:S01]  /*3a90*/  LDCU UR4, c[0x0][0x39c] ;  /* 0x00007380ff0477ac */ /* 0x000e620008000800 */
[----:B------:R-:W2:Y:S01]  /*3aa0*/  LDC R10, c[0x0][0x388] ;  /* 0x0000e200ff0a7b82 */ /* 0x000ea20000000800 */
[----:B------:R-:W-:Y:S07]  /*3ab0*/  BSSY.RECONVERGENT B0, `(.L_x_436) ;  /* 0x000047b000007945 */ /* 0x000fee0003800200 */
[----:B------:R-:W3:Y:S01]  /*3ac0*/  LDC R4, c[0x0][0x38c] ;  /* 0x0000e300ff047b82 */ /* 0x000ee20000000800 */
[----:B-1----:R-:W-:-:S05]  /*3ad0*/  MOV R44, UR4 ;  /* 0x00000004002c7c02 */ /* 0x002fca0008000f00 */
[----:B------:R-:W-:Y:S02]  /*3ae0*/  IMAD R3, R44, 0x3, R41 ;  /* 0x000000032c037824 */ /* 0x000fe400078e0229 */
[--C-:B--2---:R-:W-:Y:S01]  /*3af0*/  IMAD.MOV.U32 R18, RZ, RZ, R10.reuse ;  /* 0x000000ffff127224 */ /* 0x104fe200078e000a */
[----:B------:R-:W-:Y:S01]  /*3b00*/  MOV R39, R10 ;  /* 0x0000000a00277202 */ /* 0x000fe20000000f00 */
[--C-:B------:R-:W-:Y:S01]  /*3b10*/  IMAD.MOV.U32 R15, RZ, RZ, R10.reuse ;  /* 0x000000ffff0f7224 */ /* 0x100fe200078e000a */
[----:B------:R-:W-:Y:S01]  /*3b20*/  ISETP.GE.U32.AND P0, PT, R3, R28, PT ;  /* 0x0000001c0300720c */ /* 0x000fe20003f06070 */
        /* <DEDUP_REMOVED lines=8> */
[----:B------:R-:W-:Y:S01]  /*3bb0*/  IMAD.MOV.U32 R3, RZ, RZ, R4 ;  /* 0x000000ffff037224 */ /* 0x000fe200078e0004 */
[----:B------:R-:W-:-:S02]  /*3bc0*/  MOV R5, R4 ;  /* 0x0000000400057202 */ /* 0x000fc40000000f00 */
[----:B------:R-:W-:Y:S01]  /*3bd0*/  MOV R0, R4 ;  /* 0x0000000400007202 */ /* 0x000fe20000000f00 */
[----:B------:R-:W-:Y:S06]  /*3be0*/  @P0 BRA `(.L_x_437) ;  /* 0x00000044009c0947 */ /* 0x000fec0003800000 */
[----:B------:R-:W-:-:S13]  /*3bf0*/  ISETP.NE.AND P0, PT, R20, RZ, PT ;  /* 0x000000ff1400720c */ /* 0x000fda0003f05270 */
[----:B------:R1:W5:Y:S01]  /*3c00*/  @!P0 LDG.E R40, desc[UR36][R22.64] ;  /* 0x0000002416288981 */ /* 0x000362000c1e1900 */
[----:B------:R-:W-:Y:S01]  /*3c10*/  VIADD R0, R20, 0xffffffff ;  /* 0xffffffff14007836 */ /* 0x000fe20000000000 */
[-C--:B------:R-:W-:Y:S01]  /*3c20*/  MOV R18, R10.reuse ;  /* 0x0000000a00127202 */ /* 0x080fe20000000f00 */
[--C-:B------:R-:W-:Y:S01]  /*3c30*/  IMAD.MOV.U32 R39, RZ, RZ, R10.reuse ;  /* 0x000000ffff277224 */ /* 0x100fe200078e000a */
[-C--:B------:R-:W-:Y:S01]  /*3c40*/  MOV R15, R10.reuse ;  /* 0x0000000a000f7202 */ /* 0x080fe20000000f00 */
[--C-:B------:R-:W-:Y:S01]  /*3c50*/  IMAD.MOV.U32 R14, RZ, RZ, R10.reuse ;  /* 0x000000ffff0e7224 */ /* 0x100fe200078e000a */
[----:B------:R-:W-:Y:S01]  /*3c60*/  VIMNMX.U32 R42, PT, PT, R0, 0x18, PT ;  /* 0x00000018002a7848 */ /* 0x000fe20003fe0000 */
[----:B------:R-:W-:Y:S01]  /*3c70*/  IMAD.MOV.U32 R13, RZ, RZ, R10 ;  /* 0x000000ffff0d7224 */ /* 0x000fe200078e000a */
[-C--:B------:R-:W-:Y:S01]  /*3c80*/  MOV R12, R10.reuse ;  /* 0x0000000a000c7202 */ /* 0x080fe20000000f00 */
[--C-:B------:R-:W-:Y:S01]  /*3c90*/  IMAD.MOV.U32 R9, RZ, RZ, R4.reuse ;  /* 0x000000ffff097224 */ /* 0x100fe200078e0004 */
[----:B------:R-:W-:Y:S01]  /*3ca0*/  MOV R11, R10 ;  /* 0x0000000a000b7202 */ /* 0x000fe20000000f00 */
[--C-:B------:R-:W-:Y:S01]  /*3cb0*/  IMAD.MOV.U32 R7, RZ, RZ, R4.reuse ;  /* 0x000000ffff077224 */ /* 0x100fe200078e0004 */
[-C--:B------:R-:W-:Y:S01]  /*3cc0*/  MOV R8, R4.reuse ;  /* 0x0000000400087202 */ /* 0x080fe20000000f00 */
[--C-:B------:R-:W-:Y:S01]  /*3cd0*/  IMAD.MOV.U32 R5, RZ, RZ, R4.reuse ;  /* 0x000000ffff057224 */ /* 0x100fe200078e0004 */
[-C--:B------:R-:W-:Y:S01]  /*3ce0*/  MOV R6, R4.reuse ;  /* 0x0000000400067202 */ /* 0x080fe20000000f00 */
[----:B------:R-:W-:Y:S01]  /*3cf0*/  IMAD.MOV.U32 R0, RZ, RZ, R4 ;  /* 0x000000ffff007224 */ /* 0x000fe200078e0004 */
[----:B------:R-:W-:-:S02]  /*3d00*/  MOV R3, R4 ;  /* 0x0000000400037202 */ /* 0x000fc40000000f00 */
[----:B-1----:R-:W-:-:S07]  /*3d10*/  IADD3 R42, PT, PT, R42, 0x1, RZ ;  /* 0x000000012a2a7810 */ /* 0x002fce0007ffe0ff */
.L_x_443:
[----:B------:R-:W1:Y:S01]  /*3d20*/  LDCU UR4, c[0x0][0x39c] ;  /* 0x00007380ff0477ac */ /* 0x000e620008000800 */
[C---:B-----5:R-:W-:Y:S02]  /*3d30*/  @!P0 PRMT R51, R40.reuse, 0x7610, R51 ;  /* 0x0000761028338816 */ /* 0x060fe40000000033 */
[C---:B------:R-:W-:Y:S02]  /*3d40*/  @!P0 PRMT R50, R40.reuse, 0x7632, R50 ;  /* 0x0000763228328816 */ /* 0x040fe40000000032 */
[C---:B------:R-:W-:Y:S02]  /*3d50*/  @!P0 PRMT R48, R40.reuse, 0x7632, R48 ;  /* 0x0000763228308816 */ /* 0x040fe40000000030 */
[C---:B------:R-:W-:Y:S02]  /*3d60*/  @!P0 PRMT R49, R40.reuse, 0x7610, R49 ;  /* 0x0000761028318816 */ /* 0x040fe40000000031 */
[C---:B------:R-:W-:Y:S02]  /*3d70*/  @!P0 PRMT R46, R40.reuse, 0x7632, R46 ;  /* 0x00007632282e8816 */ /* 0x040fe4000000002e */
[----:B------:R-:W-:-:S02]  /*3d80*/  @!P0 PRMT R47, R40, 0x7610, R47 ;  /* 0x00007610282f8816 */ /* 0x000fc4000000002f */
[C---:B------:R-:W-:Y:S02]  /*3d90*/  @!P0 PRMT R43, R40.reuse, 0x7632, R43 ;  /* 0x00007632282b8816 */ /* 0x040fe4000000002b */
[----:B------:R-:W-:Y:S01]  /*3da0*/  @!P0 PRMT R45, R40, 0x7610, R45 ;  /* 0x00007610282d8816 */ /* 0x000fe2000000002d */
[----:B0-----:R-:W-:Y:S06]  /*3db0*/  @!P0 BRA `(.L_x_438) ;  /* 0x0000004000188947 */ /* 0x001fec0003800000 */
[----:B------:R-:W2:Y:S01]  /*3dc0*/  LDCU.128 UR20, c[0x0][0x3d0] ;  /* 0x00007a00ff1477ac */ /* 0x000ea20008000c00 */
[----:B------:R-:W-:Y:S01]  /*3dd0*/  MOV R21, R41 ;  /* 0x0000002900157202 */ /* 0x000fe20000000f00 */
[----:B------:R-:W-:Y:S01]  /*3de0*/  IMAD.MOV.U32 R20, RZ, RZ, RZ ;  /* 0x000000ffff147224 */ /* 0x000fe200078e00ff */
[----:B------:R-:W3:Y:S01]  /*3df0*/  LDCU UR5, c[0x0][0x500] ;  /* 0x0000a000ff0577ac */ /* 0x000ee20008000800 */
[----:B------:R-:W4:Y:S01]  /*3e00*/  LDCU UR77, c[0x0][0x3e8] ;  /* 0x00007d00ff4d77ac */ /* 0x000f220008000800 */
[----:B------:R-:W0:Y:S01]  /*3e10*/  LDCU UR76, c[0x0][0x504] ;  /* 0x0000a080ff4c77ac */ /* 0x000e220008000800 */
[----:B------:R-:W0:Y:S01]  /*3e20*/  LDCU UR75, c[0x0][0x3ec] ;  /* 0x00007d80ff4b77ac */ /* 0x000e220008000800 */
[----:B--2---:R-:W-:Y:S01]  /*3e30*/  IMAD.HI.U32 R20, R41, UR22, R20 ;  /* 0x0000001629147c27 */ /* 0x004fe2000f8e0014 */
[----:B------:R-:W-:Y:S01]  /*3e40*/  UISETP.NE.AND UP0, UPT, UR20, 0x1, UPT ;  /* 0x000000011400788c */ /* 0x000fe2000bf05270 */
[----:B------:R-:W2:Y:S03]  /*3e50*/  LDCU UR74, c[0x0][0x508] ;  /* 0x0000a100ff4a77ac */ /* 0x000ea60008000800 */
[----:B------:R-:W-:Y:S01]  /*3e60*/  SHF.R.U32.HI R26, RZ, UR23, R20 ;  /* 0x00000017ff1a7c19 */ /* 0x000fe20008011614 */
[----:B------:R-:W0:Y:S04]  /*3e70*/  LDCU UR73, c[0x0][0x400] ;  /* 0x00008000ff4977ac */ /* 0x000e280008000800 */
        /* <DEDUP_REMOVED lines=269> */
[----:B------:R-:W2:Y:S01]  /*4f50*/  @P1 LDC.64 R20, c[0x0][0x4f8] ;  /* 0x00013e00ff141b82 */ /* 0x000ea20000000a00 */
[----:B0-----:R-:W-:-:S07]  /*4f60*/  IMAD.HI.U32 R26, R31, UR53, R26 ;  /* 0x000000351f1a7c27 */ /* 0x001fce000f8e001a */
[----:B------:R-:W0:Y:S01]  /*4f70*/  @P1 LDC R29, c[0x0][0x4f4] ;  /* 0x00013d00ff1d1b82 */ /* 0x000e220000000800 */
[----:B------:R-:W-:Y:S02]  /*4f80*/  SHF.R.U32.HI R27, RZ, UR30, R26 ;  /* 0x0000001eff1b7c19 */ /* 0x000fe4000801161a */
[----:B------:R-:W-:-:S05]  /*4f90*/  @P1 MOV R26, RZ ;  /* 0x000000ff001a1202 */ /* 0x000fca0000000f00 */
[----:B------:R-:W3:Y:S01]  /*4fa0*/  @P1 LDC R30, c[0x0][0x560] ;  /* 0x00015800ff1e1b82 */ /* 0x000ee20000000800 */
[----:B--2---:R-:W-:-:S04]  /*4fb0*/  @P1 IMAD.HI.U32 R20, R27, R20, R26 ;  /* 0x000000141b141227 */ /* 0x004fc800078e001a */
[----:B------:R-:W-:Y:S01]  /*4fc0*/  IMAD.MOV R26, RZ, RZ, -R27 ;  /* 0x000000ffff1a7224 */ /* 0x000fe200078e0a1b */
[----:B------:R-:W-:-:S03]  /*4fd0*/  @P1 SHF.R.U32.HI R20, RZ, R21, R20 ;  /* 0x00000015ff141219 */ /* 0x000fc60000011614 */
[----:B------:R-:W-:Y:S01]  /*4fe0*/  IMAD R21, R26, UR52, R31 ;  /* 0x000000341a157c24 */ /* 0x000fe2000f8e021f */
[----:B------:R-:W-:-:S03]  /*4ff0*/  @P1 IADD3 R26, PT, PT, -R20, RZ, RZ ;  /* 0x000000ff141a1210 */ /* 0x000fc60007ffe1ff */
[----:B------:R-:W-:Y:S02]  /*5000*/  IMAD R28, R21, UR31, R28 ;  /* 0x0000001f151c7c24 */ /* 0x000fe4000f8e021c */
[----:B0-----:R-:W-:-:S04]  /*5010*/  @P1 IMAD R27, R26, R29, R27 ;  /* 0x0000001d1a1b1224 */ /* 0x001fc800078e021b */
[----:B---3--:R-:W-:-:S07]  /*5020*/  @P1 IMAD R28, R27, R30, R28 ;  /* 0x0000001e1b1c1224 */ /* 0x008fce00078e021c */
.L_x_439:
[----:B------:R-:W-:-:S04]  /*5030*/  LOP3.LUT R21, R28, 0xfffffffc, RZ, 0xc0, !PT ;  /* 0xfffffffc1c157812 */ /* 0x000fc800078ec0ff */
[----:B------:R-:W-:-:S05]  /*5040*/  IADD3 R20, P1, PT, R21, R22, RZ ;  /* 0x0000001615147210 */ /* 0x000fca0007f3e0ff */
[----:B------:R-:W-:-:S05]  /*5050*/  IMAD.X R21, RZ, RZ, R23, P1 ;  /* 0x000000ffff157224 */ /* 0x000fca00008e0617 */
[----:B------:R-:W2:Y:S01]  /*5060*/  LDG.E R20, desc[UR36][R20.64] ;  /* 0x0000002414147981 */ /* 0x000ea2000c1e1900 */
[----:B-1----:R-:W-:Y:S01]  /*5070*/  IADD3 R29, PT, PT, R41, UR4, RZ ;  /* 0x00000004291d7c10 */ /* 0x002fe2000fffe0ff */
[----:B------:R-:W-:-:S04]  /*5080*/  IMAD.MOV.U32 R28, RZ, RZ, RZ ;  /* 0x000000ffff1c7224 */ /* 0x000fc800078e00ff */
[----:B------:R-:W-:-:S05]  /*5090*/  IMAD.HI.U32 R26, R29, UR22, R28 ;  /* 0x000000161d1a7c27 */ /* 0x000fca000f8e001c */
[----:B------:R-:W-:-:S04]  /*50a0*/  SHF.R.U32.HI R26, RZ, UR23, R26 ;  /* 0x00000017ff1a7c19 */ /* 0x000fc8000801161a */
[----:B------:R-:W-:-:S05]  /*50b0*/  IADD3 R27, PT, PT, -R26, RZ, RZ ;  /* 0x000000ff1a1b7210 */ /* 0x000fca0007ffe1ff */
[----:B------:R-:W-:-:S04]  /*50c0*/  IMAD R30, R27, UR21, R29 ;  /* 0x000000151b1e7c24 */ /* 0x000fc8000f8e021d */
[----:B------:R-:W-:Y:S01]  /*50d0*/  IMAD R30, R30, UR5, RZ ;  /* 0x000000051e1e7c24 */ /* 0x000fe2000f8e02ff */
[C---:B--2---:R-:W-:Y:S02]  /*50e0*/  PRMT R45, R20.reuse, 0x7610, R45 ;  /* 0x00007610142d7816 */ /* 0x044fe4000000002d */
[----:B------:R-:W-:Y:S01]  /*50f0*/  PRMT R43, R20, 0x7632, R43 ;  /* 0x00007632142b7816 */ /* 0x000fe2000000002b */
[----:B------:R-:W-:Y:S06]  /*5100*/  BRA.U !UP0, `(.L_x_440) ;  /* 0x0000000d08947547 */ /* 0x000fec000b800000 */
        /* <DEDUP_REMOVED lines=222> */
[----:B------:R-:W-:-:S04]  /*5ef0*/  IADD3 R26, PT, PT, -R27, RZ, RZ ;  /* 0x000000ff1b1a7210 */ /* 0x000fc80007ffe1ff */
[----:B------:R-:W-:Y:S01]  /*5f00*/  @P1 SHF.R.U32.HI R20, RZ, R21, R20 ;  /* 0x00000015ff141219 */ /* 0x000fe20000011614 */
[----:B------:R-:W-:-:S04]  /*5f10*/  IMAD R21, R26, UR52, R31 ;  /* 0x000000341a157c24 */ /* 0x000fc8000f8e021f */
[----:B------:R-:W-:Y:S02]  /*5f20*/  @P1 IMAD.MOV R26, RZ, RZ, -R20 ;  /* 0x000000ffff1a1224 */ /* 0x000fe400078e0a14 */
[----:B------:R-:W-:Y:S02]  /*5f30*/  IMAD R30, R21, UR31, R30 ;  /* 0x0000001f151e7c24 */ /* 0x000fe4000f8e021e */
[----:B0-----:R-:W-:-:S04]  /*5f40*/  @P1 IMAD R27, R33, R26, R27 ;  /* 0x0000001a211b1224 */ /* 0x001fc800078e021b */
[----:B--2---:R-:W-:-:S07]  /*5f50*/  @P1 IMAD R30, R27, R32, R30 ;  /* 0x000000201b1e1224 */ /* 0x004fce00078e021e */
.L_x_440:
[----:B------:R-:W-:-:S04]  /*5f60*/  LOP3.LUT R21, R30, 0xfffffffc, RZ, 0xc0, !PT ;  /* 0xfffffffc1e157812 */ /* 0x000fc800078ec0ff */
[----:B------:R-:W-:-:S04]  /*5f70*/  IADD3 R20, P1, PT, R21, R22, RZ ;  /* 0x0000001615147210 */ /* 0x000fc80007f3e0ff */
[----:B------:R-:W-:-:S05]  /*5f80*/  IADD3.X R21, PT, PT, RZ, R23, RZ, P1, !PT ;  /* 0x00000017ff157210 */ /* 0x000fca0000ffe4ff */
[----:B------:R-:W2:Y:S01]  /*5f90*/  LDG.E R20, desc[UR36][R20.64] ;  /* 0x0000002414147981 */ /* 0x000ea2000c1e1900 */
[----:B------:R-:W-:Y:S01]  /*5fa0*/  MOV R28, RZ ;  /* 0x000000ff001c7202 */ /* 0x000fe20000000f00 */
[----:B------:R-:W-:-:S04]  /*5fb0*/  VIADD R29, R29, UR4 ;  /* 0x000000041d1d7c36 */ /* 0x000fc80008000000 */
[----:B------:R-:W-:-:S05]  /*5fc0*/  IMAD.HI.U32 R26, R29, UR22, R28 ;  /* 0x000000161d1a7c27 */ /* 0x000fca000f8e001c */
[----:B------:R-:W-:-:S05]  /*5fd0*/  SHF.R.U32.HI R26, RZ, UR23, R26 ;  /* 0x00000017ff1a7c19 */ /* 0x000fca000801161a */
[----:B------:R-:W-:-:S04]  /*5fe0*/  IMAD.MOV R27, RZ, RZ, -R26 ;  /* 0x000000ffff1b7224 */ /* 0x000fc800078e0a1a */
[----:B------:R-:W-:-:S04]  /*5ff0*/  IMAD R30, R27, UR21, R29 ;  /* 0x000000151b1e7c24 */ /* 0x000fc8000f8e021d */
[----:B------:R-:W-:Y:S01]  /*6000*/  IMAD R30, R30, UR5, RZ ;  /* 0x000000051e1e7c24 */ /* 0x000fe2000f8e02ff */
[C---:B--2---:R-:W-:Y:S02]  /*6010*/  PRMT R47, R20.reuse, 0x7610, R47 ;  /* 0x00007610142f7816 */ /* 0x044fe4000000002f */
[----:B------:R-:W-:Y:S01]  /*6020*/  PRMT R46, R20, 0x7632, R46 ;  /* 0x00007632142e7816 */ /* 0x000fe2000000002e */
[----:B------:R-:W-:Y:S06]  /*6030*/  BRA.U !UP0, `(.L_x_441) ;  /* 0x0000000d08947547 */ /* 0x000fec000b800000 */
        /* <DEDUP_REMOVED lines=223> */
[----:B------:R-:W-:-:S03]  /*6e30*/  @P1 SHF.R.U32.HI R20, RZ, R21, R20 ;  /* 0x00000015ff141219 */ /* 0x000fc60000011614 */
[----:B------:R-:W-:Y:S01]  /*6e40*/  IMAD R21, R26, UR52, R31 ;  /* 0x000000341a157c24 */ /* 0x000fe2000f8e021f */
[----:B------:R-:W-:-:S03]  /*6e50*/  @P1 IADD3 R26, PT, PT, -R20, RZ, RZ ;  /* 0x000000ff141a1210 */ /* 0x000fc60007ffe1ff */
[----:B------:R-:W-:Y:S02]  /*6e60*/  IMAD R30, R21, UR31, R30 ;  /* 0x0000001f151e7c24 */ /* 0x000fe4000f8e021e */
[----:B0-----:R-:W-:-:S04]  /*6e70*/  @P1 IMAD R27, R33, R26, R27 ;  /* 0x0000001a211b1224 */ /* 0x001fc800078e021b */
[----:B--2---:R-:W-:-:S07]  /*6e80*/  @P1 IMAD R30, R27, R32, R30 ;  /* 0x000000201b1e1224 */ /* 0x004fce00078e021e */
.L_x_441:
[----:B------:R-:W-:-:S04]  /*6e90*/  LOP3.LUT R21, R30, 0xfffffffc, RZ, 0xc0, !PT ;  /* 0xfffffffc1e157812 */ /* 0x000fc800078ec0ff */
[----:B------:R-:W-:-:S05]  /*6ea0*/  IADD3 R20, P1, PT, R21, R22, RZ ;  /* 0x0000001615147210 */ /* 0x000fca0007f3e0ff */
[----:B------:R-:W-:-:S05]  /*6eb0*/  IMAD.X R21, RZ, RZ, R23, P1 ;  /* 0x000000ffff157224 */ /* 0x000fca00008e0617 */
[----:B------:R-:W2:Y:S01]  /*6ec0*/  LDG.E R20, desc[UR36][R20.64] ;  /* 0x0000002414147981 */ /* 0x000ea2000c1e1900 */
[----:B------:R-:W-:Y:S01]  /*6ed0*/  IADD3 R29, PT, PT, R29, UR4, RZ ;  /* 0x000000041d1d7c10 */ /* 0x000fe2000fffe0ff */
        /* <DEDUP_REMOVED lines=238> */
.L_x_442:
[----:B------:R-:W-:-:S04]  /*7dc0*/  LOP3.LUT R21, R28, 0xfffffffc, RZ, 0xc0, !PT ;  /* 0xfffffffc1c157812 */ /* 0x000fc800078ec0ff */
[----:B------:R-:W-:-:S04]  /*7dd0*/  IADD3 R20, P1, PT, R21, R22, RZ ;  /* 0x0000001615147210 */ /* 0x000fc80007f3e0ff */
[----:B------:R-:W-:-:S05]  /*7de0*/  IADD3.X R21, PT, PT, RZ, R23, RZ, P1, !PT ;  /* 0x00000017ff157210 */ /* 0x000fca0000ffe4ff */
[----:B------:R-:W2:Y:S02]  /*7df0*/  LDG.E R20, desc[UR36][R20.64] ;  /* 0x0000002414147981 */ /* 0x000ea4000c1e1900 */
[C---:B--2---:R-:W-:Y:S02]  /*7e00*/  PRMT R51, R20.reuse, 0x7610, R51 ;  /* 0x0000761014337816 */ /* 0x044fe40000000033 */
[----:B------:R-:W-:-:S07]  /*7e10*/  PRMT R50, R20, 0x7632, R50 ;  /* 0x0000763214327816 */ /* 0x000fce0000000032 */
.L_x_438:
[----:B------:R-:W2:Y:S01]  /*7e20*/  LDCU UR5, c[0x0][0x394] ;  /* 0x00007280ff0577ac */ /* 0x000ea20008000800 */
[----:B------:R-:W-:Y:S01]  /*7e30*/  IMAD.U32 R20, R45, 0x10000, RZ ;  /* 0x000100002d147824 */ /* 0x000fe200078e00ff */
[----:B-1----:R-:W-:Y:S01]  /*7e40*/  MOV R44, UR4 ;  /* 0x00000004002c7c02 */ /* 0x002fe20008000f00 */
[----:B------:R-:W-:Y:S01]  /*7e50*/  IMAD.U32 R28, R47, 0x10000, RZ ;  /* 0x000100002f1c7824 */ /* 0x000fe200078e00ff */
[----:B------:R-:W-:Y:S01]  /*7e60*/  SHF.L.U32 R26, R43, 0x10, RZ ;  /* 0x000000102b1a7819 */ /* 0x000fe200000006ff */
[----:B------:R-:W-:Y:S01]  /*7e70*/  FMUL.FTZ R20, R20, 1 ;  /* 0x3f80000014147820 */ /* 0x000fe20000410000 */
[----:B------:R-:W-:Y:S01]  /*7e80*/  SHF.L.U32 R30, R46, 0x10, RZ ;  /* 0x000000102e1e7819 */ /* 0x000fe200000006ff */
[----:B------:R-:W-:Y:S01]  /*7e90*/  FMUL.FTZ R28, R28, 1 ;  /* 0x3f8000001c1c7820 */ /* 0x000fe20000410000 */
[----:B------:R-:W-:Y:S01]  /*7ea0*/  IMAD R41, R44, 0x4, R41 ;  /* 0x000000042c297824 */ /* 0x000fe200078e0229 */
[----:B------:R-:W-:Y:S01]  /*7eb0*/  SHF.L.U32 R34, R48, 0x10, RZ ;  /* 0x0000001030227819 */ /* 0x000fe200000006ff */
[----:B------:R-:W-:Y:S01]  /*7ec0*/  IMAD.U32 R32, R49, 0x10000, RZ ;  /* 0x0001000031207824 */ /* 0x000fe200078e00ff */
[----:B------:R-:W1:Y:S01]  /*7ed0*/  F2F.F64.F32 R20, R20 ;  /* 0x0000001400147310 */ /* 0x000e620000201800 */
[----:B------:R-:W-:Y:S01]  /*7ee0*/  IMAD.U32 R36, R51, 0x10000, RZ ;  /* 0x0001000033247824 */ /* 0x000fe200078e00ff */
[----:B-1----:R-:W-:Y:S01]  /*7ef0*/  LOP3.LUT R0, R0, R21, RZ, 0x3c, !PT ;  /* 0x0000001500007212 */ /* 0x002fe200078e3cff */
[----:B------:R-:W-:Y:S01]  /*7f00*/  IMAD R21, R44, 0x3, R41 ;  /* 0x000000032c157824 */ /* 0x000fe200078e0229 */
[----:B------:R-:W-:Y:S01]  /*7f10*/  LOP3.LUT R10, R10, R20, RZ, 0x3c, !PT ;  /* 0x000000140a0a7212 */ /* 0x000fe200078e3cff */
[----:B------:R-:W-:Y:S01]  /*7f20*/  FMUL.FTZ R26, R26, 1 ;  /* 0x3f8000001a1a7820 */ /* 0x000fe20000410000 */
[----:B------:R-:W-:Y:S01]  /*7f30*/  SHF.L.U32 R20, R50, 0x10, RZ ;  /* 0x0000001032147819 */ /* 0x000fe200000006ff */
[----:B------:R-:W-:Y:S01]  /*7f40*/  FMUL.FTZ R30, R30, 1 ;  /* 0x3f8000001e1e7820 */ /* 0x000fe20000410000 */
[----:B------:R-:W-:Y:S01]  /*7f50*/  FMUL.FTZ R32, R32, 1 ;  /* 0x3f80000020207820 */ /* 0x000fe20000410000 */
[----:B------:R-:W-:Y:S01]  /*7f60*/  FMUL.FTZ R34, R34, 1 ;  /* 0x3f80000022227820 */ /* 0x000fe20000410000 */
[----:B------:R-:W-:Y:S01]  /*7f70*/  FMUL.FTZ R36, R36, 1 ;  /* 0x3f80000024247820 */ /* 0x000fe20000410000 */
[----:B------:R-:W-:-:S15]  /*7f80*/  FMUL.FTZ R20, R20, 1 ;  /* 0x3f80000014147820 */ /* 0x000fde0000410000 */
[----:B------:R-:W-:-:S15]  /*7f90*/  NOP ;  /* 0x0000000000007918 */ /* 0x000fde0000000000 */
[----:B------:R-:W-:-:S15]  /*7fa0*/  NOP ;  /* 0x0000000000007918 */ /* 0x000fde0000000000 */
[----:B------:R-:W-:-:S08]  /*7fb0*/  NOP ;  /* 0x0000000000007918 */ /* 0x000fd00000000000 */
[----:B------:R-:W1:Y:S02]  /*7fc0*/  F2F.F64.F32 R28, R28 ;  /* 0x0000001c001c7310 */ /* 0x000e640000201800 */
[----:B-1----:R-:W-:Y:S01]  /*7fd0*/  LOP3.LUT R13, R13, R28, RZ, 0x3c, !PT ;  /* 0x0000001c0d0d7212 */ /* 0x002fe200078e3cff */
[----:B--2---:R-:W-:Y:S01]  /*7fe0*/  IMAD.U32 R28, RZ, RZ, UR5 ;  /* 0x00000005ff1c7e24 */ /* 0x004fe2000f8e00ff */
[----:B------:R-:W-:-:S04]  /*7ff0*/  LOP3.LUT R5, R5, R29, RZ, 0x3c, !PT ;  /* 0x0000001d05057212 */ /* 0x000fc800078e3cff */
[----:B------:R-:W-:-:S15]  /*8000*/  ISETP.GE.U32.AND P1, PT, R21, R28, PT ;  /* 0x0000001c1500720c */ /* 0x000fde0003f26070 */
[----:B------:R-:W-:-:S15]  /*8010*/  NOP ;  /* 0x0000000000007918 */ /* 0x000fde0000000000 */
[----:B------:R-:W-:-:S15]  /*8020*/  NOP ;  /* 0x0000000000007918 */ /* 0x000fde0000000000 */
[----:B------:R-:W-:-:S11]  /*8030*/  NOP ;  /* 0x0000000000007918 */ /* 0x000fd60000000000 */
        /* <DEDUP_REMOVED lines=34> */
.L_x_437:
[----:B0-----:R-:W-:Y:S05]  /*8260*/  BSYNC.RECONVERGENT B0 ;  /* 0x0000000000007941 */ /* 0x001fea0003800200 */
.L_x_436:
        /* <DEDUP_REMOVED lines=285> */
.L_x_447:
[----:B------:R-:W-:Y:S02]  /*9440*/  SHF.R.U32.HI R26, RZ, 0x2, R26 ;  /* 0x00000002ff1a7819 */ /* 0x000fe4000001161a */
[----:B------:R-:W-:-:S07]  /*9450*/  MOV R27, RZ ;  /* 0x000000ff001b7202 */ /* 0x000fce0000000f00 */
.L_x_446:
[----:B------:R-:W0:Y:S02]  /*9460*/  LDCU.64 UR4, c[0x0][0x760] ;  /* 0x0000ec00ff0477ac */ /* 0x000e240008000a00 */
[----:B0-----:R-:W-:-:S05]  /*9470*/  IADD3 R38, P1, PT, R38, UR4, RZ ;  /* 0x0000000426267c10 */ /* 0x001fca000ff3e0ff */
[----:B------:R-:W-:Y:S01]  /*9480*/  IMAD.X R34, RZ, RZ, UR5, P1 ;  /* 0x00000005ff227e24 */ /* 0x000fe200088e06ff */
[----:B------:R-:W-:-:S04]  /*9490*/  LEA R20, P1, R26, R38, 0x2 ;  /* 0x000000261a147211 */ /* 0x000fc800078210ff */
[----:B------:R-:W-:-:S05]  /*94a0*/  LEA.HI.X R21, R26, R34, R27, 0x2, P1 ;  /* 0x000000221a157211 */ /* 0x000fca00008f141b */
[----:B------:R-:W2:Y:S01]  /*94b0*/  LDG.E R20, desc[UR36][R20.64] ;  /* 0x0000002414147981 */ /* 0x000ea2000c1e1900 */
[----:B------:R-:W-:-:S04]  /*94c0*/  IADD3 R23, PT, PT, R41, R44, RZ ;  /* 0x0000002c29177210 */ /* 0x000fc80007ffe0ff */
[----:B------:R-:W-:Y:S02]  /*94d0*/  ISETP.GE.U32.AND P1, PT, R23, R28, PT ;  /* 0x0000001c1700720c */ /* 0x000fe40003f26070 */
[C---:B--2---:R-:W-:Y:S02]  /*94e0*/  PRMT R45, R20.reuse, 0x7610, R45 ;  /* 0x00007610142d7816 */ /* 0x044fe4000000002d */
[----:B------:R-:W-:-:S09]  /*94f0*/  PRMT R43, R20, 0x7632, R43 ;  /* 0x00007632142b7816 */ /* 0x000fd2000000002b */
        /* <DEDUP_REMOVED lines=276> */
.L_x_449:
[----:B------:R-:W-:Y:S01]  /*a640*/  SHF.R.U32.HI R26, RZ, 0x2, R33 ;  /* 0x00000002ff1a7819 */ /* 0x000fe20000011621 */
[----:B------:R-:W-:-:S07]  /*a650*/  IMAD.MOV.U32 R27, RZ, RZ, RZ ;  /* 0x000000ffff1b7224 */ /* 0x000fce00078e00ff */
.L_x_448:
        /* <DEDUP_REMOVED lines=283> */
.L_x_451:
[----:B------:R-:W-:Y:S01]  /*b810*/  SHF.R.U32.HI R26, RZ, 0x2, R33 ;  /* 0x00000002ff1a7819 */ /* 0x000fe20000011621 */
[----:B------:R-:W-:-:S07]  /*b820*/  IMAD.MOV.U32 R27, RZ, RZ, RZ ;  /* 0x000000ffff1b7224 */ /* 0x000fce00078e00ff */
.L_x_450:
        /* <DEDUP_REMOVED lines=283> */
.L_x_453:
[----:B------:R-:W-:Y:S01]  /*c9e0*/  SHF.R.U32.HI R26, RZ, 0x2, R26 ;  /* 0x00000002ff1a7819 */ /* 0x000fe2000001161a */
[----:B------:R-:W-:-:S07]  /*c9f0*/  IMAD.MOV.U32 R27, RZ, RZ, RZ ;  /* 0x000000ffff1b7224 */ /* 0x000fce00078e00ff */
.L_x_452:
[----:B------:R-:W-:-:S04]  /*ca00*/  LEA R20, P0, R26, R38, 0x2 ;  /* 0x000000261a147211 */ /* 0x000fc800078010ff */
[----:B------:R-:W-:-:S05]  /*ca10*/  LEA.HI.X R21, R26, R34, R27, 0x2, P0 ;  /* 0x000000221a157211 */ /* 0x000fca00000f141b */
[----:B------:R-:W2:Y:S02]  /*ca20*/  LDG.E R20, desc[UR36][R20.64] ;  /* 0x0000002414147981 */ /* 0x000ea4000c1e1900 */
[C---:B--2---:R-:W-:Y:S02]  /*ca30*/  PRMT R30, R20.reuse, 0x7610, R30 ;  /* 0x00007610141e7816 */ /* 0x044fe4000000001e */
[----:B------:R-:W-:-:S07]  /*ca40*/  PRMT R29, R20, 0x7632, R29 ;  /* 0x00007632141d7816 */ /* 0x000fce000000001d */
.L_x_445:
[----:B------:R-:W-:Y:S05]  /*ca50*/  BSYNC.RECONVERGENT B0 ;  /* 0x0000000000007941 */ /* 0x000fea0003800200 */
.L_x_444:
[----:B------:R-:W-:Y:S01]  /*ca60*/  ISETP.GE.U32.AND P0, PT, R41, R28, PT ;  /* 0x0000001c2900720c */ /* 0x000fe20003f06070 */
[----:B------:R-:W-:-:S12]  /*ca70*/  BSSY.RECONVERGENT B0, `(.L_x_454) ;  /* 0x000003f000007945 */ /* 0x000fd80003800200 */
[----:B------:R-:W-:Y:S05]  /*ca80*/  @P0 BRA `(.L_x_455) ;  /* 0x0000000000f40947 */ /* 0x000fea0003800000 */
[----:B------:R-:W-:Y:S01]  /*ca90*/  IADD3 R27, PT, PT, R41, R44, RZ ;  /* 0x0000002c291b7210 */ /* 0x000fe20007ffe0ff */
[----:B------:R-:W-:Y:S01]  /*caa0*/  IMAD.U32 R43, R43, 0x10000, RZ ;  /* 0x000100002b2b7824 */ /* 0x000fe200078e00ff */
[----:B------:R-:W-:Y:S02]  /*cab0*/  SHF.L.U32 R45, R45, 0x10, RZ ;  /* 0x000000102d2d7819 */ /* 0x000fe400000006ff */
[----:B------:R-:W-:Y:S01]  /*cac0*/  ISETP.GE.U32.AND P0, PT, R27, R28, PT ;  /* 0x0000001c1b00720c */ /* 0x000fe20003f06070 */
[----:B------:R-:W-:Y:S02]  /*cad0*/  FMUL.FTZ R22, R43, 1 ;  /* 0x3f8000002b167820 */ /* 0x000fe40000410000 */
[----:B------:R-:W-:-:S04]  /*cae0*/  FMUL.FTZ R20, R45, 1 ;  /* 0x3f8000002d147820 */ /* 0x000fc80000410000 */
        /* <DEDUP_REMOVED lines=27> */
[----:B------:R-:W-:Y:S02]  /*cca0*/  SHF.L.U32 R49, R49, 0x10, RZ ;  /* 0x0000001031317819 */ /* 0x000fe400000006ff */
        /* <DEDUP_REMOVED lines=14> */
[----:B------:R-:W-:Y:S02]  /*cd90*/  SHF.L.U32 R30, R30, 0x10, RZ ;  /* 0x000000101e1e7819 */ /* 0x000fe400000006ff */
[----:B------:R-:W-:-:S03]  /*cda0*/  SHF.L.U32 R29, R29, 0x10, RZ ;  /* 0x000000101d1d7819 */ /* 0x000fc600000006ff */
        /* <DEDUP_REMOVED lines=10> */
[----:B------:R-:W-:-:S07]  /*ce50*/  LOP3.LUT R9, R9, R23, RZ, 0x3c, !PT ;  /* 0x0000001709097212 */ /* 0x000fce00078e3cff */
.L_x_455:
[----:B------:R-:W-:Y:S05]  /*ce60*/  BSYNC.RECONVERGENT B0 ;  /* 0x0000000000007941 */ /* 0x000fea0003800200 */
.L_x_454:
[----:B------:R-:W-:Y:S02]  /*ce70*/  LOP3.LUT R10, R14, R13, R10, 0x96, !PT ;  /* 0x0000000d0e0a7212 */ /* 0x000fe400078e960a */
[----:B------:R-:W-:Y:S02]  /*ce80*/  LOP3.LUT R5, R6, R5, R0, 0x96, !PT ;  /* 0x0000000506057212 */ /* 0x000fe400078e9600 */
[----:B------:R-:W-:Y:S02]  /*ce90*/  LOP3.LUT R11, R15, R12, R11, 0x96, !PT ;  /* 0x0000000c0f0b7212 */ /* 0x000fe400078e960b */
[----:B------:R-:W-:Y:S02]  /*cea0*/  LOP3.LUT R4, R7, R4, R3, 0x96, !PT ;  /* 0x0000000407047212 */ /* 0x000fe400078e9603 */
[----:B------:R-:W-:Y:S02]  /*ceb0*/  LOP3.LUT R6, R10, R39, RZ, 0x3c, !PT ;  /* 0x000000270a067212 */ /* 0x000fe400078e3cff */
[----:B------:R-:W-:-:S02]  /*cec0*/  LOP3.LUT R3, R5, R8, RZ, 0x3c, !PT ;  /* 0x0000000805037212 */ /* 0x000fc400078e3cff */
[----:B------:R-:W-:Y:S02]  /*ced0*/  LOP3.LUT R0, R11, R18, RZ, 0x3c, !PT ;  /* 0x000000120b007212 */ /* 0x000fe400078e3cff */
[----:B------:R-:W-:-:S07]  /*cee0*/  LOP3.LUT R9, R4, R9, RZ, 0x3c, !PT ;  /* 0x0000000904097212 */ /* 0x000fce00078e3cff */
.L_x_406:
[----:B------:R-:W-:Y:S05]  /*cef0*/  BSYNC.RECONVERGENT B6 ;  /* 0x0000000000067941 */ /* 0x000fea0003800200 */
.L_x_405:
[----:B------:R-:W1:Y:S02]  /*cf00*/  LDCU UR4, c[0x0][0x3ac] ;  /* 0x00007580ff0477ac */ /* 0x000e640008000800 */
[----:B-1----:R-:W-:-:S09]  /*cf10*/  UISETP.NE.AND UP0, UPT, UR4, URZ, UPT ;  /* 0x000000ff0400728c */ /* 0x002fd2000bf05270 */
[----:B------:R-:W-:Y:S05]  /*cf20*/  BRA.U !UP0, `(.L_x_456) ;  /* 0x0000000108a07547 */ /* 0x000fea000b800000 */
[----:B------:R-:W1:Y:S01]  /*cf30*/  S2R R8, SR_CgaCtaId ;  /* 0x0000000000087919 */ /* 0x000e620000008800 */
[----:B------:R-:W2:Y:S01]  /*cf40*/  LDC R10, c[0x0][0x360] ;  /* 0x0000d800ff0a7b82 */ /* 0x000ea20000000800 */
[----:B------:R-:W-:Y:S01]  /*cf50*/  MOV R4, 0x400 ;  /* 0x0000040000047802 */ /* 0x000fe20000000f00 */
[----:B------:R-:W-:Y:S01]  /*cf60*/  IMAD.MOV.U32 R13, RZ, RZ, R3 ;  /* 0x000000ffff0d7224 */ /* 0x000fe200078e0003 */
[----:B------:R-:W-:Y:S02]  /*cf70*/  MOV R12, R6 ;  /* 0x00000006000c7202 */ /* 0x000fe40000000f00 */
[----:B------:R-:W-:Y:S01]  /*cf80*/  MOV R14, R0 ;  /* 0x00000000000e7202 */ /* 0x000fe20000000f00 */
[----:B------:R-:W-:Y:S01]  /*cf90*/  VIADD R5, R4, 0x10 ;  /* 0x0000001004057836 */ /* 0x000fe20000000000 */
[----:B------:R-:W-:Y:S01]  /*cfa0*/  MOV R15, R9 ;  /* 0x00000009000f7202 */ /* 0x000fe20000000f00 */
[----:B------:R-:W3:Y:S01]  /*cfb0*/  LDC R11, c[0x0][0x364] ;  /* 0x0000d900ff0b7b82 */ /* 0x000ee20000000800 */
[----:B--2---:R-:W-:-:S02]  /*cfc0*/  IMAD R4, R16, R10, R19 ;  /* 0x0000000a10047224 */ /* 0x004fc400078e0213 */
[----:B-1----:R-:W-:Y:S02]  /*cfd0*/  LEA R5, R8, R5, 0x18 ;  /* 0x0000000508057211 */ /* 0x002fe400078ec0ff */
[----:B---3--:R-:W-:Y:S02]  /*cfe0*/  ISETP.GE.U32.AND P0, PT, R11, 0x2, PT ;  /* 0x000000020b00780c */ /* 0x008fe40003f06070 */
[----:B------:R-:W-:-:S05]  /*cff0*/  LEA R7, R4, R5, 0x4 ;  /* 0x0000000504077211 */ /* 0x000fca00078e20ff */
[----:B------:R1:W-:Y:S06]  /*d000*/  STS.128 [R7], R12 ;  /* 0x0000000c07007388 */ /* 0x0003ec0000000c00 */
[----:B------:R-:W-:Y:S05]  /*d010*/  @!P0 BRA `(.L_x_456) ;  /* 0x0000000000648947 */ /* 0x000fea0003800000 */
[----:B------:R-:W-:-:S07]  /*d020*/  IMAD.MOV.U32 R4, RZ, RZ, R11 ;  /* 0x000000ffff047224 */ /* 0x000fce00078e000b */
.L_x_459:
        /* <DEDUP_REMOVED lines=8> */
[----:B--2---:R-:W-:Y:S05]  /*d0b0*/  @P0 BRA `(.L_x_458) ;  /* 0x0000000000300947 */ /* 0x004fea0003800000 */
[----:B------:R-:W-:-:S05]  /*d0c0*/  IMAD R4, R8, R10, R19 ;  /* 0x0000000a08047224 */ /* 0x000fca00078e0213 */
[----:B------:R-:W-:-:S05]  /*d0d0*/  LEA R4, R4, R5, 0x4 ;  /* 0x0000000504047211 */ /* 0x000fca00078e20ff */
[----:B-1----:R-:W1:Y:S02]  /*d0e0*/  LDS.128 R12, [R4] ;  /* 0x00000000040c7984 */ /* 0x002e640000000c00 */
[----:B-1----:R-:W-:Y:S02]  /*d0f0*/  LOP3.LUT R6, R12, R6, RZ, 0x3c, !PT ;  /* 0x000000060c067212 */ /* 0x002fe400078e3cff */
[----:B------:R-:W-:Y:S02]  /*d100*/  LOP3.LUT R9, R15, R9, RZ, 0x3c, !PT ;  /* 0x000000090f097212 */ /* 0x000fe400078e3cff */
[----:B------:R-:W-:Y:S01]  /*d110*/  LOP3.LUT R3, R13, R3, RZ, 0x3c, !PT ;  /* 0x000000030d037212 */ /* 0x000fe200078e3cff */
[----:B------:R-:W-:Y:S01]  /*d120*/  IMAD.MOV.U32 R12, RZ, RZ, R6 ;  /* 0x000000ffff0c7224 */ /* 0x000fe200078e0006 */
[----:B------:R-:W-:Y:S01]  /*d130*/  LOP3.LUT R0, R14, R0, RZ, 0x3c, !PT ;  /* 0x000000000e007212 */ /* 0x000fe200078e3cff */
[----:B------:R-:W-:Y:S01]  /*d140*/  IMAD.MOV.U32 R15, RZ, RZ, R9 ;  /* 0x000000ffff0f7224 */ /* 0x000fe200078e0009 */
[----:B------:R-:W-:-:S02]  /*d150*/  MOV R13, R3 ;  /* 0x00000003000d7202 */ /* 0x000fc40000000f00 */
[----:B------:R-:W-:-:S05]  /*d160*/  MOV R14, R0 ;  /* 0x00000000000e7202 */ /* 0x000fca0000000f00 */
[----:B------:R2:W-:Y:S02]  /*d170*/  STS.128 [R7], R12 ;  /* 0x0000000c07007388 */ /* 0x0005e40000000c00 */
.L_x_458:
[----:B------:R-:W-:Y:S05]  /*d180*/  BSYNC.RECONVERGENT B0 ;  /* 0x0000000000007941 */ /* 0x000fea0003800200 */
.L_x_457:
[----:B------:R-:W-:Y:S01]  /*d190*/  MOV R4, R21 ;  /* 0x0000001500047202 */ /* 0x000fe20000000f00 */
[----:B------:R-:W-:Y:S06]  /*d1a0*/  @P1 BRA `(.L_x_459) ;  /* 0xfffffffc00a01947 */ /* 0x000fec000383ffff */
.L_x_456:
[----:B------:R-:W3:Y:S02]  /*d1b0*/  LDCU UR4, c[0x0][0x3a8] ;  /* 0x00007500ff0477ac */ /* 0x000ee40008000800 */
[----:B---3--:R-:W-:-:S09]  /*d1c0*/  UISETP.NE.AND UP0, UPT, UR4, URZ, UPT ;  /* 0x000000ff0400728c */ /* 0x008fd2000bf05270 */
[----:B------:R-:W-:Y:S05]  /*d1d0*/  BRA.U !UP0, `(.L_x_460) ;  /* 0x0000000108f07547 */ /* 0x000fea000b800000 */
[----:B------:R-:W3:Y:S02]  /*d1e0*/  LDC R11, c[0x0][0x360] ;  /* 0x0000d800ff0b7b82 */ /* 0x000ee40000000800 */
[----:B---3--:R-:W-:Y:S02]  /*d1f0*/  ISETP.GE.U32.AND P0, PT, R11, 0x21, PT ;  /* 0x000000210b00780c */ /* 0x008fe40003f06070 */
[----:B-12---:R-:W-:-:S11]  /*d200*/  MOV R7, R11 ;  /* 0x0000000b00077202 */ /* 0x006fd60000000f00 */
[----:B------:R-:W-:Y:S05]  /*d210*/  @!P0 BRA `(.L_x_461) ;  /* 0x0000000000988947 */ /* 0x000fea0003800000 */
[----:B------:R-:W1:Y:S01]  /*d220*/  S2UR UR5, SR_CgaCtaId ;  /* 0x00000000000579c3 */ /* 0x000e620000008800 */
[----:B------:R-:W-:Y:S01]  /*d230*/  UMOV UR4, 0x400 ;  /* 0x0000040000047882 */ /* 0x000fe20000000000 */
[----:B------:R-:W-:Y:S01]  /*d240*/  IMAD R4, R16, R11, R19 ;  /* 0x0000000b10047224 */ /* 0x000fe200078e0213 */
[----:B------:R-:W-:Y:S01]  /*d250*/  UIADD3 UR4, UPT, UPT, UR4, 0x10, URZ ;  /* 0x0000001004047890 */ /* 0x000fe2000fffe0ff */
[----:B------:R-:W-:Y:S01]  /*d260*/  IMAD.MOV.U32 R12, RZ, RZ, R6 ;  /* 0x000000ffff0c7224 */ /* 0x000fe200078e0006 */
[----:B------:R-:W-:Y:S01]  /*d270*/  MOV R13, R3 ;  /* 0x00000003000d7202 */ /* 0x000fe20000000f00 */
[----:B------:R-:W-:Y:S01]  /*d280*/  IMAD.MOV.U32 R15, RZ, RZ, R9 ;  /* 0x000000ffff0f7224 */ /* 0x000fe200078e0009 */
[----:B------:R-:W-:Y:S01]  /*d290*/  MOV R14, R0 ;  /* 0x00000000000e7202 */ /* 0x000fe20000000f00 */
[----:B------:R-:W-:Y:S01]  /*d2a0*/  HFMA2 R7, -RZ, RZ, 0, 1.9073486328125e-06 ;  /* 0x00000020ff077431 */ /* 0x000fe200000001ff */
[----:B------:R-:W-:Y:S01]  /*d2b0*/  ISETP.GE.U32.AND P0, PT, R11, 0x40, PT ;  /* 0x000000400b00780c */ /* 0x000fe20003f06070 */
[----:B-1----:R-:W-:-:S06]  /*d2c0*/  ULEA UR4, UR5, UR4, 0x18 ;  /* 0x0000000405047291 */ /* 0x002fcc000f8ec0ff */
[----:B------:R-:W-:-:S05]  /*d2d0*/  LEA R5, R4, UR4, 0x4 ;  /* 0x0000000404057c11 */ /* 0x000fca000f8e20ff */
[----:B------:R1:W-:Y:S01]  /*d2e0*/  STS.128 [R5], R12 ;  /* 0x0000000c05007388 */ /* 0x0003e20000000c00 */
[----:B------:R-:W-:Y:S05]  /*d2f0*/  @!P0 BRA `(.L_x_461) ;  /* 0x0000000000608947 */ /* 0x000fea0003800000 */
[----:B------:R-:W-:-:S07]  /*d300*/  MOV R4, R11 ;  /* 0x0000000b00047202 */ /* 0x000fce0000000f00 */
.L_x_464:
        /* <DEDUP_REMOVED lines=9> */
[----:B-1----:R-:W-:-:S06]  /*d3a0*/  LEA R12, R10, R5, 0x4 ;  /* 0x000000050a0c7211 */ /* 0x002fcc00078e20ff */
[----:B------:R-:W1:Y:S02]  /*d3b0*/  LDS.128 R12, [R12] ;  /* 0x000000000c0c7984 */ /* 0x000e640000000c00 */
[----:B-1----:R-:W-:Y:S02]  /*d3c0*/  LOP3.LUT R3, R13, R3, RZ, 0x3c, !PT ;  /* 0x000000030d037212 */ /* 0x002fe400078e3cff */
[----:B------:R-:W-:Y:S02]  /*d3d0*/  LOP3.LUT R6, R12, R6, RZ, 0x3c, !PT ;  /* 0x000000060c067212 */ /* 0x000fe400078e3cff */
[----:B------:R-:W-:Y:S01]  /*d3e0*/  LOP3.LUT R0, R14, R0, RZ, 0x3c, !PT ;  /* 0x000000000e007212 */ /* 0x000fe200078e3cff */
[----:B------:R-:W-:Y:S01]  /*d3f0*/  IMAD.MOV.U32 R13, RZ, RZ, R3 ;  /* 0x000000ffff0d7224 */ /* 0x000fe200078e0003 */
[----:B------:R-:W-:Y:S02]  /*d400*/  LOP3.LUT R9, R15, R9, RZ, 0x3c, !PT ;  /* 0x000000090f097212 */ /* 0x000fe400078e3cff */
[----:B------:R-:W-:-:S02]  /*d410*/  MOV R12, R6 ;  /* 0x00000006000c7202 */ /* 0x000fc40000000f00 */
[----:B------:R-:W-:Y:S02]  /*d420*/  MOV R14, R0 ;  /* 0x00000000000e7202 */ /* 0x000fe40000000f00 */
[----:B------:R-:W-:-:S05]  /*d430*/  MOV R15, R9 ;  /* 0x00000009000f7202 */ /* 0x000fca0000000f00 */
[----:B------:R2:W-:Y:S02]  /*d440*/  STS.128 [R5], R12 ;  /* 0x0000000c05007388 */ /* 0x0005e40000000c00 */
.L_x_463:
[----:B------:R-:W-:Y:S05]  /*d450*/  BSYNC.RECONVERGENT B0 ;  /* 0x0000000000007941 */ /* 0x000fea0003800200 */
.L_x_462:
[----:B------:R-:W-:Y:S01]  /*d460*/  IMAD.MOV.U32 R4, RZ, RZ, R10 ;  /* 0x000000ffff047224 */ /* 0x000fe200078e000a */
[----:B------:R-:W-:Y:S06]  /*d470*/  @P1 BRA `(.L_x_464) ;  /* 0xfffffffc00a41947 */ /* 0x000fec000383ffff */
.L_x_461:
[----:B------:R-:W-:Y:S01]  /*d480*/  ISETP.GE.U32.AND P0, PT, R7, 0x2, PT ;  /* 0x000000020700780c */ /* 0x000fe20003f06070 */
[----:B------:R-:W-:Y:S05]  /*d490*/  WARPSYNC.ALL ;  /* 0x0000000000007948 */ /* 0x000fea0003800000 */
[----:B------:R-:W-:Y:S07]  /*d4a0*/  BAR.SYNC.DEFER_BLOCKING 0x0 ;  /* 0x0000000000007b1d */ /* 0x000fee0000010000 */
[----:B------:R-:W-:Y:S05]  /*d4b0*/  @!P0 BRA `(.L_x_460) ;  /* 0x0000000000388947 */ /* 0x000fea0003800000 */
[----:B------:R-:W-:-:S07]  /*d4c0*/  HFMA2 R11, -RZ, RZ, 0, 5.9604644775390625e-08 ;  /* 0x00000001ff0b7431 */ /* 0x000fce00000001ff */
.L_x_465:
[----:B------:R-:W-:Y:S01]  /*d4d0*/  MOV R4, R0 ;  /* 0x0000000000047202 */ /* 0x000fe20000000f00 */
[----:B-12---:R-:W-:Y:S01]  /*d4e0*/  IMAD.MOV.U32 R5, RZ, RZ, R9 ;  /* 0x000000ffff057224 */ /* 0x006fe200078e0009 */
[----:B------:R-:W1:Y:S04]  /*d4f0*/  SHFL.DOWN PT, R0, R3, R11, 0x1f ;  /* 0x08001f0b03007589 */ /* 0x000e6800000e0000 */
[----:B------:R-:W2:Y:S04]  /*d500*/  SHFL.DOWN PT, R9, R6, R11, 0x1f ;  /* 0x08001f0b06097589 */ /* 0x000ea800000e0000 */
[----:B------:R-:W3:Y:S04]  /*d510*/  SHFL.DOWN PT, R15, R4, R11, 0x1f ;  /* 0x08001f0b040f7589 */ /* 0x000ee800000e0000 */
[----:B------:R4:W5:Y:S02]  /*d520*/  SHFL.DOWN PT, R13, R5, R11, 0x1f ;  /* 0x08001f0b050d7589 */ /* 0x00096400000e0000 */
[----:B----4-:R-:W-:-:S02]  /*d530*/  SHF.L.U32 R11, R11, 0x1, RZ ;  /* 0x000000010b0b7819 */ /* 0x010fc400000006ff */
[----:B-1----:R-:W-:Y:S02]  /*d540*/  LOP3.LUT R3, R3, R0, RZ, 0x3c, !PT ;  /* 0x0000000003037212 */ /* 0x002fe400078e3cff */
[----:B------:R-:W-:Y:S02]  /*d550*/  ISETP.GE.AND P0, PT, R11, R7, PT ;  /* 0x000000070b00720c */ /* 0x000fe40003f06270 */
[----:B--2---:R-:W-:Y:S02]  /*d560*/  LOP3.LUT R6, R6, R9, RZ, 0x3c, !PT ;  /* 0x0000000906067212 */ /* 0x004fe400078e3cff */
[----:B---3--:R-:W-:Y:S02]  /*d570*/  LOP3.LUT R0, R4, R15, RZ, 0x3c, !PT ;  /* 0x0000000f04007212 */ /* 0x008fe400078e3cff */
[----:B-----5:R-:W-:-:S07]  /*d580*/  LOP3.LUT R9, R5, R13, RZ, 0x3c, !PT ;  /* 0x0000000d05097212 */ /* 0x020fce00078e3cff */
[----:B------:R-:W-:Y:S05]  /*d590*/  @!P0 BRA `(.L_x_465) ;  /* 0xfffffffc00cc8947 */ /* 0x000fea000383ffff */
.L_x_460:
[----:B------:R-:W3:Y:S01]  /*d5a0*/  LDCU UR6, c[0x0][0x564] ;  /* 0x0000ac80ff0677ac */ /* 0x000ee20008000800 */
[----:B------:R-:W-:Y:S01]  /*d5b0*/  MOV R23, RZ ;  /* 0x000000ff00177202 */ /* 0x000fe20000000f00 */
[----:B---3--:R-:W-:-:S04]  /*d5c0*/  UIADD3 UR5, UPT, UPT, UR6, -0x1, URZ ;  /* 0xffffffff06057890 */ /* 0x008fc8000fffe0ff */
[----:B------:R-:W-:-:S04]  /*d5d0*/  UISETP.LT.U32.AND UP0, UPT, UR5, 0x18, UPT ;  /* 0x000000180500788c */ /* 0x000fc8000bf01070 */
[----:B------:R-:W-:Y:S02]  /*d5e0*/  USEL UR4, UR5, 0x18, UP0 ;  /* 0x0000001805047887 */ /* 0x000fe40008000000 */
[----:B------:R-:W-:Y:S02]  /*d5f0*/  UISETP.NE.AND UP0, UPT, UR6, URZ, UPT ;  /* 0x000000ff0600728c */ /* 0x000fe4000bf05270 */
[----:B------:R-:W-:-:S07]  /*d600*/  UIADD3 UR4, UPT, UPT, UR4, 0x1, URZ ;  /* 0x0000000104047890 */ /* 0x000fce000fffe0ff */
[----:B------:R-:W-:Y:S05]  /*d610*/  BRA.U !UP0, `(.L_x_466) ;  /* 0x0000001108487547 */ /* 0x000fea000b800000 */
[----:B------:R-:W3:Y:S01]  /*d620*/  LDCU.64 UR8, c[0x0][0x568] ;  /* 0x0000ad00ff0877ac */ /* 0x000ee20008000a00 */
[----:B-12---:R-:W-:Y:S01]  /*d630*/  MOV R5, R25 ;  /* 0x0000001900057202 */ /* 0x006fe20000000f00 */
[----:B------:R-:W-:Y:S01]  /*d640*/  IMAD.MOV.U32 R4, RZ, RZ, RZ ;  /* 0x000000ffff047224 */ /* 0x000fe200078e00ff */
[----:B------:R-:W1:Y:S01]  /*d650*/  LDCU UR7, c[0x0][0x570] ;  /* 0x0000ae00ff0777ac */ /* 0x000e620008000800 */
[----:B------:R-:W2:Y:S01]  /*d660*/  LDCU UR6, c[0x0][0x694] ;  /* 0x0000d280ff0677ac */ /* 0x000ea20008000800 */
[----:B------:R-:W-:Y:S01]  /*d670*/  UISETP.NE.AND UP1, UPT, UR5, URZ, UPT ;  /* 0x000000ff0500728c */ /* 0x000fe2000bf25270 */
[----:B---3--:R-:W-:-:S05]  /*d680*/  IMAD.HI.U32 R4, R25, UR9, R4 ;  /* 0x0000000919047c27 */ /* 0x008fca000f8e0004 */
[----:B-1----:R-:W-:-:S04]  /*d690*/  SHF.R.U32.HI R5, RZ, UR7, R4 ;  /* 0x00000007ff057c19 */ /* 0x002fc80008011604 */
[----:B------:R-:W-:-:S05]  /*d6a0*/  IADD3 R7, PT, PT, -R5, RZ, RZ ;  /* 0x000000ff05077210 */ /* 0x000fca0007ffe1ff */
[----:B------:R-:W-:-:S04]  /*d6b0*/  IMAD R7, R7, UR8, R25 ;  /* 0x0000000807077c24 */ /* 0x000fc8000f8e0219 */
[----:B--2---:R-:W-:Y:S01]  /*d6c0*/  IMAD R23, R7, UR6, RZ ;  /* 0x0000000607177c24 */ /* 0x004fe2000f8e02ff */
        /* <DEDUP_REMOVED lines=257> */
[----:B------:R-:W3:Y:S03]  /*e6e0*/  LDCU UR6, c[0x0][0x754] ;  /* 0x0000ea80ff0677ac */ /* 0x000ee60008000800 */
[----:B-1----:R-:W-:-:S05]  /*e6f0*/  IMAD.HI.U32 R4, R11, UR9, R10 ;  /* 0x000000090b047c27 */ /* 0x002fca000f8e000a */
[----:B--2---:R-:W-:-:S04]  /*e700*/  SHF.R.U32.HI R4, RZ, UR7, R4 ;  /* 0x00000007ff047c19 */ /* 0x004fc80008011604 */
[----:B------:R-:W-:-:S05]  /*e710*/  IADD3 R5, PT, PT, -R4, RZ, RZ ;  /* 0x000000ff04057210 */ /* 0x000fca0007ffe1ff */
[----:B------:R-:W-:-:S04]  /*e720*/  IMAD R10, R5, UR8, R11 ;  /* 0x00000008050a7c24 */ /* 0x000fc8000f8e020b */
[----:B---3--:R-:W-:-:S07]  /*e730*/  IMAD R23, R10, UR6, R23 ;  /* 0x000000060a177c24 */ /* 0x008fce000f8e0217 */
.L_x_466:
[----:B------:R-:W-:Y:S01]  /*e740*/  IMAD.MOV.U32 R22, RZ, RZ, RZ ;  /* 0x000000ffff167224 */ /* 0x000fe200078e00ff */
[----:B------:R-:W-:Y:S06]  /*e750*/  BRA.U !UP0, `(.L_x_467) ;  /* 0x0000001108487547 */ /* 0x000fec000b800000 */
[----:B------:R-:W3:Y:S01]  /*e760*/  LDCU.64 UR8, c[0x0][0x568] ;  /* 0x0000ad00ff0877ac */ /* 0x000ee20008000a00 */
[----:B-12---:R-:W-:Y:S02]  /*e770*/  IADD3 R5, PT, PT, R25, 0x1, RZ ;  /* 0x0000000119057810 */ /* 0x006fe40007ffe0ff */
[----:B------:R-:W-:Y:S01]  /*e780*/  MOV R4, RZ ;  /* 0x000000ff00047202 */ /* 0x000fe20000000f00 */
[----:B------:R-:W1:Y:S01]  /*e790*/  LDCU UR6, c[0x0][0x570] ;  /* 0x0000ae00ff0677ac */ /* 0x000e620008000800 */
[----:B------:R-:W2:Y:S01]  /*e7a0*/  LDCU UR7, c[0x0][0x694] ;  /* 0x0000d280ff0777ac */ /* 0x000ea20008000800 */
[----:B------:R-:W-:Y:S02]  /*e7b0*/  UISETP.NE.AND UP1, UPT, UR5, URZ, UPT ;  /* 0x000000ff0500728c */ /* 0x000fe4000bf25270 */
[----:B---3--:R-:W-:-:S05]  /*e7c0*/  IMAD.HI.U32 R10, R5, UR9, R4 ;  /* 0x00000009050a7c27 */ /* 0x008fca000f8e0004 */
[----:B-1----:R-:W-:-:S05]  /*e7d0*/  SHF.R.U32.HI R11, RZ, UR6, R10 ;  /* 0x00000006ff0b7c19 */ /* 0x002fca000801160a */
[----:B------:R-:W-:-:S04]  /*e7e0*/  IMAD.MOV R4, RZ, RZ, -R11 ;  /* 0x000000ffff047224 */ /* 0x000fc800078e0a0b */
[----:B------:R-:W-:-:S04]  /*e7f0*/  IMAD R4, R4, UR8, R5 ;  /* 0x0000000804047c24 */ /* 0x000fc8000f8e0205 */
[----:B--2---:R-:W-:Y:S01]  /*e800*/  IMAD R22, R4, UR7, RZ ;  /* 0x0000000704167c24 */ /* 0x004fe2000f8e02ff */
        /* <DEDUP_REMOVED lines=263> */
.L_x_467:
[----:B------:R-:W3:Y:S01]  /*f880*/  LDC.64 R10, c[0x0][0x778] ;  /* 0x0001de00ff0a7b82 */ /* 0x000ee20000000a00 */
[----:B------:R-:W4:Y:S02]  /*f890*/  LDCU UR6, c[0x0][0x3b0] ;  /* 0x00007600ff0677ac */ /* 0x000f240008000800 */
[----:B----4-:R-:W-:Y:S01]  /*f8a0*/  UISETP.NE.AND UP1, UPT, UR6, URZ, UPT ;  /* 0x000000ff0600728c */ /* 0x010fe2000bf25270 */
[----:B---3--:R-:W-:Y:S02]  /*f8b0*/  ISETP.NE.U32.AND P0, PT, R10, RZ, PT ;  /* 0x000000ff0a00720c */ /* 0x008fe40003f05070 */
[----:B------:R-:W-:Y:S02]  /*f8c0*/  IADD3 R4, P1, PT, R23, R10, RZ ;  /* 0x0000000a17047210 */ /* 0x000fe40007f3e0ff */
[----:B------:R-:W-:Y:S02]  /*f8d0*/  ISETP.NE.AND.EX P0, PT, R11, RZ, PT, P0 ;  /* 0x000000ff0b00720c */ /* 0x000fe40003f05300 */
[----:B-12---:R-:W-:-:S02]  /*f8e0*/  IADD3.X R5, PT, PT, RZ, R11, RZ, P1, !PT ;  /* 0x0000000bff057210 */ /* 0x006fc40000ffe4ff */
[----:B------:R-:W-:Y:S02]  /*f8f0*/  SEL R4, R4, RZ, P0 ;  /* 0x000000ff04047207 */ /* 0x000fe40000000000 */
[----:B------:R-:W-:Y:S01]  /*f900*/  SEL R5, R5, RZ, P0 ;  /* 0x000000ff05057207 */ /* 0x000fe20000000000 */
[----:B------:R-:W-:Y:S06]  /*f910*/  BRA.U !UP1, `(.L_x_468) ;  /* 0x0000003909a07547 */ /* 0x000fec000b800000 */
[----:B------:R-:W1:Y:S01]  /*f920*/  LDCU UR6, c[0x0][0x3b4] ;  /* 0x00007680ff0677ac */ /* 0x000e620008000800 */
[----:B------:R-:W-:Y:S01]  /*f930*/  HFMA2 R22, -RZ, RZ, 0, 0 ;  /* 0x00000000ff167431 */ /* 0x000fe200000001ff */
[----:B------:R-:W2:Y:S01]  /*f940*/  LDCU UR7, c[0x0][0x3b8] ;  /* 0x00007700ff0777ac */ /* 0x000ea20008000800 */
[----:B------:R-:W3:Y:S01]  /*f950*/  LDCU UR8, c[0x0][0x3a0] ;  /* 0x00007400ff0877ac */ /* 0x000ee20008000800 */
[----:B-1----:R-:W-:-:S04]  /*f960*/  IMAD R7, R19, UR6, RZ ;  /* 0x0000000613077c24 */ /* 0x002fc8000f8e02ff */
[----:B--2---:R-:W-:-:S04]  /*f970*/  IMAD R8, R16, UR7, R7 ;  /* 0x0000000710087c24 */ /* 0x004fc8000f8e0207 */
[----:B---3--:R-:W-:-:S04]  /*f980*/  IMAD R8, R17, UR8, R8 ;  /* 0x0000000811087c24 */ /* 0x008fc8000f8e0208 */
[----:B------:R-:W-:Y:S01]  /*f990*/  IMAD.SHL.U32 R11, R8, 0x2, RZ ;  /* 0x00000002080b7824 */ /* 0x000fe200078e00ff */
[----:B------:R-:W-:Y:S06]  /*f9a0*/  BRA.U !UP0, `(.L_x_469) ;  /* 0x0000001108447547 */ /* 0x000fec000b800000 */
[----:B------:R-:W1:Y:S01]  /*f9b0*/  LDCU.64 UR8, c[0x0][0x568] ;  /* 0x0000ad00ff0877ac */ /* 0x000e620008000a00 */
[----:B------:R-:W-:Y:S01]  /*f9c0*/  MOV R10, RZ ;  /* 0x000000ff000a7202 */ /* 0x000fe20000000f00 */
[----:B------:R-:W2:Y:S01]  /*f9d0*/  LDCU UR6, c[0x0][0x570] ;  /* 0x0000ae00ff0677ac */ /* 0x000ea20008000800 */
[----:B------:R-:W3:Y:S01]  /*f9e0*/  LDCU UR7, c[0x0][0x694] ;  /* 0x0000d280ff0777ac */ /* 0x000ee20008000800 */
[----:B------:R-:W-:Y:S02]  /*f9f0*/  UISETP.NE.AND UP1, UPT, UR5, URZ, UPT ;  /* 0x000000ff0500728c */ /* 0x000fe4000bf25270 */
[----:B-1----:R-:W-:-:S05]  /*fa00*/  IMAD.HI.U32 R12, R11, UR9, R10 ;  /* 0x000000090b0c7c27 */ /* 0x002fca000f8e000a */
[----:B--2---:R-:W-:-:S04]  /*fa10*/  SHF.R.U32.HI R13, RZ, UR6, R12 ;  /* 0x00000006ff0d7c19 */ /* 0x004fc8000801160c */
[----:B------:R-:W-:-:S05]  /*fa20*/  IADD3 R7, PT, PT, -R13, RZ, RZ ;  /* 0x000000ff0d077210 */ /* 0x000fca0007ffe1ff */
[----:B------:R-:W-:-:S04]  /*fa30*/  IMAD R7, R7, UR8, R11 ;  /* 0x0000000807077c24 */ /* 0x000fc8000f8e020b */
        /* <DEDUP_REMOVED lines=264> */
.L_x_469:
[----:B------:R-:W-:Y:S01]  /*10ac0*/  IMAD.MOV.U32 R18, RZ, RZ, RZ ;  /* 0x000000ffff127224 */ /* 0x000fe200078e00ff */
[----:B------:R-:W-:Y:S06]  /*10ad0*/  BRA.U !UP0, `(.L_x_470) ;  /* 0x0000001108487547 */ /* 0x000fec000b800000 */
[----:B------:R-:W1:Y:S01]  /*10ae0*/  LDCU.64 UR8, c[0x0][0x568] ;  /* 0x0000ad00ff0877ac */ /* 0x000e620008000a00 */
[----:B------:R-:W-:Y:S02]  /*10af0*/  IADD3 R13, PT, PT, R11, 0x1, RZ ;  /* 0x000000010b0d7810 */ /* 0x000fe40007ffe0ff */
[----:B------:R-:W-:Y:S01]  /*10b00*/  MOV R12, RZ ;  /* 0x000000ff000c7202 */ /* 0x000fe20000000f00 */
[----:B------:R-:W2:Y:S01]  /*10b10*/  LDCU UR6, c[0x0][0x570] ;  /* 0x0000ae00ff0677ac */ /* 0x000ea20008000800 */
[----:B------:R-:W3:Y:S01]  /*10b20*/  LDCU UR7, c[0x0][0x694] ;  /* 0x0000d280ff0777ac */ /* 0x000ee20008000800 */
[----:B------:R-:W-:Y:S02]  /*10b30*/  UISETP.NE.AND UP0, UPT, UR5, URZ, UPT ;  /* 0x000000ff0500728c */ /* 0x000fe4000bf05270 */
[----:B-1----:R-:W-:-:S05]  /*10b40*/  IMAD.HI.U32 R14, R13, UR9, R12 ;  /* 0x000000090d0e7c27 */ /* 0x002fca000f8e000c */
[----:B--2---:R-:W-:-:S05]  /*10b50*/  SHF.R.U32.HI R15, RZ, UR6, R14 ;  /* 0x00000006ff0f7c19 */ /* 0x004fca000801160e */
[----:B------:R-:W-:-:S04]  /*10b60*/  IMAD.MOV R7, RZ, RZ, -R15 ;  /* 0x000000ffff077224 */ /* 0x000fc800078e0a0f */
[----:B------:R-:W-:-:S04]  /*10b70*/  IMAD R7, R7, UR8, R13 ;  /* 0x0000000807077c24 */ /* 0x000fc8000f8e020d */
        /* <DEDUP_REMOVED lines=264> */
.L_x_470:
[----:B------:R-:W1:Y:S01]  /*11c00*/  LDCU UR4, c[0x0][0x398] ;  /* 0x00007300ff0477ac */ /* 0x000e620008000800 */
[----:B------:R-:W-:Y:S01]  /*11c10*/  BSSY.RECONVERGENT B0, `(.L_x_471) ;  /* 0x0000018000007945 */ /* 0x000fe20003800200 */
[----:B------:R-:W-:Y:S02]  /*11c20*/  LOP3.LUT P3, RZ, R19, R16, RZ, 0xfc, !PT ;  /* 0x0000001013ff7212 */ /* 0x000fe4000786fcff */
[----:B------:R-:W-:Y:S02]  /*11c30*/  PLOP3.LUT P0, PT, PT, PT, PT, 0x8, 0x80 ;  /* 0x000000000080781c */ /* 0x000fe40003f0e170 */
[----:B-1----:R-:W-:-:S13]  /*11c40*/  ISETP.GE.AND P1, PT, R11, UR4, PT ;  /* 0x000000040b007c0c */ /* 0x002fda000bf26270 */
[----:B------:R-:W-:Y:S05]  /*11c50*/  @P1 BRA `(.L_x_472) ;  /* 0x00000000004c1947 */ /* 0x000fea0003800000 */
[----:B------:R-:W1:Y:S02]  /*11c60*/  LDC.64 R12, c[0x0][0x3a8] ;  /* 0x0000ea00ff0c7b82 */ /* 0x000e640000000a00 */
[----:B-1----:R-:W-:Y:S02]  /*11c70*/  ISETP.NE.AND P2, PT, R12, RZ, PT ;  /* 0x000000ff0c00720c */ /* 0x002fe40003f45270 */
[----:B------:R-:W-:Y:S02]  /*11c80*/  ISETP.NE.AND P1, PT, R13, RZ, PT ;  /* 0x000000ff0d00720c */ /* 0x000fe40003f25270 */
[----:B------:R-:W-:Y:S02]  /*11c90*/  ISETP.NE.AND P2, PT, R19, RZ, P2 ;  /* 0x000000ff1300720c */ /* 0x000fe40001745270 */
[----:B------:R-:W-:-:S04]  /*11ca0*/  ISETP.NE.AND P1, PT, R16, RZ, P1 ;  /* 0x000000ff1000720c */ /* 0x000fc80000f25270 */
[----:B------:R-:W-:-:S13]  /*11cb0*/  PLOP3.LUT P2, PT, P2, P1, PT, 0xf8, 0x8f ;  /* 0x00000000008f781c */ /* 0x000fda0001743f70 */
[----:B------:R-:W-:Y:S05]  /*11cc0*/  @P2 BRA `(.L_x_472) ;  /* 0x0000000000302947 */ /* 0x000fea0003800000 */
[----:B------:R-:W1:Y:S01]  /*11cd0*/  LDCU UR4, c[0x0][0x374] ;  /* 0x00006e80ff0477ac */ /* 0x000e620008000800 */
[----:B------:R-:W2:Y:S01]  /*11ce0*/  LDC.64 R10, c[0x0][0x780] ;  /* 0x0001e000ff0a7b82 */ /* 0x000ea20000000a00 */
[----:B------:R-:W-:Y:S01]  /*11cf0*/  ISETP.NE.AND P0, PT, R12, RZ, PT ;  /* 0x000000ff0c00720c */ /* 0x000fe20003f05270 */
[----:B------:R-:W3:Y:S01]  /*11d00*/  LDCU UR5, c[0x0][0x360] ;  /* 0x00006c00ff0577ac */ /* 0x000ee20008000800 */
[----:B------:R-:W-:Y:S02]  /*11d10*/  MOV R7, R3 ;  /* 0x0000000300077202 */ /* 0x000fe40000000f00 */
[----:B------:R-:W-:Y:S01]  /*11d20*/  MOV R8, R0 ;  /* 0x0000000000087202 */ /* 0x000fe20000000f00 */
[----:B-1----:R-:W-:-:S08]  /*11d30*/  IMAD R2, R17, UR4, R2 ;  /* 0x0000000411027c24 */ /* 0x002fd0000f8e0202 */
[----:B---3--:R-:W-:Y:S01]  /*11d40*/  @!P0 IMAD R2, R2, UR5, R19 ;  /* 0x0000000502028c24 */ /* 0x008fe2000f8e0213 */
[----:B------:R-:W-:-:S03]  /*11d50*/  PLOP3.LUT P0, PT, PT, PT, PT, 0x80, 0x8 ;  /* 0x000000000008781c */ /* 0x000fc60003f0f070 */
[----:B--2---:R-:W-:-:S05]  /*11d60*/  IMAD.WIDE.U32 R10, R2, 0x10, R10 ;  /* 0x00000010020a7825 */ /* 0x004fca00078e000a */
[----:B------:R1:W-:Y:S04]  /*11d70*/  STG.E.64 desc[UR36][R10.64], R6 ;  /* 0x000000060a007986 */ /* 0x0003e8000c101b24 */
[----:B------:R1:W-:Y:S02]  /*11d80*/  STG.E.64 desc[UR36][R10.64+0x8], R8 ;  /* 0x000008080a007986 */ /* 0x0003e4000c101b24 */
.L_x_472:
[----:B------:R-:W-:Y:S05]  /*11d90*/  BSYNC.RECONVERGENT B0 ;  /* 0x0000000000007941 */ /* 0x000fea0003800200 */
.L_x_471:
        /* <DEDUP_REMOVED lines=14> */
[----:B-1----:R-:W1:Y:S01]  /*11e80*/  S2R R9, SR_LANEID ;  /* 0x0000000000097919 */ /* 0x002e620000000000 */
[----:B------:R-:W-:Y:S01]  /*11e90*/  VOTEU.ANY UR5, UPT, PT ;  /* 0x0000000000057886 */ /* 0x000fe200038e0100 */
[----:B------:R-:W2:Y:S01]  /*11ea0*/  LDC.64 R2, c[0x0][0x788] ;  /* 0x0001e200ff027b82 */ /* 0x000ea20000000a00 */
[----:B------:R-:W1:Y:S01]  /*11eb0*/  FLO.U32 R6, UR5 ;  /* 0x0000000500067d00 */ /* 0x000e6200080e0000 */
[----:B------:R-:W3:Y:S01]  /*11ec0*/  POPC R7, UR5 ;  /* 0x0000000500077d09 */ /* 0x000ee20008000000 */
[----:B--2---:R-:W-:Y:S01]  /*11ed0*/  IMAD.WIDE.U32 R2, R17, 0x4, R2 ;  /* 0x0000000411027825 */ /* 0x004fe200078e0002 */
[----:B-1----:R-:W-:-:S13]  /*11ee0*/  ISETP.EQ.U32.AND P1, PT, R6, R9, PT ;  /* 0x000000090600720c */ /* 0x002fda0003f22070 */
        /* <DEDUP_REMOVED lines=14> */
.L_x_474:
[----:B------:R-:W-:Y:S05]  /*11fd0*/  BSYNC.RECONVERGENT B0 ;  /* 0x0000000000007941 */ /* 0x000fea0003800200 */
.L_x_473:
        /* <DEDUP_REMOVED lines=18> */
[----:B------:R-:W3:Y:S01]  /*12100*/  LDCU.64 UR10, c[0x0][0x388] ;  /* 0x00007100ff0a77ac */ /* 0x000ee20008000a00 */
[----:B--2---:R-:W-:Y:S01]  /*12110*/  UISETP.NE.AND UP0, UPT, UR5, URZ, UPT ;  /* 0x000000ff0500728c */ /* 0x004fe2000bf05270 */
[----:B---3--:R-:W-:-:S02]  /*12120*/  MOV R0, UR10 ;  /* 0x0000000a00007c02 */ /* 0x008fc40008000f00 */
[----:B------:R-:W-:-:S06]  /*12130*/  MOV R3, UR11 ;  /* 0x0000000b00037c02 */ /* 0x000fcc0008000f00 */
[----:B------:R-:W-:Y:S05]  /*12140*/  BRA.U !UP0, `(.L_x_476) ;  /* 0x0000000108847547 */ /* 0x000fea000b800000 */
[----:B------:R-:W2:Y:S01]  /*12150*/  LDCU UR5, c[0x0][0x360] ;  /* 0x00006c00ff0577ac */ /* 0x000ea20008000800 */
[----:B------:R-:W-:Y:S01]  /*12160*/  IMAD.U32 R24, RZ, RZ, UR10 ;  /* 0x0000000aff187e24 */ /* 0x000fe2000f8e00ff */
[----:B------:R-:W-:Y:S01]  /*12170*/  MOV R25, UR11 ;  /* 0x0000000b00197c02 */ /* 0x000fe20008000f00 */
[----:B------:R-:W3:Y:S01]  /*12180*/  LDCU UR8, c[0x0][0x3a4] ;  /* 0x00007480ff0877ac */ /* 0x000ee20008000800 */
[----:B--2---:R-:W-:-:S05]  /*12190*/  IMAD R2, R16, UR5, R19 ;  /* 0x0000000510027c24 */ /* 0x004fca000f8e0213 */
[----:B---3--:R-:W-:-:S13]  /*121a0*/  ISETP.GE.U32.AND P1, PT, R2, UR8, PT ;  /* 0x0000000802007c0c */ /* 0x008fda000bf26070 */
[----:B------:R-:W-:Y:S05]  /*121b0*/  @P1 BRA `(.L_x_477) ;  /* 0x0000000000e41947 */ /* 0x000fea0003800000 */
[----:B------:R-:W2:Y:S01]  /*121c0*/  LDCU UR7, c[0x0][0x374] ;  /* 0x00006e80ff0777ac */ /* 0x000ea20008000800 */
[----:B------:R-:W3:Y:S01]  /*121d0*/  LDC R13, c[0x0][0x364] ;  /* 0x0000d900ff0d7b82 */ /* 0x000ee20000000800 */
[----:B------:R-:W-:Y:S01]  /*121e0*/  BSSY.RECONVERGENT B1, `(.L_x_478) ;  /* 0x0000014000017945 */ /* 0x000fe20003800200 */
[----:B------:R-:W-:Y:S01]  /*121f0*/  MOV R0, R2 ;  /* 0x0000000200007202 */ /* 0x000fe20000000f00 */
[----:B------:R-:W-:Y:S01]  /*12200*/  IMAD.U32 R15, RZ, RZ, UR10 ;  /* 0x0000000aff0f7e24 */ /* 0x000fe2000f8e00ff */
[----:B------:R-:W-:Y:S01]  /*12210*/  MOV R21, UR11 ;  /* 0x0000000b00157c02 */ /* 0x000fe20008000f00 */
[----:B------:R-:W-:Y:S01]  /*12220*/  IMAD.U32 R25, RZ, RZ, UR11 ;  /* 0x0000000bff197e24 */ /* 0x000fe2000f8e00ff */
[----:B------:R-:W-:Y:S02]  /*12230*/  MOV R24, UR10 ;  /* 0x0000000a00187c02 */ /* 0x000fe40008000f00 */
[----:B-1----:R-:W1:Y:S01]  /*12240*/  LDC.64 R10, c[0x0][0x780] ;  /* 0x0001e000ff0a7b82 */ /* 0x002e620000000a00 */
[----:B--2---:R-:W-:-:S02]  /*12250*/  IMAD R17, R17, UR7, RZ ;  /* 0x0000000711117c24 */ /* 0x004fc4000f8e02ff */
[----:B---3--:R-:W-:-:S07]  /*12260*/  IMAD R13, R13, UR5, RZ ;  /* 0x000000050d0d7c24 */ /* 0x008fce000f8e02ff */
.L_x_479:
[----:B------:R-:W-:-:S05]  /*12270*/  IADD3 R3, PT, PT, R17, R0, RZ ;  /* 0x0000000011037210 */ /* 0x000fca0007ffe0ff */
[----:B-1----:R-:W-:-:S05]  /*12280*/  IMAD.WIDE.U32 R2, R3, 0x10, R10 ;  /* 0x0000001003027825 */ /* 0x002fca00078e000a */
[----:B------:R-:W2:Y:S04]  /*12290*/  LDG.E.64 R6, desc[UR36][R2.64] ;  /* 0x0000002402067981 */ /* 0x000ea8000c1e1b00 */
[----:B------:R-:W3:Y:S01]  /*122a0*/  LDG.E.64 R8, desc[UR36][R2.64+0x8] ;  /* 0x0000082402087981 */ /* 0x000ee2000c1e1b00 */
[----:B------:R-:W-:-:S04]  /*122b0*/  IADD3 R0, PT, PT, R13, R0, RZ ;  /* 0x000000000d007210 */ /* 0x000fc80007ffe0ff */
[----:B------:R-:W-:Y:S02]  /*122c0*/  ISETP.GE.U32.AND P1, PT, R0, UR8, PT ;  /* 0x0000000800007c0c */ /* 0x000fe4000bf26070 */
[----:B--2---:R-:W-:Y:S02]  /*122d0*/  LOP3.LUT R15, R6, R15, RZ, 0x3c, !PT ;  /* 0x0000000f060f7212 */ /* 0x004fe400078e3cff */
[----:B------:R-:W-:Y:S02]  /*122e0*/  LOP3.LUT R21, R7, R21, RZ, 0x3c, !PT ;  /* 0x0000001507157212 */ /* 0x000fe400078e3cff */
[----:B---3--:R-:W-:Y:S02]  /*122f0*/  LOP3.LUT R24, R8, R24, RZ, 0x3c, !PT ;  /* 0x0000001808187212 */ /* 0x008fe400078e3cff */
[----:B------:R-:W-:-:S05]  /*12300*/  LOP3.LUT R25, R9, R25, RZ, 0x3c, !PT ;  /* 0x0000001909197212 */ /* 0x000fca00078e3cff */
[----:B------:R-:W-:Y:S05]  /*12310*/  @!P1 BRA `(.L_x_479) ;  /* 0xfffffffc00d49947 */ /* 0x000fea000383ffff */
[----:B------:R-:W-:Y:S05]  /*12320*/  BSYNC.RECONVERGENT B1 ;  /* 0x0000000000017941 */ /* 0x000fea0003800200 */
.L_x_478:
[----:B------:R-:W-:Y:S01]  /*12330*/  IMAD.MOV.U32 R0, RZ, RZ, R15 ;  /* 0x000000ffff007224 */ /* 0x000fe200078e000f */
[----:B------:R-:W-:Y:S01]  /*12340*/  MOV R3, R21 ;  /* 0x0000001500037202 */ /* 0x000fe20000000f00 */
[----:B------:R-:W-:Y:S06]  /*12350*/  BRA `(.L_x_477) ;  /* 0x00000000007c7947 */ /* 0x000fec0003800000 */
.L_x_476:
[----:B------:R-:W2:Y:S01]  /*12360*/  LDCU UR7, c[0x0][0x3a4] ;  /* 0x00007480ff0777ac */ /* 0x000ea20008000800 */
[----:B------:R-:W-:Y:S01]  /*12370*/  MOV R24, UR10 ;  /* 0x0000000a00187c02 */ /* 0x000fe20008000f00 */
[----:B------:R-:W-:Y:S01]  /*12380*/  IMAD.U32 R25, RZ, RZ, UR11 ;  /* 0x0000000bff197e24 */ /* 0x000fe2000f8e00ff */
[----:B--2---:R-:W-:-:S13]  /*12390*/  ISETP.GE.U32.AND P1, PT, R16, UR7, PT ;  /* 0x0000000710007c0c */ /* 0x004fda000bf26070 */
[----:B------:R-:W-:Y:S05]  /*123a0*/  @P1 BRA `(.L_x_477) ;  /* 0x0000000000681947 */ /* 0x000fea0003800000 */
[----:B------:R-:W2:Y:S01]  /*123b0*/  LDCU UR5, c[0x0][0x374] ;  /* 0x00006e80ff0577ac */ /* 0x000ea20008000800 */
[----:B------:R-:W3:Y:S01]  /*123c0*/  LDC R12, c[0x0][0x360] ;  /* 0x0000d800ff0c7b82 */ /* 0x000ee20000000800 */
[----:B------:R-:W-:Y:S01]  /*123d0*/  BSSY.RECONVERGENT B1, `(.L_x_480) ;  /* 0x0000015000017945 */ /* 0x000fe20003800200 */
[----:B------:R-:W-:Y:S01]  /*123e0*/  MOV R15, UR10 ;  /* 0x0000000a000f7c02 */ /* 0x000fe20008000f00 */
[----:B------:R-:W-:Y:S01]  /*123f0*/  IMAD.U32 R24, RZ, RZ, UR10 ;  /* 0x0000000aff187e24 */ /* 0x000fe2000f8e00ff */
[----:B------:R-:W-:Y:S02]  /*12400*/  MOV R21, UR11 ;  /* 0x0000000b00157c02 */ /* 0x000fe40008000f00 */
[----:B------:R-:W-:Y:S02]  /*12410*/  MOV R25, UR11 ;  /* 0x0000000b00197c02 */ /* 0x000fe40008000f00 */
[----:B-1----:R-:W1:Y:S01]  /*12420*/  LDC.64 R10, c[0x0][0x780] ;  /* 0x0001e000ff0a7b82 */ /* 0x002e620000000a00 */
[----:B------:R-:W-:-:S07]  /*12430*/  MOV R0, R16 ;  /* 0x0000001000007202 */ /* 0x000fce0000000f00 */
[----:B------:R-:W4:Y:S01]  /*12440*/  LDC R13, c[0x0][0x364] ;  /* 0x0000d900ff0d7b82 */ /* 0x000f220000000800 */
[----:B--2---:R-:W-:-:S07]  /*12450*/  IMAD R17, R17, UR5, RZ ;  /* 0x0000000511117c24 */ /* 0x004fce000f8e02ff */
.L_x_481:
[----:B------:R-:W-:-:S04]  /*12460*/  IMAD.IADD R2, R17, 0x1, R0 ;  /* 0x0000000111027824 */ /* 0x000fc800078e0200 */
[----:B---3--:R-:W-:-:S04]  /*12470*/  IMAD R3, R2, R12, R19 ;  /* 0x0000000c02037224 */ /* 0x008fc800078e0213 */
[----:B-1----:R-:W-:-:S05]  /*12480*/  IMAD.WIDE.U32 R2, R3, 0x10, R10 ;  /* 0x0000001003027825 */ /* 0x002fca00078e000a */
[----:B------:R-:W2:Y:S04]  /*12490*/  LDG.E.64 R6, desc[UR36][R2.64] ;  /* 0x0000002402067981 */ /* 0x000ea8000c1e1b00 */
[----:B------:R-:W3:Y:S01]  /*124a0*/  LDG.E.64 R8, desc[UR36][R2.64+0x8] ;  /* 0x0000082402087981 */ /* 0x000ee2000c1e1b00 */
[----:B----4-:R-:W-:-:S04]  /*124b0*/  IADD3 R0, PT, PT, R13, R0, RZ ;  /* 0x000000000d007210 */ /* 0x010fc80007ffe0ff */
[----:B------:R-:W-:Y:S02]  /*124c0*/  ISETP.GE.U32.AND P1, PT, R0, UR7, PT ;  /* 0x0000000700007c0c */ /* 0x000fe4000bf26070 */
[----:B--2---:R-:W-:Y:S02]  /*124d0*/  LOP3.LUT R15, R6, R15, RZ, 0x3c, !PT ;  /* 0x0000000f060f7212 */ /* 0x004fe400078e3cff */
[----:B------:R-:W-:Y:S02]  /*124e0*/  LOP3.LUT R21, R7, R21, RZ, 0x3c, !PT ;  /* 0x0000001507157212 */ /* 0x000fe400078e3cff */
[----:B---3--:R-:W-:Y:S02]  /*124f0*/  LOP3.LUT R24, R8, R24, RZ, 0x3c, !PT ;  /* 0x0000001808187212 */ /* 0x008fe400078e3cff */
[----:B------:R-:W-:-:S05]  /*12500*/  LOP3.LUT R25, R9, R25, RZ, 0x3c, !PT ;  /* 0x0000001909197212 */ /* 0x000fca00078e3cff */
[----:B------:R-:W-:Y:S05]  /*12510*/  @!P1 BRA `(.L_x_481) ;  /* 0xfffffffc00d09947 */ /* 0x000fea000383ffff */
[----:B------:R-:W-:Y:S05]  /*12520*/  BSYNC.RECONVERGENT B1 ;  /* 0x0000000000017941 */ /* 0x000fea0003800200 */
.L_x_480:
[----:B------:R-:W-:Y:S01]  /*12530*/  MOV R0, R15 ;  /* 0x0000000f00007202 */ /* 0x000fe20000000f00 */
[----:B------:R-:W-:-:S07]  /*12540*/  IMAD.MOV.U32 R3, RZ, RZ, R21 ;  /* 0x000000ffff037224 */ /* 0x000fce00078e0015 */
.L_x_477:
[----:B------:R-:W-:Y:S05]  /*12550*/  BSYNC.RECONVERGENT B0 ;  /* 0x0000000000007941 */ /* 0x000fea0003800200 */
.L_x_475:
[----:B------:R-:W2:Y:S01]  /*12560*/  LDCU UR5, c[0x0][0x360] ;  /* 0x00006c00ff0577ac */ /* 0x000ea20008000800 */
[----:B-1----:R-:W-:Y:S01]  /*12570*/  MOV R8, R0 ;  /* 0x0000000000087202 */ /* 0x002fe20000000f00 */
[----:B------:R-:W-:Y:S01]  /*12580*/  IMAD.MOV.U32 R10, RZ, RZ, R24 ;  /* 0x000000ffff0a7224 */ /* 0x000fe200078e0018 */
[----:B------:R-:W-:Y:S01]  /*12590*/  MOV R9, R3 ;  /* 0x0000000300097202 */ /* 0x000fe20000000f00 */
[----:B------:R-:W-:Y:S01]  /*125a0*/  UIADD3 UR4, UPT, UPT, UR4, 0x10, URZ ;  /* 0x0000001004047890 */ /* 0x000fe2000fffe0ff */
[----:B------:R-:W-:-:S03]  /*125b0*/  MOV R11, R25 ;  /* 0x00000019000b7202 */ /* 0x000fc60000000f00 */
[----:B------:R-:W-:Y:S01]  /*125c0*/  ULEA UR8, UR6, UR4, 0x18 ;  /* 0x0000000406087291 */ /* 0x000fe2000f8ec0ff */
[----:B------:R-:W1:Y:S01]  /*125d0*/  LDCU UR6, c[0x0][0x364] ;  /* 0x00006c80ff0677ac */ /* 0x000e620008000800 */
[----:B--2---:R-:W-:-:S05]  /*125e0*/  IMAD R2, R16, UR5, R19 ;  /* 0x0000000510027c24 */ /* 0x004fca000f8e0213 */
[----:B------:R-:W-:-:S05]  /*125f0*/  LEA R7, R2, UR8, 0x4 ;  /* 0x0000000802077c11 */ /* 0x000fca000f8e20ff */
[----:B------:R2:W-:Y:S01]  /*12600*/  STS.128 [R7], R8 ;  /* 0x0000000807007388 */ /* 0x0005e20000000c00 */
[----:B-1----:R-:W-:-:S09]  /*12610*/  UISETP.GE.U32.AND UP0, UPT, UR6, 0x2, UPT ;  /* 0x000000020600788c */ /* 0x002fd2000bf06070 */
[----:B------:R-:W-:Y:S05]  /*12620*/  BRA.U !UP0, `(.L_x_482) ;  /* 0x0000000108607547 */ /* 0x000fea000b800000 */
[----:B------:R-:W-:-:S05]  /*12630*/  UMOV UR4, UR6 ;  /* 0x0000000600047c82 */ /* 0x000fca0008000000 */
.L_x_485:
[----:B------:R-:W-:Y:S01]  /*12640*/  USHF.R.U32.HI UR7, URZ, 0x1, UR4 ;  /* 0x00000001ff077899 */ /* 0x000fe20008011604 */
[----:B------:R-:W-:Y:S05]  /*12650*/  BAR.SYNC.DEFER_BLOCKING 0x0 ;  /* 0x0000000000007b1d */ /* 0x000fea0000010000 */
[----:B------:R-:W-:Y:S01]  /*12660*/  IADD3 R2, PT, PT, R16, UR7, RZ ;  /* 0x0000000710027c10 */ /* 0x000fe2000fffe0ff */
[----:B------:R-:W-:Y:S03]  /*12670*/  BSSY.RECONVERGENT B0, `(.L_x_483) ;  /* 0x0000010000007945 */ /* 0x000fe60003800200 */
[----:B------:R-:W-:-:S04]  /*12680*/  ISETP.GE.U32.AND P1, PT, R2, UR6, PT ;  /* 0x0000000602007c0c */ /* 0x000fc8000bf26070 */
[----:B------:R-:W-:-:S13]  /*12690*/  ISETP.GE.U32.OR P1, PT, R16, UR7, P1 ;  /* 0x0000000710007c0c */ /* 0x000fda0008f26470 */
[----:B-1----:R-:W-:Y:S05]  /*126a0*/  @P1 BRA `(.L_x_484) ;  /* 0x0000000000301947 */ /* 0x002fea0003800000 */
[----:B------:R-:W-:-:S05]  /*126b0*/  IMAD R2, R2, UR5, R19 ;  /* 0x0000000502027c24 */ /* 0x000fca000f8e0213 */
[----:B------:R-:W-:-:S05]  /*126c0*/  LEA R2, R2, UR8, 0x4 ;  /* 0x0000000802027c11 */ /* 0x000fca000f8e20ff */
[----:B--2---:R-:W1:Y:S02]  /*126d0*/  LDS.128 R8, [R2] ;  /* 0x0000000002087984 */ /* 0x004e640000000c00 */
        /* <DEDUP_REMOVED lines=9> */
.L_x_484:
[----:B------:R-:W-:Y:S05]  /*12770*/  BSYNC.RECONVERGENT B0 ;  /* 0x0000000000007941 */ /* 0x000fea0003800200 */
.L_x_483:
[----:B------:R-:W-:-:S03]  /*12780*/  UISETP.GT.U32.AND UP0, UPT, UR4, 0x3, UPT ;  /* 0x000000030400788c */ /* 0x000fc6000bf04070 */
[----:B------:R-:W-:-:S06]  /*12790*/  UMOV UR4, UR7 ;  /* 0x0000000700047c82 */ /* 0x000fcc0008000000 */
[----:B------:R-:W-:Y:S05]  /*127a0*/  BRA.U UP0, `(.L_x_485) ;  /* 0xfffffffd00a47547 */ /* 0x000fea000b83ffff */
.L_x_482:
[----:B------:R-:W3:Y:S02]  /*127b0*/  LDCU UR4, c[0x0][0x3a8] ;  /* 0x00007500ff0477ac */ /* 0x000ee40008000800 */
[----:B---3--:R-:W-:-:S09]  /*127c0*/  UISETP.NE.AND UP0, UPT, UR4, URZ, UPT ;  /* 0x000000ff0400728c */ /* 0x008fd2000bf05270 */
[----:B------:R-:W-:Y:S05]  /*127d0*/  BRA.U !UP0, `(.L_x_486) ;  /* 0x0000000108d47547 */ /* 0x000fea000b800000 */
[----:B------:R-:W-:Y:S02]  /*127e0*/  UISETP.GE.U32.AND UP0, UPT, UR5, 0x21, UPT ;  /* 0x000000210500788c */ /* 0x000fe4000bf06070 */
[----:B------:R-:W-:-:S07]  /*127f0*/  UMOV UR4, UR5 ;  /* 0x0000000500047c82 */ /* 0x000fce0008000000 */
[----:B------:R-:W-:Y:S05]  /*12800*/  BRA.U !UP0, `(.L_x_487) ;  /* 0x00000001087c7547 */ /* 0x000fea000b800000 */
[----:B-12---:R-:W-:Y:S01]  /*12810*/  MOV R8, R0 ;  /* 0x0000000000087202 */ /* 0x006fe20000000f00 */
[----:B------:R-:W-:Y:S01]  /*12820*/  IMAD.MOV.U32 R10, RZ, RZ, R24 ;  /* 0x000000ffff0a7224 */ /* 0x000fe200078e0018 */
[----:B------:R-:W-:Y:S01]  /*12830*/  MOV R9, R3 ;  /* 0x0000000300097202 */ /* 0x000fe20000000f00 */
[----:B------:R-:W-:Y:S01]  /*12840*/  UISETP.GE.U32.AND UP0, UPT, UR5, 0x40, UPT ;  /* 0x000000400500788c */ /* 0x000fe2000bf06070 */
[----:B------:R-:W-:Y:S01]  /*12850*/  MOV R11, R25 ;  /* 0x00000019000b7202 */ /* 0x000fe20000000f00 */
[----:B------:R-:W-:-:S04]  /*12860*/  UMOV UR4, 0x20 ;  /* 0x0000002000047882 */ /* 0x000fc80000000000 */
[----:B------:R3:W-:Y:S03]  /*12870*/  STS.128 [R7], R8 ;  /* 0x0000000807007388 */ /* 0x0007e60000000c00 */
[----:B------:R-:W-:Y:S05]  /*12880*/  BRA.U !UP0, `(.L_x_487) ;  /* 0x00000001085c7547 */ /* 0x000fea000b800000 */
[----:B------:R-:W-:-:S07]  /*12890*/  MOV R2, UR5 ;  /* 0x0000000500027c02 */ /* 0x000fce0008000f00 */
.L_x_490:
[----:B------:R-:W-:Y:S01]  /*128a0*/  SHF.R.U32.HI R6, RZ, 0x1, R2 ;  /* 0x00000001ff067819 */ /* 0x000fe20000011602 */
[----:B------:R-:W-:Y:S01]  /*128b0*/  BAR.SYNC.DEFER_BLOCKING 0x0 ;  /* 0x0000000000007b1d */ /* 0x000fe20000010000 */
[----:B------:R-:W-:-:S03]  /*128c0*/  ISETP.GT.U32.AND P2, PT, R2, 0x7f, PT ;  /* 0x0000007f0200780c */ /* 0x000fc60003f44070 */
[----:B-1-3--:R-:W-:Y:S02]  /*128d0*/  IMAD.IADD R8, R6, 0x1, R19 ;  /* 0x0000000106087824 */ /* 0x00afe400078e0213 */
[----:B------:R-:W-:Y:S03]  /*128e0*/  BSSY.RECONVERGENT B0, `(.L_x_488) ;  /* 0x000000f000007945 */ /* 0x000fe60003800200 */
[----:B------:R-:W-:-:S04]  /*128f0*/  ISETP.GE.U32.AND P1, PT, R8, UR5, PT ;  /* 0x0000000508007c0c */ /* 0x000fc8000bf26070 */
[----:B------:R-:W-:-:S13]  /*12900*/  ISETP.GE.U32.OR P1, PT, R19, R6, P1 ;  /* 0x000000061300720c */ /* 0x000fda0000f26470 */
[----:B------:R-:W-:Y:S05]  /*12910*/  @P1 BRA `(.L_x_489) ;  /* 0x00000000002c1947 */ /* 0x000fea0003800000 */
[----:B------:R-:W-:-:S06]  /*12920*/  LEA R8, R6, R7, 0x4 ;  /* 0x0000000706087211 */ /* 0x000fcc00078e20ff */
        /* <DEDUP_REMOVED lines=10> */
.L_x_489:
[----:B------:R-:W-:Y:S05]  /*129d0*/  BSYNC.RECONVERGENT B0 ;  /* 0x0000000000007941 */ /* 0x000fea0003800200 */
.L_x_488:
[----:B------:R-:W-:Y:S01]  /*129e0*/  IMAD.MOV.U32 R2, RZ, RZ, R6 ;  /* 0x000000ffff027224 */ /* 0x000fe200078e0006 */
[----:B------:R-:W-:Y:S06]  /*129f0*/  @P2 BRA `(.L_x_490) ;  /* 0xfffffffc00a82947 */ /* 0x000fec000383ffff */
.L_x_487:
[----:B------:R-:W-:Y:S01]  /*12a00*/  BAR.SYNC.DEFER_BLOCKING 0x0 ;  /* 0x0000000000007b1d */ /* 0x000fe20000010000 */
[----:B------:R-:W-:-:S09]  /*12a10*/  UISETP.GE.U32.AND UP0, UPT, UR4, 0x2, UPT ;  /* 0x000000020400788c */ /* 0x000fd2000bf06070 */
[----:B------:R-:W-:Y:S05]  /*12a20*/  BRA.U !UP0, `(.L_x_486) ;  /* 0x0000000108407547 */ /* 0x000fea000b800000 */
[----:B-123--:R-:W-:-:S07]  /*12a30*/  HFMA2 R11, -RZ, RZ, 0, 5.9604644775390625e-08 ;  /* 0x00000001ff0b7431 */ /* 0x00efce00000001ff */
.L_x_491:
[----:B------:R-:W-:Y:S01]  /*12a40*/  MOV R6, R0 ;  /* 0x0000000000067202 */ /* 0x000fe20000000f00 */
[----:B------:R-:W-:Y:S01]  /*12a50*/  IMAD.MOV.U32 R7, RZ, RZ, R3 ;  /* 0x000000ffff077224 */ /* 0x000fe200078e0003 */
[----:B------:R-:W-:Y:S02]  /*12a60*/  MOV R8, R24 ;  /* 0x0000001800087202 */ /* 0x000fe40000000f00 */
[----:B------:R-:W-:Y:S01]  /*12a70*/  MOV R9, R25 ;  /* 0x0000001900097202 */ /* 0x000fe20000000f00 */
[----:B------:R-:W1:Y:S04]  /*12a80*/  SHFL.DOWN PT, R13, R6, R11, 0x1f ;  /* 0x08001f0b060d7589 */ /* 0x000e6800000e0000 */
[----:B------:R-:W2:Y:S04]  /*12a90*/  SHFL.DOWN PT, R3, R7, R11, 0x1f ;  /* 0x08001f0b07037589 */ /* 0x000ea800000e0000 */
[----:B------:R-:W3:Y:S04]  /*12aa0*/  SHFL.DOWN PT, R15, R8, R11, 0x1f ;  /* 0x08001f0b080f7589 */ /* 0x000ee800000e0000 */
[----:B------:R4:W5:Y:S02]  /*12ab0*/  SHFL.DOWN PT, R25, R9, R11, 0x1f ;  /* 0x08001f0b09197589 */ /* 0x00096400000e0000 */
[----:B----4-:R-:W-:Y:S01]  /*12ac0*/  IMAD.SHL.U32 R11, R11, 0x2, RZ ;  /* 0x000000020b0b7824 */ /* 0x010fe200078e00ff */
[----:B-1----:R-:W-:-:S04]  /*12ad0*/  LOP3.LUT R0, R6, R13, RZ, 0x3c, !PT ;  /* 0x0000000d06007212 */ /* 0x002fc800078e3cff */
[----:B------:R-:W-:Y:S02]  /*12ae0*/  ISETP.GE.AND P1, PT, R11, UR4, PT ;  /* 0x000000040b007c0c */ /* 0x000fe4000bf26270 */
[----:B--2---:R-:W-:Y:S02]  /*12af0*/  LOP3.LUT R3, R7, R3, RZ, 0x3c, !PT ;  /* 0x0000000307037212 */ /* 0x004fe400078e3cff */
[----:B---3--:R-:W-:Y:S02]  /*12b00*/  LOP3.LUT R24, R8, R15, RZ, 0x3c, !PT ;  /* 0x0000000f08187212 */ /* 0x008fe400078e3cff */
[----:B-----5:R-:W-:-:S07]  /*12b10*/  LOP3.LUT R25, R9, R25, RZ, 0x3c, !PT ;  /* 0x0000001909197212 */ /* 0x020fce00078e3cff */
[----:B------:R-:W-:Y:S05]  /*12b20*/  @!P1 BRA `(.L_x_491) ;  /* 0xfffffffc00c49947 */ /* 0x000fea000383ffff */
.L_x_486:
[----:B------:R-:W-:Y:S05]  /*12b30*/  @!P0 EXIT ;  /* 0x000000000000894d */ /* 0x000fea0003800000 */
[----:B------:R-:W4:Y:S02]  /*12b40*/  LDCU.64 UR4, c[0x0][0x778] ;  /* 0x0000ef00ff0477ac */ /* 0x000f240008000a00 */
[----:B----4-:R-:W-:-:S04]  /*12b50*/  UISETP.NE.U32.AND UP0, UPT, UR4, URZ, UPT ;  /* 0x000000ff0400728c */ /* 0x010fc8000bf05070 */
[----:B------:R-:W-:-:S09]  /*12b60*/  UISETP.NE.AND.EX UP0, UPT, UR5, URZ, UPT, UP0 ;  /* 0x000000ff0500728c */ /* 0x000fd2000bf05300 */
[----:B------:R-:W-:Y:S05]  /*12b70*/  BRA.U UP0, `(.L_x_492) ;  /* 0x0000000500047547 */ /* 0x000fea000b800000 */
[----:B------:R-:W4:Y:S01]  /*12b80*/  LDCU.U8 UR6, c[0x0][0x798] ;  /* 0x0000f300ff0677ac */ /* 0x000f220008000000 */
[----:B------:R-:W1:Y:S01]  /*12b90*/  LDCU.64 UR4, c[0x0][0x768] ;  /* 0x0000ed00ff0477ac */ /* 0x000e620008000a00 */
[----:B----4-:R-:W-:Y:S02]  /*12ba0*/  ISETP.NE.AND P0, PT, RZ, UR6, PT ;  /* 0x00000006ff007c0c */ /* 0x010fe4000bf05270 */
[----:B-123--:R-:W-:Y:S02]  /*12bb0*/  IADD3 R10, P2, PT, R22, UR4, RZ ;  /* 0x00000004160a7c10 */ /* 0x00efe4000ff5e0ff */
[----:B------:R-:W-:Y:S02]  /*12bc0*/  IADD3 R8, P1, PT, R18, UR4, RZ ;  /* 0x0000000412087c10 */ /* 0x000fe4000ff3e0ff */
[----:B------:R-:W-:Y:S02]  /*12bd0*/  IADD3.X R11, PT, PT, RZ, UR5, RZ, P2, !PT ;  /* 0x00000005ff0b7c10 */ /* 0x000fe400097fe4ff */
[----:B------:R-:W-:-:S05]  /*12be0*/  IADD3.X R9, PT, PT, RZ, UR5, RZ, P1, !PT ;  /* 0x00000005ff097c10 */ /* 0x000fca0008ffe4ff */
[----:B------:R-:W2:Y:S04]  /*12bf0*/  @P0 LDG.E.64 R4, desc[UR36][R10.64] ;  /* 0x000000240a040981 */ /* 0x000ea8000c1e1b00 */
[----:B------:R-:W3:Y:S01]  /*12c00*/  @P0 LDG.E.64 R6, desc[UR36][R8.64] ;  /* 0x0000002408060981 */ /* 0x000ee2000c1e1b00 */
[----:B------:R-:W1:Y:S02]  /*12c10*/  LDCU.U8 UR4, c[0x0][0x799] ;  /* 0x0000f320ff0477ac */ /* 0x000e640008000000 */
[----:B-1----:R-:W-:Y:S02]  /*12c20*/  ISETP.NE.AND P1, PT, RZ, UR4, PT ;  /* 0x00000004ff007c0c */ /* 0x002fe4000bf25270 */
[----:B--2---:R-:W-:Y:S02]  /*12c30*/  @P0 LOP3.LUT R0, R4, R0, RZ, 0x3c, !PT ;  /* 0x0000000004000212 */ /* 0x004fe400078e3cff */
[----:B------:R-:W-:-:S02]  /*12c40*/  @P0 LOP3.LUT R3, R5, R3, RZ, 0x3c, !PT ;  /* 0x0000000305030212 */ /* 0x000fc400078e3cff */
[----:B---3--:R-:W-:Y:S01]  /*12c50*/  @P0 LOP3.LUT R24, R6, R24, RZ, 0x3c, !PT ;  /* 0x0000001806180212 */ /* 0x008fe200078e3cff */
[----:B------:R-:W-:Y:S01]  /*12c60*/  IMAD.MOV.U32 R16, RZ, RZ, R0 ;  /* 0x000000ffff107224 */ /* 0x000fe200078e0000 */
[----:B------:R-:W-:Y:S02]  /*12c70*/  MOV R17, R3 ;  /* 0x0000000300117202 */ /* 0x000fe40000000f00 */
[----:B------:R-:W-:-:S03]  /*12c80*/  @P0 LOP3.LUT R25, R7, R25, RZ, 0x3c, !PT ;  /* 0x0000001907190212 */ /* 0x000fc600078e3cff */
[----:B------:R1:W-:Y:S04]  /*12c90*/  @!P1 STG.E.64 desc[UR36][R10.64], R16 ;  /* 0x000000100a009986 */ /* 0x0003e8000c101b24 */
[----:B------:R1:W-:Y:S01]  /*12ca0*/  @!P1 STG.E.64 desc[UR36][R8.64], R24 ;  /* 0x0000001808009986 */ /* 0x0003e2000c101b24 */
[----:B------:R-:W-:Y:S05]  /*12cb0*/  @!P1 EXIT ;  /* 0x000000000000994d */ /* 0x000fea0003800000 */
[----:B------:R-:W2:Y:S02]  /*12cc0*/  LDCU UR4, c[0x0][0x79c] ;  /* 0x0000f380ff0477ac */ /* 0x000ea40008000800 */
[----:B--2---:R-:W-:-:S09]  /*12cd0*/  UISETP.NE.AND UP0, UPT, UR4, 0x1, UPT ;  /* 0x000000010400788c */ /* 0x004fd2000bf05270 */
[----:B------:R-:W-:Y:S05]  /*12ce0*/  BRA.U !UP0, `(.L_x_493) ;  /* 0x0000000108907547 */ /* 0x000fea000b800000 */
[----:B------:R-:W-:Y:S01]  /*12cf0*/  MOV R2, 0x0 ;  /* 0x0000000000027802 */ /* 0x000fe20000000f00 */
[----:B------:R-:W2:Y:S01]  /*12d00*/  LDCU.64 UR4, c[0x4][0x7c8] ;  /* 0x0100f900ff0477ac */ /* 0x000ea20008000a00 */
[----:B-1----:R-:W-:Y:S02]  /*12d10*/  HFMA2 R8, -RZ, RZ, 0, 4.4763088226318359375e-05 ;  /* 0x000002efff087431 */ /* 0x002fe400000001ff */
[----:B------:R-:W-:Y:S01]  /*12d20*/  IMAD.MOV.U32 R12, RZ, RZ, 0x1 ;  /* 0x00000001ff0c7424 */ /* 0x000fe200078e00ff */
[----:B------:R1:W3:Y:S01]  /*12d30*/  LDC.64 R14, c[0x4][R2] ;  /* 0x01000000020e7b82 */ /* 0x0002e20000000a00 */
[----:B------:R-:W4:Y:S01]  /*12d40*/  LDCU.64 UR8, c[0x4][0x7b8] ;  /* 0x0100f700ff0877ac */ /* 0x000f220008000a00 */
[----:B------:R-:W-:Y:S01]  /*12d50*/  MOV R13, RZ ;  /* 0x000000ff000d7202 */ /* 0x000fe20000000f00 */
[----:B------:R-:W5:Y:S01]  /*12d60*/  LDCU.64 UR6, c[0x4][0x670] ;  /* 0x0100ce00ff0677ac */ /* 0x000f620008000a00 */
[----:B--2---:R-:W-:Y:S01]  /*12d70*/  MOV R4, UR4 ;  /* 0x0000000400047c02 */ /* 0x004fe20008000f00 */
[----:B------:R-:W-:Y:S01]  /*12d80*/  IMAD.U32 R5, RZ, RZ, UR5 ;  /* 0x00000005ff057e24 */ /* 0x000fe2000f8e00ff */
[----:B----4-:R-:W-:-:S02]  /*12d90*/  MOV R6, UR8 ;  /* 0x0000000800067c02 */ /* 0x010fc40008000f00 */
[----:B------:R-:W-:Y:S01]  /*12da0*/  MOV R7, UR9 ;  /* 0x0000000900077c02 */ /* 0x000fe20008000f00 */
[----:B-----5:R-:W-:Y:S01]  /*12db0*/  IMAD.U32 R10, RZ, RZ, UR6 ;  /* 0x00000006ff0a7e24 */ /* 0x020fe2000f8e00ff */
[----:B-1----:R-:W-:-:S07]  /*12dc0*/  MOV R11, UR7 ;  /* 0x00000007000b7c02 */ /* 0x002fce0008000f00 */
[----:B------:R-:W-:-:S07]  /*12dd0*/  LEPC R20, `(.L_x_494) ;  /* 0x000000001014794e */ /* 0x000fce0000000000 */
[----:B0--3--:R-:W-:Y:S05]  /*12de0*/  CALL.ABS.NOINC R14 ;  /* 0x000000000e007343 */ /* 0x009fea0003c00000 */
.L_x_494:
[----:B------:R-:W0:Y:S01]  /*12df0*/  LDCU.64 UR4, c[0x0][0x768] ;  /* 0x0000ed00ff0477ac */ /* 0x000e220008000a00 */
[----:B------:R-:W1:Y:S01]  /*12e00*/  LDC.64 R2, c[0x4][R2] ;  /* 0x0100000002027b82 */ /* 0x000e620000000a00 */
[----:B------:R-:W-:Y:S02]  /*12e10*/  HFMA2 R12, -RZ, RZ, 0, 5.9604644775390625e-08 ;  /* 0x00000001ff0c7431 */ /* 0x000fe400000001ff */
[----:B------:R-:W-:Y:S01]  /*12e20*/  IMAD.MOV.U32 R8, RZ, RZ, 0x2ef ;  /* 0x000002efff087424 */ /* 0x000fe200078e00ff */
[----:B------:R-:W2:Y:S01]  /*12e30*/  LDCU.64 UR6, c[0x4][0x7c8] ;  /* 0x0100f900ff0677ac */ /* 0x000ea20008000a00 */
[----:B------:R-:W-:Y:S01]  /*12e40*/  MOV R13, RZ ;  /* 0x000000ff000d7202 */ /* 0x000fe20000000f00 */
[----:B------:R-:W3:Y:S01]  /*12e50*/  LDCU.64 UR8, c[0x4][0x7b8] ;  /* 0x0100f700ff0877ac */ /* 0x000ee20008000a00 */
[----:B0-----:R-:W-:-:S04]  /*12e60*/  IADD3 R14, P0, PT, R22, UR4, RZ ;  /* 0x00000004160e7c10 */ /* 0x001fc8000ff1e0ff */
[----:B------:R-:W-:Y:S01]  /*12e70*/  IADD3.X R15, PT, PT, RZ, UR5, RZ, P0, !PT ;  /* 0x00000005ff0f7c10 */ /* 0x000fe200087fe4ff */
[----:B------:R-:W0:Y:S01]  /*12e80*/  LDCU.64 UR4, c[0x4][0x670] ;  /* 0x0100ce00ff0477ac */ /* 0x000e220008000a00 */
[----:B--2---:R-:W-:Y:S01]  /*12e90*/  IMAD.U32 R4, RZ, RZ, UR6 ;  /* 0x00000006ff047e24 */ /* 0x004fe2000f8e00ff */
[----:B------:R-:W-:Y:S01]  /*12ea0*/  MOV R5, UR7 ;  /* 0x0000000700057c02 */ /* 0x000fe20008000f00 */
[----:B---3--:R-:W-:Y:S01]  /*12eb0*/  IMAD.U32 R7, RZ, RZ, UR9 ;  /* 0x00000009ff077e24 */ /* 0x008fe2000f8e00ff */
[----:B------:R2:W-:Y:S01]  /*12ec0*/  STG.E.64 desc[UR36][R14.64], R16 ;  /* 0x000000100e007986 */ /* 0x0005e2000c101b24 */
[----:B------:R-:W-:Y:S02]  /*12ed0*/  MOV R6, UR8 ;  /* 0x0000000800067c02 */ /* 0x000fe40008000f00 */
[----:B0-----:R-:W-:Y:S02]  /*12ee0*/  MOV R10, UR4 ;  /* 0x00000004000a7c02 */ /* 0x001fe40008000f00 */
[----:B--2---:R-:W-:-:S07]  /*12ef0*/  MOV R11, UR5 ;  /* 0x00000005000b7c02 */ /* 0x004fce0008000f00 */
[----:B------:R-:W-:-:S07]  /*12f00*/  LEPC R20, `(.L_x_495) ;  /* 0x000000001014794e */ /* 0x000fce0000000000 */
[----:B-1----:R-:W-:Y:S05]  /*12f10*/  CALL.ABS.NOINC R2 ;  /* 0x0000000002007343 */ /* 0x002fea0003c00000 */
.L_x_495:
[----:B------:R-:W-:Y:S05]  /*12f20*/  BRA `(.L_x_496) ;  /* 0x0000000000047947 */ /* 0x000fea0003800000 */
.L_x_493:
[----:B------:R2:W-:Y:S02]  /*12f30*/  STG.E.64 desc[UR36][R10.64], R16 ;  /* 0x000000100a007986 */ /* 0x0005e4000c101b24 */
.L_x_496:
[----:B------:R-:W3:Y:S02]  /*12f40*/  LDCU.64 UR4, c[0x0][0x768] ;  /* 0x0000ed00ff0477ac */ /* 0x000ee40008000a00 */
[----:B---3--:R-:W-:-:S05]  /*12f50*/  IADD3 R18, P0, PT, R18, UR4, RZ ;  /* 0x0000000412127c10 */ /* 0x008fca000ff1e0ff */
[----:B------:R-:W-:-:S05]  /*12f60*/  IMAD.X R19, RZ, RZ, UR5, P0 ;  /* 0x00000005ff137e24 */ /* 0x000fca00080e06ff */
[----:B------:R-:W-:Y:S01]  /*12f70*/  STG.E.64 desc[UR36][R18.64], R24 ;  /* 0x0000001812007986 */ /* 0x000fe2000c101b24 */
[----:B------:R-:W-:Y:S05]  /*12f80*/  EXIT ;  /* 0x000000000000794d */ /* 0x000fea0003800000 */
.L_x_492:
[----:B------:R-:W4:Y:S01]  /*12f90*/  LDCU.U8 UR4, c[0x0][0x798] ;  /* 0x0000f300ff0477ac */ /* 0x000f220008000000 */
[----:B------:R-:W5:Y:S01]  /*12fa0*/  LDCU.U8 UR5, c[0x0][0x799] ;  /* 0x0000f320ff0577ac */ /* 0x000f620008000000 */
[----:B----4-:R-:W-:Y:S02]  /*12fb0*/  UISETP.NE.AND UP1, UPT, UR4, URZ, UPT ;  /* 0x000000ff0400728c */ /* 0x010fe4000bf25270 */
[----:B-----5:R-:W-:-:S07]  /*12fc0*/  UISETP.NE.AND UP0, UPT, UR5, URZ, UPT ;  /* 0x000000ff0500728c */ /* 0x020fce000bf05270 */
[----:B------:R-:W-:Y:S05]  /*12fd0*/  BRA.U !UP1, `(.L_x_497) ;  /* 0x0000000109187547 */ /* 0x000fea000b800000 */
[----:B-123--:R-:W2:Y:S04]  /*12fe0*/  LDG.E.64 R6, desc[UR36][R4.64] ;  /* 0x0000002404067981 */ /* 0x00eea8000c1e1b00 */
[----:B------:R-:W3:Y:S01]  /*12ff0*/  LDG.E.64 R8, desc[UR36][R4.64+0x8] ;  /* 0x0000082404087981 */ /* 0x000ee2000c1e1b00 */
[----:B--2---:R-:W-:Y:S02]  /*13000*/  LOP3.LUT R0, R6, R0, RZ, 0x3c, !PT ;  /* 0x0000000006007212 */ /* 0x004fe400078e3cff */
[----:B------:R-:W-:Y:S02]  /*13010*/  LOP3.LUT R3, R7, R3, RZ, 0x3c, !PT ;  /* 0x0000000307037212 */ /* 0x000fe400078e3cff */
[----:B---3--:R-:W-:Y:S02]  /*13020*/  LOP3.LUT R24, R8, R24, RZ, 0x3c, !PT ;  /* 0x0000001808187212 */ /* 0x008fe400078e3cff */
[----:B------:R-:W-:-:S07]  /*13030*/  LOP3.LUT R25, R9, R25, RZ, 0x3c, !PT ;  /* 0x0000001909197212 */ /* 0x000fce00078e3cff */
.L_x_497:
[----:B------:R-:W-:Y:S02]  /*13040*/  MOV R16, R0 ;  /* 0x0000000000107202 */ /* 0x000fe40000000f00 */
[----:B------:R-:W-:Y:S01]  /*13050*/  MOV R17, R3 ;  /* 0x0000000300117202 */ /* 0x000fe20000000f00 */
[----:B------:R-:W-:Y:S06]  /*13060*/  BRA.U !UP0, `(.L_x_498) ;  /* 0x0000000108c07547 */ /* 0x000fec000b800000 */
[----:B------:R-:W4:Y:S02]  /*13070*/  LDCU UR4, c[0x0][0x79c] ;  /* 0x0000f380ff0477ac */ /* 0x000f240008000800 */
[----:B----4-:R-:W-:-:S09]  /*13080*/  UISETP.NE.AND UP0, UPT, UR4, 0x1, UPT ;  /* 0x000000010400788c */ /* 0x010fd2000bf05270 */
[----:B------:R-:W-:Y:S05]  /*13090*/  BRA.U !UP0, `(.L_x_499) ;  /* 0x0000000108907547 */ /* 0x000fea000b800000 */
[----:B------:R-:W-:Y:S01]  /*130a0*/  MOV R2, 0x0 ;  /* 0x0000000000027802 */ /* 0x000fe20000000f00 */
[----:B------:R-:W4:Y:S01]  /*130b0*/  LDCU.64 UR4, c[0x4][0x7c8] ;  /* 0x0100f900ff0477ac */ /* 0x000f220008000a00 */
[----:B------:R-:W-:Y:S02]  /*130c0*/  HFMA2 R12, -RZ, RZ, 0, 5.9604644775390625e-08 ;  /* 0x00000001ff0c7431 */ /* 0x000fe400000001ff */
[----:B-123--:R-:W-:Y:S01]  /*130d0*/  IMAD.MOV.U32 R8, RZ, RZ, 0x2ef ;  /* 0x000002efff087424 */ /* 0x00efe200078e00ff */
[----:B------:R1:W2:Y:S01]  /*130e0*/  LDC.64 R14, c[0x4][R2] ;  /* 0x01000000020e7b82 */ /* 0x0002a20000000a00 */
[----:B------:R-:W3:Y:S01]  /*130f0*/  LDCU.64 UR6, c[0x4][0x7b8] ;  /* 0x0100f700ff0677ac */ /* 0x000ee20008000a00 */
[----:B------:R-:W-:Y:S01]  /*13100*/  MOV R13, RZ ;  /* 0x000000ff000d7202 */ /* 0x000fe20000000f00 */
[----:B------:R-:W5:Y:S01]  /*13110*/  LDCU.64 UR8, c[0x4][0x670] ;  /* 0x0100ce00ff0877ac */ /* 0x000f620008000a00 */
[----:B----4-:R-:W-:Y:S01]  /*13120*/  IMAD.U32 R4, RZ, RZ, UR4 ;  /* 0x00000004ff047e24 */ /* 0x010fe2000f8e00ff */
[----:B------:R-:W-:-:S02]  /*13130*/  MOV R5, UR5 ;  /* 0x0000000500057c02 */ /* 0x000fc40008000f00 */
[----:B---3--:R-:W-:Y:S01]  /*13140*/  MOV R6, UR6 ;  /* 0x0000000600067c02 */ /* 0x008fe20008000f00 */
[----:B------:R-:W-:Y:S01]  /*13150*/  IMAD.U32 R7, RZ, RZ, UR7 ;  /* 0x00000007ff077e24 */ /* 0x000fe2000f8e00ff */
[----:B-----5:R-:W-:Y:S02]  /*13160*/  MOV R10, UR8 ;  /* 0x00000008000a7c02 */ /* 0x020fe40008000f00 */
[----:B-1----:R-:W-:-:S07]  /*13170*/  MOV R11, UR9 ;  /* 0x00000009000b7c02 */ /* 0x002fce0008000f00 */
[----:B------:R-:W-:-:S07]  /*13180*/  LEPC R20, `(.L_x_500) ;  /* 0x000000001014794e */ /* 0x000fce0000000000 */
[----:B0-2---:R-:W-:Y:S05]  /*13190*/  CALL.ABS.NOINC R14 ;  /* 0x000000000e007343 */ /* 0x005fea0003c00000 */
.L_x_500:
[----:B------:R-:W0:Y:S01]  /*131a0*/  LDCU.64 UR4, c[0x0][0x768] ;  /* 0x0000ed00ff0477ac */ /* 0x000e220008000a00 */
[----:B------:R-:W1:Y:S01]  /*131b0*/  LDC.64 R2, c[0x4][R2] ;  /* 0x0100000002027b82 */ /* 0x000e620000000a00 */
[----:B------:R-:W-:Y:S01]  /*131c0*/  HFMA2 R8, -RZ, RZ, 0, 4.4763088226318359375e-05 ;  /* 0x000002efff087431 */ /* 0x000fe200000001ff */
[----:B------:R-:W-:Y:S01]  /*131d0*/  MOV R12, 0x1 ;  /* 0x00000001000c7802 */ /* 0x000fe20000000f00 */
[----:B------:R-:W2:Y:S01]  /*131e0*/  LDCU.64 UR6, c[0x4][0x7c8] ;  /* 0x0100f900ff0677ac */ /* 0x000ea20008000a00 */
[----:B------:R-:W-:Y:S01]  /*131f0*/  IMAD.MOV.U32 R13, RZ, RZ, RZ ;  /* 0x000000ffff0d7224 */ /* 0x000fe200078e00ff */
[----:B------:R-:W3:Y:S01]  /*13200*/  LDCU.64 UR8, c[0x4][0x7b8] ;  /* 0x0100f700ff0877ac */ /* 0x000ee20008000a00 */
[----:B0-----:R-:W-:Y:S02]  /*13210*/  IADD3 R14, P0, PT, R22, UR4, RZ ;  /* 0x00000004160e7c10 */ /* 0x001fe4000ff1e0ff */
[----:B--2---:R-:W-:-:S03]  /*13220*/  MOV R4, UR6 ;  /* 0x0000000600047c02 */ /* 0x004fc60008000f00 */
[----:B------:R-:W-:Y:S01]  /*13230*/  IMAD.X R15, RZ, RZ, UR5, P0 ;  /* 0x00000005ff0f7e24 */ /* 0x000fe200080e06ff */
[----:B------:R-:W0:Y:S01]  /*13240*/  LDCU.64 UR4, c[0x4][0x670] ;  /* 0x0100ce00ff0477ac */ /* 0x000e220008000a00 */
[----:B------:R-:W-:Y:S01]  /*13250*/  MOV R5, UR7 ;  /* 0x0000000700057c02 */ /* 0x000fe20008000f00 */
[----:B---3--:R-:W-:Y:S01]  /*13260*/  IMAD.U32 R6, RZ, RZ, UR8 ;  /* 0x00000008ff067e24 */ /* 0x008fe2000f8e00ff */
[----:B------:R-:W-:Y:S01]  /*13270*/  MOV R7, UR9 ;  /* 0x0000000900077c02 */ /* 0x000fe20008000f00 */
[----:B------:R2:W-:Y:S01]  /*13280*/  STG.E.64 desc[UR36][R14.64], R16 ;  /* 0x000000100e007986 */ /* 0x0005e2000c101b24 */
[----:B0-----:R-:W-:Y:S01]  /*13290*/  MOV R10, UR4 ;  /* 0x00000004000a7c02 */ /* 0x001fe20008000f00 */
[----:B--2---:R-:W-:-:S07]  /*132a0*/  IMAD.U32 R11, RZ, RZ, UR5 ;  /* 0x00000005ff0b7e24 */ /* 0x004fce000f8e00ff */
[----:B------:R-:W-:-:S07]  /*132b0*/  LEPC R20, `(.L_x_501) ;  /* 0x000000001014794e */ /* 0x000fce0000000000 */
[----:B-1----:R-:W-:Y:S05]  /*132c0*/  CALL.ABS.NOINC R2 ;  /* 0x0000000002007343 */ /* 0x002fea0003c00000 */
.L_x_501:
[----:B------:R-:W-:Y:S05]  /*132d0*/  BRA `(.L_x_502) ;  /* 0x0000000000107947 */ /* 0x000fea0003800000 */
.L_x_499:
[----:B------:R-:W4:Y:S02]  /*132e0*/  LDCU.64 UR4, c[0x0][0x768] ;  /* 0x0000ed00ff0477ac */ /* 0x000f240008000a00 */
[----:B----4-:R-:W-:-:S04]  /*132f0*/  IADD3 R22, P0, PT, R22, UR4, RZ ;  /* 0x0000000416167c10 */ /* 0x010fc8000ff1e0ff */
[----:B------:R-:W-:-:S05]  /*13300*/  IADD3.X R23, PT, PT, RZ, UR5, RZ, P0, !PT ;  /* 0x00000005ff177c10 */ /* 0x000fca00087fe4ff */
[----:B------:R4:W-:Y:S04]  /*13310*/  STG.E.64 desc[UR36][R22.64], R16 ;  /* 0x0000001016007986 */ /* 0x0009e8000c101b24 */
.L_x_502:
[----:B------:R-:W5:Y:S02]  /*13320*/  LDCU.64 UR4, c[0x0][0x768] ;  /* 0x0000ed00ff0477ac */ /* 0x000f640008000a00 */
[----:B-----5:R-:W-:-:S04]  /*13330*/  IADD3 R18, P0, PT, R18, UR4, RZ ;  /* 0x0000000412127c10 */ /* 0x020fc8000ff1e0ff */
[----:B------:R-:W-:-:S05]  /*13340*/  IADD3.X R19, PT, PT, RZ, UR5, RZ, P0, !PT ;  /* 0x00000005ff137c10 */ /* 0x000fca00087fe4ff */
[----:B------:R-:W-:Y:S01]  /*13350*/  STG.E.64 desc[UR36][R18.64], R24 ;  /* 0x0000001812007986 */ /* 0x000fe2000c101b24 */
[----:B------:R-:W-:Y:S05]  /*13360*/  EXIT ;  /* 0x000000000000794d */ /* 0x000fea0003800000 */
.L_x_498:
[----:B------:R-:W-:Y:S04]  /*13370*/  STG.E.64 desc[UR36][R4.64], R16 ;  /* 0x0000001004007986 */ /* 0x000fe8000c101b24 */
[----:B------:R-:W-:Y:S01]  /*13380*/  STG.E.64 desc[UR36][R4.64+0x8], R24 ;  /* 0x0000081804007986 */ /* 0x000fe2000c101b24 */
[----:B------:R-:W-:Y:S05]  /*13390*/  EXIT ;  /* 0x000000000000794d */ /* 0x000fea0003800000 */
.L_x_468:
        /* <DEDUP_REMOVED lines=11> */
[----:B------:R-:W-:-:S04]  /*13450*/  ISETP.NE.U32.AND P0, PT, R10, RZ, PT ;  /* 0x000000ff0a00720c */ /* 0x000fc80003f05070 */
[----:B------:R-:W-:-:S13]  /*13460*/  ISETP.NE.AND.EX P0, PT, R11, RZ, PT, P0 ;  /* 0x000000ff0b00720c */ /* 0x000fda0003f05300 */
        /* <DEDUP_REMOVED lines=16> */
[----:B------:R-:W-:Y:S02]  /*13570*/  @P2 LOP3.LUT R9, R11, R9, RZ, 0x3c, !PT ;  /* 0x000000090b092212 */ /* 0x000fe400078e3cff */
[----:B------:R-:W-:Y:S02]  /*13580*/  MOV R16, R6 ;  /* 0x0000000600107202 */ /* 0x000fe40000000f00 */
[----:B------:R-:W-:Y:S02]  /*13590*/  MOV R18, R0 ;  /* 0x0000000000127202 */ /* 0x000fe40000000f00 */
[----:B------:R-:W-:Y:S01]  /*135a0*/  MOV R19, R9 ;  /* 0x0000000900137202 */ /* 0x000fe20000000f00 */
        /* <DEDUP_REMOVED lines=8> */
[----:B-1----:R-:W-:Y:S02]  /*13630*/  HFMA2 R12, -RZ, RZ, 0, 5.9604644775390625e-08 ;  /* 0x00000001ff0c7431 */ /* 0x002fe400000001ff */
[----:B------:R-:W-:Y:S01]  /*13640*/  IMAD.MOV.U32 R8, RZ, RZ, 0x2ef ;  /* 0x000002efff087424 */ /* 0x000fe200078e00ff */
[----:B------:R1:W3:Y:S01]  /*13650*/  LDC.64 R14, c[0x4][R2] ;  /* 0x01000000020e7b82 */ /* 0x0002e20000000a00 */
[----:B------:R-:W4:Y:S01]  /*13660*/  LDCU.64 UR6, c[0x4][0x7b8] ;  /* 0x0100f700ff0677ac */ /* 0x000f220008000a00 */
[----:B------:R-:W-:Y:S01]  /*13670*/  MOV R13, RZ ;  /* 0x000000ff000d7202 */ /* 0x000fe20000000f00 */
[----:B------:R-:W5:Y:S01]  /*13680*/  LDCU.64 UR8, c[0x4][0x670] ;  /* 0x0100ce00ff0877ac */ /* 0x000f620008000a00 */
[----:B--2---:R-:W-:Y:S01]  /*13690*/  IMAD.U32 R4, RZ, RZ, UR4 ;  /* 0x00000004ff047e24 */ /* 0x004fe2000f8e00ff */
[----:B------:R-:W-:-:S02]  /*136a0*/  MOV R5, UR5 ;  /* 0x0000000500057c02 */ /* 0x000fc40008000f00 */
[----:B----4-:R-:W-:Y:S01]  /*136b0*/  MOV R6, UR6 ;  /* 0x0000000600067c02 */ /* 0x010fe20008000f00 */
[----:B------:R-:W-:Y:S01]  /*136c0*/  IMAD.U32 R7, RZ, RZ, UR7 ;  /* 0x00000007ff077e24 */ /* 0x000fe2000f8e00ff */
[----:B-----5:R-:W-:Y:S02]  /*136d0*/  MOV R10, UR8 ;  /* 0x00000008000a7c02 */ /* 0x020fe40008000f00 */
[----:B-1----:R-:W-:-:S07]  /*136e0*/  MOV R11, UR9 ;  /* 0x00000009000b7c02 */ /* 0x002fce0008000f00 */
[----:B------:R-:W-:-:S07]  /*136f0*/  LEPC R20, `(.L_x_505) ;  /* 0x000000001014794e */ /* 0x000fce0000000000 */
[----:B0--3--:R-:W-:Y:S05]  /*13700*/  CALL.ABS.NOINC R14 ;  /* 0x000000000e007343 */ /* 0x009fea0003c00000 */
.L_x_505:
        /* <DEDUP_REMOVED lines=19> */
.L_x_506:
[----:B------:R-:W-:Y:S05]  /*13840*/  BRA `(.L_x_507) ;  /* 0x0000000000047947 */ /* 0x000fea0003800000 */
.L_x_504:
[----:B------:R2:W-:Y:S02]  /*13850*/  STG.E.64 desc[UR36][R14.64], R16 ;  /* 0x000000100e007986 */ /* 0x0005e4000c101b24 */
.L_x_507:
[----:B------:R-:W3:Y:S02]  /*13860*/  LDCU.64 UR4, c[0x0][0x768] ;  /* 0x0000ed00ff0477ac */ /* 0x000ee40008000a00 */
[----:B---3--:R-:W-:-:S04]  /*13870*/  IADD3 R22, P0, PT, R22, UR4, RZ ;  /* 0x0000000416167c10 */ /* 0x008fc8000ff1e0ff */
[----:B------:R-:W-:-:S05]  /*13880*/  IADD3.X R23, PT, PT, RZ, UR5, RZ, P0, !PT ;  /* 0x00000005ff177c10 */ /* 0x000fca00087fe4ff */
[----:B------:R-:W-:Y:S01]  /*13890*/  STG.E.64 desc[UR36][R22.64], R18 ;  /* 0x0000001216007986 */ /* 0x000fe2000c101b24 */
[----:B------:R-:W-:Y:S05]  /*138a0*/  EXIT ;  /* 0x000000000000794d */ /* 0x000fea0003800000 */
.L_x_503:
[----:B------:R-:W1:Y:S01]  /*138b0*/  LDCU.U8 UR4, c[0x0][0x798] ;  /* 0x0000f300ff0477ac */ /* 0x000e620008000000 */
[----:B------:R-:W2:Y:S01]  /*138c0*/  LDCU.U8 UR5, c[0x0][0x799] ;  /* 0x0000f320ff0577ac */ /* 0x000ea20008000000 */
[----:B-1----:R-:W-:Y:S02]  /*138d0*/  UISETP.NE.AND UP0, UPT, UR4, URZ, UPT ;  /* 0x000000ff0400728c */ /* 0x002fe4000bf05270 */
[----:B--2---:R-:W-:-:S07]  /*138e0*/  UISETP.NE.AND UP1, UPT, UR5, URZ, UPT ;  /* 0x000000ff0500728c */ /* 0x004fce000bf25270 */
[----:B------:R-:W-:Y:S05]  /*138f0*/  BRA.U !UP0, `(.L_x_508) ;  /* 0x0000000108187547 */ /* 0x000fea000b800000 */
[----:B------:R-:W2:Y:S04]  /*13900*/  LDG.E.64 R10, desc[UR36][R4.64] ;  /* 0x00000024040a7981 */ /* 0x000ea8000c1e1b00 */
[----:B------:R-:W3:Y:S01]  /*13910*/  LDG.E.64 R12, desc[UR36][R4.64+0x8] ;  /* 0x00000824040c7981 */ /* 0x000ee2000c1e1b00 */
[----:B--2---:R-:W-:Y:S02]  /*13920*/  LOP3.LUT R6, R10, R6, RZ, 0x3c, !PT ;  /* 0x000000060a067212 */ /* 0x004fe400078e3cff */
[----:B------:R-:W-:Y:S02]  /*13930*/  LOP3.LUT R3, R11, R3, RZ, 0x3c, !PT ;  /* 0x000000030b037212 */ /* 0x000fe400078e3cff */
[----:B---3--:R-:W-:Y:S02]  /*13940*/  LOP3.LUT R0, R12, R0, RZ, 0x3c, !PT ;  /* 0x000000000c007212 */ /* 0x008fe400078e3cff */
[----:B------:R-:W-:-:S07]  /*13950*/  LOP3.LUT R9, R13, R9, RZ, 0x3c, !PT ;  /* 0x000000090d097212 */ /* 0x000fce00078e3cff */
.L_x_508:
[----:B------:R-:W-:Y:S01]  /*13960*/  MOV R18, R0 ;  /* 0x0000000000127202 */ /* 0x000fe20000000f00 */
[----:B------:R-:W-:Y:S01]  /*13970*/  IMAD.MOV.U32 R19, RZ, RZ, R9 ;  /* 0x000000ffff137224 */ /* 0x000fe200078e0009 */
[----:B------:R-:W-:Y:S02]  /*13980*/  MOV R16, R6 ;  /* 0x0000000600107202 */ /* 0x000fe40000000f00 */
[----:B------:R-:W-:Y:S01]  /*13990*/  MOV R17, R3 ;  /* 0x0000000300117202 */ /* 0x000fe20000000f00 */
[----:B------:R-:W-:Y:S06]  /*139a0*/  BRA.U !UP1, `(.L_x_509) ;  /* 0x0000000109c07547 */ /* 0x000fec000b800000 */
[----:B------:R-:W1:Y:S02]  /*139b0*/  LDCU UR4, c[0x0][0x79c] ;  /* 0x0000f380ff0477ac */ /* 0x000e640008000800 */
[----:B-1----:R-:W-:-:S09]  /*139c0*/  UISETP.NE.AND UP0, UPT, UR4, 0x1, UPT ;  /* 0x000000010400788c */ /* 0x002fd2000bf05270 */
[----:B------:R-:W-:Y:S05]  /*139d0*/  BRA.U !UP0, `(.L_x_510) ;  /* 0x0000000108907547 */ /* 0x000fea000b800000 */
[----:B------:R-:W-:Y:S01]  /*139e0*/  MOV R2, 0x0 ;  /* 0x0000000000027802 */ /* 0x000fe20000000f00 */
[----:B------:R-:W1:Y:S01]  /*139f0*/  LDCU.64 UR4, c[0x4][0x7c8] ;  /* 0x0100f900ff0477ac */ /* 0x000e620008000a00 */
[----:B------:R-:W-:Y:S02]  /*13a00*/  HFMA2 R12, -RZ, RZ, 0, 5.9604644775390625e-08 ;  /* 0x00000001ff0c7431 */ /* 0x000fe400000001ff */
[----:B------:R-:W-:Y:S01]  /*13a10*/  IMAD.MOV.U32 R8, RZ, RZ, 0x2ef ;  /* 0x000002efff087424 */ /* 0x000fe200078e00ff */
[----:B------:R2:W3:Y:S01]  /*13a20*/  LDC.64 R14, c[0x4][R2] ;  /* 0x01000000020e7b82 */ /* 0x0004e20000000a00 */
[----:B------:R-:W4:Y:S01]  /*13a30*/  LDCU.64 UR6, c[0x4][0x7b8] ;  /* 0x0100f700ff0677ac */ /* 0x000f220008000a00 */
[----:B------:R-:W-:Y:S01]  /*13a40*/  MOV R13, RZ ;  /* 0x000000ff000d7202 */ /* 0x000fe20000000f00 */
[----:B------:R-:W5:Y:S01]  /*13a50*/  LDCU.64 UR8, c[0x4][0x670] ;  /* 0x0100ce00ff0877ac */ /* 0x000f620008000a00 */
[----:B-1----:R-:W-:Y:S01]  /*13a60*/  IMAD.U32 R4, RZ, RZ, UR4 ;  /* 0x00000004ff047e24 */ /* 0x002fe2000f8e00ff */
[----:B------:R-:W-:-:S02]  /*13a70*/  MOV R5, UR5 ;  /* 0x0000000500057c02 */ /* 0x000fc40008000f00 */
[----:B----4-:R-:W-:Y:S01]  /*13a80*/  MOV R6, UR6 ;  /* 0x0000000600067c02 */ /* 0x010fe20008000f00 */
[----:B------:R-:W-:Y:S01]  /*13a90*/  IMAD.U32 R7, RZ, RZ, UR7 ;  /* 0x00000007ff077e24 */ /* 0x000fe2000f8e00ff */
[----:B-----5:R-:W-:Y:S02]  /*13aa0*/  MOV R10, UR8 ;  /* 0x00000008000a7c02 */ /* 0x020fe40008000f00 */
[----:B--2---:R-:W-:-:S07]  /*13ab0*/  MOV R11, UR9 ;  /* 0x00000009000b7c02 */ /* 0x004fce0008000f00 */
[----:B------:R-:W-:-:S07]  /*13ac0*/  LEPC R20, `(.L_x_511) ;  /* 0x000000001014794e */ /* 0x000fce0000000000 */
[----:B0--3--:R-:W-:Y:S05]  /*13ad0*/  CALL.ABS.NOINC R14 ;  /* 0x000000000e007343 */ /* 0x009fea0003c00000 */
.L_x_511:
        /* <DEDUP_REMOVED lines=19> */
.L_x_512:
[----:B------:R-:W-:Y:S05]  /*13c10*/  BRA `(.L_x_513) ;  /* 0x0000000000107947 */ /* 0x000fea0003800000 */
.L_x_510:
[----:B------:R-:W1:Y:S02]  /*13c20*/  LDCU.64 UR4, c[0x0][0x768] ;  /* 0x0000ed00ff0477ac */ /* 0x000e640008000a00 */
[----:B-1----:R-:W-:-:S04]  /*13c30*/  IADD3 R2, P0, PT, R23, UR4, RZ ;  /* 0x0000000417027c10 */ /* 0x002fc8000ff1e0ff */
[----:B------:R-:W-:-:S05]  /*13c40*/  IADD3.X R3, PT, PT, RZ, UR5, RZ, P0, !PT ;  /* 0x00000005ff037c10 */ /* 0x000fca00087fe4ff */
[----:B------:R1:W-:Y:S04]  /*13c50*/  STG.E.64 desc[UR36][R2.64], R16 ;  /* 0x0000001002007986 */ /* 0x0003e8000c101b24 */
.L_x_513:
[----:B------:R-:W2:Y:S02]  /*13c60*/  LDCU.64 UR4, c[0x0][0x768] ;  /* 0x0000ed00ff0477ac */ /* 0x000ea40008000a00 */
[----:B--2---:R-:W-:-:S04]  /*13c70*/  IADD3 R22, P0, PT, R22, UR4, RZ ;  /* 0x0000000416167c10 */ /* 0x004fc8000ff1e0ff */
[----:B------:R-:W-:-:S05]  /*13c80*/  IADD3.X R23, PT, PT, RZ, UR5, RZ, P0, !PT ;  /* 0x00000005ff177c10 */ /* 0x000fca00087fe4ff */
[----:B------:R-:W-:Y:S01]  /*13c90*/  STG.E.64 desc[UR36][R22.64], R18 ;  /* 0x0000001216007986 */ /* 0x000fe2000c101b24 */
[----:B------:R-:W-:Y:S05]  /*13ca0*/  EXIT ;  /* 0x000000000000794d */ /* 0x000fea0003800000 */
.L_x_509:
[----:B------:R-:W-:Y:S04]  /*13cb0*/  STG.E.64 desc[UR36][R4.64], R16 ;  /* 0x0000001004007986 */ /* 0x000fe8000c101b24 */
[----:B------:R-:W-:Y:S01]  /*13cc0*/  STG.E.64 desc[UR36][R4.64+0x8], R18 ;  /* 0x0000081204007986 */ /* 0x000fe2000c101b24 */
[----:B------:R-:W-:Y:S05]  /*13cd0*/  EXIT ;  /* 0x000000000000794d */ /* 0x000fea0003800000 */
.L_x_514:
        /* <DEDUP_REMOVED lines=10> */
.L_x_9958:


//--------------------- .text._ZN2at6native13reduce_kernelILi128ELi4ENS0_8ReduceOpIN3c108BFloat16ENS0_14func_wrapper_tIdZNS0_15xor_sum_functorIS4_vEclERNS_14TensorIteratorEEUlddE_EEjdLi4ELi4EEEEEvT1_ --------------------------
	.section	.text._ZN2at6native13reduce_kernelILi128ELi4ENS0_8ReduceOpIN3c108BFloat16ENS0_14func_wrapper_tIdZNS0_15xor_sum_functorIS4_vEclERNS_14TensorIteratorEEUlddE_EEjdLi4ELi4EEEEEvT1_,"ax",@progbits
	.align	128
        .global         _ZN2at6native13reduce_kernelILi128ELi4ENS0_8ReduceOpIN3c108BFloat16ENS0_14func_wrapper_tIdZNS0_15xor_sum_functorIS4_vEclERNS_14TensorIteratorEEUlddE_EEjdLi4ELi4EEEEEvT1_
        .type           _ZN2at6native13reduce_kernelILi128ELi4ENS0_8ReduceOpIN3c108BFloat16ENS0_14func_wrapper_tIdZNS0_15xor_sum_functorIS4_vEclERNS_14TensorIteratorEEUlddE_EEjdLi4ELi4EEEEEvT1_,@function
        .size           _ZN2at6native13reduce_kernelILi128ELi4ENS0_8ReduceOpIN3c108BFloat16ENS0_14func_wrapper_tIdZNS0_15xor_sum_functorIS4_vEclERNS_14TensorIteratorEEUlddE_EEjdLi4ELi4EEEEEvT1_,(.L_x_9959 - _ZN2at6native13reduce_kernelILi128ELi4ENS0_8ReduceOpIN3c108BFloat16ENS0_14func_wrapper_tIdZNS0_15xor_sum_functorIS4_vEclERNS_14TensorIteratorEEUlddE_EEjdLi4ELi4EEEEEvT1_)
        .other          _ZN2at6native13reduce_kernelILi128ELi4ENS0_8ReduceOpIN3c108BFloat16ENS0_14func_wrapper_tIdZNS0_15xor_sum_functorIS4_vEclERNS_14TensorIteratorEEUlddE_EEjdLi4ELi4EEEEEvT1_,@"STO_CUDA_ENTRY STV_DEFAULT"
_ZN2at6native13reduce_kernelILi128ELi4ENS0_8ReduceOpIN3c108BFloat16ENS0_14func_wrapper_tIdZNS0_15xor_sum_functorIS4_vEclERNS_14TensorIteratorEEUlddE_EEjdLi4ELi4EEEEEvT1_:
.text._ZN2at6native13reduce_kernelILi128ELi4ENS0_8ReduceOpIN3c108BFloat16ENS0_14func_wrapper_tIdZNS0_15xor_sum_functorIS4_vEclERNS_14TensorIteratorEEUlddE_EEjdLi4ELi4EEEEEvT1_:
        /* <DEDUP_REMOVED lines=17> */
[----:B-----5:R-:W-:-:S02]  /*0110*/  IMAD R79, R16, UR10, R5 ;  /* 0x0000000a104f7c24 */ /* 0x020fc4000f8e0205 */
[----:B------:R-:W-:Y:S01]  /*0120*/  IMAD.SHL.U32 R23, R3, 0x4, RZ ;  /* 0x0000000403177824 */ /* 0x000fe200078e00ff */
[----:B0-----:R-:W-:Y:S06]  /*0130*/  BRA.U !UP0, `(.L_x_515) ;  /* 0x0000001108547547 */ /* 0x001fec000b800000 */
[----:B------:R-:W0:Y:S01]  /*0140*/  LDCU.64 UR6, c[0x0][0x568] ;  /* 0x0000ad00ff0677ac */ /* 0x000e220008000a00 */
[----:B------:R-:W-:Y:S01]  /*0150*/  MOV R22, RZ ;  /* 0x000000ff00167202 */ /* 0x000fe20000000f00 */
        /* <DEDUP_REMOVED lines=19> */
[----:B------:R-:W-:-:S04]  /*0290*/  UISETP.NE.AND UP0, UPT, UR4, 0x2, UPT ;  /* 0x000000020400788c */ /* 0x000fc8000bf05270 */
[----:B------:R-:W-:-:S04]  /*02a0*/  IMAD.MOV R3, RZ, RZ, -R7 ;  /* 0x000000ffff037224 */ /* 0x000fc800078e0a07 */
[----:B-1----:R-:W-:-:S04]  /*02b0*/  IMAD R5, R3, UR5, R5 ;  /* 0x0000000503057c24 */ /* 0x002fc8000f8e0205 */
        /* <DEDUP_REMOVED lines=253> */
.L_x_515:
[----:B------:R-:W0:Y:S01]  /*1290*/  LDCU UR5, c[0x0][0x394] ;  /* 0x00007280ff0577ac */ /* 0x000e220008000800 */
[----:B------:R-:W-:Y:S01]  /*12a0*/  BSSY.RECONVERGENT B6, `(.L_x_516) ;  /* 0x0000deb000067945 */ /* 0x000fe20003800200 */
[----:B------:R-:W1:Y:S01]  /*12b0*/  LDCU UR4, c[0x0][0x398] ;  /* 0x00007300ff0477ac */ /* 0x000e620008000800 */
[----:B------:R-:W2:Y:S01]  /*12c0*/  LDCU.64 UR36, c[0x0][0x358] ;  /* 0x00006b00ff2477ac */ /* 0x000ea20008000a00 */
[----:B0-----:R-:W-:-:S04]  /*12d0*/  MOV R40, UR5 ;  /* 0x0000000500287c02 */ /* 0x001fc80008000f00 */
[----:B------:R-:W-:-:S04]  /*12e0*/  ISETP.GE.U32.AND P0, PT, R79, R40, PT ;  /* 0x000000284f00720c */ /* 0x000fc80003f06070 */
[----:B-1----:R-:W-:-:S13]  /*12f0*/  ISETP.GE.U32.OR P0, PT, R23, UR4, P0 ;  /* 0x0000000417007c0c */ /* 0x002fda0008706470 */
[----:B--2---:R-:W-:Y:S05]  /*1300*/  @P0 BRA `(.L_x_517) ;  /* 0x000000dc00900947 */ /* 0x004fea0003800000 */
[----:B------:R-:W0:Y:S01]  /*1310*/  LDCU.U8 UR6, c[0x0][0x3c8] ;  /* 0x00007900ff0677ac */ /* 0x000e220008000000 */
[----:B------:R-:W1:Y:S01]  /*1320*/  LDCU.64 UR4, c[0x0][0x760] ;  /* 0x0000ec00ff0477ac */ /* 0x000e620008000a00 */
[----:B0-----:R-:W-:Y:S01]  /*1330*/  UISETP.NE.AND UP0, UPT, UR6, URZ, UPT ;  /* 0x000000ff0600728c */ /* 0x001fe2000bf05270 */
[----:B-1----:R-:W-:-:S05]  /*1340*/  IADD3 R18, P0, PT, R0, UR4, RZ ;  /* 0x0000000400127c10 */ /* 0x002fca000ff1e0ff */
[----:B------:R-:W-:-:S03]  /*1350*/  IMAD.X R19, RZ, RZ, UR5, P0 ;  /* 0x00000005ff137e24 */ /* 0x000fc600080e06ff */
[----:B------:R-:W-:Y:S05]  /*1360*/  BRA.U !UP0, `(.L_x_518) ;  /* 0x0000000908387547 */ /* 0x000fea000b800000 */
[----:B------:R-:W-:Y:S01]  /*1370*/  MOV R0, 0x0 ;  /* 0x0000000000007802 */ /* 0x000fe20000000f00 */
[----:B------:R-:W0:Y:S01]  /*1380*/  LDCU.64 UR6, c[0x4][0x7b0] ;  /* 0x0100f600ff0677ac */ /* 0x000e220008000a00 */
[----:B------:R-:W-:Y:S02]  /*1390*/  HFMA2 R8, -RZ, RZ, 0, 2.8789043426513671875e-05 ;  /* 0x000001e3ff087431 */ /* 0x000fe400000001ff */
[----:B------:R-:W-:Y:S01]  /*13a0*/  IMAD.MOV.U32 R12, RZ, RZ, 0x1 ;  /* 0x00000001ff0c7424 */ /* 0x000fe200078e00ff */
[----:B------:R1:W2:Y:S01]  /*13b0*/  LDC.64 R14, c[0x4][R0] ;  /* 0x01000000000e7b82 */ /* 0x0002a20000000a00 */
[----:B------:R-:W3:Y:S01]  /*13c0*/  LDCU.64 UR8, c[0x4][0x7b8] ;  /* 0x0100f700ff0877ac */ /* 0x000ee20008000a00 */
[----:B------:R-:W-:Y:S01]  /*13d0*/  MOV R13, RZ ;  /* 0x000000ff000d7202 */ /* 0x000fe20000000f00 */
[----:B------:R-:W4:Y:S01]  /*13e0*/  LDCU.64 UR10, c[0x4][0x660] ;  /* 0x0100cc00ff0a77ac */ /* 0x000f220008000a00 */
[----:B------:R-:W5:Y:S01]  /*13f0*/  LDCU UR4, c[0x0][0x394] ;  /* 0x00007280ff0477ac */ /* 0x000f620008000800 */
[----:B0-----:R-:W-:Y:S01]  /*1400*/  MOV R4, UR6 ;  /* 0x0000000600047c02 */ /* 0x001fe20008000f00 */
[----:B------:R-:W-:Y:S01]  /*1410*/  IMAD.U32 R5, RZ, RZ, UR7 ;  /* 0x00000007ff057e24 */ /* 0x000fe2000f8e00ff */
[----:B---3--:R-:W-:Y:S01]  /*1420*/  MOV R6, UR8 ;  /* 0x0000000800067c02 */ /* 0x008fe20008000f00 */
[----:B------:R-:W-:Y:S01]  /*1430*/  IMAD.U32 R7, RZ, RZ, UR9 ;  /* 0x00000009ff077e24 */ /* 0x000fe2000f8e00ff */
[----:B----4-:R-:W-:Y:S01]  /*1440*/  MOV R10, UR10 ;  /* 0x0000000a000a7c02 */ /* 0x010fe20008000f00 */
[----:B------:R-:W-:-:S02]  /*1450*/  IMAD.U32 R11, RZ, RZ, UR11 ;  /* 0x0000000bff0b7e24 */ /* 0x000fc4000f8e00ff */
[----:B-1---5:R-:W-:-:S07]  /*1460*/  IMAD.U32 R24, RZ, RZ, UR4 ;  /* 0x00000004ff187e24 */ /* 0x022fce000f8e00ff */
[----:B------:R-:W-:-:S07]  /*1470*/  LEPC R20, `(.L_x_519) ;  /* 0x000000001014794e */ /* 0x000fce0000000000 */
[----:B--2---:R-:W-:Y:S05]  /*1480*/  CALL.ABS.NOINC R14 ;  /* 0x000000000e007343 */ /* 0x004fea0003c00000 */
.L_x_519:
        /* <DEDUP_REMOVED lines=38> */
.L_x_523:
[----:B------:R-:W-:Y:S05]  /*16f0*/  BSYNC.RECONVERGENT B1 ;  /* 0x0000000000017941 */ /* 0x000fea0003800200 */
.L_x_522:
[----:B------:R-:W0:Y:S01]  /*1700*/  LDC R3, c[0x0][0x394] ;  /* 0x0000e500ff037b82 */ /* 0x000e220000000800 */
[----:B------:R-:W-:-:S04]  /*1710*/  IADD3 R18, P0, PT, R18, 0x8, RZ ;  /* 0x0000000812127810 */ /* 0x000fc80007f1e0ff */
[----:B------:R-:W-:Y:S02]  /*1720*/  IADD3.X R19, PT, PT, RZ, R19, RZ, P0, !PT ;  /* 0x00000013ff137210 */ /* 0x000fe400007fe4ff */
[----:B0-----:R-:W-:-:S07]  /*1730*/  IADD3 R24, PT, PT, R8, -0x4, R3 ;  /* 0xfffffffc08187810 */ /* 0x001fce0007ffe003 */
.L_x_521:
[----:B------:R-:W-:Y:S05]  /*1740*/  BSYNC.RECONVERGENT B0 ;  /* 0x0000000000007941 */ /* 0x000fea0003800200 */
.L_x_520:
        /* <DEDUP_REMOVED lines=8> */
[----:B------:R-:W-:Y:S02]  /*17d0*/  ISETP.NE.AND P0, PT, R2, RZ, P0 ;  /* 0x000000ff0200720c */ /* 0x000fe40000705270 */
[----:B-1----:R-:W-:Y:S01]  /*17e0*/  ISETP.NE.AND P1, PT, R0, RZ, PT ;  /* 0x000000ff0000720c */ /* 0x002fe20003f25270 */
[----:B------:R-:W-:-:S03]  /*17f0*/  IMAD R0, R16, R0, R3 ;  /* 0x0000000010007224 */ /* 0x000fc600078e0203 */
[----:B------:R-:W-:Y:S02]  /*1800*/  ISETP.NE.AND P1, PT, R16, RZ, P1 ;  /* 0x000000ff1000720c */ /* 0x000fe40000f25270 */
[----:B------:R-:W-:Y:S02]  /*1810*/  LEA R3, R0, 0x3, 0x2 ;  /* 0x0000000300037811 */ /* 0x000fe400078e10ff */
[----:B------:R-:W-:Y:S02]  /*1820*/  PLOP3.LUT P0, PT, P0, P1, PT, 0xf8, 0x8f ;  /* 0x00000000008f781c */ /* 0x000fe40000703f70 */
[----:B------:R-:W-:-:S13]  /*1830*/  ISETP.GE.U32.AND P2, PT, R3, R24, PT ;  /* 0x000000180300720c */ /* 0x000fda0003f46070 */
[----:B------:R-:W-:Y:S05]  /*1840*/  @P2 BRA `(.L_x_525) ;  /* 0x0000000000a02947 */ /* 0x000fea0003800000 */
[----:B------:R-:W-:Y:S01]  /*1850*/  IMAD.MOV.U32 R3, RZ, RZ, R0 ;  /* 0x000000ffff037224 */ /* 0x000fe200078e0000 */
[----:B------:R-:W-:Y:S01]  /*1860*/  MOV R13, R12 ;  /* 0x0000000c000d7202 */ /* 0x000fe20000000f00 */
[----:B------:R-:W-:-:S07]  /*1870*/  IMAD.MOV.U32 R15, RZ, RZ, R14 ;  /* 0x000000ffff0f7224 */ /* 0x000fce00078e000e */
.L_x_526:
[C---:B------:R-:W-:Y:S01]  /*1880*/  IMAD.WIDE.U32 R4, R3.reuse, 0x8, R18 ;  /* 0x0000000803047825 */ /* 0x040fe200078e0012 */
[----:B------:R-:W0:Y:S05]  /*1890*/  LDCU UR4, c[0x0][0x39c] ;  /* 0x00007380ff0477ac */ /* 0x000e2a0008000800 */
[----:B------:R-:W2:Y:S01]  /*18a0*/  LDG.E.64 R4, desc[UR36][R4.64] ;  /* 0x0000002404047981 */ /* 0x000ea2000c1e1b00 */
[----:B0-----:R-:W-:Y:S01]  /*18b0*/  VIADD R3, R3, UR4 ;  /* 0x0000000403037c36 */ /* 0x001fe20008000000 */
[----:B--2---:R-:W-:-:S05]  /*18c0*/  SHF.L.U32 R0, R4, 0x10, RZ ;  /* 0x0000001004007819 */ /* 0x004fca00000006ff */
[----:B------:R-:W-:Y:S01]  /*18d0*/  FMUL.FTZ R6, R0, 1 ;  /* 0x3f80000000067820 */ /* 0x000fe20000410000 */
[----:B------:R-:W-:-:S04]  /*18e0*/  IMAD.U32 R0, R5, 0x10000, RZ ;  /* 0x0001000005007824 */ /* 0x000fc800078e00ff */
[----:B------:R-:W-:Y:S01]  /*18f0*/  FMUL.FTZ R10, R0, 1 ;  /* 0x3f800000000a7820 */ /* 0x000fe20000410000 */
[----:B------:R-:W-:Y:S01]  /*1900*/  PRMT R0, R4, 0x7632, R0 ;  /* 0x0000763204007816 */ /* 0x000fe20000000000 */
[----:B------:R-:W0:Y:S02]  /*1910*/  F2F.F64.F32 R6, R6 ;  /* 0x0000000600067310 */ /* 0x000e240000201800 */
[----:B0-----:R-:W-:Y:S02]  /*1920*/  LOP3.LUT R21, R21, R6, RZ, 0x3c, !PT ;  /* 0x0000000615157212 */ /* 0x001fe400078e3cff */
[----:B------:R-:W-:Y:S02]  /*1930*/  SHF.L.U32 R0, R0, 0x10, RZ ;  /* 0x0000001000007819 */ /* 0x000fe400000006ff */
[----:B------:R-:W-:-:S03]  /*1940*/  LOP3.LUT R25, R25, R7, RZ, 0x3c, !PT ;  /* 0x0000000719197212 */ /* 0x000fc600078e3cff */
[----:B------:R-:W-:Y:S01]  /*1950*/  FMUL.FTZ R8, R0, 1 ;  /* 0x3f80000000087820 */ /* 0x000fe20000410000 */
[----:B------:R-:W-:Y:S02]  /*1960*/  PRMT R0, R5, 0x7632, R0 ;  /* 0x0000763205007816 */ /* 0x000fe40000000000 */
[----:B------:R-:W-:Y:S02]  /*1970*/  LEA R5, R3, 0x3, 0x2 ;  /* 0x0000000303057811 */ /* 0x000fe400078e10ff */
[----:B------:R-:W-:Y:S02]  /*1980*/  SHF.L.U32 R0, R0, 0x10, RZ ;  /* 0x0000001000007819 */ /* 0x000fe400000006ff */
[----:B------:R-:W-:-:S03]  /*1990*/  ISETP.GE.U32.AND P1, PT, R5, R24, PT ;  /* 0x000000180500720c */ /* 0x000fc60003f26070 */
[----:B------:R-:W-:-:S15]  /*19a0*/  FMUL.FTZ R0, R0, 1 ;  /* 0x3f80000000007820 */ /* 0x000fde0000410000 */
        /* <DEDUP_REMOVED lines=18> */
.L_x_525:
[----:B------:R-:W-:Y:S05]  /*1ad0*/  BSYNC.RECONVERGENT B0 ;  /* 0x0000000000007941 */ /* 0x000fea0003800200 */
.L_x_524:
[----:B------:R-:W-:Y:S04]  /*1ae0*/  BSSY.RECONVERGENT B0, `(.L_x_527) ;  /* 0x000000d000007945 */ /* 0x000fe80003800200 */
[----:B------:R-:W-:Y:S05]  /*1af0*/  @P0 BRA `(.L_x_528) ;  /* 0x00000000002c0947 */ /* 0x000fea0003800000 */
[----:B------:R-:W-:-:S05]  /*1b00*/  LOP3.LUT R0, R24, 0xfffffffc, RZ, 0xc0, !PT ;  /* 0xfffffffc18007812 */ /* 0x000fca00078ec0ff */
[----:B------:R-:W-:-:S05]  /*1b10*/  IMAD.IADD R3, R0, 0x1, R17 ;  /* 0x0000000100037824 */ /* 0x000fca00078e0211 */
[----:B------:R-:W-:-:S13]  /*1b20*/  ISETP.GE.U32.AND P0, PT, R3, R24, PT ;  /* 0x000000180300720c */ /* 0x000fda0003f06070 */
[----:B------:R-:W-:Y:S05]  /*1b30*/  @P0 BRA `(.L_x_528) ;  /* 0x00000000001c0947 */ /* 0x000fea0003800000 */
[----:B------:R-:W-:-:S06]  /*1b40*/  IMAD.WIDE R18, R3, 0x2, R18 ;  /* 0x0000000203127825 */ /* 0x000fcc00078e0212 */
[----:B------:R-:W2:Y:S02]  /*1b50*/  LDG.E.U16 R18, desc[UR36][R18.64] ;  /* 0x0000002412127981 */ /* 0x000ea4000c1e1500 */
[----:B--2---:R-:W-:-:S05]  /*1b60*/  SHF.L.U32 R0, R18, 0x10, RZ ;  /* 0x0000001012007819 */ /* 0x004fca00000006ff */
[----:B------:R-:W-:-:S04]  /*1b70*/  FMUL.FTZ R0, R0, 1 ;  /* 0x3f80000000007820 */ /* 0x000fc80000410000 */
[----:B------:R-:W0:Y:S02]  /*1b80*/  F2F.F64.F32 R4, R0 ;  /* 0x0000000000047310 */ /* 0x000e240000201800 */
[----:B0-----:R-:W-:Y:S02]  /*1b90*/  LOP3.LUT R21, R21, R4, RZ, 0x3c, !PT ;  /* 0x0000000415157212 */ /* 0x001fe400078e3cff */
[----:B------:R-:W-:-:S07]  /*1ba0*/  LOP3.LUT R25, R25, R5, RZ, 0x3c, !PT ;  /* 0x0000000519197212 */ /* 0x000fce00078e3cff */
.L_x_528:
[----:B------:R-:W-:Y:S05]  /*1bb0*/  BSYNC.RECONVERGENT B0 ;  /* 0x0000000000007941 */ /* 0x000fea0003800200 */
.L_x_527:
[----:B------:R-:W-:Y:S01]  /*1bc0*/  LOP3.LUT R18, R12, R13, R21, 0x96, !PT ;  /* 0x0000000d0c127212 */ /* 0x000fe200078e9615 */
[----:B------:R-:W-:Y:S01]  /*1bd0*/  HFMA2 R73, -RZ, RZ, 0, 0 ;  /* 0x00000000ff497431 */ /* 0x000fe200000001ff */
[----:B------:R-:W-:Y:S01]  /*1be0*/  LOP3.LUT R19, R14, R15, R25, 0x96, !PT ;  /* 0x0000000f0e137212 */ /* 0x000fe200078e9619 */
[----:B------:R-:W-:Y:S01]  /*1bf0*/  IMAD.MOV.U32 R0, RZ, RZ, RZ ;  /* 0x000000ffff007224 */ /* 0x000fe200078e00ff */
[----:B------:R-:W-:Y:S02]  /*1c00*/  LOP3.LUT R18, R18, R27, RZ, 0x3c, !PT ;  /* 0x0000001b12127212 */ /* 0x000fe400078e3cff */
[----:B------:R-:W-:Y:S02]  /*1c10*/  CS2R R6, SRZ ;  /* 0x0000000000067805 */ /* 0x000fe4000001ff00 */
[----:B------:R-:W-:Y:S02]  /*1c20*/  LOP3.LUT R19, R19, R20, RZ, 0x3c, !PT ;  /* 0x0000001413137212 */ /* 0x000fe400078e3cff */
[----:B------:R-:W-:Y:S01]  /*1c30*/  CS2R R66, SRZ ;  /* 0x0000000000427805 */ /* 0x000fe2000001ff00 */
[----:B------:R-:W-:Y:S06]  /*1c40*/  BRA `(.L_x_517) ;  /* 0x000000d400407947 */ /* 0x000fec0003800000 */
.L_x_518:
        /* <DEDUP_REMOVED lines=8> */
[----:B------:R-:W-:-:S06]  /*1cd0*/  IMAD.MOV.U32 R91, RZ, RZ, R79 ;  /* 0x000000ffff5b7224 */ /* 0x000fcc00078e004f */
[----:B------:R-:W1:Y:S08]  /*1ce0*/  LDC R50, c[0x0][0x388] ;  /* 0x0000e200ff327b82 */ /* 0x000e700000000800 */
[----:B------:R-:W2:Y:S01]  /*1cf0*/  LDC R41, c[0x0][0x38c] ;  /* 0x0000e300ff297b82 */ /* 0x000ea20000000800 */
[----:B0-----:R-:W-:-:S05]  /*1d00*/  IMAD R3, R0, 0x3, R79 ;  /* 0x0000000300037824 */ /* 0x001fca00078e024f */
[----:B------:R-:W-:Y:S02]  /*1d10*/  ISETP.GE.U32.AND P0, PT, R3, R40, PT ;  /* 0x000000280300720c */ /* 0x000fe40003f06070 */
[-C--:B-1----:R-:W-:Y:S01]  /*1d20*/  MOV R16, R50.reuse ;  /* 0x0000003200107202 */ /* 0x082fe20000000f00 */
[--C-:B------:R-:W-:Y:S01]  /*1d30*/  IMAD.MOV.U32 R53, RZ, RZ, R50.reuse ;  /* 0x000000ffff357224 */ /* 0x100fe200078e0032 */
[-C--:B------:R-:W-:Y:S01]  /*1d40*/  MOV R55, R50.reuse ;  /* 0x0000003200377202 */ /* 0x080fe20000000f00 */
        /* <DEDUP_REMOVED lines=10> */
[----:B------:R-:W-:Y:S01]  /*1df0*/  IMAD.MOV.U32 R65, RZ, RZ, R50 ;  /* 0x000000ffff417224 */ /* 0x000fe200078e0032 */
[----:B------:R-:W-:Y:S01]  /*1e00*/  MOV R67, R50 ;  /* 0x0000003200437202 */ /* 0x000fe20000000f00 */
[--C-:B--2---:R-:W-:Y:S01]  /*1e10*/  IMAD.MOV.U32 R58, RZ, RZ, R41.reuse ;  /* 0x000000ffff3a7224 */ /* 0x104fe200078e0029 */
        /* <DEDUP_REMOVED lines=43> */
[----:B------:R-:W-:-:S07]  /*20d0*/  IMAD.MOV.U32 R83, RZ, RZ, R41 ;  /* 0x000000ffff537224 */ /* 0x000fce00078e0029 */
.L_x_533:
[----:B------:R-:W-:Y:S02]  /*20e0*/  SHF.R.U32.HI R5, RZ, 0x2, R91 ;  /* 0x00000002ff057819 */ /* 0x000fe4000001165b */
[----:B------:R-:W-:-:S03]  /*20f0*/  IADD3 R91, PT, PT, R91, R0, RZ ;  /* 0x000000005b5b7210 */ /* 0x000fc60007ffe0ff */
[----:B------:R-:W-:Y:S01]  /*2100*/  IMAD.WIDE.U32 R4, R5, 0x8, R18 ;  /* 0x0000000805047825 */ /* 0x000fe200078e0012 */
[----:B------:R-:W-:-:S03]  /*2110*/  SHF.R.U32.HI R7, RZ, 0x2, R91 ;  /* 0x00000002ff077819 */ /* 0x000fc6000001165b */
[----:B------:R-:W-:Y:S02]  /*2120*/  IMAD.IADD R91, R91, 0x1, R0 ;  /* 0x000000015b5b7824 */ /* 0x000fe400078e0200 */
[----:B------:R-:W2:Y:S01]  /*2130*/  LDG.E.64 R4, desc[UR36][R4.64] ;  /* 0x0000002404047981 */ /* 0x000ea2000c1e1b00 */
[----:B------:R-:W-:Y:S02]  /*2140*/  IMAD.WIDE.U32 R6, R7, 0x8, R18 ;  /* 0x0000000807067825 */ /* 0x000fe400078e0012 */
[----:B------:R-:W-:Y:S02]  /*2150*/  SHF.R.U32.HI R9, RZ, 0x2, R91 ;  /* 0x00000002ff097819 */ /* 0x000fe4000001165b */
[----:B------:R-:W-:Y:S02]  /*2160*/  IADD3 R91, PT, PT, R91, R0, RZ ;  /* 0x000000005b5b7210 */ /* 0x000fe40007ffe0ff */
[----:B------:R-:W3:Y:S01]  /*2170*/  LDG.E.64 R6, desc[UR36][R6.64] ;  /* 0x0000002406067981 */ /* 0x000ee2000c1e1b00 */
[----:B------:R-:W-:Y:S01]  /*2180*/  IMAD.WIDE.U32 R8, R9, 0x8, R18 ;  /* 0x0000000809087825 */ /* 0x000fe200078e0012 */
[----:B------:R-:W-:-:S05]  /*2190*/  SHF.R.U32.HI R11, RZ, 0x2, R91 ;  /* 0x00000002ff0b7819 */ /* 0x000fca000001165b */
[----:B------:R-:W-:Y:S01]  /*21a0*/  IMAD.WIDE.U32 R10, R11, 0x8, R18 ;  /* 0x000000080b0a7825 */ /* 0x000fe200078e0012 */
[----:B------:R-:W4:Y:S05]  /*21b0*/  LDG.E.64 R8, desc[UR36][R8.64] ;  /* 0x0000002408087981 */ /* 0x000f2a000c1e1b00 */
[----:B------:R-:W5:Y:S01]  /*21c0*/  LDG.E.64 R10, desc[UR36][R10.64] ;  /* 0x000000240a0a7981 */ /* 0x000f62000c1e1b00 */
[----:B------:R-:W-:-:S05]  /*21d0*/  IADD3 R91, PT, PT, R91, R0, RZ ;  /* 0x000000005b5b7210 */ /* 0x000fca0007ffe0ff */
[----:B------:R-:W-:-:S05]  /*21e0*/  IMAD R93, R0, 0x3, R91 ;  /* 0x00000003005d7824 */ /* 0x000fca00078e025b */
[----:B------:R-:W-:Y:S01]  /*21f0*/  ISETP.GE.U32.AND P0, PT, R93, R40, PT ;  /* 0x000000285d00720c */ /* 0x000fe20003f06070 */
[C---:B--2---:R-:W-:Y:S01]  /*2200*/  IMAD.U32 R12, R4.reuse, 0x10000, RZ ;  /* 0x00010000040c7824 */ /* 0x044fe200078e00ff */
[----:B------:R-:W-:Y:S02]  /*2210*/  PRMT R20, R4, 0x7632, R20 ;  /* 0x0000763204147816 */ /* 0x000fe40000000014 */
[C---:B------:R-:W-:Y:S01]  /*2220*/  PRMT R24, R5.reuse, 0x7632, R24 ;  /* 0x0000763205187816 */ /* 0x040fe20000000018 */
[----:B------:R-:W-:Y:S01]  /*2230*/  FMUL.FTZ R12, R12, 1 ;  /* 0x3f8000000c0c7820 */ /* 0x000fe20000410000 */
[----:B------:R-:W-:Y:S01]  /*2240*/  SHF.L.U32 R14, R5, 0x10, RZ ;  /* 0x00000010050e7819 */ /* 0x000fe200000006ff */
[----:B------:R-:W-:Y:S01]  /*2250*/  IMAD.U32 R20, R20, 0x10000, RZ ;  /* 0x0001000014147824 */ /* 0x000fe200078e00ff */
[C---:B---3--:R-:W-:Y:S01]  /*2260*/  PRMT R30, R6.reuse, 0x7632, R30 ;  /* 0x00007632061e7816 */ /* 0x048fe2000000001e */
[----:B------:R-:W-:Y:S01]  /*2270*/  IMAD.U32 R26, R6, 0x10000, RZ ;  /* 0x00010000061a7824 */ /* 0x000fe200078e00ff */
[----:B------:R-:W-:Y:S01]  /*2280*/  PRMT R32, R7, 0x7632, R32 ;  /* 0x0000763207207816 */ /* 0x000fe20000000020 */
[----:B------:R-:W0:Y:S01]  /*2290*/  F2F.F64.F32 R12, R12 ;  /* 0x0000000c000c7310 */ /* 0x000e220000201800 */
[----:B------:R-:W-:Y:S01]  /*22a0*/  SHF.L.U32 R24, R24, 0x10, RZ ;  /* 0x0000001018187819 */ /* 0x000fe200000006ff */
[----:B------:R-:W-:Y:S01]  /*22b0*/  IMAD.U32 R30, R30, 0x10000, RZ ;  /* 0x000100001e1e7824 */ /* 0x000fe200078e00ff */
[----:B0-----:R-:W-:Y:S01]  /*22c0*/  LOP3.LUT R67, R67, R12, RZ, 0x3c, !PT ;  /* 0x0000000c43437212 */ /* 0x001fe200078e3cff */
[----:B------:R-:W-:Y:S01]  /*22d0*/  FMUL.FTZ R14, R14, 1 ;  /* 0x3f8000000e0e7820 */ /* 0x000fe20000410000 */
[C---:B----4-:R-:W-:Y:S01]  /*22e0*/  PRMT R38, R8.reuse, 0x7632, R38 ;  /* 0x0000763208267816 */ /* 0x050fe20000000026 */
[----:B------:R-:W-:Y:S01]  /*22f0*/  IMAD.U32 R34, R8, 0x10000, RZ ;  /* 0x0001000008227824 */ /* 0x000fe200078e00ff */
[----:B------:R-:W-:Y:S01]  /*2300*/  PRMT R42, R9, 0x7632, R42 ;  /* 0x00007632092a7816 */ /* 0x000fe2000000002a */
[----:B------:R-:W-:Y:S01]  /*2310*/  FMUL.FTZ R20, R20, 1 ;  /* 0x3f80000014147820 */ /* 0x000fe20000410000 */
[----:B------:R-:W-:Y:S01]  /*2320*/  SHF.L.U32 R28, R7, 0x10, RZ ;  /* 0x00000010071c7819 */ /* 0x000fe200000006ff */
[----:B------:R-:W-:Y:S01]  /*2330*/  IMAD.U32 R38, R38, 0x10000, RZ ;  /* 0x0001000026267824 */ /* 0x000fe200078e00ff */
[C---:B-----5:R-:W-:Y:S01]  /*2340*/  PRMT R48, R10.reuse, 0x7632, R48 ;  /* 0x000076320a307816 */ /* 0x060fe20000000030 */
[----:B------:R-:W-:Y:S01]  /*2350*/  IMAD.U32 R44, R10, 0x10000, RZ ;  /* 0x000100000a2c7824 */ /* 0x000fe200078e00ff */
[----:B------:R-:W-:Y:S01]  /*2360*/  PRMT R12, R11, 0x7632, R12 ;  /* 0x000076320b0c7816 */ /* 0x000fe2000000000c */
[----:B------:R-:W-:Y:S01]  /*2370*/  FMUL.FTZ R24, R24, 1 ;  /* 0x3f80000018187820 */ /* 0x000fe20000410000 */
[----:B------:R-:W-:Y:S01]  /*2380*/  SHF.L.U32 R32, R32, 0x10, RZ ;  /* 0x0000001020207819 */ /* 0x000fe200000006ff */
[----:B------:R-:W-:Y:S01]  /*2390*/  IMAD.U32 R48, R48, 0x10000, RZ ;  /* 0x0001000030307824 */ /* 0x000fe200078e00ff */
[----:B------:R-:W-:Y:S01]  /*23a0*/  SHF.L.U32 R36, R9, 0x10, RZ ;  /* 0x0000001009247819 */ /* 0x000fe200000006ff */
[----:B------:R-:W-:Y:S01]  /*23b0*/  IMAD.U32 R12, R12, 0x10000, RZ ;  /* 0x000100000c0c7824 */ /* 0x000fe200078e00ff */
[----:B------:R-:W-:Y:S01]  /*23c0*/  SHF.L.U32 R42, R42, 0x10, RZ ;  /* 0x000000102a2a7819 */ /* 0x000fe200000006ff */
[----:B------:R-:W-:Y:S01]  /*23d0*/  FMUL.FTZ R26, R26, 1 ;  /* 0x3f8000001a1a7820 */ /* 0x000fe20000410000 */
[----:B------:R-:W-:Y:S01]  /*23e0*/  SHF.L.U32 R46, R11, 0x10, RZ ;  /* 0x000000100b2e7819 */ /* 0x000fe200000006ff */
[----:B------:R-:W-:Y:S01]  /*23f0*/  FMUL.FTZ R28, R28, 1 ;  /* 0x3f8000001c1c7820 */ /* 0x000fe20000410000 */
        /* <DEDUP_REMOVED lines=10> */
[----:B------:R-:W-:-:S15]  /*24a0*/  LOP3.LUT R83, R83, R13, RZ, 0x3c, !PT ;  /* 0x0000000d53537212 */ /* 0x000fde00078e3cff */
        /* <DEDUP_REMOVED lines=91> */
.L_x_532:
[----:B------:R-:W-:Y:S02]  /*2a60*/  PRMT R12, R10, 0x7610, R12 ;  /* 0x000076100a0c7816 */ /* 0x000fe4000000000c */
[----:B------:R-:W-:Y:S02]  /*2a70*/  PRMT R13, R11, 0x7610, R13 ;  /* 0x000076100b0d7816 */ /* 0x000fe4000000000d */
[C---:B------:R-:W-:Y:S02]  /*2a80*/  PRMT R28, R4.reuse, 0x7610, R28 ;  /* 0x00007610041c7816 */ /* 0x040fe4000000001c */
[----:B------:R-:W-:Y:S02]  /*2a90*/  PRMT R29, R4, 0x7632, R29 ;  /* 0x00007632041d7816 */ /* 0x000fe4000000001d */
[C---:B------:R-:W-:Y:S02]  /*2aa0*/  PRMT R30, R5.reuse, 0x7610, R30 ;  /* 0x00007610051e7816 */ /* 0x040fe4000000001e */
[----:B------:R-:W-:-:S02]  /*2ab0*/  PRMT R31, R5, 0x7632, R31 ;  /* 0x00007632051f7816 */ /* 0x000fc4000000001f */
[C---:B------:R-:W-:Y:S02]  /*2ac0*/  PRMT R27, R6.reuse, 0x7610, R27 ;  /* 0x00007610061b7816 */ /* 0x040fe4000000001b */
[----:B------:R-:W-:Y:S02]  /*2ad0*/  PRMT R25, R6, 0x7632, R25 ;  /* 0x0000763206197816 */ /* 0x000fe40000000019 */
[C---:B------:R-:W-:Y:S02]  /*2ae0*/  PRMT R24, R7.reuse, 0x7610, R24 ;  /* 0x0000761007187816 */ /* 0x040fe40000000018 */
[----:B------:R-:W-:Y:S02]  /*2af0*/  PRMT R15, R7, 0x7632, R15 ;  /* 0x00007632070f7816 */ /* 0x000fe4000000000f */
[C---:B------:R-:W-:Y:S02]  /*2b00*/  PRMT R26, R8.reuse, 0x7610, R26 ;  /* 0x00007610081a7816 */ /* 0x040fe4000000001a */
[----:B------:R-:W-:-:S02]  /*2b10*/  PRMT R20, R8, 0x7632, R20 ;  /* 0x0000763208147816 */ /* 0x000fc40000000014 */
[C---:B------:R-:W-:Y:S02]  /*2b20*/  PRMT R21, R9.reuse, 0x7610, R21 ;  /* 0x0000761009157816 */ /* 0x040fe40000000015 */
[----:B------:R-:W-:Y:S02]  /*2b30*/  PRMT R14, R9, 0x7632, R14 ;  /* 0x00007632090e7816 */ /* 0x000fe4000000000e */
[----:B------:R-:W-:Y:S02]  /*2b40*/  PRMT R10, R10, 0x7632, R10 ;  /* 0x000076320a0a7816 */ /* 0x000fe4000000000a */
[----:B------:R-:W-:-:S07]  /*2b50*/  PRMT R11, R11, 0x7632, R11 ;  /* 0x000076320b0b7816 */ /* 0x000fce000000000b */
.L_x_531:
[----:B------:R-:W-:Y:S05]  /*2b60*/  BSYNC.RECONVERGENT B0 ;  /* 0x0000000000007941 */ /* 0x000fea0003800200 */
.L_x_530:
[----:B------:R-:W-:Y:S01]  /*2b70*/  ISETP.GE.U32.AND P0, PT, R91, R40, PT ;  /* 0x000000285b00720c */ /* 0x000fe20003f06070 */
[----:B------:R-:W-:-:S12]  /*2b80*/  BSSY.RECONVERGENT B0, `(.L_x_534) ;  /* 0x0000026000007945 */ /* 0x000fd80003800200 */
[----:B------:R-:W-:Y:S05]  /*2b90*/  @P0 BRA `(.L_x_535) ;  /* 0x0000000000900947 */ /* 0x000fea0003800000 */
[----:B------:R-:W-:-:S05]  /*2ba0*/  SHF.R.U32.HI R5, RZ, 0x2, R91 ;  /* 0x00000002ff057819 */ /* 0x000fca000001165b */
[----:B------:R-:W-:-:S06]  /*2bb0*/  IMAD.WIDE.U32 R4, R5, 0x8, R18 ;  /* 0x0000000805047825 */ /* 0x000fcc00078e0012 */
[----:B------:R-:W2:Y:S01]  /*2bc0*/  LDG.E.64 R4, desc[UR36][R4.64] ;  /* 0x0000002404047981 */ /* 0x000ea2000c1e1b00 */
[----:B------:R-:W-:-:S04]  /*2bd0*/  IADD3 R7, PT, PT, R91, R0, RZ ;  /* 0x000000005b077210 */ /* 0x000fc80007ffe0ff */
[----:B------:R-:W-:Y:S02]  /*2be0*/  ISETP.GE.U32.AND P1, PT, R7, R40, PT ;  /* 0x000000280700720c */ /* 0x000fe40003f26070 */
[C---:B--2---:R-:W-:Y:S02]  /*2bf0*/  PRMT R28, R4.reuse, 0x7610, R28 ;  /* 0x00007610041c7816 */ /* 0x044fe4000000001c */
[----:B------:R-:W-:Y:S02]  /*2c00*/  PRMT R29, R4, 0x7632, R29 ;  /* 0x00007632041d7816 */ /* 0x000fe4000000001d */
[C---:B------:R-:W-:Y:S02]  /*2c10*/  PRMT R30, R5.reuse, 0x7610, R30 ;  /* 0x00007610051e7816 */ /* 0x040fe4000000001e */
[----:B------:R-:W-:-:S05]  /*2c20*/  PRMT R31, R5, 0x7632, R31 ;  /* 0x00007632051f7816 */ /* 0x000fca000000001f */
[----:B------:R-:W-:Y:S05]  /*2c30*/  @P1 BRA `(.L_x_535) ;  /* 0x0000000000681947 */ /* 0x000fea0003800000 */
[----:B------:R-:W-:-:S05]  /*2c40*/  SHF.R.U32.HI R5, RZ, 0x2, R7 ;  /* 0x00000002ff057819 */ /* 0x000fca0000011607 */
[----:B------:R-:W-:-:S06]  /*2c50*/  IMAD.WIDE.U32 R4, R5, 0x8, R18 ;  /* 0x0000000805047825 */ /* 0x000fcc00078e0012 */
[----:B------:R-:W2:Y:S01]  /*2c60*/  LDG.E.64 R4, desc[UR36][R4.64] ;  /* 0x0000002404047981 */ /* 0x000ea2000c1e1b00 */
[----:B------:R-:W-:-:S05]  /*2c70*/  IMAD.IADD R7, R7, 0x1, R0 ;  /* 0x0000000107077824 */ /* 0x000fca00078e0200 */
[----:B------:R-:W-:Y:S02]  /*2c80*/  ISETP.GE.U32.AND P1, PT, R7, R40, PT ;  /* 0x000000280700720c */ /* 0x000fe40003f26070 */
[C---:B--2---:R-:W-:Y:S02]  /*2c90*/  PRMT R27, R4.reuse, 0x7610, R27 ;  /* 0x00007610041b7816 */ /* 0x044fe4000000001b */
[----:B------:R-:W-:Y:S02]  /*2ca0*/  PRMT R25, R4, 0x7632, R25 ;  /* 0x0000763204197816 */ /* 0x000fe40000000019 */
[C---:B------:R-:W-:Y:S02]  /*2cb0*/  PRMT R24, R5.reuse, 0x7610, R24 ;  /* 0x0000761005187816 */ /* 0x040fe40000000018 */
[----:B------:R-:W-:-:S05]  /*2cc0*/  PRMT R15, R5, 0x7632, R15 ;  /* 0x00007632050f7816 */ /* 0x000fca000000000f */
[----:B------:R-:W-:Y:S05]  /*2cd0*/  @P1 BRA `(.L_x_535) ;  /* 0x0000000000401947 */ /* 0x000fea0003800000 */
[----:B------:R-:W-:Y:S02]  /*2ce0*/  IADD3 R5, PT, PT, R7, R0, RZ ;  /* 0x0000000007057210 */ /* 0x000fe40007ffe0ff */
[----:B------:R-:W-:Y:S02]  /*2cf0*/  SHF.R.U32.HI R7, RZ, 0x2, R7 ;  /* 0x00000002ff077819 */ /* 0x000fe40000011607 */
[----:B------:R-:W-:-:S13]  /*2d00*/  ISETP.GE.U32.AND P1, PT, R5, R40, PT ;  /* 0x000000280500720c */ /* 0x000fda0003f26070 */
[----:B------:R-:W-:-:S05]  /*2d10*/  @!P1 SHF.R.U32.HI R5, RZ, 0x2, R5 ;  /* 0x00000002ff059819 */ /* 0x000fca0000011605 */
[----:B------:R-:W-:-:S04]  /*2d20*/  @!P1 IMAD.WIDE.U32 R4, R5, 0x8, R18 ;  /* 0x0000000805049825 */ /* 0x000fc800078e0012 */
[----:B------:R-:W-:Y:S02]  /*2d30*/  IMAD.WIDE.U32 R18, R7, 0x8, R18 ;  /* 0x0000000807127825 */ /* 0x000fe400078e0012 */
[----:B------:R-:W2:Y:S04]  /*2d40*/  @!P1 LDG.E.64 R4, desc[UR36][R4.64] ;  /* 0x0000002404049981 */ /* 0x000ea8000c1e1b00 */
[----:B------:R-:W3:Y:S01]  /*2d50*/  LDG.E.64 R18, desc[UR36][R18.64] ;  /* 0x0000002412127981 */ /* 0x000ee2000c1e1b00 */
[C---:B--2---:R-:W-:Y:S02]  /*2d60*/  @!P1 PRMT R12, R4.reuse, 0x7610, R12 ;  /* 0x00007610040c9816 */ /* 0x044fe4000000000c */
[----:B------:R-:W-:Y:S02]  /*2d70*/  @!P1 PRMT R10, R4, 0x7632, R10 ;  /* 0x00007632040a9816 */ /* 0x000fe4000000000a */
[----:B------:R-:W-:-:S02]  /*2d80*/  @!P1 PRMT R13, R5, 0x7610, R13 ;  /* 0x00007610050d9816 */ /* 0x000fc4000000000d */
[----:B------:R-:W-:Y:S02]  /*2d90*/  @!P1 PRMT R11, R5, 0x7632, R11 ;  /* 0x00007632050b9816 */ /* 0x000fe4000000000b */
[C---:B---3--:R-:W-:Y:S02]  /*2da0*/  PRMT R26, R18.reuse, 0x7610, R26 ;  /* 0x00007610121a7816 */ /* 0x048fe4000000001a */
[----:B------:R-:W-:Y:S02]  /*2db0*/  PRMT R20, R18, 0x7632, R20 ;  /* 0x0000763212147816 */ /* 0x000fe40000000014 */
[C---:B------:R-:W-:Y:S02]  /*2dc0*/  PRMT R21, R19.reuse, 0x7610, R21 ;  /* 0x0000761013157816 */ /* 0x040fe40000000015 */
[----:B------:R-:W-:-:S07]  /*2dd0*/  PRMT R14, R19, 0x7632, R14 ;  /* 0x00007632130e7816 */ /* 0x000fce000000000e */
.L_x_535:
[----:B------:R-:W-:Y:S05]  /*2de0*/  BSYNC.RECONVERGENT B0 ;  /* 0x0000000000007941 */ /* 0x000fea0003800200 */
.L_x_534:
[----:B------:R-:W-:Y:S04]  /*2df0*/  BSSY.RECONVERGENT B0, `(.L_x_536) ;  /* 0x000007f000007945 */ /* 0x000fe80003800200 */
[----:B------:R-:W-:Y:S05]  /*2e00*/  @P0 BRA `(.L_x_537) ;  /* 0x0000000400f40947 */ /* 0x000fea0003800000 */
[----:B------:R-:W-:Y:S01]  /*2e10*/  IMAD.U32 R28, R28, 0x10000, RZ ;  /* 0x000100001c1c7824 */ /* 0x000fe200078e00ff */
[----:B------:R-:W-:Y:S01]  /*2e20*/  SHF.L.U32 R29, R29, 0x10, RZ ;  /* 0x000000101d1d7819 */ /* 0x000fe200000006ff */
[----:B------:R-:W-:Y:S01]  /*2e30*/  IMAD.IADD R19, R91, 0x1, R0 ;  /* 0x000000015b137824 */ /* 0x000fe200078e0200 */
[----:B------:R-:W-:Y:S01]  /*2e40*/  SHF.L.U32 R31, R31, 0x10, RZ ;  /* 0x000000101f1f7819 */ /* 0x000fe200000006ff */
[----:B------:R-:W-:Y:S01]  /*2e50*/  FMUL.FTZ R6, R28, 1 ;  /* 0x3f8000001c067820 */ /* 0x000fe20000410000 */
[----:B------:R-:W-:Y:S02]  /*2e60*/  IMAD.U32 R30, R30, 0x10000, RZ ;  /* 0x000100001e1e7824 */ /* 0x000fe400078e00ff */
[----:B------:R-:W-:Y:S01]  /*2e70*/  FMUL.FTZ R8, R29, 1 ;  /* 0x3f8000001d087820 */ /* 0x000fe20000410000 */
[----:B------:R-:W-:Y:S01]  /*2e80*/  ISETP.GE.U32.AND P0, PT, R19, R40, PT ;  /* 0x000000281300720c */ /* 0x000fe20003f06070 */
[----:B------:R-:W-:Y:S01]  /*2e90*/  FMUL.FTZ R4, R30, 1 ;  /* 0x3f8000001e047820 */ /* 0x000fe20000410000 */
[----:B------:R-:W0:Y:S02]  /*2ea0*/  F2F.F64.F32 R6, R6 ;  /* 0x0000000600067310 */ /* 0x000e240000201800 */
[----:B0-----:R-:W-:Y:S01]  /*2eb0*/  LOP3.LUT R67, R67, R6, RZ, 0x3c, !PT ;  /* 0x0000000643437212 */ /* 0x001fe200078e3cff */
[----:B------:R-:W-:Y:S01]  /*2ec0*/  FMUL.FTZ R6, R31, 1 ;  /* 0x3f8000001f067820 */ /* 0x000fe20000410000 */
        /* <DEDUP_REMOVED lines=20> */
[----:B------:R-:W-:Y:S01]  /*3010*/  SHF.L.U32 R27, R27, 0x10, RZ ;  /* 0x000000101b1b7819 */ /* 0x000fe200000006ff */
[----:B------:R-:W-:Y:S01]  /*3020*/  IMAD.U32 R25, R25, 0x10000, RZ ;  /* 0x0001000019197824 */ /* 0x000fe200078e00ff */
[----:B------:R-:W-:Y:S01]  /*3030*/  IADD3 R19, PT, PT, R19, R0, RZ ;  /* 0x0000000013137210 */ /* 0x000fe20007ffe0ff */
[----:B------:R-:W-:Y:S01]  /*3040*/  IMAD.U32 R15, R15, 0x10000, RZ ;  /* 0x000100000f0f7824 */ /* 0x000fe200078e00ff */
[----:B------:R-:W-:Y:S01]  /*3050*/  SHF.L.U32 R24, R24, 0x10, RZ ;  /* 0x0000001018187819 */ /* 0x000fe200000006ff */
[----:B------:R-:W-:Y:S01]  /*3060*/  FMUL.FTZ R6, R27, 1 ;  /* 0x3f8000001b067820 */ /* 0x000fe20000410000 */
[----:B------:R-:W-:Y:S01]  /*3070*/  ISETP.GE.U32.AND P0, PT, R19, R40, PT ;  /* 0x000000281300720c */ /* 0x000fe20003f06070 */
[----:B------:R-:W-:Y:S02]  /*3080*/  FMUL.FTZ R8, R25, 1 ;  /* 0x3f80000019087820 */ /* 0x000fe40000410000 */
[----:B------:R-:W-:Y:S02]  /*3090*/  FMUL.FTZ R4, R24, 1 ;  /* 0x3f80000018047820 */ /* 0x000fe40000410000 */
        /* <DEDUP_REMOVED lines=23> */
[----:B------:R-:W-:Y:S01]  /*3210*/  IADD3 R15, PT, PT, R19, R0, RZ ;  /* 0x00000000130f7210 */ /* 0x000fe20007ffe0ff */
[----:B------:R-:W-:Y:S01]  /*3220*/  IMAD.U32 R26, R26, 0x10000, RZ ;  /* 0x000100001a1a7824 */ /* 0x000fe200078e00ff */
[----:B------:R-:W-:Y:S01]  /*3230*/  SHF.L.U32 R20, R20, 0x10, RZ ;  /* 0x0000001014147819 */ /* 0x000fe200000006ff */
[----:B------:R-:W-:Y:S01]  /*3240*/  IMAD.U32 R21, R21, 0x10000, RZ ;  /* 0x0001000015157824 */ /* 0x000fe200078e00ff */
[----:B------:R-:W-:Y:S01]  /*3250*/  ISETP.GE.U32.AND P0, PT, R15, R40, PT ;  /* 0x000000280f00720c */ /* 0x000fe20003f06070 */
[----:B------:R-:W-:Y:S01]  /*3260*/  FMUL.FTZ R4, R26, 1 ;  /* 0x3f8000001a047820 */ /* 0x000fe20000410000 */
[----:B------:R-:W-:Y:S02]  /*3270*/  IMAD.U32 R14, R14, 0x10000, RZ ;  /* 0x000100000e0e7824 */ /* 0x000fe400078e00ff */
[----:B------:R-:W-:Y:S01]  /*3280*/  FMUL.FTZ R6, R20, 1 ;  /* 0x3f80000014067820 */ /* 0x000fe20000410000 */
[----:B------:R-:W-:Y:S01]  /*3290*/  FMUL.FTZ R8, R21, 1 ;  /* 0x3f80000015087820 */ /* 0x000fe20000410000 */
[----:B------:R-:W-:Y:S01]  /*32a0*/  FMUL.FTZ R14, R14, 1 ;  /* 0x3f8000000e0e7820 */ /* 0x000fe20000410000 */
[----:B------:R-:W0:Y:S02]  /*32b0*/  F2F.F64.F32 R4, R4 ;  /* 0x0000000400047310 */ /* 0x000e240000201800 */
[----:B0-----:R-:W-:-:S02]  /*32c0*/  LOP3.LUT R52, R52, R4, RZ, 0x3c, !PT ;  /* 0x0000000434347212 */ /* 0x001fc400078e3cff */
        /* <DEDUP_REMOVED lines=22> */
[----:B------:R-:W-:Y:S01]  /*3430*/  SHF.L.U32 R13, R13, 0x10, RZ ;  /* 0x000000100d0d7819 */ /* 0x000fe200000006ff */
[----:B------:R-:W-:Y:S02]  /*3440*/  IMAD.U32 R11, R11, 0x10000, RZ ;  /* 0x000100000b0b7824 */ /* 0x000fe400078e00ff */
[----:B------:R-:W-:Y:S01]  /*3450*/  FMUL.FTZ R4, R12, 1 ;  /* 0x3f8000000c047820 */ /* 0x000fe20000410000 */
[----:B------:R-:W-:Y:S01]  /*3460*/  FMUL.FTZ R6, R10, 1 ;  /* 0x3f8000000a067820 */ /* 0x000fe20000410000 */
[----:B------:R-:W-:Y:S01]  /*3470*/  FMUL.FTZ R8, R13, 1 ;  /* 0x3f8000000d087820 */ /* 0x000fe20000410000 */
[----:B------:R-:W-:-:S03]  /*3480*/  FMUL.FTZ R11, R11, 1 ;  /* 0x3f8000000b0b7820 */ /* 0x000fc60000410000 */
        /* <DEDUP_REMOVED lines=21> */
.L_x_537:
[----:B------:R-:W-:Y:S05]  /*35e0*/  BSYNC.RECONVERGENT B0 ;  /* 0x0000000000007941 */ /* 0x000fea0003800200 */
.L_x_536:
[----:B------:R-:W-:Y:S02]  /*35f0*/  LOP3.LUT R60, R60, R41, R83, 0x96, !PT ;  /* 0x000000293c3c7212 */ /* 0x000fe400078e9653 */
[----:B------:R-:W-:Y:S02]  /*3600*/  LOP3.LUT R52, R52, R51, R67, 0x96, !PT ;  /* 0x0000003334347212 */ /* 0x000fe400078e9643 */
[----:B------:R-:W-:Y:S02]  /*3610*/  LOP3.LUT R66, R79, R89, R66, 0x96, !PT ;  /* 0x000000594f427212 */ /* 0x000fe400078e9642 */
[----:B------:R-:W-:Y:S02]  /*3620*/  LOP3.LUT R0, R50, R3, R65, 0x96, !PT ;  /* 0x0000000332007212 */ /* 0x000fe400078e9641 */
[----:B------:R-:W-:Y:S02]  /*3630*/  LOP3.LUT R6, R61, R54, R63, 0x96, !PT ;  /* 0x000000363d067212 */ /* 0x000fe400078e963f */
[----:B------:R-:W-:-:S02]  /*3640*/  LOP3.LUT R64, R77, R87, R64, 0x96, !PT ;  /* 0x000000574d407212 */ /* 0x000fc400078e9640 */
[----:B------:R-:W-:Y:S02]  /*3650*/  LOP3.LUT R59, R59, R81, R56, 0x96, !PT ;  /* 0x000000513b3b7212 */ /* 0x000fe400078e9638 */
[----:B------:R-:W-:Y:S02]  /*3660*/  LOP3.LUT R67, R75, R85, R62, 0x96, !PT ;  /* 0x000000554b437212 */ /* 0x000fe400078e963e */
[----:B------:R-:W-:Y:S02]  /*3670*/  LOP3.LUT R19, R60, R73, RZ, 0x3c, !PT ;  /* 0x000000493c137212 */ /* 0x000fe400078e3cff */
[----:B------:R-:W-:Y:S02]  /*3680*/  LOP3.LUT R73, R66, R71, RZ, 0x3c, !PT ;  /* 0x0000004742497212 */ /* 0x000fe400078e3cff */
[----:B------:R-:W-:Y:S02]  /*3690*/  LOP3.LUT R18, R52, R57, RZ, 0x3c, !PT ;  /* 0x0000003934127212 */ /* 0x000fe400078e3cff */
[----:B------:R-:W-:-:S02]  /*36a0*/  LOP3.LUT R0, R0, R55, RZ, 0x3c, !PT ;  /* 0x0000003700007212 */ /* 0x000fc400078e3cff */
[----:B------:R-:W-:Y:S02]  /*36b0*/  LOP3.LUT R6, R6, R53, RZ, 0x3c, !PT ;  /* 0x0000003506067212 */ /* 0x000fe400078e3cff */
[----:B------:R-:W-:Y:S02]  /*36c0*/  LOP3.LUT R7, R64, R69, RZ, 0x3c, !PT ;  /* 0x0000004540077212 */ /* 0x000fe400078e3cff */
[----:B------:R-:W-:Y:S02]  /*36d0*/  LOP3.LUT R66, R59, R16, RZ, 0x3c, !PT ;  /* 0x000000103b427212 */ /* 0x000fe400078e3cff */
[----:B------:R-:W-:Y:S01]  /*36e0*/  LOP3.LUT R67, R67, R58, RZ, 0x3c, !PT ;  /* 0x0000003a43437212 */ /* 0x000fe200078e3cff */
[----:B------:R-:W-:Y:S06]  /*36f0*/  BRA `(.L_x_517) ;  /* 0x000000b800947947 */ /* 0x000fec0003800000 */
.L_x_529:
[----:B------:R-:W-:-:S13]  /*3700*/  ISETP.NE.AND P0, PT, R3, 0x1, PT ;  /* 0x000000010300780c */ /* 0x000fda0003f05270 */
        /* <DEDUP_REMOVED lines=23> */
[-C--:B--2---:R-:W-:Y:S01]  /*3880*/  MOV R56, R58.reuse ;  /* 0x0000003a00387202 */ /* 0x084fe20000000f00 */
        /* <DEDUP_REMOVED lines=43> */
[----:B------:R-:W-:-:S07]  /*3b40*/  MOV R91, R58 ;  /* 0x0000003a005b7202 */ /* 0x000fce0000000f00 */
.L_x_542:
[----:B------:R-:W-:Y:S02]  /*3b50*/  IMAD R4, R66, R93, RZ ;  /* 0x0000005d42047224 */ /* 0x000fe400078e02ff */
[----:B------:R-:W-:-:S03]  /*3b60*/  IMAD.IADD R93, R93, 0x1, R0 ;  /* 0x000000015d5d7824 */ /* 0x000fc600078e0200 */
[----:B------:R-:W-:Y:S01]  /*3b70*/  SHF.R.U32.HI R5, RZ, 0x2, R4 ;  /* 0x00000002ff057819 */ /* 0x000fe20000011604 */
[----:B------:R-:W-:Y:S01]  /*3b80*/  IMAD R6, R66, R93, RZ ;  /* 0x0000005d42067224 */ /* 0x000fe200078e02ff */
[----:B------:R-:W-:-:S03]  /*3b90*/  IADD3 R93, PT, PT, R93, R0, RZ ;  /* 0x000000005d5d7210 */ /* 0x000fc60007ffe0ff */
[----:B------:R-:W-:-:S04]  /*3ba0*/  IMAD.WIDE.U32 R4, R5, 0x8, R18 ;  /* 0x0000000805047825 */ /* 0x000fc800078e0012 */
[C---:B------:R-:W-:Y:S02]  /*3bb0*/  IMAD R8, R66.reuse, R93, RZ ;  /* 0x0000005d42087224 */ /* 0x040fe400078e02ff */
[----:B------:R-:W-:Y:S01]  /*3bc0*/  IMAD.IADD R93, R93, 0x1, R0 ;  /* 0x000000015d5d7824 */ /* 0x000fe200078e0200 */
[----:B------:R-:W2:Y:S01]  /*3bd0*/  LDG.E.64 R4, desc[UR36][R4.64] ;  /* 0x0000002404047981 */ /* 0x000ea2000c1e1b00 */
[----:B------:R-:W-:Y:S02]  /*3be0*/  SHF.R.U32.HI R7, RZ, 0x2, R6 ;  /* 0x00000002ff077819 */ /* 0x000fe40000011606 */
[----:B------:R-:W-:Y:S01]  /*3bf0*/  IMAD R10, R66, R93, RZ ;  /* 0x0000005d420a7224 */ /* 0x000fe200078e02ff */
[----:B------:R-:W-:Y:S02]  /*3c00*/  SHF.R.U32.HI R9, RZ, 0x2, R8 ;  /* 0x00000002ff097819 */ /* 0x000fe40000011608 */
[----:B------:R-:W-:Y:S02]  /*3c10*/  IMAD.WIDE.U32 R6, R7, 0x8, R18 ;  /* 0x0000000807067825 */ /* 0x000fe400078e0012 */
[----:B------:R-:W-:-:S02]  /*3c20*/  SHF.R.U32.HI R11, RZ, 0x2, R10 ;  /* 0x00000002ff0b7819 */ /* 0x000fc4000001160a */
[--C-:B------:R-:W-:Y:S02]  /*3c30*/  IMAD.WIDE.U32 R8, R9, 0x8, R18.reuse ;  /* 0x0000000809087825 */ /* 0x100fe400078e0012 */
[----:B------:R-:W3:Y:S02]  /*3c40*/  LDG.E.64 R6, desc[UR36][R6.64] ;  /* 0x0000002406067981 */ /* 0x000ee4000c1e1b00 */
[----:B------:R-:W-:Y:S02]  /*3c50*/  IMAD.WIDE.U32 R10, R11, 0x8, R18 ;  /* 0x000000080b0a7825 */ /* 0x000fe400078e0012 */
[----:B------:R-:W4:Y:S04]  /*3c60*/  LDG.E.64 R8, desc[UR36][R8.64] ;  /* 0x0000002408087981 */ /* 0x000f28000c1e1b00 */
[----:B------:R-:W5:Y:S01]  /*3c70*/  LDG.E.64 R10, desc[UR36][R10.64] ;  /* 0x000000240a0a7981 */ /* 0x000f62000c1e1b00 */
[----:B------:R-:W-:-:S04]  /*3c80*/  IMAD.IADD R93, R93, 0x1, R0 ;  /* 0x000000015d5d7824 */ /* 0x000fc800078e0200 */
[----:B------:R-:W-:-:S05]  /*3c90*/  IMAD R68, R0, 0x3, R93 ;  /* 0x0000000300447824 */ /* 0x000fca00078e025d */
[----:B------:R-:W-:Y:S02]  /*3ca0*/  ISETP.GE.U32.AND P0, PT, R68, R40, PT ;  /* 0x000000284400720c */ /* 0x000fe40003f06070 */
[C---:B--2---:R-:W-:Y:S01]  /*3cb0*/  SHF.L.U32 R12, R4.reuse, 0x10, RZ ;  /* 0x00000010040c7819 */ /* 0x044fe200000006ff */
[C---:B------:R-:W-:Y:S01]  /*3cc0*/  IMAD.U32 R14, R5.reuse, 0x10000, RZ ;  /* 0x00010000050e7824 */ /* 0x040fe200078e00ff */
[----:B------:R-:W-:Y:S02]  /*3cd0*/  PRMT R20, R4, 0x7632, R20 ;  /* 0x0000763204147816 */ /* 0x000fe40000000014 */
[----:B------:R-:W-:Y:S01]  /*3ce0*/  PRMT R24, R5, 0x7632, R24 ;  /* 0x0000763205187816 */ /* 0x000fe20000000018 */
[----:B------:R-:W-:Y:S01]  /*3cf0*/  FMUL.FTZ R12, R12, 1 ;  /* 0x3f8000000c0c7820 */ /* 0x000fe20000410000 */
[----:B------:R-:W-:Y:S01]  /*3d00*/  SHF.L.U32 R20, R20, 0x10, RZ ;  /* 0x0000001014147819 */ /* 0x000fe200000006ff */
[----:B------:R-:W-:Y:S02]  /*3d10*/  FMUL.FTZ R14, R14, 1 ;  /* 0x3f8000000e0e7820 */ /* 0x000fe40000410000 */
[----:B------:R-:W-:-:S02]  /*3d20*/  IMAD.U32 R24, R24, 0x10000, RZ ;  /* 0x0001000018187824 */ /* 0x000fc400078e00ff */
[----:B------:R-:W0:Y:S01]  /*3d30*/  F2F.F64.F32 R12, R12 ;  /* 0x0000000c000c7310 */ /* 0x000e220000201800 */
[----:B---3--:R-:W-:Y:S01]  /*3d40*/  PRMT R30, R6, 0x7632, R30 ;  /* 0x00007632061e7816 */ /* 0x008fe2000000001e */
[----:B------:R-:W-:Y:S01]  /*3d50*/  IMAD.U32 R28, R7, 0x10000, RZ ;  /* 0x00010000071c7824 */ /* 0x000fe200078e00ff */
[----:B0-----:R-:W-:Y:S01]  /*3d60*/  LOP3.LUT R69, R69, R12, RZ, 0x3c, !PT ;  /* 0x0000000c45457212 */ /* 0x001fe200078e3cff */
[----:B------:R-:W-:Y:S01]  /*3d70*/  FMUL.FTZ R20, R20, 1 ;  /* 0x3f80000014147820 */ /* 0x000fe20000410000 */
[----:B------:R-:W-:Y:S01]  /*3d80*/  PRMT R32, R7, 0x7632, R32 ;  /* 0x0000763207207816 */ /* 0x000fe20000000020 */
[C---:B----4-:R-:W-:Y:S01]  /*3d90*/  IMAD.U32 R36, R9.reuse, 0x10000, RZ ;  /* 0x0001000009247824 */ /* 0x050fe200078e00ff */
[----:B------:R-:W-:Y:S01]  /*3da0*/  PRMT R38, R8, 0x7632, R38 ;  /* 0x0000763208267816 */ /* 0x000fe20000000026 */
[----:B------:R-:W-:Y:S01]  /*3db0*/  FMUL.FTZ R24, R24, 1 ;  /* 0x3f80000018187820 */ /* 0x000fe20000410000 */
[----:B------:R-:W-:Y:S01]  /*3dc0*/  PRMT R42, R9, 0x7632, R42 ;  /* 0x00007632092a7816 */ /* 0x000fe2000000002a */
[----:B------:R-:W-:Y:S01]  /*3dd0*/  IMAD.U32 R32, R32, 0x10000, RZ ;  /* 0x0001000020207824 */ /* 0x000fe200078e00ff */
[----:B-----5:R-:W-:Y:S01]  /*3de0*/  PRMT R48, R10, 0x7632, R48 ;  /* 0x000076320a307816 */ /* 0x020fe20000000030 */
[C---:B------:R-:W-:Y:S01]  /*3df0*/  IMAD.U32 R46, R11.reuse, 0x10000, RZ ;  /* 0x000100000b2e7824 */ /* 0x040fe200078e00ff */
[----:B------:R-:W-:Y:S01]  /*3e00*/  PRMT R12, R11, 0x7632, R12 ;  /* 0x000076320b0c7816 */ /* 0x000fe2000000000c */
[----:B------:R-:W-:Y:S01]  /*3e10*/  IMAD.U32 R42, R42, 0x10000, RZ ;  /* 0x000100002a2a7824 */ /* 0x000fe200078e00ff */
[----:B------:R-:W-:Y:S01]  /*3e20*/  SHF.L.U32 R26, R6, 0x10, RZ ;  /* 0x00000010061a7819 */ /* 0x000fe200000006ff */
[----:B------:R-:W-:Y:S01]  /*3e30*/  FMUL.FTZ R28, R28, 1 ;  /* 0x3f8000001c1c7820 */ /* 0x000fe20000410000 */
        /* <DEDUP_REMOVED lines=108> */
.L_x_541:
[----:B------:R-:W-:Y:S02]  /*4500*/  PRMT R13, R10, 0x7610, R13 ;  /* 0x000076100a0d7816 */ /* 0x000fe4000000000d */
[C---:B------:R-:W-:Y:S02]  /*4510*/  PRMT R29, R4.reuse, 0x7610, R29 ;  /* 0x00007610041d7816 */ /* 0x040fe4000000001d */
[----:B------:R-:W-:Y:S02]  /*4520*/  PRMT R30, R4, 0x7632, R30 ;  /* 0x00007632041e7816 */ /* 0x000fe4000000001e */
[C---:B------:R-:W-:Y:S02]  /*4530*/  PRMT R31, R5.reuse, 0x7610, R31 ;  /* 0x00007610051f7816 */ /* 0x040fe4000000001f */
[----:B------:R-:W-:Y:S02]  /*4540*/  PRMT R28, R5, 0x7632, R28 ;  /* 0x00007632051c7816 */ /* 0x000fe4000000001c */
[----:B------:R-:W-:-:S02]  /*4550*/  PRMT R27, R6, 0x7610, R27 ;  /* 0x00007610061b7816 */ /* 0x000fc4000000001b */
[----:B------:R-:W-:Y:S02]  /*4560*/  PRMT R24, R6, 0x7632, R24 ;  /* 0x0000763206187816 */ /* 0x000fe40000000018 */
[C---:B------:R-:W-:Y:S02]  /*4570*/  PRMT R25, R7.reuse, 0x7610, R25 ;  /* 0x0000761007197816 */ /* 0x040fe40000000019 */
[----:B------:R-:W-:Y:S02]  /*4580*/  PRMT R15, R7, 0x7632, R15 ;  /* 0x00007632070f7816 */ /* 0x000fe4000000000f */
[C---:B------:R-:W-:Y:S02]  /*4590*/  PRMT R26, R8.reuse, 0x7610, R26 ;  /* 0x00007610081a7816 */ /* 0x040fe4000000001a */
[----:B------:R-:W-:Y:S02]  /*45a0*/  PRMT R20, R8, 0x7632, R20 ;  /* 0x0000763208147816 */ /* 0x000fe40000000014 */
[----:B------:R-:W-:-:S02]  /*45b0*/  PRMT R21, R9, 0x7610, R21 ;  /* 0x0000761009157816 */ /* 0x000fc40000000015 */
[----:B------:R-:W-:Y:S02]  /*45c0*/  PRMT R14, R9, 0x7632, R14 ;  /* 0x00007632090e7816 */ /* 0x000fe4000000000e */
[----:B------:R-:W-:Y:S02]  /*45d0*/  PRMT R10, R10, 0x7632, R10 ;  /* 0x000076320a0a7816 */ /* 0x000fe4000000000a */
[----:B------:R-:W-:-:S07]  /*45e0*/  PRMT R12, R11, 0x7632, R12 ;  /* 0x000076320b0c7816 */ /* 0x000fce000000000c */
.L_x_540:
[----:B------:R-:W-:Y:S05]  /*45f0*/  BSYNC.RECONVERGENT B0 ;  /* 0x0000000000007941 */ /* 0x000fea0003800200 */
.L_x_539:
[----:B------:R-:W-:Y:S01]  /*4600*/  ISETP.GE.U32.AND P0, PT, R93, R40, PT ;  /* 0x000000285d00720c */ /* 0x000fe20003f06070 */
[----:B------:R-:W-:-:S12]  /*4610*/  BSSY.RECONVERGENT B0, `(.L_x_543) ;  /* 0x000002a000007945 */ /* 0x000fd80003800200 */
[----:B------:R-:W-:Y:S05]  /*4620*/  @P0 BRA `(.L_x_544) ;  /* 0x0000000000a00947 */ /* 0x000fea0003800000 */
[----:B------:R-:W-:-:S05]  /*4630*/  IMAD R4, R66, R93, RZ ;  /* 0x0000005d42047224 */ /* 0x000fca00078e02ff */
        /* <DEDUP_REMOVED lines=10> */
[----:B------:R-:W-:-:S05]  /*46e0*/  IMAD R4, R66, R7, RZ ;  /* 0x0000000742047224 */ /* 0x000fca00078e02ff */
        /* <DEDUP_REMOVED lines=10> */
[----:B------:R-:W-:-:S05]  /*4790*/  IMAD.IADD R5, R7, 0x1, R0 ;  /* 0x0000000107057824 */ /* 0x000fca00078e0200 */
[----:B------:R-:W-:-:S13]  /*47a0*/  ISETP.GE.U32.AND P1, PT, R5, R40, PT ;  /* 0x000000280500720c */ /* 0x000fda0003f26070 */
[C---:B------:R-:W-:Y:S02]  /*47b0*/  @!P1 IMAD R4, R66.reuse, R5, RZ ;  /* 0x0000000542049224 */ /* 0x040fe400078e02ff */
[----:B------:R-:W-:-:S03]  /*47c0*/  IMAD R66, R66, R7, RZ ;  /* 0x0000000742427224 */ /* 0x000fc600078e02ff */
[----:B------:R-:W-:Y:S02]  /*47d0*/  @!P1 SHF.R.U32.HI R5, RZ, 0x2, R4 ;  /* 0x00000002ff059819 */ /* 0x000fe40000011604 */
[----:B------:R-:W-:-:S03]  /*47e0*/  SHF.R.U32.HI R7, RZ, 0x2, R66 ;  /* 0x00000002ff077819 */ /* 0x000fc60000011642 */
        /* <DEDUP_REMOVED lines=12> */
.L_x_544:
[----:B------:R-:W-:Y:S05]  /*48b0*/  BSYNC.RECONVERGENT B0 ;  /* 0x0000000000007941 */ /* 0x000fea0003800200 */
.L_x_543:
[----:B------:R-:W-:Y:S04]  /*48c0*/  BSSY.RECONVERGENT B0, `(.L_x_545) ;  /* 0x000007f000007945 */ /* 0x000fe80003800200 */
[----:B------:R-:W-:Y:S05]  /*48d0*/  @P0 BRA `(.L_x_546) ;  /* 0x0000000400f40947 */ /* 0x000fea0003800000 */
        /* <DEDUP_REMOVED lines=66> */
[----:B------:R-:W-:Y:S01]  /*4d00*/  IMAD.U32 R20, R20, 0x10000, RZ ;  /* 0x0001000014147824 */ /* 0x000fe200078e00ff */
[----:B------:R-:W-:Y:S02]  /*4d10*/  SHF.L.U32 R21, R21, 0x10, RZ ;  /* 0x0000001015157819 */ /* 0x000fe400000006ff */
[----:B------:R-:W-:Y:S01]  /*4d20*/  ISETP.GE.U32.AND P0, PT, R15, R40, PT ;  /* 0x000000280f00720c */ /* 0x000fe20003f06070 */
[----:B------:R-:W-:Y:S01]  /*4d30*/  FMUL.FTZ R4, R26, 1 ;  /* 0x3f8000001a047820 */ /* 0x000fe20000410000 */
[----:B------:R-:W-:Y:S01]  /*4d40*/  SHF.L.U32 R14, R14, 0x10, RZ ;  /* 0x000000100e0e7819 */ /* 0x000fe200000006ff */
[----:B------:R-:W-:Y:S01]  /*4d50*/  FMUL.FTZ R6, R20, 1 ;  /* 0x3f80000014067820 */ /* 0x000fe20000410000 */
[----:B------:R-:W-:-:S03]  /*4d60*/  FMUL.FTZ R8, R21, 1 ;  /* 0x3f80000015087820 */ /* 0x000fc60000410000 */
[----:B------:R-:W-:Y:S01]  /*4d70*/  FMUL.FTZ R14, R14, 1 ;  /* 0x3f8000000e0e7820 */ /* 0x000fe20000410000 */
        /* <DEDUP_REMOVED lines=24> */
[----:B------:R-:W-:Y:S01]  /*4f00*/  IMAD.U32 R11, R11, 0x10000, RZ ;  /* 0x000100000b0b7824 */ /* 0x000fe200078e00ff */
[----:B------:R-:W-:Y:S01]  /*4f10*/  SHF.L.U32 R12, R12, 0x10, RZ ;  /* 0x000000100c0c7819 */ /* 0x000fe200000006ff */
[----:B------:R-:W-:Y:S02]  /*4f20*/  FMUL.FTZ R4, R13, 1 ;  /* 0x3f8000000d047820 */ /* 0x000fe40000410000 */
[----:B------:R-:W-:Y:S01]  /*4f30*/  FMUL.FTZ R6, R10, 1 ;  /* 0x3f8000000a067820 */ /* 0x000fe20000410000 */
[----:B------:R-:W-:Y:S01]  /*4f40*/  FMUL.FTZ R8, R11, 1 ;  /* 0x3f8000000b087820 */ /* 0x000fe20000410000 */
[----:B------:R-:W-:Y:S02]  /*4f50*/  FMUL.FTZ R12, R12, 1 ;  /* 0x3f8000000c0c7820 */ /* 0x000fe40000410000 */
        /* <DEDUP_REMOVED lines=21> */
.L_x_546:
[----:B------:R-:W-:Y:S05]  /*50b0*/  BSYNC.RECONVERGENT B0 ;  /* 0x0000000000007941 */ /* 0x000fea0003800200 */
.L_x_545:
        /* <DEDUP_REMOVED lines=17> */
.L_x_538:
        /* <DEDUP_REMOVED lines=8> */
[----:B------:R-:W-:Y:S01]  /*5250*/  ISETP.GE.U32.AND P0, PT, R5, R40, PT ;  /* 0x000000280500720c */ /* 0x000fe20003f06070 */
        /* <DEDUP_REMOVED lines=11> */
[-C--:B------:R-:W-:Y:S01]  /*5310*/  MOV R28, R25.reuse ;  /* 0x00000019001c7202 */ /* 0x080fe20000000f00 */
[--C-:B--2---:R-:W-:Y:S01]  /*5320*/  IMAD.MOV.U32 R24, RZ, RZ, R4.reuse ;  /* 0x000000ffff187224 */ /* 0x104fe200078e0004 */
        /* <DEDUP_REMOVED lines=16> */
[----:B------:R-:W-:-:S13]  /*5430*/  ISETP.NE.AND P0, PT, R3, RZ, PT ;  /* 0x000000ff0300720c */ /* 0x000fda0003f05270 */
[----:B------:R0:W5:Y:S01]  /*5440*/  @!P0 LDG.E.64 R34, desc[UR36][R18.64] ;  /* 0x0000002412228981 */ /* 0x000162000c1e1b00 */
[----:B------:R-:W-:Y:S01]  /*5450*/  IADD3 R3, PT, PT, R3, -0x1, RZ ;  /* 0xffffffff03037810 */ /* 0x000fe20007ffe0ff */
[--C-:B------:R-:W-:Y:S01]  /*5460*/  IMAD.MOV.U32 R66, RZ, RZ, R25.reuse ;  /* 0x000000ffff427224 */ /* 0x100fe200078e0019 */
[-C--:B------:R-:W-:Y:S01]  /*5470*/  MOV R77, R25.reuse ;  /* 0x00000019004d7202 */ /* 0x080fe20000000f00 */
[--C-:B------:R-:W-:Y:S01]  /*5480*/  IMAD.MOV.U32 R75, RZ, RZ, R25.reuse ;  /* 0x000000ffff4b7224 */ /* 0x100fe200078e0019 */
[----:B------:R-:W-:Y:S01]  /*5490*/  VIMNMX.U32 R3, PT, PT, R3, 0x18, PT ;  /* 0x0000001803037848 */ /* 0x000fe20003fe0000 */
        /* <DEDUP_REMOVED lines=26> */
[----:B------:R-:W-:Y:S01]  /*5640*/  VIADD R3, R3, 0x1 ;  /* 0x0000000103037836 */ /* 0x000fe20000000000 */
[----:B0-----:R-:W-:-:S07]  /*5650*/  MOV R5, R4 ;  /* 0x0000000400057202 */ /* 0x001fce0000000f00 */
.L_x_554:
[----:B0-----:R-:W0:Y:S01]  /*5660*/  LDCU UR4, c[0x0][0x39c] ;  /* 0x00007380ff0477ac */ /* 0x001e220008000800 */
[C---:B-----5:R-:W-:Y:S02]  /*5670*/  @!P0 PRMT R86, R34.reuse, 0x7610, R86 ;  /* 0x0000761022568816 */ /* 0x060fe40000000056 */
[----:B------:R-:W-:Y:S02]  /*5680*/  @!P0 PRMT R87, R34, 0x7632, R87 ;  /* 0x0000763222578816 */ /* 0x000fe40000000057 */
[C---:B------:R-:W-:Y:S02]  /*5690*/  @!P0 PRMT R88, R35.reuse, 0x7610, R88 ;  /* 0x0000761023588816 */ /* 0x040fe40000000058 */
[C---:B------:R-:W-:Y:S02]  /*56a0*/  @!P0 PRMT R89, R35.reuse, 0x7632, R89 ;  /* 0x0000763223598816 */ /* 0x040fe40000000059 */
[C---:B------:R-:W-:Y:S02]  /*56b0*/  @!P0 PRMT R84, R35.reuse, 0x7632, R84 ;  /* 0x0000763223548816 */ /* 0x040fe40000000054 */
[----:B------:R-:W-:-:S02]  /*56c0*/  @!P0 PRMT R85, R35, 0x7610, R85 ;  /* 0x0000761023558816 */ /* 0x000fc40000000055 */
[C---:B------:R-:W-:Y:S02]  /*56d0*/  @!P0 PRMT R82, R34.reuse, 0x7632, R82 ;  /* 0x0000763222528816 */ /* 0x040fe40000000052 */
[C---:B------:R-:W-:Y:S02]  /*56e0*/  @!P0 PRMT R83, R34.reuse, 0x7610, R83 ;  /* 0x0000761022538816 */ /* 0x040fe40000000053 */
[C---:B------:R-:W-:Y:S02]  /*56f0*/  @!P0 PRMT R80, R35.reuse, 0x7632, R80 ;  /* 0x0000763223508816 */ /* 0x040fe40000000050 */
[----:B------:R-:W-:Y:S02]  /*5700*/  @!P0 PRMT R81, R35, 0x7610, R81 ;  /* 0x0000761023518816 */ /* 0x000fe40000000051 */
[C---:B------:R-:W-:Y:S02]  /*5710*/  @!P0 PRMT R76, R34.reuse, 0x7632, R76 ;  /* 0x00007632224c8816 */ /* 0x040fe4000000004c */
[----:B------:R-:W-:-:S02]  /*5720*/  @!P0 PRMT R78, R34, 0x7610, R78 ;  /* 0x00007610224e8816 */ /* 0x000fc4000000004e */
[C---:B------:R-:W-:Y:S02]  /*5730*/  @!P0 PRMT R68, R35.reuse, 0x7632, R68 ;  /* 0x0000763223448816 */ /* 0x040fe40000000044 */
[----:B------:R-:W-:Y:S02]  /*5740*/  @!P0 PRMT R70, R35, 0x7610, R70 ;  /* 0x0000761023468816 */ /* 0x000fe40000000046 */
[C---:B------:R-:W-:Y:S02]  /*5750*/  @!P0 PRMT R72, R34.reuse, 0x7632, R72 ;  /* 0x0000763222488816 */ /* 0x040fe40000000048 */
[----:B------:R-:W-:Y:S01]  /*5760*/  @!P0 PRMT R74, R34, 0x7610, R74 ;  /* 0x00007610224a8816 */ /* 0x000fe2000000004a */
[----:B0-----:R-:W-:Y:S06]  /*5770*/  @!P0 BRA `(.L_x_549) ;  /* 0x0000004000088947 */ /* 0x001fec0003800000 */
[----:B------:R-:W0:Y:S01]  /*5780*/  LDCU.128 UR20, c[0x0][0x3d0] ;  /* 0x00007a00ff1477ac */ /* 0x000e220008000c00 */
[----:B------:R-:W-:Y:S01]  /*5790*/  HFMA2 R78, -RZ, RZ, 0, 0 ;  /* 0x00000000ff4e7431 */ /* 0x000fe200000001ff */
[----:B------:R-:W1:Y:S01]  /*57a0*/  LDCU UR5, c[0x0][0x500] ;  /* 0x0000a000ff0577ac */ /* 0x000e620008000800 */
[----:B------:R-:W2:Y:S01]  /*57b0*/  LDCU UR77, c[0x0][0x3e8] ;  /* 0x00007d00ff4d77ac */ /* 0x000ea20008000800 */
[----:B------:R-:W3:Y:S01]  /*57c0*/  LDCU UR76, c[0x0][0x504] ;  /* 0x0000a080ff4c77ac */ /* 0x000ee20008000800 */
[----:B------:R-:W4:Y:S01]  /*57d0*/  LDCU UR75, c[0x0][0x3ec] ;  /* 0x00007d80ff4b77ac */ /* 0x000f220008000800 */
[----:B0-----:R-:W-:Y:S01]  /*57e0*/  IMAD.HI.U32 R36, R79, UR22, R78 ;  /* 0x000000164f247c27 */ /* 0x001fe2000f8e004e */
[----:B------:R-:W-:Y:S01]  /*57f0*/  UISETP.NE.AND UP0, UPT, UR20, 0x1, UPT ;  /* 0x000000011400788c */ /* 0x000fe2000bf05270 */
[----:B------:R-:W0:Y:S03]  /*5800*/  LDCU UR74, c[0x0][0x508] ;  /* 0x0000a100ff4a77ac */ /* 0x000e260008000800 */
[----:B------:R-:W-:Y:S01]  /*5810*/  SHF.R.U32.HI R39, RZ, UR23, R36 ;  /* 0x00000017ff277c19 */ /* 0x000fe20008011624 */
[----:B------:R-:W0:Y:S04]  /*5820*/  LDCU UR73, c[0x0][0x400] ;  /* 0x00008000ff4977ac */ /* 0x000e280008000800 */
[----:B------:R-:W-:Y:S01]  /*5830*/  IMAD.MOV R36, RZ, RZ, -R39 ;  /* 0x000000ffff247224 */ /* 0x000fe200078e0a27 */
[----:B------:R-:W0:Y:S03]  /*5840*/  LDCU UR72, c[0x0][0x50c] ;  /* 0x0000a180ff4877ac */ /* 0x000e260008000800 */
[----:B------:R-:W-:Y:S01]  /*5850*/  IMAD R36, R36, UR21, R79 ;  /* 0x0000001524247c24 */ /* 0x000fe2000f8e024f */
[----:B------:R-:W0:Y:S03]  /*5860*/  LDCU UR71, c[0x0][0x404] ;  /* 0x00008080ff4777ac */ /* 0x000e260008000800 */
[----:B-1----:R-:W-:Y:S01]  /*5870*/  IMAD R36, R36, UR5, RZ ;  /* 0x0000000524247c24 */ /* 0x002fe2000f8e02ff */
[----:B------:R-:W1:Y:S01]  /*5880*/  LDCU UR70, c[0x0][0x510] ;  /* 0x0000a200ff4677ac */ /* 0x000e620008000800 */
        /* <DEDUP_REMOVED lines=47> */
[----:B-1234-:R-:W-:Y:S05]  /*5b80*/  BRA.U !UP0, `(.L_x_550) ;  /* 0x0000000d08687547 */ /* 0x01efea000b800000 */
        /* <DEDUP_REMOVED lines=214> */
[----:B------:R-:W-:-:S05]  /*68f0*/  @P1 SHF.R.U32.HI R40, RZ, R41, R40 ;  /* 0x00000029ff281219 */ /* 0x000fca0000011628 */
[----:B------:R-:W-:-:S04]  /*6900*/  @P1 IMAD.MOV R38, RZ, RZ, -R40 ;  /* 0x000000ffff261224 */ /* 0x000fc800078e0a28 */
[----:B0-----:R-:W-:-:S04]  /*6910*/  @P1 IMAD R39, R38, R43, R39 ;  /* 0x0000002b26271224 */ /* 0x001fc800078e0227 */
[----:B--2---:R-:W-:-:S07]  /*6920*/  @P1 IMAD R36, R39, R42, R36 ;  /* 0x0000002a27241224 */ /* 0x004fce00078e0224 */
.L_x_550:
[----:B------:R-:W-:-:S04]  /*6930*/  LOP3.LUT R37, R36, 0xfffffff8, RZ, 0xc0, !PT ;  /* 0xfffffff824257812 */ /* 0x000fc800078ec0ff */
[----:B------:R-:W-:-:S04]  /*6940*/  IADD3 R36, P1, PT, R37, R18, RZ ;  /* 0x0000001225247210 */ /* 0x000fc80007f3e0ff */
[----:B------:R-:W-:-:S06]  /*6950*/  IADD3.X R37, PT, PT, RZ, R19, RZ, P1, !PT ;  /* 0x00000013ff257210 */ /* 0x000fcc0000ffe4ff */
[----:B------:R-:W2:Y:S01]  /*6960*/  LDG.E.64 R36, desc[UR36][R36.64] ;  /* 0x0000002424247981 */ /* 0x000ea2000c1e1b00 */
        /* <DEDUP_REMOVED lines=8> */
[----:B------:R-:W-:Y:S02]  /*69f0*/  PRMT R72, R36, 0x7632, R72 ;  /* 0x0000763224487816 */ /* 0x000fe40000000048 */
[C---:B------:R-:W-:Y:S02]  /*6a00*/  PRMT R70, R37.reuse, 0x7610, R70 ;  /* 0x0000761025467816 */ /* 0x040fe40000000046 */
[----:B------:R-:W-:Y:S01]  /*6a10*/  PRMT R68, R37, 0x7632, R68 ;  /* 0x0000763225447816 */ /* 0x000fe20000000044 */
[----:B------:R-:W-:Y:S06]  /*6a20*/  BRA.U !UP0, `(.L_x_551) ;  /* 0x0000000d08947547 */ /* 0x000fec000b800000 */
        /* <DEDUP_REMOVED lines=229> */
.L_x_551:
[----:B------:R-:W-:-:S04]  /*7880*/  LOP3.LUT R37, R42, 0xfffffff8, RZ, 0xc0, !PT ;  /* 0xfffffff82a257812 */ /* 0x000fc800078ec0ff */
[----:B------:R-:W-:-:S05]  /*7890*/  IADD3 R36, P1, PT, R37, R18, RZ ;  /* 0x0000001225247210 */ /* 0x000fca0007f3e0ff */
[----:B------:R-:W-:-:S06]  /*78a0*/  IMAD.X R37, RZ, RZ, R19, P1 ;  /* 0x000000ffff257224 */ /* 0x000fcc00008e0613 */
[----:B------:R-:W2:Y:S01]  /*78b0*/  LDG.E.64 R36, desc[UR36][R36.64] ;  /* 0x0000002424247981 */ /* 0x000ea2000c1e1b00 */
        /* <DEDUP_REMOVED lines=8> */
[----:B------:R-:W-:Y:S02]  /*7940*/  PRMT R76, R36, 0x7632, R76 ;  /* 0x00007632244c7816 */ /* 0x000fe4000000004c */
[C---:B------:R-:W-:Y:S02]  /*7950*/  PRMT R81, R37.reuse, 0x7610, R81 ;  /* 0x0000761025517816 */ /* 0x040fe40000000051 */
        /* <DEDUP_REMOVED lines=231> */
.L_x_552:
        /* <DEDUP_REMOVED lines=245> */
.L_x_553:
[----:B------:R-:W-:-:S04]  /*9720*/  LOP3.LUT R37, R40, 0xfffffff8, RZ, 0xc0, !PT ;  /* 0xfffffff828257812 */ /* 0x000fc800078ec0ff */
[----:B------:R-:W-:-:S05]  /*9730*/  IADD3 R36, P1, PT, R37, R18, RZ ;  /* 0x0000001225247210 */ /* 0x000fca0007f3e0ff */
[----:B------:R-:W-:-:S06]  /*9740*/  IMAD.X R37, RZ, RZ, R19, P1 ;  /* 0x000000ffff257224 */ /* 0x000fcc00008e0613 */
[----:B------:R-:W2:Y:S02]  /*9750*/  LDG.E.64 R36, desc[UR36][R36.64] ;  /* 0x0000002424247981 */ /* 0x000ea4000c1e1b00 */
[C---:B--2---:R-:W-:Y:S02]  /*9760*/  PRMT R86, R36.reuse, 0x7610, R86 ;  /* 0x0000761024567816 */ /* 0x044fe40000000056 */
[----:B------:R-:W-:Y:S02]  /*9770*/  PRMT R87, R36, 0x7632, R87 ;  /* 0x0000763224577816 */ /* 0x000fe40000000057 */
[C---:B------:R-:W-:Y:S02]  /*9780*/  PRMT R88, R37.reuse, 0x7610, R88 ;  /* 0x0000761025587816 */ /* 0x040fe40000000058 */
[----:B------:R-:W-:-:S07]  /*9790*/  PRMT R89, R37, 0x7632, R89 ;  /* 0x0000763225597816 */ /* 0x000fce0000000059 */
.L_x_549:
[----:B------:R-:W-:Y:S01]  /*97a0*/  IMAD.U32 R38, R72, 0x10000, RZ ;  /* 0x0001000048267824 */ /* 0x000fe200078e00ff */
[----:B------:R-:W1:Y:S01]  /*97b0*/  LDCU UR5, c[0x0][0x394] ;  /* 0x00007280ff0577ac */ /* 0x000e620008000800 */
[----:B------:R-:W-:Y:S01]  /*97c0*/  SHF.L.U32 R36, R74, 0x10, RZ ;  /* 0x000000104a247819 */ /* 0x000fe200000006ff */
[----:B------:R-:W-:Y:S02]  /*97d0*/  IMAD.U32 R42, R68, 0x10000, RZ ;  /* 0x00010000442a7824 */ /* 0x000fe400078e00ff */
[----:B------:R-:W-:Y:S01]  /*97e0*/  FMUL.FTZ R38, R38, 1 ;  /* 0x3f80000026267820 */ /* 0x000fe20000410000 */
[----:B------:R-:W-:Y:S01]  /*97f0*/  SHF.L.U32 R40, R70, 0x10, RZ ;  /* 0x0000001046287819 */ /* 0x000fe200000006ff */
[----:B------:R-:W-:Y:S02]  /*9800*/  IMAD.U32 R46, R76, 0x10000, RZ ;  /* 0x000100004c2e7824 */ /* 0x000fe400078e00ff */
[----:B------:R-:W-:Y:S01]  /*9810*/  FMUL.FTZ R36, R36, 1 ;  /* 0x3f80000024247820 */ /* 0x000fe20000410000 */
[----:B------:R-:W-:Y:S01]  /*9820*/  SHF.L.U32 R44, R78, 0x10, RZ ;  /* 0x000000104e2c7819 */ /* 0x000fe200000006ff */
[----:B------:R-:W-:Y:S01]  /*9830*/  IMAD.U32 R50, R80, 0x10000, RZ ;  /* 0x0001000050327824 */ /* 0x000fe200078e00ff */
[----:B------:R-:W2:Y:S01]  /*9840*/  F2F.F64.F32 R38, R38 ;  /* 0x0000002600267310 */ /* 0x000ea20000201800 */
[----:B------:R-:W-:Y:S01]  /*9850*/  FMUL.FTZ R40, R40, 1 ;  /* 0x3f80000028287820 */ /* 0x000fe20000410000 */
[----:B--2---:R-:W-:Y:S01]  /*9860*/  LOP3.LUT R26, R26, R38, RZ, 0x3c, !PT ;  /* 0x000000261a1a7212 */ /* 0x004fe200078e3cff */
[----:B------:R-:W-:Y:S01]  /*9870*/  IMAD.U32 R38, RZ, RZ, UR4 ;  /* 0x00000004ff267e24 */ /* 0x000fe2000f8e00ff */
[----:B------:R-:W-:Y:S01]  /*9880*/  SHF.L.U32 R48, R81, 0x10, RZ ;  /* 0x0000001051307819 */ /* 0x000fe200000006ff */
[----:B------:R-:W-:Y:S01]  /*9890*/  IMAD.U32 R54, R82, 0x10000, RZ ;  /* 0x0001000052367824 */ /* 0x000fe200078e00ff */
[----:B------:R-:W-:Y:S01]  /*98a0*/  SHF.L.U32 R52, R83, 0x10, RZ ;  /* 0x0000001053347819 */ /* 0x000fe200000006ff */
[----:B------:R-:W-:Y:S01]  /*98b0*/  IMAD.U32 R58, R84, 0x10000, RZ ;  /* 0x00010000543a7824 */ /* 0x000fe200078e00ff */
[----:B------:R-:W-:Y:S01]  /*98c0*/  LEA R79, R38, R79, 0x2 ;  /* 0x0000004f264f7211 */ /* 0x000fe200078e10ff */
[----:B------:R-:W-:Y:S01]  /*98d0*/  IMAD.U32 R62, R87, 0x10000, RZ ;  /* 0x00010000573e7824 */ /* 0x000fe200078e00ff */
        /* <DEDUP_REMOVED lines=17> */
[----:B------:R-:W-:-:S09]  /*99f0*/  NOP ;  /* 0x0000000000007918 */ /* 0x000fd20000000000 */
[----:B------:R-:W2:Y:S02]  /*9a00*/  F2F.F64.F32 R36, R36 ;  /* 0x0000002400247310 */ /* 0x000ea40000201800 */
[----:B--2---:R-:W-:Y:S01]  /*9a10*/  LOP3.LUT R4, R4, R37, RZ, 0x3c, !PT ;  /* 0x0000002504047212 */ /* 0x004fe200078e3cff */
[----:B------:R-:W-:Y:S01]  /*9a20*/  IMAD R37, R38, 0x3, R79 ;  /* 0x0000000326257824 */ /* 0x000fe200078e024f */
[----:B------:R-:W-:Y:S01]  /*9a30*/  LOP3.LUT R25, R25, R36, RZ, 0x3c, !PT ;  /* 0x0000002419197212 */ /* 0x000fe200078e3cff */
[----:B------:R-:W-:-:S04]  /*9a40*/  IMAD.U32 R36, R89, 0x10000, RZ ;  /* 0x0001000059247824 */ /* 0x000fc800078e00ff */
[----:B------:R-:W-:-:S15]  /*9a50*/  FMUL.FTZ R36, R36, 1 ;  /* 0x3f80000024247820 */ /* 0x000fde0000410000 */
[----:B------:R-:W-:-:S15]  /*9a60*/  NOP ;  /* 0x0000000000007918 */ /* 0x000fde0000000000 */
[----:B------:R-:W-:-:S15]  /*9a70*/  NOP ;  /* 0x0000000000007918 */ /* 0x000fde0000000000 */
[----:B------:R-:W-:-:S10]  /*9a80*/  NOP ;  /* 0x0000000000007918 */ /* 0x000fd40000000000 */
[----:B------:R-:W2:Y:S02]  /*9a90*/  F2F.F64.F32 R40, R40 ;  /* 0x0000002800287310 */ /* 0x000ea40000201800 */
[----:B--2---:R-:W-:Y:S02]  /*9aa0*/  LOP3.LUT R27, R27, R40, RZ, 0x3c, !PT ;  /* 0x000000281b1b7212 */ /* 0x004fe400078e3cff */
[----:B-1----:R-:W-:Y:S02]  /*9ab0*/  MOV R40, UR5 ;  /* 0x0000000500287c02 */ /* 0x002fe40008000f00 */
[----:B------:R-:W-:Y:S02]  /*9ac0*/  LOP3.LUT R6, R6, R41, RZ, 0x3c, !PT ;  /* 0x0000002906067212 */ /* 0x000fe400078e3cff */
        /* <DEDUP_REMOVED lines=80> */
.L_x_548:
[----:B0-----:R-:W-:Y:S05]  /*9fd0*/  BSYNC.RECONVERGENT B0 ;  /* 0x0000000000007941 */ /* 0x001fea0003800200 */
.L_x_547:
        /* <DEDUP_REMOVED lines=284> */
.L_x_558:
[----:B------:R-:W-:Y:S02]  /*b1a0*/  SHF.R.U32.HI R36, RZ, 0x3, R36 ;  /* 0x00000003ff247819 */ /* 0x000fe40000011624 */
[----:B------:R-:W-:-:S07]  /*b1b0*/  MOV R37, RZ ;  /* 0x000000ff00257202 */ /* 0x000fce0000000f00 */
.L_x_557:
[----:B------:R-:W0:Y:S02]  /*b1c0*/  LDCU.64 UR4, c[0x0][0x760] ;  /* 0x0000ec00ff0477ac */ /* 0x000e240008000a00 */
[----:B0-----:R-:W-:-:S05]  /*b1d0*/  IADD3 R41, P1, PT, R0, UR4, RZ ;  /* 0x0000000400297c10 */ /* 0x001fca000ff3e0ff */
[----:B------:R-:W-:Y:S01]  /*b1e0*/  IMAD.X R0, RZ, RZ, UR5, P1 ;  /* 0x00000005ff007e24 */ /* 0x000fe200088e06ff */
[----:B------:R-:W-:-:S04]  /*b1f0*/  LEA R18, P1, R36, R41, 0x3 ;  /* 0x0000002924127211 */ /* 0x000fc800078218ff */
[----:B------:R-:W-:-:S06]  /*b200*/  LEA.HI.X R19, R36, R0, R37, 0x3, P1 ;  /* 0x0000000024137211 */ /* 0x000fcc00008f1c25 */
        /* <DEDUP_REMOVED lines=283> */
.L_x_560:
[----:B------:R-:W-:Y:S01]  /*c3c0*/  SHF.R.U32.HI R42, RZ, 0x3, R42 ;  /* 0x00000003ff2a7819 */ /* 0x000fe2000001162a */
[----:B------:R-:W-:-:S07]  /*c3d0*/  IMAD.MOV.U32 R43, RZ, RZ, RZ ;  /* 0x000000ffff2b7224 */ /* 0x000fce00078e00ff */
.L_x_559:
        /* <DEDUP_REMOVED lines=285> */
.L_x_562:
[----:B------:R-:W-:Y:S01]  /*d5b0*/  SHF.R.U32.HI R42, RZ, 0x3, R42 ;  /* 0x00000003ff2a7819 */ /* 0x000fe2000001162a */
[----:B------:R-:W-:-:S07]  /*d5c0*/  IMAD.MOV.U32 R43, RZ, RZ, RZ ;  /* 0x000000ffff2b7224 */ /* 0x000fce00078e00ff */
.L_x_561:
        /* <DEDUP_REMOVED lines=285> */
.L_x_564:
[----:B------:R-:W-:Y:S01]  /*e7a0*/  SHF.R.U32.HI R36, RZ, 0x3, R36 ;  /* 0x00000003ff247819 */ /* 0x000fe20000011624 */
[----:B------:R-:W-:-:S07]  /*e7b0*/  IMAD.MOV.U32 R37, RZ, RZ, RZ ;  /* 0x000000ffff257224 */ /* 0x000fce00078e00ff */
.L_x_563:
[----:B------:R-:W-:-:S04]  /*e7c0*/  LEA R18, P0, R36, R41, 0x3 ;  /* 0x0000002924127211 */ /* 0x000fc800078018ff */
[----:B------:R-:W-:-:S05]  /*e7d0*/  LEA.HI.X R19, R36, R0, R37, 0x3, P0 ;  /* 0x0000000024137211 */ /* 0x000fca00000f1c25 */
[----:B------:R-:W2:Y:S02]  /*e7e0*/  LDG.E.64 R88, desc[UR36][R18.64] ;  /* 0x0000002412587981 */ /* 0x000ea4000c1e1b00 */
[C---:B--2---:R-:W-:Y:S02]  /*e7f0*/  PRMT R86, R88.reuse, 0x7610, R86 ;  /* 0x0000761058567816 */ /* 0x044fe40000000056 */
[----:B------:R-:W-:Y:S02]  /*e800*/  PRMT R87, R88, 0x7632, R87 ;  /* 0x0000763258577816 */ /* 0x000fe40000000057 */
[C---:B------:R-:W-:Y:S02]  /*e810*/  PRMT R88, R89.reuse, 0x7610, R88 ;  /* 0x0000761059587816 */ /* 0x040fe40000000058 */
[----:B------:R-:W-:-:S07]  /*e820*/  PRMT R89, R89, 0x7632, R89 ;  /* 0x0000763259597816 */ /* 0x000fce0000000059 */
.L_x_556:
[----:B------:R-:W-:Y:S05]  /*e830*/  BSYNC.RECONVERGENT B0 ;  /* 0x0000000000007941 */ /* 0x000fea0003800200 */
.L_x_555:
[----:B------:R-:W-:Y:S01]  /*e840*/  ISETP.GE.U32.AND P0, PT, R79, R40, PT ;  /* 0x000000284f00720c */ /* 0x000fe20003f06070 */
[----:B------:R-:W-:-:S12]  /*e850*/  BSSY.RECONVERGENT B0, `(.L_x_565) ;  /* 0x000007f000007945 */ /* 0x000fd80003800200 */
        /* <DEDUP_REMOVED lines=126> */
.L_x_566:
[----:B------:R-:W-:Y:S05]  /*f040*/  BSYNC.RECONVERGENT B0 ;  /* 0x0000000000007941 */ /* 0x000fea0003800200 */
.L_x_565:
        /* <DEDUP_REMOVED lines=15> */
[----:B------:R-:W-:-:S07]  /*f140*/  LOP3.LUT R67, R15, R24, RZ, 0x3c, !PT ;  /* 0x000000180f437212 */ /* 0x000fce00078e3cff */
.L_x_517:
[----:B------:R-:W-:Y:S05]  /*f150*/  BSYNC.RECONVERGENT B6 ;  /* 0x0000000000067941 */ /* 0x000fea0003800200 */
.L_x_516:
[----:B------:R-:W0:Y:S02]  /*f160*/  LDCU UR4, c[0x0][0x3ac] ;  /* 0x00007580ff0477ac */ /* 0x000e240008000800 */
[----:B0-----:R-:W-:-:S09]  /*f170*/  UISETP.NE.AND UP0, UPT, UR4, URZ, UPT ;  /* 0x000000ff0400728c */ /* 0x001fd2000bf05270 */
[----:B------:R-:W-:Y:S05]  /*f180*/  BRA.U !UP0, `(.L_x_567) ;  /* 0x0000000108cc7547 */ /* 0x000fea000b800000 */
[----:B------:R-:W0:Y:S01]  /*f190*/  S2R R5, SR_CgaCtaId ;  /* 0x0000000000057919 */ /* 0x000e220000008800 */
[----:B------:R-:W1:Y:S01]  /*f1a0*/  LDC R16, c[0x0][0x360] ;  /* 0x0000d800ff107b82 */ /* 0x000e620000000800 */
[----:B------:R-:W-:Y:S01]  /*f1b0*/  MOV R3, 0x400 ;  /* 0x0000040000037802 */ /* 0x000fe20000000f00 */
[----:B------:R-:W-:Y:S01]  /*f1c0*/  IMAD.MOV.U32 R8, RZ, RZ, R18 ;  /* 0x000000ffff087224 */ /* 0x000fe200078e0012 */
[----:B------:R-:W-:Y:S01]  /*f1d0*/  MOV R9, R19 ;  /* 0x0000001300097202 */ /* 0x000fe20000000f00 */
[----:B------:R-:W-:Y:S01]  /*f1e0*/  IMAD.MOV.U32 R10, RZ, RZ, R0 ;  /* 0x000000ffff0a7224 */ /* 0x000fe200078e0000 */
[----:B------:R-:W-:Y:S01]  /*f1f0*/  MOV R11, R73 ;  /* 0x00000049000b7202 */ /* 0x000fe20000000f00 */
[----:B------:R-:W-:Y:S01]  /*f200*/  VIADD R4, R3, 0x10 ;  /* 0x0000001003047836 */ /* 0x000fe20000000000 */
[----:B------:R-:W-:Y:S01]  /*f210*/  MOV R65, R7 ;  /* 0x0000000700417202 */ /* 0x000fe20000000f00 */
[----:B------:R-:W2:Y:S01]  /*f220*/  LDC R20, c[0x0][0x364] ;  /* 0x0000d900ff147b82 */ /* 0x000ea20000000800 */
[----:B------:R-:W-:-:S02]  /*f230*/  IMAD.MOV.U32 R64, RZ, RZ, R6 ;  /* 0x000000ffff407224 */ /* 0x000fc400078e0006 */
[----:B-1----:R-:W-:Y:S01]  /*f240*/  IMAD R3, R2, R16, R17 ;  /* 0x0000001002037224 */ /* 0x002fe200078e0211 */
[----:B0-----:R-:W-:Y:S02]  /*f250*/  LEA R4, R5, R4, 0x18 ;  /* 0x0000000405047211 */ /* 0x001fe400078ec0ff */
[----:B--2---:R-:W-:Y:S02]  /*f260*/  ISETP.GE.U32.AND P0, PT, R20, 0x2, PT ;  /* 0x000000021400780c */ /* 0x004fe40003f06070 */
[----:B------:R-:W-:-:S05]  /*f270*/  LEA R3, R3, R4, 0x5 ;  /* 0x0000000403037211 */ /* 0x000fca00078e28ff */
[----:B------:R0:W-:Y:S04]  /*f280*/  STS.128 [R3], R8 ;  /* 0x0000000803007388 */ /* 0x0001e80000000c00 */
[----:B------:R0:W-:Y:S02]  /*f290*/  STS.128 [R3+0x10], R64 ;  /* 0x0000104003007388 */ /* 0x0001e40000000c00 */
[----:B------:R-:W-:Y:S05]  /*f2a0*/  @!P0 BRA `(.L_x_567) ;  /* 0x0000000000848947 */ /* 0x000fea0003800000 */
[----:B------:R-:W-:-:S07]  /*f2b0*/  IMAD.MOV.U32 R5, RZ, RZ, R20 ;  /* 0x000000ffff057224 */ /* 0x000fce00078e0014 */
.L_x_570:
[----:B------:R-:W-:Y:S01]  /*f2c0*/  SHF.R.U32.HI R21, RZ, 0x1, R5 ;  /* 0x00000001ff157819 */ /* 0x000fe20000011605 */
[----:B------:R-:W-:Y:S05]  /*f2d0*/  WARPSYNC.ALL ;  /* 0x0000000000007948 */ /* 0x000fea0003800000 */
[----:B0-----:R-:W-:Y:S01]  /*f2e0*/  IADD3 R9, PT, PT, R21, R2, RZ ;  /* 0x0000000215097210 */ /* 0x001fe20007ffe0ff */
[----:B------:R-:W-:Y:S01]  /*f2f0*/  BAR.SYNC.DEFER_BLOCKING 0x0 ;  /* 0x0000000000007b1d */ /* 0x000fe20000010000 */
[----:B------:R-:W-:Y:S02]  /*f300*/  ISETP.GT.U32.AND P1, PT, R5, 0x3, PT ;  /* 0x000000030500780c */ /* 0x000fe40003f24070 */
[----:B------:R-:W-:-:S03]  /*f310*/  ISETP.GE.U32.AND P0, PT, R9, R20, PT ;  /* 0x000000140900720c */ /* 0x000fc60003f06070 */
[----:B------:R-:W-:Y:S01]  /*f320*/  BSSY.RECONVERGENT B0, `(.L_x_568) ;  /* 0x0000017000007945 */ /* 0x000fe20003800200 */
[----:B------:R-:W-:-:S13]  /*f330*/  ISETP.GE.U32.OR P0, PT, R2, R21, P0 ;  /* 0x000000150200720c */ /* 0x000fda0000706470 */
[----:B------:R-:W-:Y:S05]  /*f340*/  @P0 BRA `(.L_x_569) ;  /* 0x0000000000500947 */ /* 0x000fea0003800000 */
[----:B------:R-:W-:-:S04]  /*f350*/  IMAD R5, R9, R16, R17 ;  /* 0x0000001009057224 */ /* 0x000fc800078e0211 */
[----:B------:R-:W-:-:S05]  /*f360*/  IMAD R5, R5, 0x20, R4 ;  /* 0x0000002005057824 */ /* 0x000fca00078e0204 */
[----:B------:R-:W0:Y:S04]  /*f370*/  LDS.128 R8, [R5] ;  /* 0x0000000005087984 */ /* 0x000e280000000c00 */
[----:B------:R-:W1:Y:S01]  /*f380*/  LDS.128 R12, [R5+0x10] ;  /* 0x00001000050c7984 */ /* 0x000e620000000c00 */
[----:B0-----:R-:W-:Y:S02]  /*f390*/  LOP3.LUT R19, R9, R19, RZ, 0x3c, !PT ;  /* 0x0000001309137212 */ /* 0x001fe400078e3cff */
[----:B------:R-:W-:Y:S02]  /*f3a0*/  LOP3.LUT R73, R11, R73, RZ, 0x3c, !PT ;  /* 0x000000490b497212 */ /* 0x000fe400078e3cff */
[----:B-1----:R-:W-:Y:S01]  /*f3b0*/  LOP3.LUT R7, R13, R7, RZ, 0x3c, !PT ;  /* 0x000000070d077212 */ /* 0x002fe200078e3cff */
[----:B------:R-:W-:Y:S01]  /*f3c0*/  IMAD.MOV.U32 R9, RZ, RZ, R19 ;  /* 0x000000ffff097224 */ /* 0x000fe200078e0013 */
[----:B------:R-:W-:Y:S01]  /*f3d0*/  LOP3.LUT R18, R8, R18, RZ, 0x3c, !PT ;  /* 0x0000001208127212 */ /* 0x000fe200078e3cff */
[----:B------:R-:W-:Y:S01]  /*f3e0*/  IMAD.MOV.U32 R11, RZ, RZ, R73 ;  /* 0x000000ffff0b7224 */ /* 0x000fe200078e0049 */
[----:B------:R-:W-:Y:S01]  /*f3f0*/  LOP3.LUT R0, R10, R0, RZ, 0x3c, !PT ;  /* 0x000000000a007212 */ /* 0x000fe200078e3cff */
[----:B------:R-:W-:Y:S01]  /*f400*/  IMAD.MOV.U32 R65, RZ, RZ, R7 ;  /* 0x000000ffff417224 */ /* 0x000fe200078e0007 */
[----:B------:R-:W-:-:S02]  /*f410*/  LOP3.LUT R6, R12, R6, RZ, 0x3c, !PT ;  /* 0x000000060c067212 */ /* 0x000fc400078e3cff */
[----:B------:R-:W-:Y:S02]  /*f420*/  LOP3.LUT R66, R14, R66, RZ, 0x3c, !PT ;  /* 0x000000420e427212 */ /* 0x000fe400078e3cff */
[----:B------:R-:W-:Y:S02]  /*f430*/  LOP3.LUT R67, R15, R67, RZ, 0x3c, !PT ;  /* 0x000000430f437212 */ /* 0x000fe400078e3cff */
[----:B------:R-:W-:Y:S02]  /*f440*/  MOV R8, R18 ;  /* 0x0000001200087202 */ /* 0x000fe40000000f00 */
[----:B------:R-:W-:Y:S02]  /*f450*/  MOV R10, R0 ;  /* 0x00000000000a7202 */ /* 0x000fe40000000f00 */
[----:B------:R-:W-:-:S03]  /*f460*/  MOV R64, R6 ;  /* 0x0000000600407202 */ /* 0x000fc60000000f00 */
[----:B------:R0:W-:Y:S04]  /*f470*/  STS.128 [R3], R8 ;  /* 0x0000000803007388 */ /* 0x0001e80000000c00 */
[----:B------:R0:W-:Y:S02]  /*f480*/  STS.128 [R3+0x10], R64 ;  /* 0x0000104003007388 */ /* 0x0001e40000000c00 */
.L_x_569:
[----:B------:R-:W-:Y:S05]  /*f490*/  BSYNC.RECONVERGENT B0 ;  /* 0x0000000000007941 */ /* 0x000fea0003800200 */
.L_x_568:
[----:B------:R-:W-:Y:S01]  /*f4a0*/  MOV R5, R21 ;  /* 0x0000001500057202 */ /* 0x000fe20000000f00 */
[----:B------:R-:W-:Y:S06]  /*f4b0*/  @P1 BRA `(.L_x_570) ;  /* 0xfffffffc00801947 */ /* 0x000fec000383ffff */
.L_x_567:
[----:B------:R-:W1:Y:S02]  /*f4c0*/  LDCU UR4, c[0x0][0x3a8] ;  /* 0x00007500ff0477ac */ /* 0x000e640008000800 */
[----:B-1----:R-:W-:-:S09]  /*f4d0*/  UISETP.NE.AND UP0, UPT, UR4, URZ, UPT ;  /* 0x000000ff0400728c */ /* 0x002fd2000bf05270 */
[----:B------:R-:W-:Y:S05]  /*f4e0*/  BRA.U !UP0, `(.L_x_571) ;  /* 0x00000005084c7547 */ /* 0x000fea000b800000 */
[----:B------:R-:W1:Y:S02]  /*f4f0*/  LDC R21, c[0x0][0x360] ;  /* 0x0000d800ff157b82 */ /* 0x000e640000000800 */
[----:B-1----:R-:W-:Y:S01]  /*f500*/  ISETP.GE.U32.AND P0, PT, R21, 0x21, PT ;  /* 0x000000211500780c */ /* 0x002fe20003f06070 */
[----:B0-----:R-:W-:-:S12]  /*f510*/  IMAD.MOV.U32 R3, RZ, RZ, R21 ;  /* 0x000000ffff037224 */ /* 0x001fd800078e0015 */
[----:B------:R-:W-:Y:S05]  /*f520*/  @!P0 BRA `(.L_x_572) ;  /* 0x0000000000c48947 */ /* 0x000fea0003800000 */
[----:B------:R-:W0:Y:S01]  /*f530*/  S2UR UR5, SR_CgaCtaId ;  /* 0x00000000000579c3 */ /* 0x000e220000008800 */
[----:B------:R-:W-:Y:S01]  /*f540*/  UMOV UR4, 0x400 ;  /* 0x0000040000047882 */ /* 0x000fe20000000000 */
[----:B------:R-:W-:Y:S01]  /*f550*/  IMAD R3, R2, R21, R17 ;  /* 0x0000001502037224 */ /* 0x000fe200078e0211 */
[----:B------:R-:W-:Y:S01]  /*f560*/  UIADD3 UR4, UPT, UPT, UR4, 0x10, URZ ;  /* 0x0000001004047890 */ /* 0x000fe2000fffe0ff */
[----:B------:R-:W-:Y:S01]  /*f570*/  MOV R8, R18 ;  /* 0x0000001200087202 */ /* 0x000fe20000000f00 */
[----:B------:R-:W-:Y:S01]  /*f580*/  IMAD.MOV.U32 R9, RZ, RZ, R19 ;  /* 0x000000ffff097224 */ /* 0x000fe200078e0013 */
[----:B------:R-:W-:Y:S01]  /*f590*/  MOV R10, R0 ;  /* 0x00000000000a7202 */ /* 0x000fe20000000f00 */
[----:B------:R-:W-:Y:S01]  /*f5a0*/  IMAD.MOV.U32 R11, RZ, RZ, R73 ;  /* 0x000000ffff0b7224 */ /* 0x000fe200078e0049 */
[----:B------:R-:W-:Y:S01]  /*f5b0*/  MOV R64, R6 ;  /* 0x0000000600407202 */ /* 0x000fe20000000f00 */
[----:B------:R-:W-:Y:S01]  /*f5c0*/  IMAD.MOV.U32 R65, RZ, RZ, R7 ;  /* 0x000000ffff417224 */ /* 0x000fe200078e0007 */
[----:B------:R-:W-:Y:S01]  /*f5d0*/  ISETP.GE.U32.AND P0, PT, R21, 0x40, PT ;  /* 0x000000401500780c */ /* 0x000fe20003f06070 */
[----:B0-----:R-:W-:-:S06]  /*f5e0*/  ULEA UR4, UR5, UR4, 0x18 ;  /* 0x0000000405047291 */ /* 0x001fcc000f8ec0ff */
[----:B------:R-:W-:Y:S01]  /*f5f0*/  LEA R5, R3, UR4, 0x5 ;  /* 0x0000000403057c11 */ /* 0x000fe2000f8e28ff */
[----:B------:R-:W-:-:S04]  /*f600*/  HFMA2 R3, -RZ, RZ, 0, 1.9073486328125e-06 ;  /* 0x00000020ff037431 */ /* 0x000fc800000001ff */
[----:B------:R0:W-:Y:S04]  /*f610*/  STS.128 [R5], R8 ;  /* 0x0000000805007388 */ /* 0x0001e80000000c00 */
[----:B------:R0:W-:Y:S01]  /*f620*/  STS.128 [R5+0x10], R64 ;  /* 0x0000104005007388 */ /* 0x0001e20000000c00 */
[----:B------:R-:W-:Y:S05]  /*f630*/  @!P0 BRA `(.L_x_572) ;  /* 0x0000000000808947 */ /* 0x000fea0003800000 */
[----:B------:R-:W-:-:S07]  /*f640*/  IMAD.MOV.U32 R4, RZ, RZ, R21 ;  /* 0x000000ffff047224 */ /* 0x000fce00078e0015 */
.L_x_575:
        /* <DEDUP_REMOVED lines=28> */
.L_x_574:
[----:B------:R-:W-:Y:S05]  /*f810*/  BSYNC.RECONVERGENT B0 ;  /* 0x0000000000007941 */ /* 0x000fea0003800200 */
.L_x_573:
[----:B------:R-:W-:Y:S01]  /*f820*/  MOV R4, R16 ;  /* 0x0000001000047202 */ /* 0x000fe20000000f00 */
[----:B------:R-:W-:Y:S06]  /*f830*/  @P1 BRA `(.L_x_575) ;  /* 0xfffffffc00841947 */ /* 0x000fec000383ffff */
.L_x_572:
[----:B------:R-:W-:Y:S01]  /*f840*/  ISETP.GE.U32.AND P0, PT, R3, 0x2, PT ;  /* 0x000000020300780c */ /* 0x000fe20003f06070 */
[----:B------:R-:W-:Y:S05]  /*f850*/  WARPSYNC.ALL ;  /* 0x0000000000007948 */ /* 0x000fea0003800000 */
[----:B------:R-:W-:Y:S07]  /*f860*/  BAR.SYNC.DEFER_BLOCKING 0x0 ;  /* 0x0000000000007b1d */ /* 0x000fee0000010000 */
[----:B------:R-:W-:Y:S05]  /*f870*/  @!P0 BRA `(.L_x_571) ;  /* 0x0000000000688947 */ /* 0x000fea0003800000 */
[----:B------:R-:W-:-:S07]  /*f880*/  IMAD.MOV.U32 R13, RZ, RZ, 0x1 ;  /* 0x00000001ff0d7424 */ /* 0x000fce00078e00ff */
.L_x_576:
[----:B------:R-:W-:Y:S01]  /*f890*/  MOV R4, R0 ;  /* 0x0000000000047202 */ /* 0x000fe20000000f00 */
[----:B0-----:R-:W-:Y:S01]  /*f8a0*/  IMAD.MOV.U32 R5, RZ, RZ, R73 ;  /* 0x000000ffff057224 */ /* 0x001fe200078e0049 */
[----:B------:R-:W-:Y:S01]  /*f8b0*/  MOV R8, R6 ;  /* 0x0000000600087202 */ /* 0x000fe20000000f00 */
[----:B------:R-:W-:Y:S01]  /*f8c0*/  IMAD.MOV.U32 R9, RZ, RZ, R7 ;  /* 0x000000ffff097224 */ /* 0x000fe200078e0007 */
[----:B------:R-:W-:Y:S01]  /*f8d0*/  MOV R10, R66 ;  /* 0x00000042000a7202 */ /* 0x000fe20000000f00 */
[----:B------:R-:W-:Y:S01]  /*f8e0*/  IMAD.MOV.U32 R11, RZ, RZ, R67 ;  /* 0x000000ffff0b7224 */ /* 0x000fe200078e0043 */
[----:B------:R-:W0:Y:S04]  /*f8f0*/  SHFL.DOWN PT, R0, R19, R13, 0x1f ;  /* 0x08001f0d13007589 */ /* 0x000e2800000e0000 */
[----:B------:R-:W1:Y:S04]  /*f900*/  SHFL.DOWN PT, R7, R18, R13, 0x1f ;  /* 0x08001f0d12077589 */ /* 0x000e6800000e0000 */
[----:B------:R-:W2:Y:S04]  /*f910*/  SHFL.DOWN PT, R15, R4, R13, 0x1f ;  /* 0x08001f0d040f7589 */ /* 0x000ea800000e0000 */
[----:B------:R-:W3:Y:S04]  /*f920*/  SHFL.DOWN PT, R73, R5, R13, 0x1f ;  /* 0x08001f0d05497589 */ /* 0x000ee800000e0000 */
[----:B------:R-:W4:Y:S04]  /*f930*/  SHFL.DOWN PT, R25, R8, R13, 0x1f ;  /* 0x08001f0d08197589 */ /* 0x000f2800000e0000 */
[----:B------:R-:W5:Y:S04]  /*f940*/  SHFL.DOWN PT, R21, R9, R13, 0x1f ;  /* 0x08001f0d09157589 */ /* 0x000f6800000e0000 */
[----:B------:R-:W5:Y:S01]  /*f950*/  SHFL.DOWN PT, R27, R10, R13, 0x1f ;  /* 0x08001f0d0a1b7589 */ /* 0x000f6200000e0000 */
[----:B0-----:R-:W-:-:S03]  /*f960*/  LOP3.LUT R19, R19, R0, RZ, 0x3c, !PT ;  /* 0x0000000013137212 */ /* 0x001fc600078e3cff */
[----:B------:R0:W5:Y:S01]  /*f970*/  SHFL.DOWN PT, R67, R11, R13, 0x1f ;  /* 0x08001f0d0b437589 */ /* 0x00016200000e0000 */
[----:B-1----:R-:W-:Y:S02]  /*f980*/  LOP3.LUT R18, R18, R7, RZ, 0x3c, !PT ;  /* 0x0000000712127212 */ /* 0x002fe400078e3cff */
[----:B--2---:R-:W-:Y:S02]  /*f990*/  LOP3.LUT R0, R4, R15, RZ, 0x3c, !PT ;  /* 0x0000000f04007212 */ /* 0x004fe400078e3cff */
[----:B---3--:R-:W-:Y:S02]  /*f9a0*/  LOP3.LUT R73, R5, R73, RZ, 0x3c, !PT ;  /* 0x0000004905497212 */ /* 0x008fe400078e3cff */
[----:B0-----:R-:W-:Y:S02]  /*f9b0*/  SHF.L.U32 R13, R13, 0x1, RZ ;  /* 0x000000010d0d7819 */ /* 0x001fe400000006ff */
[----:B----4-:R-:W-:Y:S02]  /*f9c0*/  LOP3.LUT R6, R8, R25, RZ, 0x3c, !PT ;  /* 0x0000001908067212 */ /* 0x010fe400078e3cff */
[----:B------:R-:W-:-:S02]  /*f9d0*/  ISETP.GE.AND P0, PT, R13, R3, PT ;  /* 0x000000030d00720c */ /* 0x000fc40003f06270 */
[----:B-----5:R-:W-:Y:S02]  /*f9e0*/  LOP3.LUT R7, R9, R21, RZ, 0x3c, !PT ;  /* 0x0000001509077212 */ /* 0x020fe400078e3cff */
[----:B------:R-:W-:Y:S02]  /*f9f0*/  LOP3.LUT R66, R10, R27, RZ, 0x3c, !PT ;  /* 0x0000001b0a427212 */ /* 0x000fe400078e3cff */
[----:B------:R-:W-:-:S07]  /*fa00*/  LOP3.LUT R67, R11, R67, RZ, 0x3c, !PT ;  /* 0x000000430b437212 */ /* 0x000fce00078e3cff */
[----:B------:R-:W-:Y:S05]  /*fa10*/  @!P0 BRA `(.L_x_576) ;  /* 0xfffffffc009c8947 */ /* 0x000fea000383ffff */
.L_x_571:
[----:B------:R-:W1:Y:S01]  /*fa20*/  LDCU UR6, c[0x0][0x564] ;  /* 0x0000ac80ff0677ac */ /* 0x000e620008000800 */
[----:B------:R-:W-:Y:S01]  /*fa30*/  IMAD.MOV.U32 R27, RZ, RZ, RZ ;  /* 0x000000ffff1b7224 */ /* 0x000fe200078e00ff */
[----:B-1----:R-:W-:-:S04]  /*fa40*/  UIADD3 UR5, UPT, UPT, UR6, -0x1, URZ ;  /* 0xffffffff06057890 */ /* 0x002fc8000fffe0ff */
[----:B------:R-:W-:-:S04]  /*fa50*/  UISETP.LT.U32.AND UP0, UPT, UR5, 0x18, UPT ;  /* 0x000000180500788c */ /* 0x000fc8000bf01070 */
[----:B------:R-:W-:Y:S02]  /*fa60*/  USEL UR4, UR5, 0x18, UP0 ;  /* 0x0000001805047887 */ /* 0x000fe40008000000 */
[----:B------:R-:W-:Y:S02]  /*fa70*/  UISETP.NE.AND UP0, UPT, UR6, URZ, UPT ;  /* 0x000000ff0600728c */ /* 0x000fe4000bf05270 */
[----:B------:R-:W-:-:S07]  /*fa80*/  UIADD3 UR4, UPT, UPT, UR4, 0x1, URZ ;  /* 0x0000000104047890 */ /* 0x000fce000fffe0ff */
[----:B------:R-:W-:Y:S05]  /*fa90*/  BRA.U !UP0, `(.L_x_577) ;  /* 0x0000001108487547 */ /* 0x000fea000b800000 */
[----:B------:R-:W1:Y:S01]  /*faa0*/  LDCU.64 UR8, c[0x0][0x568] ;  /* 0x0000ad00ff0877ac */ /* 0x000e620008000a00 */
[----:B------:R-:W-:Y:S02]  /*fab0*/  HFMA2 R4, -RZ, RZ, 0, 0 ;  /* 0x00000000ff047431 */ /* 0x000fe400000001ff */
[----:B0-----:R-:W-:Y:S01]  /*fac0*/  IMAD.MOV.U32 R5, RZ, RZ, R23 ;  /* 0x000000ffff057224 */ /* 0x001fe200078e0017 */
[----:B------:R-:W0:Y:S01]  /*fad0*/  LDCU UR7, c[0x0][0x570] ;  /* 0x0000ae00ff0777ac */ /* 0x000e220008000800 */
[----:B------:R-:W2:Y:S01]  /*fae0*/  LDCU UR6, c[0x0][0x694] ;  /* 0x0000d280ff0677ac */ /* 0x000ea20008000800 */
[----:B------:R-:W-:Y:S01]  /*faf0*/  UISETP.NE.AND UP1, UPT, UR5, URZ, UPT ;  /* 0x000000ff0500728c */ /* 0x000fe2000bf25270 */
[----:B-1----:R-:W-:-:S05]  /*fb00*/  IMAD.HI.U32 R4, R23, UR9, R4 ;  /* 0x0000000917047c27 */ /* 0x002fca000f8e0004 */
[----:B0-----:R-:W-:-:S04]  /*fb10*/  SHF.R.U32.HI R5, RZ, UR7, R4 ;  /* 0x00000007ff057c19 */ /* 0x001fc80008011604 */
[----:B------:R-:W-:-:S05]  /*fb20*/  IADD3 R3, PT, PT, -R5, RZ, RZ ;  /* 0x000000ff05037210 */ /* 0x000fca0007ffe1ff */
[----:B------:R-:W-:-:S04]  /*fb30*/  IMAD R3, R3, UR8, R23 ;  /* 0x0000000803037c24 */ /* 0x000fc8000f8e0217 */
[----:B--2---:R-:W-:Y:S01]  /*fb40*/  IMAD R27, R3, UR6, RZ ;  /* 0x00000006031b7c24 */ /* 0x004fe2000f8e02ff */
        /* <DEDUP_REMOVED lines=263> */
.L_x_577:
[----:B------:R-:W-:Y:S01]  /*10bc0*/  IMAD.MOV.U32 R26, RZ, RZ, RZ ;  /* 0x000000ffff1a7224 */ /* 0x000fe200078e00ff */
[----:B------:R-:W-:Y:S06]  /*10bd0*/  BRA.U !UP0, `(.L_x_578) ;  /* 0x0000001108487547 */ /* 0x000fec000b800000 */
[----:B------:R-:W1:Y:S01]  /*10be0*/  LDCU.64 UR8, c[0x0][0x568] ;  /* 0x0000ad00ff0877ac */ /* 0x000e620008000a00 */
[----:B0-----:R-:W-:Y:S01]  /*10bf0*/  IADD3 R5, PT, PT, R23, 0x1, RZ ;  /* 0x0000000117057810 */ /* 0x001fe20007ffe0ff */
[----:B------:R-:W-:Y:S01]  /*10c00*/  IMAD.MOV.U32 R4, RZ, RZ, RZ ;  /* 0x000000ffff047224 */ /* 0x000fe200078e00ff */
        /* <DEDUP_REMOVED lines=271> */
.L_x_578:
        /* <DEDUP_REMOVED lines=276> */
.L_x_579:
        /* <DEDUP_REMOVED lines=276> */
.L_x_580:
[----:B0-----:R-:W0:Y:S01]  /*13f80*/  LDC.64 R8, c[0x0][0x778] ;  /* 0x0001de00ff087b82 */ /* 0x001e220000000a00 */
[----:B------:R-:W1:Y:S02]  /*13f90*/  LDCU UR6, c[0x0][0x3b0] ;  /* 0x00007600ff0677ac */ /* 0x000e640008000800 */
[----:B-1----:R-:W-:Y:S01]  /*13fa0*/  UISETP.NE.AND UP1, UPT, UR6, URZ, UPT ;  /* 0x000000ff0600728c */ /* 0x002fe2000bf25270 */
[----:B0-----:R-:W-:Y:S02]  /*13fb0*/  IADD3 R4, P1, PT, R27, R8, RZ ;  /* 0x000000081b047210 */ /* 0x001fe40007f3e0ff */
[----:B------:R-:W-:-:S03]  /*13fc0*/  ISETP.NE.U32.AND P0, PT, R8, RZ, PT ;  /* 0x000000ff0800720c */ /* 0x000fc60003f05070 */
[----:B------:R-:W-:Y:S01]  /*13fd0*/  IMAD.X R3, RZ, RZ, R9, P1 ;  /* 0x000000ffff037224 */ /* 0x000fe200008e0609 */
[----:B------:R-:W-:-:S04]  /*13fe0*/  ISETP.NE.AND.EX P0, PT, R9, RZ, PT, P0 ;  /* 0x000000ff0900720c */ /* 0x000fc80003f05300 */
        /* <DEDUP_REMOVED lines=8> */
[----:B-1----:R-:W-:-:S04]  /*14070*/  IMAD R3, R17, UR6, RZ ;  /* 0x0000000611037c24 */ /* 0x002fc8000f8e02ff */
[----:B--2---:R-:W-:-:S04]  /*14080*/  IMAD R3, R2, UR7, R3 ;  /* 0x0000000702037c24 */ /* 0x004fc8000f8e0203 */
[----:B0-----:R-:W-:-:S04]  /*14090*/  IMAD R3, R8, UR8, R3 ;  /* 0x0000000808037c24 */ /* 0x001fc8000f8e0203 */
[----:B------:R-:W-:Y:S01]  /*140a0*/  IMAD.SHL.U32 R11, R3, 0x4, RZ ;  /* 0x00000004030b7824 */ /* 0x000fe200078e00ff */
[----:B------:R-:W-:Y:S06]  /*140b0*/  BRA.U !UP0, `(.L_x_582) ;  /* 0x0000001108447547 */ /* 0x000fec000b800000 */
[----:B------:R-:W0:Y:S01]  /*140c0*/  LDCU.64 UR8, c[0x0][0x568] ;  /* 0x0000ad00ff0877ac */ /* 0x000e220008000a00 */
[----:B------:R-:W-:Y:S01]  /*140d0*/  HFMA2 R10, -RZ, RZ, 0, 0 ;  /* 0x00000000ff0a7431 */ /* 0x000fe200000001ff */
[----:B------:R-:W1:Y:S01]  /*140e0*/  LDCU UR6, c[0x0][0x570] ;  /* 0x0000ae00ff0677ac */ /* 0x000e620008000800 */
[----:B------:R-:W2:Y:S01]  /*140f0*/  LDCU UR7, c[0x0][0x694] ;  /* 0x0000d280ff0777ac */ /* 0x000ea20008000800 */
[----:B------:R-:W-:Y:S02]  /*14100*/  UISETP.NE.AND UP1, UPT, UR5, URZ, UPT ;  /* 0x000000ff0500728c */ /* 0x000fe4000bf25270 */
        /* <DEDUP_REMOVED lines=268> */
.L_x_582:
[----:B------:R-:W-:Y:S01]  /*151d0*/  MOV R24, RZ ;  /* 0x000000ff00187202 */ /* 0x000fe20000000f00 */
[----:B------:R-:W-:Y:S06]  /*151e0*/  BRA.U !UP0, `(.L_x_583) ;  /* 0x0000001108487547 */ /* 0x000fec000b800000 */
[----:B------:R-:W0:Y:S01]  /*151f0*/  LDCU.64 UR8, c[0x0][0x568] ;  /* 0x0000ad00ff0877ac */ /* 0x000e220008000a00 */
[----:B------:R-:W-:Y:S01]  /*15200*/  MOV R12, RZ ;  /* 0x000000ff000c7202 */ /* 0x000fe20000000f00 */
[----:B------:R-:W-:Y:S01]  /*15210*/  VIADD R13, R11, 0x1 ;  /* 0x000000010b0d7836 */ /* 0x000fe20000000000 */
[----:B------:R-:W1:Y:S01]  /*15220*/  LDCU UR6, c[0x0][0x570] ;  /* 0x0000ae00ff0677ac */ /* 0x000e620008000800 */
[----:B------:R-:W2:Y:S01]  /*15230*/  LDCU UR7, c[0x0][0x694] ;  /* 0x0000d280ff0777ac */ /* 0x000ea20008000800 */
        /* <DEDUP_REMOVED lines=269> */
.L_x_583:
[----:B------:R-:W-:Y:S01]  /*16310*/  MOV R23, RZ ;  /* 0x000000ff00177202 */ /* 0x000fe20000000f00 */
[----:B------:R-:W-:Y:S06]  /*16320*/  BRA.U !UP0, `(.L_x_584) ;  /* 0x0000001108487547 */ /* 0x000fec000b800000 */
[----:B------:R-:W0:Y:S01]  /*16330*/  LDCU.64 UR8, c[0x0][0x568] ;  /* 0x0000ad00ff0877ac */ /* 0x000e220008000a00 */
[----:B------:R-:W-:Y:S02]  /*16340*/  HFMA2 R12, -RZ, RZ, 0, 0 ;  /* 0x00000000ff0c7431 */ /* 0x000fe400000001ff */
        /* <DEDUP_REMOVED lines=272> */
.L_x_584:
[----:B------:R-:W-:Y:S01]  /*17450*/  MOV R22, RZ ;  /* 0x000000ff00167202 */ /* 0x000fe20000000f00 */
[----:B------:R-:W-:Y:S06]  /*17460*/  BRA.U !UP0, `(.L_x_585) ;  /* 0x0000001108487547 */ /* 0x000fec000b800000 */
[----:B------:R-:W0:Y:S01]  /*17470*/  LDCU.64 UR8, c[0x0][0x568] ;  /* 0x0000ad00ff0877ac */ /* 0x000e220008000a00 */
[----:B------:R-:W-:Y:S01]  /*17480*/  IADD3 R13, PT, PT, R11, 0x3, RZ ;  /* 0x000000030b0d7810 */ /* 0x000fe20007ffe0ff */
[----:B------:R-:W-:Y:S01]  /*17490*/  IMAD.MOV.U32 R12, RZ, RZ, RZ ;  /* 0x000000ffff0c7224 */ /* 0x000fe200078e00ff */
[----:B------:R-:W1:Y:S01]  /*174a0*/  LDCU UR6, c[0x0][0x570] ;  /* 0x0000ae00ff0677ac */ /* 0x000e620008000800 */
[----:B------:R-:W2:Y:S01]  /*174b0*/  LDCU UR7, c[0x0][0x694] ;  /* 0x0000d280ff0777ac */ /* 0x000ea20008000800 */
        /* <DEDUP_REMOVED lines=269> */
.L_x_585:
[----:B------:R-:W0:Y:S01]  /*18590*/  LDCU UR4, c[0x0][0x398] ;  /* 0x00007300ff0477ac */ /* 0x000e220008000800 */
[----:B------:R-:W-:Y:S01]  /*185a0*/  BSSY.RECONVERGENT B0, `(.L_x_586) ;  /* 0x000001a000007945 */ /* 0x000fe20003800200 */
[----:B------:R-:W-:Y:S02]  /*185b0*/  LOP3.LUT P2, RZ, R17, R2, RZ, 0xfc, !PT ;  /* 0x0000000211ff7212 */ /* 0x000fe4000784fcff */
[----:B------:R-:W-:Y:S02]  /*185c0*/  PLOP3.LUT P0, PT, PT, PT, PT, 0x8, 0x80 ;  /* 0x000000000080781c */ /* 0x000fe40003f0e170 */
[----:B0-----:R-:W-:-:S13]  /*185d0*/  ISETP.GE.AND P1, PT, R11, UR4, PT ;  /* 0x000000040b007c0c */ /* 0x001fda000bf26270 */
[----:B------:R-:W-:Y:S05]  /*185e0*/  @P1 BRA `(.L_x_587) ;  /* 0x0000000000541947 */ /* 0x000fea0003800000 */
        /* <DEDUP_REMOVED lines=12> */
[----:B------:R-:W-:Y:S01]  /*186b0*/  MOV R72, R0 ;  /* 0x0000000000487202 */ /* 0x000fe20000000f00 */
[----:B0-----:R-:W-:-:S10]  /*186c0*/  IMAD R3, R8, UR4, R3 ;  /* 0x0000000408037c24 */ /* 0x001fd4000f8e0203 */
[----:B--2---:R-:W-:Y:S01]  /*186d0*/  @!P0 IMAD R3, R3, UR5, R17 ;  /* 0x0000000503038c24 */ /* 0x004fe2000f8e0211 */
[----:B------:R-:W-:-:S03]  /*186e0*/  PLOP3.LUT P0, PT, PT, PT, PT, 0x80, 0x8 ;  /* 0x000000000008781c */ /* 0x000fc60003f0f070 */
[----:B-1----:R-:W-:-:S05]  /*186f0*/  IMAD.WIDE.U32 R10, R3, 0x20, R10 ;  /* 0x00000020030a7825 */ /* 0x002fca00078e000a */
[----:B------:R0:W-:Y:S04]  /*18700*/  STG.E.64 desc[UR36][R10.64], R18 ;  /* 0x000000120a007986 */ /* 0x0001e8000c101b24 */
[----:B------:R0:W-:Y:S04]  /*18710*/  STG.E.64 desc[UR36][R10.64+0x8], R72 ;  /* 0x000008480a007986 */ /* 0x0001e8000c101b24 */
[----:B------:R0:W-:Y:S04]  /*18720*/  STG.E.64 desc[UR36][R10.64+0x10], R6 ;  /* 0x000010060a007986 */ /* 0x0001e8000c101b24 */
[----:B------:R0:W-:Y:S02]  /*18730*/  STG.E.64 desc[UR36][R10.64+0x18], R66 ;  /* 0x000018420a007986 */ /* 0x0001e4000c101b24 */
.L_x_587:
[----:B------:R-:W-:Y:S05]  /*18740*/  BSYNC.RECONVERGENT B0 ;  /* 0x0000000000007941 */ /* 0x000fea0003800200 */
.L_x_586:
        /* <DEDUP_REMOVED lines=28> */
[----:B0-----:R-:W-:Y:S01]  /*18910*/  ULEA UR5, UR6, UR5, 0x18 ;  /* 0x0000000506057291 */ /* 0x001fe2000f8ec0ff */
[----:B------:R-:W0:Y:S01]  /*18920*/  POPC R11, R10 ;  /* 0x0000000a000b7309 */ /* 0x000e220000000000 */
[----:B--2---:R-:W0:Y:S02]  /*18930*/  SHFL.IDX PT, R0, R6, R9, 0x1f ;  /* 0x00001f0906007589 */ /* 0x004e2400000e0000 */
[----:B0-----:R-:W-:-:S05]  /*18940*/  IMAD.IADD R0, R0, 0x1, R11 ;  /* 0x0000000100007824 */ /* 0x001fca00078e020b */
[----:B------:R-:W-:-:S04]  /*18950*/  ISETP.NE.AND P1, PT, R0, UR4, PT ;  /* 0x0000000400007c0c */ /* 0x000fc8000bf25270 */
[----:B------:R-:W-:-:S05]  /*18960*/  SEL R0, RZ, 0x1, P1 ;  /* 0x00000001ff007807 */ /* 0x000fca0000800000 */
[----:B------:R1:W-:Y:S04]  /*18970*/  STS.U8 [UR5], R0 ;  /* 0x00000000ff007988 */ /* 0x0003e80008000005 */
.L_x_589:
[----:B------:R-:W-:Y:S05]  /*18980*/  BSYNC.RECONVERGENT B0 ;  /* 0x0000000000007941 */ /* 0x000fea0003800200 */
.L_x_588:
[----:B------:R-:W2:Y:S08]  /*18990*/  S2UR UR6, SR_CgaCtaId ;  /* 0x00000000000679c3 */ /* 0x000eb00000008800 */
[----:B------:R-:W-:Y:S06]  /*189a0*/  BAR.SYNC.DEFER_BLOCKING 0x0 ;  /* 0x0000000000007b1d */ /* 0x000fec0000010000 */
[----:B------:R-:W-:-:S02]  /*189b0*/  UMOV UR4, 0x400 ;  /* 0x0000040000047882 */ /* 0x000fc40000000000 */
[----:B--2---:R-:W-:-:S09]  /*189c0*/  ULEA UR5, UR6, UR4, 0x18 ;  /* 0x0000000406057291 */ /* 0x004fd2000f8ec0ff */
[----:B-1----:R-:W1:Y:S02]  /*189d0*/  LDS.U8 R0, [UR5] ;  /* 0x00000005ff007984 */ /* 0x002e640008000000 */
[----:B-1----:R-:W-:-:S13]  /*189e0*/  ISETP.NE.AND P1, PT, R0, RZ, PT ;  /* 0x000000ff0000720c */ /* 0x002fda0003f25270 */
        /* <DEDUP_REMOVED lines=10> */
[----:B------:R-:W1:Y:S01]  /*18a90*/  LDCU UR5, c[0x0][0x3a8] ;  /* 0x00007500ff0577ac */ /* 0x000e620008000800 */
[----:B------:R-:W-:Y:S01]  /*18aa0*/  BSSY.RECONVERGENT B0, `(.L_x_590) ;  /* 0x000006d000007945 */ /* 0x000fe20003800200 */
[----:B------:R-:W2:Y:S01]  /*18ab0*/  LDCU.64 UR10, c[0x0][0x388] ;  /* 0x00007100ff0a77ac */ /* 0x000ea20008000a00 */
[----:B-1----:R-:W-:Y:S01]  /*18ac0*/  UISETP.NE.AND UP0, UPT, UR5, URZ, UPT ;  /* 0x000000ff0500728c */ /* 0x002fe2000bf05270 */
[----:B--2---:R-:W-:-:S02]  /*18ad0*/  MOV R16, UR10 ;  /* 0x0000000a00107c02 */ /* 0x004fc40008000f00 */
[----:B------:R-:W-:-:S06]  /*18ae0*/  MOV R9, UR11 ;  /* 0x0000000b00097c02 */ /* 0x000fcc0008000f00 */
[----:B------:R-:W-:Y:S05]  /*18af0*/  BRA.U !UP0, `(.L_x_591) ;  /* 0x0000000108d07547 */ /* 0x000fea000b800000 */
[----:B------:R-:W1:Y:S01]  /*18b00*/  LDCU UR5, c[0x0][0x360] ;  /* 0x00006c00ff0577ac */ /* 0x000e620008000800 */
[----:B0-----:R-:W-:Y:S01]  /*18b10*/  IMAD.U32 R6, RZ, RZ, UR10 ;  /* 0x0000000aff067e24 */ /* 0x001fe2000f8e00ff */
[----:B------:R-:W-:Y:S01]  /*18b20*/  MOV R7, UR11 ;  /* 0x0000000b00077c02 */ /* 0x000fe20008000f00 */
[----:B------:R-:W-:Y:S01]  /*18b30*/  IMAD.U32 R19, RZ, RZ, UR11 ;  /* 0x0000000bff137e24 */ /* 0x000fe2000f8e00ff */
[----:B------:R-:W0:Y:S01]  /*18b40*/  LDCU UR8, c[0x0][0x3a4] ;  /* 0x00007480ff0877ac */ /* 0x000e220008000800 */
[----:B------:R-:W-:Y:S02]  /*18b50*/  MOV R18, UR10 ;  /* 0x0000000a00127c02 */ /* 0x000fe40008000f00 */
[----:B------:R-:W-:Y:S02]  /*18b60*/  MOV R0, UR10 ;  /* 0x0000000a00007c02 */ /* 0x000fe40008000f00 */
[----:B------:R-:W-:Y:S01]  /*18b70*/  MOV R3, UR11 ;  /* 0x0000000b00037c02 */ /* 0x000fe20008000f00 */
[----:B-1----:R-:W-:-:S05]  /*18b80*/  IMAD R10, R2, UR5, R17 ;  /* 0x00000005020a7c24 */ /* 0x002fca000f8e0211 */
[----:B0-----:R-:W-:-:S13]  /*18b90*/  ISETP.GE.U32.AND P1, PT, R10, UR8, PT ;  /* 0x000000080a007c0c */ /* 0x001fda000bf26070 */
[----:B------:R-:W-:Y:S05]  /*18ba0*/  @P1 BRA `(.L_x_592) ;  /* 0x0000000400701947 */ /* 0x000fea0003800000 */
[----:B------:R-:W0:Y:S01]  /*18bb0*/  LDCU UR7, c[0x0][0x374] ;  /* 0x00006e80ff0777ac */ /* 0x000e220008000800 */
[----:B------:R-:W1:Y:S01]  /*18bc0*/  LDC R21, c[0x0][0x364] ;  /* 0x0000d900ff157b82 */ /* 0x000e620000000800 */
[----:B------:R-:W-:Y:S01]  /*18bd0*/  BSSY.RECONVERGENT B1, `(.L_x_593) ;  /* 0x000001e000017945 */ /* 0x000fe20003800200 */
[----:B------:R-:W-:Y:S01]  /*18be0*/  IMAD.MOV.U32 R0, RZ, RZ, R10 ;  /* 0x000000ffff007224 */ /* 0x000fe200078e000a */
[----:B------:R-:W-:Y:S01]  /*18bf0*/  MOV R16, UR10 ;  /* 0x0000000a00107c02 */ /* 0x000fe20008000f00 */
[----:B------:R-:W-:Y:S01]  /*18c00*/  IMAD.U32 R35, RZ, RZ, UR10 ;  /* 0x0000000aff237e24 */ /* 0x000fe2000f8e00ff */
[----:B------:R-:W-:Y:S01]  /*18c10*/  MOV R39, UR11 ;  /* 0x0000000b00277c02 */ /* 0x000fe20008000f00 */
[----:B------:R-:W-:Y:S01]  /*18c20*/  IMAD.U32 R33, RZ, RZ, UR11 ;  /* 0x0000000bff217e24 */ /* 0x000fe2000f8e00ff */
[----:B------:R-:W-:Y:S01]  /*18c30*/  MOV R37, UR11 ;  /* 0x0000000b00257c02 */ /* 0x000fe20008000f00 */
[----:B------:R-:W2:Y:S01]  /*18c40*/  LDC.64 R18, c[0x0][0x780] ;  /* 0x0001e000ff127b82 */ /* 0x000ea20000000a00 */
[----:B------:R-:W-:-:S02]  /*18c50*/  MOV R31, UR10 ;  /* 0x0000000a001f7c02 */ /* 0x000fc40008000f00 */
[----:B------:R-:W-:Y:S02]  /*18c60*/  MOV R27, UR10 ;  /* 0x0000000a001b7c02 */ /* 0x000fe40008000f00 */
[----:B------:R-:W-:Y:S01]  /*18c70*/  MOV R29, UR11 ;  /* 0x0000000b001d7c02 */ /* 0x000fe20008000f00 */
[----:B0-----:R-:W-:Y:S02]  /*18c80*/  IMAD R3, R8, UR7, RZ ;  /* 0x0000000708037c24 */ /* 0x001fe4000f8e02ff */
[----:B-1----:R-:W-:-:S07]  /*18c90*/  IMAD R21, R21, UR5, RZ ;  /* 0x0000000515157c24 */ /* 0x002fce000f8e02ff */
.L_x_594:
[----:B------:R-:W-:-:S04]  /*18ca0*/  IMAD.IADD R7, R3, 0x1, R0 ;  /* 0x0000000103077824 */ /* 0x000fc800078e0200 */
[----:B--2---:R-:W-:-:S05]  /*18cb0*/  IMAD.WIDE.U32 R6, R7, 0x20, R18 ;  /* 0x0000002007067825 */ /* 0x004fca00078e0012 */
[----:B------:R-:W2:Y:S04]  /*18cc0*/  LDG.E.64 R8, desc[UR36][R6.64] ;  /* 0x0000002406087981 */ /* 0x000ea8000c1e1b00 */
[----:B------:R-:W3:Y:S04]  /*18cd0*/  LDG.E.64 R10, desc[UR36][R6.64+0x8] ;  /* 0x00000824060a7981 */ /* 0x000ee8000c1e1b00 */
[----:B------:R-:W4:Y:S04]  /*18ce0*/  LDG.E.64 R12, desc[UR36][R6.64+0x10] ;  /* 0x00001024060c7981 */ /* 0x000f28000c1e1b00 */
[----:B------:R-:W5:Y:S01]  /*18cf0*/  LDG.E.64 R14, desc[UR36][R6.64+0x18] ;  /* 0x00001824060e7981 */ /* 0x000f62000c1e1b00 */
[----:B------:R-:W-:-:S04]  /*18d00*/  IADD3 R0, PT, PT, R21, R0, RZ ;  /* 0x0000000015007210 */ /* 0x000fc80007ffe0ff */
[----:B------:R-:W-:Y:S02]  /*18d10*/  ISETP.GE.U32.AND P1, PT, R0, UR8, PT ;  /* 0x0000000800007c0c */ /* 0x000fe4000bf26070 */
[----:B--2---:R-:W-:Y:S02]  /*18d20*/  LOP3.LUT R16, R8, R16, RZ, 0x3c, !PT ;  /* 0x0000001008107212 */ /* 0x004fe400078e3cff */
[----:B------:R-:W-:Y:S02]  /*18d30*/  LOP3.LUT R39, R9, R39, RZ, 0x3c, !PT ;  /* 0x0000002709277212 */ /* 0x000fe400078e3cff */
[----:B---3--:R-:W-:Y:S02]  /*18d40*/  LOP3.LUT R35, R10, R35, RZ, 0x3c, !PT ;  /* 0x000000230a237212 */ /* 0x008fe400078e3cff */
[----:B------:R-:W-:Y:S02]  /*18d50*/  LOP3.LUT R37, R11, R37, RZ, 0x3c, !PT ;  /* 0x000000250b257212 */ /* 0x000fe400078e3cff */
[----:B----4-:R-:W-:-:S02]  /*18d60*/  LOP3.LUT R31, R12, R31, RZ, 0x3c, !PT ;  /* 0x0000001f0c1f7212 */ /* 0x010fc400078e3cff */
[----:B------:R-:W-:Y:S02]  /*18d70*/  LOP3.LUT R33, R13, R33, RZ, 0x3c, !PT ;  /* 0x000000210d217212 */ /* 0x000fe400078e3cff */
[----:B-----5:R-:W-:Y:S02]  /*18d80*/  LOP3.LUT R27, R14, R27, RZ, 0x3c, !PT ;  /* 0x0000001b0e1b7212 */ /* 0x020fe400078e3cff */
[----:B------:R-:W-:Y:S01]  /*18d90*/  LOP3.LUT R29, R15, R29, RZ, 0x3c, !PT ;  /* 0x0000001d0f1d7212 */ /* 0x000fe200078e3cff */
[----:B------:R-:W-:Y:S06]  /*18da0*/  @!P1 BRA `(.L_x_594) ;  /* 0xfffffffc00bc9947 */ /* 0x000fec000383ffff */
[----:B------:R-:W-:Y:S05]  /*18db0*/  BSYNC.RECONVERGENT B1 ;  /* 0x0000000000017941 */ /* 0x000fea0003800200 */
.L_x_593:
[----:B------:R-:W-:Y:S01]  /*18dc0*/  MOV R9, R39 ;  /* 0x0000002700097202 */ /* 0x000fe20000000f00 */
[----:B------:R-:W-:Y:S01]  /*18dd0*/  IMAD.MOV.U32 R6, RZ, RZ, R35 ;  /* 0x000000ffff067224 */ /* 0x000fe200078e0023 */
[----:B------:R-:W-:Y:S01]  /*18de0*/  MOV R7, R37 ;  /* 0x0000002500077202 */ /* 0x000fe20000000f00 */
[----:B------:R-:W-:Y:S01]  /*18df0*/  IMAD.MOV.U32 R19, RZ, RZ, R33 ;  /* 0x000000ffff137224 */ /* 0x000fe200078e0021 */
[----:B------:R-:W-:Y:S02]  /*18e00*/  MOV R18, R31 ;  /* 0x0000001f00127202 */ /* 0x000fe40000000f00 */
[----:B------:R-:W-:Y:S02]  /*18e10*/  MOV R0, R27 ;  /* 0x0000001b00007202 */ /* 0x000fe40000000f00 */
[----:B------:R-:W-:Y:S01]  /*18e20*/  MOV R3, R29 ;  /* 0x0000001d00037202 */ /* 0x000fe20000000f00 */
[----:B------:R-:W-:Y:S06]  /*18e30*/  BRA `(.L_x_592) ;  /* 0x0000000000cc7947 */ /* 0x000fec0003800000 */
.L_x_591:
[----:B------:R-:W1:Y:S01]  /*18e40*/  LDCU UR7, c[0x0][0x3a4] ;  /* 0x00007480ff0777ac */ /* 0x000e620008000800 */
[----:B0-----:R-:W-:Y:S01]  /*18e50*/  IMAD.U32 R6, RZ, RZ, UR10 ;  /* 0x0000000aff067e24 */ /* 0x001fe2000f8e00ff */
[----:B------:R-:W-:Y:S01]  /*18e60*/  MOV R7, UR11 ;  /* 0x0000000b00077c02 */ /* 0x000fe20008000f00 */
[----:B------:R-:W-:Y:S01]  /*18e70*/  IMAD.U32 R19, RZ, RZ, UR11 ;  /* 0x0000000bff137e24 */ /* 0x000fe2000f8e00ff */
[----:B------:R-:W-:Y:S02]  /*18e80*/  MOV R18, UR10 ;  /* 0x0000000a00127c02 */ /* 0x000fe40008000f00 */
[----:B------:R-:W-:Y:S02]  /*18e90*/  MOV R0, UR10 ;  /* 0x0000000a00007c02 */ /* 0x000fe40008000f00 */
[----:B------:R-:W-:Y:S02]  /*18ea0*/  MOV R3, UR11 ;  /* 0x0000000b00037c02 */ /* 0x000fe40008000f00 */
[----:B-1----:R-:W-:-:S13]  /*18eb0*/  ISETP.GE.U32.AND P1, PT, R2, UR7, PT ;  /* 0x0000000702007c0c */ /* 0x002fda000bf26070 */
[----:B------:R-:W-:Y:S05]  /*18ec0*/  @P1 BRA `(.L_x_592) ;  /* 0x0000000000a81947 */ /* 0x000fea0003800000 */
[----:B------:R-:W0:Y:S01]  /*18ed0*/  LDCU UR5, c[0x0][0x374] ;  /* 0x00006e80ff0577ac */ /* 0x000e220008000800 */
[----:B------:R-:W1:Y:S01]  /*18ee0*/  LDC R16, c[0x0][0x360] ;  /* 0x0000d800ff107b82 */ /* 0x000e620000000800 */
[----:B------:R-:W-:Y:S01]  /*18ef0*/  BSSY.RECONVERGENT B1, `(.L_x_595) ;  /* 0x000001f000017945 */ /* 0x000fe20003800200 */
[----:B------:R-:W-:Y:S01]  /*18f00*/  IMAD.U32 R37, RZ, RZ, UR10 ;  /* 0x0000000aff257e24 */ /* 0x000fe2000f8e00ff */
        /* <DEDUP_REMOVED lines=8> */
[----:B------:R-:W-:-:S03]  /*18f90*/  MOV R3, R2 ;  /* 0x0000000200037202 */ /* 0x000fc60000000f00 */
[----:B------:R-:W3:Y:S01]  /*18fa0*/  LDC R20, c[0x0][0x364] ;  /* 0x0000d900ff147b82 */ /* 0x000ee20000000800 */
[----:B0-----:R-:W-:-:S07]  /*18fb0*/  IMAD R0, R8, UR5, RZ ;  /* 0x0000000508007c24 */ /* 0x001fce000f8e02ff */
.L_x_596:
[----:B------:R-:W-:-:S04]  /*18fc0*/  IMAD.IADD R6, R0, 0x1, R3 ;  /* 0x0000000100067824 */ /* 0x000fc800078e0203 */
[----:B-1----:R-:W-:-:S04]  /*18fd0*/  IMAD R7, R6, R16, R17 ;  /* 0x0000001006077224 */ /* 0x002fc800078e0211 */
[----:B--2---:R-:W-:-:S05]  /*18fe0*/  IMAD.WIDE.U32 R6, R7, 0x20, R18 ;  /* 0x0000002007067825 */ /* 0x004fca00078e0012 */
[----:B------:R-:W2:Y:S04]  /*18ff0*/  LDG.E.64 R8, desc[UR36][R6.64] ;  /* 0x0000002406087981 */ /* 0x000ea8000c1e1b00 */
[----:B------:R-:W4:Y:S04]  /*19000*/  LDG.E.64 R10, desc[UR36][R6.64+0x8] ;  /* 0x00000824060a7981 */ /* 0x000f28000c1e1b00 */
[----:B------:R-:W5:Y:S04]  /*19010*/  LDG.E.64 R12, desc[UR36][R6.64+0x10] ;  /* 0x00001024060c7981 */ /* 0x000f68000c1e1b00 */
[----:B------:R-:W5:Y:S01]  /*19020*/  LDG.E.64 R14, desc[UR36][R6.64+0x18] ;  /* 0x00001824060e7981 */ /* 0x000f62000c1e1b00 */
[----:B---3--:R-:W-:-:S04]  /*19030*/  IADD3 R3, PT, PT, R20, R3, RZ ;  /* 0x0000000314037210 */ /* 0x008fc80007ffe0ff */
[----:B------:R-:W-:Y:S02]  /*19040*/  ISETP.GE.U32.AND P1, PT, R3, UR7, PT ;  /* 0x0000000703007c0c */ /* 0x000fe4000bf26070 */
[----:B--2---:R-:W-:Y:S02]  /*19050*/  LOP3.LUT R37, R8, R37, RZ, 0x3c, !PT ;  /* 0x0000002508257212 */ /* 0x004fe400078e3cff */
[----:B------:R-:W-:Y:S02]  /*19060*/  LOP3.LUT R39, R9, R39, RZ, 0x3c, !PT ;  /* 0x0000002709277212 */ /* 0x000fe400078e3cff */
[----:B----4-:R-:W-:Y:S02]  /*19070*/  LOP3.LUT R33, R10, R33, RZ, 0x3c, !PT ;  /* 0x000000210a217212 */ /* 0x010fe400078e3cff */
[----:B------:R-:W-:Y:S02]  /*19080*/  LOP3.LUT R35, R11, R35, RZ, 0x3c, !PT ;  /* 0x000000230b237212 */ /* 0x000fe400078e3cff */
[----:B-----5:R-:W-:-:S02]  /*19090*/  LOP3.LUT R29, R12, R29, RZ, 0x3c, !PT ;  /* 0x0000001d0c1d7212 */ /* 0x020fc400078e3cff */
[----:B------:R-:W-:Y:S02]  /*190a0*/  LOP3.LUT R31, R13, R31, RZ, 0x3c, !PT ;  /* 0x0000001f0d1f7212 */ /* 0x000fe400078e3cff */
[----:B------:R-:W-:Y:S02]  /*190b0*/  LOP3.LUT R21, R14, R21, RZ, 0x3c, !PT ;  /* 0x000000150e157212 */ /* 0x000fe400078e3cff */
[----:B------:R-:W-:Y:S01]  /*190c0*/  LOP3.LUT R27, R15, R27, RZ, 0x3c, !PT ;  /* 0x0000001b0f1b7212 */ /* 0x000fe200078e3cff */
[----:B------:R-:W-:Y:S06]  /*190d0*/  @!P1 BRA `(.L_x_596) ;  /* 0xfffffffc00b89947 */ /* 0x000fec000383ffff */
[----:B------:R-:W-:Y:S05]  /*190e0*/  BSYNC.RECONVERGENT B1 ;  /* 0x0000000000017941 */ /* 0x000fea0003800200 */
.L_x_595:
[----:B------:R-:W-:Y:S01]  /*190f0*/  MOV R16, R37 ;  /* 0x0000002500107202 */ /* 0x000fe20000000f00 */
[----:B------:R-:W-:Y:S01]  /*19100*/  IMAD.MOV.U32 R9, RZ, RZ, R39 ;  /* 0x000000ffff097224 */ /* 0x000fe200078e0027 */
[----:B------:R-:W-:Y:S01]  /*19110*/  MOV R6, R33 ;  /* 0x0000002100067202 */ /* 0x000fe20000000f00 */
[----:B------:R-:W-:Y:S01]  /*19120*/  IMAD.MOV.U32 R18, RZ, RZ, R29 ;  /* 0x000000ffff127224 */ /* 0x000fe200078e001d */
[----:B------:R-:W-:Y:S01]  /*19130*/  MOV R7, R35 ;  /* 0x0000002300077202 */ /* 0x000fe20000000f00 */
[----:B------:R-:W-:Y:S01]  /*19140*/  IMAD.MOV.U32 R3, RZ, RZ, R27 ;  /* 0x000000ffff037224 */ /* 0x000fe200078e001b */
[----:B------:R-:W-:Y:S02]  /*19150*/  MOV R19, R31 ;  /* 0x0000001f00137202 */ /* 0x000fe40000000f00 */
[----:B------:R-:W-:-:S07]  /*19160*/  MOV R0, R21 ;  /* 0x0000001500007202 */ /* 0x000fce0000000f00 */
.L_x_592:
[----:B------:R-:W-:Y:S05]  /*19170*/  BSYNC.RECONVERGENT B0 ;  /* 0x0000000000007941 */ /* 0x000fea0003800200 */
.L_x_590:
[----:B------:R-:W0:Y:S01]  /*19180*/  LDCU UR5, c[0x0][0x360] ;  /* 0x00006c00ff0577ac */ /* 0x000e220008000800 */
[----:B------:R-:W-:Y:S01]  /*19190*/  MOV R10, R6 ;  /* 0x00000006000a7202 */ /* 0x000fe20000000f00 */
[----:B------:R-:W-:Y:S01]  /*191a0*/  IMAD.MOV.U32 R11, RZ, RZ, R7 ;  /* 0x000000ffff0b7224 */ /* 0x000fe200078e0007 */
[----:B------:R-:W-:Y:S01]  /*191b0*/  MOV R12, R18 ;  /* 0x00000012000c7202 */ /* 0x000fe20000000f00 */
[----:B------:R-:W-:Y:S01]  /*191c0*/  UIADD3 UR4, UPT, UPT, UR4, 0x10, URZ ;  /* 0x0000001004047890 */ /* 0x000fe2000fffe0ff */
[----:B------:R-:W-:Y:S01]  /*191d0*/  MOV R13, R19 ;  /* 0x00000013000d7202 */ /* 0x000fe20000000f00 */
[----:B------:R-:W-:Y:S01]  /*191e0*/  IMAD.MOV.U32 R14, RZ, RZ, R0 ;  /* 0x000000ffff0e7224 */ /* 0x000fe200078e0000 */
[----:B------:R-:W-:Y:S01]  /*191f0*/  MOV R15, R3 ;  /* 0x00000003000f7202 */ /* 0x000fe20000000f00 */
[----:B------:R-:W-:Y:S01]  /*19200*/  ULEA UR8, UR6, UR4, 0x18 ;  /* 0x0000000406087291 */ /* 0x000fe2000f8ec0ff */
[----:B------:R-:W1:Y:S01]  /*19210*/  LDCU UR6, c[0x0][0x364] ;  /* 0x00006c80ff0677ac */ /* 0x000e620008000800 */
[----:B0-----:R-:W-:-:S05]  /*19220*/  IMAD R8, R2, UR5, R17 ;  /* 0x0000000502087c24 */ /* 0x001fca000f8e0211 */
[----:B------:R-:W-:Y:S02]  /*19230*/  LEA R21, R8, UR8, 0x5 ;  /* 0x0000000808157c11 */ /* 0x000fe4000f8e28ff */
[----:B------:R-:W-:-:S03]  /*19240*/  MOV R8, R16 ;  /* 0x0000001000087202 */ /* 0x000fc60000000f00 */
[----:B------:R0:W-:Y:S01]  /*19250*/  STS.128 [R21+0x10], R12 ;  /* 0x0000100c15007388 */ /* 0x0001e20000000c00 */
[----:B-1----:R-:W-:-:S03]  /*19260*/  UISETP.GE.U32.AND UP0, UPT, UR6, 0x2, UPT ;  /* 0x000000020600788c */ /* 0x002fc6000bf06070 */
[----:B------:R0:W-:Y:S06]  /*19270*/  STS.128 [R21], R8 ;  /* 0x0000000815007388 */ /* 0x0001ec0000000c00 */
[----:B------:R-:W-:Y:S05]  /*19280*/  BRA.U !UP0, `(.L_x_597) ;  /* 0x0000000108847547 */ /* 0x000fea000b800000 */
[----:B------:R-:W-:-:S05]  /*19290*/  UMOV UR4, UR6 ;  /* 0x0000000600047c82 */ /* 0x000fca0008000000 */
.L_x_600:
[----:B------:R-:W-:Y:S01]  /*192a0*/  USHF.R.U32.HI UR7, URZ, 0x1, UR4 ;  /* 0x00000001ff077899 */ /* 0x000fe20008011604 */
[----:B------:R-:W-:Y:S05]  /*192b0*/  BAR.SYNC.DEFER_BLOCKING 0x0 ;  /* 0x0000000000007b1d */ /* 0x000fea0000010000 */
[----:B0-----:R-:W-:Y:S01]  /*192c0*/  IADD3 R8, PT, PT, R2, UR7, RZ ;  /* 0x0000000702087c10 */ /* 0x001fe2000fffe0ff */
[----:B------:R-:W-:Y:S03]  /*192d0*/  BSSY.RECONVERGENT B0, `(.L_x_598) ;  /* 0x0000019000007945 */ /* 0x000fe60003800200 */
[----:B------:R-:W-:-:S04]  /*192e0*/  ISETP.GE.U32.AND P1, PT, R8, UR6, PT ;  /* 0x0000000608007c0c */ /* 0x000fc8000bf26070 */
[----:B------:R-:W-:-:S13]  /*192f0*/  ISETP.GE.U32.OR P1, PT, R2, UR7, P1 ;  /* 0x0000000702007c0c */ /* 0x000fda0008f26470 */
[----:B------:R-:W-:Y:S05]  /*19300*/  @P1 BRA `(.L_x_599) ;  /* 0x0000000000541947 */ /* 0x000fea0003800000 */
[----:B------:R-:W-:-:S05]  /*19310*/  IMAD R8, R8, UR5, R17 ;  /* 0x0000000508087c24 */ /* 0x000fca000f8e0211 */
[----:B------:R-:W-:-:S05]  /*19320*/  LEA R8, R8, UR8, 0x5 ;  /* 0x0000000808087c11 */ /* 0x000fca000f8e28ff */
[----:B------:R-:W0:Y:S04]  /*19330*/  LDS.128 R12, [R8] ;  /* 0x00000000080c7984 */ /* 0x000e280000000c00 */
[----:B------:R-:W1:Y:S01]  /*19340*/  LDS.128 R28, [R8+0x10] ;  /* 0x00001000081c7984 */ /* 0x000e620000000c00 */
[----:B0-----:R-:W-:Y:S02]  /*19350*/  LOP3.LUT R16, R12, R16, RZ, 0x3c, !PT ;  /* 0x000000100c107212 */ /* 0x001fe400078e3cff */
[----:B------:R-:W-:Y:S02]  /*19360*/  LOP3.LUT R6, R14, R6, RZ, 0x3c, !PT ;  /* 0x000000060e067212 */ /* 0x000fe400078e3cff */
[----:B-1----:R-:W-:Y:S01]  /*19370*/  LOP3.LUT R18, R28, R18, RZ, 0x3c, !PT ;  /* 0x000000121c127212 */ /* 0x002fe200078e3cff */
[----:B------:R-:W-:Y:S01]  /*19380*/  IMAD.MOV.U32 R8, RZ, RZ, R16 ;  /* 0x000000ffff087224 */ /* 0x000fe200078e0010 */
[----:B------:R-:W-:-:S02]  /*19390*/  LOP3.LUT R3, R31, R3, RZ, 0x3c, !PT ;  /* 0x000000031f037212 */ /* 0x000fc400078e3cff */
[----:B------:R-:W-:Y:S01]  /*193a0*/  LOP3.LUT R7, R15, R7, RZ, 0x3c, !PT ;  /* 0x000000070f077212 */ /* 0x000fe200078e3cff */
[----:B------:R-:W-:Y:S01]  /*193b0*/  IMAD.MOV.U32 R12, RZ, RZ, R18 ;  /* 0x000000ffff0c7224 */ /* 0x000fe200078e0012 */
[----:B------:R-:W-:Y:S01]  /*193c0*/  LOP3.LUT R19, R29, R19, RZ, 0x3c, !PT ;  /* 0x000000131d137212 */ /* 0x000fe200078e3cff */
[----:B------:R-:W-:Y:S01]  /*193d0*/  IMAD.MOV.U32 R15, RZ, RZ, R3 ;  /* 0x000000ffff0f7224 */ /* 0x000fe200078e0003 */
[----:B------:R-:W-:Y:S02]  /*193e0*/  LOP3.LUT R0, R30, R0, RZ, 0x3c, !PT ;  /* 0x000000001e007212 */ /* 0x000fe400078e3cff */
[----:B------:R-:W-:Y:S02]  /*193f0*/  LOP3.LUT R9, R13, R9, RZ, 0x3c, !PT ;  /* 0x000000090d097212 */ /* 0x000fe400078e3cff */
[----:B------:R-:W-:Y:S02]  /*19400*/  MOV R10, R6 ;  /* 0x00000006000a7202 */ /* 0x000fe40000000f00 */
[----:B------:R-:W-:-:S02]  /*19410*/  MOV R11, R7 ;  /* 0x00000007000b7202 */ /* 0x000fc40000000f00 */
[----:B------:R-:W-:Y:S02]  /*19420*/  MOV R13, R19 ;  /* 0x00000013000d7202 */ /* 0x000fe40000000f00 */
[----:B------:R-:W-:Y:S01]  /*19430*/  MOV R14, R0 ;  /* 0x00000000000e7202 */ /* 0x000fe20000000f00 */
[----:B------:R0:W-:Y:S04]  /*19440*/  STS.128 [R21], R8 ;  /* 0x0000000815007388 */ /* 0x0001e80000000c00 */
[----:B------:R0:W-:Y:S02]  /*19450*/  STS.128 [R21+0x10], R12 ;  /* 0x0000100c15007388 */ /* 0x0001e40000000c00 */
.L_x_599:
[----:B------:R-:W-:Y:S05]  /*19460*/  BSYNC.RECONVERGENT B0 ;  /* 0x0000000000007941 */ /* 0x000fea0003800200 */
.L_x_598:
[----:B------:R-:W-:-:S03]  /*19470*/  UISETP.GT.U32.AND UP0, UPT, UR4, 0x3, UPT ;  /* 0x000000030400788c */ /* 0x000fc6000bf04070 */
[----:B------:R-:W-:-:S06]  /*19480*/  UMOV UR4, UR7 ;  /* 0x0000000700047c82 */ /* 0x000fcc0008000000 */
[----:B------:R-:W-:Y:S05]  /*19490*/  BRA.U UP0, `(.L_x_600) ;  /* 0xfffffffd00807547 */ /* 0x000fea000b83ffff */
.L_x_597:
[----:B------:R-:W1:Y:S02]  /*194a0*/  LDCU UR4, c[0x0][0x3a8] ;  /* 0x00007500ff0477ac */ /* 0x000e640008000800 */
[----:B-1----:R-:W-:-:S09]  /*194b0*/  UISETP.NE.AND UP0, UPT, UR4, URZ, UPT ;  /* 0x000000ff0400728c */ /* 0x002fd2000bf05270 */
[----:B------:R-:W-:Y:S05]  /*194c0*/  BRA.U !UP0, `(.L_x_601) ;  /* 0x0000000508387547 */ /* 0x000fea000b800000 */
[----:B------:R-:W-:Y:S02]  /*194d0*/  UISETP.GE.U32.AND UP0, UPT, UR5, 0x21, UPT ;  /* 0x000000210500788c */ /* 0x000fe4000bf06070 */
[----:B------:R-:W-:-:S07]  /*194e0*/  UMOV UR4, UR5 ;  /* 0x0000000500047c82 */ /* 0x000fce0008000000 */
[----:B------:R-:W-:Y:S05]  /*194f0*/  BRA.U !UP0, `(.L_x_602) ;  /* 0x0000000108b07547 */ /* 0x000fea000b800000 */
[----:B0-----:R-:W-:Y:S01]  /*19500*/  MOV R8, R16 ;  /* 0x0000001000087202 */ /* 0x001fe20000000f00 */
[----:B------:R-:W-:Y:S01]  /*19510*/  IMAD.MOV.U32 R11, RZ, RZ, R7 ;  /* 0x000000ffff0b7224 */ /* 0x000fe200078e0007 */
[----:B------:R-:W-:Y:S01]  /*19520*/  MOV R10, R6 ;  /* 0x00000006000a7202 */ /* 0x000fe20000000f00 */
[----:B------:R-:W-:Y:S01]  /*19530*/  IMAD.MOV.U32 R14, RZ, RZ, R0 ;  /* 0x000000ffff0e7224 */ /* 0x000fe200078e0000 */
[----:B------:R-:W-:Y:S01]  /*19540*/  MOV R12, R18 ;  /* 0x00000012000c7202 */ /* 0x000fe20000000f00 */
[----:B------:R-:W-:Y:S01]  /*19550*/  UISETP.GE.U32.AND UP0, UPT, UR5, 0x40, UPT ;  /* 0x000000400500788c */ /* 0x000fe2000bf06070 */
[----:B------:R-:W-:Y:S01]  /*19560*/  MOV R13, R19 ;  /* 0x00000013000d7202 */ /* 0x000fe20000000f00 */
[----:B------:R1:W-:Y:S01]  /*19570*/  STS.128 [R21], R8 ;  /* 0x0000000815007388 */ /* 0x0003e20000000c00 */
[----:B------:R-:W-:Y:S01]  /*19580*/  MOV R15, R3 ;  /* 0x00000003000f7202 */ /* 0x000fe20000000f00 */
[----:B------:R-:W-:-:S04]  /*19590*/  UMOV UR4, 0x20 ;  /* 0x0000002000047882 */ /* 0x000fc80000000000 */
[----:B------:R1:W-:Y:S01]  /*195a0*/  STS.128 [R21+0x10], R12 ;  /* 0x0000100c15007388 */ /* 0x0003e20000000c00 */
[----:B------:R-:W-:Y:S05]  /*195b0*/  BRA.U !UP0, `(.L_x_602) ;  /* 0x0000000108807547 */ /* 0x000fea000b800000 */
[----:B------:R-:W-:-:S07]  /*195c0*/  MOV R2, UR5 ;  /* 0x0000000500027c02 */ /* 0x000fce0008000f00 */
.L_x_605:
[----:B------:R-:W-:Y:S01]  /*195d0*/  SHF.R.U32.HI R20, RZ, 0x1, R2 ;  /* 0x00000001ff147819 */ /* 0x000fe20000011602 */
[----:B------:R-:W-:Y:S01]  /*195e0*/  BAR.SYNC.DEFER_BLOCKING 0x0 ;  /* 0x0000000000007b1d */ /* 0x000fe20000010000 */
[----:B------:R-:W-:-:S03]  /*195f0*/  ISETP.GT.U32.AND P2, PT, R2, 0x7f, PT ;  /* 0x0000007f0200780c */ /* 0x000fc60003f44070 */
[----:B01----:R-:W-:Y:S02]  /*19600*/  IMAD.IADD R8, R20, 0x1, R17 ;  /* 0x0000000114087824 */ /* 0x003fe400078e0211 */
[----:B------:R-:W-:Y:S03]  /*19610*/  BSSY.RECONVERGENT B0, `(.L_x_603) ;  /* 0x0000018000007945 */ /* 0x000fe60003800200 */
[----:B------:R-:W-:-:S04]  /*19620*/  ISETP.GE.U32.AND P1, PT, R8, UR5, PT ;  /* 0x0000000508007c0c */ /* 0x000fc8000bf26070 */
[----:B------:R-:W-:-:S13]  /*19630*/  ISETP.GE.U32.OR P1, PT, R17, R20, P1 ;  /* 0x000000141100720c */ /* 0x000fda0000f26470 */
[----:B------:R-:W-:Y:S05]  /*19640*/  @P1 BRA `(.L_x_604) ;  /* 0x0000000000501947 */ /* 0x000fea0003800000 */
[----:B------:R-:W-:-:S05]  /*19650*/  LEA R2, R20, R21, 0x5 ;  /* 0x0000001514027211 */ /* 0x000fca00078e28ff */
[----:B------:R-:W0:Y:S04]  /*19660*/  LDS.128 R12, [R2] ;  /* 0x00000000020c7984 */ /* 0x000e280000000c00 */
[----:B------:R-:W1:Y:S01]  /*19670*/  LDS.128 R28, [R2+0x10] ;  /* 0x00001000021c7984 */ /* 0x000e620000000c00 */
[----:B0-----:R-:W-:Y:S02]  /*19680*/  LOP3.LUT R6, R14, R6, RZ, 0x3c, !PT ;  /* 0x000000060e067212 */ /* 0x001fe400078e3cff */
[----:B------:R-:W-:Y:S02]  /*19690*/  LOP3.LUT R16, R12, R16, RZ, 0x3c, !PT ;  /* 0x000000100c107212 */ /* 0x000fe400078e3cff */
[----:B-1----:R-:W-:Y:S01]  /*196a0*/  LOP3.LUT R19, R29, R19, RZ, 0x3c, !PT ;  /* 0x000000131d137212 */ /* 0x002fe200078e3cff */
[----:B------:R-:W-:Y:S01]  /*196b0*/  IMAD.MOV.U32 R10, RZ, RZ, R6 ;  /* 0x000000ffff0a7224 */ /* 0x000fe200078e0006 */
[----:B------:R-:W-:-:S02]  /*196c0*/  LOP3.LUT R7, R15, R7, RZ, 0x3c, !PT ;  /* 0x000000070f077212 */ /* 0x000fc400078e3cff */
[----:B------:R-:W-:Y:S02]  /*196d0*/  LOP3.LUT R18, R28, R18, RZ, 0x3c, !PT ;  /* 0x000000121c127212 */ /* 0x000fe400078e3cff */
[----:B------:R-:W-:Y:S02]  /*196e0*/  LOP3.LUT R0, R30, R0, RZ, 0x3c, !PT ;  /* 0x000000001e007212 */ /* 0x000fe400078e3cff */
[----:B------:R-:W-:Y:S02]  /*196f0*/  LOP3.LUT R3, R31, R3, RZ, 0x3c, !PT ;  /* 0x000000031f037212 */ /* 0x000fe400078e3cff */
[----:B------:R-:W-:Y:S01]  /*19700*/  LOP3.LUT R9, R13, R9, RZ, 0x3c, !PT ;  /* 0x000000090d097212 */ /* 0x000fe200078e3cff */
[----:B------:R-:W-:Y:S01]  /*19710*/  IMAD.MOV.U32 R13, RZ, RZ, R19 ;  /* 0x000000ffff0d7224 */ /* 0x000fe200078e0013 */
[----:B------:R-:W-:Y:S02]  /*19720*/  MOV R8, R16 ;  /* 0x0000001000087202 */ /* 0x000fe40000000f00 */
[----:B------:R-:W-:-:S02]  /*19730*/  MOV R11, R7 ;  /* 0x00000007000b7202 */ /* 0x000fc40000000f00 */
[----:B------:R-:W-:Y:S02]  /*19740*/  MOV R12, R18 ;  /* 0x00000012000c7202 */ /* 0x000fe40000000f00 */
[----:B------:R-:W-:Y:S01]  /*19750*/  MOV R14, R0 ;  /* 0x00000000000e7202 */ /* 0x000fe20000000f00 */
[----:B------:R0:W-:Y:S01]  /*19760*/  STS.128 [R21], R8 ;  /* 0x0000000815007388 */ /* 0x0001e20000000c00 */
[----:B------:R-:W-:-:S05]  /*19770*/  MOV R15, R3 ;  /* 0x00000003000f7202 */ /* 0x000fca0000000f00 */
[----:B------:R0:W-:Y:S02]  /*19780*/  STS.128 [R21+0x10], R12 ;  /* 0x0000100c15007388 */ /* 0x0001e40000000c00 */
.L_x_604:
[----:B------:R-:W-:Y:S05]  /*19790*/  BSYNC.RECONVERGENT B0 ;  /* 0x0000000000007941 */ /* 0x000fea0003800200 */
.L_x_603:
[----:B------:R-:W-:Y:S01]  /*197a0*/  IMAD.MOV.U32 R2, RZ, RZ, R20 ;  /* 0x000000ffff027224 */ /* 0x000fe200078e0014 */
[----:B------:R-:W-:Y:S06]  /*197b0*/  @P2 BRA `(.L_x_605) ;  /* 0xfffffffc00842947 */ /* 0x000fec000383ffff */
.L_x_602:
[----:B------:R-:W-:Y:S01]  /*197c0*/  BAR.SYNC.DEFER_BLOCKING 0x0 ;  /* 0x0000000000007b1d */ /* 0x000fe20000010000 */
[----:B------:R-:W-:-:S09]  /*197d0*/  UISETP.GE.U32.AND UP0, UPT, UR4, 0x2, UPT ;  /* 0x000000020400788c */ /* 0x000fd2000bf06070 */
[----:B------:R-:W-:Y:S05]  /*197e0*/  BRA.U !UP0, `(.L_x_601) ;  /* 0x0000000108707547 */ /* 0x000fea000b800000 */
[----:B------:R-:W-:-:S07]  /*197f0*/  HFMA2 R17, -RZ, RZ, 0, 5.9604644775390625e-08 ;  /* 0x00000001ff117431 */ /* 0x000fce00000001ff */
.L_x_606:
[----:B01----:R-:W-:Y:S01]  /*19800*/  MOV R10, R16 ;  /* 0x00000010000a7202 */ /* 0x003fe20000000f00 */
[----:B------:R-:W-:Y:S01]  /*19810*/  IMAD.MOV.U32 R11, RZ, RZ, R9 ;  /* 0x000000ffff0b7224 */ /* 0x000fe200078e0009 */
[----:B------:R-:W-:Y:S01]  /*19820*/  MOV R12, R6 ;  /* 0x00000006000c7202 */ /* 0x000fe20000000f00 */
[----:B------:R-:W-:Y:S01]  /*19830*/  IMAD.MOV.U32 R14, RZ, RZ, R18 ;  /* 0x000000ffff0e7224 */ /* 0x000fe200078e0012 */
[----:B------:R-:W-:Y:S01]  /*19840*/  MOV R13, R7 ;  /* 0x00000007000d7202 */ /* 0x000fe20000000f00 */
[----:B------:R-:W-:Y:S01]  /*19850*/  IMAD.MOV.U32 R21, RZ, RZ, R3 ;  /* 0x000000ffff157224 */ /* 0x000fe200078e0003 */
[----:B------:R-:W-:Y:S01]  /*19860*/  MOV R15, R19 ;  /* 0x00000013000f7202 */ /* 0x000fe20000000f00 */
[----:B------:R-:W0:Y:S01]  /*19870*/  SHFL.DOWN PT, R7, R10, R17, 0x1f ;  /* 0x08001f110a077589 */ /* 0x000e2200000e0000 */
[----:B------:R-:W-:-:S03]  /*19880*/  MOV R20, R0 ;  /* 0x0000000000147202 */ /* 0x000fc60000000f00 */
        /* <DEDUP_REMOVED lines=13> */
[----:B------:R-:W-:-:S02]  /*19960*/  ISETP.GE.AND P1, PT, R17, UR4, PT ;  /* 0x0000000411007c0c */ /* 0x000fc4000bf26270 */
[----:B-----5:R-:W-:Y:S02]  /*19970*/  LOP3.LUT R19, R15, R27, RZ, 0x3c, !PT ;  /* 0x0000001b0f137212 */ /* 0x020fe400078e3cff */
[----:B------:R-:W-:Y:S02]  /*19980*/  LOP3.LUT R0, R20, R33, RZ, 0x3c, !PT ;  /* 0x0000002114007212 */ /* 0x000fe400078e3cff */
[----:B------:R-:W-:-:S07]  /*19990*/  LOP3.LUT R3, R21, R31, RZ, 0x3c, !PT ;  /* 0x0000001f15037212 */ /* 0x000fce00078e3cff */
[----:B------:R-:W-:Y:S05]  /*199a0*/  @!P1 BRA `(.L_x_606) ;  /* 0xfffffffc00949947 */ /* 0x000fea000383ffff */
.L_x_601:
[----:B------:R-:W-:Y:S05]  /*199b0*/  @!P0 EXIT ;  /* 0x000000000000894d */ /* 0x000fea0003800000 */
[----:B------:R-:W2:Y:S02]  /*199c0*/  LDCU.64 UR4, c[0x0][0x778] ;  /* 0x0000ef00ff0477ac */ /* 0x000ea40008000a00 */
[----:B--2---:R-:W-:-:S04]  /*199d0*/  UISETP.NE.U32.AND UP0, UPT, UR4, URZ, UPT ;  /* 0x000000ff0400728c */ /* 0x004fc8000bf05070 */
[----:B------:R-:W-:-:S09]  /*199e0*/  UISETP.NE.AND.EX UP0, UPT, UR5, URZ, UPT, UP0 ;  /* 0x000000ff0500728c */ /* 0x000fd2000bf05300 */
[----:B------:R-:W-:Y:S05]  /*199f0*/  BRA.U UP0, `(.L_x_607) ;  /* 0x0000000500f87547 */ /* 0x000fea000b800000 */
[----:B------:R-:W2:Y:S01]  /*19a00*/  LDCU.U8 UR6, c[0x0][0x798] ;  /* 0x0000f300ff0677ac */ /* 0x000ea20008000000 */
[----:B------:R-:W3:Y:S01]  /*19a10*/  LDCU.64 UR4, c[0x0][0x768] ;  /* 0x0000ed00ff0477ac */ /* 0x000ee20008000a00 */
[----:B--2---:R-:W-:Y:S02]  /*19a20*/  ISETP.NE.AND P0, PT, RZ, UR6, PT ;  /* 0x00000006ff007c0c */ /* 0x004fe4000bf05270 */
[----:B---3--:R-:W-:Y:S02]  /*19a30*/  IADD3 R30, P4, PT, R25, UR4, RZ ;  /* 0x00000004191e7c10 */ /* 0x008fe4000ff9e0ff */
[----:B------:R-:W-:Y:S02]  /*19a40*/  IADD3 R28, P3, PT, R24, UR4, RZ ;  /* 0x00000004181c7c10 */ /* 0x000fe4000ff7e0ff */
[----:B------:R-:W-:Y:S02]  /*19a50*/  IADD3 R20, P1, PT, R22, UR4, RZ ;  /* 0x0000000416147c10 */ /* 0x000fe4000ff3e0ff */
[----:B------:R-:W-:Y:S01]  /*19a60*/  IADD3.X R31, PT, PT, RZ, UR5, RZ, P4, !PT ;  /* 0x00000005ff1f7c10 */ /* 0x000fe2000a7fe4ff */
[----:B------:R-:W-:Y:S01]  /*19a70*/  IMAD.X R29, RZ, RZ, UR5, P3 ;  /* 0x00000005ff1d7e24 */ /* 0x000fe200098e06ff */
[----:B------:R-:W-:-:S02]  /*19a80*/  IADD3 R26, P2, PT, R23, UR4, RZ ;  /* 0x00000004171a7c10 */ /* 0x000fc4000ff5e0ff */
[----:B01----:R-:W-:Y:S01]  /*19a90*/  IADD3.X R21, PT, PT, RZ, UR5, RZ, P1, !PT ;  /* 0x00000005ff157c10 */ /* 0x003fe20008ffe4ff */
[----:B------:R-:W2:Y:S01]  /*19aa0*/  @P0 LDG.E.64 R4, desc[UR36][R30.64] ;  /* 0x000000241e040981 */ /* 0x000ea2000c1e1b00 */
[----:B------:R-:W-:-:S03]  /*19ab0*/  IADD3.X R27, PT, PT, RZ, UR5, RZ, P2, !PT ;  /* 0x00000005ff1b7c10 */ /* 0x000fc600097fe4ff */
[----:B------:R-:W3:Y:S04]  /*19ac0*/  @P0 LDG.E.64 R10, desc[UR36][R28.64] ;  /* 0x000000241c0a0981 */ /* 0x000ee8000c1e1b00 */
[----:B------:R-:W4:Y:S04]  /*19ad0*/  @P0 LDG.E.64 R14, desc[UR36][R20.64] ;  /* 0x00000024140e0981 */ /* 0x000f28000c1e1b00 */
[----:B------:R-:W5:Y:S01]  /*19ae0*/  @P0 LDG.E.64 R12, desc[UR36][R26.64] ;  /* 0x000000241a0c0981 */ /* 0x000f62000c1e1b00 */
[----:B------:R-:W0:Y:S02]  /*19af0*/  LDCU.U8 UR4, c[0x0][0x799] ;  /* 0x0000f320ff0477ac */ /* 0x000e240008000000 */
[----:B0-----:R-:W-:-:S02]  /*19b00*/  ISETP.NE.AND P1, PT, RZ, UR4, PT ;  /* 0x00000004ff007c0c */ /* 0x001fc4000bf25270 */
[----:B--2---:R-:W-:Y:S02]  /*19b10*/  @P0 LOP3.LUT R9, R5, R9, RZ, 0x3c, !PT ;  /* 0x0000000905090212 */ /* 0x004fe400078e3cff */
[----:B---3--:R-:W-:Y:S02]  /*19b20*/  @P0 LOP3.LUT R6, R10, R6, RZ, 0x3c, !PT ;  /* 0x000000060a060212 */ /* 0x008fe400078e3cff */
[----:B------:R-:W-:Y:S02]  /*19b30*/  @P0 LOP3.LUT R7, R11, R7, RZ, 0x3c, !PT ;  /* 0x000000070b070212 */ /* 0x000fe400078e3cff */
[----:B----4-:R-:W-:Y:S01]  /*19b40*/  @P0 LOP3.LUT R0, R14, R0, RZ, 0x3c, !PT ;  /* 0x000000000e000212 */ /* 0x010fe200078e3cff */
[----:B------:R-:W-:Y:S01]  /*19b50*/  IMAD.MOV.U32 R17, RZ, RZ, R9 ;  /* 0x000000ffff117224 */ /* 0x000fe200078e0009 */
[----:B------:R-:W-:Y:S02]  /*19b60*/  @P0 LOP3.LUT R3, R15, R3, RZ, 0x3c, !PT ;  /* 0x000000030f030212 */ /* 0x000fe400078e3cff */
[----:B------:R-:W-:-:S02]  /*19b70*/  @P0 LOP3.LUT R16, R4, R16, RZ, 0x3c, !PT ;  /* 0x0000001004100212 */ /* 0x000fc400078e3cff */
[----:B------:R-:W-:Y:S02]  /*19b80*/  MOV R32, R6 ;  /* 0x0000000600207202 */ /* 0x000fe40000000f00 */
[----:B------:R-:W-:Y:S01]  /*19b90*/  MOV R33, R7 ;  /* 0x0000000700217202 */ /* 0x000fe20000000f00 */
[----:B------:R-:W-:Y:S01]  /*19ba0*/  IMAD.MOV.U32 R34, RZ, RZ, R0 ;  /* 0x000000ffff227224 */ /* 0x000fe200078e0000 */
[----:B-----5:R-:W-:Y:S02]  /*19bb0*/  @P0 LOP3.LUT R18, R12, R18, RZ, 0x3c, !PT ;  /* 0x000000120c120212 */ /* 0x020fe400078e3cff */
[----:B------:R-:W-:Y:S02]  /*19bc0*/  @P0 LOP3.LUT R19, R13, R19, RZ, 0x3c, !PT ;  /* 0x000000130d130212 */ /* 0x000fe400078e3cff */
[----:B------:R-:W-:Y:S01]  /*19bd0*/  MOV R35, R3 ;  /* 0x0000000300237202 */ /* 0x000fe20000000f00 */
[----:B------:R0:W-:Y:S04]  /*19be0*/  @!P1 STG.E.64 desc[UR36][R30.64], R16 ;  /* 0x000000101e009986 */ /* 0x0001e8000c101b24 */
[----:B------:R0:W-:Y:S04]  /*19bf0*/  @!P1 STG.E.64 desc[UR36][R28.64], R32 ;  /* 0x000000201c009986 */ /* 0x0001e8000c101b24 */
[----:B------:R0:W-:Y:S04]  /*19c00*/  @!P1 STG.E.64 desc[UR36][R26.64], R18 ;  /* 0x000000121a009986 */ /* 0x0001e8000c101b24 */
[----:B------:R0:W-:Y:S01]  /*19c10*/  @!P1 STG.E.64 desc[UR36][R20.64], R34 ;  /* 0x0000002214009986 */ /* 0x0001e2000c101b24 */
[----:B------:R-:W-:Y:S05]  /*19c20*/  @!P1 EXIT ;  /* 0x000000000000994d */ /* 0x000fea0003800000 */
        /* <DEDUP_REMOVED lines=9> */
[----:B------:R-:W-:Y:S01]  /*19cc0*/  MOV R13, RZ ;  /* 0x000000ff000d7202 */ /* 0x000fe20000000f00 */
[----:B------:R-:W5:Y:S01]  /*19cd0*/  LDCU.64 UR6, c[0x4][0x670] ;  /* 0x0100ce00ff0677ac */ /* 0x000f620008000a00 */
[----:B-1----:R-:W-:Y:S01]  /*19ce0*/  MOV R4, UR4 ;  /* 0x0000000400047c02 */ /* 0x002fe20008000f00 */
[----:B------:R-:W-:Y:S01]  /*19cf0*/  IMAD.U32 R5, RZ, RZ, UR5 ;  /* 0x00000005ff057e24 */ /* 0x000fe2000f8e00ff */
[----:B----4-:R-:W-:-:S02]  /*19d00*/  MOV R6, UR8 ;  /* 0x0000000800067c02 */ /* 0x010fc40008000f00 */
[----:B------:R-:W-:Y:S01]  /*19d10*/  MOV R7, UR9 ;  /* 0x0000000900077c02 */ /* 0x000fe20008000f00 */
[----:B-----5:R-:W-:Y:S01]  /*19d20*/  IMAD.U32 R10, RZ, RZ, UR6 ;  /* 0x00000006ff0a7e24 */ /* 0x020fe2000f8e00ff */
[----:B--2---:R-:W-:-:S07]  /*19d30*/  MOV R11, UR7 ;  /* 0x00000007000b7c02 */ /* 0x004fce0008000f00 */
[----:B0-----:R-:W-:-:S07]  /*19d40*/  LEPC R20, `(.L_x_609) ;  /* 0x000000001014794e */ /* 0x001fce0000000000 */
[----:B---3--:R-:W-:Y:S05]  /*19d50*/  CALL.ABS.NOINC R14 ;  /* 0x000000000e007343 */ /* 0x008fea0003c00000 */
.L_x_609:
        /* <DEDUP_REMOVED lines=19> */
.L_x_610:
[----:B------:R-:W-:Y:S05]  /*19e90*/  BRA `(.L_x_611) ;  /* 0x0000000000047947 */ /* 0x000fea0003800000 */
.L_x_608:
[----:B------:R1:W-:Y:S02]  /*19ea0*/  STG.E.64 desc[UR36][R30.64], R16 ;  /* 0x000000101e007986 */ /* 0x0003e4000c101b24 */
.L_x_611:
[----:B------:R-:W2:Y:S01]  /*19eb0*/  LDCU.64 UR6, c[0x0][0x768] ;  /* 0x0000ed00ff0677ac */ /* 0x000ea20008000a00 */
[----:B------:R-:W3:Y:S01]  /*19ec0*/  LDCU UR4, c[0x0][0x79c] ;  /* 0x0000f380ff0477ac */ /* 0x000ee20008000800 */
[----:B--2---:R-:W-:Y:S01]  /*19ed0*/  IADD3 R24, P0, PT, R24, UR6, RZ ;  /* 0x0000000618187c10 */ /* 0x004fe2000ff1e0ff */
[----:B---3--:R-:W-:-:S04]  /*19ee0*/  UISETP.NE.AND UP0, UPT, UR4, 0x1, UPT ;  /* 0x000000010400788c */ /* 0x008fc8000bf05270 */
[----:B------:R-:W-:-:S05]  /*19ef0*/  IMAD.X R25, RZ, RZ, UR7, P0 ;  /* 0x00000007ff197e24 */ /* 0x000fca00080e06ff */
[----:B------:R2:W-:Y:S01]  /*19f00*/  STG.E.64 desc[UR36][R24.64], R32 ;  /* 0x0000002018007986 */ /* 0x0005e2000c101b24 */
[----:B------:R-:W-:Y:S05]  /*19f10*/  BRA.U !UP0, `(.L_x_612) ;  /* 0x0000000108907547 */ /* 0x000fea000b800000 */
[----:B------:R-:W-:Y:S01]  /*19f20*/  MOV R2, 0x0 ;  /* 0x0000000000027802 */ /* 0x000fe20000000f00 */
[----:B------:R-:W3:Y:S01]  /*19f30*/  LDCU.64 UR4, c[0x4][0x7c8] ;  /* 0x0100f900ff0477ac */ /* 0x000ee20008000a00 */
[----:B------:R-:W-:Y:S01]  /*19f40*/  HFMA2 R8, -RZ, RZ, 0, 4.4763088226318359375e-05 ;  /* 0x000002efff087431 */ /* 0x000fe200000001ff */
[----:B------:R-:W-:Y:S01]  /*19f50*/  MOV R12, 0x1 ;  /* 0x00000001000c7802 */ /* 0x000fe20000000f00 */
[----:B------:R4:W0:Y:S01]  /*19f60*/  LDC.64 R14, c[0x4][R2] ;  /* 0x01000000020e7b82 */ /* 0x0008220000000a00 */
[----:B------:R-:W5:Y:S01]  /*19f70*/  LDCU.64 UR6, c[0x4][0x7b8] ;  /* 0x0100f700ff0677ac */ /* 0x000f620008000a00 */
[----:B------:R-:W-:Y:S01]  /*19f80*/  IMAD.MOV.U32 R13, RZ, RZ, RZ ;  /* 0x000000ffff0d7224 */ /* 0x000fe200078e00ff */
[----:B------:R-:W1:Y:S01]  /*19f90*/  LDCU.64 UR8, c[0x4][0x670] ;  /* 0x0100ce00ff0877ac */ /* 0x000e620008000a00 */
[----:B---3--:R-:W-:Y:S02]  /*19fa0*/  MOV R4, UR4 ;  /* 0x0000000400047c02 */ /* 0x008fe40008000f00 */
[----:B------:R-:W-:Y:S01]  /*19fb0*/  MOV R5, UR5 ;  /* 0x0000000500057c02 */ /* 0x000fe20008000f00 */
[----:B-----5:R-:W-:Y:S01]  /*19fc0*/  IMAD.U32 R6, RZ, RZ, UR6 ;  /* 0x00000006ff067e24 */ /* 0x020fe2000f8e00ff */
[----:B------:R-:W-:-:S02]  /*19fd0*/  MOV R7, UR7 ;  /* 0x0000000700077c02 */ /* 0x000fc40008000f00 */
[----:B-1----:R-:W-:Y:S01]  /*19fe0*/  MOV R10, UR8 ;  /* 0x00000008000a7c02 */ /* 0x002fe20008000f00 */
[----:B----4-:R-:W-:-:S07]  /*19ff0*/  IMAD.U32 R11, RZ, RZ, UR9 ;  /* 0x00000009ff0b7e24 */ /* 0x010fce000f8e00ff */
[----:B0-----:R-:W-:-:S07]  /*1a000*/  LEPC R20, `(.L_x_613) ;  /* 0x000000001014794e */ /* 0x001fce0000000000 */
[----:B--2---:R-:W-:Y:S05]  /*1a010*/  CALL.ABS.NOINC R14 ;  /* 0x000000000e007343 */ /* 0x004fea0003c00000 */
.L_x_613:
[----:B------:R-:W0:Y:S01]  /*1a020*/  LDCU.64 UR4, c[0x0][0x768] ;  /* 0x0000ed00ff0477ac */ /* 0x000e220008000a00 */
[----:B------:R-:W1:Y:S01]  /*1a030*/  LDC.64 R2, c[0x4][R2] ;  /* 0x0100000002027b82 */ /* 0x000e620000000a00 */
[----:B------:R-:W-:Y:S02]  /*1a040*/  HFMA2 R8, -RZ, RZ, 0, 4.4763088226318359375e-05 ;  /* 0x000002efff087431 */ /* 0x000fe400000001ff */
[----:B------:R-:W-:Y:S01]  /*1a050*/  IMAD.MOV.U32 R12, RZ, RZ, 0x1 ;  /* 0x00000001ff0c7424 */ /* 0x000fe200078e00ff */
[----:B------:R-:W2:Y:S01]  /*1a060*/  LDCU.64 UR6, c[0x4][0x7c8] ;  /* 0x0100f900ff0677ac */ /* 0x000ea20008000a00 */
[----:B------:R-:W-:Y:S01]  /*1a070*/  MOV R13, RZ ;  /* 0x000000ff000d7202 */ /* 0x000fe20000000f00 */
[----:B------:R-:W3:Y:S01]  /*1a080*/  LDCU.64 UR8, c[0x4][0x7b8] ;  /* 0x0100f700ff0877ac */ /* 0x000ee20008000a00 */
[----:B0-----:R-:W-:-:S04]  /*1a090*/  IADD3 R14, P0, PT, R23, UR4, RZ ;  /* 0x00000004170e7c10 */ /* 0x001fc8000ff1e0ff */
[----:B------:R-:W-:Y:S01]  /*1a0a0*/  IADD3.X R15, PT, PT, RZ, UR5, RZ, P0, !PT ;  /* 0x00000005ff0f7c10 */ /* 0x000fe200087fe4ff */
[----:B------:R-:W0:Y:S01]  /*1a0b0*/  LDCU.64 UR4, c[0x4][0x670] ;  /* 0x0100ce00ff0477ac */ /* 0x000e220008000a00 */
[----:B--2---:R-:W-:Y:S01]  /*1a0c0*/  MOV R4, UR6 ;  /* 0x0000000600047c02 */ /* 0x004fe20008000f00 */
[----:B------:R-:W-:Y:S01]  /*1a0d0*/  IMAD.U32 R5, RZ, RZ, UR7 ;  /* 0x00000007ff057e24 */ /* 0x000fe2000f8e00ff */
[----:B---3--:R-:W-:Y:S01]  /*1a0e0*/  MOV R6, UR8 ;  /* 0x0000000800067c02 */ /* 0x008fe20008000f00 */
[----:B------:R2:W-:Y:S01]  /*1a0f0*/  STG.E.64 desc[UR36][R14.64], R18 ;  /* 0x000000120e007986 */ /* 0x0005e2000c101b24 */
[----:B------:R-:W-:Y:S01]  /*1a100*/  MOV R7, UR9 ;  /* 0x0000000900077c02 */ /* 0x000fe20008000f00 */
[----:B0-----:R-:W-:Y:S01]  /*1a110*/  IMAD.U32 R10, RZ, RZ, UR4 ;  /* 0x00000004ff0a7e24 */ /* 0x001fe2000f8e00ff */
[----:B--2---:R-:W-:-:S07]  /*1a120*/  MOV R11, UR5 ;  /* 0x00000005000b7c02 */ /* 0x004fce0008000f00 */
[----:B------:R-:W-:-:S07]  /*1a130*/  LEPC R20, `(.L_x_614) ;  /* 0x000000001014794e */ /* 0x000fce0000000000 */
[----:B-1----:R-:W-:Y:S05]  /*1a140*/  CALL.ABS.NOINC R2 ;  /* 0x0000000002007343 */ /* 0x002fea0003c00000 */
.L_x_614:
[----:B------:R-:W-:Y:S05]  /*1a150*/  BRA `(.L_x_615) ;  /* 0x00000000000c7947 */ /* 0x000fea0003800000 */
.L_x_612:
[----:B------:R-:W-:-:S04]  /*1a160*/  IADD3 R2, P0, PT, R23, UR6, RZ ;  /* 0x0000000617027c10 */ /* 0x000fc8000ff1e0ff */
[----:B------:R-:W-:-:S05]  /*1a170*/  IADD3.X R3, PT, PT, RZ, UR7, RZ, P0, !PT ;  /* 0x00000007ff037c10 */ /* 0x000fca00087fe4ff */
[----:B------:R3:W-:Y:S04]  /*1a180*/  STG.E.64 desc[UR36][R2.64], R18 ;  /* 0x0000001202007986 */ /* 0x0007e8000c101b24 */
.L_x_615:
[----:B------:R-:W4:Y:S02]  /*1a190*/  LDCU.64 UR4, c[0x0][0x768] ;  /* 0x0000ed00ff0477ac */ /* 0x000f240008000a00 */
[----:B----4-:R-:W-:-:S05]  /*1a1a0*/  IADD3 R22, P0, PT, R22, UR4, RZ ;  /* 0x0000000416167c10 */ /* 0x010fca000ff1e0ff */
[----:B------:R-:W-:-:S05]  /*1a1b0*/  IMAD.X R23, RZ, RZ, UR5, P0 ;  /* 0x00000005ff177e24 */ /* 0x000fca00080e06ff */
[----:B------:R-:W-:Y:S01]  /*1a1c0*/  STG.E.64 desc[UR36][R22.64], R34 ;  /* 0x0000002216007986 */ /* 0x000fe2000c101b24 */
[----:B------:R-:W-:Y:S05]  /*1a1d0*/  EXIT ;  /* 0x000000000000794d */ /* 0x000fea0003800000 */
.L_x_607:
[----:B------:R-:W2:Y:S01]  /*1a1e0*/  LDCU.U8 UR4, c[0x0][0x798] ;  /* 0x0000f300ff0477ac */ /* 0x000ea20008000000 */
[----:B------:R-:W3:Y:S01]  /*1a1f0*/  LDCU.U8 UR5, c[0x0][0x799] ;  /* 0x0000f320ff0577ac */ /* 0x000ee20008000000 */
[----:B--2---:R-:W-:Y:S02]  /*1a200*/  UISETP.NE.AND UP1, UPT, UR4, URZ, UPT ;  /* 0x000000ff0400728c */ /* 0x004fe4000bf25270 */
[----:B---3--:R-:W-:-:S07]  /*1a210*/  UISETP.NE.AND UP0, UPT, UR5, URZ, UPT ;  /* 0x000000ff0500728c */ /* 0x008fce000bf05270 */
[----:B------:R-:W-:Y:S05]  /*1a220*/  BRA.U !UP1, `(.L_x_616) ;  /* 0x0000000109307547 */ /* 0x000fea000b800000 */
[----:B01----:R-:W2:Y:S04]  /*1a230*/  LDG.E.64 R10, desc[UR36][R4.64] ;  /* 0x00000024040a7981 */ /* 0x003ea8000c1e1b00 */
[----:B------:R-:W3:Y:S04]  /*1a240*/  LDG.E.64 R12, desc[UR36][R4.64+0x8] ;  /* 0x00000824040c7981 */ /* 0x000ee8000c1e1b00 */
[----:B------:R-:W4:Y:S04]  /*1a250*/  LDG.E.64 R14, desc[UR36][R4.64+0x10] ;  /* 0x00001024040e7981 */ /* 0x000f28000c1e1b00 */
[----:B------:R-:W5:Y:S01]  /*1a260*/  LDG.E.64 R20, desc[UR36][R4.64+0x18] ;  /* 0x0000182404147981 */ /* 0x000f62000c1e1b00 */
[----:B--2---:R-:W-:-:S02]  /*1a270*/  LOP3.LUT R16, R10, R16, RZ, 0x3c, !PT ;  /* 0x000000100a107212 */ /* 0x004fc400078e3cff */
[----:B------:R-:W-:Y:S02]  /*1a280*/  LOP3.LUT R9, R11, R9, RZ, 0x3c, !PT ;  /* 0x000000090b097212 */ /* 0x000fe400078e3cff */
[----:B---3--:R-:W-:Y:S02]  /*1a290*/  LOP3.LUT R6, R12, R6, RZ, 0x3c, !PT ;  /* 0x000000060c067212 */ /* 0x008fe400078e3cff */
[----:B------:R-:W-:Y:S02]  /*1a2a0*/  LOP3.LUT R7, R13, R7, RZ, 0x3c, !PT ;  /* 0x000000070d077212 */ /* 0x000fe400078e3cff */
[----:B----4-:R-:W-:Y:S02]  /*1a2b0*/  LOP3.LUT R18, R14, R18, RZ, 0x3c, !PT ;  /* 0x000000120e127212 */ /* 0x010fe400078e3cff */
[----:B------:R-:W-:Y:S02]  /*1a2c0*/  LOP3.LUT R19, R15, R19, RZ, 0x3c, !PT ;  /* 0x000000130f137212 */ /* 0x000fe400078e3cff */
[----:B-----5:R-:W-:-:S02]  /*1a2d0*/  LOP3.LUT R0, R20, R0, RZ, 0x3c, !PT ;  /* 0x0000000014007212 */ /* 0x020fc400078e3cff */
[----:B------:R-:W-:-:S07]  /*1a2e0*/  LOP3.LUT R3, R21, R3, RZ, 0x3c, !PT ;  /* 0x0000000315037212 */ /* 0x000fce00078e3cff */
.L_x_616:
[----:B------:R-:W-:Y:S01]  /*1a2f0*/  MOV R17, R9 ;  /* 0x0000000900117202 */ /* 0x000fe20000000f00 */
[----:B------:R-:W-:Y:S01]  /*1a300*/  IMAD.MOV.U32 R27, RZ, RZ, R7 ;  /* 0x000000ffff1b7224 */ /* 0x000fe200078e0007 */
[----:B------:R-:W-:Y:S02]  /*1a310*/  MOV R26, R6 ;  /* 0x00000006001a7202 */ /* 0x000fe40000000f00 */
[----:B------:R-:W-:Y:S02]  /*1a320*/  MOV R28, R0 ;  /* 0x00000000001c7202 */ /* 0x000fe40000000f00 */
[----:B------:R-:W-:Y:S01]  /*1a330*/  MOV R29, R3 ;  /* 0x00000003001d7202 */ /* 0x000fe20000000f00 */
[----:B------:R-:W-:Y:S06]  /*1a340*/  BRA.U !UP0, `(.L_x_617) ;  /* 0x0000000508787547 */ /* 0x000fec000b800000 */
[----:B------:R-:W2:Y:S02]  /*1a350*/  LDCU UR4, c[0x0][0x79c] ;  /* 0x0000f380ff0477ac */ /* 0x000ea40008000800 */
[----:B--2---:R-:W-:-:S09]  /*1a360*/  UISETP.NE.AND UP0, UPT, UR4, 0x1, UPT ;  /* 0x000000010400788c */ /* 0x004fd2000bf05270 */
[----:B------:R-:W-:Y:S05]  /*1a370*/  BRA.U !UP0, `(.L_x_618) ;  /* 0x0000000108907547 */ /* 0x000fea000b800000 */
[----:B------:R-:W-:Y:S01]  /*1a380*/  MOV R2, 0x0 ;  /* 0x0000000000027802 */ /* 0x000fe20000000f00 */
[----:B------:R-:W2:Y:S01]  /*1a390*/  LDCU.64 UR4, c[0x4][0x7c8] ;  /* 0x0100f900ff0477ac */ /* 0x000ea20008000a00 */
[----:B01----:R-:W-:Y:S02]  /*1a3a0*/  HFMA2 R12, -RZ, RZ, 0, 5.9604644775390625e-08 ;  /* 0x00000001ff0c7431 */ /* 0x003fe400000001ff */
[----:B------:R-:W-:Y:S01]  /*1a3b0*/  IMAD.MOV.U32 R8, RZ, RZ, 0x2ef ;  /* 0x000002efff087424 */ /* 0x000fe200078e00ff */
[----:B------:R0:W1:Y:S01]  /*1a3c0*/  LDC.64 R14, c[0x4][R2] ;  /* 0x01000000020e7b82 */ /* 0x0000620000000a00 */
[----:B------:R-:W3:Y:S01]  /*1a3d0*/  LDCU.64 UR6, c[0x4][0x7b8] ;  /* 0x0100f700ff0677ac */ /* 0x000ee20008000a00 */
[----:B------:R-:W-:Y:S01]  /*1a3e0*/  MOV R13, RZ ;  /* 0x000000ff000d7202 */ /* 0x000fe20000000f00 */
[----:B------:R-:W4:Y:S01]  /*1a3f0*/  LDCU.64 UR8, c[0x4][0x670] ;  /* 0x0100ce00ff0877ac */ /* 0x000f220008000a00 */
[----:B--2---:R-:W-:Y:S01]  /*1a400*/  IMAD.U32 R4, RZ, RZ, UR4 ;  /* 0x00000004ff047e24 */ /* 0x004fe2000f8e00ff */
[----:B------:R-:W-:-:S02]  /*1a410*/  MOV R5, UR5 ;  /* 0x0000000500057c02 */ /* 0x000fc40008000f00 */
[----:B---3--:R-:W-:Y:S01]  /*1a420*/  MOV R6, UR6 ;  /* 0x0000000600067c02 */ /* 0x008fe20008000f00 */
[----:B------:R-:W-:Y:S01]  /*1a430*/  IMAD.U32 R7, RZ, RZ, UR7 ;  /* 0x00000007ff077e24 */ /* 0x000fe2000f8e00ff */
[----:B----4-:R-:W-:Y:S02]  /*1a440*/  MOV R10, UR8 ;  /* 0x00000008000a7c02 */ /* 0x010fe40008000f00 */
[----:B0-----:R-:W-:-:S07]  /*1a450*/  MOV R11, UR9 ;  /* 0x00000009000b7c02 */ /* 0x001fce0008000f00 */
[----:B------:R-:W-:-:S07]  /*1a460*/  LEPC R20, `(.L_x_619) ;  /* 0x000000001014794e */ /* 0x000fce0000000000 */
[----:B-1----:R-:W-:Y:S05]  /*1a470*/  CALL.ABS.NOINC R14 ;  /* 0x000000000e007343 */ /* 0x002fea0003c00000 */
.L_x_619:
        /* <DEDUP_REMOVED lines=19> */
.L_x_620:
[----:B------:R-:W-:Y:S05]  /*1a5b0*/  BRA `(.L_x_621) ;  /* 0x0000000000107947 */ /* 0x000fea0003800000 */
.L_x_618:
[----:B------:R-:W2:Y:S02]  /*1a5c0*/  LDCU.64 UR4, c[0x0][0x768] ;  /* 0x0000ed00ff0477ac */ /* 0x000ea40008000a00 */
[----:B--2---:R-:W-:-:S04]  /*1a5d0*/  IADD3 R2, P0, PT, R25, UR4, RZ ;  /* 0x0000000419027c10 */ /* 0x004fc8000ff1e0ff */
[----:B------:R-:W-:-:S05]  /*1a5e0*/  IADD3.X R3, PT, PT, RZ, UR5, RZ, P0, !PT ;  /* 0x00000005ff037c10 */ /* 0x000fca00087fe4ff */
[----:B------:R2:W-:Y:S04]  /*1a5f0*/  STG.E.64 desc[UR36][R2.64], R16 ;  /* 0x0000001002007986 */ /* 0x0005e8000c101b24 */
.L_x_621:
[----:B------:R-:W3:Y:S01]  /*1a600*/  LDCU.64 UR6, c[0x0][0x768] ;  /* 0x0000ed00ff0677ac */ /* 0x000ee20008000a00 */
[----:B------:R-:W4:Y:S01]  /*1a610*/  LDCU UR4, c[0x0][0x79c] ;  /* 0x0000f380ff0477ac */ /* 0x000f220008000800 */
[----:B---3--:R-:W-:-:S04]  /*1a620*/  IADD3 R24, P0, PT, R24, UR6, RZ ;  /* 0x0000000618187c10 */ /* 0x008fc8000ff1e0ff */
[----:B------:R-:W-:Y:S01]  /*1a630*/  IADD3.X R25, PT, PT, RZ, UR7, RZ, P0, !PT ;  /* 0x00000007ff197c10 */ /* 0x000fe200087fe4ff */
[----:B----4-:R-:W-:-:S04]  /*1a640*/  UISETP.NE.AND UP0, UPT, UR4, 0x1, UPT ;  /* 0x000000010400788c */ /* 0x010fc8000bf05270 */
[----:B------:R3:W-:Y:S05]  /*1a650*/  STG.E.64 desc[UR36][R24.64], R26 ;  /* 0x0000001a18007986 */ /* 0x0007ea000c101b24 */
[----:B------:R-:W-:Y:S05]  /*1a660*/  BRA.U !UP0, `(.L_x_622) ;  /* 0x0000000108907547 */ /* 0x000fea000b800000 */
[----:B--2---:R-:W-:Y:S01]  /*1a670*/  MOV R2, 0x0 ;  /* 0x0000000000027802 */ /* 0x004fe20000000f00 */
[----:B------:R-:W2:Y:S01]  /*1a680*/  LDCU.64 UR4, c[0x4][0x7c8] ;  /* 0x0100f900ff0477ac */ /* 0x000ea20008000a00 */
[----:B01----:R-:W-:Y:S02]  /*1a690*/  HFMA2 R12, -RZ, RZ, 0, 5.9604644775390625e-08 ;  /* 0x00000001ff0c7431 */ /* 0x003fe400000001ff */
[----:B------:R-:W-:Y:S01]  /*1a6a0*/  IMAD.MOV.U32 R8, RZ, RZ, 0x2ef ;  /* 0x000002efff087424 */ /* 0x000fe200078e00ff */
[----:B------:R0:W1:Y:S01]  /*1a6b0*/  LDC.64 R14, c[0x4][R2] ;  /* 0x01000000020e7b82 */ /* 0x0000620000000a00 */
        /* <DEDUP_REMOVED lines=8> */
[----:B0-----:R-:W-:-:S07]  /*1a740*/  MOV R11, UR9 ;  /* 0x00000009000b7c02 */ /* 0x001fce0008000f00 */
[----:B------:R-:W-:-:S07]  /*1a750*/  LEPC R20, `(.L_x_623) ;  /* 0x000000001014794e */ /* 0x000fce0000000000 */
[----:B-1-3--:R-:W-:Y:S05]  /*1a760*/  CALL.ABS.NOINC R14 ;  /* 0x000000000e007343 */ /* 0x00afea0003c00000 */
.L_x_623:
        /* <DEDUP_REMOVED lines=19> */
.L_x_624:
[----:B------:R-:W-:Y:S05]  /*1a8a0*/  BRA `(.L_x_625) ;  /* 0x00000000000c7947 */ /* 0x000fea0003800000 */
.L_x_622:
[----:B--2---:R-:W-:-:S04]  /*1a8b0*/  IADD3 R2, P0, PT, R23, UR6, RZ ;  /* 0x0000000617027c10 */ /* 0x004fc8000ff1e0ff */
[----:B------:R-:W-:-:S05]  /*1a8c0*/  IADD3.X R3, PT, PT, RZ, UR7, RZ, P0, !PT ;  /* 0x00000007ff037c10 */ /* 0x000fca00087fe4ff */
[----:B------:R2:W-:Y:S04]  /*1a8d0*/  STG.E.64 desc[UR36][R2.64], R18 ;  /* 0x0000001202007986 */ /* 0x0005e8000c101b24 */
.L_x_625:
[----:B------:R-:W4:Y:S02]  /*1a8e0*/  LDCU.64 UR4, c[0x0][0x768] ;  /* 0x0000ed00ff0477ac */ /* 0x000f240008000a00 */
[----:B----4-:R-:W-:-:S04]  /*1a8f0*/  IADD3 R22, P0, PT, R22, UR4, RZ ;  /* 0x0000000416167c10 */ /* 0x010fc8000ff1e0ff */
[----:B------:R-:W-:-:S05]  /*1a900*/  IADD3.X R23, PT, PT, RZ, UR5, RZ, P0, !PT ;  /* 0x00000005ff177c10 */ /* 0x000fca00087fe4ff */
[----:B------:R-:W-:Y:S01]  /*1a910*/  STG.E.64 desc[UR36][R22.64], R28 ;  /* 0x0000001c16007986 */ /* 0x000fe2000c101b24 */
[----:B------:R-:W-:Y:S05]  /*1a920*/  EXIT ;  /* 0x000000000000794d */ /* 0x000fea0003800000 */
.L_x_617:
[----:B------:R-:W-:Y:S04]  /*1a930*/  STG.E.64 desc[UR36][R4.64], R16 ;  /* 0x0000001004007986 */ /* 0x000fe8000c101b24 */
[----:B------:R-:W-:Y:S04]  /*1a940*/  STG.E.64 desc[UR36][R4.64+0x8], R26 ;  /* 0x0000081a04007986 */ /* 0x000fe8000c101b24 */
[----:B------:R-:W-:Y:S04]  /*1a950*/  STG.E.64 desc[UR36][R4.64+0x10], R18 ;  /* 0x0000101204007986 */ /* 0x000fe8000c101b24 */
[----:B------:R-:W-:Y:S01]  /*1a960*/  STG.E.64 desc[UR36][R4.64+0x18], R28 ;  /* 0x0000181c04007986 */ /* 0x000fe2000c101b24 */
[----:B------:R-:W-:Y:S05]  /*1a970*/  EXIT ;  /* 0x000000000000794d */ /* 0x000fea0003800000 */
.L_x_581:
        /* <DEDUP_REMOVED lines=11> */
[----:B------:R-:W-:-:S04]  /*1aa30*/  ISETP.NE.U32.AND P0, PT, R8, RZ, PT ;  /* 0x000000ff0800720c */ /* 0x000fc80003f05070 */
[----:B------:R-:W-:-:S13]  /*1aa40*/  ISETP.NE.AND.EX P0, PT, R9, RZ, PT, P0 ;  /* 0x000000ff0900720c */ /* 0x000fda0003f05300 */
[----:B------:R-:W-:Y:S05]  /*1aa50*/  @P0 BRA `(.L_x_626) ;  /* 0x0000000400f00947 */ /* 0x000fea0003800000 */
[----:B------:R-:W0:Y:S01]  /*1aa60*/  LDCU.U8 UR6, c[0x0][0x798] ;  /* 0x0000f300ff0677ac */ /* 0x000e220008000000 */
[----:B------:R-:W1:Y:S01]  /*1aa70*/  LDCU.64 UR4, c[0x0][0x768] ;  /* 0x0000ed00ff0477ac */ /* 0x000e620008000a00 */
[----:B0-----:R-:W-:Y:S02]  /*1aa80*/  ISETP.NE.AND P0, PT, RZ, UR6, PT ;  /* 0x00000006ff007c0c */ /* 0x001fe4000bf05270 */
[----:B-1----:R-:W-:Y:S02]  /*1aa90*/  IADD3 R20, P3, PT, R26, UR4, RZ ;  /* 0x000000041a147c10 */ /* 0x002fe4000ff7e0ff */
[----:B------:R-:W-:Y:S02]  /*1aaa0*/  IADD3 R14, P2, PT, R25, UR4, RZ ;  /* 0x00000004190e7c10 */ /* 0x000fe4000ff5e0ff */
[----:B------:R-:W-:Y:S02]  /*1aab0*/  IADD3 R22, P4, PT, R27, UR4, RZ ;  /* 0x000000041b167c10 */ /* 0x000fe4000ff9e0ff */
[----:B------:R-:W-:-:S02]  /*1aac0*/  IADD3.X R21, PT, PT, RZ, UR5, RZ, P3, !PT ;  /* 0x00000005ff157c10 */ /* 0x000fc40009ffe4ff */
[----:B------:R-:W-:Y:S01]  /*1aad0*/  IADD3.X R15, PT, PT, RZ, UR5, RZ, P2, !PT ;  /* 0x00000005ff0f7c10 */ /* 0x000fe200097fe4ff */
[----:B------:R-:W-:Y:S01]  /*1aae0*/  IMAD.X R23, RZ, RZ, UR5, P4 ;  /* 0x00000005ff177e24 */ /* 0x000fe2000a0e06ff */
[----:B------:R-:W-:Y:S01]  /*1aaf0*/  IADD3 R12, P1, PT, R24, UR4, RZ ;  /* 0x00000004180c7c10 */ /* 0x000fe2000ff3e0ff */
[----:B------:R-:W2:Y:S04]  /*1ab00*/  @P0 LDG.E.64 R4, desc[UR36][R20.64] ;  /* 0x0000002414040981 */ /* 0x000ea8000c1e1b00 */
[----:B------:R-:W3:Y:S01]  /*1ab10*/  @P0 LDG.E.64 R8, desc[UR36][R14.64] ;  /* 0x000000240e080981 */ /* 0x000ee2000c1e1b00 */
[----:B------:R-:W-:-:S03]  /*1ab20*/  IMAD.X R13, RZ, RZ, UR5, P1 ;  /* 0x00000005ff0d7e24 */ /* 0x000fc600088e06ff */
[----:B------:R-:W4:Y:S04]  /*1ab30*/  @P0 LDG.E.64 R2, desc[UR36][R22.64] ;  /* 0x0000002416020981 */ /* 0x000f28000c1e1b00 */
[----:B------:R-:W5:Y:S01]  /*1ab40*/  @P0 LDG.E.64 R10, desc[UR36][R12.64] ;  /* 0x000000240c0a0981 */ /* 0x000f62000c1e1b00 */
[----:B------:R-:W0:Y:S02]  /*1ab50*/  LDCU.U8 UR4, c[0x0][0x799] ;  /* 0x0000f320ff0477ac */ /* 0x000e240008000000 */
[----:B0-----:R-:W-:Y:S02]  /*1ab60*/  ISETP.NE.AND P1, PT, RZ, UR4, PT ;  /* 0x00000004ff007c0c */ /* 0x001fe4000bf25270 */
[----:B--2---:R-:W-:Y:S02]  /*1ab70*/  @P0 LOP3.LUT R0, R4, R0, RZ, 0x3c, !PT ;  /* 0x0000000004000212 */ /* 0x004fe400078e3cff */
[----:B---3--:R-:W-:-:S02]  /*1ab80*/  @P0 LOP3.LUT R7, R9, R7, RZ, 0x3c, !PT ;  /* 0x0000000709070212 */ /* 0x008fc400078e3cff */
[----:B------:R-:W-:Y:S02]  /*1ab90*/  @P0 LOP3.LUT R6, R8, R6, RZ, 0x3c, !PT ;  /* 0x0000000608060212 */ /* 0x000fe400078e3cff */
[----:B----4-:R-:W-:Y:S02]  /*1aba0*/  @P0 LOP3.LUT R18, R2, R18, RZ, 0x3c, !PT ;  /* 0x0000001202120212 */ /* 0x010fe400078e3cff */
[----:B------:R-:W-:Y:S01]  /*1abb0*/  @P0 LOP3.LUT R19, R3, R19, RZ, 0x3c, !PT ;  /* 0x0000001303130212 */ /* 0x000fe200078e3cff */
[----:B------:R-:W-:Y:S01]  /*1abc0*/  IMAD.MOV.U32 R17, RZ, RZ, R7 ;  /* 0x000000ffff117224 */ /* 0x000fe200078e0007 */
[----:B------:R-:W-:Y:S02]  /*1abd0*/  @P0 LOP3.LUT R73, R5, R73, RZ, 0x3c, !PT ;  /* 0x0000004905490212 */ /* 0x000fe400078e3cff */
[----:B------:R-:W-:Y:S02]  /*1abe0*/  MOV R72, R0 ;  /* 0x0000000000487202 */ /* 0x000fe40000000f00 */
[----:B------:R-:W-:-:S02]  /*1abf0*/  MOV R16, R6 ;  /* 0x0000000600107202 */ /* 0x000fc40000000f00 */
[----:B-----5:R-:W-:Y:S02]  /*1ac00*/  @P0 LOP3.LUT R66, R10, R66, RZ, 0x3c, !PT ;  /* 0x000000420a420212 */ /* 0x020fe400078e3cff */
[----:B------:R-:W-:Y:S01]  /*1ac10*/  @P0 LOP3.LUT R67, R11, R67, RZ, 0x3c, !PT ;  /* 0x000000430b430212 */ /* 0x000fe200078e3cff */
        /* <DEDUP_REMOVED lines=10> */
[----:B------:R-:W-:Y:S01]  /*1acc0*/  HFMA2 R8, -RZ, RZ, 0, 4.4763088226318359375e-05 ;  /* 0x000002efff087431 */ /* 0x000fe200000001ff */
[----:B0-----:R-:W-:Y:S01]  /*1acd0*/  MOV R12, 0x1 ;  /* 0x00000001000c7802 */ /* 0x001fe20000000f00 */
[----:B------:R0:W2:Y:S01]  /*1ace0*/  LDC.64 R14, c[0x4][R2] ;  /* 0x01000000020e7b82 */ /* 0x0000a20000000a00 */
[----:B------:R-:W3:Y:S01]  /*1acf0*/  LDCU.64 UR6, c[0x4][0x7b8] ;  /* 0x0100f700ff0677ac */ /* 0x000ee20008000a00 */
[----:B------:R-:W-:Y:S01]  /*1ad00*/  IMAD.MOV.U32 R13, RZ, RZ, RZ ;  /* 0x000000ffff0d7224 */ /* 0x000fe200078e00ff */
[----:B------:R-:W4:Y:S01]  /*1ad10*/  LDCU.64 UR8, c[0x4][0x670] ;  /* 0x0100ce00ff0877ac */ /* 0x000f220008000a00 */
[----:B-1----:R-:W-:Y:S02]  /*1ad20*/  MOV R4, UR4 ;  /* 0x0000000400047c02 */ /* 0x002fe40008000f00 */
[----:B------:R-:W-:Y:S01]  /*1ad30*/  MOV R5, UR5 ;  /* 0x0000000500057c02 */ /* 0x000fe20008000f00 */
[----:B---3--:R-:W-:Y:S01]  /*1ad40*/  IMAD.U32 R6, RZ, RZ, UR6 ;  /* 0x00000006ff067e24 */ /* 0x008fe2000f8e00ff */
[----:B------:R-:W-:-:S02]  /*1ad50*/  MOV R7, UR7 ;  /* 0x0000000700077c02 */ /* 0x000fc40008000f00 */
[----:B----4-:R-:W-:Y:S01]  /*1ad60*/  MOV R10, UR8 ;  /* 0x00000008000a7c02 */ /* 0x010fe20008000f00 */
[----:B0-----:R-:W-:-:S07]  /*1ad70*/  IMAD.U32 R11, RZ, RZ, UR9 ;  /* 0x00000009ff0b7e24 */ /* 0x001fce000f8e00ff */
[----:B------:R-:W-:-:S07]  /*1ad80*/  LEPC R20, `(.L_x_628) ;  /* 0x000000001014794e */ /* 0x000fce0000000000 */
[----:B--2---:R-:W-:Y:S05]  /*1ad90*/  CALL.ABS.NOINC R14 ;  /* 0x000000000e007343 */ /* 0x004fea0003c00000 */
.L_x_628:
        /* <DEDUP_REMOVED lines=19> */
.L_x_629:
[----:B------:R-:W-:Y:S05]  /*1aed0*/  BRA `(.L_x_630) ;  /* 0x0000000000047947 */ /* 0x000fea0003800000 */
.L_x_627:
[----:B------:R1:W-:Y:S02]  /*1aee0*/  STG.E.64 desc[UR36][R22.64], R18 ;  /* 0x0000001216007986 */ /* 0x0003e4000c101b24 */
.L_x_630:
[----:B------:R-:W2:Y:S01]  /*1aef0*/  LDCU.64 UR6, c[0x0][0x768] ;  /* 0x0000ed00ff0677ac */ /* 0x000ea20008000a00 */
[----:B------:R-:W3:Y:S01]  /*1af00*/  LDCU UR4, c[0x0][0x79c] ;  /* 0x0000f380ff0477ac */ /* 0x000ee20008000800 */
[----:B--2---:R-:W-:-:S04]  /*1af10*/  IADD3 R26, P0, PT, R26, UR6, RZ ;  /* 0x000000061a1a7c10 */ /* 0x004fc8000ff1e0ff */
[----:B------:R-:W-:Y:S01]  /*1af20*/  IADD3.X R27, PT, PT, RZ, UR7, RZ, P0, !PT ;  /* 0x00000007ff1b7c10 */ /* 0x000fe200087fe4ff */
[----:B---3--:R-:W-:-:S04]  /*1af30*/  UISETP.NE.AND UP0, UPT, UR4, 0x1, UPT ;  /* 0x000000010400788c */ /* 0x008fc8000bf05270 */
[----:B------:R2:W-:Y:S05]  /*1af40*/  STG.E.64 desc[UR36][R26.64], R72 ;  /* 0x000000481a007986 */ /* 0x0005ea000c101b24 */
[----:B------:R-:W-:Y:S05]  /*1af50*/  BRA.U !UP0, `(.L_x_631) ;  /* 0x0000000108907547 */ /* 0x000fea000b800000 */
[----:B------:R-:W-:Y:S01]  /*1af60*/  MOV R2, 0x0 ;  /* 0x0000000000027802 */ /* 0x000fe20000000f00 */
[----:B------:R-:W3:Y:S01]  /*1af70*/  LDCU.64 UR4, c[0x4][0x7c8] ;  /* 0x0100f900ff0477ac */ /* 0x000ee20008000a00 */
[----:B0-----:R-:W-:Y:S02]  /*1af80*/  HFMA2 R12, -RZ, RZ, 0, 5.9604644775390625e-08 ;  /* 0x00000001ff0c7431 */ /* 0x001fe400000001ff */
[----:B------:R-:W-:Y:S01]  /*1af90*/  IMAD.MOV.U32 R8, RZ, RZ, 0x2ef ;  /* 0x000002efff087424 */ /* 0x000fe200078e00ff */
[----:B------:R0:W4:Y:S01]  /*1afa0*/  LDC.64 R14, c[0x4][R2] ;  /* 0x01000000020e7b82 */ /* 0x0001220000000a00 */
[----:B------:R-:W5:Y:S01]  /*1afb0*/  LDCU.64 UR6, c[0x4][0x7b8] ;  /* 0x0100f700ff0677ac */ /* 0x000f620008000a00 */
[----:B------:R-:W-:Y:S01]  /*1afc0*/  MOV R13, RZ ;  /* 0x000000ff000d7202 */ /* 0x000fe20000000f00 */
[----:B------:R-:W1:Y:S01]  /*1afd0*/  LDCU.64 UR8, c[0x4][0x670] ;  /* 0x0100ce00ff0877ac */ /* 0x000e620008000a00 */
[----:B---3--:R-:W-:Y:S01]  /*1afe0*/  IMAD.U32 R4, RZ, RZ, UR4 ;  /* 0x00000004ff047e24 */ /* 0x008fe2000f8e00ff */
[----:B------:R-:W-:-:S02]  /*1aff0*/  MOV R5, UR5 ;  /* 0x0000000500057c02 */ /* 0x000fc40008000f00 */
[----:B-----5:R-:W-:Y:S01]  /*1b000*/  MOV R6, UR6 ;  /* 0x0000000600067c02 */ /* 0x020fe20008000f00 */
[----:B------:R-:W-:Y:S01]  /*1b010*/  IMAD.U32 R7, RZ, RZ, UR7 ;  /* 0x00000007ff077e24 */ /* 0x000fe2000f8e00ff */
[----:B-1----:R-:W-:Y:S02]  /*1b020*/  MOV R10, UR8 ;  /* 0x00000008000a7c02 */ /* 0x002fe40008000f00 */
[----:B0-----:R-:W-:-:S07]  /*1b030*/  MOV R11, UR9 ;  /* 0x00000009000b7c02 */ /* 0x001fce0008000f00 */
[----:B------:R-:W-:-:S07]  /*1b040*/  LEPC R20, `(.L_x_632) ;  /* 0x000000001014794e */ /* 0x000fce0000000000 */
[----:B--2-4-:R-:W-:Y:S05]  /*1b050*/  CALL.ABS.NOINC R14 ;  /* 0x000000000e007343 */ /* 0x014fea0003c00000 */
.L_x_632:
        /* <DEDUP_REMOVED lines=19> */
.L_x_633:
[----:B------:R-:W-:Y:S05]  /*1b190*/  BRA `(.L_x_634) ;  /* 0x00000000000c7947 */ /* 0x000fea0003800000 */
.L_x_631:
[----:B------:R-:W-:-:S04]  /*1b1a0*/  IADD3 R2, P0, PT, R25, UR6, RZ ;  /* 0x0000000619027c10 */ /* 0x000fc8000ff1e0ff */
[----:B------:R-:W-:-:S05]  /*1b1b0*/  IADD3.X R3, PT, PT, RZ, UR7, RZ, P0, !PT ;  /* 0x00000007ff037c10 */ /* 0x000fca00087fe4ff */
[----:B------:R3:W-:Y:S04]  /*1b1c0*/  STG.E.64 desc[UR36][R2.64], R16 ;  /* 0x0000001002007986 */ /* 0x0007e8000c101b24 */
.L_x_634:
[----:B------:R-:W4:Y:S02]  /*1b1d0*/  LDCU.64 UR4, c[0x0][0x768] ;  /* 0x0000ed00ff0477ac */ /* 0x000f240008000a00 */
[----:B----4-:R-:W-:-:S04]  /*1b1e0*/  IADD3 R24, P0, PT, R24, UR4, RZ ;  /* 0x0000000418187c10 */ /* 0x010fc8000ff1e0ff */
[----:B------:R-:W-:-:S05]  /*1b1f0*/  IADD3.X R25, PT, PT, RZ, UR5, RZ, P0, !PT ;  /* 0x00000005ff197c10 */ /* 0x000fca00087fe4ff */
[----:B------:R-:W-:Y:S01]  /*1b200*/  STG.E.64 desc[UR36][R24.64], R66 ;  /* 0x0000004218007986 */ /* 0x000fe2000c101b24 */
[----:B------:R-:W-:Y:S05]  /*1b210*/  EXIT ;  /* 0x000000000000794d */ /* 0x000fea0003800000 */
.L_x_626:
[----:B------:R-:W0:Y:S01]  /*1b220*/  LDCU.U8 UR4, c[0x0][0x798] ;  /* 0x0000f300ff0477ac */ /* 0x000e220008000000 */
[----:B------:R-:W1:Y:S01]  /*1b230*/  LDCU.U8 UR5, c[0x0][0x799] ;  /* 0x0000f320ff0577ac */ /* 0x000e620008000000 */
[----:B0-----:R-:W-:Y:S02]  /*1b240*/  UISETP.NE.AND UP0, UPT, UR4, URZ, UPT ;  /* 0x000000ff0400728c */ /* 0x001fe4000bf05270 */
[----:B-1----:R-:W-:-:S07]  /*1b250*/  UISETP.NE.AND UP1, UPT, UR5, URZ, UPT ;  /* 0x000000ff0500728c */ /* 0x002fce000bf25270 */
[----:B------:R-:W-:Y:S05]  /*1b260*/  BRA.U !UP0, `(.L_x_635) ;  /* 0x0000000108307547 */ /* 0x000fea000b800000 */
[----:B------:R-:W2:Y:S04]  /*1b270*/  LDG.E.64 R2, desc[UR36][R4.64] ;  /* 0x0000002404027981 */ /* 0x000ea8000c1e1b00 */
        /* <DEDUP_REMOVED lines=11> */
.L_x_635:
[----:B------:R-:W-:Y:S01]  /*1b330*/  IMAD.MOV.U32 R72, RZ, RZ, R0 ;  /* 0x000000ffff487224 */ /* 0x000fe200078e0000 */
[----:B------:R-:W-:Y:S02]  /*1b340*/  MOV R16, R6 ;  /* 0x0000000600107202 */ /* 0x000fe40000000f00 */
[----:B------:R-:W-:Y:S01]  /*1b350*/  MOV R17, R7 ;  /* 0x0000000700117202 */ /* 0x000fe20000000f00 */
[----:B------:R-:W-:Y:S06]  /*1b360*/  BRA.U !UP1, `(.L_x_636) ;  /* 0x0000000509787547 */ /* 0x000fec000b800000 */
[----:B------:R-:W0:Y:S02]  /*1b370*/  LDCU UR4, c[0x0][0x79c] ;  /* 0x0000f380ff0477ac */ /* 0x000e240008000800 */
[----:B0-----:R-:W-:-:S09]  /*1b380*/  UISETP.NE.AND UP0, UPT, UR4, 0x1, UPT ;  /* 0x000000010400788c */ /* 0x001fd2000bf05270 */
[----:B------:R-:W-:Y:S05]  /*1b390*/  BRA.U !UP0, `(.L_x_637) ;  /* 0x0000000108907547 */ /* 0x000fea000b800000 */
[----:B------:R-:W-:Y:S01]  /*1b3a0*/  MOV R2, 0x0 ;  /* 0x0000000000027802 */ /* 0x000fe20000000f00 */
[----:B------:R-:W0:Y:S01]  /*1b3b0*/  LDCU.64 UR4, c[0x4][0x7c8] ;  /* 0x0100f900ff0477ac */ /* 0x000e220008000a00 */
[----:B------:R-:W-:Y:S02]  /*1b3c0*/  HFMA2 R12, -RZ, RZ, 0, 5.9604644775390625e-08 ;  /* 0x00000001ff0c7431 */ /* 0x000fe400000001ff */
[----:B------:R-:W-:Y:S01]  /*1b3d0*/  IMAD.MOV.U32 R8, RZ, RZ, 0x2ef ;  /* 0x000002efff087424 */ /* 0x000fe200078e00ff */
[----:B------:R1:W2:Y:S01]  /*1b3e0*/  LDC.64 R14, c[0x4][R2] ;  /* 0x01000000020e7b82 */ /* 0x0002a20000000a00 */
[----:B------:R-:W3:Y:S01]  /*1b3f0*/  LDCU.64 UR6, c[0x4][0x7b8] ;  /* 0x0100f700ff0677ac */ /* 0x000ee20008000a00 */
[----:B------:R-:W-:Y:S01]  /*1b400*/  MOV R13, RZ ;  /* 0x000000ff000d7202 */ /* 0x000fe20000000f00 */
[----:B------:R-:W4:Y:S01]  /*1b410*/  LDCU.64 UR8, c[0x4][0x670] ;  /* 0x0100ce00ff0877ac */ /* 0x000f220008000a00 */
[----:B0-----:R-:W-:Y:S01]  /*1b420*/  IMAD.U32 R4, RZ, RZ, UR4 ;  /* 0x00000004ff047e24 */ /* 0x001fe2000f8e00ff */
[----:B------:R-:W-:-:S02]  /*1b430*/  MOV R5, UR5 ;  /* 0x0000000500057c02 */ /* 0x000fc40008000f00 */
[----:B---3--:R-:W-:Y:S01]  /*1b440*/  MOV R6, UR6 ;  /* 0x0000000600067c02 */ /* 0x008fe20008000f00 */
[----:B------:R-:W-:Y:S01]  /*1b450*/  IMAD.U32 R7, RZ, RZ, UR7 ;  /* 0x00000007ff077e24 */ /* 0x000fe2000f8e00ff */
[----:B----4-:R-:W-:Y:S02]  /*1b460*/  MOV R10, UR8 ;  /* 0x00000008000a7c02 */ /* 0x010fe40008000f00 */
[----:B-1----:R-:W-:-:S07]  /*1b470*/  MOV R11, UR9 ;  /* 0x00000009000b7c02 */ /* 0x002fce0008000f00 */
[----:B------:R-:W-:-:S07]  /*1b480*/  LEPC R20, `(.L_x_638) ;  /* 0x000000001014794e */ /* 0x000fce0000000000 */
[----:B--2---:R-:W-:Y:S05]  /*1b490*/  CALL.ABS.NOINC R14 ;  /* 0x000000000e007343 */ /* 0x004fea0003c00000 */
.L_x_638:
        /* <DEDUP_REMOVED lines=19> */
.L_x_639:
[----:B------:R-:W-:Y:S05]  /*1b5d0*/  BRA `(.L_x_640) ;  /* 0x0000000000107947 */ /* 0x000fea0003800000 */
.L_x_637:
[----:B------:R-:W0:Y:S02]  /*1b5e0*/  LDCU.64 UR4, c[0x0][0x768] ;  /* 0x0000ed00ff0477ac */ /* 0x000e240008000a00 */
[----:B0-----:R-:W-:-:S04]  /*1b5f0*/  IADD3 R2, P0, PT, R27, UR4, RZ ;  /* 0x000000041b027c10 */ /* 0x001fc8000ff1e0ff */
[----:B------:R-:W-:-:S05]  /*1b600*/  IADD3.X R3, PT, PT, RZ, UR5, RZ, P0, !PT ;  /* 0x00000005ff037c10 */ /* 0x000fca00087fe4ff */
[----:B------:R0:W-:Y:S04]  /*1b610*/  STG.E.64 desc[UR36][R2.64], R18 ;  /* 0x0000001202007986 */ /* 0x0001e8000c101b24 */
.L_x_640:
[----:B------:R-:W1:Y:S01]  /*1b620*/  LDCU.64 UR6, c[0x0][0x768] ;  /* 0x0000ed00ff0677ac */ /* 0x000e620008000a00 */
[----:B------:R-:W2:Y:S01]  /*1b630*/  LDCU UR4, c[0x0][0x79c] ;  /* 0x0000f380ff0477ac */ /* 0x000ea20008000800 */
[----:B-1----:R-:W-:-:S04]  /*1b640*/  IADD3 R26, P0, PT, R26, UR6, RZ ;  /* 0x000000061a1a7c10 */ /* 0x002fc8000ff1e0ff */
[----:B------:R-:W-:Y:S01]  /*1b650*/  IADD3.X R27, PT, PT, RZ, UR7, RZ, P0, !PT ;  /* 0x00000007ff1b7c10 */ /* 0x000fe200087fe4ff */
[----:B--2---:R-:W-:-:S04]  /*1b660*/  UISETP.NE.AND UP0, UPT, UR4, 0x1, UPT ;  /* 0x000000010400788c */ /* 0x004fc8000bf05270 */
[----:B------:R1:W-:Y:S05]  /*1b670*/  STG.E.64 desc[UR36][R26.64], R72 ;  /* 0x000000481a007986 */ /* 0x0003ea000c101b24 */
[----:B------:R-:W-:Y:S05]  /*1b680*/  BRA.U !UP0, `(.L_x_641) ;  /* 0x0000000108907547 */ /* 0x000fea000b800000 */
[----:B0-----:R-:W-:Y:S01]  /*1b690*/  MOV R2, 0x0 ;  /* 0x0000000000027802 */ /* 0x001fe20000000f00 */
[----:B------:R-:W0:Y:S01]  /*1b6a0*/  LDCU.64 UR4, c[0x4][0x7c8] ;  /* 0x0100f900ff0477ac */ /* 0x000e220008000a00 */
[----:B------:R-:W-:Y:S02]  /*1b6b0*/  HFMA2 R12, -RZ, RZ, 0, 5.9604644775390625e-08 ;  /* 0x00000001ff0c7431 */ /* 0x000fe400000001ff */
[----:B------:R-:W-:Y:S01]  /*1b6c0*/  IMAD.MOV.U32 R8, RZ, RZ, 0x2ef ;  /* 0x000002efff087424 */ /* 0x000fe200078e00ff */
[----:B------:R2:W3:Y:S01]  /*1b6d0*/  LDC.64 R14, c[0x4][R2] ;  /* 0x01000000020e7b82 */ /* 0x0004e20000000a00 */
[----:B------:R-:W4:Y:S01]  /*1b6e0*/  LDCU.64 UR6, c[0x4][0x7b8] ;  /* 0x0100f700ff0677ac */ /* 0x000f220008000a00 */
[----:B------:R-:W-:Y:S01]  /*1b6f0*/  MOV R13, RZ ;  /* 0x000000ff000d7202 */ /* 0x000fe20000000f00 */
[----:B------:R-:W5:Y:S01]  /*1b700*/  LDCU.64 UR8, c[0x4][0x670] ;  /* 0x0100ce00ff0877ac */ /* 0x000f620008000a00 */
[----:B0-----:R-:W-:Y:S01]  /*1b710*/  IMAD.U32 R4, RZ, RZ, UR4 ;  /* 0x00000004ff047e24 */ /* 0x001fe2000f8e00ff */
[----:B------:R-:W-:-:S02]  /*1b720*/  MOV R5, UR5 ;  /* 0x0000000500057c02 */ /* 0x000fc40008000f00 */
[----:B----4-:R-:W-:Y:S01]  /*1b730*/  MOV R6, UR6 ;  /* 0x0000000600067c02 */ /* 0x010fe20008000f00 */
[----:B------:R-:W-:Y:S01]  /*1b740*/  IMAD.U32 R7, RZ, RZ, UR7 ;  /* 0x00000007ff077e24 */ /* 0x000fe2000f8e00ff */
[----:B-----5:R-:W-:Y:S02]  /*1b750*/  MOV R10, UR8 ;  /* 0x00000008000a7c02 */ /* 0x020fe40008000f00 */
[----:B--2---:R-:W-:-:S07]  /*1b760*/  MOV R11, UR9 ;  /* 0x00000009000b7c02 */ /* 0x004fce0008000f00 */
[----:B------:R-:W-:-:S07]  /*1b770*/  LEPC R20, `(.L_x_642) ;  /* 0x000000001014794e */ /* 0x000fce0000000000 */
[----:B-1-3--:R-:W-:Y:S05]  /*1b780*/  CALL.ABS.NOINC R14 ;  /* 0x000000000e007343 */ /* 0x00afea0003c00000 */
.L_x_642:
        /* <DEDUP_REMOVED lines=19> */
.L_x_643:
[----:B------:R-:W-:Y:S05]  /*1b8c0*/  BRA `(.L_x_644) ;  /* 0x00000000000c7947 */ /* 0x000fea0003800000 */
.L_x_641:
[----:B0-----:R-:W-:-:S04]  /*1b8d0*/  IADD3 R2, P0, PT, R25, UR6, RZ ;  /* 0x0000000619027c10 */ /* 0x001fc8000ff1e0ff */
[----:B------:R-:W-:-:S05]  /*1b8e0*/  IADD3.X R3, PT, PT, RZ, UR7, RZ, P0, !PT ;  /* 0x00000007ff037c10 */ /* 0x000fca00087fe4ff */
[----:B------:R0:W-:Y:S04]  /*1b8f0*/  STG.E.64 desc[UR36][R2.64], R16 ;  /* 0x0000001002007986 */ /* 0x0001e8000c101b24 */
.L_x_644:
[----:B------:R-:W2:Y:S02]  /*1b900*/  LDCU.64 UR4, c[0x0][0x768] ;  /* 0x0000ed00ff0477ac */ /* 0x000ea40008000a00 */
[----:B--2---:R-:W-:-:S04]  /*1b910*/  IADD3 R24, P0, PT, R24, UR4, RZ ;  /* 0x0000000418187c10 */ /* 0x004fc8000ff1e0ff */
[----:B------:R-:W-:-:S05]  /*1b920*/  IADD3.X R25, PT, PT, RZ, UR5, RZ, P0, !PT ;  /* 0x00000005ff197c10 */ /* 0x000fca00087fe4ff */
[----:B------:R-:W-:Y:S01]  /*1b930*/  STG.E.64 desc[UR36][R24.64], R66 ;  /* 0x0000004218007986 */ /* 0x000fe2000c101b24 */
[----:B------:R-:W-:Y:S05]  /*1b940*/  EXIT ;  /* 0x000000000000794d */ /* 0x000fea0003800000 */
.L_x_636:
[----:B------:R-:W-:Y:S04]  /*1b950*/  STG.E.64 desc[UR36][R4.64], R18 ;  /* 0x0000001204007986 */ /* 0x000fe8000c101b24 */
[----:B------:R-:W-:Y:S04]  /*1b960*/  STG.E.64 desc[UR36][R4.64+0x8], R72 ;  /* 0x0000084804007986 */ /* 0x000fe8000c101b24 */
[----:B------:R-:W-:Y:S04]  /*1b970*/  STG.E.64 desc[UR36][R4.64+0x10], R16 ;  /* 0x0000101004007986 */ /* 0x000fe8000c101b24 */
[----:B------:R-:W-:Y:S01]  /*1b980*/  STG.E.64 desc[UR36][R4.64+0x18], R66 ;  /* 0x0000184204007986 */ /* 0x000fe2000c101b24 */
[----:B------:R-:W-:Y:S05]  /*1b990*/  EXIT ;  /* 0x000000000000794d */ /* 0x000fea0003800000 */
.L_x_645:
        /* <DEDUP_REMOVED lines=14> */
.L_x_9959:


//--------------------- .text._ZN2at6native13reduce_kernelILi512ELi1ENS0_8ReduceOpIN3c104HalfENS0_14func_wrapper_tIdZNS0_15xor_sum_functorIS4_vEclERNS_14TensorIteratorEEUlddE_EEjdLi4ELi4EEEEEvT1_ --------------------------
	.section	.text._ZN2at6native13reduce_kernelILi512ELi1ENS0_8ReduceOpIN3c104HalfENS0_14func_wrapper_tIdZNS0_15xor_sum_functorIS4_vEclERNS_14TensorIteratorEEUlddE_EEjdLi4ELi4EEEEEvT1_,"ax",@progbits
	.align	128
        .global         _ZN2at6native13reduce_kernelILi512ELi1ENS0_8ReduceOpIN3c104HalfENS0_14func_wrapper_tIdZNS0_15xor_sum_functorIS4_vEclERNS_14TensorIteratorEEUlddE_EEjdLi4ELi4EEEEEvT1_
        .type           _ZN2at6native13reduce_kernelILi512ELi1ENS0_8ReduceOpIN3c104HalfENS0_14func_wrapper_tIdZNS0_15xor_sum_functorIS4_vEclERNS_14TensorIteratorEEUlddE_EEjdLi4ELi4EEEEEvT1_,@function
        .size           _ZN2at6native13reduce_kernelILi512ELi1ENS0_8ReduceOpIN3c104HalfENS0_14func_wrapper_tIdZNS0_15xor_sum_functorIS4_vEclERNS_14TensorIteratorEEUlddE_EEjdLi4ELi4EEEEEvT1_,(.L_x_9960 - _ZN2at6native13reduce_kernelILi512ELi1ENS0_8ReduceOpIN3c104HalfENS0_14func_wrapper_tIdZNS0_15xor_sum_functorIS4_vEclERNS_14TensorIteratorEEUlddE_EEjdLi4ELi4EEEEEvT1_)
        .other          _ZN2at6native13reduce_kernelILi512ELi1ENS0_8ReduceOpIN3c104HalfENS0_14func_wrapper_tIdZNS0_15xor_sum_functorIS4_vEclERNS_14TensorIteratorEEUlddE_EEjdLi4ELi4EEEEEvT1_,@"STO_CUDA_ENTRY STV_DEFAULT"
_ZN2at6native13reduce_kernelILi512ELi1ENS0_8ReduceOpIN3c104HalfENS0_14func_wrapper_tIdZNS0_15xor_sum_functorIS4_vEclERNS_14TensorIteratorEEUlddE_EEjdLi4ELi4EEEEEvT1_:
.text._ZN2at6native13reduce_kernelILi512ELi1ENS0_8ReduceOpIN3c104HalfENS0_14func_wrapper_tIdZNS0_15xor_sum_functorIS4_vEclERNS_14TensorIteratorEEUlddE_EEjdLi4ELi4EEEEEvT1_:
        /* <DEDUP_REMOVED lines=296> */
.L_x_646:
        /* <DEDUP_REMOVED lines=49> */
[----:B--2---:R-:W-:-:S05]  /*1590*/  HADD2.F32 R3, -RZ, R4.H0_H0 ;  /* 0x20000004ff037230 */ /* 0x004fca0000004100 */
[----:B------:R-:W-:-:S04]  /*15a0*/  FMUL.FTZ R3, R3, 1 ;  /* 0x3f80000003037820 */ /* 0x000fc80000410000 */
[----:B------:R-:W0:Y:S02]  /*15b0*/  F2F.F64.F32 R8, R3 ;  /* 0x0000000300087310 */ /* 0x000e240000201800 */
[----:B0-----:R-:W-:Y:S02]  /*15c0*/  LOP3.LUT R15, R8, UR4, RZ, 0x3c, !PT ;  /* 0x00000004080f7c12 */ /* 0x001fe4000f8e3cff */
[----:B------:R-:W-:-:S07]  /*15d0*/  LOP3.LUT R19, R9, UR5, RZ, 0x3c, !PT ;  /* 0x0000000509137c12 */ /* 0x000fce000f8e3cff */
.L_x_653:
[----:B------:R-:W-:Y:S05]  /*15e0*/  BSYNC.RECONVERGENT B2 ;  /* 0x0000000000027941 */ /* 0x000fea0003800200 */
.L_x_652:
[----:B------:R-:W-:Y:S02]  /*15f0*/  IADD3 R10, P0, PT, R10, 0x8, RZ ;  /* 0x000000080a0a7810 */ /* 0x000fe40007f1e0ff */
[----:B------:R-:W-:-:S03]  /*1600*/  IADD3 R13, PT, PT, R7, -0x4, R28 ;  /* 0xfffffffc070d7810 */ /* 0x000fc60007ffe01c */
[----:B------:R-:W-:-:S08]  /*1610*/  IMAD.X R11, RZ, RZ, R11, P0 ;  /* 0x000000ffff0b7224 */ /* 0x000fd000000e060b */
.L_x_651:
[----:B------:R-:W-:Y:S05]  /*1620*/  BSYNC.RECONVERGENT B1 ;  /* 0x0000000000017941 */ /* 0x000fea0003800200 */
.L_x_650:
        /* <DEDUP_REMOVED lines=11> */
[----:B------:R-:W-:Y:S01]  /*16e0*/  MOV R23, R20 ;  /* 0x0000001400177202 */ /* 0x000fe20000000f00 */
[----:B------:R-:W-:-:S07]  /*16f0*/  IMAD.MOV.U32 R21, RZ, RZ, R18 ;  /* 0x000000ffff157224 */ /* 0x000fce00078e0012 */
.L_x_656:
[C---:B------:R-:W-:Y:S01]  /*1700*/  IMAD.WIDE.U32 R4, R25.reuse, 0x8, R10 ;  /* 0x0000000819047825 */ /* 0x040fe200078e000a */
[----:B------:R-:W0:Y:S05]  /*1710*/  LDCU UR4, c[0x0][0x39c] ;  /* 0x00007380ff0477ac */ /* 0x000e2a0008000800 */
[----:B------:R-:W2:Y:S01]  /*1720*/  LDG.E.64 R4, desc[UR36][R4.64] ;  /* 0x0000002404047981 */ /* 0x000ea2000c1e1b00 */
[----:B0-----:R-:W-:Y:S01]  /*1730*/  IADD3 R25, PT, PT, R25, UR4, RZ ;  /* 0x0000000419197c10 */ /* 0x001fe2000fffe0ff */
[----:B--2---:R-:W-:-:S05]  /*1740*/  HADD2.F32 R2, -RZ, R4.H0_H0 ;  /* 0x20000004ff027230 */ /* 0x004fca0000004100 */
[----:B------:R-:W-:Y:S01]  /*1750*/  FMUL.FTZ R6, R2, 1 ;  /* 0x3f80000002067820 */ /* 0x000fe20000410000 */
[----:B------:R-:W-:Y:S01]  /*1760*/  HADD2.F32 R2, -RZ, R4.H1_H1 ;  /* 0x30000004ff027230 */ /* 0x000fe20000004100 */
[----:B------:R-:W-:-:S04]  /*1770*/  LEA R4, R25, 0x3, 0x2 ;  /* 0x0000000319047811 */ /* 0x000fc800078e10ff */
[----:B------:R-:W-:Y:S01]  /*1780*/  FMUL.FTZ R8, R2, 1 ;  /* 0x3f80000002087820 */ /* 0x000fe20000410000 */
[----:B------:R-:W-:Y:S01]  /*1790*/  ISETP.GE.U32.AND P1, PT, R4, R13, PT ;  /* 0x0000000d0400720c */ /* 0x000fe20003f26070 */
[--C-:B------:R-:W-:Y:S01]  /*17a0*/  HADD2.F32 R2, -RZ, R5.reuse.H0_H0 ;  /* 0x20000005ff027230 */ /* 0x100fe20000004100 */
[----:B------:R-:W0:Y:S01]  /*17b0*/  F2F.F64.F32 R6, R6 ;  /* 0x0000000600067310 */ /* 0x000e220000201800 */
[----:B------:R-:W-:Y:S01]  /*17c0*/  HADD2.F32 R5, -RZ, R5.H1_H1 ;  /* 0x30000005ff057230 */ /* 0x000fe20000004100 */
[----:B0-----:R-:W-:Y:S02]  /*17d0*/  LOP3.LUT R15, R15, R6, RZ, 0x3c, !PT ;  /* 0x000000060f0f7212 */ /* 0x001fe400078e3cff */
[----:B------:R-:W-:Y:S01]  /*17e0*/  FMUL.FTZ R2, R2, 1 ;  /* 0x3f80000002027820 */ /* 0x000fe20000410000 */
[----:B------:R-:W-:Y:S01]  /*17f0*/  LOP3.LUT R19, R19, R7, RZ, 0x3c, !PT ;  /* 0x0000000713137212 */ /* 0x000fe200078e3cff */
[----:B------:R-:W-:-:S15]  /*1800*/  FMUL.FTZ R5, R5, 1 ;  /* 0x3f80000005057820 */ /* 0x000fde0000410000 */
[----:B------:R-:W-:-:S15]  /*1810*/  NOP ;  /* 0x0000000000007918 */ /* 0x000fde0000000000 */
[----:B------:R-:W-:-:S15]  /*1820*/  NOP ;  /* 0x0000000000007918 */ /* 0x000fde0000000000 */
[----:B------:R-:W-:-:S13]  /*1830*/  NOP ;  /* 0x0000000000007918 */ /* 0x000fda0000000000 */
        /* <DEDUP_REMOVED lines=16> */
.L_x_655:
[----:B------:R-:W-:Y:S05]  /*1940*/  BSYNC.RECONVERGENT B1 ;  /* 0x0000000000017941 */ /* 0x000fea0003800200 */
.L_x_654:
        /* <DEDUP_REMOVED lines=8> */
[----:B--2---:R-:W-:-:S05]  /*19d0*/  HADD2.F32 R0, -RZ, R10.H0_H0 ;  /* 0x2000000aff007230 */ /* 0x004fca0000004100 */
[----:B------:R-:W-:-:S04]  /*19e0*/  FMUL.FTZ R0, R0, 1 ;  /* 0x3f80000000007820 */ /* 0x000fc80000410000 */
[----:B------:R-:W0:Y:S02]  /*19f0*/  F2F.F64.F32 R2, R0 ;  /* 0x0000000000027310 */ /* 0x000e240000201800 */
[----:B0-----:R-:W-:Y:S02]  /*1a00*/  LOP3.LUT R15, R15, R2, RZ, 0x3c, !PT ;  /* 0x000000020f0f7212 */ /* 0x001fe400078e3cff */
[----:B------:R-:W-:-:S07]  /*1a10*/  LOP3.LUT R19, R19, R3, RZ, 0x3c, !PT ;  /* 0x0000000313137212 */ /* 0x000fce00078e3cff */
.L_x_658:
[----:B------:R-:W-:Y:S05]  /*1a20*/  BSYNC.RECONVERGENT B1 ;  /* 0x0000000000017941 */ /* 0x000fea0003800200 */
.L_x_657:
[----:B------:R-:W-:Y:S02]  /*1a30*/  LOP3.LUT R15, R20, R23, R15, 0x96, !PT ;  /* 0x00000017140f7212 */ /* 0x000fe400078e960f */
[----:B------:R-:W-:Y:S02]  /*1a40*/  LOP3.LUT R19, R21, R18, R19, 0x96, !PT ;  /* 0x0000001215137212 */ /* 0x000fe400078e9613 */
[----:B------:R-:W-:Y:S02]  /*1a50*/  LOP3.LUT R14, R15, R14, RZ, 0x3c, !PT ;  /* 0x0000000e0f0e7212 */ /* 0x000fe400078e3cff */
[----:B------:R-:W-:Y:S01]  /*1a60*/  LOP3.LUT R15, R19, R12, RZ, 0x3c, !PT ;  /* 0x0000000c130f7212 */ /* 0x000fe200078e3cff */
[----:B------:R-:W-:Y:S06]  /*1a70*/  BRA `(.L_x_648) ;  /* 0x0000009c00547947 */ /* 0x000fec0003800000 */
.L_x_649:
        /* <DEDUP_REMOVED lines=25> */
.L_x_662:
        /* <DEDUP_REMOVED lines=11> */
[----:B------:R-:W-:Y:S01]  /*1cc0*/  IADD3 R27, PT, PT, R27, R12, RZ ;  /* 0x0000000c1b1b7210 */ /* 0x000fe20007ffe0ff */
[----:B--2---:R-:W-:-:S05]  /*1cd0*/  HADD2.F32 R22, -RZ, R18.H0_H0 ;  /* 0x20000012ff167230 */ /* 0x004fca0000004100 */
[----:B------:R-:W-:Y:S01]  /*1ce0*/  FMUL.FTZ R22, R22, 1 ;  /* 0x3f80000016167820 */ /* 0x000fe20000410000 */
[----:B---3--:R-:W-:-:S03]  /*1cf0*/  HADD2.F32 R26, -RZ, R14.H0_H0 ;  /* 0x2000000eff1a7230 */ /* 0x008fc60000004100 */
[----:B------:R-:W0:Y:S02]  /*1d00*/  F2F.F64.F32 R4, R22 ;  /* 0x0000001600047310 */ /* 0x000e240000201800 */
[----:B0-----:R-:W-:Y:S01]  /*1d10*/  LOP3.LUT R9, R9, R5, RZ, 0x3c, !PT ;  /* 0x0000000509097212 */ /* 0x001fe200078e3cff */
[----:B------:R-:W-:Y:S01]  /*1d20*/  IMAD R5, R12, 0x3, R27 ;  /* 0x000000030c057824 */ /* 0x000fe200078e021b */
[----:B------:R-:W-:Y:S01]  /*1d30*/  LOP3.LUT R19, R19, R4, RZ, 0x3c, !PT ;  /* 0x0000000413137212 */ /* 0x000fe200078e3cff */
[----:B----4-:R-:W-:Y:S02]  /*1d40*/  HADD2.F32 R29, -RZ, R20.H0_H0 ;  /* 0x20000014ff1d7230 */ /* 0x010fe40000004100 */
[----:B------:R-:W-:Y:S01]  /*1d50*/  FMUL.FTZ R26, R26, 1 ;  /* 0x3f8000001a1a7820 */ /* 0x000fe20000410000 */
[----:B------:R-:W-:Y:S02]  /*1d60*/  ISETP.GE.U32.AND P0, PT, R5, R28, PT ;  /* 0x0000001c0500720c */ /* 0x000fe40003f06070 */
[----:B------:R-:W-:Y:S01]  /*1d70*/  FMUL.FTZ R2, R29, 1 ;  /* 0x3f8000001d027820 */ /* 0x000fe20000410000 */
[----:B-----5:R-:W-:-:S05]  /*1d80*/  HADD2.F32 R4, -RZ, R24.H0_H0 ;  /* 0x20000018ff047230 */ /* 0x020fca0000004100 */
[----:B------:R-:W-:-:S15]  /*1d90*/  FMUL.FTZ R4, R4, 1 ;  /* 0x3f80000004047820 */ /* 0x000fde0000410000 */
[----:B------:R-:W-:-:S15]  /*1da0*/  NOP ;  /* 0x0000000000007918 */ /* 0x000fde0000000000 */
[----:B------:R-:W-:-:S15]  /*1db0*/  NOP ;  /* 0x0000000000007918 */ /* 0x000fde0000000000 */
[----:B------:R-:W-:-:S03]  /*1dc0*/  NOP ;  /* 0x0000000000007918 */ /* 0x000fc60000000000 */
        /* <DEDUP_REMOVED lines=17> */
.L_x_661:
[----:B------:R-:W-:Y:S05]  /*1ee0*/  BSYNC.RECONVERGENT B1 ;  /* 0x0000000000017941 */ /* 0x000fea0003800200 */
.L_x_660:
        /* <DEDUP_REMOVED lines=19> */
.L_x_664:
[----:B------:R-:W-:Y:S05]  /*2020*/  BSYNC.RECONVERGENT B1 ;  /* 0x0000000000017941 */ /* 0x000fea0003800200 */
.L_x_663:
[----:B------:R-:W-:Y:S04]  /*2030*/  BSSY.RECONVERGENT B1, `(.L_x_665) ;  /* 0x0000021000017945 */ /* 0x000fe80003800200 */
[----:B------:R-:W-:Y:S05]  /*2040*/  @P0 BRA `(.L_x_666) ;  /* 0x00000000007c0947 */ /* 0x000fea0003800000 */
[----:B------:R-:W-:Y:S01]  /*2050*/  IADD3 R5, PT, PT, R27, R12, RZ ;  /* 0x0000000c1b057210 */ /* 0x000fe20007ffe0ff */
[----:B-----5:R-:W-:-:S03]  /*2060*/  HADD2.F32 R18, -RZ, R18.H0_H0 ;  /* 0x20000012ff127230 */ /* 0x020fc60000004100 */
[----:B------:R-:W-:Y:S02]  /*2070*/  ISETP.GE.U32.AND P0, PT, R5, R28, PT ;  /* 0x0000001c0500720c */ /* 0x000fe40003f06070 */
[----:B0-----:R-:W-:-:S06]  /*2080*/  FMUL.FTZ R2, R18, 1 ;  /* 0x3f80000012027820 */ /* 0x001fcc0000410000 */
[----:B------:R-:W0:Y:S02]  /*2090*/  F2F.F64.F32 R2, R2 ;  /* 0x0000000200027310 */ /* 0x000e240000201800 */
[----:B0-----:R-:W-:Y:S02]  /*20a0*/  LOP3.LUT R19, R19, R2, RZ, 0x3c, !PT ;  /* 0x0000000213137212 */ /* 0x001fe400078e3cff */
[----:B------:R-:W-:Y:S01]  /*20b0*/  LOP3.LUT R9, R9, R3, RZ, 0x3c, !PT ;  /* 0x0000000309097212 */ /* 0x000fe200078e3cff */
[----:B------:R-:W-:Y:S06]  /*20c0*/  @P0 BRA `(.L_x_666) ;  /* 0x00000000005c0947 */ /* 0x000fec0003800000 */
[----:B------:R-:W-:Y:S02]  /*20d0*/  IMAD.IADD R5, R5, 0x1, R12 ;  /* 0x0000000105057824 */ /* 0x000fe400078e020c */
[----:B------:R-:W-:-:S03]  /*20e0*/  HADD2.F32 R14, -RZ, R14.H0_H0 ;  /* 0x2000000eff0e7230 */ /* 0x000fc60000004100 */
[----:B------:R-:W-:Y:S02]  /*20f0*/  ISETP.GE.U32.AND P0, PT, R5, R28, PT ;  /* 0x0000001c0500720c */ /* 0x000fe40003f06070 */
[----:B------:R-:W-:-:S06]  /*2100*/  FMUL.FTZ R2, R14, 1 ;  /* 0x3f8000000e027820 */ /* 0x000fcc0000410000 */
[----:B------:R-:W0:Y:S02]  /*2110*/  F2F.F64.F32 R2, R2 ;  /* 0x0000000200027310 */ /* 0x000e240000201800 */
[----:B0-----:R-:W-:Y:S02]  /*2120*/  LOP3.LUT R8, R8, R2, RZ, 0x3c, !PT ;  /* 0x0000000208087212 */ /* 0x001fe400078e3cff */
[----:B------:R-:W-:Y:S01]  /*2130*/  LOP3.LUT R0, R0, R3, RZ, 0x3c, !PT ;  /* 0x0000000300007212 */ /* 0x000fe200078e3cff */
[----:B------:R-:W-:Y:S06]  /*2140*/  @P0 BRA `(.L_x_666) ;  /* 0x00000000003c0947 */ /* 0x000fec0003800000 */
[----:B------:R-:W-:Y:S01]  /*2150*/  IADD3 R5, PT, PT, R5, R12, RZ ;  /* 0x0000000c05057210 */ /* 0x000fe20007ffe0ff */
[----:B------:R-:W-:-:S03]  /*2160*/  HADD2.F32 R20, -RZ, R20.H0_H0 ;  /* 0x20000014ff147230 */ /* 0x000fc60000004100 */
[----:B------:R-:W-:Y:S02]  /*2170*/  ISETP.GE.U32.AND P0, PT, R5, R28, PT ;  /* 0x0000001c0500720c */ /* 0x000fe40003f06070 */
[----:B------:R-:W-:-:S06]  /*2180*/  FMUL.FTZ R2, R20, 1 ;  /* 0x3f80000014027820 */ /* 0x000fcc0000410000 */
[----:B------:R-:W0:Y:S02]  /*2190*/  F2F.F64.F32 R2, R2 ;  /* 0x0000000200027310 */ /* 0x000e240000201800 */
[----:B0-----:R-:W-:Y:S02]  /*21a0*/  LOP3.LUT R21, R21, R2, RZ, 0x3c, !PT ;  /* 0x0000000215157212 */ /* 0x001fe400078e3cff */
[----:B------:R-:W-:Y:S01]  /*21b0*/  LOP3.LUT R13, R13, R3, RZ, 0x3c, !PT ;  /* 0x000000030d0d7212 */ /* 0x000fe200078e3cff */
[----:B------:R-:W-:-:S05]  /*21c0*/  @!P0 HADD2.F32 R24, -RZ, R24.H0_H0 ;  /* 0x20000018ff188230 */ /* 0x000fca0000004100 */
[----:B------:R-:W-:-:S15]  /*21d0*/  @!P0 FMUL.FTZ R4, R24, 1 ;  /* 0x3f80000018048820 */ /* 0x000fde0000410000 */
[----:B------:R-:W-:-:S15]  /*21e0*/  NOP ;  /* 0x0000000000007918 */ /* 0x000fde0000000000 */
[----:B------:R-:W-:-:S15]  /*21f0*/  NOP ;  /* 0x0000000000007918 */ /* 0x000fde0000000000 */
[----:B------:R-:W-:-:S09]  /*2200*/  NOP ;  /* 0x0000000000007918 */ /* 0x000fd20000000000 */
[----:B------:R-:W0:Y:S02]  /*2210*/  @!P0 F2F.F64.F32 R4, R4 ;  /* 0x0000000400048310 */ /* 0x000e240000201800 */
[----:B0-----:R-:W-:Y:S02]  /*2220*/  @!P0 LOP3.LUT R23, R23, R4, RZ, 0x3c, !PT ;  /* 0x0000000417178212 */ /* 0x001fe400078e3cff */
[----:B------:R-:W-:-:S07]  /*2230*/  @!P0 LOP3.LUT R15, R15, R5, RZ, 0x3c, !PT ;  /* 0x000000050f0f8212 */ /* 0x000fce00078e3cff */
.L_x_666:
[----:B------:R-:W-:Y:S05]  /*2240*/  BSYNC.RECONVERGENT B1 ;  /* 0x0000000000017941 */ /* 0x000fea0003800200 */
.L_x_665:
[----:B------:R-:W-:Y:S02]  /*2250*/  LOP3.LUT R8, R21, R8, R19, 0x96, !PT ;  /* 0x0000000815087212 */ /* 0x000fe400078e9613 */
[----:B------:R-:W-:Y:S02]  /*2260*/  LOP3.LUT R0, R13, R0, R9, 0x96, !PT ;  /* 0x000000000d007212 */ /* 0x000fe400078e9609 */
[----:B-----5:R-:W-:Y:S02]  /*2270*/  LOP3.LUT R14, R8, R23, RZ, 0x3c, !PT ;  /* 0x00000017080e7212 */ /* 0x020fe400078e3cff */
[----:B------:R-:W-:Y:S01]  /*2280*/  LOP3.LUT R15, R0, R15, RZ, 0x3c, !PT ;  /* 0x0000000f000f7212 */ /* 0x000fe200078e3cff */
[----:B------:R-:W-:Y:S06]  /*2290*/  BRA `(.L_x_648) ;  /* 0x00000094004c7947 */ /* 0x000fec0003800000 */
.L_x_659:
        /* <DEDUP_REMOVED lines=20> */
.L_x_670:
        /* <DEDUP_REMOVED lines=15> */
[----:B0-----:R-:W-:Y:S01]  /*24d0*/  IADD3 R25, PT, PT, R27, R2, RZ ;  /* 0x000000021b197210 */ /* 0x001fe20007ffe0ff */
[----:B--2---:R-:W-:-:S05]  /*24e0*/  HADD2.F32 R12, -RZ, R20.H0_H0 ;  /* 0x20000014ff0c7230 */ /* 0x004fca0000004100 */
[----:B------:R-:W-:Y:S01]  /*24f0*/  FMUL.FTZ R12, R12, 1 ;  /* 0x3f8000000c0c7820 */ /* 0x000fe20000410000 */
[----:B---3--:R-:W-:-:S05]  /*2500*/  HADD2.F32 R14, -RZ, R24.H0_H0 ;  /* 0x20000018ff0e7230 */ /* 0x008fca0000004100 */
[----:B------:R-:W0:Y:S02]  /*2510*/  F2F.F64.F32 R12, R12 ;  /* 0x0000000c000c7310 */ /* 0x000e240000201800 */
[----:B0-----:R-:W-:Y:S01]  /*2520*/  LOP3.LUT R21, R21, R13, RZ, 0x3c, !PT ;  /* 0x0000000d15157212 */ /* 0x001fe200078e3cff */
[----:B------:R-:W-:Y:S01]  /*2530*/  IMAD R13, R2, 0x3, R25 ;  /* 0x00000003020d7824 */ /* 0x000fe200078e0219 */
[----:B------:R-:W-:Y:S01]  /*2540*/  LOP3.LUT R6, R6, R12, RZ, 0x3c, !PT ;  /* 0x0000000c06067212 */ /* 0x000fe200078e3cff */
[----:B------:R-:W-:Y:S01]  /*2550*/  FMUL.FTZ R14, R14, 1 ;  /* 0x3f8000000e0e7820 */ /* 0x000fe20000410000 */
[----:B----4-:R-:W-:Y:S02]  /*2560*/  HADD2.F32 R18, -RZ, R26.H0_H0 ;  /* 0x2000001aff127230 */ /* 0x010fe40000004100 */
[----:B------:R-:W-:Y:S01]  /*2570*/  ISETP.GE.U32.AND P0, PT, R13, R28, PT ;  /* 0x0000001c0d00720c */ /* 0x000fe20003f06070 */
[----:B-----5:R-:W-:Y:S02]  /*2580*/  HADD2.F32 R12, -RZ, R22.H0_H0 ;  /* 0x20000016ff0c7230 */ /* 0x020fe40000004100 */
[----:B------:R-:W-:-:S03]  /*2590*/  FMUL.FTZ R18, R18, 1 ;  /* 0x3f80000012127820 */ /* 0x000fc60000410000 */
[----:B------:R-:W-:-:S15]  /*25a0*/  FMUL.FTZ R12, R12, 1 ;  /* 0x3f8000000c0c7820 */ /* 0x000fde0000410000 */
[----:B------:R-:W-:-:S15]  /*25b0*/  NOP ;  /* 0x0000000000007918 */ /* 0x000fde0000000000 */
[----:B------:R-:W-:-:S15]  /*25c0*/  NOP ;  /* 0x0000000000007918 */ /* 0x000fde0000000000 */
[----:B------:R-:W-:-:S05]  /*25d0*/  NOP ;  /* 0x0000000000007918 */ /* 0x000fca0000000000 */
        /* <DEDUP_REMOVED lines=17> */
.L_x_669:
[----:B------:R-:W-:Y:S05]  /*26f0*/  BSYNC.RECONVERGENT B1 ;  /* 0x0000000000017941 */ /* 0x000fea0003800200 */
.L_x_668:
        /* <DEDUP_REMOVED lines=23> */
.L_x_672:
[----:B------:R-:W-:Y:S05]  /*2870*/  BSYNC.RECONVERGENT B1 ;  /* 0x0000000000017941 */ /* 0x000fea0003800200 */
.L_x_671:
[----:B------:R-:W-:Y:S04]  /*2880*/  BSSY.RECONVERGENT B1, `(.L_x_673) ;  /* 0x0000021000017945 */ /* 0x000fe80003800200 */
[----:B------:R-:W-:Y:S05]  /*2890*/  @P0 BRA `(.L_x_674) ;  /* 0x00000000007c0947 */ /* 0x000fea0003800000 */
[----:B0-----:R-:W-:Y:S01]  /*28a0*/  IADD3 R13, PT, PT, R25, R2, RZ ;  /* 0x00000002190d7210 */ /* 0x001fe20007ffe0ff */
[----:B-----5:R-:W-:-:S03]  /*28b0*/  HADD2.F32 R20, -RZ, R20.H0_H0 ;  /* 0x20000014ff147230 */ /* 0x020fc60000004100 */
[----:B------:R-:W-:Y:S02]  /*28c0*/  ISETP.GE.U32.AND P0, PT, R13, R28, PT ;  /* 0x0000001c0d00720c */ /* 0x000fe40003f06070 */
[----:B------:R-:W-:-:S06]  /*28d0*/  FMUL.FTZ R10, R20, 1 ;  /* 0x3f800000140a7820 */ /* 0x000fcc0000410000 */
        /* <DEDUP_REMOVED lines=27> */
.L_x_674:
[----:B------:R-:W-:Y:S05]  /*2a90*/  BSYNC.RECONVERGENT B1 ;  /* 0x0000000000017941 */ /* 0x000fea0003800200 */
.L_x_673:
[----:B------:R-:W-:Y:S02]  /*2aa0*/  LOP3.LUT R4, R4, R5, R6, 0x96, !PT ;  /* 0x0000000504047212 */ /* 0x000fe400078e9606 */
[----:B------:R-:W-:Y:S02]  /*2ab0*/  LOP3.LUT R8, R8, R9, R21, 0x96, !PT ;  /* 0x0000000908087212 */ /* 0x000fe400078e9615 */
[----:B------:R-:W-:Y:S02]  /*2ac0*/  LOP3.LUT R14, R4, R3, RZ, 0x3c, !PT ;  /* 0x00000003040e7212 */ /* 0x000fe400078e3cff */
[----:B------:R-:W-:Y:S01]  /*2ad0*/  LOP3.LUT R15, R8, R7, RZ, 0x3c, !PT ;  /* 0x00000007080f7212 */ /* 0x000fe200078e3cff */
[----:B------:R-:W-:Y:S06]  /*2ae0*/  BRA `(.L_x_648) ;  /* 0x0000008c00387947 */ /* 0x000fec0003800000 */
.L_x_667:
        /* <DEDUP_REMOVED lines=23> */
[----:B------:R-:W-:Y:S02]  /*2c60*/  MOV R11, R9 ;  /* 0x00000009000b7202 */ /* 0x000fe40000000f00 */
[----:B0-----:R-:W-:-:S07]  /*2c70*/  IADD3 R8, PT, PT, R8, 0x1, RZ ;  /* 0x0000000108087810 */ /* 0x001fce0007ffe0ff */
.L_x_682:
        /* <DEDUP_REMOVED lines=286> */
[----:B------:R-:W-:Y:S01]  /*3e60*/  IMAD.MOV.U32 R7, RZ, RZ, R18 ;  /* 0x000000ffff077224 */ /* 0x000fe200078e0012 */
[----:B------:R-:W-:-:S11]  /*3e70*/  MOV R6, RZ ;  /* 0x000000ff00067202 */ /* 0x000fd60000000f00 */
[----:B------:R-:W1:Y:S01]  /*3e80*/  @P2 LDC R19, c[0x0][0x560] ;  /* 0x00015800ff132b82 */ /* 0x000e620000000800 */
[----:B0-----:R-:W-:-:S07]  /*3e90*/  IMAD.HI.U32 R12, R18, UR53, R6 ;  /* 0x00000035120c7c27 */ /* 0x001fce000f8e0006 */
[----:B------:R-:W0:Y:S01]  /*3ea0*/  @P2 LDC.64 R6, c[0x0][0x4f8] ;  /* 0x00013e00ff062b82 */ /* 0x000e220000000a00 */
[----:B------:R-:W-:Y:S02]  /*3eb0*/  SHF.R.U32.HI R13, RZ, UR25, R12 ;  /* 0x00000019ff0d7c19 */ /* 0x000fe4000801160c */
[----:B------:R-:W-:Y:S02]  /*3ec0*/  @P2 MOV R12, RZ ;  /* 0x000000ff000c2202 */ /* 0x000fe40000000f00 */
[----:B------:R-:W-:-:S05]  /*3ed0*/  IADD3 R15, PT, PT, -R13, RZ, RZ ;  /* 0x000000ff0d0f7210 */ /* 0x000fca0007ffe1ff */
        /* <DEDUP_REMOVED lines=8> */
.L_x_678:
[----:B------:R-:W-:Y:S01]  /*3f60*/  LOP3.LUT R13, R14, 0xfffffffe, RZ, 0xc0, !PT ;  /* 0xfffffffe0e0d7812 */ /* 0x000fe200078ec0ff */
[----:B------:R-:W-:Y:S01]  /*3f70*/  IMAD.MOV.U32 R14, RZ, RZ, RZ ;  /* 0x000000ffff0e7224 */ /* 0x000fe200078e00ff */
[----:B0-----:R-:W-:Y:S01]  /*3f80*/  IADD3 R15, PT, PT, R25, UR4, RZ ;  /* 0x00000004190f7c10 */ /* 0x001fe2000fffe0ff */
        /* <DEDUP_REMOVED lines=212> */
[----:B------:R-:W-:-:S13]  /*4cd0*/  ISETP.NE.AND P2, PT, R8, 0x18, PT ;  /* 0x000000180800780c */ /* 0x000fda0003f45270 */
[----:B------:R-:W1:Y:S01]  /*4ce0*/  @P2 LDC R27, c[0x0][0x4f4] ;  /* 0x00013d00ff1b2b82 */ /* 0x000e620000000800 */
[----:B0-----:R-:W-:-:S05]  /*4cf0*/  IMAD.HI.U32 R18, R13, UR53, R12 ;  /* 0x000000350d127c27 */ /* 0x001fca000f8e000c */
[----:B------:R-:W-:Y:S02]  /*4d00*/  SHF.R.U32.HI R19, RZ, UR25, R18 ;  /* 0x00000019ff137c19 */ /* 0x000fe40008011612 */
[----:B------:R-:W-:Y:S02]  /*4d10*/  @P2 MOV R18, RZ ;  /* 0x000000ff00122202 */ /* 0x000fe40000000f00 */
[----:B------:R-:W-:-:S05]  /*4d20*/  IADD3 R26, PT, PT, -R19, RZ, RZ ;  /* 0x000000ff131a7210 */ /* 0x000fca0007ffe1ff */
[----:B------:R-:W-:Y:S02]  /*4d30*/  IMAD R26, R26, UR52, R13 ;  /* 0x000000341a1a7c24 */ /* 0x000fe4000f8e020d */
[----:B------:R-:W0:Y:S02]  /*4d40*/  @P2 LDC.64 R12, c[0x0][0x4f8] ;  /* 0x00013e00ff0c2b82 */ /* 0x000e240000000a00 */
[----:B------:R-:W-:Y:S02]  /*4d50*/  IMAD R7, R26, UR26, R7 ;  /* 0x0000001a1a077c24 */ /* 0x000fe4000f8e0207 */
[----:B0-----:R-:W-:-:S04]  /*4d60*/  @P2 IMAD.HI.U32 R18, R19, R12, R18 ;  /* 0x0000000c13122227 */ /* 0x001fc800078e0012 */
[----:B------:R-:W0:Y:S01]  /*4d70*/  @P2 LDC R12, c[0x0][0x560] ;  /* 0x00015800ff0c2b82 */ /* 0x000e220000000800 */
[----:B------:R-:W-:-:S05]  /*4d80*/  @P2 SHF.R.U32.HI R13, RZ, R13, R18 ;  /* 0x0000000dff0d2219 */ /* 0x000fca0000011612 */
[----:B------:R-:W-:-:S04]  /*4d90*/  @P2 IMAD.MOV R18, RZ, RZ, -R13 ;  /* 0x000000ffff122224 */ /* 0x000fc800078e0a0d */
[----:B-1----:R-:W-:-:S04]  /*4da0*/  @P2 IMAD R27, R27, R18, R19 ;  /* 0x000000121b1b2224 */ /* 0x002fc800078e0213 */
[----:B0-----:R-:W-:-:S07]  /*4db0*/  @P2 IMAD R7, R27, R12, R7 ;  /* 0x0000000c1b072224 */ /* 0x001fce00078e0207 */
.L_x_679:
[----:B------:R-:W-:Y:S01]  /*4dc0*/  LOP3.LUT R7, R7, 0xfffffffe, RZ, 0xc0, !PT ;  /* 0xfffffffe07077812 */ /* 0x000fe200078ec0ff */
[----:B------:R-:W-:Y:S01]  /*4dd0*/  IMAD.MOV.U32 R14, RZ, RZ, RZ ;  /* 0x000000ffff0e7224 */ /* 0x000fe200078e00ff */
[----:B------:R-:W-:Y:S01]  /*4de0*/  IADD3 R15, PT, PT, R15, UR4, RZ ;  /* 0x000000040f0f7c10 */ /* 0x000fe2000fffe0ff */
        /* <DEDUP_REMOVED lines=37> */
[----:B------:R-:W-:Y:S02]  /*5040*/  MOV R13, R14 ;  /* 0x0000000e000d7202 */ /* 0x000fe40000000f00 */
        /* <DEDUP_REMOVED lines=52> */
[----:B------:R-:W0:Y:S01]  /*5390*/  LDCU.64 UR52, c[0x0][0x450] ;  /* 0x00008a00ff3477ac */ /* 0x000e220008000a00 */
[----:B------:R-:W-:Y:S01]  /*53a0*/  HFMA2 R12, -RZ, RZ, 0, 0 ;  /* 0x00000000ff0c7431 */ /* 0x000fe200000001ff */
[----:B------:R-:W-:Y:S02]  /*53b0*/  MOV R13, R14 ;  /* 0x0000000e000d7202 */ /* 0x000fe40000000f00 */
        /* <DEDUP_REMOVED lines=132> */
[----:B------:R-:W-:Y:S02]  /*5c00*/  SHF.R.U32.HI R15, RZ, UR25, R14 ;  /* 0x00000019ff0f7c19 */ /* 0x000fe4000801160e */
[----:B------:R-:W0:Y:S01]  /*5c10*/  @P2 LDC R19, c[0x0][0x560] ;  /* 0x00015800ff132b82 */ /* 0x000e220000000800 */
[----:B------:R-:W-:Y:S01]  /*5c20*/  @P2 IMAD.MOV.U32 R14, RZ, RZ, RZ ;  /* 0x000000ffff0e2224 */ /* 0x000fe200078e00ff */
[----:B------:R-:W-:-:S05]  /*5c30*/  IADD3 R12, PT, PT, -R15, RZ, RZ ;  /* 0x000000ff0f0c7210 */ /* 0x000fca0007ffe1ff */
        /* <DEDUP_REMOVED lines=8> */
.L_x_680:
[----:B------:R-:W-:Y:S01]  /*5cc0*/  LOP3.LUT R19, R18, 0xfffffffe, RZ, 0xc0, !PT ;  /* 0xfffffffe12137812 */ /* 0x000fe200078ec0ff */
[----:B------:R-:W-:Y:S01]  /*5cd0*/  VIADD R12, R25, UR4 ;  /* 0x00000004190c7c36 */ /* 0x000fe20008000000 */
[----:B------:R-:W0:Y:S02]  /*5ce0*/  LDCU UR52, c[0x0][0x3d4] ;  /* 0x00007a80ff3477ac */ /* 0x000e240008000800 */
[----:B------:R-:W-:-:S04]  /*5cf0*/  IADD3 R18, P2, PT, R19, R4, RZ ;  /* 0x0000000413127210 */ /* 0x000fc80007f5e0ff */
[----:B------:R-:W-:-:S05]  /*5d00*/  IADD3.X R19, PT, PT, RZ, R5, RZ, P2, !PT ;  /* 0x00000005ff137210 */ /* 0x000fca00017fe4ff */
[----:B------:R1:W5:Y:S01]  /*5d10*/  LDG.E.U16 R14, desc[UR36][R18.64] ;  /* 0x00000024120e7981 */ /* 0x000362000c1e1500 */
[----:B------:R-:W-:-:S04]  /*5d20*/  IADD3 R12, PT, PT, R12, UR4, RZ ;  /* 0x000000040c0c7c10 */ /* 0x000fc8000fffe0ff */
[----:B------:R-:W-:Y:S01]  /*5d30*/  IADD3 R13, PT, PT, R12, UR4, RZ ;  /* 0x000000040c0d7c10 */ /* 0x000fe2000fffe0ff */
[----:B------:R-:W-:-:S04]  /*5d40*/  IMAD.MOV.U32 R12, RZ, RZ, RZ ;  /* 0x000000ffff0c7224 */ /* 0x000fc800078e00ff */
[----:B------:R-:W-:-:S05]  /*5d50*/  IMAD.HI.U32 R27, R13, UR30, R12 ;  /* 0x0000001e0d1b7c27 */ /* 0x000fca000f8e000c */
[----:B------:R-:W-:-:S04]  /*5d60*/  SHF.R.U32.HI R27, RZ, UR31, R27 ;  /* 0x0000001fff1b7c19 */ /* 0x000fc8000801161b */
[----:B------:R-:W-:-:S05]  /*5d70*/  IADD3 R12, PT, PT, -R27, RZ, RZ ;  /* 0x000000ff1b0c7210 */ /* 0x000fca0007ffe1ff */
[----:B0-----:R-:W-:-:S04]  /*5d80*/  IMAD R12, R12, UR52, R13 ;  /* 0x000000340c0c7c24 */ /* 0x001fc8000f8e020d */
        /* <DEDUP_REMOVED lines=207> */
[----:B0-----:R-:W-:-:S05]  /*6a80*/  IMAD.HI.U32 R18, R27, UR7, R18 ;  /* 0x000000071b127c27 */ /* 0x001fca000f8e0012 */
[----:B------:R-:W-:Y:S01]  /*6a90*/  SHF.R.U32.HI R19, RZ, UR25, R18 ;  /* 0x00000019ff137c19 */ /* 0x000fe20008011612 */
[----:B------:R-:W-:-:S03]  /*6aa0*/  @P1 IMAD.MOV.U32 R18, RZ, RZ, RZ ;  /* 0x000000ffff121224 */ /* 0x000fc600078e00ff */
[----:B------:R-:W-:-:S05]  /*6ab0*/  IADD3 R26, PT, PT, -R19, RZ, RZ ;  /* 0x000000ff131a7210 */ /* 0x000fca0007ffe1ff */
        /* <DEDUP_REMOVED lines=9> */
.L_x_681:
[----:B------:R-:W-:-:S04]  /*6b50*/  LOP3.LUT R13, R15, 0xfffffffe, RZ, 0xc0, !PT ;  /* 0xfffffffe0f0d7812 */ /* 0x000fc800078ec0ff */
[----:B------:R-:W-:-:S04]  /*6b60*/  IADD3 R12, P1, PT, R13, R4, RZ ;  /* 0x000000040d0c7210 */ /* 0x000fc80007f3e0ff */
[----:B------:R-:W-:-:S05]  /*6b70*/  IADD3.X R13, PT, PT, RZ, R5, RZ, P1, !PT ;  /* 0x00000005ff0d7210 */ /* 0x000fca0000ffe4ff */
[----:B------:R1:W5:Y:S04]  /*6b80*/  LDG.E.U16 R15, desc[UR36][R12.64] ;  /* 0x000000240c0f7981 */ /* 0x000368000c1e1500 */
.L_x_677:
[----:B-1---5:R-:W-:Y:S01]  /*6b90*/  HADD2.F32 R12, -RZ, R6.H0_H0 ;  /* 0x20000006ff0c7230 */ /* 0x022fe20000004100 */
[----:B------:R-:W1:Y:S04]  /*6ba0*/  LDCU UR5, c[0x0][0x394] ;  /* 0x00007280ff0577ac */ /* 0x000e680008000800 */
[----:B------:R-:W-:Y:S01]  /*6bb0*/  FMUL.FTZ R27, R12, 1 ;  /* 0x3f8000000c1b7820 */ /* 0x000fe20000410000 */
[----:B------:R-:W-:-:S05]  /*6bc0*/  HADD2.F32 R12, -RZ, R7.H0_H0 ;  /* 0x20000007ff0c7230 */ /* 0x000fca0000004100 */
[----:B------:R-:W2:Y:S01]  /*6bd0*/  F2F.F64.F32 R26, R27 ;  /* 0x0000001b001a7310 */ /* 0x000ea20000201800 */
[----:B------:R-:W-:Y:S01]  /*6be0*/  FMUL.FTZ R18, R12, 1 ;  /* 0x3f8000000c127820 */ /* 0x000fe20000410000 */
[----:B--2---:R-:W-:Y:S01]  /*6bf0*/  LOP3.LUT R21, R21, R26, RZ, 0x3c, !PT ;  /* 0x0000001a15157212 */ /* 0x004fe200078e3cff */
[----:B0-----:R-:W-:Y:S01]  /*6c00*/  IMAD.U32 R26, RZ, RZ, UR4 ;  /* 0x00000004ff1a7e24 */ /* 0x001fe2000f8e00ff */
[----:B------:R-:W-:Y:S01]  /*6c10*/  LOP3.LUT R9, R9, R27, RZ, 0x3c, !PT ;  /* 0x0000001b09097212 */ /* 0x000fe200078e3cff */
[----:B------:R-:W-:-:S03]  /*6c20*/  HADD2.F32 R12, -RZ, R14.H0_H0 ;  /* 0x2000000eff0c7230 */ /* 0x000fc60000004100 */
[----:B------:R-:W-:Y:S02]  /*6c30*/  LEA R25, R26, R25, 0x2 ;  /* 0x000000191a197211 */ /* 0x000fe400078e10ff */
[----:B-1----:R-:W-:Y:S01]  /*6c40*/  MOV R28, UR5 ;  /* 0x00000005001c7c02 */ /* 0x002fe20008000f00 */
[----:B------:R-:W-:-:S15]  /*6c50*/  FMUL.FTZ R12, R12, 1 ;  /* 0x3f8000000c0c7820 */ /* 0x000fde0000410000 */
[----:B------:R-:W-:-:S15]  /*6c60*/  NOP ;  /* 0x0000000000007918 */ /* 0x000fde0000000000 */
[----:B------:R-:W-:-:S15]  /*6c70*/  NOP ;  /* 0x0000000000007918 */ /* 0x000fde0000000000 */
[----:B------:R-:W-:-:S08]  /*6c80*/  NOP ;  /* 0x0000000000007918 */ /* 0x000fd00000000000 */
[----:B------:R-:W0:Y:S02]  /*6c90*/  F2F.F64.F32 R18, R18 ;  /* 0x0000001200127310 */ /* 0x000e240000201800 */
[----:B0-----:R-:W-:Y:S01]  /*6ca0*/  LOP3.LUT R10, R10, R19, RZ, 0x3c, !PT ;  /* 0x000000130a0a7212 */ /* 0x001fe200078e3cff */
[----:B------:R-:W-:Y:S01]  /*6cb0*/  IMAD R19, R26, 0x3, R25 ;  /* 0x000000031a137824 */ /* 0x000fe200078e0219 */
[----:B------:R-:W-:Y:S01]  /*6cc0*/  LOP3.LUT R22, R22, R18, RZ, 0x3c, !PT ;  /* 0x0000001216167212 */ /* 0x000fe200078e3cff */
[----:B------:R-:W-:-:S03]  /*6cd0*/  HADD2.F32 R18, -RZ, R15.H0_H0 ;  /* 0x2000000fff127230 */ /* 0x000fc60000004100 */
[----:B------:R-:W-:Y:S02]  /*6ce0*/  ISETP.GE.U32.AND P1, PT, R19, R28, PT ;  /* 0x0000001c1300720c */ /* 0x000fe40003f26070 */
[----:B------:R-:W-:-:S15]  /*6cf0*/  FMUL.FTZ R18, R18, 1 ;  /* 0x3f80000012127820 */ /* 0x000fde0000410000 */
[----:B------:R-:W-:-:S15]  /*6d00*/  NOP ;  /* 0x0000000000007918 */ /* 0x000fde0000000000 */
[----:B------:R-:W-:-:S15]  /*6d10*/  NOP ;  /* 0x0000000000007918 */ /* 0x000fde0000000000 */
[----:B------:R-:W-:-:S09]  /*6d20*/  NOP ;  /* 0x0000000000007918 */ /* 0x000fd20000000000 */
        /* <DEDUP_REMOVED lines=10> */
.L_x_676:
[----:B------:R-:W-:Y:S05]  /*6dd0*/  BSYNC.RECONVERGENT B1 ;  /* 0x0000000000017941 */ /* 0x000fea0003800200 */
.L_x_675:
[----:B------:R-:W-:Y:S01]  /*6de0*/  ISETP.GE.U32.AND P0, PT, R25, R28, PT ;  /* 0x0000001c1900720c */ /* 0x000fe20003f06070 */
[----:B------:R-:W-:Y:S01]  /*6df0*/  BSSY.RECONVERGENT B1, `(.L_x_683) ;  /* 0x0000476000017945 */ /* 0x000fe20003800200 */
[----:B------:R-:W-:Y:S02]  /*6e00*/  PRMT R8, R15, 0x7610, R8 ;  /* 0x000076100f087816 */ /* 0x000fe40000000008 */
[----:B------:R-:W-:-:S09]  /*6e10*/  PRMT R0, R14, 0x7610, R0 ;  /* 0x000076100e007816 */ /* 0x000fd20000000000 */
        /* <DEDUP_REMOVED lines=9> */
[----:B------:R-:W-:Y:S02]  /*6eb0*/  HFMA2 R12, -RZ, RZ, 0, 0 ;  /* 0x00000000ff0c7431 */ /* 0x000fe400000001ff */
[----:B------:R-:W-:Y:S01]  /*6ec0*/  IMAD.MOV.U32 R13, RZ, RZ, R25 ;  /* 0x000000ffff0d7224 */ /* 0x000fe200078e0019 */
        /* <DEDUP_REMOVED lines=271> */
.L_x_686:
[----:B------:R-:W-:Y:S02]  /*7fc0*/  SHF.R.U32.HI R12, RZ, 0x1, R2 ;  /* 0x00000001ff0c7819 */ /* 0x000fe40000011602 */
[----:B------:R-:W-:-:S07]  /*7fd0*/  MOV R13, RZ ;  /* 0x000000ff000d7202 */ /* 0x000fce0000000f00 */
.L_x_685:
[----:B------:R-:W0:Y:S02]  /*7fe0*/  LDCU.64 UR4, c[0x0][0x760] ;  /* 0x0000ec00ff0477ac */ /* 0x000e240008000a00 */
[----:B0-----:R-:W-:-:S05]  /*7ff0*/  IADD3 R3, P1, PT, R3, UR4, RZ ;  /* 0x0000000403037c10 */ /* 0x001fca000ff3e0ff */
[----:B------:R-:W-:Y:S01]  /*8000*/  IMAD.X R2, RZ, RZ, UR5, P1 ;  /* 0x00000005ff027e24 */ /* 0x000fe200088e06ff */
        /* <DEDUP_REMOVED lines=281> */
.L_x_688:
[----:B------:R-:W-:Y:S02]  /*91a0*/  SHF.R.U32.HI R18, RZ, 0x1, R7 ;  /* 0x00000001ff127819 */ /* 0x000fe40000011607 */
[----:B------:R-:W-:-:S07]  /*91b0*/  MOV R19, RZ ;  /* 0x000000ff00137202 */ /* 0x000fce0000000f00 */
.L_x_687:
        /* <DEDUP_REMOVED lines=281> */
.L_x_690:
[----:B------:R-:W-:Y:S02]  /*a350*/  SHF.R.U32.HI R18, RZ, 0x1, R0 ;  /* 0x00000001ff127819 */ /* 0x000fe40000011600 */
[----:B------:R-:W-:-:S07]  /*a360*/  MOV R19, RZ ;  /* 0x000000ff00137202 */ /* 0x000fce0000000f00 */
.L_x_689:
        /* <DEDUP_REMOVED lines=281> */
.L_x_692:
[----:B------:R-:W-:Y:S01]  /*b500*/  SHF.R.U32.HI R12, RZ, 0x1, R5 ;  /* 0x00000001ff0c7819 */ /* 0x000fe20000011605 */
[----:B------:R-:W-:-:S07]  /*b510*/  IMAD.MOV.U32 R13, RZ, RZ, RZ ;  /* 0x000000ffff0d7224 */ /* 0x000fce00078e00ff */
.L_x_691:
[----:B------:R-:W-:-:S04]  /*b520*/  LEA R4, P0, R12, R3, 0x1 ;  /* 0x000000030c047211 */ /* 0x000fc800078008ff */
[----:B------:R-:W-:-:S05]  /*b530*/  LEA.HI.X R5, R12, R2, R13, 0x1, P0 ;  /* 0x000000020c057211 */ /* 0x000fca00000f0c0d */
[----:B------:R0:W5:Y:S04]  /*b540*/  LDG.E.U16 R8, desc[UR36][R4.64] ;  /* 0x0000002404087981 */ /* 0x000168000c1e1500 */
.L_x_684:
[----:B------:R-:W-:Y:S05]  /*b550*/  BSYNC.RECONVERGENT B1 ;  /* 0x0000000000017941 */ /* 0x000fea0003800200 */
.L_x_683:
[----:B------:R-:W-:Y:S01]  /*b560*/  ISETP.GE.U32.AND P0, PT, R25, R28, PT ;  /* 0x0000001c1900720c */ /* 0x000fe20003f06070 */
[----:B------:R-:W-:-:S12]  /*b570*/  BSSY.RECONVERGENT B1, `(.L_x_693) ;  /* 0x0000021000017945 */ /* 0x000fd80003800200 */
        /* <DEDUP_REMOVED lines=20> */
[----:B------:R-:W-:-:S04]  /*b6c0*/  FMUL.FTZ R0, R0, 1 ;  /* 0x3f80000000007820 */ /* 0x000fc80000410000 */
[----:B------:R-:W0:Y:S02]  /*b6d0*/  F2F.F64.F32 R2, R0 ;  /* 0x0000000000027310 */ /* 0x000e240000201800 */
[----:B0-----:R-:W-:Y:S02]  /*b6e0*/  LOP3.LUT R23, R23, R2, RZ, 0x3c, !PT ;  /* 0x0000000217177212 */ /* 0x001fe400078e3cff */
[----:B------:R-:W-:-:S03]  /*b6f0*/  LOP3.LUT R11, R11, R3, RZ, 0x3c, !PT ;  /* 0x000000030b0b7212 */ /* 0x000fc600078e3cff */
[----:B------:R-:W-:-:S05]  /*b700*/  @!P0 HADD2.F32 R8, -RZ, R8.H0_H0 ;  /* 0x20000008ff088230 */ /* 0x000fca0000004100 */
[----:B------:R-:W-:-:S15]  /*b710*/  @!P0 FMUL.FTZ R4, R8, 1 ;  /* 0x3f80000008048820 */ /* 0x000fde0000410000 */
[----:B------:R-:W-:-:S15]  /*b720*/  NOP ;  /* 0x0000000000007918 */ /* 0x000fde0000000000 */
[----:B------:R-:W-:-:S15]  /*b730*/  NOP ;  /* 0x0000000000007918 */ /* 0x000fde0000000000 */
[----:B------:R-:W-:-:S07]  /*b740*/  NOP ;  /* 0x0000000000007918 */ /* 0x000fce0000000000 */
[----:B------:R-:W0:Y:S02]  /*b750*/  @!P0 F2F.F64.F32 R4, R4 ;  /* 0x0000000400048310 */ /* 0x000e240000201800 */
[----:B0-----:R-:W-:Y:S02]  /*b760*/  @!P0 LOP3.LUT R24, R24, R4, RZ, 0x3c, !PT ;  /* 0x0000000418188212 */ /* 0x001fe400078e3cff */
[----:B------:R-:W-:-:S07]  /*b770*/  @!P0 LOP3.LUT R20, R20, R5, RZ, 0x3c, !PT ;  /* 0x0000000514148212 */ /* 0x000fce00078e3cff */
.L_x_694:
[----:B------:R-:W-:Y:S05]  /*b780*/  BSYNC.RECONVERGENT B1 ;  /* 0x0000000000017941 */ /* 0x000fea0003800200 */
.L_x_693:
[----:B------:R-:W-:Y:S02]  /*b790*/  LOP3.LUT R21, R23, R22, R21, 0x96, !PT ;  /* 0x0000001617157212 */ /* 0x000fe400078e9615 */
[----:B------:R-:W-:Y:S02]  /*b7a0*/  LOP3.LUT R9, R11, R10, R9, 0x96, !PT ;  /* 0x0000000a0b097212 */ /* 0x000fe400078e9609 */
[----:B------:R-:W-:Y:S02]  /*b7b0*/  LOP3.LUT R14, R21, R24, RZ, 0x3c, !PT ;  /* 0x00000018150e7212 */ /* 0x000fe400078e3cff */
[----:B------:R-:W-:-:S07]  /*b7c0*/  LOP3.LUT R15, R9, R20, RZ, 0x3c, !PT ;  /* 0x00000014090f7212 */ /* 0x000fce00078e3cff */
.L_x_648:
[----:B------:R-:W-:Y:S05]  /*b7d0*/  BSYNC.RECONVERGENT B0 ;  /* 0x0000000000007941 */ /* 0x000fea0003800200 */
.L_x_647:
        /* <DEDUP_REMOVED lines=17> */
.L_x_696:
        /* <DEDUP_REMOVED lines=14> */
.L_x_695:
        /* <DEDUP_REMOVED lines=18> */
.L_x_699:
        /* <DEDUP_REMOVED lines=13> */
.L_x_698:
[----:B------:R-:W-:Y:S01]  /*bbc0*/  BAR.SYNC.DEFER_BLOCKING 0x0 ;  /* 0x0000000000007b1d */ /* 0x000fe20000010000 */
[----:B------:R-:W-:-:S09]  /*bbd0*/  UISETP.GE.U32.AND UP0, UPT, UR4, 0x2, UPT ;  /* 0x000000020400788c */ /* 0x000fd2000bf06070 */
[----:B------:R-:W-:Y:S05]  /*bbe0*/  BRA.U !UP0, `(.L_x_697) ;  /* 0x0000000108207547 */ /* 0x000fea000b800000 */
[----:B------:R-:W-:-:S07]  /*bbf0*/  IMAD.MOV.U32 R2, RZ, RZ, 0x1 ;  /* 0x00000001ff027424 */ /* 0x000fce00078e00ff */
.L_x_700:
[----:B------:R-:W1:Y:S04]  /*bc00*/  SHFL.DOWN PT, R4, R15, R2, 0x1f ;  /* 0x08001f020f047589 */ /* 0x000e6800000e0000 */
[----:B------:R5:W0:Y:S02]  /*bc10*/  SHFL.DOWN PT, R3, R14, R2, 0x1f ;  /* 0x08001f020e037589 */ /* 0x000a2400000e0000 */
[----:B-----5:R-:W-:-:S04]  /*bc20*/  SHF.L.U32 R2, R2, 0x1, RZ ;  /* 0x0000000102027819 */ /* 0x020fc800000006ff */
[----:B------:R-:W-:Y:S02]  /*bc30*/  ISETP.GE.AND P0, PT, R2, UR4, PT ;  /* 0x0000000402007c0c */ /* 0x000fe4000bf06270 */
[----:B-1-34-:R-:W-:Y:S02]  /*bc40*/  LOP3.LUT R15, R4, R15, RZ, 0x3c, !PT ;  /* 0x0000000f040f7212 */ /* 0x01afe400078e3cff */
[----:B0-----:R-:W-:-:S09]  /*bc50*/  LOP3.LUT R14, R3, R14, RZ, 0x3c, !PT ;  /* 0x0000000e030e7212 */ /* 0x001fd200078e3cff */
[----:B------:R-:W-:Y:S05]  /*bc60*/  @!P0 BRA `(.L_x_700) ;  /* 0xfffffffc00e48947 */ /* 0x000fea000383ffff */
.L_x_697:
        /* <DEDUP_REMOVED lines=282> */
.L_x_701:
        /* <DEDUP_REMOVED lines=296> */
.L_x_703:
        /* <DEDUP_REMOVED lines=24> */
.L_x_705:
[----:B------:R-:W-:Y:S05]  /*e210*/  BSYNC.RECONVERGENT B0 ;  /* 0x0000000000007941 */ /* 0x000fea0003800200 */
.L_x_704:
        /* <DEDUP_REMOVED lines=35> */
.L_x_707:
[----:B------:R-:W-:Y:S05]  /*e450*/  BSYNC.RECONVERGENT B0 ;  /* 0x0000000000007941 */ /* 0x000fea0003800200 */
.L_x_706:
        /* <DEDUP_REMOVED lines=35> */
.L_x_712:
        /* <DEDUP_REMOVED lines=9> */
.L_x_711:
[----:B------:R-:W-:Y:S05]  /*e720*/  BRA `(.L_x_710) ;  /* 0x0000000000587947 */ /* 0x000fea0003800000 */
.L_x_709:
        /* <DEDUP_REMOVED lines=12> */
.L_x_713:
        /* <DEDUP_REMOVED lines=10> */
.L_x_710:
[----:B------:R-:W-:Y:S05]  /*e890*/  BSYNC.RECONVERGENT B0 ;  /* 0x0000000000007941 */ /* 0x000fea0003800200 */
.L_x_708:
        /* <DEDUP_REMOVED lines=12> */
.L_x_715:
        /* <DEDUP_REMOVED lines=14> */
.L_x_714:
        /* <DEDUP_REMOVED lines=9> */
.L_x_718:
        /* <DEDUP_REMOVED lines=13> */
.L_x_717:
[----:B------:R-:W-:Y:S01]  /*eba0*/  BAR.SYNC.DEFER_BLOCKING 0x0 ;  /* 0x0000000000007b1d */ /* 0x000fe20000010000 */
[----:B------:R-:W-:-:S09]  /*ebb0*/  UISETP.GE.U32.AND UP0, UPT, UR4, 0x2, UPT ;  /* 0x000000020400788c */ /* 0x000fd2000bf06070 */
[----:B------:R-:W-:Y:S05]  /*ebc0*/  BRA.U !UP0, `(.L_x_716) ;  /* 0x0000000108287547 */ /* 0x000fea000b800000 */
[----:B------:R-:W-:-:S07]  /*ebd0*/  HFMA2 R7, -RZ, RZ, 0, 5.9604644775390625e-08 ;  /* 0x00000001ff077431 */ /* 0x000fce00000001ff */
.L_x_719:
        /* <DEDUP_REMOVED lines=9> */
.L_x_716:
        /* <DEDUP_REMOVED lines=16> */
.L_x_721:
        /* <DEDUP_REMOVED lines=20> */
.L_x_723:
[----:B------:R-:W3:Y:S02]  /*eeb0*/  LDCU.64 UR4, c[0x0][0x768] ;  /* 0x0000ed00ff0477ac */ /* 0x000ee40008000a00 */
[----:B---3--:R-:W-:-:S05]  /*eec0*/  IADD3 R18, P0, PT, R18, UR4, RZ ;  /* 0x0000000412127c10 */ /* 0x008fca000ff1e0ff */
[----:B------:R-:W-:-:S05]  /*eed0*/  IMAD.X R19, RZ, RZ, UR5, P0 ;  /* 0x00000005ff137e24 */ /* 0x000fca00080e06ff */
[----:B------:R-:W-:Y:S01]  /*eee0*/  STG.E.64 desc[UR36][R18.64], R16 ;  /* 0x0000001012007986 */ /* 0x000fe2000c101b24 */
[----:B------:R-:W-:Y:S05]  /*eef0*/  EXIT ;  /* 0x000000000000794d */ /* 0x000fea0003800000 */
.L_x_722:
[----:B------:R-:W-:Y:S01]  /*ef00*/  STG.E.64 desc[UR36][R4.64], R16 ;  /* 0x0000001004007986 */ /* 0x000fe2000c101b24 */
[----:B------:R-:W-:Y:S05]  /*ef10*/  EXIT ;  /* 0x000000000000794d */ /* 0x000fea0003800000 */
.L_x_720:
        /* <DEDUP_REMOVED lines=8> */
.L_x_724:
        /* <DEDUP_REMOVED lines=20> */
.L_x_726:
[----:B------:R-:W3:Y:S02]  /*f0e0*/  LDCU.64 UR4, c[0x0][0x768] ;  /* 0x0000ed00ff0477ac */ /* 0x000ee40008000a00 */
[----:B---3--:R-:W-:-:S04]  /*f0f0*/  IADD3 R18, P0, PT, R18, UR4, RZ ;  /* 0x0000000412127c10 */ /* 0x008fc8000ff1e0ff */
[----:B------:R-:W-:-:S05]  /*f100*/  IADD3.X R19, PT, PT, RZ, UR5, RZ, P0, !PT ;  /* 0x00000005ff137c10 */ /* 0x000fca00087fe4ff */
[----:B------:R-:W-:Y:S01]  /*f110*/  STG.E.64 desc[UR36][R18.64], R16 ;  /* 0x0000001012007986 */ /* 0x000fe2000c101b24 */
[----:B------:R-:W-:Y:S05]  /*f120*/  EXIT ;  /* 0x000000000000794d */ /* 0x000fea0003800000 */
.L_x_725:
[----:B------:R-:W-:Y:S01]  /*f130*/  STG.E.64 desc[UR36][R2.64], R16 ;  /* 0x0000001002007986 */ /* 0x000fe2000c101b24 */
[----:B------:R-:W-:Y:S05]  /*f140*/  EXIT ;  /* 0x000000000000794d */ /* 0x000fea0003800000 */
.L_x_702:
        /* <DEDUP_REMOVED lines=25> */
.L_x_728:
        /* <DEDUP_REMOVED lines=22> */
.L_x_730:
[----:B------:R-:W0:Y:S02]  /*f440*/  LDCU.64 UR4, c[0x0][0x768] ;  /* 0x0000ed00ff0477ac */ /* 0x000e240008000a00 */
[----:B0-----:R-:W-:-:S04]  /*f450*/  IADD3 R18, P0, PT, R18, UR4, RZ ;  /* 0x0000000412127c10 */ /* 0x001fc8000ff1e0ff */
[----:B------:R-:W-:-:S05]  /*f460*/  IADD3.X R19, PT, PT, RZ, UR5, RZ, P0, !PT ;  /* 0x00000005ff137c10 */ /* 0x000fca00087fe4ff */
[----:B------:R-:W-:Y:S01]  /*f470*/  STG.E.64 desc[UR36][R18.64], R16 ;  /* 0x0000001012007986 */ /* 0x000fe2000c101b24 */
[----:B------:R-:W-:Y:S05]  /*f480*/  EXIT ;  /* 0x000000000000794d */ /* 0x000fea0003800000 */
.L_x_729:
[----:B------:R-:W-:Y:S01]  /*f490*/  STG.E.64 desc[UR36][R4.64], R16 ;  /* 0x0000001004007986 */ /* 0x000fe2000c101b24 */
[----:B------:R-:W-:Y:S05]  /*f4a0*/  EXIT ;  /* 0x000000000000794d */ /* 0x000fea0003800000 */
.L_x_727:
        /* <DEDUP_REMOVED lines=8> */
.L_x_731:
        /* <DEDUP_REMOVED lines=22> */
.L_x_733:
[----:B------:R-:W0:Y:S02]  /*f690*/  LDCU.64 UR4, c[0x0][0x768] ;  /* 0x0000ed00ff0477ac */ /* 0x000e240008000a00 */
[----:B0-----:R-:W-:-:S04]  /*f6a0*/  IADD3 R18, P0, PT, R18, UR4, RZ ;  /* 0x0000000412127c10 */ /* 0x001fc8000ff1e0ff */
[----:B------:R-:W-:-:S05]  /*f6b0*/  IADD3.X R19, PT, PT, RZ, UR5, RZ, P0, !PT ;  /* 0x00000005ff137c10 */ /* 0x000fca00087fe4ff */
[----:B------:R-:W-:Y:S01]  /*f6c0*/  STG.E.64 desc[UR36][R18.64], R16 ;  /* 0x0000001012007986 */ /* 0x000fe2000c101b24 */
[----:B------:R-:W-:Y:S05]  /*f6d0*/  EXIT ;  /* 0x000000000000794d */ /* 0x000fea0003800000 */
.L_x_732:
[----:B------:R-:W-:Y:S01]  /*f6e0*/  STG.E.64 desc[UR36][R2.64], R16 ;  /* 0x0000001002007986 */ /* 0x000fe2000c101b24 */
[----:B------:R-:W-:Y:S05]  /*f6f0*/  EXIT ;  /* 0x000000000000794d */ /* 0x000fea0003800000 */
.L_x_734:
        /* <DEDUP_REMOVED lines=16> */
.L_x_9960:


//--------------------- .text._ZN2at6native13reduce_kernelILi256ELi2ENS0_8ReduceOpIN3c104HalfENS0_14func_wrapper_tIdZNS0_15xor_sum_functorIS4_vEclERNS_14TensorIteratorEEUlddE_EEjdLi4ELi4EEEEEvT1_ --------------------------
	.section	.text._ZN2at6native13reduce_kernelILi256ELi2ENS0_8ReduceOpIN3c104HalfENS0_14func_wrapper_tIdZNS0_15xor_sum_functorIS4_vEclERNS_14TensorIteratorEEUlddE_EEjdLi4ELi4EEEEEvT1_,"ax",@progbits
	.align	128
        .global         _ZN2at6native13reduce_kernelILi256ELi2ENS0_8ReduceOpIN3c104HalfENS0_14func_wrapper_tIdZNS0_15xor_sum_functorIS4_vEclERNS_14TensorIteratorEEUlddE_EEjdLi4ELi4EEEEEvT1_
        .type           _ZN2at6native13reduce_kernelILi256ELi2ENS0_8ReduceOpIN3c104HalfENS0_14func_wrapper_tIdZNS0_15xor_sum_functorIS4_vEclERNS_14TensorIteratorEEUlddE_EEjdLi4ELi4EEEEEvT1_,@function
        .size           _ZN2at6native13reduce_kernelILi256ELi2ENS0_8ReduceOpIN3c104HalfENS0_14func_wrapper_tIdZNS0_15xor_sum_functorIS4_vEclERNS_14TensorIteratorEEUlddE_EEjdLi4ELi4EEEEEvT1_,(.L_x_9961 - _ZN2at6native13reduce_kernelILi256ELi2ENS0_8ReduceOpIN3c104HalfENS0_14func_wrapper_tIdZNS0_15xor_sum_functorIS4_vEclERNS_14TensorIteratorEEUlddE_EEjdLi4ELi4EEEEEvT1_)
        .other          _ZN2at6native13reduce_kernelILi256ELi2ENS0_8ReduceOpIN3c104HalfENS0_14func_wrapper_tIdZNS0_15xor_sum_functorIS4_vEclERNS_14TensorIteratorEEUlddE_EEjdLi4ELi4EEEEEvT1_,@"STO_CUDA_ENTRY STV_DEFAULT"
_ZN2at6native13reduce_kernelILi256ELi2ENS0_8ReduceOpIN3c104HalfENS0_14func_wrapper_tIdZNS0_15xor_sum_functorIS4_vEclERNS_14TensorIteratorEEUlddE_EEjdLi4ELi4EEEEEvT1_:
.text._ZN2at6native13reduce_kernelILi256ELi2ENS0_8ReduceOpIN3c104HalfENS0_14func_wrapper_tIdZNS0_15xor_sum_functorIS4_vEclERNS_14TensorIteratorEEUlddE_EEjdLi4ELi4EEEEEvT1_:
        /* <DEDUP_REMOVED lines=297> */
.L_x_735:
        /* <DEDUP_REMOVED lines=32> */
.L_x_739:
        /* <DEDUP_REMOVED lines=38> */
.L_x_743:
[----:B------:R-:W-:Y:S05]  /*16f0*/  BSYNC.RECONVERGENT B1 ;  /* 0x0000000000017941 */ /* 0x000fea0003800200 */
.L_x_742:
[----:B------:R-:W0:Y:S01]  /*1700*/  LDC R5, c[0x0][0x394] ;  /* 0x0000e500ff057b82 */ /* 0x000e220000000800 */
[----:B------:R-:W-:-:S05]  /*1710*/  IADD3 R22, P0, PT, R22, 0x8, RZ ;  /* 0x0000000816167810 */ /* 0x000fca0007f1e0ff */
[----:B------:R-:W-:Y:S01]  /*1720*/  IMAD.X R23, RZ, RZ, R23, P0 ;  /* 0x000000ffff177224 */ /* 0x000fe200000e0617 */
[----:B0-----:R-:W-:-:S07]  /*1730*/  IADD3 R18, PT, PT, R10, -0x4, R5 ;  /* 0xfffffffc0a127810 */ /* 0x001fce0007ffe005 */
.L_x_741:
[----:B------:R-:W-:Y:S05]  /*1740*/  BSYNC.RECONVERGENT B0 ;  /* 0x0000000000007941 */ /* 0x000fea0003800200 */
.L_x_740:
[----:B------:R-:W0:Y:S01]  /*1750*/  LDC.64 R4, c[0x0][0x3a8] ;  /* 0x0000ea00ff047b82 */ /* 0x000e220000000a00 */
[----:B------:R-:W-:Y:S01]  /*1760*/  BSSY.RECONVERGENT B0, `(.L_x_744) ;  /* 0x0000035000007945 */ /* 0x000fe20003800200 */
[----:B------:R-:W-:Y:S01]  /*1770*/  MOV R27, R20 ;  /* 0x00000014001b7202 */ /* 0x000fe20000000f00 */
[----:B------:R-:W-:-:S05]  /*1780*/  IMAD.MOV.U32 R29, RZ, RZ, R26 ;  /* 0x000000ffff1d7224 */ /* 0x000fca00078e001a */
        /* <DEDUP_REMOVED lines=12> */
[----:B------:R-:W-:Y:S01]  /*1850*/  MOV R27, R20 ;  /* 0x00000014001b7202 */ /* 0x000fe20000000f00 */
[----:B------:R-:W-:-:S07]  /*1860*/  IMAD.MOV.U32 R29, RZ, RZ, R26 ;  /* 0x000000ffff1d7224 */ /* 0x000fce00078e001a */
.L_x_746:
[C---:B------:R-:W-:Y:S01]  /*1870*/  IMAD.WIDE.U32 R10, R21.reuse, 0x8, R22 ;  /* 0x00000008150a7825 */ /* 0x040fe200078e0016 */
[----:B------:R-:W0:Y:S05]  /*1880*/  LDCU UR4, c[0x0][0x39c] ;  /* 0x00007380ff0477ac */ /* 0x000e2a0008000800 */
[----:B------:R-:W2:Y:S01]  /*1890*/  LDG.E.64 R10, desc[UR36][R10.64] ;  /* 0x000000240a0a7981 */ /* 0x000ea2000c1e1b00 */
[----:B0-----:R-:W-:Y:S01]  /*18a0*/  IADD3 R21, PT, PT, R21, UR4, RZ ;  /* 0x0000000415157c10 */ /* 0x001fe2000fffe0ff */
[--C-:B--2---:R-:W-:Y:S02]  /*18b0*/  HADD2.F32 R4, -RZ, R10.reuse.H0_H0 ;  /* 0x2000000aff047230 */ /* 0x104fe40000004100 */
[----:B------:R-:W-:-:S02]  /*18c0*/  HADD2.F32 R6, -RZ, R10.H1_H1 ;  /* 0x3000000aff067230 */ /* 0x000fc40000004100 */
[--C-:B------:R-:W-:Y:S02]  /*18d0*/  HADD2.F32 R8, -RZ, R11.reuse.H0_H0 ;  /* 0x2000000bff087230 */ /* 0x100fe40000004100 */
[----:B------:R-:W-:Y:S01]  /*18e0*/  FMUL.FTZ R4, R4, 1 ;  /* 0x3f80000004047820 */ /* 0x000fe20000410000 */
[----:B------:R-:W-:Y:S01]  /*18f0*/  HADD2.F32 R10, -RZ, R11.H1_H1 ;  /* 0x3000000bff0a7230 */ /* 0x000fe20000004100 */
[----:B------:R-:W-:Y:S01]  /*1900*/  LEA R11, R21, 0x3, 0x2 ;  /* 0x00000003150b7811 */ /* 0x000fe200078e10ff */
[----:B------:R-:W-:Y:S01]  /*1910*/  FMUL.FTZ R6, R6, 1 ;  /* 0x3f80000006067820 */ /* 0x000fe20000410000 */
[----:B------:R-:W-:Y:S02]  /*1920*/  FMUL.FTZ R8, R8, 1 ;  /* 0x3f80000008087820 */ /* 0x000fe40000410000 */
[----:B------:R-:W-:Y:S01]  /*1930*/  ISETP.GE.U32.AND P1, PT, R11, R18, PT ;  /* 0x000000120b00720c */ /* 0x000fe20003f26070 */
        /* <DEDUP_REMOVED lines=23> */
.L_x_745:
[----:B------:R-:W-:Y:S05]  /*1ab0*/  BSYNC.RECONVERGENT B0 ;  /* 0x0000000000007941 */ /* 0x000fea0003800200 */
.L_x_744:
        /* <DEDUP_REMOVED lines=9> */
[----:B------:R-:W-:-:S06]  /*1b50*/  FMUL.FTZ R4, R4, 1 ;  /* 0x3f80000004047820 */ /* 0x000fcc0000410000 */
[----:B------:R-:W0:Y:S02]  /*1b60*/  F2F.F64.F32 R4, R4 ;  /* 0x0000000400047310 */ /* 0x000e240000201800 */
[----:B0-----:R-:W-:Y:S02]  /*1b70*/  LOP3.LUT R7, R7, R4, RZ, 0x3c, !PT ;  /* 0x0000000407077212 */ /* 0x001fe400078e3cff */
[----:B------:R-:W-:-:S07]  /*1b80*/  LOP3.LUT R9, R9, R5, RZ, 0x3c, !PT ;  /* 0x0000000509097212 */ /* 0x000fce00078e3cff */
.L_x_748:
[----:B------:R-:W-:Y:S05]  /*1b90*/  BSYNC.RECONVERGENT B0 ;  /* 0x0000000000007941 */ /* 0x000fea0003800200 */
.L_x_747:
[----:B------:R-:W-:Y:S02]  /*1ba0*/  LOP3.LUT R7, R27, R20, R7, 0x96, !PT ;  /* 0x000000141b077212 */ /* 0x000fe400078e9607 */
[----:B------:R-:W-:Y:S02]  /*1bb0*/  CS2R R20, SRZ ;  /* 0x0000000000147805 */ /* 0x000fe4000001ff00 */
[----:B------:R-:W-:Y:S02]  /*1bc0*/  LOP3.LUT R4, R29, R26, R9, 0x96, !PT ;  /* 0x0000001a1d047212 */ /* 0x000fe400078e9609 */
[----:B------:R-:W-:Y:S02]  /*1bd0*/  LOP3.LUT R0, R7, R0, RZ, 0x3c, !PT ;  /* 0x0000000007007212 */ /* 0x000fe400078e3cff */
[----:B------:R-:W-:Y:S01]  /*1be0*/  LOP3.LUT R5, R4, R3, RZ, 0x3c, !PT ;  /* 0x0000000304057212 */ /* 0x000fe200078e3cff */
[----:B------:R-:W-:Y:S06]  /*1bf0*/  BRA `(.L_x_749) ;  /* 0x000000b000787947 */ /* 0x000fec0003800000 */
.L_x_738:
        /* <DEDUP_REMOVED lines=41> */
.L_x_754:
[----:B------:R-:W-:Y:S01]  /*1e90*/  SHF.R.U32.HI R9, RZ, 0x1, R49 ;  /* 0x00000001ff097819 */ /* 0x000fe20000011631 */
[----:B------:R-:W-:-:S04]  /*1ea0*/  IMAD.IADD R49, R49, 0x1, R0 ;  /* 0x0000000131317824 */ /* 0x000fc800078e0200 */
[----:B------:R-:W-:-:S04]  /*1eb0*/  IMAD.WIDE.U32 R4, R9, 0x4, R22 ;  /* 0x0000000409047825 */ /* 0x000fc800078e0016 */
[----:B------:R-:W-:Y:S01]  /*1ec0*/  IMAD.IADD R9, R9, 0x1, R0 ;  /* 0x0000000109097824 */ /* 0x000fe200078e0200 */
[----:B------:R1:W2:Y:S01]  /*1ed0*/  LDG.E R34, desc[UR36][R4.64] ;  /* 0x0000002404227981 */ /* 0x0002a2000c1e1900 */
[----:B------:R-:W-:-:S03]  /*1ee0*/  SHF.R.U32.HI R7, RZ, 0x1, R49 ;  /* 0x00000001ff077819 */ /* 0x000fc60000011631 */
[----:B------:R-:W-:Y:S02]  /*1ef0*/  SHF.L.U32 R8, R9, 0x2, RZ ;  /* 0x0000000209087819 */ /* 0x000fe400000006ff */
[----:B------:R-:W-:Y:S01]  /*1f00*/  LEA R49, R0, R49, 0x1 ;  /* 0x0000003100317211 */ /* 0x000fe200078e08ff */
[----:B------:R-:W-:Y:S01]  /*1f10*/  IMAD.WIDE.U32 R6, R7, 0x4, R22 ;  /* 0x0000000407067825 */ /* 0x000fe200078e0016 */
[----:B------:R-:W-:Y:S02]  /*1f20*/  SHF.R.U32.HI R9, RZ, 0x1e, R9 ;  /* 0x0000001eff097819 */ /* 0x000fe40000011609 */
[----:B-1----:R-:W-:Y:S02]  /*1f30*/  LOP3.LUT R5, R8, 0xfffffffc, RZ, 0xc0, !PT ;  /* 0xfffffffc08057812 */ /* 0x002fe400078ec0ff */
[----:B------:R-:W-:Y:S01]  /*1f40*/  SHF.R.U32.HI R11, RZ, 0x1, R49 ;  /* 0x00000001ff0b7819 */ /* 0x000fe20000011631 */
[----:B------:R2:W3:Y:S01]  /*1f50*/  LDG.E R38, desc[UR36][R6.64] ;  /* 0x0000002406267981 */ /* 0x0004e2000c1e1900 */
[----:B------:R-:W-:-:S02]  /*1f60*/  LOP3.LUT R9, R9, 0x1, RZ, 0xc0, !PT ;  /* 0x0000000109097812 */ /* 0x000fc400078ec0ff */
[----:B------:R-:W-:Y:S01]  /*1f70*/  IADD3 R4, P0, PT, R22, R5, RZ ;  /* 0x0000000516047210 */ /* 0x000fe20007f1e0ff */
[----:B------:R-:W-:-:S04]  /*1f80*/  IMAD.WIDE.U32 R10, R11, 0x4, R22 ;  /* 0x000000040b0a7825 */ /* 0x000fc800078e0016 */
[----:B------:R-:W-:Y:S01]  /*1f90*/  IMAD.X R5, R23, 0x1, R9, P0 ;  /* 0x0000000117057824 */ /* 0x000fe200000e0609 */
[----:B------:R3:W4:Y:S04]  /*1fa0*/  LDG.E R36, desc[UR36][R10.64] ;  /* 0x000000240a247981 */ /* 0x000728000c1e1900 */
[----:B------:R4:W5:Y:S01]  /*1fb0*/  LDG.E R40, desc[UR36][R4.64] ;  /* 0x0000002404287981 */ /* 0x000962000c1e1900 */
[----:B------:R-:W-:-:S05]  /*1fc0*/  IADD3 R49, PT, PT, R49, R0, RZ ;  /* 0x0000000031317210 */ /* 0x000fca0007ffe0ff */
[----:B------:R-:W-:-:S05]  /*1fd0*/  IMAD R51, R0, 0x3, R49 ;  /* 0x0000000300337824 */ /* 0x000fca00078e0231 */
[----:B------:R-:W-:Y:S01]  /*1fe0*/  ISETP.GE.U32.AND P0, PT, R51, R32, PT ;  /* 0x000000203300720c */ /* 0x000fe20003f06070 */
[--C-:B--2---:R-:W-:Y:S02]  /*1ff0*/  HADD2.F32 R6, -RZ, R34.reuse.H0_H0 ;  /* 0x20000022ff067230 */ /* 0x104fe40000004100 */
[----:B------:R-:W-:-:S03]  /*2000*/  HADD2.F32 R8, -RZ, R34.H1_H1 ;  /* 0x30000022ff087230 */ /* 0x000fc60000004100 */
[----:B------:R-:W-:Y:S02]  /*2010*/  FMUL.FTZ R6, R6, 1 ;  /* 0x3f80000006067820 */ /* 0x000fe40000410000 */
[----:B------:R-:W-:-:S04]  /*2020*/  FMUL.FTZ R8, R8, 1 ;  /* 0x3f80000008087820 */ /* 0x000fc80000410000 */
[----:B------:R-:W1:Y:S02]  /*2030*/  F2F.F64.F32 R6, R6 ;  /* 0x0000000600067310 */ /* 0x000e640000201800 */
[----:B-1----:R-:W-:Y:S01]  /*2040*/  LOP3.LUT R35, R35, R6, RZ, 0x3c, !PT ;  /* 0x0000000623237212 */ /* 0x002fe200078e3cff */
[--C-:B---3--:R-:W-:Y:S01]  /*2050*/  HADD2.F32 R10, -RZ, R38.reuse.H0_H0 ;  /* 0x20000026ff0a7230 */ /* 0x108fe20000004100 */
[----:B------:R-:W-:Y:S01]  /*2060*/  LOP3.LUT R47, R47, R7, RZ, 0x3c, !PT ;  /* 0x000000072f2f7212 */ /* 0x000fe200078e3cff */
[----:B------:R-:W-:-:S03]  /*2070*/  HADD2.F32 R12, -RZ, R38.H1_H1 ;  /* 0x30000026ff0c7230 */ /* 0x000fc60000004100 */
[----:B------:R-:W-:Y:S02]  /*2080*/  FMUL.FTZ R10, R10, 1 ;  /* 0x3f8000000a0a7820 */ /* 0x000fe40000410000 */
[----:B------:R-:W-:Y:S01]  /*2090*/  FMUL.FTZ R12, R12, 1 ;  /* 0x3f8000000c0c7820 */ /* 0x000fe20000410000 */
[--C-:B----4-:R-:W-:Y:S02]  /*20a0*/  HADD2.F32 R4, -RZ, R36.reuse.H0_H0 ;  /* 0x20000024ff047230 */ /* 0x110fe40000004100 */
[----:B------:R-:W-:Y:S02]  /*20b0*/  HADD2.F32 R6, -RZ, R36.H1_H1 ;  /* 0x30000024ff067230 */ /* 0x000fe40000004100 */
[--C-:B-----5:R-:W-:Y:S02]  /*20c0*/  HADD2.F32 R14, -RZ, R40.reuse.H0_H0 ;  /* 0x20000028ff0e7230 */ /* 0x120fe40000004100 */
[----:B------:R-:W-:Y:S01]  /*20d0*/  FMUL.FTZ R4, R4, 1 ;  /* 0x3f80000004047820 */ /* 0x000fe20000410000 */
[----:B------:R-:W-:-:S02]  /*20e0*/  HADD2.F32 R20, -RZ, R40.H1_H1 ;  /* 0x30000028ff147230 */ /* 0x000fc40000004100 */
[----:B------:R-:W-:Y:S01]  /*20f0*/  FMUL.FTZ R6, R6, 1 ;  /* 0x3f80000006067820 */ /* 0x000fe20000410000 */
[----:B------:R-:W-:Y:S02]  /*2100*/  FMUL.FTZ R14, R14, 1 ;  /* 0x3f8000000e0e7820 */ /* 0x000fe40000410000 */
[----:B------:R-:W-:-:S15]  /*2110*/  FMUL.FTZ R20, R20, 1 ;  /* 0x3f80000014147820 */ /* 0x000fde0000410000 */
        /* <DEDUP_REMOVED lines=43> */
.L_x_753:
[----:B------:R-:W-:Y:S02]  /*23d0*/  PRMT R6, R34, 0x7610, R6 ;  /* 0x0000761022067816 */ /* 0x000fe40000000006 */
[----:B------:R-:W-:Y:S02]  /*23e0*/  PRMT R9, R38, 0x7610, R9 ;  /* 0x0000761026097816 */ /* 0x000fe40000000009 */
[----:B------:R-:W-:Y:S02]  /*23f0*/  PRMT R8, R36, 0x5410, R40 ;  /* 0x0000541024087816 */ /* 0x000fe40000000028 */
[----:B------:R-:W-:Y:S02]  /*2400*/  PRMT R34, R34, 0x7632, R34 ;  /* 0x0000763222227816 */ /* 0x000fe40000000022 */
[----:B------:R-:W-:Y:S02]  /*2410*/  PRMT R38, R38, 0x7632, R38 ;  /* 0x0000763226267816 */ /* 0x000fe40000000026 */
[----:B------:R-:W-:-:S02]  /*2420*/  PRMT R40, R40, 0x7632, R40 ;  /* 0x0000763228287816 */ /* 0x000fc40000000028 */
[----:B------:R-:W-:-:S07]  /*2430*/  PRMT R36, R36, 0x7632, R36 ;  /* 0x0000763224247816 */ /* 0x000fce0000000024 */
.L_x_752:
[----:B------:R-:W-:Y:S05]  /*2440*/  BSYNC.RECONVERGENT B0 ;  /* 0x0000000000007941 */ /* 0x000fea0003800200 */
.L_x_751:
        /* <DEDUP_REMOVED lines=27> */
[----:B--2---:R-:W-:Y:S02]  /*2600*/  PRMT R8, R8, 0x5410, R4 ;  /* 0x0000541008087816 */ /* 0x004fe40000000004 */
[----:B------:R-:W-:Y:S02]  /*2610*/  PRMT R40, R4, 0x7632, R40 ;  /* 0x0000763204287816 */ /* 0x000fe40000000028 */
[C---:B---3--:R-:W-:Y:S02]  /*2620*/  @!P1 PRMT R8, R22.reuse, 0x7610, R8 ;  /* 0x0000761016089816 */ /* 0x048fe40000000008 */
[----:B------:R-:W-:-:S07]  /*2630*/  @!P1 PRMT R36, R22, 0x7632, R36 ;  /* 0x0000763216249816 */ /* 0x000fce0000000024 */
.L_x_756:
[----:B------:R-:W-:Y:S05]  /*2640*/  BSYNC.RECONVERGENT B0 ;  /* 0x0000000000007941 */ /* 0x000fea0003800200 */
.L_x_755:
[----:B------:R-:W-:Y:S04]  /*2650*/  BSSY.RECONVERGENT B0, `(.L_x_757) ;  /* 0x000003f000007945 */ /* 0x000fe80003800200 */
[----:B------:R-:W-:Y:S05]  /*2660*/  @P0 BRA `(.L_x_758) ;  /* 0x0000000000f40947 */ /* 0x000fea0003800000 */
[----:B------:R-:W-:Y:S01]  /*2670*/  IADD3 R49, PT, PT, R49, R0, RZ ;  /* 0x0000000031317210 */ /* 0x000fe20007ffe0ff */
[----:B------:R-:W-:Y:S02]  /*2680*/  HADD2.F32 R6, -RZ, R6.H0_H0 ;  /* 0x20000006ff067230 */ /* 0x000fe40000004100 */
[----:B------:R-:W-:Y:S01]  /*2690*/  HADD2.F32 R34, -RZ, R34.H0_H0 ;  /* 0x20000022ff227230 */ /* 0x000fe20000004100 */
[----:B------:R-:W-:Y:S02]  /*26a0*/  ISETP.GE.U32.AND P0, PT, R49, R32, PT ;  /* 0x000000203100720c */ /* 0x000fe40003f06070 */
        /* <DEDUP_REMOVED lines=12> */
[----:B------:R-:W-:Y:S02]  /*2770*/  HADD2.F32 R9, -RZ, R9.H0_H0 ;  /* 0x20000009ff097230 */ /* 0x000fe40000004100 */
[----:B------:R-:W-:-:S03]  /*2780*/  HADD2.F32 R38, -RZ, R38.H0_H0 ;  /* 0x20000026ff267230 */ /* 0x000fc60000004100 */
[----:B------:R-:W-:Y:S01]  /*2790*/  FMUL.FTZ R4, R9, 1 ;  /* 0x3f80000009047820 */ /* 0x000fe20000410000 */
[----:B------:R-:W-:Y:S02]  /*27a0*/  IMAD.IADD R9, R49, 0x1, R0 ;  /* 0x0000000131097824 */ /* 0x000fe400078e0200 */
[----:B------:R-:W-:-:S03]  /*27b0*/  FMUL.FTZ R6, R38, 1 ;  /* 0x3f80000026067820 */ /* 0x000fc60000410000 */
[----:B------:R-:W-:Y:S01]  /*27c0*/  ISETP.GE.U32.AND P0, PT, R9, R32, PT ;  /* 0x000000200900720c */ /* 0x000fe20003f06070 */
        /* <DEDUP_REMOVED lines=11> */
[----:B------:R-:W-:Y:S02]  /*2880*/  HADD2.F32 R4, -RZ, R8.H1_H1 ;  /* 0x30000008ff047230 */ /* 0x000fe40000004100 */
        /* <DEDUP_REMOVED lines=27> */
.L_x_758:
[----:B------:R-:W-:Y:S05]  /*2a40*/  BSYNC.RECONVERGENT B0 ;  /* 0x0000000000007941 */ /* 0x000fea0003800200 */
.L_x_757:
        /* <DEDUP_REMOVED lines=9> */
.L_x_750:
        /* <DEDUP_REMOVED lines=37> */
.L_x_763:
[----:B------:R-:W-:Y:S01]  /*2d30*/  IMAD R4, R0, R34, RZ ;  /* 0x0000002200047224 */ /* 0x000fe200078e02ff */
[----:B------:R-:W-:-:S04]  /*2d40*/  IADD3 R34, PT, PT, R34, R3, RZ ;  /* 0x0000000322227210 */ /* 0x000fc80007ffe0ff */
[----:B------:R-:W-:Y:S01]  /*2d50*/  SHF.R.U32.HI R5, RZ, 0x1, R4 ;  /* 0x00000001ff057819 */ /* 0x000fe20000011604 */
[----:B------:R-:W-:Y:S02]  /*2d60*/  IMAD R6, R0, R34, RZ ;  /* 0x0000002200067224 */ /* 0x000fe400078e02ff */
[----:B------:R-:W-:Y:S02]  /*2d70*/  IMAD.IADD R34, R34, 0x1, R3 ;  /* 0x0000000122227824 */ /* 0x000fe400078e0203 */
[----:B------:R-:W-:-:S04]  /*2d80*/  IMAD.WIDE.U32 R4, R5, 0x4, R22 ;  /* 0x0000000405047825 */ /* 0x000fc800078e0016 */
[----:B------:R-:W-:Y:S01]  /*2d90*/  IMAD R8, R0, R34, RZ ;  /* 0x0000002200087224 */ /* 0x000fe200078e02ff */
[----:B------:R-:W-:Y:S01]  /*2da0*/  IADD3 R34, PT, PT, R34, R3, RZ ;  /* 0x0000000322227210 */ /* 0x000fe20007ffe0ff */
[----:B------:R1:W2:Y:S01]  /*2db0*/  LDG.E R36, desc[UR36][R4.64] ;  /* 0x0000002404247981 */ /* 0x0002a2000c1e1900 */
[----:B------:R-:W-:Y:S02]  /*2dc0*/  SHF.R.U32.HI R7, RZ, 0x1, R6 ;  /* 0x00000001ff077819 */ /* 0x000fe40000011606 */
[----:B------:R-:W-:-:S03]  /*2dd0*/  SHF.R.U32.HI R9, RZ, 0x1, R8 ;  /* 0x00000001ff097819 */ /* 0x000fc60000011608 */
[----:B------:R-:W-:-:S04]  /*2de0*/  IMAD.WIDE.U32 R6, R7, 0x4, R22 ;  /* 0x0000000407067825 */ /* 0x000fc800078e0016 */
[----:B------:R-:W-:Y:S01]  /*2df0*/  IMAD.WIDE.U32 R8, R9, 0x4, R22 ;  /* 0x0000000409087825 */ /* 0x000fe200078e0016 */
[----:B------:R3:W4:Y:S03]  /*2e00*/  LDG.E R38, desc[UR36][R6.64] ;  /* 0x0000002406267981 */ /* 0x000726000c1e1900 */
[----:B-1----:R-:W-:Y:S01]  /*2e10*/  IMAD R4, R0, R34, RZ ;  /* 0x0000002200047224 */ /* 0x002fe200078e02ff */
[----:B------:R-:W5:Y:S04]  /*2e20*/  LDG.E R42, desc[UR36][R8.64] ;  /* 0x00000024082a7981 */ /* 0x000f68000c1e1900 */
[----:B------:R-:W-:-:S05]  /*2e30*/  SHF.R.U32.HI R5, RZ, 0x1, R4 ;  /* 0x00000001ff057819 */ /* 0x000fca0000011604 */
[----:B------:R-:W-:-:S05]  /*2e40*/  IMAD.WIDE.U32 R4, R5, 0x4, R22 ;  /* 0x0000000405047825 */ /* 0x000fca00078e0016 */
[----:B------:R5:W5:Y:S01]  /*2e50*/  LDG.E R40, desc[UR36][R4.64] ;  /* 0x0000002404287981 */ /* 0x000b62000c1e1900 */
[----:B------:R-:W-:-:S04]  /*2e60*/  IMAD.IADD R34, R34, 0x1, R3 ;  /* 0x0000000122227824 */ /* 0x000fc800078e0203 */
[----:B------:R-:W-:-:S05]  /*2e70*/  IMAD R51, R3, 0x3, R34 ;  /* 0x0000000303337824 */ /* 0x000fca00078e0222 */
[----:B------:R-:W-:Y:S01]  /*2e80*/  ISETP.GE.U32.AND P0, PT, R51, R32, PT ;  /* 0x000000203300720c */ /* 0x000fe20003f06070 */
[----:B--2---:R-:W-:-:S05]  /*2e90*/  HADD2.F32 R10, -RZ, R36.H0_H0 ;  /* 0x20000024ff0a7230 */ /* 0x004fca0000004100 */
[----:B---3--:R-:W-:Y:S01]  /*2ea0*/  FMUL.FTZ R6, R10, 1 ;  /* 0x3f8000000a067820 */ /* 0x008fe20000410000 */
[----:B------:R-:W-:-:S05]  /*2eb0*/  HADD2.F32 R10, -RZ, R36.H1_H1 ;  /* 0x30000024ff0a7230 */ /* 0x000fca0000004100 */
[----:B------:R-:W-:Y:S01]  /*2ec0*/  FMUL.FTZ R20, R10, 1 ;  /* 0x3f8000000a147820 */ /* 0x000fe20000410000 */
[----:B------:R-:W1:Y:S01]  /*2ed0*/  F2F.F64.F32 R6, R6 ;  /* 0x0000000600067310 */ /* 0x000e620000201800 */
[----:B----4-:R-:W-:Y:S01]  /*2ee0*/  HADD2.F32 R10, -RZ, R38.H0_H0 ;  /* 0x20000026ff0a7230 */ /* 0x010fe20000004100 */
[----:B-1----:R-:W-:Y:S01]  /*2ef0*/  LOP3.LUT R27, R27, R6, RZ, 0x3c, !PT ;  /* 0x000000061b1b7212 */ /* 0x002fe200078e3cff */
[----:B-----5:R-:W-:Y:S01]  /*2f00*/  HADD2.F32 R4, -RZ, R42.H0_H0 ;  /* 0x2000002aff047230 */ /* 0x020fe20000004100 */
[----:B------:R-:W-:Y:S01]  /*2f10*/  LOP3.LUT R31, R31, R7, RZ, 0x3c, !PT ;  /* 0x000000071f1f7212 */ /* 0x000fe200078e3cff */
[----:B------:R-:W-:Y:S02]  /*2f20*/  HADD2.F32 R12, -RZ, R38.H1_H1 ;  /* 0x30000026ff0c7230 */ /* 0x000fe40000004100 */
[----:B------:R-:W-:Y:S01]  /*2f30*/  FMUL.FTZ R10, R10, 1 ;  /* 0x3f8000000a0a7820 */ /* 0x000fe20000410000 */
[----:B------:R-:W-:Y:S01]  /*2f40*/  FMUL.FTZ R14, R4, 1 ;  /* 0x3f800000040e7820 */ /* 0x000fe20000410000 */
[----:B------:R-:W-:-:S02]  /*2f50*/  HADD2.F32 R4, -RZ, R42.H1_H1 ;  /* 0x3000002aff047230 */ /* 0x000fc40000004100 */
[----:B------:R-:W-:Y:S01]  /*2f60*/  FMUL.FTZ R12, R12, 1 ;  /* 0x3f8000000c0c7820 */ /* 0x000fe20000410000 */
[----:B------:R-:W-:-:S05]  /*2f70*/  HADD2.F32 R6, -RZ, R40.H1_H1 ;  /* 0x30000028ff067230 */ /* 0x000fca0000004100 */
[----:B------:R-:W-:-:S15]  /*2f80*/  FMUL.FTZ R6, R6, 1 ;  /* 0x3f80000006067820 */ /* 0x000fde0000410000 */
[----:B------:R-:W-:-:S15]  /*2f90*/  NOP ;  /* 0x0000000000007918 */ /* 0x000fde0000000000 */
[----:B------:R-:W-:-:S15]  /*2fa0*/  NOP ;  /* 0x0000000000007918 */ /* 0x000fde0000000000 */
[----:B------:R-:W-:-:S02]  /*2fb0*/  NOP ;  /* 0x0000000000007918 */ /* 0x000fc40000000000 */
[----:B------:R1:W2:Y:S02]  /*2fc0*/  F2F.F64.F32 R8, R20 ;  /* 0x0000001400087310 */ /* 0x0002a40000201800 */
[----:B-1----:R-:W-:Y:S01]  /*2fd0*/  FMUL.FTZ R20, R4, 1 ;  /* 0x3f80000004147820 */ /* 0x002fe20000410000 */
[----:B------:R-:W-:Y:S01]  /*2fe0*/  HADD2.F32 R4, -RZ, R40.H0_H0 ;  /* 0x20000028ff047230 */ /* 0x000fe20000004100 */
[----:B--2---:R-:W-:Y:S02]  /*2ff0*/  LOP3.LUT R49, R49, R8, RZ, 0x3c, !PT ;  /* 0x0000000831317212 */ /* 0x004fe400078e3cff */
[----:B------:R-:W-:Y:S02]  /*3000*/  LOP3.LUT R33, R33, R9, RZ, 0x3c, !PT ;  /* 0x0000000921217212 */ /* 0x000fe400078e3cff */
[----:B------:R-:W-:-:S15]  /*3010*/  FMUL.FTZ R4, R4, 1 ;  /* 0x3f80000004047820 */ /* 0x000fde0000410000 */
        /* <DEDUP_REMOVED lines=38> */
.L_x_762:
[----:B------:R-:W-:Y:S02]  /*3280*/  PRMT R6, R36, 0x7610, R6 ;  /* 0x0000761024067816 */ /* 0x000fe40000000006 */
[----:B------:R-:W-:Y:S02]  /*3290*/  PRMT R9, R38, 0x7610, R9 ;  /* 0x0000761026097816 */ /* 0x000fe40000000009 */
[----:B------:R-:W-:Y:S02]  /*32a0*/  PRMT R8, R40, 0x5410, R42 ;  /* 0x0000541028087816 */ /* 0x000fe4000000002a */
[----:B------:R-:W-:Y:S02]  /*32b0*/  PRMT R36, R36, 0x7632, R36 ;  /* 0x0000763224247816 */ /* 0x000fe40000000024 */
[----:B------:R-:W-:Y:S02]  /*32c0*/  PRMT R38, R38, 0x7632, R38 ;  /* 0x0000763226267816 */ /* 0x000fe40000000026 */
[----:B------:R-:W-:-:S02]  /*32d0*/  PRMT R42, R42, 0x7632, R42 ;  /* 0x000076322a2a7816 */ /* 0x000fc4000000002a */
[----:B------:R-:W-:-:S07]  /*32e0*/  PRMT R40, R40, 0x7632, R40 ;  /* 0x0000763228287816 */ /* 0x000fce0000000028 */
.L_x_761:
[----:B------:R-:W-:Y:S05]  /*32f0*/  BSYNC.RECONVERGENT B0 ;  /* 0x0000000000007941 */ /* 0x000fea0003800200 */
.L_x_760:
        /* <DEDUP_REMOVED lines=31> */
[----:B--2---:R-:W-:Y:S02]  /*34f0*/  PRMT R8, R8, 0x5410, R4 ;  /* 0x0000541008087816 */ /* 0x004fe40000000004 */
[----:B------:R-:W-:Y:S02]  /*3500*/  PRMT R42, R4, 0x7632, R42 ;  /* 0x00007632042a7816 */ /* 0x000fe4000000002a */
[----:B---3--:R-:W-:-:S02]  /*3510*/  @!P1 PRMT R8, R22, 0x7610, R8 ;  /* 0x0000761016089816 */ /* 0x008fc40000000008 */
[----:B------:R-:W-:-:S07]  /*3520*/  @!P1 PRMT R40, R22, 0x7632, R40 ;  /* 0x0000763216289816 */ /* 0x000fce0000000028 */
.L_x_765:
[----:B------:R-:W-:Y:S05]  /*3530*/  BSYNC.RECONVERGENT B0 ;  /* 0x0000000000007941 */ /* 0x000fea0003800200 */
.L_x_764:
[----:B------:R-:W-:Y:S04]  /*3540*/  BSSY.RECONVERGENT B0, `(.L_x_766) ;  /* 0x000003f000007945 */ /* 0x000fe80003800200 */
[----:B------:R-:W-:Y:S05]  /*3550*/  @P0 BRA `(.L_x_767) ;  /* 0x0000000000f40947 */ /* 0x000fea0003800000 */
[----:B------:R-:W-:Y:S02]  /*3560*/  IMAD.IADD R34, R34, 0x1, R3 ;  /* 0x0000000122227824 */ /* 0x000fe400078e0203 */
        /* <DEDUP_REMOVED lines=18> */
[----:B------:R-:W-:Y:S01]  /*3690*/  IADD3 R9, PT, PT, R34, R3, RZ ;  /* 0x0000000322097210 */ /* 0x000fe20007ffe0ff */
        /* <DEDUP_REMOVED lines=12> */
[----:B------:R-:W-:Y:S02]  /*3760*/  IMAD.IADD R3, R9, 0x1, R3 ;  /* 0x0000000109037824 */ /* 0x000fe400078e0203 */
[----:B------:R-:W-:Y:S02]  /*3770*/  HADD2.F32 R42, -RZ, R42.H0_H0 ;  /* 0x2000002aff2a7230 */ /* 0x000fe40000004100 */
[----:B------:R-:W-:Y:S01]  /*3780*/  HADD2.F32 R0, -RZ, R8.H1_H1 ;  /* 0x30000008ff007230 */ /* 0x000fe20000004100 */
        /* <DEDUP_REMOVED lines=26> */
.L_x_767:
[----:B------:R-:W-:Y:S05]  /*3930*/  BSYNC.RECONVERGENT B0 ;  /* 0x0000000000007941 */ /* 0x000fea0003800200 */
.L_x_766:
        /* <DEDUP_REMOVED lines=9> */
.L_x_759:
        /* <DEDUP_REMOVED lines=41> */
.L_x_775:
[--C-:B-----5:R-:W-:Y:S01]  /*3c60*/  @!P0 PRMT R47, R47, 0x5410, R27.reuse ;  /* 0x000054102f2f8816 */ /* 0x120fe2000000001b */
[----:B------:R-:W1:Y:S01]  /*3c70*/  LDCU UR4, c[0x0][0x39c] ;  /* 0x00007380ff0477ac */ /* 0x000e620008000800 */
[--C-:B------:R-:W-:Y:S02]  /*3c80*/  @!P0 PRMT R46, R46, 0x7610, R27.reuse ;  /* 0x000076102e2e8816 */ /* 0x100fe4000000001b */
[--C-:B------:R-:W-:Y:S02]  /*3c90*/  @!P0 PRMT R45, R45, 0x7610, R27.reuse ;  /* 0x000076102d2d8816 */ /* 0x100fe4000000001b */
[----:B------:R-:W-:Y:S02]  /*3ca0*/  @!P0 PRMT R44, R44, 0x7610, R27 ;  /* 0x000076102c2c8816 */ /* 0x000fe4000000001b */
        /* <DEDUP_REMOVED lines=300> */
.L_x_771:
        /* <DEDUP_REMOVED lines=11> */
[----:B--2---:R-:W-:Y:S01]  /*5020*/  PRMT R44, R28, 0x7610, R28 ;  /* 0x000076101c2c7816 */ /* 0x004fe2000000001c */
        /* <DEDUP_REMOVED lines=230> */
.L_x_772:
        /* <DEDUP_REMOVED lines=11> */
[----:B--2---:R-:W-:Y:S01]  /*5f40*/  PRMT R45, R28, 0x7610, R28 ;  /* 0x000076101c2d7816 */ /* 0x004fe2000000001c */
        /* <DEDUP_REMOVED lines=230> */
.L_x_773:
        /* <DEDUP_REMOVED lines=242> */
.L_x_774:
[----:B------:R-:W-:-:S04]  /*7cd0*/  LOP3.LUT R29, R26, 0xfffffffc, RZ, 0xc0, !PT ;  /* 0xfffffffc1a1d7812 */ /* 0x000fc800078ec0ff */
[----:B------:R-:W-:-:S04]  /*7ce0*/  IADD3 R28, P1, PT, R29, R22, RZ ;  /* 0x000000161d1c7210 */ /* 0x000fc80007f3e0ff */
[----:B------:R-:W-:-:S05]  /*7cf0*/  IADD3.X R29, PT, PT, RZ, R23, RZ, P1, !PT ;  /* 0x00000017ff1d7210 */ /* 0x000fca0000ffe4ff */
[----:B------:R-:W2:Y:S02]  /*7d00*/  LDG.E R28, desc[UR36][R28.64] ;  /* 0x000000241c1c7981 */ /* 0x000ea4000c1e1900 */
[----:B--2---:R-:W-:-:S07]  /*7d10*/  PRMT R47, R28, 0x5432, R28 ;  /* 0x000054321c2f7816 */ /* 0x004fce000000001c */
.L_x_770:
[--C-:B------:R-:W-:Y:S01]  /*7d20*/  HADD2.F32 R26, -RZ, R44.reuse.H0_H0 ;  /* 0x2000002cff1a7230 */ /* 0x100fe20000004100 */
[----:B------:R-:W2:Y:S01]  /*7d30*/  LDCU UR5, c[0x0][0x394] ;  /* 0x00007280ff0577ac */ /* 0x000ea20008000800 */
[--C-:B------:R-:W-:Y:S02]  /*7d40*/  HADD2.F32 R30, -RZ, R45.reuse.H1_H1 ;  /* 0x3000002dff1e7230 */ /* 0x100fe40000004100 */
[----:B------:R-:W-:Y:S02]  /*7d50*/  HADD2.F32 R28, -RZ, R44.H1_H1 ;  /* 0x3000002cff1c7230 */ /* 0x000fe40000004100 */
[----:B------:R-:W-:Y:S01]  /*7d60*/  FMUL.FTZ R26, R26, 1 ;  /* 0x3f8000001a1a7820 */ /* 0x000fe20000410000 */
[----:B------:R-:W-:Y:S02]  /*7d70*/  HADD2.F32 R29, -RZ, R45.H0_H0 ;  /* 0x2000002dff1d7230 */ /* 0x000fe40000004100 */
[----:B------:R-:W-:Y:S01]  /*7d80*/  FMUL.FTZ R32, R30, 1 ;  /* 0x3f8000001e207820 */ /* 0x000fe20000410000 */
[--C-:B------:R-:W-:Y:S01]  /*7d90*/  HADD2.F32 R30, -RZ, R46.reuse.H0_H0 ;  /* 0x2000002eff1e7230 */ /* 0x100fe20000004100 */
[----:B------:R3:W4:Y:S01]  /*7da0*/  F2F.F64.F32 R42, R26 ;  /* 0x0000001a002a7310 */ /* 0x0007220000201800 */
[----:B------:R-:W-:Y:S01]  /*7db0*/  FMUL.FTZ R28, R28, 1 ;  /* 0x3f8000001c1c7820 */ /* 0x000fe20000410000 */
[----:B---3--:R-:W-:-:S02]  /*7dc0*/  HADD2.F32 R26, -RZ, R46.H1_H1 ;  /* 0x3000002eff1a7230 */ /* 0x008fc40000004100 */
[----:B------:R-:W-:Y:S01]  /*7dd0*/  FMUL.FTZ R29, R29, 1 ;  /* 0x3f8000001d1d7820 */ /* 0x000fe20000410000 */
[----:B------:R-:W-:Y:S01]  /*7de0*/  FMUL.FTZ R36, R30, 1 ;  /* 0x3f8000001e247820 */ /* 0x000fe20000410000 */
[----:B----4-:R-:W-:Y:S01]  /*7df0*/  LOP3.LUT R10, R10, R42, RZ, 0x3c, !PT ;  /* 0x0000002a0a0a7212 */ /* 0x010fe200078e3cff */
[----:B------:R-:W-:Y:S01]  /*7e00*/  FMUL.FTZ R30, R26, 1 ;  /* 0x3f8000001a1e7820 */ /* 0x000fe20000410000 */
[----:B------:R-:W-:Y:S01]  /*7e10*/  HADD2.F32 R26, -RZ, R47.H1_H1 ;  /* 0x3000002fff1a7230 */ /* 0x000fe20000004100 */
[----:B------:R-:W-:-:S15]  /*7e20*/  LOP3.LUT R0, R0, R43, RZ, 0x3c, !PT ;  /* 0x0000002b00007212 */ /* 0x000fde00078e3cff */
[----:B------:R-:W-:-:S15]  /*7e30*/  NOP ;  /* 0x0000000000007918 */ /* 0x000fde0000000000 */
[----:B------:R-:W-:-:S15]  /*7e40*/  NOP ;  /* 0x0000000000007918 */ /* 0x000fde0000000000 */
[----:B------:R-:W-:-:S10]  /*7e50*/  NOP ;  /* 0x0000000000007918 */ /* 0x000fd40000000000 */
[----:B------:R3:W4:Y:S02]  /*7e60*/  F2F.F64.F32 R40, R28 ;  /* 0x0000001c00287310 */ /* 0x0007240000201800 */
[----:B---3--:R-:W-:Y:S01]  /*7e70*/  FMUL.FTZ R28, R26, 1 ;  /* 0x3f8000001a1c7820 */ /* 0x008fe20000410000 */
[----:B-1----:R-:W-:Y:S02]  /*7e80*/  MOV R26, UR4 ;  /* 0x00000004001a7c02 */ /* 0x002fe40008000f00 */
[----:B----4-:R-:W-:Y:S02]  /*7e90*/  LOP3.LUT R11, R11, R40, RZ, 0x3c, !PT ;  /* 0x000000280b0b7212 */ /* 0x010fe400078e3cff */
[----:B------:R-:W-:Y:S01]  /*7ea0*/  LOP3.LUT R3, R3, R41, RZ, 0x3c, !PT ;  /* 0x0000002903037212 */ /* 0x000fe200078e3cff */
[----:B------:R-:W-:-:S15]  /*7eb0*/  IMAD R21, R26, 0x4, R21 ;  /* 0x000000041a157824 */ /* 0x000fde00078e0215 */
[----:B------:R-:W-:-:S15]  /*7ec0*/  NOP ;  /* 0x0000000000007918 */ /* 0x000fde0000000000 */
[----:B------:R-:W-:-:S15]  /*7ed0*/  NOP ;  /* 0x0000000000007918 */ /* 0x000fde0000000000 */
[----:B------:R-:W-:-:S11]  /*7ee0*/  NOP ;  /* 0x0000000000007918 */ /* 0x000fd60000000000 */
[----:B------:R-:W1:Y:S02]  /*7ef0*/  F2F.F64.F32 R38, R29 ;  /* 0x0000001d00267310 */ /* 0x000e640000201800 */
[----:B-1----:R-:W-:Y:S01]  /*7f00*/  LOP3.LUT R5, R5, R39, RZ, 0x3c, !PT ;  /* 0x0000002705057212 */ /* 0x002fe200078e3cff */
[----:B------:R-:W-:Y:S01]  /*7f10*/  IMAD R39, R26, 0x3, R21 ;  /* 0x000000031a277824 */ /* 0x000fe200078e0215 */
[----:B------:R-:W-:-:S15]  /*7f20*/  LOP3.LUT R13, R13, R38, RZ, 0x3c, !PT ;  /* 0x000000260d0d7212 */ /* 0x000fde00078e3cff */
[----:B------:R-:W-:-:S15]  /*7f30*/  NOP ;  /* 0x0000000000007918 */ /* 0x000fde0000000000 */
[----:B------:R-:W-:-:S15]  /*7f40*/  NOP ;  /* 0x0000000000007918 */ /* 0x000fde0000000000 */
[----:B------:R-:W-:-:S15]  /*7f50*/  NOP ;  /* 0x0000000000007918 */ /* 0x000fde0000000000 */
[----:B------:R-:W1:Y:S02]  /*7f60*/  F2F.F64.F32 R32, R32 ;  /* 0x0000002000207310 */ /* 0x000e640000201800 */
[----:B-1----:R-:W-:Y:S02]  /*7f70*/  LOP3.LUT R12, R12, R32, RZ, 0x3c, !PT ;  /* 0x000000200c0c7212 */ /* 0x002fe400078e3cff */
[----:B--2---:R-:W-:Y:S02]  /*7f80*/  MOV R32, UR5 ;  /* 0x0000000500207c02 */ /* 0x004fe40008000f00 */
[----:B------:R-:W-:Y:S01]  /*7f90*/  LOP3.LUT R4, R4, R33, RZ, 0x3c, !PT ;  /* 0x0000002104047212 */ /* 0x000fe200078e3cff */
[----:B------:R-:W-:Y:S01]  /*7fa0*/  HADD2.F32 R33, -RZ, R47.H0_H0 ;  /* 0x2000002fff217230 */ /* 0x000fe20000004100 */
[----:B------:R-:W-:-:S04]  /*7fb0*/  ISETP.GE.U32.AND P1, PT, R39, R32, PT ;  /* 0x000000202700720c */ /* 0x000fc80003f26070 */
[----:B------:R-:W-:-:S15]  /*7fc0*/  FMUL.FTZ R33, R33, 1 ;  /* 0x3f80000021217820 */ /* 0x000fde0000410000 */
[----:B------:R-:W-:-:S15]  /*7fd0*/  NOP ;  /* 0x0000000000007918 */ /* 0x000fde0000000000 */
[----:B------:R-:W-:-:S15]  /*7fe0*/  NOP ;  /* 0x0000000000007918 */ /* 0x000fde0000000000 */
[----:B------:R-:W-:-:S07]  /*7ff0*/  NOP ;  /* 0x0000000000007918 */ /* 0x000fce0000000000 */
        /* <DEDUP_REMOVED lines=22> */
.L_x_769:
[----:B0-----:R-:W-:Y:S05]  /*8160*/  BSYNC.RECONVERGENT B0 ;  /* 0x0000000000007941 */ /* 0x001fea0003800200 */
.L_x_768:
[----:B------:R-:W-:Y:S01]  /*8170*/  ISETP.GE.U32.AND P0, PT, R21, R32, PT ;  /* 0x000000201500720c */ /* 0x000fe20003f06070 */
[----:B------:R-:W-:Y:S01]  /*8180*/  BSSY.RECONVERGENT B0, `(.L_x_776) ;  /* 0x000047c000007945 */ /* 0x000fe20003800200 */
[----:B------:R-:W-:Y:S02]  /*8190*/  PRMT R38, R47, 0x7610, R47 ;  /* 0x000076102f267816 */ /* 0x000fe4000000002f */
[----:B------:R-:W-:Y:S02]  /*81a0*/  PRMT R40, R46, 0x7610, R46 ;  /* 0x000076102e287816 */ /* 0x000fe4000000002e */
[----:B------:R-:W-:Y:S02]  /*81b0*/  PRMT R39, R45, 0x7610, R45 ;  /* 0x000076102d277816 */ /* 0x000fe4000000002d */
[----:B------:R-:W-:-:S05]  /*81c0*/  PRMT R37, R44, 0x7610, R44 ;  /* 0x000076102c257816 */ /* 0x000fca000000002c */
[----:B------:R-:W-:Y:S05]  /*81d0*/  @P0 BRA `(.L_x_777) ;  /* 0x0000004400d80947 */ /* 0x000fea0003800000 */
[----:B------:R-:W0:Y:S02]  /*81e0*/  LDC R22, c[0x0][0x3d0] ;  /* 0x0000f400ff167b82 */ /* 0x000e240000000800 */
[C---:B0-----:R-:W-:Y:S02]  /*81f0*/  ISETP.NE.AND P0, PT, R22.reuse, RZ, PT ;  /* 0x000000ff1600720c */ /* 0x041fe40003f05270 */
[----:B------:R-:W-:Y:S02]  /*8200*/  IADD3 R36, PT, PT, R22, -0x1, RZ ;  /* 0xffffffff16247810 */ /* 0x000fe40007ffe0ff */
[----:B------:R-:W-:Y:S02]  /*8210*/  CS2R R22, SRZ ;  /* 0x0000000000167805 */ /* 0x000fe4000001ff00 */
        /* <DEDUP_REMOVED lines=277> */
.L_x_779:
[----:B------:R-:W-:Y:S02]  /*9370*/  SHF.R.U32.HI R22, RZ, 0x2, R27 ;  /* 0x00000002ff167819 */ /* 0x000fe4000001161b */
[----:B------:R-:W-:-:S07]  /*9380*/  MOV R23, RZ ;  /* 0x000000ff00177202 */ /* 0x000fce0000000f00 */
.L_x_778:
[----:B------:R-:W0:Y:S02]  /*9390*/  LDCU.64 UR4, c[0x0][0x760] ;  /* 0x0000ec00ff0477ac */ /* 0x000e240008000a00 */
[----:B0-----:R-:W-:-:S04]  /*93a0*/  IADD3 R34, P1, PT, R34, UR4, RZ ;  /* 0x0000000422227c10 */ /* 0x001fc8000ff3e0ff */
[----:B------:R-:W-:Y:S02]  /*93b0*/  IADD3.X R33, PT, PT, RZ, UR5, RZ, P1, !PT ;  /* 0x00000005ff217c10 */ /* 0x000fe40008ffe4ff */
[----:B------:R-:W-:-:S04]  /*93c0*/  LEA R28, P1, R22, R34, 0x2 ;  /* 0x00000022161c7211 */ /* 0x000fc800078210ff */
[----:B------:R-:W-:-:S05]  /*93d0*/  LEA.HI.X R29, R22, R33, R23, 0x2, P1 ;  /* 0x00000021161d7211 */ /* 0x000fca00008f1417 */
[----:B------:R-:W2:Y:S01]  /*93e0*/  LDG.E R28, desc[UR36][R28.64] ;  /* 0x000000241c1c7981 */ /* 0x000ea2000c1e1900 */
[----:B------:R-:W-:-:S05]  /*93f0*/  IMAD.IADD R31, R21, 0x1, R26 ;  /* 0x00000001151f7824 */ /* 0x000fca00078e021a */
[----:B------:R-:W-:Y:S02]  /*9400*/  ISETP.GE.U32.AND P1, PT, R31, R32, PT ;  /* 0x000000201f00720c */ /* 0x000fe40003f26070 */
[----:B--2---:R-:W-:-:S11]  /*9410*/  PRMT R37, R28, 0x7610, R28 ;  /* 0x000076101c257816 */ /* 0x004fd6000000001c */
        /* <DEDUP_REMOVED lines=276> */
.L_x_781:
[----:B------:R-:W-:Y:S01]  /*a560*/  SHF.R.U32.HI R22, RZ, 0x2, R27 ;  /* 0x00000002ff167819 */ /* 0x000fe2000001161b */
[----:B------:R-:W-:-:S07]  /*a570*/  IMAD.MOV.U32 R23, RZ, RZ, RZ ;  /* 0x000000ffff177224 */ /* 0x000fce00078e00ff */
.L_x_780:
[----:B------:R-:W-:-:S04]  /*a580*/  LEA R28, P1, R22, R34, 0x2 ;  /* 0x00000022161c7211 */ /* 0x000fc800078210ff */
[----:B------:R-:W-:-:S05]  /*a590*/  LEA.HI.X R29, R22, R33, R23, 0x2, P1 ;  /* 0x00000021161d7211 */ /* 0x000fca00008f1417 */
[----:B------:R-:W2:Y:S01]  /*a5a0*/  LDG.E R28, desc[UR36][R28.64] ;  /* 0x000000241c1c7981 */ /* 0x000ea2000c1e1900 */
[----:B------:R-:W-:-:S04]  /*a5b0*/  IADD3 R23, PT, PT, R31, R26, RZ ;  /* 0x0000001a1f177210 */ /* 0x000fc80007ffe0ff */
[----:B------:R-:W-:Y:S02]  /*a5c0*/  ISETP.GE.U32.AND P1, PT, R23, R32, PT ;  /* 0x000000201700720c */ /* 0x000fe40003f26070 */
[----:B--2---:R-:W-:-:S11]  /*a5d0*/  PRMT R39, R28, 0x7610, R28 ;  /* 0x000076101c277816 */ /* 0x004fd6000000001c */
        /* <DEDUP_REMOVED lines=276> */
.L_x_783:
[----:B------:R-:W-:Y:S02]  /*b720*/  SHF.R.U32.HI R30, RZ, 0x2, R27 ;  /* 0x00000002ff1e7819 */ /* 0x000fe4000001161b */
[----:B------:R-:W-:-:S07]  /*b730*/  MOV R31, RZ ;  /* 0x000000ff001f7202 */ /* 0x000fce0000000f00 */
.L_x_782:
        /* <DEDUP_REMOVED lines=282> */
.L_x_785:
[----:B------:R-:W-:Y:S02]  /*c8e0*/  SHF.R.U32.HI R28, RZ, 0x2, R27 ;  /* 0x00000002ff1c7819 */ /* 0x000fe4000001161b */
[----:B------:R-:W-:-:S07]  /*c8f0*/  MOV R29, RZ ;  /* 0x000000ff001d7202 */ /* 0x000fce0000000f00 */
.L_x_784:
[----:B------:R-:W-:-:S04]  /*c900*/  LEA R34, P0, R28, R34, 0x2 ;  /* 0x000000221c227211 */ /* 0x000fc800078010ff */
[----:B------:R-:W-:-:S05]  /*c910*/  LEA.HI.X R35, R28, R33, R29, 0x2, P0 ;  /* 0x000000211c237211 */ /* 0x000fca00000f141d */
[----:B------:R-:W2:Y:S02]  /*c920*/  LDG.E R34, desc[UR36][R34.64] ;  /* 0x0000002422227981 */ /* 0x000ea4000c1e1900 */
[----:B--2---:R-:W-:-:S07]  /*c930*/  PRMT R38, R34, 0x5432, R34 ;  /* 0x0000543222267816 */ /* 0x004fce0000000022 */
.L_x_777:
[----:B------:R-:W-:Y:S05]  /*c940*/  BSYNC.RECONVERGENT B0 ;  /* 0x0000000000007941 */ /* 0x000fea0003800200 */
.L_x_776:
[----:B------:R-:W-:Y:S01]  /*c950*/  ISETP.GE.U32.AND P0, PT, R21, R32, PT ;  /* 0x000000201500720c */ /* 0x000fe20003f06070 */
[----:B------:R-:W-:-:S12]  /*c960*/  BSSY.RECONVERGENT B0, `(.L_x_786) ;  /* 0x000003f000007945 */ /* 0x000fd80003800200 */
[----:B------:R-:W-:Y:S05]  /*c970*/  @P0 BRA `(.L_x_787) ;  /* 0x0000000000f40947 */ /* 0x000fea0003800000 */
[----:B------:R-:W-:Y:S02]  /*c980*/  IMAD.IADD R27, R21, 0x1, R26 ;  /* 0x00000001151b7824 */ /* 0x000fe400078e021a */
[--C-:B------:R-:W-:Y:S02]  /*c990*/  HADD2.F32 R22, -RZ, R37.reuse.H0_H0 ;  /* 0x20000025ff167230 */ /* 0x100fe40000004100 */
[----:B------:R-:W-:Y:S01]  /*c9a0*/  HADD2.F32 R37, -RZ, R37.H1_H1 ;  /* 0x30000025ff257230 */ /* 0x000fe20000004100 */
[----:B------:R-:W-:Y:S02]  /*c9b0*/  ISETP.GE.U32.AND P0, PT, R27, R32, PT ;  /* 0x000000201b00720c */ /* 0x000fe40003f06070 */
        /* <DEDUP_REMOVED lines=13> */
[--C-:B------:R-:W-:Y:S02]  /*ca90*/  HADD2.F32 R21, -RZ, R39.reuse.H0_H0 ;  /* 0x20000027ff157230 */ /* 0x100fe40000004100 */
[----:B------:R-:W-:Y:S01]  /*caa0*/  HADD2.F32 R39, -RZ, R39.H1_H1 ;  /* 0x30000027ff277230 */ /* 0x000fe20000004100 */
[----:B------:R-:W-:Y:S02]  /*cab0*/  ISETP.GE.U32.AND P0, PT, R27, R32, PT ;  /* 0x000000201b00720c */ /* 0x000fe40003f06070 */
[----:B------:R-:W-:Y:S02]  /*cac0*/  FMUL.FTZ R21, R21, 1 ;  /* 0x3f80000015157820 */ /* 0x000fe40000410000 */
        /* <DEDUP_REMOVED lines=27> */
[--C-:B------:R-:W-:Y:S02]  /*cc80*/  HADD2.F32 R21, -RZ, R38.reuse.H1_H1 ;  /* 0x30000026ff157230 */ /* 0x100fe40000004100 */
[----:B------:R-:W-:-:S03]  /*cc90*/  HADD2.F32 R38, -RZ, R38.H0_H0 ;  /* 0x20000026ff267230 */ /* 0x000fc60000004100 */
[----:B------:R-:W-:Y:S02]  /*cca0*/  FMUL.FTZ R21, R21, 1 ;  /* 0x3f80000015157820 */ /* 0x000fe40000410000 */
[----:B------:R-:W-:Y:S02]  /*ccb0*/  FMUL.FTZ R26, R38, 1 ;  /* 0x3f800000261a7820 */ /* 0x000fe40000410000 */
        /* <DEDUP_REMOVED lines=9> */
.L_x_787:
[----:B------:R-:W-:Y:S05]  /*cd50*/  BSYNC.RECONVERGENT B0 ;  /* 0x0000000000007941 */ /* 0x000fea0003800200 */
.L_x_786:
        /* <DEDUP_REMOVED lines=8> */
.L_x_749:
[----:B------:R-:W-:-:S07]  /*cde0*/  IMAD.MOV.U32 R3, RZ, RZ, R5 ;  /* 0x000000ffff037224 */ /* 0x000fce00078e0005 */
.L_x_737:
[----:B------:R-:W-:Y:S05]  /*cdf0*/  BSYNC.RECONVERGENT B6 ;  /* 0x0000000000067941 */ /* 0x000fea0003800200 */
.L_x_736:
[----:B------:R-:W1:Y:S02]  /*ce00*/  LDCU UR4, c[0x0][0x3ac] ;  /* 0x00007580ff0477ac */ /* 0x000e640008000800 */
[----:B-1----:R-:W-:-:S09]  /*ce10*/  UISETP.NE.AND UP0, UPT, UR4, URZ, UPT ;  /* 0x000000ff0400728c */ /* 0x002fd2000bf05270 */
[----:B------:R-:W-:Y:S05]  /*ce20*/  BRA.U !UP0, `(.L_x_788) ;  /* 0x0000000108a07547 */ /* 0x000fea000b800000 */
[----:B------:R-:W1:Y:S01]  /*ce30*/  S2R R6, SR_CgaCtaId ;  /* 0x0000000000067919 */ /* 0x000e620000008800 */
[----:B------:R-:W2:Y:S01]  /*ce40*/  LDC R8, c[0x0][0x360] ;  /* 0x0000d800ff087b82 */ /* 0x000ea20000000800 */
[----:B------:R-:W-:Y:S01]  /*ce50*/  MOV R4, 0x400 ;  /* 0x0000040000047802 */ /* 0x000fe20000000f00 */
[----:B------:R-:W-:-:S03]  /*ce60*/  IMAD.MOV.U32 R7, RZ, RZ, R21 ;  /* 0x000000ffff077224 */ /* 0x000fc600078e0015 */
[----:B------:R-:W-:-:S03]  /*ce70*/  IADD3 R5, PT, PT, R4, 0x10, RZ ;  /* 0x0000001004057810 */ /* 0x000fc60007ffe0ff */
[----:B------:R-:W3:Y:S01]  /*ce80*/  LDC R10, c[0x0][0x364] ;  /* 0x0000d900ff0a7b82 */ /* 0x000ee20000000800 */
[----:B--2---:R-:W-:Y:S01]  /*ce90*/  IMAD R4, R16, R8, R19 ;  /* 0x0000000810047224 */ /* 0x004fe200078e0213 */
[----:B-1----:R-:W-:Y:S02]  /*cea0*/  LEA R9, R6, R5, 0x18 ;  /* 0x0000000506097211 */ /* 0x002fe400078ec0ff */
[----:B------:R-:W-:Y:S02]  /*ceb0*/  MOV R5, R3 ;  /* 0x0000000300057202 */ /* 0x000fe40000000f00 */
[----:B------:R-:W-:Y:S01]  /*cec0*/  LEA R11, R4, R9, 0x4 ;  /* 0x00000009040b7211 */ /* 0x000fe200078e20ff */
[----:B------:R-:W-:Y:S01]  /*ced0*/  IMAD.MOV.U32 R4, RZ, RZ, R0 ;  /* 0x000000ffff047224 */ /* 0x000fe200078e0000 */
[----:B------:R-:W-:Y:S02]  /*cee0*/  MOV R6, R20 ;  /* 0x0000001400067202 */ /* 0x000fe40000000f00 */
[----:B---3--:R-:W-:-:S03]  /*cef0*/  ISETP.GE.U32.AND P0, PT, R10, 0x2, PT ;  /* 0x000000020a00780c */ /* 0x008fc60003f06070 */
[----:B------:R1:W-:Y:S10]  /*cf00*/  STS.128 [R11], R4 ;  /* 0x000000040b007388 */ /* 0x0003f40000000c00 */
[----:B------:R-:W-:Y:S05]  /*cf10*/  @!P0 BRA `(.L_x_788) ;  /* 0x0000000000648947 */ /* 0x000fea0003800000 */
[----:B-1----:R-:W-:-:S07]  /*cf20*/  MOV R4, R10 ;  /* 0x0000000a00047202 */ /* 0x002fce0000000f00 */
.L_x_791:
        /* <DEDUP_REMOVED lines=9> */
[----:B------:R-:W-:-:S04]  /*cfc0*/  IMAD R4, R5, R8, R19 ;  /* 0x0000000805047224 */ /* 0x000fc800078e0213 */
[----:B------:R-:W-:-:S06]  /*cfd0*/  IMAD R4, R4, 0x10, R9 ;  /* 0x0000001004047824 */ /* 0x000fcc00078e0209 */
        /* <DEDUP_REMOVED lines=10> */
.L_x_790:
[----:B------:R-:W-:Y:S05]  /*d080*/  BSYNC.RECONVERGENT B0 ;  /* 0x0000000000007941 */ /* 0x000fea0003800200 */
.L_x_789:
[----:B-1----:R-:W-:Y:S01]  /*d090*/  MOV R4, R13 ;  /* 0x0000000d00047202 */ /* 0x002fe20000000f00 */
[----:B------:R-:W-:Y:S06]  /*d0a0*/  @P1 BRA `(.L_x_791) ;  /* 0xfffffffc00a01947 */ /* 0x000fec000383ffff */
.L_x_788:
[----:B------:R-:W2:Y:S02]  /*d0b0*/  LDCU UR4, c[0x0][0x3a8] ;  /* 0x00007500ff0477ac */ /* 0x000ea40008000800 */
[----:B--2---:R-:W-:-:S09]  /*d0c0*/  UISETP.NE.AND UP0, UPT, UR4, URZ, UPT ;  /* 0x000000ff0400728c */ /* 0x004fd2000bf05270 */
[----:B------:R-:W-:Y:S05]  /*d0d0*/  BRA.U !UP0, `(.L_x_792) ;  /* 0x0000000108f07547 */ /* 0x000fea000b800000 */
[----:B------:R-:W2:Y:S02]  /*d0e0*/  LDC R10, c[0x0][0x360] ;  /* 0x0000d800ff0a7b82 */ /* 0x000ea40000000800 */
[----:B--2---:R-:W-:Y:S01]  /*d0f0*/  ISETP.GE.U32.AND P0, PT, R10, 0x21, PT ;  /* 0x000000210a00780c */ /* 0x004fe20003f06070 */
[----:B------:R-:W-:-:S12]  /*d100*/  IMAD.MOV.U32 R8, RZ, RZ, R10 ;  /* 0x000000ffff087224 */ /* 0x000fd800078e000a */
[----:B------:R-:W-:Y:S05]  /*d110*/  @!P0 BRA `(.L_x_793) ;  /* 0x0000000000988947 */ /* 0x000fea0003800000 */
[----:B------:R-:W2:Y:S01]  /*d120*/  S2UR UR5, SR_CgaCtaId ;  /* 0x00000000000579c3 */ /* 0x000ea20000008800 */
[----:B------:R-:W-:Y:S01]  /*d130*/  UMOV UR4, 0x400 ;  /* 0x0000040000047882 */ /* 0x000fe20000000000 */
[----:B-1----:R-:W-:Y:S01]  /*d140*/  IMAD R4, R16, R10, R19 ;  /* 0x0000000a10047224 */ /* 0x002fe200078e0213 */
[----:B------:R-:W-:Y:S01]  /*d150*/  UIADD3 UR4, UPT, UPT, UR4, 0x10, URZ ;  /* 0x0000001004047890 */ /* 0x000fe2000fffe0ff */
[----:B------:R-:W-:Y:S01]  /*d160*/  MOV R5, R3 ;  /* 0x0000000300057202 */ /* 0x000fe20000000f00 */
[----:B------:R-:W-:Y:S01]  /*d170*/  IMAD.MOV.U32 R6, RZ, RZ, R20 ;  /* 0x000000ffff067224 */ /* 0x000fe200078e0014 */
[----:B------:R-:W-:Y:S01]  /*d180*/  MOV R7, R21 ;  /* 0x0000001500077202 */ /* 0x000fe20000000f00 */
[----:B------:R-:W-:Y:S01]  /*d190*/  HFMA2 R8, -RZ, RZ, 0, 1.9073486328125e-06 ;  /* 0x00000020ff087431 */ /* 0x000fe200000001ff */
[----:B------:R-:W-:Y:S01]  /*d1a0*/  ISETP.GE.U32.AND P0, PT, R10, 0x40, PT ;  /* 0x000000400a00780c */ /* 0x000fe20003f06070 */
[----:B--2---:R-:W-:-:S06]  /*d1b0*/  ULEA UR4, UR5, UR4, 0x18 ;  /* 0x0000000405047291 */ /* 0x004fcc000f8ec0ff */
[----:B------:R-:W-:Y:S02]  /*d1c0*/  LEA R9, R4, UR4, 0x4 ;  /* 0x0000000404097c11 */ /* 0x000fe4000f8e20ff */
[----:B------:R-:W-:-:S05]  /*d1d0*/  MOV R4, R0 ;  /* 0x0000000000047202 */ /* 0x000fca0000000f00 */
[----:B------:R2:W-:Y:S01]  /*d1e0*/  STS.128 [R9], R4 ;  /* 0x0000000409007388 */ /* 0x0005e20000000c00 */
[----:B------:R-:W-:Y:S05]  /*d1f0*/  @!P0 BRA `(.L_x_793) ;  /* 0x0000000000608947 */ /* 0x000fea0003800000 */
[----:B--2---:R-:W-:-:S07]  /*d200*/  IMAD.MOV.U32 R4, RZ, RZ, R10 ;  /* 0x000000ffff047224 */ /* 0x004fce00078e000a */
.L_x_796:
        /* <DEDUP_REMOVED lines=20> */
.L_x_795:
[----:B------:R-:W-:Y:S05]  /*d350*/  BSYNC.RECONVERGENT B0 ;  /* 0x0000000000007941 */ /* 0x000fea0003800200 */
.L_x_794:
[----:B-1----:R-:W-:Y:S01]  /*d360*/  MOV R4, R12 ;  /* 0x0000000c00047202 */ /* 0x002fe20000000f00 */
[----:B------:R-:W-:Y:S06]  /*d370*/  @P1 BRA `(.L_x_796) ;  /* 0xfffffffc00a41947 */ /* 0x000fec000383ffff */
.L_x_793:
[----:B------:R-:W-:Y:S01]  /*d380*/  ISETP.GE.U32.AND P0, PT, R8, 0x2, PT ;  /* 0x000000020800780c */ /* 0x000fe20003f06070 */
[----:B------:R-:W-:Y:S05]  /*d390*/  WARPSYNC.ALL ;  /* 0x0000000000007948 */ /* 0x000fea0003800000 */
[----:B------:R-:W-:Y:S07]  /*d3a0*/  BAR.SYNC.DEFER_BLOCKING 0x0 ;  /* 0x0000000000007b1d */ /* 0x000fee0000010000 */
[----:B------:R-:W-:Y:S05]  /*d3b0*/  @!P0 BRA `(.L_x_792) ;  /* 0x0000000000388947 */ /* 0x000fea0003800000 */
[----:B-12---:R-:W-:-:S07]  /*d3c0*/  HFMA2 R7, -RZ, RZ, 0, 5.9604644775390625e-08 ;  /* 0x00000001ff077431 */ /* 0x006fce00000001ff */
.L_x_797:
[----:B------:R-:W-:Y:S01]  /*d3d0*/  IMAD.MOV.U32 R4, RZ, RZ, R20 ;  /* 0x000000ffff047224 */ /* 0x000fe200078e0014 */
[----:B------:R-:W-:Y:S01]  /*d3e0*/  MOV R5, R21 ;  /* 0x0000001500057202 */ /* 0x000fe20000000f00 */
        /* <DEDUP_REMOVED lines=11> */
.L_x_792:
[----:B------:R-:W3:Y:S01]  /*d4a0*/  LDCU UR6, c[0x0][0x564] ;  /* 0x0000ac80ff0677ac */ /* 0x000ee20008000800 */
[----:B------:R-:W-:Y:S01]  /*d4b0*/  IMAD.MOV.U32 R23, RZ, RZ, RZ ;  /* 0x000000ffff177224 */ /* 0x000fe200078e00ff */
[----:B---3--:R-:W-:-:S04]  /*d4c0*/  UIADD3 UR5, UPT, UPT, UR6, -0x1, URZ ;  /* 0xffffffff06057890 */ /* 0x008fc8000fffe0ff */
[----:B------:R-:W-:-:S04]  /*d4d0*/  UISETP.LT.U32.AND UP0, UPT, UR5, 0x18, UPT ;  /* 0x000000180500788c */ /* 0x000fc8000bf01070 */
[----:B------:R-:W-:Y:S02]  /*d4e0*/  USEL UR4, UR5, 0x18, UP0 ;  /* 0x0000001805047887 */ /* 0x000fe40008000000 */
[----:B------:R-:W-:Y:S02]  /*d4f0*/  UISETP.NE.AND UP0, UPT, UR6, URZ, UPT ;  /* 0x000000ff0600728c */ /* 0x000fe4000bf05270 */
[----:B------:R-:W-:-:S07]  /*d500*/  UIADD3 UR4, UPT, UPT, UR4, 0x1, URZ ;  /* 0x0000000104047890 */ /* 0x000fce000fffe0ff */
[----:B------:R-:W-:Y:S05]  /*d510*/  BRA.U !UP0, `(.L_x_798) ;  /* 0x0000001108487547 */ /* 0x000fea000b800000 */
[----:B------:R-:W3:Y:S01]  /*d520*/  LDCU.64 UR8, c[0x0][0x568] ;  /* 0x0000ad00ff0877ac */ /* 0x000ee20008000a00 */
[----:B-12---:R-:W-:Y:S02]  /*d530*/  MOV R4, RZ ;  /* 0x000000ff00047202 */ /* 0x006fe40000000f00 */
[----:B------:R-:W-:Y:S01]  /*d540*/  MOV R5, R25 ;  /* 0x0000001900057202 */ /* 0x000fe20000000f00 */
[----:B------:R-:W1:Y:S01]  /*d550*/  LDCU UR7, c[0x0][0x570] ;  /* 0x0000ae00ff0777ac */ /* 0x000e620008000800 */
[----:B------:R-:W2:Y:S01]  /*d560*/  LDCU UR6, c[0x0][0x694] ;  /* 0x0000d280ff0677ac */ /* 0x000ea20008000800 */
[----:B------:R-:W-:Y:S01]  /*d570*/  UISETP.NE.AND UP1, UPT, UR5, URZ, UPT ;  /* 0x000000ff0500728c */ /* 0x000fe2000bf25270 */
        /* <DEDUP_REMOVED lines=268> */
.L_x_798:
[----:B------:R-:W-:Y:S01]  /*e640*/  MOV R22, RZ ;  /* 0x000000ff00167202 */ /* 0x000fe20000000f00 */
[----:B------:R-:W-:Y:S06]  /*e650*/  BRA.U !UP0, `(.L_x_799) ;  /* 0x0000001108487547 */ /* 0x000fec000b800000 */
[----:B------:R-:W3:Y:S01]  /*e660*/  LDCU.64 UR8, c[0x0][0x568] ;  /* 0x0000ad00ff0877ac */ /* 0x000ee20008000a00 */
[----:B-12---:R-:W-:Y:S01]  /*e670*/  IADD3 R5, PT, PT, R25, 0x1, RZ ;  /* 0x0000000119057810 */ /* 0x006fe20007ffe0ff */
        /* <DEDUP_REMOVED lines=272> */
.L_x_799:
[----:B-12---:R-:W1:Y:S01]  /*f780*/  LDC.64 R6, c[0x0][0x778] ;  /* 0x0001de00ff067b82 */ /* 0x006e620000000a00 */
[----:B------:R-:W2:Y:S02]  /*f790*/  LDCU UR6, c[0x0][0x3b0] ;  /* 0x00007600ff0677ac */ /* 0x000ea40008000800 */
[----:B--2---:R-:W-:Y:S01]  /*f7a0*/  UISETP.NE.AND UP1, UPT, UR6, URZ, UPT ;  /* 0x000000ff0600728c */ /* 0x004fe2000bf25270 */
[----:B-1----:R-:W-:Y:S02]  /*f7b0*/  ISETP.NE.U32.AND P0, PT, R6, RZ, PT ;  /* 0x000000ff0600720c */ /* 0x002fe40003f05070 */
[----:B------:R-:W-:Y:S02]  /*f7c0*/  IADD3 R4, P1, PT, R23, R6, RZ ;  /* 0x0000000617047210 */ /* 0x000fe40007f3e0ff */
[----:B------:R-:W-:Y:S02]  /*f7d0*/  ISETP.NE.AND.EX P0, PT, R7, RZ, PT, P0 ;  /* 0x000000ff0700720c */ /* 0x000fe40003f05300 */
[----:B------:R-:W-:-:S02]  /*f7e0*/  IADD3.X R5, PT, PT, RZ, R7, RZ, P1, !PT ;  /* 0x00000007ff057210 */ /* 0x000fc40000ffe4ff */
[----:B------:R-:W-:Y:S02]  /*f7f0*/  SEL R4, R4, RZ, P0 ;  /* 0x000000ff04047207 */ /* 0x000fe40000000000 */
[----:B------:R-:W-:Y:S01]  /*f800*/  SEL R5, R5, RZ, P0 ;  /* 0x000000ff05057207 */ /* 0x000fe20000000000 */
[----:B------:R-:W-:Y:S06]  /*f810*/  BRA.U !UP1, `(.L_x_800) ;  /* 0x00000039099c7547 */ /* 0x000fec000b800000 */
[----:B------:R-:W1:Y:S01]  /*f820*/  LDCU UR6, c[0x0][0x3b4] ;  /* 0x00007680ff0677ac */ /* 0x000e620008000800 */
[----:B------:R-:W-:Y:S01]  /*f830*/  IMAD.MOV.U32 R22, RZ, RZ, RZ ;  /* 0x000000ffff167224 */ /* 0x000fe200078e00ff */
[----:B------:R-:W2:Y:S01]  /*f840*/  LDCU UR7, c[0x0][0x3b8] ;  /* 0x00007700ff0777ac */ /* 0x000ea20008000800 */
[----:B------:R-:W3:Y:S01]  /*f850*/  LDCU UR8, c[0x0][0x3a0] ;  /* 0x00007400ff0877ac */ /* 0x000ee20008000800 */
[----:B-1----:R-:W-:-:S04]  /*f860*/  IMAD R7, R19, UR6, RZ ;  /* 0x0000000613077c24 */ /* 0x002fc8000f8e02ff */
[----:B--2---:R-:W-:-:S04]  /*f870*/  IMAD R6, R16, UR7, R7 ;  /* 0x0000000710067c24 */ /* 0x004fc8000f8e0207 */
[----:B---3--:R-:W-:-:S05]  /*f880*/  IMAD R6, R17, UR8, R6 ;  /* 0x0000000811067c24 */ /* 0x008fca000f8e0206 */
[----:B------:R-:W-:Y:S01]  /*f890*/  SHF.L.U32 R7, R6, 0x1, RZ ;  /* 0x0000000106077819 */ /* 0x000fe200000006ff */
[----:B------:R-:W-:Y:S06]  /*f8a0*/  BRA.U !UP0, `(.L_x_801) ;  /* 0x0000001108447547 */ /* 0x000fec000b800000 */
[----:B------:R-:W1:Y:S01]  /*f8b0*/  LDCU.64 UR8, c[0x0][0x568] ;  /* 0x0000ad00ff0877ac */ /* 0x000e620008000a00 */
        /* <DEDUP_REMOVED lines=272> */
.L_x_801:
[----:B------:R-:W-:Y:S01]  /*109c0*/  MOV R18, RZ ;  /* 0x000000ff00127202 */ /* 0x000fe20000000f00 */
        /* <DEDUP_REMOVED lines=8> */
[----:B--2---:R-:W-:-:S04]  /*10a50*/  SHF.R.U32.HI R11, RZ, UR6, R10 ;  /* 0x00000006ff0b7c19 */ /* 0x004fc8000801160a */
[----:B------:R-:W-:-:S05]  /*10a60*/  IADD3 R8, PT, PT, -R11, RZ, RZ ;  /* 0x000000ff0b087210 */ /* 0x000fca0007ffe1ff */
        /* <DEDUP_REMOVED lines=265> */
.L_x_802:
        /* <DEDUP_REMOVED lines=20> */
[----:B--2---:R-:W-:Y:S01]  /*11c40*/  IMAD.WIDE.U32 R6, R2, 0x10, R6 ;  /* 0x0000001002067825 */ /* 0x004fe200078e0006 */
[----:B------:R-:W-:-:S04]  /*11c50*/  MOV R2, R0 ;  /* 0x0000000000027202 */ /* 0x000fc80000000f00 */
[----:B------:R1:W-:Y:S04]  /*11c60*/  STG.E.64 desc[UR36][R6.64+0x8], R20 ;  /* 0x0000081406007986 */ /* 0x0003e8000c101b24 */
[----:B------:R1:W-:Y:S02]  /*11c70*/  STG.E.64 desc[UR36][R6.64], R2 ;  /* 0x0000000206007986 */ /* 0x0003e4000c101b24 */
.L_x_804:
[----:B------:R-:W-:Y:S05]  /*11c80*/  BSYNC.RECONVERGENT B0 ;  /* 0x0000000000007941 */ /* 0x000fea0003800200 */
.L_x_803:
        /* <DEDUP_REMOVED lines=35> */
.L_x_806:
[----:B------:R-:W-:Y:S05]  /*11ec0*/  BSYNC.RECONVERGENT B0 ;  /* 0x0000000000007941 */ /* 0x000fea0003800200 */
.L_x_805:
        /* <DEDUP_REMOVED lines=21> */
[----:B-1----:R-:W-:-:S06]  /*12020*/  MOV R3, UR11 ;  /* 0x0000000b00037c02 */ /* 0x002fcc0008000f00 */
[----:B------:R-:W-:Y:S05]  /*12030*/  BRA.U !UP0, `(.L_x_808) ;  /* 0x0000000108847547 */ /* 0x000fea000b800000 */
[----:B------:R-:W1:Y:S01]  /*12040*/  LDCU UR5, c[0x0][0x360] ;  /* 0x00006c00ff0577ac */ /* 0x000e620008000800 */
[----:B------:R-:W-:Y:S01]  /*12050*/  IMAD.U32 R24, RZ, RZ, UR10 ;  /* 0x0000000aff187e24 */ /* 0x000fe2000f8e00ff */
[----:B------:R-:W-:Y:S01]  /*12060*/  MOV R25, UR11 ;  /* 0x0000000b00197c02 */ /* 0x000fe20008000f00 */
[----:B------:R-:W2:Y:S01]  /*12070*/  LDCU UR8, c[0x0][0x3a4] ;  /* 0x00007480ff0877ac */ /* 0x000ea20008000800 */
[----:B-1----:R-:W-:-:S05]  /*12080*/  IMAD R2, R16, UR5, R19 ;  /* 0x0000000510027c24 */ /* 0x002fca000f8e0213 */
[----:B--2---:R-:W-:-:S13]  /*12090*/  ISETP.GE.U32.AND P1, PT, R2, UR8, PT ;  /* 0x0000000802007c0c */ /* 0x004fda000bf26070 */
[----:B------:R-:W-:Y:S05]  /*120a0*/  @P1 BRA `(.L_x_809) ;  /* 0x0000000000e41947 */ /* 0x000fea0003800000 */
[----:B------:R-:W1:Y:S01]  /*120b0*/  LDCU UR7, c[0x0][0x374] ;  /* 0x00006e80ff0777ac */ /* 0x000e620008000800 */
[----:B------:R-:W2:Y:S01]  /*120c0*/  LDC R13, c[0x0][0x364] ;  /* 0x0000d900ff0d7b82 */ /* 0x000ea20000000800 */
[----:B------:R-:W-:Y:S01]  /*120d0*/  BSSY.RECONVERGENT B1, `(.L_x_810) ;  /* 0x0000014000017945 */ /* 0x000fe20003800200 */
[----:B------:R-:W-:Y:S01]  /*120e0*/  MOV R0, R2 ;  /* 0x0000000200007202 */ /* 0x000fe20000000f00 */
[----:B------:R-:W-:Y:S01]  /*120f0*/  IMAD.U32 R15, RZ, RZ, UR10 ;  /* 0x0000000aff0f7e24 */ /* 0x000fe2000f8e00ff */
[----:B------:R-:W-:Y:S01]  /*12100*/  MOV R21, UR11 ;  /* 0x0000000b00157c02 */ /* 0x000fe20008000f00 */
[----:B------:R-:W-:Y:S01]  /*12110*/  IMAD.U32 R25, RZ, RZ, UR11 ;  /* 0x0000000bff197e24 */ /* 0x000fe2000f8e00ff */
[----:B------:R-:W-:Y:S02]  /*12120*/  MOV R24, UR10 ;  /* 0x0000000a00187c02 */ /* 0x000fe40008000f00 */
[----:B------:R-:W3:Y:S01]  /*12130*/  LDC.64 R10, c[0x0][0x780] ;  /* 0x0001e000ff0a7b82 */ /* 0x000ee20000000a00 */
[----:B-1----:R-:W-:-:S02]  /*12140*/  IMAD R17, R17, UR7, RZ ;  /* 0x0000000711117c24 */ /* 0x002fc4000f8e02ff */
[----:B--2---:R-:W-:-:S07]  /*12150*/  IMAD R13, R13, UR5, RZ ;  /* 0x000000050d0d7c24 */ /* 0x004fce000f8e02ff */
.L_x_811:
[----:B------:R-:W-:-:S05]  /*12160*/  IADD3 R3, PT, PT, R17, R0, RZ ;  /* 0x0000000011037210 */ /* 0x000fca0007ffe0ff */
[----:B---3--:R-:W-:-:S05]  /*12170*/  IMAD.WIDE.U32 R2, R3, 0x10, R10 ;  /* 0x0000001003027825 */ /* 0x008fca00078e000a */
        /* <DEDUP_REMOVED lines=10> */
.L_x_810:
[----:B------:R-:W-:Y:S01]  /*12220*/  IMAD.MOV.U32 R0, RZ, RZ, R15 ;  /* 0x000000ffff007224 */ /* 0x000fe200078e000f */
[----:B------:R-:W-:Y:S01]  /*12230*/  MOV R3, R21 ;  /* 0x0000001500037202 */ /* 0x000fe20000000f00 */
[----:B------:R-:W-:Y:S06]  /*12240*/  BRA `(.L_x_809) ;  /* 0x00000000007c7947 */ /* 0x000fec0003800000 */
.L_x_808:
[----:B------:R-:W1:Y:S01]  /*12250*/  LDCU UR7, c[0x0][0x3a4] ;  /* 0x00007480ff0777ac */ /* 0x000e620008000800 */
[----:B------:R-:W-:Y:S01]  /*12260*/  MOV R24, UR10 ;  /* 0x0000000a00187c02 */ /* 0x000fe20008000f00 */
[----:B------:R-:W-:Y:S01]  /*12270*/  IMAD.U32 R25, RZ, RZ, UR11 ;  /* 0x0000000bff197e24 */ /* 0x000fe2000f8e00ff */
[----:B-1----:R-:W-:-:S13]  /*12280*/  ISETP.GE.U32.AND P1, PT, R16, UR7, PT ;  /* 0x0000000710007c0c */ /* 0x002fda000bf26070 */
[----:B------:R-:W-:Y:S05]  /*12290*/  @P1 BRA `(.L_x_809) ;  /* 0x0000000000681947 */ /* 0x000fea0003800000 */
[----:B------:R-:W1:Y:S01]  /*122a0*/  LDCU UR5, c[0x0][0x374] ;  /* 0x00006e80ff0577ac */ /* 0x000e620008000800 */
[----:B------:R-:W2:Y:S01]  /*122b0*/  LDC R12, c[0x0][0x360] ;  /* 0x0000d800ff0c7b82 */ /* 0x000ea20000000800 */
[----:B------:R-:W-:Y:S01]  /*122c0*/  BSSY.RECONVERGENT B1, `(.L_x_812) ;  /* 0x0000015000017945 */ /* 0x000fe20003800200 */
[----:B------:R-:W-:Y:S01]  /*122d0*/  MOV R15, UR10 ;  /* 0x0000000a000f7c02 */ /* 0x000fe20008000f00 */
[----:B------:R-:W-:Y:S01]  /*122e0*/  IMAD.U32 R24, RZ, RZ, UR10 ;  /* 0x0000000aff187e24 */ /* 0x000fe2000f8e00ff */
[----:B------:R-:W-:Y:S02]  /*122f0*/  MOV R21, UR11 ;  /* 0x0000000b00157c02 */ /* 0x000fe40008000f00 */
[----:B------:R-:W-:Y:S02]  /*12300*/  MOV R25, UR11 ;  /* 0x0000000b00197c02 */ /* 0x000fe40008000f00 */
[----:B------:R-:W3:Y:S01]  /*12310*/  LDC.64 R10, c[0x0][0x780] ;  /* 0x0001e000ff0a7b82 */ /* 0x000ee20000000a00 */
[----:B------:R-:W-:-:S07]  /*12320*/  MOV R0, R16 ;  /* 0x0000001000007202 */ /* 0x000fce0000000f00 */
[----:B------:R-:W4:Y:S01]  /*12330*/  LDC R13, c[0x0][0x364] ;  /* 0x0000d900ff0d7b82 */ /* 0x000f220000000800 */
[----:B-1----:R-:W-:-:S07]  /*12340*/  IMAD R17, R17, UR5, RZ ;  /* 0x0000000511117c24 */ /* 0x002fce000f8e02ff */
.L_x_813:
[----:B------:R-:W-:-:S04]  /*12350*/  IMAD.IADD R2, R17, 0x1, R0 ;  /* 0x0000000111027824 */ /* 0x000fc800078e0200 */
[----:B--2---:R-:W-:-:S04]  /*12360*/  IMAD R3, R2, R12, R19 ;  /* 0x0000000c02037224 */ /* 0x004fc800078e0213 */
[----:B---3--:R-:W-:-:S05]  /*12370*/  IMAD.WIDE.U32 R2, R3, 0x10, R10 ;  /* 0x0000001003027825 */ /* 0x008fca00078e000a */
        /* <DEDUP_REMOVED lines=10> */
.L_x_812:
[----:B------:R-:W-:Y:S01]  /*12420*/  MOV R0, R15 ;  /* 0x0000000f00007202 */ /* 0x000fe20000000f00 */
[----:B------:R-:W-:-:S07]  /*12430*/  IMAD.MOV.U32 R3, RZ, RZ, R21 ;  /* 0x000000ffff037224 */ /* 0x000fce00078e0015 */
.L_x_809:
[----:B------:R-:W-:Y:S05]  /*12440*/  BSYNC.RECONVERGENT B0 ;  /* 0x0000000000007941 */ /* 0x000fea0003800200 */
.L_x_807:
[----:B------:R-:W1:Y:S01]  /*12450*/  LDCU UR5, c[0x0][0x360] ;  /* 0x00006c00ff0577ac */ /* 0x000e620008000800 */
[----:B------:R-:W-:Y:S01]  /*12460*/  MOV R8, R0 ;  /* 0x0000000000087202 */ /* 0x000fe20000000f00 */
[----:B------:R-:W-:Y:S01]  /*12470*/  IMAD.MOV.U32 R10, RZ, RZ, R24 ;  /* 0x000000ffff0a7224 */ /* 0x000fe200078e0018 */
[----:B------:R-:W-:Y:S01]  /*12480*/  MOV R9, R3 ;  /* 0x0000000300097202 */ /* 0x000fe20000000f00 */
[----:B------:R-:W-:Y:S01]  /*12490*/  UIADD3 UR4, UPT, UPT, UR4, 0x10, URZ ;  /* 0x0000001004047890 */ /* 0x000fe2000fffe0ff */
[----:B------:R-:W-:-:S03]  /*124a0*/  MOV R11, R25 ;  /* 0x00000019000b7202 */ /* 0x000fc60000000f00 */
[----:B------:R-:W-:Y:S01]  /*124b0*/  ULEA UR8, UR6, UR4, 0x18 ;  /* 0x0000000406087291 */ /* 0x000fe2000f8ec0ff */
[----:B------:R-:W2:Y:S01]  /*124c0*/  LDCU UR6, c[0x0][0x364] ;  /* 0x00006c80ff0677ac */ /* 0x000ea20008000800 */
[----:B-1----:R-:W-:-:S05]  /*124d0*/  IMAD R2, R16, UR5, R19 ;  /* 0x0000000510027c24 */ /* 0x002fca000f8e0213 */
[----:B------:R-:W-:-:S05]  /*124e0*/  LEA R7, R2, UR8, 0x4 ;  /* 0x0000000802077c11 */ /* 0x000fca000f8e20ff */
[----:B------:R1:W-:Y:S01]  /*124f0*/  STS.128 [R7], R8 ;  /* 0x0000000807007388 */ /* 0x0003e20000000c00 */
[----:B--2---:R-:W-:-:S09]  /*12500*/  UISETP.GE.U32.AND UP0, UPT, UR6, 0x2, UPT ;  /* 0x000000020600788c */ /* 0x004fd2000bf06070 */
[----:B------:R-:W-:Y:S05]  /*12510*/  BRA.U !UP0, `(.L_x_814) ;  /* 0x0000000108607547 */ /* 0x000fea000b800000 */
[----:B------:R-:W-:-:S05]  /*12520*/  UMOV UR4, UR6 ;  /* 0x0000000600047c82 */ /* 0x000fca0008000000 */
.L_x_817:
[----:B------:R-:W-:Y:S01]  /*12530*/  USHF.R.U32.HI UR7, URZ, 0x1, UR4 ;  /* 0x00000001ff077899 */ /* 0x000fe20008011604 */
[----:B------:R-:W-:Y:S05]  /*12540*/  BAR.SYNC.DEFER_BLOCKING 0x0 ;  /* 0x0000000000007b1d */ /* 0x000fea0000010000 */
[----:B------:R-:W-:Y:S01]  /*12550*/  IADD3 R2, PT, PT, R16, UR7, RZ ;  /* 0x0000000710027c10 */ /* 0x000fe2000fffe0ff */
[----:B------:R-:W-:Y:S03]  /*12560*/  BSSY.RECONVERGENT B0, `(.L_x_815) ;  /* 0x0000010000007945 */ /* 0x000fe60003800200 */
[----:B------:R-:W-:-:S04]  /*12570*/  ISETP.GE.U32.AND P1, PT, R2, UR6, PT ;  /* 0x0000000602007c0c */ /* 0x000fc8000bf26070 */
[----:B------:R-:W-:-:S13]  /*12580*/  ISETP.GE.U32.OR P1, PT, R16, UR7, P1 ;  /* 0x0000000710007c0c */ /* 0x000fda0008f26470 */
[----:B--2---:R-:W-:Y:S05]  /*12590*/  @P1 BRA `(.L_x_816) ;  /* 0x0000000000301947 */ /* 0x004fea0003800000 */
[----:B------:R-:W-:-:S05]  /*125a0*/  IMAD R2, R2, UR5, R19 ;  /* 0x0000000502027c24 */ /* 0x000fca000f8e0213 */
[----:B------:R-:W-:-:S05]  /*125b0*/  LEA R2, R2, UR8, 0x4 ;  /* 0x0000000802027c11 */ /* 0x000fca000f8e20ff */
        /* <DEDUP_REMOVED lines=10> */
.L_x_816:
[----:B------:R-:W-:Y:S05]  /*12660*/  BSYNC.RECONVERGENT B0 ;  /* 0x0000000000007941 */ /* 0x000fea0003800200 */
.L_x_815:
[----:B------:R-:W-:-:S03]  /*12670*/  UISETP.GT.U32.AND UP0, UPT, UR4, 0x3, UPT ;  /* 0x000000030400788c */ /* 0x000fc6000bf04070 */
[----:B------:R-:W-:-:S06]  /*12680*/  UMOV UR4, UR7 ;  /* 0x0000000700047c82 */ /* 0x000fcc0008000000 */
[----:B------:R-:W-:Y:S05]  /*12690*/  BRA.U UP0, `(.L_x_817) ;  /* 0xfffffffd00a47547 */ /* 0x000fea000b83ffff */
.L_x_814:
        /* <DEDUP_REMOVED lines=15> */
.L_x_822:
        /* <DEDUP_REMOVED lines=19> */
.L_x_821:
[----:B------:R-:W-:Y:S05]  /*128c0*/  BSYNC.RECONVERGENT B0 ;  /* 0x0000000000007941 */ /* 0x000fea0003800200 */
.L_x_820:
[----:B------:R-:W-:Y:S01]  /*128d0*/  IMAD.MOV.U32 R2, RZ, RZ, R6 ;  /* 0x000000ffff027224 */ /* 0x000fe200078e0006 */
[----:B------:R-:W-:Y:S06]  /*128e0*/  @P2 BRA `(.L_x_822) ;  /* 0xfffffffc00a82947 */ /* 0x000fec000383ffff */
.L_x_819:
[----:B------:R-:W-:Y:S01]  /*128f0*/  BAR.SYNC.DEFER_BLOCKING 0x0 ;  /* 0x0000000000007b1d */ /* 0x000fe20000010000 */
[----:B------:R-:W-:-:S09]  /*12900*/  UISETP.GE.U32.AND UP0, UPT, UR4, 0x2, UPT ;  /* 0x000000020400788c */ /* 0x000fd2000bf06070 */
[----:B------:R-:W-:Y:S05]  /*12910*/  BRA.U !UP0, `(.L_x_818) ;  /* 0x0000000108407547 */ /* 0x000fea000b800000 */
[----:B-123--:R-:W-:-:S07]  /*12920*/  HFMA2 R11, -RZ, RZ, 0, 5.9604644775390625e-08 ;  /* 0x00000001ff0b7431 */ /* 0x00efce00000001ff */
.L_x_823:
        /* <DEDUP_REMOVED lines=15> */
.L_x_818:
        /* <DEDUP_REMOVED lines=44> */
.L_x_826:
        /* <DEDUP_REMOVED lines=19> */
.L_x_827:
[----:B------:R-:W-:Y:S05]  /*12e10*/  BRA `(.L_x_828) ;  /* 0x0000000000047947 */ /* 0x000fea0003800000 */
.L_x_825:
[----:B------:R2:W-:Y:S02]  /*12e20*/  STG.E.64 desc[UR36][R10.64], R16 ;  /* 0x000000100a007986 */ /* 0x0005e4000c101b24 */
.L_x_828:
[----:B------:R-:W3:Y:S02]  /*12e30*/  LDCU.64 UR4, c[0x0][0x768] ;  /* 0x0000ed00ff0477ac */ /* 0x000ee40008000a00 */
[----:B---3--:R-:W-:-:S05]  /*12e40*/  IADD3 R18, P0, PT, R18, UR4, RZ ;  /* 0x0000000412127c10 */ /* 0x008fca000ff1e0ff */
[----:B------:R-:W-:-:S05]  /*12e50*/  IMAD.X R19, RZ, RZ, UR5, P0 ;  /* 0x00000005ff137e24 */ /* 0x000fca00080e06ff */
[----:B------:R-:W-:Y:S01]  /*12e60*/  STG.E.64 desc[UR36][R18.64], R24 ;  /* 0x0000001812007986 */ /* 0x000fe2000c101b24 */
[----:B------:R-:W-:Y:S05]  /*12e70*/  EXIT ;  /* 0x000000000000794d */ /* 0x000fea0003800000 */
.L_x_824:
        /* <DEDUP_REMOVED lines=11> */
.L_x_829:
        /* <DEDUP_REMOVED lines=22> */
.L_x_832:
        /* <DEDUP_REMOVED lines=19> */
.L_x_833:
[----:B------:R-:W-:Y:S05]  /*131c0*/  BRA `(.L_x_834) ;  /* 0x0000000000107947 */ /* 0x000fea0003800000 */
.L_x_831:
[----:B------:R-:W4:Y:S02]  /*131d0*/  LDCU.64 UR4, c[0x0][0x768] ;  /* 0x0000ed00ff0477ac */ /* 0x000f240008000a00 */
[----:B----4-:R-:W-:-:S04]  /*131e0*/  IADD3 R22, P0, PT, R22, UR4, RZ ;  /* 0x0000000416167c10 */ /* 0x010fc8000ff1e0ff */
[----:B------:R-:W-:-:S05]  /*131f0*/  IADD3.X R23, PT, PT, RZ, UR5, RZ, P0, !PT ;  /* 0x00000005ff177c10 */ /* 0x000fca00087fe4ff */
[----:B------:R4:W-:Y:S04]  /*13200*/  STG.E.64 desc[UR36][R22.64], R16 ;  /* 0x0000001016007986 */ /* 0x0009e8000c101b24 */
.L_x_834:
[----:B------:R-:W5:Y:S02]  /*13210*/  LDCU.64 UR4, c[0x0][0x768] ;  /* 0x0000ed00ff0477ac */ /* 0x000f640008000a00 */
[----:B-----5:R-:W-:-:S04]  /*13220*/  IADD3 R18, P0, PT, R18, UR4, RZ ;  /* 0x0000000412127c10 */ /* 0x020fc8000ff1e0ff */
[----:B------:R-:W-:-:S05]  /*13230*/  IADD3.X R19, PT, PT, RZ, UR5, RZ, P0, !PT ;  /* 0x00000005ff137c10 */ /* 0x000fca00087fe4ff */
[----:B------:R-:W-:Y:S01]  /*13240*/  STG.E.64 desc[UR36][R18.64], R24 ;  /* 0x0000001812007986 */ /* 0x000fe2000c101b24 */
[----:B------:R-:W-:Y:S05]  /*13250*/  EXIT ;  /* 0x000000000000794d */ /* 0x000fea0003800000 */
.L_x_830:
[----:B------:R-:W-:Y:S04]  /*13260*/  STG.E.64 desc[UR36][R4.64], R16 ;  /* 0x0000001004007986 */ /* 0x000fe8000c101b24 */
[----:B------:R-:W-:Y:S01]  /*13270*/  STG.E.64 desc[UR36][R4.64+0x8], R24 ;  /* 0x0000081804007986 */ /* 0x000fe2000c101b24 */
[----:B------:R-:W-:Y:S05]  /*13280*/  EXIT ;  /* 0x000000000000794d */ /* 0x000fea0003800000 */
.L_x_800:
        /* <DEDUP_REMOVED lines=41> */
[----:B------:R-:W-:Y:S02]  /*13520*/  HFMA2 R12, -RZ, RZ, 0, 5.9604644775390625e-08 ;  /* 0x00000001ff0c7431 */ /* 0x000fe400000001ff */
[----:B-1----:R-:W-:Y:S01]  /*13530*/  IMAD.MOV.U32 R8, RZ, RZ, 0x2ef ;  /* 0x000002efff087424 */ /* 0x002fe200078e00ff */
        /* <DEDUP_REMOVED lines=12> */
.L_x_837:
        /* <DEDUP_REMOVED lines=19> */
.L_x_838:
[----:B------:R-:W-:Y:S05]  /*13730*/  BRA `(.L_x_839) ;  /* 0x0000000000047947 */ /* 0x000fea0003800000 */
.L_x_836:
[----:B------:R2:W-:Y:S02]  /*13740*/  STG.E.64 desc[UR36][R10.64], R16 ;  /* 0x000000100a007986 */ /* 0x0005e4000c101b24 */
.L_x_839:
[----:B------:R-:W3:Y:S02]  /*13750*/  LDCU.64 UR4, c[0x0][0x768] ;  /* 0x0000ed00ff0477ac */ /* 0x000ee40008000a00 */
[----:B---3--:R-:W-:-:S04]  /*13760*/  IADD3 R22, P0, PT, R22, UR4, RZ ;  /* 0x0000000416167c10 */ /* 0x008fc8000ff1e0ff */
[----:B------:R-:W-:-:S05]  /*13770*/  IADD3.X R23, PT, PT, RZ, UR5, RZ, P0, !PT ;  /* 0x00000005ff177c10 */ /* 0x000fca00087fe4ff */
[----:B------:R-:W-:Y:S01]  /*13780*/  STG.E.64 desc[UR36][R22.64], R18 ;  /* 0x0000001216007986 */ /* 0x000fe2000c101b24 */
[----:B------:R-:W-:Y:S05]  /*13790*/  EXIT ;  /* 0x000000000000794d */ /* 0x000fea0003800000 */
.L_x_835:
        /* <DEDUP_REMOVED lines=11> */
.L_x_840:
        /* <DEDUP_REMOVED lines=24> */
.L_x_843:
        /* <DEDUP_REMOVED lines=19> */
.L_x_844:
[----:B------:R-:W-:Y:S05]  /*13b00*/  BRA `(.L_x_845) ;  /* 0x0000000000107947 */ /* 0x000fea0003800000 */
.L_x_842:
[----:B------:R-:W1:Y:S02]  /*13b10*/  LDCU.64 UR4, c[0x0][0x768] ;  /* 0x0000ed00ff0477ac */ /* 0x000e640008000a00 */
[----:B-1----:R-:W-:-:S04]  /*13b20*/  IADD3 R2, P0, PT, R23, UR4, RZ ;  /* 0x0000000417027c10 */ /* 0x002fc8000ff1e0ff */
[----:B------:R-:W-:-:S05]  /*13b30*/  IADD3.X R3, PT, PT, RZ, UR5, RZ, P0, !PT ;  /* 0x00000005ff037c10 */ /* 0x000fca00087fe4ff */
[----:B------:R1:W-:Y:S04]  /*13b40*/  STG.E.64 desc[UR36][R2.64], R16 ;  /* 0x0000001002007986 */ /* 0x0003e8000c101b24 */
.L_x_845:
[----:B------:R-:W2:Y:S02]  /*13b50*/  LDCU.64 UR4, c[0x0][0x768] ;  /* 0x0000ed00ff0477ac */ /* 0x000ea40008000a00 */
[----:B--2---:R-:W-:-:S04]  /*13b60*/  IADD3 R22, P0, PT, R22, UR4, RZ ;  /* 0x0000000416167c10 */ /* 0x004fc8000ff1e0ff */
[----:B------:R-:W-:-:S05]  /*13b70*/  IADD3.X R23, PT, PT, RZ, UR5, RZ, P0, !PT ;  /* 0x00000005ff177c10 */ /* 0x000fca00087fe4ff */
[----:B------:R-:W-:Y:S01]  /*13b80*/  STG.E.64 desc[UR36][R22.64], R18 ;  /* 0x0000001216007986 */ /* 0x000fe2000c101b24 */
[----:B------:R-:W-:Y:S05]  /*13b90*/  EXIT ;  /* 0x000000000000794d */ /* 0x000fea0003800000 */
.L_x_841:
[----:B------:R-:W-:Y:S04]  /*13ba0*/  STG.E.64 desc[UR36][R4.64], R16 ;  /* 0x0000001004007986 */ /* 0x000fe8000c101b24 */
[----:B------:R-:W-:Y:S01]  /*13bb0*/  STG.E.64 desc[UR36][R4.64+0x8], R18 ;  /* 0x0000081204007986 */ /* 0x000fe2000c101b24 */
[----:B------:R-:W-:Y:S05]  /*13bc0*/  EXIT ;  /* 0x000000000000794d */ /* 0x000fea0003800000 */
.L_x_846:
        /* <DEDUP_REMOVED lines=11> */
.L_x_9961:


//--------------------- .text._ZN2at6native13reduce_kernelILi128ELi4ENS0_8ReduceOpIN3c104HalfENS0_14func_wrapper_tIdZNS0_15xor_sum_functorIS4_vEclERNS_14TensorIteratorEEUlddE_EEjdLi4ELi4EEEEEvT1_ --------------------------
	.section	.text._ZN2at6native13reduce_kernelILi128ELi4ENS0_8ReduceOpIN3c104HalfENS0_14func_wrapper_tIdZNS0_15xor_sum_functorIS4_vEclERNS_14TensorIteratorEEUlddE_EEjdLi4ELi4EEEEEvT1_,"ax",@progbits
	.align	128
        .global         _ZN2at6native13reduce_kernelILi128ELi4ENS0_8ReduceOpIN3c104HalfENS0_14func_wrapper_tIdZNS0_15xor_sum_functorIS4_vEclERNS_14TensorIteratorEEUlddE_EEjdLi4ELi4EEEEEvT1_
        .type           _ZN2at6native13reduce_kernelILi128ELi4ENS0_8ReduceOpIN3c104HalfENS0_14func_wrapper_tIdZNS0_15xor_sum_functorIS4_vEclERNS_14TensorIteratorEEUlddE_EEjdLi4ELi4EEEEEvT1_,@function
        .size           _ZN2at6native13reduce_kernelILi128ELi4ENS0_8ReduceOpIN3c104HalfENS0_14func_wrapper_tIdZNS0_15xor_sum_functorIS4_vEclERNS_14TensorIteratorEEUlddE_EEjdLi4ELi4EEEEEvT1_,(.L_x_9962 - _ZN2at6native13reduce_kernelILi128ELi4ENS0_8ReduceOpIN3c104HalfENS0_14func_wrapper_tIdZNS0_15xor_sum_functorIS4_vEclERNS_14TensorIteratorEEUlddE_EEjdLi4ELi4EEEEEvT1_)
        .other          _ZN2at6native13reduce_kernelILi128ELi4ENS0_8ReduceOpIN3c104HalfENS0_14func_wrapper_tIdZNS0_15xor_sum_functorIS4_vEclERNS_14TensorIteratorEEUlddE_EEjdLi4ELi4EEEEEvT1_,@"STO_CUDA_ENTRY STV_DEFAULT"
_ZN2at6native13reduce_kernelILi128ELi4ENS0_8ReduceOpIN3c104HalfENS0_14func_wrapper_tIdZNS0_15xor_sum_functorIS4_vEclERNS_14TensorIteratorEEUlddE_EEjdLi4ELi4EEEEEvT1_:
.text._ZN2at6native13reduce_kernelILi128ELi4ENS0_8ReduceOpIN3c104HalfENS0_14func_wrapper_tIdZNS0_15xor_sum_functorIS4_vEclERNS_14TensorIteratorEEUlddE_EEjdLi4ELi4EEEEEvT1_:
[----:B------:R-:W0:Y:S01]  /*0000*/  LDC R1, c[0x0][0x37c] ;  /* 0x0000df00ff017b82 */ /* 0x000e220000000800 */
[----:B------:R-:W1:Y:S01]  /*0010*/  S2R R23, SR_TID.X ;  /* 0x0000000000177919 */ /* 0x000e620000002100 */
[----:B------:R-:W1:Y:S06]  /*0020*/  LDCU.64 UR10, c[0x0][0x3b0] ;  /* 0x00007600ff0a77ac */ /* 0x000e6c0008000a00 */
[----:B------:R-:W2:Y:S01]  /*0030*/  S2UR UR5, SR_CTAID.X ;  /* 0x00000000000579c3 */ /* 0x000ea20000002500 */
[----:B------:R-:W-:Y:S01]  /*0040*/  HFMA2 R46, -RZ, RZ, 0, 0 ;  /* 0x00000000ff2e7431 */ /* 0x000fe200000001ff */
[----:B------:R-:W3:Y:S01]  /*0050*/  S2R R22, SR_TID.Y ;  /* 0x0000000000167919 */ /* 0x000ee20000002200 */
[----:B------:R-:W4:Y:S01]  /*0060*/  LDCU UR4, c[0x0][0x564] ;  /* 0x0000ac80ff0477ac */ /* 0x000f220008000800 */
[----:B------:R-:W5:Y:S01]  /*0070*/  S2R R24, SR_CTAID.Y ;  /* 0x0000000000187919 */ /* 0x000f620000002600 */
[----:B------:R-:W2:Y:S03]  /*0080*/  LDCU.64 UR8, c[0x0][0x3a8] ;  /* 0x00007500ff0877ac */ /* 0x000ea60008000a00 */
[----:B------:R-:W5:Y:S01]  /*0090*/  LDC R0, c[0x0][0x3a0] ;  /* 0x0000e800ff007b82 */ /* 0x000f620000000800 */
[----:B------:R-:W3:Y:S01]  /*00a0*/  LDCU UR6, c[0x0][0x3b8] ;  /* 0x00007700ff0677ac */ /* 0x000ee20008000800 */
[----:B----4-:R-:W-:Y:S01]  /*00b0*/  UISETP.NE.AND UP0, UPT, UR4, URZ, UPT ;  /* 0x000000ff0400728c */ /* 0x010fe2000bf05270 */
[----:B-1----:R-:W-:-:S02]  /*00c0*/  IMAD R3, R23, UR11, RZ ;  /* 0x0000000b17037c24 */ /* 0x002fc4000f8e02ff */
[----:B--2---:R-:W-:Y:S02]  /*00d0*/  IMAD R5, R23, UR8, RZ ;  /* 0x0000000817057c24 */ /* 0x004fe4000f8e02ff */
[C---:B---3--:R-:W-:Y:S02]  /*00e0*/  IMAD R3, R22.reuse, UR6, R3 ;  /* 0x0000000616037c24 */ /* 0x048fe4000f8e0203 */
[----:B------:R-:W-:Y:S02]  /*00f0*/  IMAD R5, R22, UR9, R5 ;  /* 0x0000000916057c24 */ /* 0x000fe4000f8e0205 */
[----:B-----5:R-:W-:Y:S02]  /*0100*/  IMAD R3, R0, UR5, R3 ;  /* 0x0000000500037c24 */ /* 0x020fe4000f8e0203 */
[----:B------:R-:W-:Y:S02]  /*0110*/  IMAD R41, R24, UR10, R5 ;  /* 0x0000000a18297c24 */ /* 0x000fe4000f8e0205 */
        /* <DEDUP_REMOVED lines=279> */
.L_x_847:
        /* <DEDUP_REMOVED lines=32> */
.L_x_851:
        /* <DEDUP_REMOVED lines=38> */
.L_x_855:
[----:B------:R-:W-:Y:S05]  /*16f0*/  BSYNC.RECONVERGENT B1 ;  /* 0x0000000000017941 */ /* 0x000fea0003800200 */
.L_x_854:
[----:B------:R-:W0:Y:S01]  /*1700*/  LDC R25, c[0x0][0x394] ;  /* 0x0000e500ff197b82 */ /* 0x000e220000000800 */
[----:B------:R-:W-:-:S05]  /*1710*/  IADD3 R18, P0, PT, R18, 0x8, RZ ;  /* 0x0000000812127810 */ /* 0x000fca0007f1e0ff */
[----:B------:R-:W-:Y:S01]  /*1720*/  IMAD.X R19, RZ, RZ, R19, P0 ;  /* 0x000000ffff137224 */ /* 0x000fe200000e0613 */
[----:B0-----:R-:W-:-:S07]  /*1730*/  IADD3 R25, PT, PT, R6, -0x4, R25 ;  /* 0xfffffffc06197810 */ /* 0x001fce0007ffe019 */
.L_x_853:
[----:B------:R-:W-:Y:S05]  /*1740*/  BSYNC.RECONVERGENT B0 ;  /* 0x0000000000007941 */ /* 0x000fea0003800200 */
.L_x_852:
        /* <DEDUP_REMOVED lines=18> */
.L_x_858:
[C---:B------:R-:W-:Y:S01]  /*1870*/  IMAD.WIDE.U32 R2, R11.reuse, 0x8, R18 ;  /* 0x000000080b027825 */ /* 0x040fe200078e0012 */
[----:B------:R-:W0:Y:S05]  /*1880*/  LDCU UR4, c[0x0][0x39c] ;  /* 0x00007380ff0477ac */ /* 0x000e2a0008000800 */
[----:B------:R-:W2:Y:S01]  /*1890*/  LDG.E.64 R2, desc[UR36][R2.64] ;  /* 0x0000002402027981 */ /* 0x000ea2000c1e1b00 */
[----:B0-----:R-:W-:-:S04]  /*18a0*/  IADD3 R11, PT, PT, R11, UR4, RZ ;  /* 0x000000040b0b7c10 */ /* 0x001fc8000fffe0ff */
[----:B------:R-:W-:-:S04]  /*18b0*/  LEA R10, R11, 0x3, 0x2 ;  /* 0x000000030b0a7811 */ /* 0x000fc800078e10ff */
[----:B------:R-:W-:Y:S01]  /*18c0*/  ISETP.GE.U32.AND P1, PT, R10, R25, PT ;  /* 0x000000190a00720c */ /* 0x000fe20003f26070 */
[--C-:B--2---:R-:W-:Y:S02]  /*18d0*/  HADD2.F32 R0, -RZ, R2.reuse.H0_H0 ;  /* 0x20000002ff007230 */ /* 0x104fe40000004100 */
[----:B------:R-:W-:Y:S02]  /*18e0*/  HADD2.F32 R6, -RZ, R2.H1_H1 ;  /* 0x30000002ff067230 */ /* 0x000fe40000004100 */
[--C-:B------:R-:W-:Y:S02]  /*18f0*/  HADD2.F32 R8, -RZ, R3.reuse.H0_H0 ;  /* 0x20000003ff087230 */ /* 0x100fe40000004100 */
[----:B------:R-:W-:Y:S01]  /*1900*/  FMUL.FTZ R0, R0, 1 ;  /* 0x3f80000000007820 */ /* 0x000fe20000410000 */
[----:B------:R-:W-:Y:S02]  /*1910*/  HADD2.F32 R2, -RZ, R3.H1_H1 ;  /* 0x30000003ff027230 */ /* 0x000fe40000004100 */
[----:B------:R-:W-:Y:S01]  /*1920*/  FMUL.FTZ R6, R6, 1 ;  /* 0x3f80000006067820 */ /* 0x000fe20000410000 */
[----:B------:R-:W-:Y:S01]  /*1930*/  FMUL.FTZ R8, R8, 1 ;  /* 0x3f80000008087820 */ /* 0x000fe20000410000 */
[----:B------:R-:W0:Y:S01]  /*1940*/  F2F.F64.F32 R4, R0 ;  /* 0x0000000000047310 */ /* 0x000e220000201800 */
[----:B------:R-:W-:Y:S01]  /*1950*/  FMUL.FTZ R2, R2, 1 ;  /* 0x3f80000002027820 */ /* 0x000fe20000410000 */
        /* <DEDUP_REMOVED lines=21> */
.L_x_857:
[----:B------:R-:W-:Y:S05]  /*1ab0*/  BSYNC.RECONVERGENT B0 ;  /* 0x0000000000007941 */ /* 0x000fea0003800200 */
.L_x_856:
        /* <DEDUP_REMOVED lines=13> */
.L_x_860:
[----:B------:R-:W-:Y:S05]  /*1b90*/  BSYNC.RECONVERGENT B0 ;  /* 0x0000000000007941 */ /* 0x000fea0003800200 */
.L_x_859:
[----:B------:R-:W-:Y:S01]  /*1ba0*/  LOP3.LUT R18, R12, R13, R21, 0x96, !PT ;  /* 0x0000000d0c127212 */ /* 0x000fe200078e9615 */
[----:B------:R-:W-:Y:S01]  /*1bb0*/  HFMA2 R38, -RZ, RZ, 0, 0 ;  /* 0x00000000ff267431 */ /* 0x000fe200000001ff */
[----:B------:R-:W-:Y:S01]  /*1bc0*/  LOP3.LUT R19, R14, R15, R27, 0x96, !PT ;  /* 0x0000000f0e137212 */ /* 0x000fe200078e961b */
[----:B------:R-:W-:Y:S01]  /*1bd0*/  IMAD.MOV.U32 R73, RZ, RZ, RZ ;  /* 0x000000ffff497224 */ /* 0x000fe200078e00ff */
[----:B------:R-:W-:Y:S01]  /*1be0*/  LOP3.LUT R18, R18, R29, RZ, 0x3c, !PT ;  /* 0x0000001d12127212 */ /* 0x000fe200078e3cff */
[----:B------:R-:W-:Y:S01]  /*1bf0*/  IMAD.MOV.U32 R21, RZ, RZ, RZ ;  /* 0x000000ffff157224 */ /* 0x000fe200078e00ff */
[----:B------:R-:W-:Y:S02]  /*1c00*/  LOP3.LUT R19, R19, R20, RZ, 0x3c, !PT ;  /* 0x0000001413137212 */ /* 0x000fe400078e3cff */
[----:B------:R-:W-:Y:S02]  /*1c10*/  CS2R R40, SRZ ;  /* 0x0000000000287805 */ /* 0x000fe4000001ff00 */
[----:B------:R-:W-:Y:S01]  /*1c20*/  MOV R0, RZ ;  /* 0x000000ff00007202 */ /* 0x000fe20000000f00 */
[----:B------:R-:W-:Y:S06]  /*1c30*/  BRA `(.L_x_849) ;  /* 0x000000d000987947 */ /* 0x000fec0003800000 */
.L_x_850:
        /* <DEDUP_REMOVED lines=73> */
.L_x_865:
[----:B------:R-:W-:Y:S01]  /*20d0*/  SHF.R.U32.HI R3, RZ, 0x2, R93 ;  /* 0x00000002ff037819 */ /* 0x000fe2000001165d */
[----:B------:R-:W-:-:S04]  /*20e0*/  IMAD.IADD R93, R93, 0x1, R0 ;  /* 0x000000015d5d7824 */ /* 0x000fc800078e0200 */
[----:B------:R-:W-:Y:S01]  /*20f0*/  IMAD.WIDE.U32 R2, R3, 0x8, R18 ;  /* 0x0000000803027825 */ /* 0x000fe200078e0012 */
[----:B------:R-:W-:Y:S02]  /*2100*/  SHF.R.U32.HI R5, RZ, 0x2, R93 ;  /* 0x00000002ff057819 */ /* 0x000fe4000001165d */
[----:B------:R-:W-:-:S03]  /*2110*/  IADD3 R93, PT, PT, R93, R0, RZ ;  /* 0x000000005d5d7210 */ /* 0x000fc60007ffe0ff */
[----:B------:R-:W2:Y:S01]  /*2120*/  LDG.E.64 R2, desc[UR36][R2.64] ;  /* 0x0000002402027981 */ /* 0x000ea2000c1e1b00 */
[----:B------:R-:W-:Y:S01]  /*2130*/  SHF.R.U32.HI R7, RZ, 0x2, R93 ;  /* 0x00000002ff077819 */ /* 0x000fe2000001165d */
[----:B------:R-:W-:Y:S02]  /*2140*/  IMAD.IADD R93, R93, 0x1, R0 ;  /* 0x000000015d5d7824 */ /* 0x000fe400078e0200 */
[----:B------:R-:W-:-:S03]  /*2150*/  IMAD.WIDE.U32 R4, R5, 0x8, R18 ;  /* 0x0000000805047825 */ /* 0x000fc600078e0012 */
[----:B------:R-:W-:Y:S01]  /*2160*/  SHF.R.U32.HI R9, RZ, 0x2, R93 ;  /* 0x00000002ff097819 */ /* 0x000fe2000001165d */
[--C-:B------:R-:W-:Y:S02]  /*2170*/  IMAD.WIDE.U32 R6, R7, 0x8, R18.reuse ;  /* 0x0000000807067825 */ /* 0x100fe400078e0012 */
[----:B------:R-:W3:Y:S02]  /*2180*/  LDG.E.64 R4, desc[UR36][R4.64] ;  /* 0x0000002404047981 */ /* 0x000ee4000c1e1b00 */
[----:B------:R-:W-:Y:S02]  /*2190*/  IMAD.WIDE.U32 R8, R9, 0x8, R18 ;  /* 0x0000000809087825 */ /* 0x000fe400078e0012 */
[----:B------:R-:W4:Y:S04]  /*21a0*/  LDG.E.64 R6, desc[UR36][R6.64] ;  /* 0x0000002406067981 */ /* 0x000f28000c1e1b00 */
[----:B------:R-:W5:Y:S01]  /*21b0*/  LDG.E.64 R8, desc[UR36][R8.64] ;  /* 0x0000002408087981 */ /* 0x000f62000c1e1b00 */
[----:B------:R-:W-:-:S05]  /*21c0*/  IADD3 R93, PT, PT, R93, R0, RZ ;  /* 0x000000005d5d7210 */ /* 0x000fca0007ffe0ff */
[----:B------:R-:W-:-:S05]  /*21d0*/  IMAD R66, R0, 0x3, R93 ;  /* 0x0000000300427824 */ /* 0x000fca00078e025d */
        /* <DEDUP_REMOVED lines=8> */
[--C-:B---3--:R-:W-:Y:S01]  /*2260*/  HADD2.F32 R24, -RZ, R4.reuse.H0_H0 ;  /* 0x20000004ff187230 */ /* 0x108fe20000004100 */
[----:B------:R-:W0:Y:S01]  /*2270*/  F2F.F64.F32 R10, R10 ;  /* 0x0000000a000a7310 */ /* 0x000e220000201800 */
[----:B------:R-:W-:Y:S01]  /*2280*/  HADD2.F32 R26, -RZ, R4.H1_H1 ;  /* 0x30000004ff1a7230 */ /* 0x000fe20000004100 */
[----:B0-----:R-:W-:Y:S01]  /*2290*/  LOP3.LUT R69, R69, R10, RZ, 0x3c, !PT ;  /* 0x0000000a45457212 */ /* 0x001fe200078e3cff */
[----:B------:R-:W-:-:S02]  /*22a0*/  HADD2.F32 R28, -RZ, R5.H0_H0 ;  /* 0x20000005ff1c7230 */ /* 0x000fc40000004100 */
[----:B------:R-:W-:Y:S01]  /*22b0*/  FMUL.FTZ R20, R20, 1 ;  /* 0x3f80000014147820 */ /* 0x000fe20000410000 */
[----:B------:R-:W-:Y:S02]  /*22c0*/  HADD2.F32 R30, -RZ, R5.H1_H1 ;  /* 0x30000005ff1e7230 */ /* 0x000fe40000004100 */
[----:B------:R-:W-:Y:S01]  /*22d0*/  FMUL.FTZ R24, R24, 1 ;  /* 0x3f80000018187820 */ /* 0x000fe20000410000 */
[--C-:B----4-:R-:W-:Y:S02]  /*22e0*/  HADD2.F32 R32, -RZ, R6.reuse.H0_H0 ;  /* 0x20000006ff207230 */ /* 0x110fe40000004100 */
[----:B------:R-:W-:Y:S01]  /*22f0*/  FMUL.FTZ R26, R26, 1 ;  /* 0x3f8000001a1a7820 */ /* 0x000fe20000410000 */
[----:B------:R-:W-:Y:S02]  /*2300*/  HADD2.F32 R34, -RZ, R6.H1_H1 ;  /* 0x30000006ff227230 */ /* 0x000fe40000004100 */
[----:B------:R-:W-:Y:S01]  /*2310*/  FMUL.FTZ R28, R28, 1 ;  /* 0x3f8000001c1c7820 */ /* 0x000fe20000410000 */
[----:B------:R-:W-:-:S02]  /*2320*/  HADD2.F32 R36, -RZ, R7.H0_H0 ;  /* 0x20000007ff247230 */ /* 0x000fc40000004100 */
[----:B------:R-:W-:Y:S01]  /*2330*/  FMUL.FTZ R30, R30, 1 ;  /* 0x3f8000001e1e7820 */ /* 0x000fe20000410000 */
[----:B------:R-:W-:Y:S02]  /*2340*/  HADD2.F32 R38, -RZ, R7.H1_H1 ;  /* 0x30000007ff267230 */ /* 0x000fe40000004100 */
[----:B------:R-:W-:Y:S01]  /*2350*/  FMUL.FTZ R32, R32, 1 ;  /* 0x3f80000020207820 */ /* 0x000fe20000410000 */
[--C-:B-----5:R-:W-:Y:S02]  /*2360*/  HADD2.F32 R40, -RZ, R8.reuse.H0_H0 ;  /* 0x20000008ff287230 */ /* 0x120fe40000004100 */
[----:B------:R-:W-:Y:S01]  /*2370*/  FMUL.FTZ R34, R34, 1 ;  /* 0x3f80000022227820 */ /* 0x000fe20000410000 */
[----:B------:R-:W-:Y:S02]  /*2380*/  HADD2.F32 R42, -RZ, R8.H1_H1 ;  /* 0x30000008ff2a7230 */ /* 0x000fe40000004100 */
[----:B------:R-:W-:Y:S01]  /*2390*/  FMUL.FTZ R36, R36, 1 ;  /* 0x3f80000024247820 */ /* 0x000fe20000410000 */
[----:B------:R-:W-:-:S02]  /*23a0*/  HADD2.F32 R46, -RZ, R9.H0_H0 ;  /* 0x20000009ff2e7230 */ /* 0x000fc40000004100 */
[----:B------:R-:W-:Y:S01]  /*23b0*/  FMUL.FTZ R38, R38, 1 ;  /* 0x3f80000026267820 */ /* 0x000fe20000410000 */
[----:B------:R-:W-:Y:S02]  /*23c0*/  HADD2.F32 R10, -RZ, R9.H1_H1 ;  /* 0x30000009ff0a7230 */ /* 0x000fe40000004100 */
[----:B------:R-:W-:Y:S01]  /*23d0*/  FMUL.FTZ R40, R40, 1 ;  /* 0x3f80000028287820 */ /* 0x000fe20000410000 */
[----:B------:R-:W-:Y:S01]  /*23e0*/  FMUL.FTZ R42, R42, 1 ;  /* 0x3f8000002a2a7820 */ /* 0x000fe20000410000 */
[----:B------:R-:W-:Y:S01]  /*23f0*/  FMUL.FTZ R46, R46, 1 ;  /* 0x3f8000002e2e7820 */ /* 0x000fe20000410000 */
[----:B------:R-:W-:Y:S01]  /*2400*/  LOP3.LUT R91, R91, R11, RZ, 0x3c, !PT ;  /* 0x0000000b5b5b7212 */ /* 0x000fe200078e3cff */
[----:B------:R-:W-:-:S15]  /*2410*/  FMUL.FTZ R10, R10, 1 ;  /* 0x3f8000000a0a7820 */ /* 0x000fde0000410000 */
        /* <DEDUP_REMOVED lines=90> */
.L_x_864:
        /* <DEDUP_REMOVED lines=8> */
.L_x_863:
[----:B------:R-:W-:Y:S05]  /*2a40*/  BSYNC.RECONVERGENT B0 ;  /* 0x0000000000007941 */ /* 0x000fea0003800200 */
.L_x_862:
[----:B------:R-:W-:Y:S01]  /*2a50*/  ISETP.GE.U32.AND P0, PT, R93, R44, PT ;  /* 0x0000002c5d00720c */ /* 0x000fe20003f06070 */
[----:B------:R-:W-:-:S12]  /*2a60*/  BSSY.RECONVERGENT B0, `(.L_x_866) ;  /* 0x0000023000007945 */ /* 0x000fd80003800200 */
[----:B------:R-:W-:Y:S05]  /*2a70*/  @P0 BRA `(.L_x_867) ;  /* 0x0000000000840947 */ /* 0x000fea0003800000 */
[----:B------:R-:W-:-:S05]  /*2a80*/  SHF.R.U32.HI R3, RZ, 0x2, R93 ;  /* 0x00000002ff037819 */ /* 0x000fca000001165d */
[----:B------:R-:W-:-:S06]  /*2a90*/  IMAD.WIDE.U32 R2, R3, 0x8, R18 ;  /* 0x0000000803027825 */ /* 0x000fcc00078e0012 */
[----:B------:R-:W2:Y:S01]  /*2aa0*/  LDG.E.64 R2, desc[UR36][R2.64] ;  /* 0x0000002402027981 */ /* 0x000ea2000c1e1b00 */
[----:B------:R-:W-:-:S05]  /*2ab0*/  IMAD.IADD R5, R93, 0x1, R0 ;  /* 0x000000015d057824 */ /* 0x000fca00078e0200 */
[----:B------:R-:W-:Y:S02]  /*2ac0*/  ISETP.GE.U32.AND P1, PT, R5, R44, PT ;  /* 0x0000002c0500720c */ /* 0x000fe40003f26070 */
[----:B--2---:R-:W-:Y:S02]  /*2ad0*/  PRMT R14, R14, 0x5410, R2 ;  /* 0x000054100e0e7816 */ /* 0x004fe40000000002 */
[----:B------:R-:W-:Y:S02]  /*2ae0*/  PRMT R15, R2, 0x5432, R3 ;  /* 0x00005432020f7816 */ /* 0x000fe40000000003 */
[----:B------:R-:W-:-:S07]  /*2af0*/  PRMT R20, R3, 0x7632, R20 ;  /* 0x0000763203147816 */ /* 0x000fce0000000014 */
[----:B------:R-:W-:Y:S05]  /*2b00*/  @P1 BRA `(.L_x_867) ;  /* 0x0000000000601947 */ /* 0x000fea0003800000 */
[----:B------:R-:W-:-:S05]  /*2b10*/  SHF.R.U32.HI R3, RZ, 0x2, R5 ;  /* 0x00000002ff037819 */ /* 0x000fca0000011605 */
[----:B------:R-:W-:-:S06]  /*2b20*/  IMAD.WIDE.U32 R2, R3, 0x8, R18 ;  /* 0x0000000803027825 */ /* 0x000fcc00078e0012 */
[----:B------:R-:W2:Y:S01]  /*2b30*/  LDG.E.64 R2, desc[UR36][R2.64] ;  /* 0x0000002402027981 */ /* 0x000ea2000c1e1b00 */
[----:B------:R-:W-:-:S04]  /*2b40*/  IADD3 R5, PT, PT, R5, R0, RZ ;  /* 0x0000000005057210 */ /* 0x000fc80007ffe0ff */
[----:B------:R-:W-:Y:S02]  /*2b50*/  ISETP.GE.U32.AND P1, PT, R5, R44, PT ;  /* 0x0000002c0500720c */ /* 0x000fe40003f26070 */
[----:B--2---:R-:W-:Y:S02]  /*2b60*/  PRMT R14, R2, 0x7610, R14 ;  /* 0x00007610020e7816 */ /* 0x004fe4000000000e */
[----:B------:R-:W-:Y:S02]  /*2b70*/  PRMT R13, R3, 0x7632, R2 ;  /* 0x00007632030d7816 */ /* 0x000fe40000000002 */
[----:B------:R-:W-:-:S07]  /*2b80*/  PRMT R12, R12, 0x5410, R3 ;  /* 0x000054100c0c7816 */ /* 0x000fce0000000003 */
[----:B------:R-:W-:Y:S05]  /*2b90*/  @P1 BRA `(.L_x_867) ;  /* 0x00000000003c1947 */ /* 0x000fea0003800000 */
[----:B------:R-:W-:Y:S01]  /*2ba0*/  IMAD.IADD R7, R5, 0x1, R0 ;  /* 0x0000000105077824 */ /* 0x000fe200078e0200 */
[----:B------:R-:W-:-:S04]  /*2bb0*/  SHF.R.U32.HI R3, RZ, 0x2, R5 ;  /* 0x00000002ff037819 */ /* 0x000fc80000011605 */
[----:B------:R-:W-:Y:S01]  /*2bc0*/  ISETP.GE.U32.AND P1, PT, R7, R44, PT ;  /* 0x0000002c0700720c */ /* 0x000fe20003f26070 */
[----:B------:R-:W-:-:S06]  /*2bd0*/  IMAD.WIDE.U32 R2, R3, 0x8, R18 ;  /* 0x0000000803027825 */ /* 0x000fcc00078e0012 */
[----:B------:R-:W2:Y:S06]  /*2be0*/  LDG.E.64 R2, desc[UR36][R2.64] ;  /* 0x0000002402027981 */ /* 0x000eac000c1e1b00 */
[----:B------:R-:W-:-:S05]  /*2bf0*/  @!P1 SHF.R.U32.HI R5, RZ, 0x2, R7 ;  /* 0x00000002ff059819 */ /* 0x000fca0000011607 */
[----:B------:R-:W-:-:S06]  /*2c00*/  @!P1 IMAD.WIDE.U32 R4, R5, 0x8, R18 ;  /* 0x0000000805049825 */ /* 0x000fcc00078e0012 */
[----:B------:R-:W3:Y:S01]  /*2c10*/  @!P1 LDG.E.64 R4, desc[UR36][R4.64] ;  /* 0x0000002404049981 */ /* 0x000ee2000c1e1b00 */
[----:B--2---:R-:W-:Y:S02]  /*2c20*/  PRMT R10, R10, 0x5410, R3 ;  /* 0x000054100a0a7816 */ /* 0x004fe40000000003 */
[----:B------:R-:W-:Y:S02]  /*2c30*/  PRMT R11, R3, 0x5432, R2 ;  /* 0x00005432030b7816 */ /* 0x000fe40000000002 */
[----:B------:R-:W-:Y:S02]  /*2c40*/  PRMT R12, R2, 0x7632, R12 ;  /* 0x00007632020c7816 */ /* 0x000fe4000000000c */
[----:B---3--:R-:W-:Y:S02]  /*2c50*/  @!P1 PRMT R8, R4, 0x7610, R8 ;  /* 0x0000761004089816 */ /* 0x008fe40000000008 */
[----:B------:R-:W-:Y:S02]  /*2c60*/  @!P1 PRMT R10, R5, 0x7610, R10 ;  /* 0x00007610050a9816 */ /* 0x000fe4000000000a */
[----:B------:R-:W-:-:S02]  /*2c70*/  @!P1 PRMT R8, R8, 0x7610, R4 ;  /* 0x0000761008089816 */ /* 0x000fc40000000004 */
[----:B------:R-:W-:-:S07]  /*2c80*/  @!P1 PRMT R9, R5, 0x7632, R9 ;  /* 0x0000763205099816 */ /* 0x000fce0000000009 */
.L_x_867:
[----:B------:R-:W-:Y:S05]  /*2c90*/  BSYNC.RECONVERGENT B0 ;  /* 0x0000000000007941 */ /* 0x000fea0003800200 */
.L_x_866:
[----:B------:R-:W-:Y:S04]  /*2ca0*/  BSSY.RECONVERGENT B0, `(.L_x_868) ;  /* 0x000007f000007945 */ /* 0x000fe80003800200 */
[----:B------:R-:W-:Y:S05]  /*2cb0*/  @P0 BRA `(.L_x_869) ;  /* 0x0000000400f40947 */ /* 0x000fea0003800000 */
[----:B------:R-:W-:Y:S02]  /*2cc0*/  HADD2.F32 R2, -RZ, R14.H1_H1 ;  /* 0x3000000eff027230 */ /* 0x000fe40000004100 */
[----:B------:R-:W-:-:S03]  /*2cd0*/  HADD2.F32 R20, -RZ, R20.H0_H0 ;  /* 0x20000014ff147230 */ /* 0x000fc60000004100 */
[----:B------:R-:W-:Y:S01]  /*2ce0*/  FMUL.FTZ R4, R2, 1 ;  /* 0x3f80000002047820 */ /* 0x000fe20000410000 */
[--C-:B------:R-:W-:Y:S02]  /*2cf0*/  HADD2.F32 R2, -RZ, R15.reuse.H0_H0 ;  /* 0x2000000fff027230 */ /* 0x100fe40000004100 */
[----:B------:R-:W-:-:S03]  /*2d00*/  HADD2.F32 R15, -RZ, R15.H1_H1 ;  /* 0x3000000fff0f7230 */ /* 0x000fc60000004100 */
[----:B------:R-:W-:Y:S01]  /*2d10*/  FMUL.FTZ R6, R2, 1 ;  /* 0x3f80000002067820 */ /* 0x000fe20000410000 */
[----:B------:R-:W0:Y:S01]  /*2d20*/  F2F.F64.F32 R4, R4 ;  /* 0x0000000400047310 */ /* 0x000e220000201800 */
[----:B------:R-:W-:Y:S01]  /*2d30*/  FMUL.FTZ R2, R15, 1 ;  /* 0x3f8000000f027820 */ /* 0x000fe20000410000 */
[----:B------:R-:W-:Y:S02]  /*2d40*/  IADD3 R15, PT, PT, R93, R0, RZ ;  /* 0x000000005d0f7210 */ /* 0x000fe40007ffe0ff */
[----:B0-----:R-:W-:Y:S01]  /*2d50*/  LOP3.LUT R69, R69, R4, RZ, 0x3c, !PT ;  /* 0x0000000445457212 */ /* 0x001fe200078e3cff */
[----:B------:R-:W-:Y:S01]  /*2d60*/  FMUL.FTZ R4, R20, 1 ;  /* 0x3f80000014047820 */ /* 0x000fe20000410000 */
[----:B------:R-:W-:Y:S02]  /*2d70*/  ISETP.GE.U32.AND P0, PT, R15, R44, PT ;  /* 0x0000002c0f00720c */ /* 0x000fe40003f06070 */
[----:B------:R-:W-:-:S15]  /*2d80*/  LOP3.LUT R91, R91, R5, RZ, 0x3c, !PT ;  /* 0x000000055b5b7212 */ /* 0x000fde00078e3cff */
[----:B------:R-:W-:-:S15]  /*2d90*/  NOP ;  /* 0x0000000000007918 */ /* 0x000fde0000000000 */
[----:B------:R-:W-:-:S15]  /*2da0*/  NOP ;  /* 0x0000000000007918 */ /* 0x000fde0000000000 */
[----:B------:R-:W-:-:S11]  /*2db0*/  NOP ;  /* 0x0000000000007918 */ /* 0x000fd60000000000 */
        /* <DEDUP_REMOVED lines=16> */
[----:B------:R-:W-:Y:S02]  /*2ec0*/  HADD2.F32 R14, -RZ, R14.H0_H0 ;  /* 0x2000000eff0e7230 */ /* 0x000fe40000004100 */
[----:B------:R-:W-:Y:S02]  /*2ed0*/  IMAD.IADD R15, R15, 0x1, R0 ;  /* 0x000000010f0f7824 */ /* 0x000fe400078e0200 */
[--C-:B------:R-:W-:Y:S02]  /*2ee0*/  HADD2.F32 R2, -RZ, R13.reuse.H1_H1 ;  /* 0x3000000dff027230 */ /* 0x100fe40000004100 */
[----:B------:R-:W-:Y:S01]  /*2ef0*/  FMUL.FTZ R4, R14, 1 ;  /* 0x3f8000000e047820 */ /* 0x000fe20000410000 */
[----:B------:R-:W-:Y:S01]  /*2f00*/  HADD2.F32 R13, -RZ, R13.H0_H0 ;  /* 0x2000000dff0d7230 */ /* 0x000fe20000004100 */
[----:B------:R-:W-:Y:S01]  /*2f10*/  ISETP.GE.U32.AND P0, PT, R15, R44, PT ;  /* 0x0000002c0f00720c */ /* 0x000fe20003f06070 */
[----:B------:R-:W-:Y:S01]  /*2f20*/  FMUL.FTZ R6, R2, 1 ;  /* 0x3f80000002067820 */ /* 0x000fe20000410000 */
[----:B------:R-:W-:-:S02]  /*2f30*/  HADD2.F32 R2, -RZ, R12.H1_H1 ;  /* 0x3000000cff027230 */ /* 0x000fc40000004100 */
[----:B------:R-:W0:Y:S02]  /*2f40*/  F2F.F64.F32 R4, R4 ;  /* 0x0000000400047310 */ /* 0x000e240000201800 */
[----:B0-----:R-:W-:Y:S01]  /*2f50*/  LOP3.LUT R54, R54, R4, RZ, 0x3c, !PT ;  /* 0x0000000436367212 */ /* 0x001fe200078e3cff */
[----:B------:R-:W-:Y:S01]  /*2f60*/  FMUL.FTZ R4, R13, 1 ;  /* 0x3f8000000d047820 */ /* 0x000fe20000410000 */
[----:B------:R-:W-:Y:S01]  /*2f70*/  FMUL.FTZ R2, R2, 1 ;  /* 0x3f80000002027820 */ /* 0x000fe20000410000 */
[----:B------:R-:W-:-:S15]  /*2f80*/  LOP3.LUT R64, R64, R5, RZ, 0x3c, !PT ;  /* 0x0000000540407212 */ /* 0x000fde00078e3cff */
[----:B------:R-:W-:-:S15]  /*2f90*/  NOP ;  /* 0x0000000000007918 */ /* 0x000fde0000000000 */
[----:B------:R-:W-:-:S15]  /*2fa0*/  NOP ;  /* 0x0000000000007918 */ /* 0x000fde0000000000 */
[----:B------:R-:W-:-:S14]  /*2fb0*/  NOP ;  /* 0x0000000000007918 */ /* 0x000fdc0000000000 */
        /* <DEDUP_REMOVED lines=17> */
[--C-:B------:R-:W-:Y:S02]  /*30d0*/  HADD2.F32 R2, -RZ, R11.reuse.H1_H1 ;  /* 0x3000000bff027230 */ /* 0x100fe40000004100 */
[----:B------:R-:W-:Y:S01]  /*30e0*/  HADD2.F32 R12, -RZ, R12.H0_H0 ;  /* 0x2000000cff0c7230 */ /* 0x000fe20000004100 */
[----:B------:R-:W-:Y:S01]  /*30f0*/  ISETP.GE.U32.AND P0, PT, R13, R44, PT ;  /* 0x0000002c0d00720c */ /* 0x000fe20003f06070 */
[----:B------:R-:W-:Y:S02]  /*3100*/  HADD2.F32 R6, -RZ, R10.H1_H1 ;  /* 0x3000000aff067230 */ /* 0x000fe40000004100 */
[----:B------:R-:W-:Y:S01]  /*3110*/  FMUL.FTZ R2, R2, 1 ;  /* 0x3f80000002027820 */ /* 0x000fe20000410000 */
[----:B------:R-:W-:Y:S02]  /*3120*/  HADD2.F32 R11, -RZ, R11.H0_H0 ;  /* 0x2000000bff0b7230 */ /* 0x000fe40000004100 */
[----:B------:R-:W-:Y:S01]  /*3130*/  FMUL.FTZ R4, R12, 1 ;  /* 0x3f8000000c047820 */ /* 0x000fe20000410000 */
[----:B------:R-:W-:-:S02]  /*3140*/  FMUL.FTZ R6, R6, 1 ;  /* 0x3f80000006067820 */ /* 0x000fc40000410000 */
        /* <DEDUP_REMOVED lines=23> */
[--C-:B------:R-:W-:Y:S02]  /*32c0*/  HADD2.F32 R0, -RZ, R8.reuse.H0_H0 ;  /* 0x20000008ff007230 */ /* 0x100fe40000004100 */
[----:B------:R-:W-:Y:S02]  /*32d0*/  HADD2.F32 R8, -RZ, R8.H1_H1 ;  /* 0x30000008ff087230 */ /* 0x000fe40000004100 */
[----:B------:R-:W-:Y:S02]  /*32e0*/  HADD2.F32 R10, -RZ, R10.H0_H0 ;  /* 0x2000000aff0a7230 */ /* 0x000fe40000004100 */
[----:B------:R-:W-:Y:S01]  /*32f0*/  FMUL.FTZ R0, R0, 1 ;  /* 0x3f80000000007820 */ /* 0x000fe20000410000 */
[----:B------:R-:W-:Y:S02]  /*3300*/  HADD2.F32 R9, -RZ, R9.H0_H0 ;  /* 0x20000009ff097230 */ /* 0x000fe40000004100 */
        /* <DEDUP_REMOVED lines=24> */
.L_x_869:
[----:B------:R-:W-:Y:S05]  /*3490*/  BSYNC.RECONVERGENT B0 ;  /* 0x0000000000007941 */ /* 0x000fea0003800200 */
.L_x_868:
        /* <DEDUP_REMOVED lines=17> */
.L_x_861:
[----:B------:R-:W-:-:S13]  /*35b0*/  ISETP.NE.AND P0, PT, R43, 0x1, PT ;  /* 0x000000012b00780c */ /* 0x000fda0003f05270 */
        /* <DEDUP_REMOVED lines=68> */
.L_x_874:
        /* <DEDUP_REMOVED lines=8> */
[----:B------:R-:W2:Y:S01]  /*3a80*/  LDG.E.64 R2, desc[UR36][R2.64] ;  /* 0x0000002402027981 */ /* 0x000ea2000c1e1b00 */
[----:B------:R-:W-:-:S03]  /*3a90*/  SHF.R.U32.HI R5, RZ, 0x2, R4 ;  /* 0x00000002ff057819 */ /* 0x000fc60000011604 */
[----:B------:R-:W-:Y:S01]  /*3aa0*/  IMAD R8, R68, R85, RZ ;  /* 0x0000005544087224 */ /* 0x000fe200078e02ff */
[----:B------:R-:W-:Y:S01]  /*3ab0*/  SHF.R.U32.HI R7, RZ, 0x2, R6 ;  /* 0x00000002ff077819 */ /* 0x000fe20000011606 */
[----:B------:R-:W-:-:S03]  /*3ac0*/  IMAD.WIDE.U32 R4, R5, 0x8, R18 ;  /* 0x0000000805047825 */ /* 0x000fc600078e0012 */
[----:B------:R-:W-:Y:S01]  /*3ad0*/  SHF.R.U32.HI R9, RZ, 0x2, R8 ;  /* 0x00000002ff097819 */ /* 0x000fe20000011608 */
[--C-:B------:R-:W-:Y:S02]  /*3ae0*/  IMAD.WIDE.U32 R6, R7, 0x8, R18.reuse ;  /* 0x0000000807067825 */ /* 0x100fe400078e0012 */
[----:B------:R-:W3:Y:S02]  /*3af0*/  LDG.E.64 R4, desc[UR36][R4.64] ;  /* 0x0000002404047981 */ /* 0x000ee4000c1e1b00 */
[----:B------:R-:W-:Y:S02]  /*3b00*/  IMAD.WIDE.U32 R8, R9, 0x8, R18 ;  /* 0x0000000809087825 */ /* 0x000fe400078e0012 */
[----:B------:R-:W4:Y:S04]  /*3b10*/  LDG.E.64 R6, desc[UR36][R6.64] ;  /* 0x0000002406067981 */ /* 0x000f28000c1e1b00 */
[----:B------:R-:W5:Y:S01]  /*3b20*/  LDG.E.64 R8, desc[UR36][R8.64] ;  /* 0x0000002408087981 */ /* 0x000f62000c1e1b00 */
[----:B------:R-:W-:-:S04]  /*3b30*/  IMAD.IADD R85, R85, 0x1, R0 ;  /* 0x0000000155557824 */ /* 0x000fc800078e0200 */
        /* <DEDUP_REMOVED lines=8> */
[----:B------:R-:W-:-:S02]  /*3bc0*/  FMUL.FTZ R14, R14, 1 ;  /* 0x3f8000000e0e7820 */ /* 0x000fc40000410000 */
[----:B------:R-:W0:Y:S01]  /*3bd0*/  F2F.F64.F32 R10, R10 ;  /* 0x0000000a000a7310 */ /* 0x000e220000201800 */
[--C-:B---3--:R-:W-:Y:S01]  /*3be0*/  HADD2.F32 R24, -RZ, R4.reuse.H0_H0 ;  /* 0x20000004ff187230 */ /* 0x108fe20000004100 */
[----:B0-----:R-:W-:Y:S01]  /*3bf0*/  LOP3.LUT R51, R51, R10, RZ, 0x3c, !PT ;  /* 0x0000000a33337212 */ /* 0x001fe200078e3cff */
[----:B------:R-:W-:Y:S02]  /*3c00*/  HADD2.F32 R26, -RZ, R4.H1_H1 ;  /* 0x30000004ff1a7230 */ /* 0x000fe40000004100 */
[----:B------:R-:W-:Y:S01]  /*3c10*/  FMUL.FTZ R20, R20, 1 ;  /* 0x3f80000014147820 */ /* 0x000fe20000410000 */
[--C-:B------:R-:W-:Y:S02]  /*3c20*/  HADD2.F32 R28, -RZ, R5.reuse.H0_H0 ;  /* 0x20000005ff1c7230 */ /* 0x100fe40000004100 */
[----:B------:R-:W-:Y:S01]  /*3c30*/  FMUL.FTZ R24, R24, 1 ;  /* 0x3f80000018187820 */ /* 0x000fe20000410000 */
[----:B------:R-:W-:Y:S02]  /*3c40*/  HADD2.F32 R30, -RZ, R5.H1_H1 ;  /* 0x30000005ff1e7230 */ /* 0x000fe40000004100 */
[----:B------:R-:W-:Y:S01]  /*3c50*/  FMUL.FTZ R26, R26, 1 ;  /* 0x3f8000001a1a7820 */ /* 0x000fe20000410000 */
[----:B----4-:R-:W-:-:S02]  /*3c60*/  HADD2.F32 R32, -RZ, R6.H0_H0 ;  /* 0x20000006ff207230 */ /* 0x010fc40000004100 */
[----:B------:R-:W-:Y:S01]  /*3c70*/  FMUL.FTZ R28, R28, 1 ;  /* 0x3f8000001c1c7820 */ /* 0x000fe20000410000 */
[----:B------:R-:W-:Y:S02]  /*3c80*/  HADD2.F32 R34, -RZ, R6.H1_H1 ;  /* 0x30000006ff227230 */ /* 0x000fe40000004100 */
[----:B------:R-:W-:Y:S01]  /*3c90*/  FMUL.FTZ R30, R30, 1 ;  /* 0x3f8000001e1e7820 */ /* 0x000fe20000410000 */
[--C-:B------:R-:W-:Y:S02]  /*3ca0*/  HADD2.F32 R36, -RZ, R7.reuse.H0_H0 ;  /* 0x20000007ff247230 */ /* 0x100fe40000004100 */
[----:B------:R-:W-:Y:S01]  /*3cb0*/  FMUL.FTZ R32, R32, 1 ;  /* 0x3f80000020207820 */ /* 0x000fe20000410000 */
[----:B------:R-:W-:Y:S02]  /*3cc0*/  HADD2.F32 R38, -RZ, R7.H1_H1 ;  /* 0x30000007ff267230 */ /* 0x000fe40000004100 */
[----:B------:R-:W-:Y:S01]  /*3cd0*/  FMUL.FTZ R34, R34, 1 ;  /* 0x3f80000022227820 */ /* 0x000fe20000410000 */
[----:B-----5:R-:W-:-:S02]  /*3ce0*/  HADD2.F32 R40, -RZ, R8.H0_H0 ;  /* 0x20000008ff287230 */ /* 0x020fc40000004100 */
[----:B------:R-:W-:Y:S01]  /*3cf0*/  FMUL.FTZ R36, R36, 1 ;  /* 0x3f80000024247820 */ /* 0x000fe20000410000 */
[----:B------:R-:W-:Y:S02]  /*3d00*/  HADD2.F32 R42, -RZ, R8.H1_H1 ;  /* 0x30000008ff2a7230 */ /* 0x000fe40000004100 */
[----:B------:R-:W-:Y:S01]  /*3d10*/  FMUL.FTZ R38, R38, 1 ;  /* 0x3f80000026267820 */ /* 0x000fe20000410000 */
[--C-:B------:R-:W-:Y:S02]  /*3d20*/  HADD2.F32 R46, -RZ, R9.reuse.H0_H0 ;  /* 0x20000009ff2e7230 */ /* 0x100fe40000004100 */
[----:B------:R-:W-:Y:S01]  /*3d30*/  FMUL.FTZ R40, R40, 1 ;  /* 0x3f80000028287820 */ /* 0x000fe20000410000 */
[----:B------:R-:W-:Y:S02]  /*3d40*/  HADD2.F32 R10, -RZ, R9.H1_H1 ;  /* 0x30000009ff0a7230 */ /* 0x000fe40000004100 */
[----:B------:R-:W-:Y:S01]  /*3d50*/  FMUL.FTZ R42, R42, 1 ;  /* 0x3f8000002a2a7820 */ /* 0x000fe20000410000 */
[----:B------:R-:W-:Y:S01]  /*3d60*/  LOP3.LUT R49, R49, R11, RZ, 0x3c, !PT ;  /* 0x0000000b31317212 */ /* 0x000fe200078e3cff */
[----:B------:R-:W-:Y:S01]  /*3d70*/  FMUL.FTZ R46, R46, 1 ;  /* 0x3f8000002e2e7820 */ /* 0x000fe20000410000 */
[----:B------:R-:W-:-:S15]  /*3d80*/  FMUL.FTZ R10, R10, 1 ;  /* 0x3f8000000a0a7820 */ /* 0x000fde0000410000 */
        /* <DEDUP_REMOVED lines=90> */
.L_x_873:
[C---:B------:R-:W-:Y:S02]  /*4330*/  PRMT R10, R8.reuse, 0x5410, R7 ;  /* 0x00005410080a7816 */ /* 0x040fe40000000007 */
[----:B------:R-:W-:Y:S02]  /*4340*/  PRMT R8, R8, 0x5432, R9 ;  /* 0x0000543208087816 */ /* 0x000fe40000000009 */
[----:B------:R-:W-:Y:S02]  /*4350*/  PRMT R15, R3, 0x5410, R2 ;  /* 0x00005410030f7816 */ /* 0x000fe40000000002 */
[----:B------:R-:W-:Y:S02]  /*4360*/  PRMT R20, R2, 0x7632, R20 ;  /* 0x0000763202147816 */ /* 0x000fe40000000014 */
[----:B------:R-:W-:Y:S02]  /*4370*/  PRMT R14, R4, 0x7610, R3 ;  /* 0x00007610040e7816 */ /* 0x000fe40000000003 */
[----:B------:R-:W-:-:S02]  /*4380*/  PRMT R13, R5, 0x7632, R4 ;  /* 0x00007632050d7816 */ /* 0x000fc40000000004 */
[----:B------:R-:W-:Y:S02]  /*4390*/  PRMT R12, R6, 0x5432, R5 ;  /* 0x00005432060c7816 */ /* 0x000fe40000000005 */
[----:B------:R-:W-:Y:S02]  /*43a0*/  PRMT R11, R7, 0x5432, R6 ;  /* 0x00005432070b7816 */ /* 0x000fe40000000006 */
[----:B------:R-:W-:-:S07]  /*43b0*/  PRMT R9, R9, 0x7632, R9 ;  /* 0x0000763209097816 */ /* 0x000fce0000000009 */
.L_x_872:
[----:B------:R-:W-:Y:S05]  /*43c0*/  BSYNC.RECONVERGENT B0 ;  /* 0x0000000000007941 */ /* 0x000fea0003800200 */
.L_x_871:
[----:B------:R-:W-:Y:S01]  /*43d0*/  ISETP.GE.U32.AND P0, PT, R85, R44, PT ;  /* 0x0000002c5500720c */ /* 0x000fe20003f06070 */
[----:B------:R-:W-:-:S12]  /*43e0*/  BSSY.RECONVERGENT B0, `(.L_x_875) ;  /* 0x0000027000007945 */ /* 0x000fd80003800200 */
[----:B------:R-:W-:Y:S05]  /*43f0*/  @P0 BRA `(.L_x_876) ;  /* 0x0000000000940947 */ /* 0x000fea0003800000 */
[----:B------:R-:W-:-:S05]  /*4400*/  IMAD R2, R68, R85, RZ ;  /* 0x0000005544027224 */ /* 0x000fca00078e02ff */
        /* <DEDUP_REMOVED lines=9> */
[----:B------:R-:W-:-:S05]  /*44a0*/  IMAD R2, R68, R5, RZ ;  /* 0x0000000544027224 */ /* 0x000fca00078e02ff */
        /* <DEDUP_REMOVED lines=17> */
[----:B------:R-:W2:Y:S04]  /*45c0*/  LDG.E.64 R2, desc[UR36][R2.64] ;  /* 0x0000002402027981 */ /* 0x000ea8000c1e1b00 */
[----:B------:R-:W3:Y:S01]  /*45d0*/  @!P1 LDG.E.64 R4, desc[UR36][R4.64] ;  /* 0x0000002404049981 */ /* 0x000ee2000c1e1b00 */
[----:B--2---:R-:W-:Y:S02]  /*45e0*/  PRMT R10, R10, 0x5410, R3 ;  /* 0x000054100a0a7816 */ /* 0x004fe40000000003 */
[----:B------:R-:W-:Y:S02]  /*45f0*/  PRMT R11, R3, 0x5432, R2 ;  /* 0x00005432030b7816 */ /* 0x000fe40000000002 */
[----:B---3--:R-:W-:-:S02]  /*4600*/  @!P1 PRMT R8, R4, 0x7632, R8 ;  /* 0x0000763204089816 */ /* 0x008fc40000000008 */
[----:B------:R-:W-:Y:S02]  /*4610*/  PRMT R12, R2, 0x7632, R12 ;  /* 0x00007632020c7816 */ /* 0x000fe4000000000c */
[----:B------:R-:W-:Y:S02]  /*4620*/  @!P1 PRMT R10, R4, 0x7610, R10 ;  /* 0x00007610040a9816 */ /* 0x000fe4000000000a */
[----:B------:R-:W-:Y:S02]  /*4630*/  @!P1 PRMT R8, R8, 0x5410, R5 ;  /* 0x0000541008089816 */ /* 0x000fe40000000005 */
[----:B------:R-:W-:-:S07]  /*4640*/  @!P1 PRMT R9, R5, 0x7632, R9 ;  /* 0x0000763205099816 */ /* 0x000fce0000000009 */
.L_x_876:
[----:B------:R-:W-:Y:S05]  /*4650*/  BSYNC.RECONVERGENT B0 ;  /* 0x0000000000007941 */ /* 0x000fea0003800200 */
.L_x_875:
[----:B------:R-:W-:Y:S04]  /*4660*/  BSSY.RECONVERGENT B0, `(.L_x_877) ;  /* 0x000007f000007945 */ /* 0x000fe80003800200 */
[----:B------:R-:W-:Y:S05]  /*4670*/  @P0 BRA `(.L_x_878) ;  /* 0x0000000400f40947 */ /* 0x000fea0003800000 */
[--C-:B------:R-:W-:Y:S02]  /*4680*/  HADD2.F32 R2, -RZ, R15.reuse.H1_H1 ;  /* 0x3000000fff027230 */ /* 0x100fe40000004100 */
[----:B------:R-:W-:Y:S02]  /*4690*/  IMAD.IADD R85, R85, 0x1, R0 ;  /* 0x0000000155557824 */ /* 0x000fe400078e0200 */
[----:B------:R-:W-:Y:S02]  /*46a0*/  HADD2.F32 R15, -RZ, R15.H0_H0 ;  /* 0x2000000fff0f7230 */ /* 0x000fe40000004100 */
[----:B------:R-:W-:Y:S01]  /*46b0*/  FMUL.FTZ R4, R2, 1 ;  /* 0x3f80000002047820 */ /* 0x000fe20000410000 */
[----:B------:R-:W-:Y:S01]  /*46c0*/  HADD2.F32 R20, -RZ, R20.H0_H0 ;  /* 0x20000014ff147230 */ /* 0x000fe20000004100 */
[----:B------:R-:W-:Y:S01]  /*46d0*/  ISETP.GE.U32.AND P0, PT, R85, R44, PT ;  /* 0x0000002c5500720c */ /* 0x000fe20003f06070 */
[----:B------:R-:W-:Y:S01]  /*46e0*/  FMUL.FTZ R2, R15, 1 ;  /* 0x3f8000000f027820 */ /* 0x000fe20000410000 */
[----:B------:R-:W-:-:S02]  /*46f0*/  HADD2.F32 R15, -RZ, R14.H1_H1 ;  /* 0x3000000eff0f7230 */ /* 0x000fc40000004100 */
[----:B------:R-:W0:Y:S01]  /*4700*/  F2F.F64.F32 R4, R4 ;  /* 0x0000000400047310 */ /* 0x000e220000201800 */
[----:B------:R-:W-:Y:S01]  /*4710*/  FMUL.FTZ R6, R20, 1 ;  /* 0x3f80000014067820 */ /* 0x000fe20000410000 */
        /* <DEDUP_REMOVED lines=22> */
[----:B------:R-:W-:Y:S01]  /*4880*/  HADD2.F32 R14, -RZ, R14.H0_H0 ;  /* 0x2000000eff0e7230 */ /* 0x000fe20000004100 */
[----:B------:R-:W-:Y:S01]  /*4890*/  IADD3 R15, PT, PT, R85, R0, RZ ;  /* 0x00000000550f7210 */ /* 0x000fe20007ffe0ff */
[--C-:B------:R-:W-:Y:S02]  /*48a0*/  HADD2.F32 R2, -RZ, R13.reuse.H1_H1 ;  /* 0x3000000dff027230 */ /* 0x100fe40000004100 */
[----:B------:R-:W-:Y:S02]  /*48b0*/  HADD2.F32 R13, -RZ, R13.H0_H0 ;  /* 0x2000000dff0d7230 */ /* 0x000fe40000004100 */
[----:B------:R-:W-:Y:S01]  /*48c0*/  FMUL.FTZ R4, R14, 1 ;  /* 0x3f8000000e047820 */ /* 0x000fe20000410000 */
[----:B------:R-:W-:Y:S01]  /*48d0*/  ISETP.GE.U32.AND P0, PT, R15, R44, PT ;  /* 0x0000002c0f00720c */ /* 0x000fe20003f06070 */
[----:B------:R-:W-:Y:S01]  /*48e0*/  FMUL.FTZ R6, R2, 1 ;  /* 0x3f80000002067820 */ /* 0x000fe20000410000 */
[----:B------:R-:W-:-:S03]  /*48f0*/  HADD2.F32 R2, -RZ, R12.H1_H1 ;  /* 0x3000000cff027230 */ /* 0x000fc60000004100 */
        /* <DEDUP_REMOVED lines=24> */
[----:B------:R-:W-:Y:S02]  /*4a80*/  IMAD.IADD R13, R15, 0x1, R0 ;  /* 0x000000010f0d7824 */ /* 0x000fe400078e0200 */
        /* <DEDUP_REMOVED lines=32> */
[--C-:B------:R-:W-:Y:S02]  /*4c90*/  HADD2.F32 R0, -RZ, R8.reuse.H0_H0 ;  /* 0x20000008ff007230 */ /* 0x100fe40000004100 */
        /* <DEDUP_REMOVED lines=27> */
.L_x_878:
[----:B------:R-:W-:Y:S05]  /*4e50*/  BSYNC.RECONVERGENT B0 ;  /* 0x0000000000007941 */ /* 0x000fea0003800200 */
.L_x_877:
        /* <DEDUP_REMOVED lines=17> */
.L_x_870:
[----:B------:R-:W0:Y:S01]  /*4f70*/  LDCU UR4, c[0x0][0x39c] ;  /* 0x00007380ff0477ac */ /* 0x000e220008000800 */
[----:B------:R-:W1:Y:S01]  /*4f80*/  LDC R25, c[0x0][0x388] ;  /* 0x0000e200ff197b82 */ /* 0x000e620000000800 */
[----:B------:R-:W-:Y:S07]  /*4f90*/  BSSY.RECONVERGENT B0, `(.L_x_879) ;  /* 0x00004d6000007945 */ /* 0x000fee0003800200 */
[----:B------:R-:W2:Y:S01]  /*4fa0*/  LDC R4, c[0x0][0x38c] ;  /* 0x0000e300ff047b82 */ /* 0x000ea20000000800 */
[----:B0-----:R-:W-:-:S05]  /*4fb0*/  MOV R42, UR4 ;  /* 0x00000004002a7c02 */ /* 0x001fca0008000f00 */
[----:B------:R-:W-:Y:S02]  /*4fc0*/  IMAD R3, R42, 0x3, R41 ;  /* 0x000000032a037824 */ /* 0x000fe400078e0229 */
[--C-:B-1----:R-:W-:Y:S01]  /*4fd0*/  IMAD.MOV.U32 R40, RZ, RZ, R25.reuse ;  /* 0x000000ffff287224 */ /* 0x102fe200078e0019 */
[-C--:B------:R-:W-:Y:S01]  /*4fe0*/  MOV R39, R25.reuse ;  /* 0x0000001900277202 */ /* 0x080fe20000000f00 */
[--C-:B------:R-:W-:Y:S01]  /*4ff0*/  IMAD.MOV.U32 R38, RZ, RZ, R25.reuse ;  /* 0x000000ffff267224 */ /* 0x100fe200078e0019 */
        /* <DEDUP_REMOVED lines=30> */
[----:B------:R0:W5:Y:S01]  /*51e0*/  @!P0 LDG.E.64 R2, desc[UR36][R18.64] ;  /* 0x0000002412028981 */ /* 0x000162000c1e1b00 */
[----:B------:R-:W-:Y:S01]  /*51f0*/  VIADD R0, R43, 0xffffffff ;  /* 0xffffffff2b007836 */ /* 0x000fe20000000000 */
[-C--:B------:R-:W-:Y:S01]  /*5200*/  MOV R40, R25.reuse ;  /* 0x0000001900287202 */ /* 0x080fe20000000f00 */
        /* <DEDUP_REMOVED lines=30> */
[----:B0-----:R-:W-:-:S07]  /*53f0*/  IADD3 R75, PT, PT, R75, 0x1, RZ ;  /* 0x000000014b4b7810 */ /* 0x001fce0007ffe0ff */
.L_x_886:
[----:B-----5:R-:W-:Y:S01]  /*5400*/  @!P0 PRMT R81, R2, 0x7610, R81 ;  /* 0x0000761002518816 */ /* 0x020fe20000000051 */
[----:B0-----:R-:W0:Y:S01]  /*5410*/  LDCU UR4, c[0x0][0x39c] ;  /* 0x00007380ff0477ac */ /* 0x001e220008000800 */
[--C-:B------:R-:W-:Y:S02]  /*5420*/  @!P0 PRMT R80, R80, 0x7610, R2.reuse ;  /* 0x0000761050508816 */ /* 0x100fe40000000002 */
[--C-:B------:R-:W-:Y:S02]  /*5430*/  @!P0 PRMT R79, R79, 0x7610, R3.reuse ;  /* 0x000076104f4f8816 */ /* 0x100fe40000000003 */
[--C-:B------:R-:W-:Y:S02]  /*5440*/  @!P0 PRMT R78, R78, 0x7610, R2.reuse ;  /* 0x000076104e4e8816 */ /* 0x100fe40000000002 */
[----:B------:R-:W-:Y:S02]  /*5450*/  @!P0 PRMT R77, R77, 0x7610, R3 ;  /* 0x000076104d4d8816 */ /* 0x000fe40000000003 */
[----:B------:R-:W-:-:S02]  /*5460*/  @!P0 PRMT R76, R76, 0x7610, R2 ;  /* 0x000076104c4c8816 */ /* 0x000fc40000000002 */
[--C-:B------:R-:W-:Y:S02]  /*5470*/  @!P0 PRMT R74, R74, 0x7610, R3.reuse ;  /* 0x000076104a4a8816 */ /* 0x100fe40000000003 */
[----:B------:R-:W-:Y:S02]  /*5480*/  @!P0 PRMT R47, R47, 0x7610, R2 ;  /* 0x000076102f2f8816 */ /* 0x000fe40000000002 */
[----:B------:R-:W-:Y:S02]  /*5490*/  @!P0 PRMT R80, R3, 0x7610, R80 ;  /* 0x0000761003508816 */ /* 0x000fe40000000050 */
[----:B------:R-:W-:Y:S02]  /*54a0*/  @!P0 PRMT R81, R81, 0x7610, R3 ;  /* 0x0000761051518816 */ /* 0x000fe40000000003 */
[----:B------:R-:W-:Y:S02]  /*54b0*/  @!P0 PRMT R79, R3, 0x7610, R79 ;  /* 0x00007610034f8816 */ /* 0x000fe4000000004f */
[----:B------:R-:W-:-:S02]  /*54c0*/  @!P0 PRMT R78, R2, 0x7610, R78 ;  /* 0x00007610024e8816 */ /* 0x000fc4000000004e */
[C---:B------:R-:W-:Y:S02]  /*54d0*/  @!P0 PRMT R77, R3.reuse, 0x7610, R77 ;  /* 0x00007610034d8816 */ /* 0x040fe4000000004d */
[C---:B------:R-:W-:Y:S02]  /*54e0*/  @!P0 PRMT R76, R2.reuse, 0x7610, R76 ;  /* 0x00007610024c8816 */ /* 0x040fe4000000004c */
[----:B------:R-:W-:Y:S02]  /*54f0*/  @!P0 PRMT R74, R3, 0x7610, R74 ;  /* 0x00007610034a8816 */ /* 0x000fe4000000004a */
[----:B------:R-:W-:Y:S01]  /*5500*/  @!P0 PRMT R47, R2, 0x7610, R47 ;  /* 0x00007610022f8816 */ /* 0x000fe2000000002f */
[----:B0-----:R-:W-:Y:S06]  /*5510*/  @!P0 BRA `(.L_x_881) ;  /* 0x0000003c00ec8947 */ /* 0x001fec0003800000 */
[----:B------:R-:W0:Y:S01]  /*5520*/  LDCU.128 UR20, c[0x0][0x3d0] ;  /* 0x00007a00ff1477ac */ /* 0x000e220008000c00 */
[----:B------:R-:W-:Y:S01]  /*5530*/  MOV R43, R41 ;  /* 0x00000029002b7202 */ /* 0x000fe20000000f00 */
[----:B------:R-:W-:Y:S01]  /*5540*/  IMAD.MOV.U32 R42, RZ, RZ, RZ ;  /* 0x000000ffff2a7224 */ /* 0x000fe200078e00ff */
        /* <DEDUP_REMOVED lines=281> */
.L_x_882:
        /* <DEDUP_REMOVED lines=11> */
[----:B--2---:R-:W-:Y:S02]  /*6790*/  PRMT R47, R44, 0x7610, R44 ;  /* 0x000076102c2f7816 */ /* 0x004fe4000000002c */
        /* <DEDUP_REMOVED lines=231> */
.L_x_883:
        /* <DEDUP_REMOVED lines=11> */
[----:B--2---:R-:W-:Y:S02]  /*76c0*/  PRMT R76, R44, 0x7610, R44 ;  /* 0x000076102c4c7816 */ /* 0x004fe4000000002c */
        /* <DEDUP_REMOVED lines=231> */
.L_x_884:
        /* <DEDUP_REMOVED lines=243> */
.L_x_885:
[----:B------:R-:W-:-:S04]  /*9470*/  LOP3.LUT R43, R48, 0xfffffff8, RZ, 0xc0, !PT ;  /* 0xfffffff8302b7812 */ /* 0x000fc800078ec0ff */
[----:B------:R-:W-:-:S05]  /*9480*/  IADD3 R42, P1, PT, R43, R18, RZ ;  /* 0x000000122b2a7210 */ /* 0x000fca0007f3e0ff */
[----:B------:R-:W-:-:S06]  /*9490*/  IMAD.X R43, RZ, RZ, R19, P1 ;  /* 0x000000ffff2b7224 */ /* 0x000fcc00008e0613 */
[----:B------:R-:W2:Y:S02]  /*94a0*/  LDG.E.64 R42, desc[UR36][R42.64] ;  /* 0x000000242a2a7981 */ /* 0x000ea4000c1e1b00 */
[----:B--2---:R-:W-:Y:S02]  /*94b0*/  PRMT R81, R42, 0x7610, R43 ;  /* 0x000076102a517816 */ /* 0x004fe4000000002b */
[----:B------:R-:W-:-:S07]  /*94c0*/  PRMT R80, R43, 0x7610, R42 ;  /* 0x000076102b507816 */ /* 0x000fce000000002a */
.L_x_881:
[--C-:B------:R-:W-:Y:S01]  /*94d0*/  HADD2.F32 R42, -RZ, R47.reuse.H0_H0 ;  /* 0x2000002fff2a7230 */ /* 0x100fe20000004100 */
[----:B------:R-:W1:Y:S01]  /*94e0*/  LDCU UR5, c[0x0][0x394] ;  /* 0x00007280ff0577ac */ /* 0x000e620008000800 */
[----:B------:R-:W-:Y:S02]  /*94f0*/  HADD2.F32 R44, -RZ, R74.H0_H0 ;  /* 0x2000004aff2c7230 */ /* 0x000fe40000004100 */
[----:B------:R-:W-:Y:S02]  /*9500*/  HADD2.F32 R43, -RZ, R47.H1_H1 ;  /* 0x3000002fff2b7230 */ /* 0x000fe40000004100 */
[----:B------:R-:W-:Y:S01]  /*9510*/  FMUL.FTZ R42, R42, 1 ;  /* 0x3f8000002a2a7820 */ /* 0x000fe20000410000 */
[----:B------:R-:W-:Y:S02]  /*9520*/  HADD2.F32 R48, -RZ, R76.H0_H0 ;  /* 0x2000004cff307230 */ /* 0x000fe40000004100 */
[----:B------:R-:W-:Y:S01]  /*9530*/  FMUL.FTZ R44, R44, 1 ;  /* 0x3f8000002c2c7820 */ /* 0x000fe20000410000 */
[----:B------:R-:W-:Y:S01]  /*9540*/  HADD2.F32 R45, -RZ, R74.H1_H1 ;  /* 0x3000004aff2d7230 */ /* 0x000fe20000004100 */
[----:B------:R2:W3:Y:S01]  /*9550*/  F2F.F64.F32 R72, R42 ;  /* 0x0000002a00487310 */ /* 0x0004e20000201800 */
[----:B------:R-:W-:Y:S01]  /*9560*/  FMUL.FTZ R43, R43, 1 ;  /* 0x3f8000002b2b7820 */ /* 0x000fe20000410000 */
[----:B--2---:R-:W-:-:S02]  /*9570*/  HADD2.F32 R42, -RZ, R76.H1_H1 ;  /* 0x3000004cff2a7230 */ /* 0x004fc40000004100 */
[----:B------:R-:W-:Y:S01]  /*9580*/  FMUL.FTZ R48, R48, 1 ;  /* 0x3f80000030307820 */ /* 0x000fe20000410000 */
[----:B------:R-:W-:Y:S01]  /*9590*/  FMUL.FTZ R45, R45, 1 ;  /* 0x3f8000002d2d7820 */ /* 0x000fe20000410000 */
[--C-:B------:R-:W-:Y:S01]  /*95a0*/  HADD2.F32 R50, -RZ, R80.reuse.H1_H1 ;  /* 0x30000050ff327230 */ /* 0x100fe20000004100 */
[----:B---3--:R-:W-:Y:S01]  /*95b0*/  LOP3.LUT R25, R25, R72, RZ, 0x3c, !PT ;  /* 0x0000004819197212 */ /* 0x008fe200078e3cff */
[----:B------:R-:W-:Y:S01]  /*95c0*/  FMUL.FTZ R62, R42, 1 ;  /* 0x3f8000002a3e7820 */ /* 0x000fe20000410000 */
[--C-:B------:R-:W-:Y:S01]  /*95d0*/  HADD2.F32 R42, -RZ, R77.reuse.H0_H0 ;  /* 0x2000004dff2a7230 */ /* 0x100fe20000004100 */
[----:B------:R-:W-:Y:S01]  /*95e0*/  LOP3.LUT R0, R0, R73, RZ, 0x3c, !PT ;  /* 0x0000004900007212 */ /* 0x000fe200078e3cff */
[----:B------:R-:W-:Y:S02]  /*95f0*/  HADD2.F32 R52, -RZ, R80.H0_H0 ;  /* 0x20000050ff347230 */ /* 0x000fe40000004100 */
[----:B------:R-:W-:Y:S01]  /*9600*/  FMUL.FTZ R50, R50, 1 ;  /* 0x3f80000032327820 */ /* 0x000fe20000410000 */
[----:B------:R-:W-:Y:S01]  /*9610*/  FMUL.FTZ R60, R42, 1 ;  /* 0x3f8000002a3c7820 */ /* 0x000fe20000410000 */
[----:B------:R-:W-:-:S02]  /*9620*/  HADD2.F32 R42, -RZ, R77.H1_H1 ;  /* 0x3000004dff2a7230 */ /* 0x000fc40000004100 */
[----:B------:R-:W-:-:S03]  /*9630*/  FMUL.FTZ R52, R52, 1 ;  /* 0x3f80000034347820 */ /* 0x000fc60000410000 */
[----:B------:R-:W-:-:S15]  /*9640*/  FMUL.FTZ R42, R42, 1 ;  /* 0x3f8000002a2a7820 */ /* 0x000fde0000410000 */
[----:B------:R-:W-:-:S15]  /*9650*/  NOP ;  /* 0x0000000000007918 */ /* 0x000fde0000000000 */
[----:B------:R-:W-:-:S14]  /*9660*/  NOP ;  /* 0x0000000000007918 */ /* 0x000fdc0000000000 */
[----:B------:R2:W3:Y:S02]  /*9670*/  F2F.F64.F32 R68, R44 ;  /* 0x0000002c00447310 */ /* 0x0004e40000201800 */
[--C-:B--2---:R-:W-:Y:S01]  /*9680*/  HADD2.F32 R44, -RZ, R78.reuse.H0_H0 ;  /* 0x2000004eff2c7230 */ /* 0x104fe20000004100 */
[----:B---3--:R-:W-:Y:S02]  /*9690*/  LOP3.LUT R27, R27, R68, RZ, 0x3c, !PT ;  /* 0x000000441b1b7212 */ /* 0x008fe400078e3cff */
[----:B------:R-:W-:Y:S02]  /*96a0*/  LOP3.LUT R5, R5, R69, RZ, 0x3c, !PT ;  /* 0x0000004505057212 */ /* 0x000fe400078e3cff */
[----:B------:R-:W-:Y:S01]  /*96b0*/  FMUL.FTZ R58, R44, 1 ;  /* 0x3f8000002c3a7820 */ /* 0x000fe20000410000 */
[----:B------:R-:W-:-:S05]  /*96c0*/  HADD2.F32 R44, -RZ, R78.H1_H1 ;  /* 0x3000004eff2c7230 */ /* 0x000fca0000004100 */
[----:B------:R-:W-:-:S15]  /*96d0*/  FMUL.FTZ R44, R44, 1 ;  /* 0x3f8000002c2c7820 */ /* 0x000fde0000410000 */
[----:B------:R-:W-:-:S15]  /*96e0*/  NOP ;  /* 0x0000000000007918 */ /* 0x000fde0000000000 */
[----:B------:R-:W-:-:S15]  /*96f0*/  NOP ;  /* 0x0000000000007918 */ /* 0x000fde0000000000 */
[----:B------:R-:W-:-:S06]  /*9700*/  NOP ;  /* 0x0000000000007918 */ /* 0x000fcc0000000000 */
[----:B------:R-:W2:Y:S02]  /*9710*/  F2F.F64.F32 R70, R43 ;  /* 0x0000002b00467310 */ /* 0x000ea40000201800 */
[----:B--2---:R-:W-:Y:S02]  /*9720*/  LOP3.LUT R26, R26, R70, RZ, 0x3c, !PT ;  /* 0x000000461a1a7212 */ /* 0x004fe400078e3cff */
[----:B------:R-:W-:-:S15]  /*9730*/  LOP3.LUT R4, R4, R71, RZ, 0x3c, !PT ;  /* 0x0000004704047212 */ /* 0x000fde00078e3cff */
[----:B------:R-:W-:-:S15]  /*9740*/  NOP ;  /* 0x0000000000007918 */ /* 0x000fde0000000000 */
[----:B------:R-:W-:-:S15]  /*9750*/  NOP ;  /* 0x0000000000007918 */ /* 0x000fde0000000000 */
[----:B------:R-:W-:-:S15]  /*9760*/  NOP ;  /* 0x0000000000007918 */ /* 0x000fde0000000000 */
[----:B------:R-:W2:Y:S02]  /*9770*/  F2F.F64.F32 R42, R42 ;  /* 0x0000002a002a7310 */ /* 0x000ea40000201800 */
[----:B--2---:R-:W-:Y:S02]  /*9780*/  LOP3.LUT R31, R31, R42, RZ, 0x3c, !PT ;  /* 0x0000002a1f1f7212 */ /* 0x004fe400078e3cff */
[----:B------:R-:W-:Y:S02]  /*9790*/  MOV R42, UR4 ;  /* 0x00000004002a7c02 */ /* 0x000fe40008000f00 */
[----:B------:R-:W-:Y:S01]  /*97a0*/  LOP3.LUT R11, R11, R43, RZ, 0x3c, !PT ;  /* 0x0000002b0b0b7212 */ /* 0x000fe200078e3cff */
[----:B------:R-:W-:Y:S02]  /*97b0*/  HADD2.F32 R43, -RZ, R81.H1_H1 ;  /* 0x30000051ff2b7230 */ /* 0x000fe40000004100 */
[----:B------:R-:W-:-:S03]  /*97c0*/  IMAD R41, R42, 0x4, R41 ;  /* 0x000000042a297824 */ /* 0x000fc600078e0229 */
[----:B------:R-:W-:-:S15]  /*97d0*/  FMUL.FTZ R43, R43, 1 ;  /* 0x3f8000002b2b7820 */ /* 0x000fde0000410000 */
[----:B------:R-:W-:-:S15]  /*97e0*/  NOP ;  /* 0x0000000000007918 */ /* 0x000fde0000000000 */
[----:B------:R-:W-:-:S15]  /*97f0*/  NOP ;  /* 0x0000000000007918 */ /* 0x000fde0000000000 */
[----:B------:R-:W-:-:S07]  /*9800*/  NOP ;  /* 0x0000000000007918 */ /* 0x000fce0000000000 */
[----:B------:R2:W3:Y:S02]  /*9810*/  F2F.F64.F32 R64, R48 ;  /* 0x0000003000407310 */ /* 0x0004e40000201800 */
[--C-:B--2---:R-:W-:Y:S01]  /*9820*/  HADD2.F32 R48, -RZ, R79.reuse.H0_H0 ;  /* 0x2000004fff307230 */ /* 0x104fe20000004100 */
[----:B---3--:R-:W-:Y:S02]  /*9830*/  LOP3.LUT R30, R30, R64, RZ, 0x3c, !PT ;  /* 0x000000401e1e7212 */ /* 0x008fe400078e3cff */
[----:B------:R-:W-:Y:S02]  /*9840*/  LOP3.LUT R7, R7, R65, RZ, 0x3c, !PT ;  /* 0x0000004107077212 */ /* 0x000fe400078e3cff */
[----:B------:R-:W-:Y:S01]  /*9850*/  FMUL.FTZ R54, R48, 1 ;  /* 0x3f80000030367820 */ /* 0x000fe20000410000 */
[----:B------:R-:W-:-:S05]  /*9860*/  HADD2.F32 R48, -RZ, R79.H1_H1 ;  /* 0x3000004fff307230 */ /* 0x000fca0000004100 */
[----:B------:R-:W-:Y:S01]  /*9870*/  FMUL.FTZ R56, R48, 1 ;  /* 0x3f80000030387820 */ /* 0x000fe20000410000 */
[----:B------:R-:W-:-:S05]  /*9880*/  HADD2.F32 R48, -RZ, R81.H0_H0 ;  /* 0x20000051ff307230 */ /* 0x000fca0000004100 */
[----:B------:R-:W-:-:S15]  /*9890*/  FMUL.FTZ R48, R48, 1 ;  /* 0x3f80000030307820 */ /* 0x000fde0000410000 */
[----:B------:R-:W-:-:S15]  /*98a0*/  NOP ;  /* 0x0000000000007918 */ /* 0x000fde0000000000 */
[----:B------:R-:W-:-:S15]  /*98b0*/  NOP ;  /* 0x0000000000007918 */ /* 0x000fde0000000000 */
[----:B------:R-:W2:Y:S02]  /*98c0*/  F2F.F64.F32 R66, R45 ;  /* 0x0000002d00427310 */ /* 0x000ea40000201800 */
[----:B--2---:R-:W-:Y:S02]  /*98d0*/  LOP3.LUT R28, R28, R66, RZ, 0x3c, !PT ;  /* 0x000000421c1c7212 */ /* 0x004fe400078e3cff */
[----:B------:R-:W-:-:S15]  /*98e0*/  LOP3.LUT R6, R6, R67, RZ, 0x3c, !PT ;  /* 0x0000004306067212 */ /* 0x000fde00078e3cff */
[----:B------:R-:W-:-:S15]  /*98f0*/  NOP ;  /* 0x0000000000007918 */ /* 0x000fde0000000000 */
[----:B------:R-:W-:-:S15]  /*9900*/  NOP ;  /* 0x0000000000007918 */ /* 0x000fde0000000000 */
[----:B------:R-:W-:-:S15]  /*9910*/  NOP ;  /* 0x0000000000007918 */ /* 0x000fde0000000000 */
[----:B------:R-:W2:Y:S02]  /*9920*/  F2F.F64.F32 R44, R44 ;  /* 0x0000002c002c7310 */ /* 0x000ea40000201800 */
[----:B--2---:R-:W-:Y:S01]  /*9930*/  LOP3.LUT R12, R12, R45, RZ, 0x3c, !PT ;  /* 0x0000002d0c0c7212 */ /* 0x004fe200078e3cff */
[----:B------:R-:W-:Y:S01]  /*9940*/  IMAD R45, R42, 0x3, R41 ;  /* 0x000000032a2d7824 */ /* 0x000fe200078e0229 */
[----:B------:R-:W-:Y:S02]  /*9950*/  LOP3.LUT R34, R34, R44, RZ, 0x3c, !PT ;  /* 0x0000002c22227212 */ /* 0x000fe400078e3cff */
[----:B-1----:R-:W-:-:S04]  /*9960*/  MOV R44, UR5 ;  /* 0x00000005002c7c02 */ /* 0x002fc80008000f00 */
[----:B------:R-:W-:-:S15]  /*9970*/  ISETP.GE.U32.AND P1, PT, R45, R44, PT ;  /* 0x0000002c2d00720c */ /* 0x000fde0003f26070 */
[----:B------:R-:W-:-:S15]  /*9980*/  NOP ;  /* 0x0000000000007918 */ /* 0x000fde0000000000 */
[----:B------:R-:W-:-:S15]  /*9990*/  NOP ;  /* 0x0000000000007918 */ /* 0x000fde0000000000 */
[----:B------:R-:W-:-:S09]  /*99a0*/  NOP ;  /* 0x0000000000007918 */ /* 0x000fd20000000000 */
        /* <DEDUP_REMOVED lines=52> */
.L_x_880:
[----:B0-----:R-:W-:Y:S05]  /*9cf0*/  BSYNC.RECONVERGENT B0 ;  /* 0x0000000000007941 */ /* 0x001fea0003800200 */
.L_x_879:
[----:B------:R-:W-:Y:S01]  /*9d00*/  ISETP.GE.U32.AND P0, PT, R41, R44, PT ;  /* 0x0000002c2900720c */ /* 0x000fe20003f06070 */
[----:B------:R-:W-:Y:S01]  /*9d10*/  BSSY.RECONVERGENT B0, `(.L_x_887) ;  /* 0x0000487000007945 */ /* 0x000fe20003800200 */
[----:B------:R-:W-:Y:S02]  /*9d20*/  PRMT R53, R81, 0x5410, R80 ;  /* 0x0000541051357816 */ /* 0x000fe40000000050 */
[----:B------:R-:W-:Y:S02]  /*9d30*/  PRMT R54, R80, 0x7632, R81 ;  /* 0x0000763250367816 */ /* 0x000fe40000000051 */
[----:B------:R-:W-:Y:S02]  /*9d40*/  PRMT R59, R77, 0x7632, R79 ;  /* 0x000076324d3b7816 */ /* 0x000fe4000000004f */
[----:B------:R-:W-:Y:S02]  /*9d50*/  PRMT R57, R79, 0x7610, R78 ;  /* 0x000076104f397816 */ /* 0x000fe4000000004e */
[----:B------:R-:W-:-:S02]  /*9d60*/  PRMT R56, R78, 0x5410, R76 ;  /* 0x000054104e387816 */ /* 0x000fc4000000004c */
[----:B------:R-:W-:Y:S02]  /*9d70*/  PRMT R58, R77, 0x7610, R76 ;  /* 0x000076104d3a7816 */ /* 0x000fe4000000004c */
[C-C-:B------:R-:W-:Y:S02]  /*9d80*/  PRMT R52, R47.reuse, 0x7632, R74.reuse ;  /* 0x000076322f347816 */ /* 0x140fe4000000004a */
[----:B------:R-:W-:Y:S01]  /*9d90*/  PRMT R51, R47, 0x5410, R74 ;  /* 0x000054102f337816 */ /* 0x000fe2000000004a */
[----:B------:R-:W-:Y:S06]  /*9da0*/  @P0 BRA `(.L_x_888) ;  /* 0x0000004400f40947 */ /* 0x000fec0003800000 */
[----:B------:R-:W0:Y:S02]  /*9db0*/  LDC R2, c[0x0][0x3d0] ;  /* 0x0000f400ff027b82 */ /* 0x000e240000000800 */
[C---:B0-----:R-:W-:Y:S01]  /*9dc0*/  ISETP.NE.AND P0, PT, R2.reuse, RZ, PT ;  /* 0x000000ff0200720c */ /* 0x041fe20003f05270 */
[----:B------:R-:W-:Y:S01]  /*9dd0*/  VIADD R45, R2, 0xffffffff ;  /* 0xffffffff022d7836 */ /* 0x000fe20000000000 */
[----:B------:R-:W-:-:S04]  /*9de0*/  CS2R R2, SRZ ;  /* 0x0000000000027805 */ /* 0x000fc8000001ff00 */
        /* <DEDUP_REMOVED lines=277> */
.L_x_890:
[----:B------:R-:W-:Y:S02]  /*af40*/  SHF.R.U32.HI R2, RZ, 0x3, R47 ;  /* 0x00000003ff027819 */ /* 0x000fe4000001162f */
[----:B------:R-:W-:-:S07]  /*af50*/  MOV R3, RZ ;  /* 0x000000ff00037202 */ /* 0x000fce0000000f00 */
.L_x_889:
        /* <DEDUP_REMOVED lines=8> */
[C-C-:B--2---:R-:W-:Y:S02]  /*afe0*/  PRMT R51, R46.reuse, 0x5410, R47.reuse ;  /* 0x000054102e337816 */ /* 0x144fe4000000002f */
        /* <DEDUP_REMOVED lines=277> */
.L_x_892:
[----:B------:R-:W-:Y:S01]  /*c140*/  SHF.R.U32.HI R46, RZ, 0x3, R50 ;  /* 0x00000003ff2e7819 */ /* 0x000fe20000011632 */
[----:B------:R-:W-:-:S07]  /*c150*/  IMAD.MOV.U32 R47, RZ, RZ, RZ ;  /* 0x000000ffff2f7224 */ /* 0x000fce00078e00ff */
.L_x_891:
[----:B------:R-:W-:-:S04]  /*c160*/  LEA R48, P1, R46, R19, 0x3 ;  /* 0x000000132e307211 */ /* 0x000fc800078218ff */
[----:B------:R-:W-:-:S06]  /*c170*/  LEA.HI.X R49, R46, R18, R47, 0x3, P1 ;  /* 0x000000122e317211 */ /* 0x000fcc00008f1c2f */
[----:B------:R-:W2:Y:S01]  /*c180*/  LDG.E.64 R48, desc[UR36][R48.64] ;  /* 0x0000002430307981 */ /* 0x000ea2000c1e1b00 */
[----:B------:R-:W-:-:S04]  /*c190*/  IADD3 R3, PT, PT, R3, R42, RZ ;  /* 0x0000002a03037210 */ /* 0x000fc80007ffe0ff */
[----:B------:R-:W-:Y:S02]  /*c1a0*/  ISETP.GE.U32.AND P1, PT, R3, R44, PT ;  /* 0x0000002c0300720c */ /* 0x000fe40003f26070 */
[--C-:B--2---:R-:W-:Y:S02]  /*c1b0*/  PRMT R56, R56, 0x5410, R48.reuse ;  /* 0x0000541038387816 */ /* 0x104fe40000000030 */
[C---:B------:R-:W-:Y:S02]  /*c1c0*/  PRMT R58, R49.reuse, 0x7610, R48 ;  /* 0x00007610313a7816 */ /* 0x040fe40000000030 */
[----:B------:R-:W-:-:S07]  /*c1d0*/  PRMT R59, R49, 0x7632, R59 ;  /* 0x00007632313b7816 */ /* 0x000fce000000003b */
        /* <DEDUP_REMOVED lines=276> */
.L_x_894:
[----:B------:R-:W-:Y:S02]  /*d320*/  SHF.R.U32.HI R46, RZ, 0x3, R50 ;  /* 0x00000003ff2e7819 */ /* 0x000fe40000011632 */
[----:B------:R-:W-:-:S07]  /*d330*/  MOV R47, RZ ;  /* 0x000000ff002f7202 */ /* 0x000fce0000000f00 */
.L_x_893:
[----:B------:R-:W-:-:S04]  /*d340*/  LEA R48, P1, R46, R19, 0x3 ;  /* 0x000000132e307211 */ /* 0x000fc800078218ff */
[----:B------:R-:W-:-:S06]  /*d350*/  LEA.HI.X R49, R46, R18, R47, 0x3, P1 ;  /* 0x000000122e317211 */ /* 0x000fcc00008f1c2f */
[----:B------:R-:W2:Y:S01]  /*d360*/  LDG.E.64 R48, desc[UR36][R48.64] ;  /* 0x0000002430307981 */ /* 0x000ea2000c1e1b00 */
[----:B------:R-:W-:-:S04]  /*d370*/  IADD3 R3, PT, PT, R3, R42, RZ ;  /* 0x0000002a03037210 */ /* 0x000fc80007ffe0ff */
[----:B------:R-:W-:Y:S02]  /*d380*/  ISETP.GE.U32.AND P1, PT, R3, R44, PT ;  /* 0x0000002c0300720c */ /* 0x000fe40003f26070 */
[----:B--2---:R-:W-:Y:S02]  /*d390*/  PRMT R56, R48, 0x7610, R56 ;  /* 0x0000761030387816 */ /* 0x004fe40000000038 */
[----:B------:R-:W-:Y:S02]  /*d3a0*/  PRMT R57, R49, 0x7610, R48 ;  /* 0x0000761031397816 */ /* 0x000fe40000000030 */
        /* <DEDUP_REMOVED lines=277> */
.L_x_896:
[----:B------:R-:W-:Y:S02]  /*e500*/  SHF.R.U32.HI R46, RZ, 0x3, R45 ;  /* 0x00000003ff2e7819 */ /* 0x000fe4000001162d */
[----:B------:R-:W-:-:S07]  /*e510*/  MOV R47, RZ ;  /* 0x000000ff002f7202 */ /* 0x000fce0000000f00 */
.L_x_895:
[----:B------:R-:W-:-:S04]  /*e520*/  LEA R2, P0, R46, R19, 0x3 ;  /* 0x000000132e027211 */ /* 0x000fc800078018ff */
[----:B------:R-:W-:-:S05]  /*e530*/  LEA.HI.X R3, R46, R18, R47, 0x3, P0 ;  /* 0x000000122e037211 */ /* 0x000fca00000f1c2f */
[----:B------:R-:W2:Y:S02]  /*e540*/  LDG.E.64 R54, desc[UR36][R2.64] ;  /* 0x0000002402367981 */ /* 0x000ea4000c1e1b00 */
[C---:B--2---:R-:W-:Y:S02]  /*e550*/  PRMT R53, R54.reuse, 0x5410, R55 ;  /* 0x0000541036357816 */ /* 0x044fe40000000037 */
[----:B------:R-:W-:-:S04]  /*e560*/  PRMT R54, R54, 0x7632, R54 ;  /* 0x0000763236367816 */ /* 0x000fc80000000036 */
[----:B------:R-:W-:-:S07]  /*e570*/  PRMT R54, R54, 0x7610, R55 ;  /* 0x0000761036367816 */ /* 0x000fce0000000037 */
.L_x_888:
[----:B------:R-:W-:Y:S05]  /*e580*/  BSYNC.RECONVERGENT B0 ;  /* 0x0000000000007941 */ /* 0x000fea0003800200 */
.L_x_887:
[----:B------:R-:W-:Y:S01]  /*e590*/  ISETP.GE.U32.AND P0, PT, R41, R44, PT ;  /* 0x0000002c2900720c */ /* 0x000fe20003f06070 */
[----:B------:R-:W-:-:S12]  /*e5a0*/  BSSY.RECONVERGENT B0, `(.L_x_897) ;  /* 0x000007f000007945 */ /* 0x000fd80003800200 */
[----:B------:R-:W-:Y:S05]  /*e5b0*/  @P0 BRA `(.L_x_898) ;  /* 0x0000000400f40947 */ /* 0x000fea0003800000 */
[--C-:B------:R-:W-:Y:S02]  /*e5c0*/  HADD2.F32 R2, -RZ, R51.reuse.H0_H0 ;  /* 0x20000033ff027230 */ /* 0x100fe40000004100 */
[----:B------:R-:W-:Y:S02]  /*e5d0*/  IMAD.IADD R43, R41, 0x1, R42 ;  /* 0x00000001292b7824 */ /* 0x000fe400078e022a */
[--C-:B------:R-:W-:Y:S02]  /*e5e0*/  HADD2.F32 R18, -RZ, R52.reuse.H0_H0 ;  /* 0x20000034ff127230 */ /* 0x100fe40000004100 */
[----:B------:R-:W-:Y:S01]  /*e5f0*/  FMUL.FTZ R2, R2, 1 ;  /* 0x3f80000002027820 */ /* 0x000fe20000410000 */
[----:B------:R-:W-:Y:S01]  /*e600*/  HADD2.F32 R51, -RZ, R51.H1_H1 ;  /* 0x30000033ff337230 */ /* 0x000fe20000004100 */
[----:B------:R-:W-:Y:S01]  /*e610*/  ISETP.GE.U32.AND P0, PT, R43, R44, PT ;  /* 0x0000002c2b00720c */ /* 0x000fe20003f06070 */
[----:B------:R-:W-:Y:S02]  /*e620*/  HADD2.F32 R52, -RZ, R52.H1_H1 ;  /* 0x30000034ff347230 */ /* 0x000fe40000004100 */
[----:B------:R-:W-:Y:S01]  /*e630*/  FMUL.FTZ R18, R18, 1 ;  /* 0x3f80000012127820 */ /* 0x000fe20000410000 */
        /* <DEDUP_REMOVED lines=24> */
[----:B------:R-:W-:Y:S01]  /*e7c0*/  HADD2.F32 R2, -RZ, R56.H1_H1 ;  /* 0x30000038ff027230 */ /* 0x000fe20000004100 */
[----:B------:R-:W-:Y:S01]  /*e7d0*/  IADD3 R43, PT, PT, R43, R42, RZ ;  /* 0x0000002a2b2b7210 */ /* 0x000fe20007ffe0ff */
[--C-:B------:R-:W-:Y:S02]  /*e7e0*/  HADD2.F32 R18, -RZ, R58.reuse.H1_H1 ;  /* 0x3000003aff127230 */ /* 0x100fe40000004100 */
[----:B------:R-:W-:Y:S02]  /*e7f0*/  HADD2.F32 R58, -RZ, R58.H0_H0 ;  /* 0x2000003aff3a7230 */ /* 0x000fe40000004100 */
[----:B------:R-:W-:Y:S01]  /*e800*/  FMUL.FTZ R2, R2, 1 ;  /* 0x3f80000002027820 */ /* 0x000fe20000410000 */
[----:B------:R-:W-:Y:S01]  /*e810*/  ISETP.GE.U32.AND P0, PT, R43, R44, PT ;  /* 0x0000002c2b00720c */ /* 0x000fe20003f06070 */
[----:B------:R-:W-:Y:S02]  /*e820*/  HADD2.F32 R41, -RZ, R59.H0_H0 ;  /* 0x2000003bff297230 */ /* 0x000fe40000004100 */
[----:B------:R-:W-:Y:S01]  /*e830*/  FMUL.FTZ R18, R18, 1 ;  /* 0x3f80000012127820 */ /* 0x000fe20000410000 */
        /* <DEDUP_REMOVED lines=25> */
[----:B------:R-:W-:Y:S02]  /*e9d0*/  HADD2.F32 R56, -RZ, R56.H0_H0 ;  /* 0x20000038ff387230 */ /* 0x000fe40000004100 */
[--C-:B------:R-:W-:Y:S01]  /*e9e0*/  HADD2.F32 R18, -RZ, R57.reuse.H1_H1 ;  /* 0x30000039ff127230 */ /* 0x100fe20000004100 */
[----:B------:R-:W-:Y:S01]  /*e9f0*/  ISETP.GE.U32.AND P0, PT, R41, R44, PT ;  /* 0x0000002c2900720c */ /* 0x000fe20003f06070 */
[----:B------:R-:W-:Y:S02]  /*ea00*/  HADD2.F32 R57, -RZ, R57.H0_H0 ;  /* 0x20000039ff397230 */ /* 0x000fe40000004100 */
[----:B------:R-:W-:Y:S01]  /*ea10*/  FMUL.FTZ R2, R56, 1 ;  /* 0x3f80000038027820 */ /* 0x000fe20000410000 */
[----:B------:R-:W-:Y:S02]  /*ea20*/  HADD2.F32 R59, -RZ, R59.H1_H1 ;  /* 0x3000003bff3b7230 */ /* 0x000fe40000004100 */
        /* <DEDUP_REMOVED lines=26> */
[--C-:B------:R-:W-:Y:S02]  /*ebd0*/  HADD2.F32 R18, -RZ, R54.reuse.H0_H0 ;  /* 0x20000036ff127230 */ /* 0x100fe40000004100 */
[----:B------:R-:W-:Y:S02]  /*ebe0*/  HADD2.F32 R53, -RZ, R53.H1_H1 ;  /* 0x30000035ff357230 */ /* 0x000fe40000004100 */
        /* <DEDUP_REMOVED lines=26> */
.L_x_898:
[----:B------:R-:W-:Y:S05]  /*ed90*/  BSYNC.RECONVERGENT B0 ;  /* 0x0000000000007941 */ /* 0x000fea0003800200 */
.L_x_897:
        /* <DEDUP_REMOVED lines=16> */
.L_x_849:
[----:B------:R-:W-:Y:S05]  /*eea0*/  BSYNC.RECONVERGENT B6 ;  /* 0x0000000000067941 */ /* 0x000fea0003800200 */
.L_x_848:
        /* <DEDUP_REMOVED lines=13> */
[----:B------:R-:W-:Y:S01]  /*ef80*/  MOV R7, R41 ;  /* 0x0000002900077202 */ /* 0x000fe20000000f00 */
[----:B-1----:R-:W-:Y:S01]  /*ef90*/  IMAD R2, R22, R12, R23 ;  /* 0x0000000c16027224 */ /* 0x002fe200078e0217 */
[----:B0-----:R-:W-:-:S02]  /*efa0*/  LEA R3, R4, R3, 0x18 ;  /* 0x0000000304037211 */ /* 0x001fc400078ec0ff */
[----:B------:R-:W-:Y:S02]  /*efb0*/  MOV R4, R0 ;  /* 0x0000000000047202 */ /* 0x000fe40000000f00 */
[----:B------:R-:W-:Y:S02]  /*efc0*/  LEA R13, R2, R3, 0x5 ;  /* 0x00000003020d7211 */ /* 0x000fe400078e28ff */
[----:B--2---:R-:W-:-:S03]  /*efd0*/  ISETP.GE.U32.AND P0, PT, R14, 0x2, PT ;  /* 0x000000020e00780c */ /* 0x004fc60003f06070 */
[----:B------:R0:W-:Y:S04]  /*efe0*/  STS.128 [R13], R36 ;  /* 0x000000240d007388 */ /* 0x0001e80000000c00 */
[----:B------:R0:W-:Y:S06]  /*eff0*/  STS.128 [R13+0x10], R4 ;  /* 0x000010040d007388 */ /* 0x0001ec0000000c00 */
[----:B------:R-:W-:Y:S05]  /*f000*/  @!P0 BRA `(.L_x_899) ;  /* 0x0000000000888947 */ /* 0x000fea0003800000 */
[----:B------:R-:W-:-:S07]  /*f010*/  IMAD.MOV.U32 R2, RZ, RZ, R14 ;  /* 0x000000ffff027224 */ /* 0x000fce00078e000e */
.L_x_902:
        /* <DEDUP_REMOVED lines=9> */
[----:B------:R-:W-:-:S05]  /*f0b0*/  IMAD R2, R5, R12, R23 ;  /* 0x0000000c05027224 */ /* 0x000fca00078e0217 */
        /* <DEDUP_REMOVED lines=20> */
.L_x_901:
[----:B------:R-:W-:Y:S05]  /*f200*/  BSYNC.RECONVERGENT B0 ;  /* 0x0000000000007941 */ /* 0x000fea0003800200 */
.L_x_900:
[----:B------:R-:W-:Y:S01]  /*f210*/  MOV R2, R15 ;  /* 0x0000000f00027202 */ /* 0x000fe20000000f00 */
[----:B------:R-:W-:Y:S06]  /*f220*/  @P1 BRA `(.L_x_902) ;  /* 0xfffffffc007c1947 */ /* 0x000fec000383ffff */
.L_x_899:
[----:B------:R-:W1:Y:S02]  /*f230*/  LDCU UR4, c[0x0][0x3a8] ;  /* 0x00007500ff0477ac */ /* 0x000e640008000800 */
[----:B-1----:R-:W-:-:S09]  /*f240*/  UISETP.NE.AND UP0, UPT, UR4, URZ, UPT ;  /* 0x000000ff0400728c */ /* 0x002fd2000bf05270 */
[----:B------:R-:W-:Y:S05]  /*f250*/  BRA.U !UP0, `(.L_x_903) ;  /* 0x0000000508547547 */ /* 0x000fea000b800000 */
[----:B0-----:R-:W0:Y:S02]  /*f260*/  LDC R13, c[0x0][0x360] ;  /* 0x0000d800ff0d7b82 */ /* 0x001e240000000800 */
[----:B0-----:R-:W-:Y:S02]  /*f270*/  ISETP.GE.U32.AND P0, PT, R13, 0x21, PT ;  /* 0x000000210d00780c */ /* 0x001fe40003f06070 */
[----:B------:R-:W-:-:S11]  /*f280*/  MOV R12, R13 ;  /* 0x0000000d000c7202 */ /* 0x000fd60000000f00 */
[----:B------:R-:W-:Y:S05]  /*f290*/  @!P0 BRA `(.L_x_904) ;  /* 0x0000000000cc8947 */ /* 0x000fea0003800000 */
[----:B------:R-:W0:Y:S01]  /*f2a0*/  S2UR UR5, SR_CgaCtaId ;  /* 0x00000000000579c3 */ /* 0x000e220000008800 */
[----:B------:R-:W-:Y:S01]  /*f2b0*/  UMOV UR4, 0x400 ;  /* 0x0000040000047882 */ /* 0x000fe20000000000 */
[----:B------:R-:W-:Y:S01]  /*f2c0*/  IMAD R2, R22, R13, R23 ;  /* 0x0000000d16027224 */ /* 0x000fe200078e0217 */
[----:B------:R-:W-:Y:S01]  /*f2d0*/  UIADD3 UR4, UPT, UPT, UR4, 0x10, URZ ;  /* 0x0000001004047890 */ /* 0x000fe2000fffe0ff */
[----:B------:R-:W-:Y:S01]  /*f2e0*/  IMAD.MOV.U32 R36, RZ, RZ, R18 ;  /* 0x000000ffff247224 */ /* 0x000fe200078e0012 */
[----:B------:R-:W-:Y:S01]  /*f2f0*/  MOV R37, R19 ;  /* 0x0000001300257202 */ /* 0x000fe20000000f00 */
[----:B------:R-:W-:Y:S01]  /*f300*/  IMAD.MOV.U32 R4, RZ, RZ, R0 ;  /* 0x000000ffff047224 */ /* 0x000fe200078e0000 */
[----:B------:R-:W-:Y:S01]  /*f310*/  MOV R39, R73 ;  /* 0x0000004900277202 */ /* 0x000fe20000000f00 */
[----:B------:R-:W-:Y:S01]  /*f320*/  IMAD.MOV.U32 R7, RZ, RZ, R41 ;  /* 0x000000ffff077224 */ /* 0x000fe200078e0029 */
[----:B------:R-:W-:Y:S01]  /*f330*/  MOV R5, R21 ;  /* 0x0000001500057202 */ /* 0x000fe20000000f00 */
[----:B------:R-:W-:Y:S01]  /*f340*/  HFMA2 R12, -RZ, RZ, 0, 1.9073486328125e-06 ;  /* 0x00000020ff0c7431 */ /* 0x000fe200000001ff */
[----:B------:R-:W-:-:S02]  /*f350*/  MOV R6, R40 ;  /* 0x0000002800067202 */ /* 0x000fc40000000f00 */
[----:B------:R-:W-:Y:S01]  /*f360*/  ISETP.GE.U32.AND P0, PT, R13, 0x40, PT ;  /* 0x000000400d00780c */ /* 0x000fe20003f06070 */
[----:B0-----:R-:W-:-:S06]  /*f370*/  ULEA UR4, UR5, UR4, 0x18 ;  /* 0x0000000405047291 */ /* 0x001fcc000f8ec0ff */
[----:B------:R-:W-:-:S05]  /*f380*/  LEA R3, R2, UR4, 0x5 ;  /* 0x0000000402037c11 */ /* 0x000fca000f8e28ff */
[----:B------:R0:W-:Y:S04]  /*f390*/  STS.128 [R3], R36 ;  /* 0x0000002403007388 */ /* 0x0001e80000000c00 */
[----:B------:R0:W-:Y:S01]  /*f3a0*/  STS.128 [R3+0x10], R4 ;  /* 0x0000100403007388 */ /* 0x0001e20000000c00 */
[----:B------:R-:W-:Y:S05]  /*f3b0*/  @!P0 BRA `(.L_x_904) ;  /* 0x0000000000848947 */ /* 0x000fea0003800000 */
[----:B------:R-:W-:-:S07]  /*f3c0*/  MOV R2, R13 ;  /* 0x0000000d00027202 */ /* 0x000fce0000000f00 */
.L_x_907:
[----:B------:R-:W-:Y:S01]  /*f3d0*/  SHF.R.U32.HI R14, RZ, 0x1, R2 ;  /* 0x00000001ff0e7819 */ /* 0x000fe20000011602 */
[----:B------:R-:W-:Y:S05]  /*f3e0*/  WARPSYNC.ALL ;  /* 0x0000000000007948 */ /* 0x000fea0003800000 */
[----:B0-----:R-:W-:Y:S01]  /*f3f0*/  IMAD.IADD R4, R14, 0x1, R23 ;  /* 0x000000010e047824 */ /* 0x001fe200078e0217 */
[----:B------:R-:W-:Y:S01]  /*f400*/  BAR.SYNC.DEFER_BLOCKING 0x0 ;  /* 0x0000000000007b1d */ /* 0x000fe20000010000 */
[----:B------:R-:W-:-:S03]  /*f410*/  ISETP.GT.U32.AND P1, PT, R2, 0x7f, PT ;  /* 0x0000007f0200780c */ /* 0x000fc60003f24070 */
[----:B------:R-:W-:Y:S02]  /*f420*/  ISETP.GE.U32.AND P0, PT, R4, R13, PT ;  /* 0x0000000d0400720c */ /* 0x000fe40003f06070 */
[----:B------:R-:W-:Y:S02]  /*f430*/  BSSY.RECONVERGENT B0, `(.L_x_905) ;  /* 0x0000017000007945 */ /* 0x000fe40003800200 */
        /* <DEDUP_REMOVED lines=12> */
[----:B------:R-:W-:Y:S02]  /*f500*/  LOP3.LUT R40, R10, R40, RZ, 0x3c, !PT ;  /* 0x000000280a287212 */ /* 0x000fe400078e3cff */
[----:B------:R-:W-:Y:S02]  /*f510*/  LOP3.LUT R41, R11, R41, RZ, 0x3c, !PT ;  /* 0x000000290b297212 */ /* 0x000fe400078e3cff */
[----:B------:R-:W-:Y:S02]  /*f520*/  LOP3.LUT R38, R6, R38, RZ, 0x3c, !PT ;  /* 0x0000002606267212 */ /* 0x000fe400078e3cff */
[----:B------:R-:W-:Y:S02]  /*f530*/  MOV R36, R18 ;  /* 0x0000001200247202 */ /* 0x000fe40000000f00 */
[----:B------:R-:W-:-:S02]  /*f540*/  MOV R39, R73 ;  /* 0x0000004900277202 */ /* 0x000fc40000000f00 */
[----:B------:R-:W-:Y:S02]  /*f550*/  MOV R4, R0 ;  /* 0x0000000000047202 */ /* 0x000fe40000000f00 */
[----:B------:R-:W-:Y:S01]  /*f560*/  MOV R6, R40 ;  /* 0x0000002800067202 */ /* 0x000fe20000000f00 */
[----:B------:R0:W-:Y:S01]  /*f570*/  STS.128 [R3], R36 ;  /* 0x0000002403007388 */ /* 0x0001e20000000c00 */
[----:B------:R-:W-:-:S05]  /*f580*/  MOV R7, R41 ;  /* 0x0000002900077202 */ /* 0x000fca0000000f00 */
[----:B------:R0:W-:Y:S02]  /*f590*/  STS.128 [R3+0x10], R4 ;  /* 0x0000100403007388 */ /* 0x0001e40000000c00 */
.L_x_906:
[----:B------:R-:W-:Y:S05]  /*f5a0*/  BSYNC.RECONVERGENT B0 ;  /* 0x0000000000007941 */ /* 0x000fea0003800200 */
.L_x_905:
[----:B------:R-:W-:Y:S01]  /*f5b0*/  IMAD.MOV.U32 R2, RZ, RZ, R14 ;  /* 0x000000ffff027224 */ /* 0x000fe200078e000e */
[----:B------:R-:W-:Y:S06]  /*f5c0*/  @P1 BRA `(.L_x_907) ;  /* 0xfffffffc00801947 */ /* 0x000fec000383ffff */
.L_x_904:
[----:B------:R-:W-:Y:S01]  /*f5d0*/  ISETP.GE.U32.AND P0, PT, R12, 0x2, PT ;  /* 0x000000020c00780c */ /* 0x000fe20003f06070 */
[----:B------:R-:W-:Y:S05]  /*f5e0*/  WARPSYNC.ALL ;  /* 0x0000000000007948 */ /* 0x000fea0003800000 */
[----:B------:R-:W-:Y:S07]  /*f5f0*/  BAR.SYNC.DEFER_BLOCKING 0x0 ;  /* 0x0000000000007b1d */ /* 0x000fee0000010000 */
[----:B------:R-:W-:Y:S05]  /*f600*/  @!P0 BRA `(.L_x_903) ;  /* 0x0000000000688947 */ /* 0x000fea0003800000 */
[----:B------:R-:W-:-:S07]  /*f610*/  HFMA2 R9, -RZ, RZ, 0, 5.9604644775390625e-08 ;  /* 0x00000001ff097431 */ /* 0x000fce00000001ff */
.L_x_908:
[----:B------:R-:W-:Y:S01]  /*f620*/  MOV R2, R38 ;  /* 0x0000002600027202 */ /* 0x000fe20000000f00 */
[----:B0-----:R-:W-:Y:S01]  /*f630*/  IMAD.MOV.U32 R3, RZ, RZ, R73 ;  /* 0x000000ffff037224 */ /* 0x001fe200078e0049 */
        /* <DEDUP_REMOVED lines=23> */
.L_x_903:
        /* <DEDUP_REMOVED lines=9> */
[----:B------:R-:W-:Y:S02]  /*f840*/  MOV R2, RZ ;  /* 0x000000ff00027202 */ /* 0x000fe40000000f00 */
[----:B0-----:R-:W-:Y:S01]  /*f850*/  MOV R3, R17 ;  /* 0x0000001100037202 */ /* 0x001fe20000000f00 */
[----:B------:R-:W0:Y:S01]  /*f860*/  LDCU UR7, c[0x0][0x570] ;  /* 0x0000ae00ff0777ac */ /* 0x000e220008000800 */
[----:B------:R-:W2:Y:S01]  /*f870*/  LDCU UR6, c[0x0][0x694] ;  /* 0x0000d280ff0677ac */ /* 0x000ea20008000800 */
[----:B------:R-:W-:Y:S01]  /*f880*/  UISETP.NE.AND UP1, UPT, UR5, URZ, UPT ;  /* 0x000000ff0500728c */ /* 0x000fe2000bf25270 */
[----:B-1----:R-:W-:-:S05]  /*f890*/  IMAD.HI.U32 R2, R17, UR9, R2 ;  /* 0x0000000911027c27 */ /* 0x002fca000f8e0002 */
[----:B0-----:R-:W-:-:S05]  /*f8a0*/  SHF.R.U32.HI R3, RZ, UR7, R2 ;  /* 0x00000007ff037c19 */ /* 0x001fca0008011602 */
        /* <DEDUP_REMOVED lines=266> */
.L_x_909:
[----:B------:R-:W-:Y:S01]  /*10950*/  MOV R26, RZ ;  /* 0x000000ff001a7202 */ /* 0x000fe20000000f00 */
        /* <DEDUP_REMOVED lines=275> */
.L_x_910:
[----:B------:R-:W-:Y:S01]  /*11a90*/  MOV R25, RZ ;  /* 0x000000ff00197202 */ /* 0x000fe20000000f00 */
[----:B------:R-:W-:Y:S06]  /*11aa0*/  BRA.U !UP0, `(.L_x_911) ;  /* 0x0000001108487547 */ /* 0x000fec000b800000 */
[----:B------:R-:W1:Y:S01]  /*11ab0*/  LDCU.64 UR8, c[0x0][0x568] ;  /* 0x0000ad00ff0877ac */ /* 0x000e620008000a00 */
[----:B------:R-:W-:Y:S01]  /*11ac0*/  MOV R2, RZ ;  /* 0x000000ff00027202 */ /* 0x000fe20000000f00 */
[----:B0-----:R-:W-:Y:S01]  /*11ad0*/  VIADD R3, R17, 0x2 ;  /* 0x0000000211037836 */ /* 0x001fe20000000000 */
        /* <DEDUP_REMOVED lines=271> */
.L_x_911:
[----:B------:R-:W-:Y:S01]  /*12bd0*/  IMAD.MOV.U32 R24, RZ, RZ, RZ ;  /* 0x000000ffff187224 */ /* 0x000fe200078e00ff */
[----:B------:R-:W-:Y:S06]  /*12be0*/  BRA.U !UP0, `(.L_x_912) ;  /* 0x0000001108487547 */ /* 0x000fec000b800000 */
[----:B------:R-:W1:Y:S01]  /*12bf0*/  LDCU.64 UR8, c[0x0][0x568] ;  /* 0x0000ad00ff0877ac */ /* 0x000e620008000a00 */
[----:B0-----:R-:W-:Y:S02]  /*12c00*/  IADD3 R3, PT, PT, R17, 0x3, RZ ;  /* 0x0000000311037810 */ /* 0x001fe40007ffe0ff */
[----:B------:R-:W-:Y:S01]  /*12c10*/  MOV R2, RZ ;  /* 0x000000ff00027202 */ /* 0x000fe20000000f00 */
[----:B------:R-:W0:Y:S01]  /*12c20*/  LDCU UR6, c[0x0][0x570] ;  /* 0x0000ae00ff0677ac */ /* 0x000e220008000800 */
[----:B------:R-:W2:Y:S01]  /*12c30*/  LDCU UR7, c[0x0][0x694] ;  /* 0x0000d280ff0777ac */ /* 0x000ea20008000800 */
[----:B------:R-:W-:Y:S02]  /*12c40*/  UISETP.NE.AND UP1, UPT, UR5, URZ, UPT ;  /* 0x000000ff0500728c */ /* 0x000fe4000bf25270 */
        /* <DEDUP_REMOVED lines=268> */
.L_x_912:
[----:B0-----:R-:W0:Y:S01]  /*13d10*/  LDC.64 R4, c[0x0][0x778] ;  /* 0x0001de00ff047b82 */ /* 0x001e220000000a00 */
[----:B------:R-:W1:Y:S02]  /*13d20*/  LDCU UR6, c[0x0][0x3b0] ;  /* 0x00007600ff0677ac */ /* 0x000e640008000800 */
[----:B-1----:R-:W-:Y:S01]  /*13d30*/  UISETP.NE.AND UP1, UPT, UR6, URZ, UPT ;  /* 0x000000ff0600728c */ /* 0x002fe2000bf25270 */
[----:B0-----:R-:W-:Y:S02]  /*13d40*/  ISETP.NE.U32.AND P0, PT, R4, RZ, PT ;  /* 0x000000ff0400720c */ /* 0x001fe40003f05070 */
[----:B------:R-:W-:Y:S02]  /*13d50*/  IADD3 R2, P1, PT, R27, R4, RZ ;  /* 0x000000041b027210 */ /* 0x000fe40007f3e0ff */
[----:B------:R-:W-:Y:S02]  /*13d60*/  ISETP.NE.AND.EX P0, PT, R5, RZ, PT, P0 ;  /* 0x000000ff0500720c */ /* 0x000fe40003f05300 */
[----:B------:R-:W-:-:S02]  /*13d70*/  IADD3.X R3, PT, PT, RZ, R5, RZ, P1, !PT ;  /* 0x00000005ff037210 */ /* 0x000fc40000ffe4ff */
[----:B------:R-:W-:Y:S02]  /*13d80*/  SEL R2, R2, RZ, P0 ;  /* 0x000000ff02027207 */ /* 0x000fe40000000000 */
[----:B------:R-:W-:Y:S01]  /*13d90*/  SEL R3, R3, RZ, P0 ;  /* 0x000000ff03037207 */ /* 0x000fe20000000000 */
[----:B------:R-:W-:Y:S06]  /*13da0*/  BRA.U !UP1, `(.L_x_913) ;  /* 0x0000006909607547 */ /* 0x000fec000b800000 */
[----:B------:R-:W0:Y:S01]  /*13db0*/  S2R R6, SR_CTAID.X ;  /* 0x0000000000067919 */ /* 0x000e220000002500 */
[----:B------:R-:W1:Y:S01]  /*13dc0*/  LDCU UR6, c[0x0][0x3b4] ;  /* 0x00007680ff0677ac */ /* 0x000e620008000800 */
[----:B------:R-:W-:Y:S01]  /*13dd0*/  HFMA2 R27, -RZ, RZ, 0, 0 ;  /* 0x00000000ff1b7431 */ /* 0x000fe200000001ff */
        /* <DEDUP_REMOVED lines=8> */
[----:B------:R-:W-:Y:S01]  /*13e60*/  MOV R4, RZ ;  /* 0x000000ff00047202 */ /* 0x000fe20000000f00 */
[----:B------:R-:W1:Y:S01]  /*13e70*/  LDCU UR6, c[0x0][0x570] ;  /* 0x0000ae00ff0677ac */ /* 0x000e620008000800 */
[----:B------:R-:W2:Y:S01]  /*13e80*/  LDCU UR7, c[0x0][0x694] ;  /* 0x0000d280ff0777ac */ /* 0x000ea20008000800 */
[----:B------:R-:W-:Y:S02]  /*13e90*/  UISETP.NE.AND UP1, UPT, UR5, URZ, UPT ;  /* 0x000000ff0500728c */ /* 0x000fe4000bf25270 */
        /* <DEDUP_REMOVED lines=268> */
.L_x_914:
[----:B------:R-:W-:Y:S01]  /*14f60*/  IMAD.MOV.U32 R26, RZ, RZ, RZ ;  /* 0x000000ffff1a7224 */ /* 0x000fe200078e00ff */
[----:B------:R-:W-:Y:S06]  /*14f70*/  BRA.U !UP0, `(.L_x_915) ;  /* 0x0000001108487547 */ /* 0x000fec000b800000 */
[----:B------:R-:W0:Y:S01]  /*14f80*/  LDCU.64 UR8, c[0x0][0x568] ;  /* 0x0000ad00ff0877ac */ /* 0x000e220008000a00 */
[----:B------:R-:W-:Y:S02]  /*14f90*/  IADD3 R9, PT, PT, R5, 0x1, RZ ;  /* 0x0000000105097810 */ /* 0x000fe40007ffe0ff */
[----:B------:R-:W-:Y:S01]  /*14fa0*/  MOV R8, RZ ;  /* 0x000000ff00087202 */ /* 0x000fe20000000f00 */
        /* <DEDUP_REMOVED lines=271> */
.L_x_915:
        /* <DEDUP_REMOVED lines=276> */
.L_x_916:
        /* <DEDUP_REMOVED lines=276> */
.L_x_917:
        /* <DEDUP_REMOVED lines=17> */
[----:B------:R-:W-:Y:S01]  /*18430*/  IMAD.MOV.U32 R39, RZ, RZ, R73 ;  /* 0x000000ffff277224 */ /* 0x000fe200078e0049 */
[----:B------:R-:W2:Y:S01]  /*18440*/  LDCU UR5, c[0x0][0x360] ;  /* 0x00006c00ff0577ac */ /* 0x000ea20008000800 */
[----:B------:R-:W-:Y:S01]  /*18450*/  MOV R20, R0 ;  /* 0x0000000000147202 */ /* 0x000fe20000000f00 */
[----:B0-----:R-:W-:-:S09]  /*18460*/  IMAD R7, R6, UR4, R7 ;  /* 0x0000000406077c24 */ /* 0x001fd2000f8e0207 */
[----:B--2---:R-:W-:Y:S01]  /*18470*/  @!P0 IMAD R7, R7, UR5, R23 ;  /* 0x0000000507078c24 */ /* 0x004fe2000f8e0217 */
[----:B------:R-:W-:-:S03]  /*18480*/  PLOP3.LUT P0, PT, PT, PT, PT, 0x80, 0x8 ;  /* 0x000000000008781c */ /* 0x000fc60003f0f070 */
[----:B-1----:R-:W-:-:S05]  /*18490*/  IMAD.WIDE.U32 R4, R7, 0x20, R4 ;  /* 0x0000002007047825 */ /* 0x002fca00078e0004 */
[----:B------:R0:W-:Y:S04]  /*184a0*/  STG.E.64 desc[UR36][R4.64], R18 ;  /* 0x0000001204007986 */ /* 0x0001e8000c101b24 */
[----:B------:R0:W-:Y:S04]  /*184b0*/  STG.E.64 desc[UR36][R4.64+0x8], R38 ;  /* 0x0000082604007986 */ /* 0x0001e8000c101b24 */
[----:B------:R0:W-:Y:S04]  /*184c0*/  STG.E.64 desc[UR36][R4.64+0x10], R20 ;  /* 0x0000101404007986 */ /* 0x0001e8000c101b24 */
[----:B------:R0:W-:Y:S02]  /*184d0*/  STG.E.64 desc[UR36][R4.64+0x18], R40 ;  /* 0x0000182804007986 */ /* 0x0001e4000c101b24 */
.L_x_919:
[----:B------:R-:W-:Y:S05]  /*184e0*/  BSYNC.RECONVERGENT B0 ;  /* 0x0000000000007941 */ /* 0x000fea0003800200 */
.L_x_918:
        /* <DEDUP_REMOVED lines=35> */
.L_x_921:
[----:B------:R-:W-:Y:S05]  /*18720*/  BSYNC.RECONVERGENT B0 ;  /* 0x0000000000007941 */ /* 0x000fea0003800200 */
.L_x_920:
        /* <DEDUP_REMOVED lines=20> */
[----:B--2---:R-:W-:Y:S01]  /*18870*/  IMAD.U32 R16, RZ, RZ, UR10 ;  /* 0x0000000aff107e24 */ /* 0x004fe2000f8e00ff */
[----:B------:R-:W-:-:S07]  /*18880*/  MOV R17, UR11 ;  /* 0x0000000b00117c02 */ /* 0x000fce0008000f00 */
[----:B------:R-:W-:Y:S05]  /*18890*/  BRA.U !UP0, `(.L_x_923) ;  /* 0x0000000108cc7547 */ /* 0x000fea000b800000 */
[----:B------:R-:W1:Y:S01]  /*188a0*/  LDCU UR5, c[0x0][0x360] ;  /* 0x00006c00ff0577ac */ /* 0x000e620008000800 */
[----:B0-----:R-:W-:Y:S01]  /*188b0*/  MOV R4, UR10 ;  /* 0x0000000a00047c02 */ /* 0x001fe20008000f00 */
[----:B------:R-:W-:Y:S01]  /*188c0*/  IMAD.U32 R7, RZ, RZ, UR11 ;  /* 0x0000000bff077e24 */ /* 0x000fe2000f8e00ff */
[----:B------:R-:W-:Y:S01]  /*188d0*/  MOV R18, UR10 ;  /* 0x0000000a00127c02 */ /* 0x000fe20008000f00 */
[----:B------:R-:W0:Y:S01]  /*188e0*/  LDCU UR8, c[0x0][0x3a4] ;  /* 0x00007480ff0877ac */ /* 0x000e220008000800 */
[----:B------:R-:W-:Y:S01]  /*188f0*/  MOV R19, UR11 ;  /* 0x0000000b00137c02 */ /* 0x000fe20008000f00 */
[----:B------:R-:W-:Y:S01]  /*18900*/  IMAD.U32 R0, RZ, RZ, UR10 ;  /* 0x0000000aff007e24 */ /* 0x000fe2000f8e00ff */
[----:B------:R-:W-:Y:S01]  /*18910*/  MOV R5, UR11 ;  /* 0x0000000b00057c02 */ /* 0x000fe20008000f00 */
[----:B-1----:R-:W-:-:S05]  /*18920*/  IMAD R8, R22, UR5, R23 ;  /* 0x0000000516087c24 */ /* 0x002fca000f8e0217 */
[----:B0-----:R-:W-:-:S13]  /*18930*/  ISETP.GE.U32.AND P1, PT, R8, UR8, PT ;  /* 0x0000000808007c0c */ /* 0x001fda000bf26070 */
[----:B------:R-:W-:Y:S05]  /*18940*/  @P1 BRA `(.L_x_924) ;  /* 0x00000004006c1947 */ /* 0x000fea0003800000 */
[----:B------:R-:W0:Y:S01]  /*18950*/  LDCU UR7, c[0x0][0x374] ;  /* 0x00006e80ff0777ac */ /* 0x000e220008000800 */
[----:B------:R-:W1:Y:S01]  /*18960*/  LDC R19, c[0x0][0x364] ;  /* 0x0000d900ff137b82 */ /* 0x000e620000000800 */
[----:B------:R-:W-:Y:S01]  /*18970*/  BSSY.RECONVERGENT B1, `(.L_x_925) ;  /* 0x000001e000017945 */ /* 0x000fe20003800200 */
[----:B------:R-:W-:Y:S01]  /*18980*/  MOV R0, R8 ;  /* 0x0000000800007202 */ /* 0x000fe20000000f00 */
[----:B------:R-:W-:Y:S01]  /*18990*/  IMAD.U32 R16, RZ, RZ, UR10 ;  /* 0x0000000aff107e24 */ /* 0x000fe2000f8e00ff */
[----:B------:R-:W-:Y:S01]  /*189a0*/  MOV R37, UR11 ;  /* 0x0000000b00257c02 */ /* 0x000fe20008000f00 */
[----:B------:R-:W-:Y:S01]  /*189b0*/  IMAD.U32 R35, RZ, RZ, UR11 ;  /* 0x0000000bff237e24 */ /* 0x000fe2000f8e00ff */
[----:B------:R-:W-:Y:S01]  /*189c0*/  MOV R33, UR10 ;  /* 0x0000000a00217c02 */ /* 0x000fe20008000f00 */
[----:B------:R-:W-:Y:S01]  /*189d0*/  IMAD.U32 R21, RZ, RZ, UR10 ;  /* 0x0000000aff157e24 */ /* 0x000fe2000f8e00ff */
[----:B------:R-:W2:Y:S01]  /*189e0*/  LDC.64 R14, c[0x0][0x780] ;  /* 0x0001e000ff0e7b82 */ /* 0x000ea20000000a00 */
[----:B------:R-:W-:-:S02]  /*189f0*/  MOV R18, UR10 ;  /* 0x0000000a00127c02 */ /* 0x000fc40008000f00 */
[----:B------:R-:W-:Y:S02]  /*18a00*/  MOV R31, UR11 ;  /* 0x0000000b001f7c02 */ /* 0x000fe40008000f00 */
[----:B------:R-:W-:Y:S01]  /*18a10*/  MOV R29, UR11 ;  /* 0x0000000b001d7c02 */ /* 0x000fe20008000f00 */
[----:B0-----:R-:W-:Y:S02]  /*18a20*/  IMAD R17, R6, UR7, RZ ;  /* 0x0000000706117c24 */ /* 0x001fe4000f8e02ff */
[----:B-1----:R-:W-:-:S07]  /*18a30*/  IMAD R19, R19, UR5, RZ ;  /* 0x0000000513137c24 */ /* 0x002fce000f8e02ff */
.L_x_926:
[----:B------:R-:W-:-:S05]  /*18a40*/  IADD3 R5, PT, PT, R17, R0, RZ ;  /* 0x0000000011057210 */ /* 0x000fca0007ffe0ff */
[----:B--2---:R-:W-:-:S05]  /*18a50*/  IMAD.WIDE.U32 R4, R5, 0x20, R14 ;  /* 0x0000002005047825 */ /* 0x004fca00078e000e */
[----:B------:R-:W2:Y:S04]  /*18a60*/  LDG.E.64 R6, desc[UR36][R4.64] ;  /* 0x0000002404067981 */ /* 0x000ea8000c1e1b00 */
[----:B------:R-:W3:Y:S04]  /*18a70*/  LDG.E.64 R8, desc[UR36][R4.64+0x8] ;  /* 0x0000082404087981 */ /* 0x000ee8000c1e1b00 */
[----:B------:R-:W4:Y:S04]  /*18a80*/  LDG.E.64 R10, desc[UR36][R4.64+0x10] ;  /* 0x00001024040a7981 */ /* 0x000f28000c1e1b00 */
[----:B------:R-:W5:Y:S01]  /*18a90*/  LDG.E.64 R12, desc[UR36][R4.64+0x18] ;  /* 0x00001824040c7981 */ /* 0x000f62000c1e1b00 */
[----:B------:R-:W-:-:S05]  /*18aa0*/  IMAD.IADD R0, R19, 0x1, R0 ;  /* 0x0000000113007824 */ /* 0x000fca00078e0200 */
        /* <DEDUP_REMOVED lines=11> */
.L_x_925:
[----:B------:R-:W-:Y:S01]  /*18b60*/  MOV R17, R37 ;  /* 0x0000002500117202 */ /* 0x000fe20000000f00 */
[----:B------:R-:W-:Y:S01]  /*18b70*/  IMAD.MOV.U32 R7, RZ, RZ, R35 ;  /* 0x000000ffff077224 */ /* 0x000fe200078e0023 */
[----:B------:R-:W-:Y:S01]  /*18b80*/  MOV R4, R33 ;  /* 0x0000002100047202 */ /* 0x000fe20000000f00 */
[----:B------:R-:W-:Y:S01]  /*18b90*/  IMAD.MOV.U32 R5, RZ, RZ, R29 ;  /* 0x000000ffff057224 */ /* 0x000fe200078e001d */
[----:B------:R-:W-:Y:S02]  /*18ba0*/  MOV R19, R31 ;  /* 0x0000001f00137202 */ /* 0x000fe40000000f00 */
[----:B------:R-:W-:Y:S01]  /*18bb0*/  MOV R0, R21 ;  /* 0x0000001500007202 */ /* 0x000fe20000000f00 */
[----:B------:R-:W-:Y:S06]  /*18bc0*/  BRA `(.L_x_924) ;  /* 0x0000000000cc7947 */ /* 0x000fec0003800000 */
.L_x_923:
[----:B------:R-:W1:Y:S01]  /*18bd0*/  LDCU UR7, c[0x0][0x3a4] ;  /* 0x00007480ff0777ac */ /* 0x000e620008000800 */
[----:B0-----:R-:W-:Y:S01]  /*18be0*/  MOV R4, UR10 ;  /* 0x0000000a00047c02 */ /* 0x001fe20008000f00 */
[----:B------:R-:W-:Y:S01]  /*18bf0*/  IMAD.U32 R18, RZ, RZ, UR10 ;  /* 0x0000000aff127e24 */ /* 0x000fe2000f8e00ff */
[----:B------:R-:W-:Y:S01]  /*18c00*/  MOV R7, UR11 ;  /* 0x0000000b00077c02 */ /* 0x000fe20008000f00 */
[----:B------:R-:W-:Y:S01]  /*18c10*/  IMAD.U32 R5, RZ, RZ, UR11 ;  /* 0x0000000bff057e24 */ /* 0x000fe2000f8e00ff */
[----:B------:R-:W-:Y:S02]  /*18c20*/  MOV R19, UR11 ;  /* 0x0000000b00137c02 */ /* 0x000fe40008000f00 */
[----:B------:R-:W-:Y:S02]  /*18c30*/  MOV R0, UR10 ;  /* 0x0000000a00007c02 */ /* 0x000fe40008000f00 */
[----:B-1----:R-:W-:-:S13]  /*18c40*/  ISETP.GE.U32.AND P1, PT, R22, UR7, PT ;  /* 0x0000000716007c0c */ /* 0x002fda000bf26070 */
[----:B------:R-:W-:Y:S05]  /*18c50*/  @P1 BRA `(.L_x_924) ;  /* 0x0000000000a81947 */ /* 0x000fea0003800000 */
[----:B------:R-:W0:Y:S01]  /*18c60*/  LDCU UR5, c[0x0][0x374] ;  /* 0x00006e80ff0577ac */ /* 0x000e220008000800 */
[----:B------:R-:W1:Y:S01]  /*18c70*/  LDC R16, c[0x0][0x360] ;  /* 0x0000d800ff107b82 */ /* 0x000e620000000800 */
[----:B------:R-:W-:Y:S01]  /*18c80*/  BSSY.RECONVERGENT B1, `(.L_x_927) ;  /* 0x000001f000017945 */ /* 0x000fe20003800200 */
[----:B------:R-:W-:Y:S01]  /*18c90*/  MOV R37, UR10 ;  /* 0x0000000a00257c02 */ /* 0x000fe20008000f00 */
[----:B------:R-:W-:Y:S01]  /*18ca0*/  IMAD.U32 R33, RZ, RZ, UR10 ;  /* 0x0000000aff217e24 */ /* 0x000fe2000f8e00ff */
[----:B------:R-:W-:Y:S01]  /*18cb0*/  MOV R39, UR11 ;  /* 0x0000000b00277c02 */ /* 0x000fe20008000f00 */
[----:B------:R-:W-:Y:S01]  /*18cc0*/  IMAD.U32 R31, RZ, RZ, UR11 ;  /* 0x0000000bff1f7e24 */ /* 0x000fe2000f8e00ff */
[----:B------:R-:W-:Y:S01]  /*18cd0*/  MOV R35, UR11 ;  /* 0x0000000b00237c02 */ /* 0x000fe20008000f00 */
[----:B------:R-:W-:Y:S01]  /*18ce0*/  IMAD.MOV.U32 R17, RZ, RZ, R22 ;  /* 0x000000ffff117224 */ /* 0x000fe200078e0016 */
[----:B------:R-:W2:Y:S01]  /*18cf0*/  LDC.64 R14, c[0x0][0x780] ;  /* 0x0001e000ff0e7b82 */ /* 0x000ea20000000a00 */
[----:B------:R-:W-:-:S02]  /*18d00*/  MOV R19, UR10 ;  /* 0x0000000a00137c02 */ /* 0x000fc40008000f00 */
[----:B------:R-:W-:Y:S02]  /*18d10*/  MOV R21, UR10 ;  /* 0x0000000a00157c02 */ /* 0x000fe40008000f00 */
[----:B------:R-:W-:-:S03]  /*18d20*/  MOV R29, UR11 ;  /* 0x0000000b001d7c02 */ /* 0x000fc60008000f00 */
[----:B------:R-:W3:Y:S01]  /*18d30*/  LDC R18, c[0x0][0x364] ;  /* 0x0000d900ff127b82 */ /* 0x000ee20000000800 */
[----:B0-----:R-:W-:-:S07]  /*18d40*/  IMAD R0, R6, UR5, RZ ;  /* 0x0000000506007c24 */ /* 0x001fce000f8e02ff */
.L_x_928:
[----:B------:R-:W-:-:S05]  /*18d50*/  IADD3 R4, PT, PT, R0, R17, RZ ;  /* 0x0000001100047210 */ /* 0x000fca0007ffe0ff */
        /* <DEDUP_REMOVED lines=18> */
.L_x_927:
        /* <DEDUP_REMOVED lines=8> */
.L_x_924:
[----:B------:R-:W-:Y:S05]  /*18f00*/  BSYNC.RECONVERGENT B0 ;  /* 0x0000000000007941 */ /* 0x000fea0003800200 */
.L_x_922:
        /* <DEDUP_REMOVED lines=9> */
[----:B------:R-:W-:Y:S01]  /*18fa0*/  MOV R14, R0 ;  /* 0x00000000000e7202 */ /* 0x000fe20000000f00 */
[----:B------:R-:W1:Y:S01]  /*18fb0*/  LDCU UR6, c[0x0][0x364] ;  /* 0x00006c80ff0677ac */ /* 0x000e620008000800 */
[----:B------:R-:W-:-:S02]  /*18fc0*/  IMAD.MOV.U32 R15, RZ, RZ, R5 ;  /* 0x000000ffff0f7224 */ /* 0x000fc400078e0005 */
[----:B0-----:R-:W-:-:S05]  /*18fd0*/  IMAD R6, R22, UR5, R23 ;  /* 0x0000000516067c24 */ /* 0x001fca000f8e0217 */
[----:B------:R-:W-:-:S05]  /*18fe0*/  LEA R21, R6, UR8, 0x5 ;  /* 0x0000000806157c11 */ /* 0x000fca000f8e28ff */
[----:B------:R0:W-:Y:S01]  /*18ff0*/  STS.128 [R21], R8 ;  /* 0x0000000815007388 */ /* 0x0001e20000000c00 */
[----:B-1----:R-:W-:-:S03]  /*19000*/  UISETP.GE.U32.AND UP0, UPT, UR6, 0x2, UPT ;  /* 0x000000020600788c */ /* 0x002fc6000bf06070 */
[----:B------:R0:W-:Y:S06]  /*19010*/  STS.128 [R21+0x10], R12 ;  /* 0x0000100c15007388 */ /* 0x0001ec0000000c00 */
[----:B------:R-:W-:Y:S05]  /*19020*/  BRA.U !UP0, `(.L_x_929) ;  /* 0x0000000108887547 */ /* 0x000fea000b800000 */
[----:B------:R-:W-:-:S05]  /*19030*/  UMOV UR4, UR6 ;  /* 0x0000000600047c82 */ /* 0x000fca0008000000 */
.L_x_932:
        /* <DEDUP_REMOVED lines=9> */
[----:B0-----:R-:W0:Y:S04]  /*190d0*/  LDS.128 R8, [R6] ;  /* 0x0000000006087984 */ /* 0x001e280000000c00 */
        /* <DEDUP_REMOVED lines=15> */
[----:B------:R-:W-:Y:S02]  /*191d0*/  MOV R13, R19 ;  /* 0x00000013000d7202 */ /* 0x000fe40000000f00 */
[----:B------:R-:W-:Y:S01]  /*191e0*/  MOV R14, R0 ;  /* 0x00000000000e7202 */ /* 0x000fe20000000f00 */
[----:B------:R1:W-:Y:S04]  /*191f0*/  STS.128 [R21], R8 ;  /* 0x0000000815007388 */ /* 0x0003e80000000c00 */
[----:B------:R1:W-:Y:S02]  /*19200*/  STS.128 [R21+0x10], R12 ;  /* 0x0000100c15007388 */ /* 0x0003e40000000c00 */
.L_x_931:
[----:B------:R-:W-:Y:S05]  /*19210*/  BSYNC.RECONVERGENT B0 ;  /* 0x0000000000007941 */ /* 0x000fea0003800200 */
.L_x_930:
[----:B------:R-:W-:-:S03]  /*19220*/  UISETP.GT.U32.AND UP0, UPT, UR4, 0x3, UPT ;  /* 0x000000030400788c */ /* 0x000fc6000bf04070 */
[----:B------:R-:W-:-:S06]  /*19230*/  UMOV UR4, UR7 ;  /* 0x0000000700047c82 */ /* 0x000fcc0008000000 */
[----:B------:R-:W-:Y:S05]  /*19240*/  BRA.U UP0, `(.L_x_932) ;  /* 0xfffffffd007c7547 */ /* 0x000fea000b83ffff */
.L_x_929:
[----:B------:R-:W2:Y:S02]  /*19250*/  LDCU UR4, c[0x0][0x3a8] ;  /* 0x00007500ff0477ac */ /* 0x000ea40008000800 */
[----:B--2---:R-:W-:-:S09]  /*19260*/  UISETP.NE.AND UP0, UPT, UR4, URZ, UPT ;  /* 0x000000ff0400728c */ /* 0x004fd2000bf05270 */
[----:B------:R-:W-:Y:S05]  /*19270*/  BRA.U !UP0, `(.L_x_933) ;  /* 0x0000000508407547 */ /* 0x000fea000b800000 */
[----:B------:R-:W-:Y:S02]  /*19280*/  UISETP.GE.U32.AND UP0, UPT, UR5, 0x21, UPT ;  /* 0x000000210500788c */ /* 0x000fe4000bf06070 */
[----:B------:R-:W-:-:S07]  /*19290*/  UMOV UR4, UR5 ;  /* 0x0000000500047c82 */ /* 0x000fce0008000000 */
[----:B------:R-:W-:Y:S05]  /*192a0*/  BRA.U !UP0, `(.L_x_934) ;  /* 0x0000000108b87547 */ /* 0x000fea000b800000 */
[----:B01----:R-:W-:Y:S01]  /*192b0*/  MOV R8, R16 ;  /* 0x0000001000087202 */ /* 0x003fe20000000f00 */
[----:B------:R-:W-:Y:S01]  /*192c0*/  IMAD.MOV.U32 R10, RZ, RZ, R4 ;  /* 0x000000ffff0a7224 */ /* 0x000fe200078e0004 */
[----:B------:R-:W-:Y:S01]  /*192d0*/  MOV R9, R17 ;  /* 0x0000001100097202 */ /* 0x000fe20000000f00 */
[----:B------:R-:W-:Y:S01]  /*192e0*/  IMAD.MOV.U32 R13, RZ, RZ, R19 ;  /* 0x000000ffff0d7224 */ /* 0x000fe200078e0013 */
[----:B------:R-:W-:Y:S01]  /*192f0*/  MOV R11, R7 ;  /* 0x00000007000b7202 */ /* 0x000fe20000000f00 */
[----:B------:R-:W-:Y:S01]  /*19300*/  UISETP.GE.U32.AND UP0, UPT, UR5, 0x40, UPT ;  /* 0x000000400500788c */ /* 0x000fe2000bf06070 */
[----:B------:R-:W-:Y:S01]  /*19310*/  MOV R12, R18 ;  /* 0x00000012000c7202 */ /* 0x000fe20000000f00 */
[----:B------:R-:W-:Y:S01]  /*19320*/  UMOV UR4, 0x20 ;  /* 0x0000002000047882 */ /* 0x000fe20000000000 */
[----:B------:R-:W-:Y:S01]  /*19330*/  MOV R14, R0 ;  /* 0x00000000000e7202 */ /* 0x000fe20000000f00 */
[----:B------:R2:W-:Y:S01]  /*19340*/  STS.128 [R21], R8 ;  /* 0x0000000815007388 */ /* 0x0005e20000000c00 */
[----:B------:R-:W-:-:S05]  /*19350*/  MOV R15, R5 ;  /* 0x00000005000f7202 */ /* 0x000fca0000000f00 */
[----:B------:R2:W-:Y:S01]  /*19360*/  STS.128 [R21+0x10], R12 ;  /* 0x0000100c15007388 */ /* 0x0005e20000000c00 */
[----:B------:R-:W-:Y:S05]  /*19370*/  BRA.U !UP0, `(.L_x_934) ;  /* 0x0000000108847547 */ /* 0x000fea000b800000 */
[----:B------:R-:W-:-:S07]  /*19380*/  IMAD.U32 R6, RZ, RZ, UR5 ;  /* 0x00000005ff067e24 */ /* 0x000fce000f8e00ff */
.L_x_937:
[----:B------:R-:W-:Y:S01]  /*19390*/  SHF.R.U32.HI R20, RZ, 0x1, R6 ;  /* 0x00000001ff147819 */ /* 0x000fe20000011606 */
[----:B------:R-:W-:Y:S01]  /*193a0*/  BAR.SYNC.DEFER_BLOCKING 0x0 ;  /* 0x0000000000007b1d */ /* 0x000fe20000010000 */
[----:B------:R-:W-:Y:S02]  /*193b0*/  ISETP.GT.U32.AND P2, PT, R6, 0x7f, PT ;  /* 0x0000007f0600780c */ /* 0x000fe40003f44070 */
[----:B0-2---:R-:W-:-:S03]  /*193c0*/  IADD3 R8, PT, PT, R20, R23, RZ ;  /* 0x0000001714087210 */ /* 0x005fc60007ffe0ff */
[----:B------:R-:W-:Y:S01]  /*193d0*/  BSSY.RECONVERGENT B0, `(.L_x_935) ;  /* 0x0000019000007945 */ /* 0x000fe20003800200 */
        /* <DEDUP_REMOVED lines=19> */
[----:B------:R-:W-:Y:S02]  /*19510*/  MOV R12, R18 ;  /* 0x00000012000c7202 */ /* 0x000fe40000000f00 */
[----:B------:R-:W-:Y:S01]  /*19520*/  MOV R13, R19 ;  /* 0x00000013000d7202 */ /* 0x000fe20000000f00 */
[----:B------:R0:W-:Y:S01]  /*19530*/  STS.128 [R21], R8 ;  /* 0x0000000815007388 */ /* 0x0001e20000000c00 */
[----:B------:R-:W-:-:S05]  /*19540*/  MOV R15, R5 ;  /* 0x00000005000f7202 */ /* 0x000fca0000000f00 */
[----:B------:R0:W-:Y:S02]  /*19550*/  STS.128 [R21+0x10], R12 ;  /* 0x0000100c15007388 */ /* 0x0001e40000000c00 */
.L_x_936:
[----:B------:R-:W-:Y:S05]  /*19560*/  BSYNC.RECONVERGENT B0 ;  /* 0x0000000000007941 */ /* 0x000fea0003800200 */
.L_x_935:
[----:B------:R-:W-:Y:S01]  /*19570*/  MOV R6, R20 ;  /* 0x0000001400067202 */ /* 0x000fe20000000f00 */
[----:B------:R-:W-:Y:S06]  /*19580*/  @P2 BRA `(.L_x_937) ;  /* 0xfffffffc00802947 */ /* 0x000fec000383ffff */
.L_x_934:
[----:B------:R-:W-:Y:S01]  /*19590*/  BAR.SYNC.DEFER_BLOCKING 0x0 ;  /* 0x0000000000007b1d */ /* 0x000fe20000010000 */
[----:B------:R-:W-:-:S09]  /*195a0*/  UISETP.GE.U32.AND UP0, UPT, UR4, 0x2, UPT ;  /* 0x000000020400788c */ /* 0x000fd2000bf06070 */
[----:B------:R-:W-:Y:S05]  /*195b0*/  BRA.U !UP0, `(.L_x_933) ;  /* 0x0000000108707547 */ /* 0x000fea000b800000 */
[----:B012---:R-:W-:-:S07]  /*195c0*/  IMAD.MOV.U32 R21, RZ, RZ, 0x1 ;  /* 0x00000001ff157424 */ /* 0x007fce00078e00ff */
.L_x_938:
[----:B------:R-:W-:Y:S01]  /*195d0*/  MOV R8, R16 ;  /* 0x0000001000087202 */ /* 0x000fe20000000f00 */
[----:B------:R-:W-:Y:S01]  /*195e0*/  IMAD.MOV.U32 R10, RZ, RZ, R4 ;  /* 0x000000ffff0a7224 */ /* 0x000fe200078e0004 */
[----:B------:R-:W-:Y:S01]  /*195f0*/  MOV R11, R7 ;  /* 0x00000007000b7202 */ /* 0x000fe20000000f00 */
[----:B------:R-:W-:Y:S01]  /*19600*/  IMAD.MOV.U32 R13, RZ, RZ, R19 ;  /* 0x000000ffff0d7224 */ /* 0x000fe200078e0013 */
[----:B------:R-:W-:Y:S01]  /*19610*/  MOV R9, R17 ;  /* 0x0000001100097202 */ /* 0x000fe20000000f00 */
[----:B------:R-:W0:Y:S01]  /*19620*/  SHFL.DOWN PT, R7, R8, R21, 0x1f ;  /* 0x08001f1508077589 */ /* 0x000e2200000e0000 */
[----:B------:R-:W-:Y:S02]  /*19630*/  MOV R12, R18 ;  /* 0x00000012000c7202 */ /* 0x000fe40000000f00 */
[----:B------:R-:W-:Y:S01]  /*19640*/  MOV R14, R0 ;  /* 0x00000000000e7202 */ /* 0x000fe20000000f00 */
[----:B------:R-:W1:Y:S01]  /*19650*/  SHFL.DOWN PT, R19, R10, R21, 0x1f ;  /* 0x08001f150a137589 */ /* 0x000e6200000e0000 */
[----:B------:R-:W-:-:S03]  /*19660*/  MOV R15, R5 ;  /* 0x00000005000f7202 */ /* 0x000fc60000000f00 */
        /* <DEDUP_REMOVED lines=9> */
[----:B---3--:R-:W-:Y:S01]  /*19700*/  LOP3.LUT R17, R9, R17, RZ, 0x3c, !PT ;  /* 0x0000001109117212 */ /* 0x008fe200078e3cff */
[----:B0-----:R-:W-:Y:S01]  /*19710*/  IMAD.SHL.U32 R21, R21, 0x2, RZ ;  /* 0x0000000215157824 */ /* 0x001fe200078e00ff */
[----:B----4-:R-:W-:-:S04]  /*19720*/  LOP3.LUT R18, R12, R29, RZ, 0x3c, !PT ;  /* 0x0000001d0c127212 */ /* 0x010fc800078e3cff */
[----:B------:R-:W-:Y:S02]  /*19730*/  ISETP.GE.AND P1, PT, R21, UR4, PT ;  /* 0x0000000415007c0c */ /* 0x000fe4000bf26270 */
[----:B-----5:R-:W-:Y:S02]  /*19740*/  LOP3.LUT R19, R13, R23, RZ, 0x3c, !PT ;  /* 0x000000170d137212 */ /* 0x020fe400078e3cff */
[----:B------:R-:W-:Y:S02]  /*19750*/  LOP3.LUT R0, R14, R33, RZ, 0x3c, !PT ;  /* 0x000000210e007212 */ /* 0x000fe400078e3cff */
[----:B------:R-:W-:-:S07]  /*19760*/  LOP3.LUT R5, R15, R31, RZ, 0x3c, !PT ;  /* 0x0000001f0f057212 */ /* 0x000fce00078e3cff */
[----:B------:R-:W-:Y:S05]  /*19770*/  @!P1 BRA `(.L_x_938) ;  /* 0xfffffffc00949947 */ /* 0x000fea000383ffff */
.L_x_933:
[----:B------:R-:W-:Y:S05]  /*19780*/  @!P0 EXIT ;  /* 0x000000000000894d */ /* 0x000fea0003800000 */
[----:B------:R-:W3:Y:S02]  /*19790*/  LDCU.64 UR4, c[0x0][0x778] ;  /* 0x0000ef00ff0477ac */ /* 0x000ee40008000a00 */
[----:B---3--:R-:W-:-:S04]  /*197a0*/  UISETP.NE.U32.AND UP0, UPT, UR4, URZ, UPT ;  /* 0x000000ff0400728c */ /* 0x008fc8000bf05070 */
[----:B------:R-:W-:-:S09]  /*197b0*/  UISETP.NE.AND.EX UP0, UPT, UR5, URZ, UPT, UP0 ;  /* 0x000000ff0500728c */ /* 0x000fd2000bf05300 */
[----:B------:R-:W-:Y:S05]  /*197c0*/  BRA.U UP0, `(.L_x_939) ;  /* 0x0000000500f47547 */ /* 0x000fea000b800000 */
[----:B------:R-:W3:Y:S01]  /*197d0*/  LDCU.U8 UR6, c[0x0][0x798] ;  /* 0x0000f300ff0677ac */ /* 0x000ee20008000000 */
[----:B------:R-:W4:Y:S01]  /*197e0*/  LDCU.64 UR4, c[0x0][0x768] ;  /* 0x0000ed00ff0477ac */ /* 0x000f220008000a00 */
[----:B---3--:R-:W-:Y:S02]  /*197f0*/  ISETP.NE.AND P0, PT, RZ, UR6, PT ;  /* 0x00000006ff007c0c */ /* 0x008fe4000bf05270 */
[----:B----4-:R-:W-:Y:S02]  /*19800*/  IADD3 R22, P3, PT, R26, UR4, RZ ;  /* 0x000000041a167c10 */ /* 0x010fe4000ff7e0ff */
[----:B012---:R-:W-:Y:S02]  /*19810*/  IADD3 R14, P1, PT, R24, UR4, RZ ;  /* 0x00000004180e7c10 */ /* 0x007fe4000ff3e0ff */
[----:B------:R-:W-:Y:S02]  /*19820*/  IADD3 R28, P4, PT, R27, UR4, RZ ;  /* 0x000000041b1c7c10 */ /* 0x000fe4000ff9e0ff */
[----:B------:R-:W-:-:S02]  /*19830*/  IADD3.X R23, PT, PT, RZ, UR5, RZ, P3, !PT ;  /* 0x00000005ff177c10 */ /* 0x000fc40009ffe4ff */
[----:B------:R-:W-:Y:S02]  /*19840*/  IADD3 R20, P2, PT, R25, UR4, RZ ;  /* 0x0000000419147c10 */ /* 0x000fe4000ff5e0ff */
[----:B------:R-:W-:Y:S01]  /*19850*/  IADD3.X R15, PT, PT, RZ, UR5, RZ, P1, !PT ;  /* 0x00000005ff0f7c10 */ /* 0x000fe20008ffe4ff */
[----:B------:R-:W2:Y:S01]  /*19860*/  @P0 LDG.E.64 R8, desc[UR36][R22.64] ;  /* 0x0000002416080981 */ /* 0x000ea2000c1e1b00 */
[----:B------:R-:W-:Y:S01]  /*19870*/  IADD3.X R29, PT, PT, RZ, UR5, RZ, P4, !PT ;  /* 0x00000005ff1d7c10 */ /* 0x000fe2000a7fe4ff */
[----:B------:R-:W-:Y:S02]  /*19880*/  IMAD.X R21, RZ, RZ, UR5, P2 ;  /* 0x00000005ff157e24 */ /* 0x000fe400090e06ff */
[----:B------:R-:W3:Y:S04]  /*19890*/  @P0 LDG.E.64 R12, desc[UR36][R14.64] ;  /* 0x000000240e0c0981 */ /* 0x000ee8000c1e1b00 */
[----:B------:R-:W4:Y:S04]  /*198a0*/  @P0 LDG.E.64 R2, desc[UR36][R28.64] ;  /* 0x000000241c020981 */ /* 0x000f28000c1e1b00 */
[----:B------:R-:W5:Y:S01]  /*198b0*/  @P0 LDG.E.64 R10, desc[UR36][R20.64] ;  /* 0x00000024140a0981 */ /* 0x000f62000c1e1b00 */
[----:B------:R-:W0:Y:S02]  /*198c0*/  LDCU.U8 UR4, c[0x0][0x799] ;  /* 0x0000f320ff0477ac */ /* 0x000e240008000000 */
[----:B0-----:R-:W-:-:S02]  /*198d0*/  ISETP.NE.AND P1, PT, RZ, UR4, PT ;  /* 0x00000004ff007c0c */ /* 0x001fc4000bf25270 */
[----:B--2---:R-:W-:Y:S02]  /*198e0*/  @P0 LOP3.LUT R7, R9, R7, RZ, 0x3c, !PT ;  /* 0x0000000709070212 */ /* 0x004fe400078e3cff */
[----:B------:R-:W-:Y:S02]  /*198f0*/  @P0 LOP3.LUT R4, R8, R4, RZ, 0x3c, !PT ;  /* 0x0000000408040212 */ /* 0x000fe400078e3cff */
[----:B---3--:R-:W-:Y:S02]  /*19900*/  @P0 LOP3.LUT R0, R12, R0, RZ, 0x3c, !PT ;  /* 0x000000000c000212 */ /* 0x008fe400078e3cff */
[----:B------:R-:W-:Y:S01]  /*19910*/  @P0 LOP3.LUT R5, R13, R5, RZ, 0x3c, !PT ;  /* 0x000000050d050212 */ /* 0x000fe200078e3cff */
[----:B------:R-:W-:Y:S01]  /*19920*/  IMAD.MOV.U32 R31, RZ, RZ, R7 ;  /* 0x000000ffff1f7224 */ /* 0x000fe200078e0007 */
[----:B----4-:R-:W-:Y:S02]  /*19930*/  @P0 LOP3.LUT R16, R2, R16, RZ, 0x3c, !PT ;  /* 0x0000001002100212 */ /* 0x010fe400078e3cff */
[----:B------:R-:W-:-:S02]  /*19940*/  @P0 LOP3.LUT R17, R3, R17, RZ, 0x3c, !PT ;  /* 0x0000001103110212 */ /* 0x000fc400078e3cff */
[----:B------:R-:W-:Y:S02]  /*19950*/  MOV R30, R4 ;  /* 0x00000004001e7202 */ /* 0x000fe40000000f00 */
[----:B-----5:R-:W-:Y:S02]  /*19960*/  @P0 LOP3.LUT R18, R10, R18, RZ, 0x3c, !PT ;  /* 0x000000120a120212 */ /* 0x020fe400078e3cff */
[----:B------:R-:W-:Y:S02]  /*19970*/  @P0 LOP3.LUT R19, R11, R19, RZ, 0x3c, !PT ;  /* 0x000000130b130212 */ /* 0x000fe400078e3cff */
[----:B------:R-:W-:Y:S02]  /*19980*/  MOV R32, R0 ;  /* 0x0000000000207202 */ /* 0x000fe40000000f00 */
        /* <DEDUP_REMOVED lines=11> */
[----:B------:R-:W-:Y:S02]  /*19a40*/  HFMA2 R12, -RZ, RZ, 0, 5.9604644775390625e-08 ;  /* 0x00000001ff0c7431 */ /* 0x000fe400000001ff */
[----:B------:R-:W-:Y:S01]  /*19a50*/  IMAD.MOV.U32 R8, RZ, RZ, 0x2ef ;  /* 0x000002efff087424 */ /* 0x000fe200078e00ff */
[----:B0-----:R0:W2:Y:S01]  /*19a60*/  LDC.64 R14, c[0x4][R2] ;  /* 0x01000000020e7b82 */ /* 0x0010a20000000a00 */
[----:B------:R-:W3:Y:S01]  /*19a70*/  LDCU.64 UR8, c[0x4][0x7b8] ;  /* 0x0100f700ff0877ac */ /* 0x000ee20008000a00 */
[----:B------:R-:W-:Y:S01]  /*19a80*/  MOV R13, RZ ;  /* 0x000000ff000d7202 */ /* 0x000fe20000000f00 */
[----:B------:R-:W4:Y:S01]  /*19a90*/  LDCU.64 UR6, c[0x4][0x638] ;  /* 0x0100c700ff0677ac */ /* 0x000f220008000a00 */
[----:B-1----:R-:W-:Y:S01]  /*19aa0*/  IMAD.U32 R4, RZ, RZ, UR4 ;  /* 0x00000004ff047e24 */ /* 0x002fe2000f8e00ff */
[----:B------:R-:W-:-:S02]  /*19ab0*/  MOV R5, UR5 ;  /* 0x0000000500057c02 */ /* 0x000fc40008000f00 */
[----:B---3--:R-:W-:Y:S01]  /*19ac0*/  MOV R6, UR8 ;  /* 0x0000000800067c02 */ /* 0x008fe20008000f00 */
[----:B------:R-:W-:Y:S01]  /*19ad0*/  IMAD.U32 R7, RZ, RZ, UR9 ;  /* 0x00000009ff077e24 */ /* 0x000fe2000f8e00ff */
[----:B----4-:R-:W-:Y:S02]  /*19ae0*/  MOV R10, UR6 ;  /* 0x00000006000a7c02 */ /* 0x010fe40008000f00 */
[----:B0-----:R-:W-:-:S07]  /*19af0*/  MOV R11, UR7 ;  /* 0x00000007000b7c02 */ /* 0x001fce0008000f00 */
[----:B------:R-:W-:-:S07]  /*19b00*/  LEPC R20, `(.L_x_941) ;  /* 0x000000001014794e */ /* 0x000fce0000000000 */
[----:B--2---:R-:W-:Y:S05]  /*19b10*/  CALL.ABS.NOINC R14 ;  /* 0x000000000e007343 */ /* 0x004fea0003c00000 */
.L_x_941:
        /* <DEDUP_REMOVED lines=19> */
.L_x_942:
[----:B------:R-:W-:Y:S05]  /*19c50*/  BRA `(.L_x_943) ;  /* 0x0000000000047947 */ /* 0x000fea0003800000 */
.L_x_940:
[----:B------:R1:W-:Y:S02]  /*19c60*/  STG.E.64 desc[UR36][R28.64], R16 ;  /* 0x000000101c007986 */ /* 0x0003e4000c101b24 */
.L_x_943:
        /* <DEDUP_REMOVED lines=9> */
[----:B------:R-:W-:Y:S02]  /*19d00*/  HFMA2 R8, -RZ, RZ, 0, 4.4763088226318359375e-05 ;  /* 0x000002efff087431 */ /* 0x000fe400000001ff */
[----:B------:R-:W-:Y:S01]  /*19d10*/  IMAD.MOV.U32 R12, RZ, RZ, 0x1 ;  /* 0x00000001ff0c7424 */ /* 0x000fe200078e00ff */
[----:B0-----:R0:W4:Y:S01]  /*19d20*/  LDC.64 R14, c[0x4][R2] ;  /* 0x01000000020e7b82 */ /* 0x0011220000000a00 */
[----:B------:R-:W5:Y:S01]  /*19d30*/  LDCU.64 UR6, c[0x4][0x7b8] ;  /* 0x0100f700ff0677ac */ /* 0x000f620008000a00 */
[----:B------:R-:W-:Y:S01]  /*19d40*/  MOV R13, RZ ;  /* 0x000000ff000d7202 */ /* 0x000fe20000000f00 */
[----:B------:R-:W1:Y:S01]  /*19d50*/  LDCU.64 UR8, c[0x4][0x638] ;  /* 0x0100c700ff0877ac */ /* 0x000e620008000a00 */
[----:B---3--:R-:W-:Y:S01]  /*19d60*/  MOV R4, UR4 ;  /* 0x0000000400047c02 */ /* 0x008fe20008000f00 */
[----:B------:R-:W-:Y:S01]  /*19d70*/  IMAD.U32 R5, RZ, RZ, UR5 ;  /* 0x00000005ff057e24 */ /* 0x000fe2000f8e00ff */
[----:B-----5:R-:W-:-:S02]  /*19d80*/  MOV R6, UR6 ;  /* 0x0000000600067c02 */ /* 0x020fc40008000f00 */
[----:B------:R-:W-:Y:S01]  /*19d90*/  MOV R7, UR7 ;  /* 0x0000000700077c02 */ /* 0x000fe20008000f00 */
[----:B-1----:R-:W-:Y:S01]  /*19da0*/  IMAD.U32 R10, RZ, RZ, UR8 ;  /* 0x00000008ff0a7e24 */ /* 0x002fe2000f8e00ff */
[----:B0-----:R-:W-:-:S07]  /*19db0*/  MOV R11, UR9 ;  /* 0x00000009000b7c02 */ /* 0x001fce0008000f00 */
[----:B------:R-:W-:-:S07]  /*19dc0*/  LEPC R20, `(.L_x_945) ;  /* 0x000000001014794e */ /* 0x000fce0000000000 */
[----:B--2-4-:R-:W-:Y:S05]  /*19dd0*/  CALL.ABS.NOINC R14 ;  /* 0x000000000e007343 */ /* 0x014fea0003c00000 */
.L_x_945:
        /* <DEDUP_REMOVED lines=19> */
.L_x_946:
[----:B------:R-:W-:Y:S05]  /*19f10*/  BRA `(.L_x_947) ;  /* 0x00000000000c7947 */ /* 0x000fea0003800000 */
.L_x_944:
[----:B------:R-:W-:-:S05]  /*19f20*/  IADD3 R2, P0, PT, R25, UR6, RZ ;  /* 0x0000000619027c10 */ /* 0x000fca000ff1e0ff */
[----:B------:R-:W-:-:S05]  /*19f30*/  IMAD.X R3, RZ, RZ, UR7, P0 ;  /* 0x00000007ff037e24 */ /* 0x000fca00080e06ff */
[----:B------:R3:W-:Y:S03]  /*19f40*/  STG.E.64 desc[UR36][R2.64], R18 ;  /* 0x0000001202007986 */ /* 0x0007e6000c101b24 */
.L_x_947:
[----:B------:R-:W4:Y:S02]  /*19f50*/  LDCU.64 UR4, c[0x0][0x768] ;  /* 0x0000ed00ff0477ac */ /* 0x000f240008000a00 */
[----:B----4-:R-:W-:-:S04]  /*19f60*/  IADD3 R24, P0, PT, R24, UR4, RZ ;  /* 0x0000000418187c10 */ /* 0x010fc8000ff1e0ff */
[----:B------:R-:W-:-:S05]  /*19f70*/  IADD3.X R25, PT, PT, RZ, UR5, RZ, P0, !PT ;  /* 0x00000005ff197c10 */ /* 0x000fca00087fe4ff */
[----:B------:R-:W-:Y:S01]  /*19f80*/  STG.E.64 desc[UR36][R24.64], R32 ;  /* 0x0000002018007986 */ /* 0x000fe2000c101b24 */
[----:B------:R-:W-:Y:S05]  /*19f90*/  EXIT ;  /* 0x000000000000794d */ /* 0x000fea0003800000 */
.L_x_939:
[----:B------:R-:W3:Y:S01]  /*19fa0*/  LDCU.U8 UR4, c[0x0][0x798] ;  /* 0x0000f300ff0477ac */ /* 0x000ee20008000000 */
[----:B------:R-:W4:Y:S01]  /*19fb0*/  LDCU.U8 UR5, c[0x0][0x799] ;  /* 0x0000f320ff0577ac */ /* 0x000f220008000000 */
[----:B---3--:R-:W-:Y:S02]  /*19fc0*/  UISETP.NE.AND UP1, UPT, UR4, URZ, UPT ;  /* 0x000000ff0400728c */ /* 0x008fe4000bf25270 */
[----:B----4-:R-:W-:-:S07]  /*19fd0*/  UISETP.NE.AND UP0, UPT, UR5, URZ, UPT ;  /* 0x000000ff0500728c */ /* 0x010fce000bf05270 */
[----:B------:R-:W-:Y:S05]  /*19fe0*/  BRA.U !UP1, `(.L_x_948) ;  /* 0x0000000109307547 */ /* 0x000fea000b800000 */
[----:B012---:R-:W2:Y:S04]  /*19ff0*/  LDG.E.64 R8, desc[UR36][R2.64] ;  /* 0x0000002402087981 */ /* 0x007ea8000c1e1b00 */
        /* <DEDUP_REMOVED lines=11> */
.L_x_948:
[----:B------:R-:W-:Y:S01]  /*1a0b0*/  MOV R22, R4 ;  /* 0x0000000400167202 */ /* 0x000fe20000000f00 */
[----:B------:R-:W-:Y:S01]  /*1a0c0*/  IMAD.MOV.U32 R23, RZ, RZ, R7 ;  /* 0x000000ffff177224 */ /* 0x000fe200078e0007 */
[----:B------:R-:W-:Y:S02]  /*1a0d0*/  MOV R28, R0 ;  /* 0x00000000001c7202 */ /* 0x000fe40000000f00 */
[----:B------:R-:W-:Y:S01]  /*1a0e0*/  MOV R29, R5 ;  /* 0x00000005001d7202 */ /* 0x000fe20000000f00 */
[----:B------:R-:W-:Y:S06]  /*1a0f0*/  BRA.U !UP0, `(.L_x_949) ;  /* 0x0000000508787547 */ /* 0x000fec000b800000 */
[----:B------:R-:W3:Y:S02]  /*1a100*/  LDCU UR4, c[0x0][0x79c] ;  /* 0x0000f380ff0477ac */ /* 0x000ee40008000800 */
[----:B---3--:R-:W-:-:S09]  /*1a110*/  UISETP.NE.AND UP0, UPT, UR4, 0x1, UPT ;  /* 0x000000010400788c */ /* 0x008fd2000bf05270 */
[----:B------:R-:W-:Y:S05]  /*1a120*/  BRA.U !UP0, `(.L_x_950) ;  /* 0x0000000108907547 */ /* 0x000fea000b800000 */
[----:B------:R-:W-:Y:S01]  /*1a130*/  MOV R2, 0x0 ;  /* 0x0000000000027802 */ /* 0x000fe20000000f00 */
[----:B------:R-:W3:Y:S01]  /*1a140*/  LDCU.64 UR4, c[0x4][0x7c8] ;  /* 0x0100f900ff0477ac */ /* 0x000ee20008000a00 */
[----:B012---:R-:W-:Y:S02]  /*1a150*/  HFMA2 R12, -RZ, RZ, 0, 5.9604644775390625e-08 ;  /* 0x00000001ff0c7431 */ /* 0x007fe400000001ff */
[----:B------:R-:W-:Y:S01]  /*1a160*/  IMAD.MOV.U32 R8, RZ, RZ, 0x2ef ;  /* 0x000002efff087424 */ /* 0x000fe200078e00ff */
[----:B------:R0:W1:Y:S01]  /*1a170*/  LDC.64 R14, c[0x4][R2] ;  /* 0x01000000020e7b82 */ /* 0x0000620000000a00 */
[----:B------:R-:W2:Y:S01]  /*1a180*/  LDCU.64 UR6, c[0x4][0x7b8] ;  /* 0x0100f700ff0677ac */ /* 0x000ea20008000a00 */
[----:B------:R-:W-:Y:S01]  /*1a190*/  MOV R13, RZ ;  /* 0x000000ff000d7202 */ /* 0x000fe20000000f00 */
[----:B------:R-:W4:Y:S01]  /*1a1a0*/  LDCU.64 UR8, c[0x4][0x638] ;  /* 0x0100c700ff0877ac */ /* 0x000f220008000a00 */
[----:B---3--:R-:W-:Y:S01]  /*1a1b0*/  IMAD.U32 R4, RZ, RZ, UR4 ;  /* 0x00000004ff047e24 */ /* 0x008fe2000f8e00ff */
[----:B------:R-:W-:-:S02]  /*1a1c0*/  MOV R5, UR5 ;  /* 0x0000000500057c02 */ /* 0x000fc40008000f00 */
[----:B--2---:R-:W-:Y:S01]  /*1a1d0*/  MOV R6, UR6 ;  /* 0x0000000600067c02 */ /* 0x004fe20008000f00 */
[----:B------:R-:W-:Y:S01]  /*1a1e0*/  IMAD.U32 R7, RZ, RZ, UR7 ;  /* 0x00000007ff077e24 */ /* 0x000fe2000f8e00ff */
[----:B----4-:R-:W-:Y:S02]  /*1a1f0*/  MOV R10, UR8 ;  /* 0x00000008000a7c02 */ /* 0x010fe40008000f00 */
[----:B0-----:R-:W-:-:S07]  /*1a200*/  MOV R11, UR9 ;  /* 0x00000009000b7c02 */ /* 0x001fce0008000f00 */
[----:B------:R-:W-:-:S07]  /*1a210*/  LEPC R20, `(.L_x_951) ;  /* 0x000000001014794e */ /* 0x000fce0000000000 */
[----:B-1----:R-:W-:Y:S05]  /*1a220*/  CALL.ABS.NOINC R14 ;  /* 0x000000000e007343 */ /* 0x002fea0003c00000 */
.L_x_951:
        /* <DEDUP_REMOVED lines=19> */
.L_x_952:
[----:B------:R-:W-:Y:S05]  /*1a360*/  BRA `(.L_x_953) ;  /* 0x0000000000107947 */ /* 0x000fea0003800000 */
.L_x_950:
[----:B------:R-:W3:Y:S02]  /*1a370*/  LDCU.64 UR4, c[0x0][0x768] ;  /* 0x0000ed00ff0477ac */ /* 0x000ee40008000a00 */
[----:B---3--:R-:W-:-:S04]  /*1a380*/  IADD3 R2, P0, PT, R27, UR4, RZ ;  /* 0x000000041b027c10 */ /* 0x008fc8000ff1e0ff */
[----:B------:R-:W-:-:S05]  /*1a390*/  IADD3.X R3, PT, PT, RZ, UR5, RZ, P0, !PT ;  /* 0x00000005ff037c10 */ /* 0x000fca00087fe4ff */
[----:B------:R3:W-:Y:S04]  /*1a3a0*/  STG.E.64 desc[UR36][R2.64], R16 ;  /* 0x0000001002007986 */ /* 0x0007e8000c101b24 */
.L_x_953:
[----:B------:R-:W4:Y:S01]  /*1a3b0*/  LDCU.64 UR6, c[0x0][0x768] ;  /* 0x0000ed00ff0677ac */ /* 0x000f220008000a00 */
[----:B------:R-:W5:Y:S01]  /*1a3c0*/  LDCU UR4, c[0x0][0x79c] ;  /* 0x0000f380ff0477ac */ /* 0x000f620008000800 */
[----:B----4-:R-:W-:-:S04]  /*1a3d0*/  IADD3 R26, P0, PT, R26, UR6, RZ ;  /* 0x000000061a1a7c10 */ /* 0x010fc8000ff1e0ff */
[----:B------:R-:W-:Y:S01]  /*1a3e0*/  IADD3.X R27, PT, PT, RZ, UR7, RZ, P0, !PT ;  /* 0x00000007ff1b7c10 */ /* 0x000fe200087fe4ff */
[----:B-----5:R-:W-:-:S04]  /*1a3f0*/  UISETP.NE.AND UP0, UPT, UR4, 0x1, UPT ;  /* 0x000000010400788c */ /* 0x020fc8000bf05270 */
[----:B------:R4:W-:Y:S05]  /*1a400*/  STG.E.64 desc[UR36][R26.64], R22 ;  /* 0x000000161a007986 */ /* 0x0009ea000c101b24 */
[----:B------:R-:W-:Y:S05]  /*1a410*/  BRA.U !UP0, `(.L_x_954) ;  /* 0x0000000108907547 */ /* 0x000fea000b800000 */
[----:B---3--:R-:W-:Y:S01]  /*1a420*/  MOV R2, 0x0 ;  /* 0x0000000000027802 */ /* 0x008fe20000000f00 */
[----:B------:R-:W3:Y:S01]  /*1a430*/  LDCU.64 UR4, c[0x4][0x7c8] ;  /* 0x0100f900ff0477ac */ /* 0x000ee20008000a00 */
[----:B012---:R-:W-:Y:S02]  /*1a440*/  HFMA2 R12, -RZ, RZ, 0, 5.9604644775390625e-08 ;  /* 0x00000001ff0c7431 */ /* 0x007fe400000001ff */
[----:B------:R-:W-:Y:S01]  /*1a450*/  IMAD.MOV.U32 R8, RZ, RZ, 0x2ef ;  /* 0x000002efff087424 */ /* 0x000fe200078e00ff */
[----:B------:R0:W1:Y:S01]  /*1a460*/  LDC.64 R14, c[0x4][R2] ;  /* 0x01000000020e7b82 */ /* 0x0000620000000a00 */
[----:B------:R-:W2:Y:S01]  /*1a470*/  LDCU.64 UR6, c[0x4][0x7b8] ;  /* 0x0100f700ff0677ac */ /* 0x000ea20008000a00 */
[----:B------:R-:W-:Y:S01]  /*1a480*/  MOV R13, RZ ;  /* 0x000000ff000d7202 */ /* 0x000fe20000000f00 */
[----:B------:R-:W5:Y:S01]  /*1a490*/  LDCU.64 UR8, c[0x4][0x638] ;  /* 0x0100c700ff0877ac */ /* 0x000f620008000a00 */
[----:B---3--:R-:W-:Y:S01]  /*1a4a0*/  IMAD.U32 R4, RZ, RZ, UR4 ;  /* 0x00000004ff047e24 */ /* 0x008fe2000f8e00ff */
[----:B------:R-:W-:-:S02]  /*1a4b0*/  MOV R5, UR5 ;  /* 0x0000000500057c02 */ /* 0x000fc40008000f00 */
[----:B--2---:R-:W-:Y:S01]  /*1a4c0*/  MOV R6, UR6 ;  /* 0x0000000600067c02 */ /* 0x004fe20008000f00 */
[----:B------:R-:W-:Y:S01]  /*1a4d0*/  IMAD.U32 R7, RZ, RZ, UR7 ;  /* 0x00000007ff077e24 */ /* 0x000fe2000f8e00ff */
[----:B-----5:R-:W-:Y:S02]  /*1a4e0*/  MOV R10, UR8 ;  /* 0x00000008000a7c02 */ /* 0x020fe40008000f00 */
[----:B0-----:R-:W-:-:S07]  /*1a4f0*/  MOV R11, UR9 ;  /* 0x00000009000b7c02 */ /* 0x001fce0008000f00 */
[----:B------:R-:W-:-:S07]  /*1a500*/  LEPC R20, `(.L_x_955) ;  /* 0x000000001014794e */ /* 0x000fce0000000000 */
[----:B-1--4-:R-:W-:Y:S05]  /*1a510*/  CALL.ABS.NOINC R14 ;  /* 0x000000000e007343 */ /* 0x012fea0003c00000 */
.L_x_955:
        /* <DEDUP_REMOVED lines=19> */
.L_x_956:
[----:B------:R-:W-:Y:S05]  /*1a650*/  BRA `(.L_x_957) ;  /* 0x00000000000c7947 */ /* 0x000fea0003800000 */
.L_x_954:
[----:B---3--:R-:W-:-:S04]  /*1a660*/  IADD3 R2, P0, PT, R25, UR6, RZ ;  /* 0x0000000619027c10 */ /* 0x008fc8000ff1e0ff */
[----:B------:R-:W-:-:S05]  /*1a670*/  IADD3.X R3, PT, PT, RZ, UR7, RZ, P0, !PT ;  /* 0x00000007ff037c10 */ /* 0x000fca00087fe4ff */
[----:B------:R3:W-:Y:S04]  /*1a680*/  STG.E.64 desc[UR36][R2.64], R18 ;  /* 0x0000001202007986 */ /* 0x0007e8000c101b24 */
.L_x_957:
[----:B------:R-:W5:Y:S02]  /*1a690*/  LDCU.64 UR4, c[0x0][0x768] ;  /* 0x0000ed00ff0477ac */ /* 0x000f640008000a00 */
[----:B-----5:R-:W-:-:S04]  /*1a6a0*/  IADD3 R24, P0, PT, R24, UR4, RZ ;  /* 0x0000000418187c10 */ /* 0x020fc8000ff1e0ff */
[----:B------:R-:W-:-:S05]  /*1a6b0*/  IADD3.X R25, PT, PT, RZ, UR5, RZ, P0, !PT ;  /* 0x00000005ff197c10 */ /* 0x000fca00087fe4ff */
[----:B------:R-:W-:Y:S01]  /*1a6c0*/  STG.E.64 desc[UR36][R24.64], R28 ;  /* 0x0000001c18007986 */ /* 0x000fe2000c101b24 */
[----:B------:R-:W-:Y:S05]  /*1a6d0*/  EXIT ;  /* 0x000000000000794d */ /* 0x000fea0003800000 */
.L_x_949:
[----:B------:R-:W-:Y:S04]  /*1a6e0*/  STG.E.64 desc[UR36][R2.64], R16 ;  /* 0x0000001002007986 */ /* 0x000fe8000c101b24 */
[----:B------:R-:W-:Y:S04]  /*1a6f0*/  STG.E.64 desc[UR36][R2.64+0x8], R22 ;  /* 0x0000081602007986 */ /* 0x000fe8000c101b24 */
[----:B------:R-:W-:Y:S04]  /*1a700*/  STG.E.64 desc[UR36][R2.64+0x10], R18 ;  /* 0x0000101202007986 */ /* 0x000fe8000c101b24 */
[----:B------:R-:W-:Y:S01]  /*1a710*/  STG.E.64 desc[UR36][R2.64+0x18], R28 ;  /* 0x0000181c02007986 */ /* 0x000fe2000c101b24 */
[----:B------:R-:W-:Y:S05]  /*1a720*/  EXIT ;  /* 0x000000000000794d */ /* 0x000fea0003800000 */
.L_x_913:
        /* <DEDUP_REMOVED lines=66> */
.L_x_960:
        /* <DEDUP_REMOVED lines=19> */
.L_x_961:
[----:B------:R-:W-:Y:S05]  /*1ac80*/  BRA `(.L_x_962) ;  /* 0x0000000000047947 */ /* 0x000fea0003800000 */
.L_x_959:
[----:B------:R1:W-:Y:S02]  /*1ac90*/  STG.E.64 desc[UR36][R22.64], R18 ;  /* 0x0000001216007986 */ /* 0x0003e4000c101b24 */
.L_x_962:
        /* <DEDUP_REMOVED lines=23> */
.L_x_964:
        /* <DEDUP_REMOVED lines=19> */
.L_x_965:
[----:B------:R-:W-:Y:S05]  /*1af40*/  BRA `(.L_x_966) ;  /* 0x00000000000c7947 */ /* 0x000fea0003800000 */
.L_x_963:
[----:B------:R-:W-:-:S04]  /*1af50*/  IADD3 R2, P0, PT, R25, UR6, RZ ;  /* 0x0000000619027c10 */ /* 0x000fc8000ff1e0ff */
[----:B------:R-:W-:-:S05]  /*1af60*/  IADD3.X R3, PT, PT, RZ, UR7, RZ, P0, !PT ;  /* 0x00000007ff037c10 */ /* 0x000fca00087fe4ff */
[----:B------:R3:W-:Y:S04]  /*1af70*/  STG.E.64 desc[UR36][R2.64], R16 ;  /* 0x0000001002007986 */ /* 0x0007e8000c101b24 */
.L_x_966:
[----:B------:R-:W4:Y:S02]  /*1af80*/  LDCU.64 UR4, c[0x0][0x768] ;  /* 0x0000ed00ff0477ac */ /* 0x000f240008000a00 */
[----:B----4-:R-:W-:-:S04]  /*1af90*/  IADD3 R24, P0, PT, R24, UR4, RZ ;  /* 0x0000000418187c10 */ /* 0x010fc8000ff1e0ff */
[----:B------:R-:W-:-:S05]  /*1afa0*/  IADD3.X R25, PT, PT, RZ, UR5, RZ, P0, !PT ;  /* 0x00000005ff197c10 */ /* 0x000fca00087fe4ff */
[----:B------:R-:W-:Y:S01]  /*1afb0*/  STG.E.64 desc[UR36][R24.64], R40 ;  /* 0x0000002818007986 */ /* 0x000fe2000c101b24 */
[----:B------:R-:W-:Y:S05]  /*1afc0*/  EXIT ;  /* 0x000000000000794d */ /* 0x000fea0003800000 */
.L_x_958:
        /* <DEDUP_REMOVED lines=17> */
.L_x_967:
        /* <DEDUP_REMOVED lines=23> */
.L_x_970:
        /* <DEDUP_REMOVED lines=19> */
.L_x_971:
[----:B------:R-:W-:Y:S05]  /*1b380*/  BRA `(.L_x_972) ;  /* 0x0000000000107947 */ /* 0x000fea0003800000 */
.L_x_969:
[----:B------:R-:W0:Y:S02]  /*1b390*/  LDCU.64 UR4, c[0x0][0x768] ;  /* 0x0000ed00ff0477ac */ /* 0x000e240008000a00 */
[----:B0-----:R-:W-:-:S04]  /*1b3a0*/  IADD3 R2, P0, PT, R27, UR4, RZ ;  /* 0x000000041b027c10 */ /* 0x001fc8000ff1e0ff */
[----:B------:R-:W-:-:S05]  /*1b3b0*/  IADD3.X R3, PT, PT, RZ, UR5, RZ, P0, !PT ;  /* 0x00000005ff037c10 */ /* 0x000fca00087fe4ff */
[----:B------:R0:W-:Y:S04]  /*1b3c0*/  STG.E.64 desc[UR36][R2.64], R18 ;  /* 0x0000001202007986 */ /* 0x0001e8000c101b24 */
.L_x_972:
        /* <DEDUP_REMOVED lines=23> */
.L_x_974:
        /* <DEDUP_REMOVED lines=19> */
.L_x_975:
[----:B------:R-:W-:Y:S05]  /*1b670*/  BRA `(.L_x_976) ;  /* 0x00000000000c7947 */ /* 0x000fea0003800000 */
.L_x_973:
[----:B0-----:R-:W-:-:S04]  /*1b680*/  IADD3 R2, P0, PT, R25, UR6, RZ ;  /* 0x0000000619027c10 */ /* 0x001fc8000ff1e0ff */
[----:B------:R-:W-:-:S05]  /*1b690*/  IADD3.X R3, PT, PT, RZ, UR7, RZ, P0, !PT ;  /* 0x00000007ff037c10 */ /* 0x000fca00087fe4ff */
[----:B------:R0:W-:Y:S04]  /*1b6a0*/  STG.E.64 desc[UR36][R2.64], R16 ;  /* 0x0000001002007986 */ /* 0x0001e8000c101b24 */
.L_x_976:
[----:B------:R-:W2:Y:S02]  /*1b6b0*/  LDCU.64 UR4, c[0x0][0x768] ;  /* 0x0000ed00ff0477ac */ /* 0x000ea40008000a00 */
[----:B--2---:R-:W-:-:S04]  /*1b6c0*/  IADD3 R24, P0, PT, R24, UR4, RZ ;  /* 0x0000000418187c10 */ /* 0x004fc8000ff1e0ff */
[----:B------:R-:W-:-:S05]  /*1b6d0*/  IADD3.X R25, PT, PT, RZ, UR5, RZ, P0, !PT ;  /* 0x00000005ff197c10 */ /* 0x000fca00087fe4ff */
[----:B------:R-:W-:Y:S01]  /*1b6e0*/  STG.E.64 desc[UR36][R24.64], R40 ;  /* 0x0000002818007986 */ /* 0x000fe2000c101b24 */
[----:B------:R-:W-:Y:S05]  /*1b6f0*/  EXIT ;  /* 0x000000000000794d */ /* 0x000fea0003800000 */
.L_x_968:
[----:B------:R-:W-:Y:S04]  /*1b700*/  STG.E.64 desc[UR36][R2.64], R18 ;  /* 0x0000001202007986 */ /* 0x000fe8000c101b24 */
[----:B------:R-:W-:Y:S04]  /*1b710*/  STG.E.64 desc[UR36][R2.64+0x8], R38 ;  /* 0x0000082602007986 */ /* 0x000fe8000c101b24 */
[----:B------:R-:W-:Y:S04]  /*1b720*/  STG.E.64 desc[UR36][R2.64+0x10], R16 ;  /* 0x0000101002007986 */ /* 0x000fe8000c101b24 */
[----:B------:R-:W-:Y:S01]  /*1b730*/  STG.E.64 desc[UR36][R2.64+0x18], R40 ;  /* 0x0000182802007986 */ /* 0x000fe2000c101b24 */
[----:B------:R-:W-:Y:S05]  /*1b740*/  EXIT ;  /* 0x000000000000794d */ /* 0x000fea0003800000 */
.L_x_977:
        /* <DEDUP_REMOVED lines=11> */
.L_x_9962:


//--------------------- .text._ZN2at6native13reduce_kernelILi512ELi1ENS0_8ReduceOpIfNS0_14func_wrapper_tIdZNS0_15xor_sum_functorIfvEclERNS_14TensorIteratorEEUlddE_EEjdLi4ELi4EEEEEvT1_ --------------------------
	.section	.text._ZN2at6native13reduce_kernelILi512ELi1ENS0_8ReduceOpIfNS0_14func_wrapper_tIdZNS0_15xor_sum_functorIfvEclERNS_14TensorIteratorEEUlddE_EEjdLi4ELi4EEEEEvT1_,"ax",@progbits
	.align	128
        .global         _ZN2at6native13reduce_kernelILi512ELi1ENS0_8ReduceOpIfNS0_14func_wrapper_tIdZNS0_15xor_sum_functorIfvEclERNS_14TensorIteratorEEUlddE_EEjdLi4ELi4EEEEEvT1_
        .type           _ZN2at6native13reduce_kernelILi512ELi1ENS0_8ReduceOpIfNS0_14func_wrapper_tIdZNS0_15xor_sum_functorIfvEclERNS_14TensorIteratorEEUlddE_EEjdLi4ELi4EEEEEvT1_,@function
        .size           _ZN2at6native13reduce_kernelILi512ELi1ENS0_8ReduceOpIfNS0_14func_wrapper_tIdZNS0_15xor_sum_functorIfvEclERNS_14TensorIteratorEEUlddE_EEjdLi4ELi4EEEEEvT1_,(.L_x_9963 - _ZN2at6native13reduce_kernelILi512ELi1ENS0_8ReduceOpIfNS0_14func_wrapper_tIdZNS0_15xor_sum_functorIfvEclERNS_14TensorIteratorEEUlddE_EEjdLi4ELi4EEEEEvT1_)
        .other          _ZN2at6native13reduce_kernelILi512ELi1ENS0_8ReduceOpIfNS0_14func_wrapper_tIdZNS0_15xor_sum_functorIfvEclERNS_14TensorIteratorEEUlddE_EEjdLi4ELi4EEEEEvT1_,@"STO_CUDA_ENTRY STV_DEFAULT"
_ZN2at6native13reduce_kernelILi512ELi1ENS0_8ReduceOpIfNS0_14func_wrapper_tIdZNS0_15xor_sum_functorIfvEclERNS_14TensorIteratorEEUlddE_EEjdLi4ELi4EEEEEvT1_:
.text._ZN2at6native13reduce_kernelILi512ELi1ENS0_8ReduceOpIfNS0_14func_wrapper_tIdZNS0_15xor_sum_functorIfvEclERNS_14TensorIteratorEEUlddE_EEjdLi4ELi4EEEEEvT1_:
        /* <DEDUP_REMOVED lines=296> */
.L_x_978:
        /* <DEDUP_REMOVED lines=48> */
[----:B------:R-:W2:Y:S02]  /*1580*/  LDG.E R4, desc[UR36][R4.64] ;  /* 0x0000002404047981 */ /* 0x000ea4000c1e1900 */
[----:B--2---:R-:W-:-:S06]  /*1590*/  FMUL.FTZ R12, R4, 1 ;  /* 0x3f800000040c7820 */ /* 0x004fcc0000410000 */
[----:B------:R-:W0:Y:S02]  /*15a0*/  F2F.F64.F32 R12, R12 ;  /* 0x0000000c000c7310 */ /* 0x000e240000201800 */
[----:B0-----:R-:W-:Y:S02]  /*15b0*/  LOP3.LUT R15, R12, UR4, RZ, 0x3c, !PT ;  /* 0x000000040c0f7c12 */ /* 0x001fe4000f8e3cff */
[----:B------:R-:W-:-:S07]  /*15c0*/  LOP3.LUT R9, R13, UR5, RZ, 0x3c, !PT ;  /* 0x000000050d097c12 */ /* 0x000fce000f8e3cff */
.L_x_985:
[----:B------:R-:W-:Y:S05]  /*15d0*/  BSYNC.RECONVERGENT B2 ;  /* 0x0000000000027941 */ /* 0x000fea0003800200 */
.L_x_984:
[----:B------:R-:W-:Y:S02]  /*15e0*/  IADD3 R10, P0, PT, R10, 0x10, RZ ;  /* 0x000000100a0a7810 */ /* 0x000fe40007f1e0ff */
[----:B------:R-:W-:-:S03]  /*15f0*/  IADD3 R18, PT, PT, R7, -0x4, R28 ;  /* 0xfffffffc07127810 */ /* 0x000fc60007ffe01c */
[----:B------:R-:W-:-:S08]  /*1600*/  IMAD.X R11, RZ, RZ, R11, P0 ;  /* 0x000000ffff0b7224 */ /* 0x000fd000000e060b */
.L_x_983:
[----:B------:R-:W-:Y:S05]  /*1610*/  BSYNC.RECONVERGENT B1 ;  /* 0x0000000000017941 */ /* 0x000fea0003800200 */
.L_x_982:
        /* <DEDUP_REMOVED lines=13> */
.L_x_988:
[C---:B------:R-:W-:Y:S01]  /*16f0*/  IMAD.WIDE.U32 R6, R23.reuse, 0x10, R10 ;  /* 0x0000001017067825 */ /* 0x040fe200078e000a */
[----:B------:R-:W0:Y:S05]  /*1700*/  LDCU UR4, c[0x0][0x39c] ;  /* 0x00007380ff0477ac */ /* 0x000e2a0008000800 */
[----:B------:R-:W2:Y:S01]  /*1710*/  LDG.E.128 R4, desc[UR36][R6.64] ;  /* 0x0000002406047981 */ /* 0x000ea2000c1e1d00 */
[----:B0-----:R-:W-:-:S04]  /*1720*/  IADD3 R23, PT, PT, R23, UR4, RZ ;  /* 0x0000000417177c10 */ /* 0x001fc8000fffe0ff */
[----:B------:R-:W-:-:S04]  /*1730*/  LEA R25, R23, 0x3, 0x2 ;  /* 0x0000000317197811 */ /* 0x000fc800078e10ff */
[----:B------:R-:W-:Y:S01]  /*1740*/  ISETP.GE.U32.AND P1, PT, R25, R18, PT ;  /* 0x000000121900720c */ /* 0x000fe20003f26070 */
[----:B--2---:R-:W-:Y:S01]  /*1750*/  FMUL.FTZ R2, R4, 1 ;  /* 0x3f80000004027820 */ /* 0x004fe20000410000 */
        /* <DEDUP_REMOVED lines=25> */
.L_x_987:
[----:B------:R-:W-:Y:S05]  /*18f0*/  BSYNC.RECONVERGENT B1 ;  /* 0x0000000000017941 */ /* 0x000fea0003800200 */
.L_x_986:
[----:B------:R-:W-:Y:S04]  /*1900*/  BSSY.RECONVERGENT B1, `(.L_x_989) ;  /* 0x000000c000017945 */ /* 0x000fe80003800200 */
[----:B------:R-:W-:Y:S05]  /*1910*/  @P0 BRA `(.L_x_990) ;  /* 0x0000000000280947 */ /* 0x000fea0003800000 */
[----:B------:R-:W-:-:S05]  /*1920*/  LOP3.LUT R3, R18, 0xfffffffc, RZ, 0xc0, !PT ;  /* 0xfffffffc12037812 */ /* 0x000fca00078ec0ff */
[----:B------:R-:W-:-:S05]  /*1930*/  IMAD.IADD R3, R3, 0x1, R0 ;  /* 0x0000000103037824 */ /* 0x000fca00078e0200 */
[----:B------:R-:W-:-:S13]  /*1940*/  ISETP.GE.U32.AND P0, PT, R3, R18, PT ;  /* 0x000000120300720c */ /* 0x000fda0003f06070 */
[----:B------:R-:W-:Y:S05]  /*1950*/  @P0 BRA `(.L_x_990) ;  /* 0x0000000000180947 */ /* 0x000fea0003800000 */
[----:B------:R-:W-:-:S06]  /*1960*/  IMAD.WIDE R10, R3, 0x4, R10 ;  /* 0x00000004030a7825 */ /* 0x000fcc00078e020a */
[----:B------:R-:W2:Y:S02]  /*1970*/  LDG.E R10, desc[UR36][R10.64] ;  /* 0x000000240a0a7981 */ /* 0x000ea4000c1e1900 */
[----:B--2---:R-:W-:-:S06]  /*1980*/  FMUL.FTZ R2, R10, 1 ;  /* 0x3f8000000a027820 */ /* 0x004fcc0000410000 */
[----:B------:R-:W0:Y:S02]  /*1990*/  F2F.F64.F32 R2, R2 ;  /* 0x0000000200027310 */ /* 0x000e240000201800 */
[----:B0-----:R-:W-:Y:S02]  /*19a0*/  LOP3.LUT R15, R15, R2, RZ, 0x3c, !PT ;  /* 0x000000020f0f7212 */ /* 0x001fe400078e3cff */
[----:B------:R-:W-:-:S07]  /*19b0*/  LOP3.LUT R9, R9, R3, RZ, 0x3c, !PT ;  /* 0x0000000309097212 */ /* 0x000fce00078e3cff */
.L_x_990:
[----:B------:R-:W-:Y:S05]  /*19c0*/  BSYNC.RECONVERGENT B1 ;  /* 0x0000000000017941 */ /* 0x000fea0003800200 */
.L_x_989:
[----:B------:R-:W-:Y:S02]  /*19d0*/  LOP3.LUT R15, R19, R22, R15, 0x96, !PT ;  /* 0x00000016130f7212 */ /* 0x000fe400078e960f */
[----:B------:R-:W-:Y:S02]  /*19e0*/  LOP3.LUT R9, R20, R21, R9, 0x96, !PT ;  /* 0x0000001514097212 */ /* 0x000fe400078e9609 */
[----:B------:R-:W-:Y:S02]  /*19f0*/  LOP3.LUT R14, R15, R14, RZ, 0x3c, !PT ;  /* 0x0000000e0f0e7212 */ /* 0x000fe400078e3cff */
[----:B------:R-:W-:Y:S01]  /*1a00*/  LOP3.LUT R15, R9, R8, RZ, 0x3c, !PT ;  /* 0x00000008090f7212 */ /* 0x000fe200078e3cff */
[----:B------:R-:W-:Y:S06]  /*1a10*/  BRA `(.L_x_980) ;  /* 0x0000009800f87947 */ /* 0x000fec0003800000 */
.L_x_981:
        /* <DEDUP_REMOVED lines=25> */
.L_x_994:
[----:B------:R-:W-:-:S04]  /*1bb0*/  IMAD.WIDE.U32 R2, R29, 0x4, R10 ;  /* 0x000000041d027825 */ /* 0x000fc800078e000a */
[----:B------:R-:W-:Y:S01]  /*1bc0*/  IMAD.IADD R29, R29, 0x1, R12 ;  /* 0x000000011d1d7824 */ /* 0x000fe200078e020c */
[----:B------:R0:W2:Y:S03]  /*1bd0*/  LDG.E R18, desc[UR36][R2.64] ;  /* 0x0000002402127981 */ /* 0x0000a6000c1e1900 */
[C---:B0-----:R-:W-:Y:S01]  /*1be0*/  IMAD.WIDE.U32 R2, R29.reuse, 0x4, R10 ;  /* 0x000000041d027825 */ /* 0x041fe200078e000a */
[----:B------:R-:W-:-:S04]  /*1bf0*/  IADD3 R29, PT, PT, R29, R12, RZ ;  /* 0x0000000c1d1d7210 */ /* 0x000fc80007ffe0ff */
[----:B------:R-:W3:Y:S01]  /*1c00*/  LDG.E R14, desc[UR36][R2.64] ;  /* 0x00000024020e7981 */ /* 0x000ee2000c1e1900 */
[----:B------:R-:W-:-:S04]  /*1c10*/  IMAD.WIDE.U32 R24, R29, 0x4, R10 ;  /* 0x000000041d187825 */ /* 0x000fc800078e000a */
[----:B------:R-:W-:Y:S02]  /*1c20*/  IMAD.IADD R29, R29, 0x1, R12 ;  /* 0x000000011d1d7824 */ /* 0x000fe400078e020c */
[----:B------:R0:W4:Y:S02]  /*1c30*/  LDG.E R24, desc[UR36][R24.64] ;  /* 0x0000002418187981 */ /* 0x000124000c1e1900 */
[----:B------:R-:W-:-:S06]  /*1c40*/  IMAD.WIDE.U32 R26, R29, 0x4, R10 ;  /* 0x000000041d1a7825 */ /* 0x000fcc00078e000a */
[----:B------:R-:W5:Y:S01]  /*1c50*/  LDG.E R26, desc[UR36][R26.64] ;  /* 0x000000241a1a7981 */ /* 0x000f62000c1e1900 */
[----:B------:R-:W-:-:S05]  /*1c60*/  IADD3 R29, PT, PT, R29, R12, RZ ;  /* 0x0000000c1d1d7210 */ /* 0x000fca0007ffe0ff */
[----:B0-----:R-:W-:-:S05]  /*1c70*/  IMAD R25, R12, 0x3, R29 ;  /* 0x000000030c197824 */ /* 0x001fca00078e021d */
[----:B------:R-:W-:Y:S01]  /*1c80*/  ISETP.GE.U32.AND P0, PT, R25, R28, PT ;  /* 0x0000001c1900720c */ /* 0x000fe20003f06070 */
[----:B--2---:R-:W-:-:S06]  /*1c90*/  FMUL.FTZ R4, R18, 1 ;  /* 0x3f80000012047820 */ /* 0x004fcc0000410000 */
[----:B------:R-:W0:Y:S02]  /*1ca0*/  F2F.F64.F32 R4, R4 ;  /* 0x0000000400047310 */ /* 0x000e240000201800 */
[----:B0-----:R-:W-:Y:S02]  /*1cb0*/  LOP3.LUT R9, R9, R5, RZ, 0x3c, !PT ;  /* 0x0000000509097212 */ /* 0x001fe400078e3cff */
[----:B------:R-:W-:Y:S01]  /*1cc0*/  LOP3.LUT R19, R19, R4, RZ, 0x3c, !PT ;  /* 0x0000000413137212 */ /* 0x000fe200078e3cff */
[----:B---3--:R-:W-:Y:S01]  /*1cd0*/  FMUL.FTZ R6, R14, 1 ;  /* 0x3f8000000e067820 */ /* 0x008fe20000410000 */
[----:B----4-:R-:W-:Y:S01]  /*1ce0*/  FMUL.FTZ R20, R24, 1 ;  /* 0x3f80000018147820 */ /* 0x010fe20000410000 */
[----:B-----5:R-:W-:-:S15]  /*1cf0*/  FMUL.FTZ R5, R26, 1 ;  /* 0x3f8000001a057820 */ /* 0x020fde0000410000 */
        /* <DEDUP_REMOVED lines=20> */
.L_x_993:
[----:B------:R-:W-:Y:S05]  /*1e40*/  BSYNC.RECONVERGENT B1 ;  /* 0x0000000000017941 */ /* 0x000fea0003800200 */
.L_x_992:
[----:B------:R-:W-:Y:S01]  /*1e50*/  ISETP.GE.U32.AND P0, PT, R29, R28, PT ;  /* 0x0000001c1d00720c */ /* 0x000fe20003f06070 */
[----:B------:R-:W-:-:S12]  /*1e60*/  BSSY.RECONVERGENT B1, `(.L_x_995) ;  /* 0x0000012000017945 */ /* 0x000fd80003800200 */
[----:B------:R-:W-:Y:S05]  /*1e70*/  @P0 BRA `(.L_x_996) ;  /* 0x0000000000400947 */ /* 0x000fea0003800000 */
[----:B------:R-:W-:-:S05]  /*1e80*/  IMAD.WIDE.U32 R2, R29, 0x4, R10 ;  /* 0x000000041d027825 */ /* 0x000fca00078e000a */
[----:B------:R0:W5:Y:S01]  /*1e90*/  LDG.E R18, desc[UR36][R2.64] ;  /* 0x0000002402127981 */ /* 0x000162000c1e1900 */
[----:B------:R-:W-:-:S05]  /*1ea0*/  IMAD.IADD R5, R29, 0x1, R12 ;  /* 0x000000011d057824 */ /* 0x000fca00078e020c */
[----:B------:R-:W-:-:S13]  /*1eb0*/  ISETP.GE.U32.AND P1, PT, R5, R28, PT ;  /* 0x0000001c0500720c */ /* 0x000fda0003f26070 */
[----:B0-----:R-:W-:Y:S05]  /*1ec0*/  @P1 BRA `(.L_x_996) ;  /* 0x00000000002c1947 */ /* 0x001fea0003800000 */
[----:B------:R-:W-:-:S05]  /*1ed0*/  IMAD.WIDE.U32 R2, R5, 0x4, R10 ;  /* 0x0000000405027825 */ /* 0x000fca00078e000a */
[----:B------:R0:W5:Y:S01]  /*1ee0*/  LDG.E R14, desc[UR36][R2.64] ;  /* 0x00000024020e7981 */ /* 0x000162000c1e1900 */
[----:B------:R-:W-:-:S04]  /*1ef0*/  IADD3 R5, PT, PT, R5, R12, RZ ;  /* 0x0000000c05057210 */ /* 0x000fc80007ffe0ff */
[----:B------:R-:W-:-:S13]  /*1f00*/  ISETP.GE.U32.AND P1, PT, R5, R28, PT ;  /* 0x0000001c0500720c */ /* 0x000fda0003f26070 */
[----:B0-----:R-:W-:Y:S05]  /*1f10*/  @P1 BRA `(.L_x_996) ;  /* 0x0000000000181947 */ /* 0x001fea0003800000 */
[C---:B------:R-:W-:Y:S02]  /*1f20*/  IMAD.IADD R7, R5.reuse, 0x1, R12 ;  /* 0x0000000105077824 */ /* 0x040fe400078e020c */
[----:B------:R-:W-:-:S03]  /*1f30*/  IMAD.WIDE.U32 R2, R5, 0x4, R10 ;  /* 0x0000000405027825 */ /* 0x000fc600078e000a */
[C---:B------:R-:W-:Y:S02]  /*1f40*/  ISETP.GE.U32.AND P1, PT, R7.reuse, R28, PT ;  /* 0x0000001c0700720c */ /* 0x040fe40003f26070 */
[----:B------:R0:W5:Y:S11]  /*1f50*/  LDG.E R24, desc[UR36][R2.64] ;  /* 0x0000002402187981 */ /* 0x000176000c1e1900 */
[----:B------:R-:W-:-:S05]  /*1f60*/  @!P1 IMAD.WIDE.U32 R10, R7, 0x4, R10 ;  /* 0x00000004070a9825 */ /* 0x000fca00078e000a */
[----:B------:R0:W5:Y:S02]  /*1f70*/  @!P1 LDG.E R26, desc[UR36][R10.64] ;  /* 0x000000240a1a9981 */ /* 0x000164000c1e1900 */
.L_x_996:
[----:B------:R-:W-:Y:S05]  /*1f80*/  BSYNC.RECONVERGENT B1 ;  /* 0x0000000000017941 */ /* 0x000fea0003800200 */
.L_x_995:
[----:B------:R-:W-:Y:S04]  /*1f90*/  BSSY.RECONVERGENT B1, `(.L_x_997) ;  /* 0x000001d000017945 */ /* 0x000fe80003800200 */
[----:B------:R-:W-:Y:S05]  /*1fa0*/  @P0 BRA `(.L_x_998) ;  /* 0x00000000006c0947 */ /* 0x000fea0003800000 */
[----:B------:R-:W-:Y:S01]  /*1fb0*/  IADD3 R5, PT, PT, R29, R12, RZ ;  /* 0x0000000c1d057210 */ /* 0x000fe20007ffe0ff */
[----:B0----5:R-:W-:-:S03]  /*1fc0*/  FMUL.FTZ R2, R18, 1 ;  /* 0x3f80000012027820 */ /* 0x021fc60000410000 */
[----:B------:R-:W-:-:S03]  /*1fd0*/  ISETP.GE.U32.AND P0, PT, R5, R28, PT ;  /* 0x0000001c0500720c */ /* 0x000fc60003f06070 */
[----:B------:R-:W0:Y:S02]  /*1fe0*/  F2F.F64.F32 R2, R2 ;  /* 0x0000000200027310 */ /* 0x000e240000201800 */
[----:B0-----:R-:W-:Y:S02]  /*1ff0*/  LOP3.LUT R19, R19, R2, RZ, 0x3c, !PT ;  /* 0x0000000213137212 */ /* 0x001fe400078e3cff */
[----:B------:R-:W-:-:S06]  /*2000*/  LOP3.LUT R9, R9, R3, RZ, 0x3c, !PT ;  /* 0x0000000309097212 */ /* 0x000fcc00078e3cff */
[----:B------:R-:W-:Y:S05]  /*2010*/  @P0 BRA `(.L_x_998) ;  /* 0x0000000000500947 */ /* 0x000fea0003800000 */
[----:B------:R-:W-:Y:S02]  /*2020*/  IMAD.IADD R5, R5, 0x1, R12 ;  /* 0x0000000105057824 */ /* 0x000fe400078e020c */
[----:B------:R-:W-:-:S03]  /*2030*/  FMUL.FTZ R2, R14, 1 ;  /* 0x3f8000000e027820 */ /* 0x000fc60000410000 */
[----:B------:R-:W-:-:S03]  /*2040*/  ISETP.GE.U32.AND P0, PT, R5, R28, PT ;  /* 0x0000001c0500720c */ /* 0x000fc60003f06070 */
[----:B------:R-:W0:Y:S02]  /*2050*/  F2F.F64.F32 R2, R2 ;  /* 0x0000000200027310 */ /* 0x000e240000201800 */
[----:B0-----:R-:W-:Y:S02]  /*2060*/  LOP3.LUT R8, R8, R2, RZ, 0x3c, !PT ;  /* 0x0000000208087212 */ /* 0x001fe400078e3cff */
[----:B------:R-:W-:-:S06]  /*2070*/  LOP3.LUT R0, R0, R3, RZ, 0x3c, !PT ;  /* 0x0000000300007212 */ /* 0x000fcc00078e3cff */
[----:B------:R-:W-:Y:S05]  /*2080*/  @P0 BRA `(.L_x_998) ;  /* 0x0000000000340947 */ /* 0x000fea0003800000 */
[----:B------:R-:W-:Y:S01]  /*2090*/  IADD3 R5, PT, PT, R5, R12, RZ ;  /* 0x0000000c05057210 */ /* 0x000fe20007ffe0ff */
[----:B------:R-:W-:-:S03]  /*20a0*/  FMUL.FTZ R2, R24, 1 ;  /* 0x3f80000018027820 */ /* 0x000fc60000410000 */
[----:B------:R-:W-:-:S03]  /*20b0*/  ISETP.GE.U32.AND P0, PT, R5, R28, PT ;  /* 0x0000001c0500720c */ /* 0x000fc60003f06070 */
[----:B------:R-:W0:Y:S02]  /*20c0*/  F2F.F64.F32 R2, R2 ;  /* 0x0000000200027310 */ /* 0x000e240000201800 */
[----:B0-----:R-:W-:Y:S02]  /*20d0*/  LOP3.LUT R21, R21, R2, RZ, 0x3c, !PT ;  /* 0x0000000215157212 */ /* 0x001fe400078e3cff */
[----:B------:R-:W-:-:S06]  /*20e0*/  LOP3.LUT R13, R13, R3, RZ, 0x3c, !PT ;  /* 0x000000030d0d7212 */ /* 0x000fcc00078e3cff */
[----:B------:R-:W-:-:S15]  /*20f0*/  @!P0 FMUL.FTZ R4, R26, 1 ;  /* 0x3f8000001a048820 */ /* 0x000fde0000410000 */
[----:B------:R-:W-:-:S15]  /*2100*/  NOP ;  /* 0x0000000000007918 */ /* 0x000fde0000000000 */
[----:B------:R-:W-:-:S15]  /*2110*/  NOP ;  /* 0x0000000000007918 */ /* 0x000fde0000000000 */
[----:B------:R-:W-:-:S09]  /*2120*/  NOP ;  /* 0x0000000000007918 */ /* 0x000fd20000000000 */
[----:B------:R-:W0:Y:S02]  /*2130*/  @!P0 F2F.F64.F32 R4, R4 ;  /* 0x0000000400048310 */ /* 0x000e240000201800 */
[----:B0-----:R-:W-:Y:S02]  /*2140*/  @!P0 LOP3.LUT R23, R23, R4, RZ, 0x3c, !PT ;  /* 0x0000000417178212 */ /* 0x001fe400078e3cff */
[----:B------:R-:W-:-:S07]  /*2150*/  @!P0 LOP3.LUT R15, R15, R5, RZ, 0x3c, !PT ;  /* 0x000000050f0f8212 */ /* 0x000fce00078e3cff */
.L_x_998:
[----:B------:R-:W-:Y:S05]  /*2160*/  BSYNC.RECONVERGENT B1 ;  /* 0x0000000000017941 */ /* 0x000fea0003800200 */
.L_x_997:
[----:B------:R-:W-:Y:S02]  /*2170*/  LOP3.LUT R8, R21, R8, R19, 0x96, !PT ;  /* 0x0000000815087212 */ /* 0x000fe400078e9613 */
[----:B------:R-:W-:Y:S02]  /*2180*/  LOP3.LUT R0, R13, R0, R9, 0x96, !PT ;  /* 0x000000000d007212 */ /* 0x000fe400078e9609 */
[----:B-----5:R-:W-:Y:S02]  /*2190*/  LOP3.LUT R14, R8, R23, RZ, 0x3c, !PT ;  /* 0x00000017080e7212 */ /* 0x020fe400078e3cff */
[----:B------:R-:W-:Y:S01]  /*21a0*/  LOP3.LUT R15, R0, R15, RZ, 0x3c, !PT ;  /* 0x0000000f000f7212 */ /* 0x000fe200078e3cff */
[----:B------:R-:W-:Y:S06]  /*21b0*/  BRA `(.L_x_980) ;  /* 0x0000009400107947 */ /* 0x000fec0003800000 */
.L_x_991:
        /* <DEDUP_REMOVED lines=20> */
.L_x_1002:
[----:B------:R-:W-:Y:S02]  /*2300*/  IMAD.IADD R13, R23, 0x1, R2 ;  /* 0x00000001170d7824 */ /* 0x000fe400078e0202 */
[C---:B------:R-:W-:Y:S02]  /*2310*/  IMAD R15, R0.reuse, R23, RZ ;  /* 0x00000017000f7224 */ /* 0x040fe400078e02ff */
[----:B------:R-:W-:Y:S01]  /*2320*/  IMAD R27, R0, R13, RZ ;  /* 0x0000000d001b7224 */ /* 0x000fe200078e02ff */
[----:B------:R-:W-:Y:S01]  /*2330*/  IADD3 R13, PT, PT, R13, R2, RZ ;  /* 0x000000020d0d7210 */ /* 0x000fe20007ffe0ff */
[----:B------:R-:W-:-:S04]  /*2340*/  IMAD.WIDE.U32 R14, R15, 0x4, R10 ;  /* 0x000000040f0e7825 */ /* 0x000fc800078e000a */
[----:B------:R-:W-:Y:S01]  /*2350*/  IMAD.IADD R29, R13, 0x1, R2 ;  /* 0x000000010d1d7824 */ /* 0x000fe200078e0202 */
[----:B------:R-:W2:Y:S01]  /*2360*/  LDG.E R20, desc[UR36][R14.64] ;  /* 0x000000240e147981 */ /* 0x000ea2000c1e1900 */
[C---:B------:R-:W-:Y:S02]  /*2370*/  IMAD R23, R0.reuse, R13, RZ ;  /* 0x0000000d00177224 */ /* 0x040fe400078e02ff */
[----:B------:R-:W-:Y:S02]  /*2380*/  IMAD R25, R0, R29, RZ ;  /* 0x0000001d00197224 */ /* 0x000fe400078e02ff */
[----:B------:R-:W-:-:S04]  /*2390*/  IMAD.WIDE.U32 R26, R27, 0x4, R10 ;  /* 0x000000041b1a7825 */ /* 0x000fc800078e000a */
[--C-:B------:R-:W-:Y:S02]  /*23a0*/  IMAD.WIDE.U32 R22, R23, 0x4, R10.reuse ;  /* 0x0000000417167825 */ /* 0x100fe400078e000a */
[----:B------:R-:W3:Y:S02]  /*23b0*/  LDG.E R26, desc[UR36][R26.64] ;  /* 0x000000241a1a7981 */ /* 0x000ee4000c1e1900 */
[----:B------:R-:W-:Y:S02]  /*23c0*/  IMAD.WIDE.U32 R24, R25, 0x4, R10 ;  /* 0x0000000419187825 */ /* 0x000fe400078e000a */
[----:B------:R0:W4:Y:S04]  /*23d0*/  LDG.E R22, desc[UR36][R22.64] ;  /* 0x0000002416167981 */ /* 0x000128000c1e1900 */
[----:B------:R-:W5:Y:S01]  /*23e0*/  LDG.E R24, desc[UR36][R24.64] ;  /* 0x0000002418187981 */ /* 0x000f62000c1e1900 */
[----:B0-----:R-:W-:-:S05]  /*23f0*/  IADD3 R23, PT, PT, R29, R2, RZ ;  /* 0x000000021d177210 */ /* 0x001fca0007ffe0ff */
[----:B------:R-:W-:-:S05]  /*2400*/  IMAD R27, R2, 0x3, R23 ;  /* 0x00000003021b7824 */ /* 0x000fca00078e0217 */
[----:B------:R-:W-:Y:S01]  /*2410*/  ISETP.GE.U32.AND P0, PT, R27, R28, PT ;  /* 0x0000001c1b00720c */ /* 0x000fe20003f06070 */
[----:B--2---:R-:W-:-:S06]  /*2420*/  FMUL.FTZ R12, R20, 1 ;  /* 0x3f800000140c7820 */ /* 0x004fcc0000410000 */
[----:B------:R-:W0:Y:S02]  /*2430*/  F2F.F64.F32 R12, R12 ;  /* 0x0000000c000c7310 */ /* 0x000e240000201800 */
[----:B0-----:R-:W-:Y:S01]  /*2440*/  LOP3.LUT R21, R21, R13, RZ, 0x3c, !PT ;  /* 0x0000000d15157212 */ /* 0x001fe200078e3cff */
[----:B---3--:R-:W-:Y:S01]  /*2450*/  FMUL.FTZ R14, R26, 1 ;  /* 0x3f8000001a0e7820 */ /* 0x008fe20000410000 */
[----:B----4-:R-:W-:Y:S01]  /*2460*/  FMUL.FTZ R18, R22, 1 ;  /* 0x3f80000016127820 */ /* 0x010fe20000410000 */
[----:B-----5:R-:W-:Y:S01]  /*2470*/  FMUL.FTZ R13, R24, 1 ;  /* 0x3f800000180d7820 */ /* 0x020fe20000410000 */
[----:B------:R-:W-:-:S15]  /*2480*/  LOP3.LUT R6, R6, R12, RZ, 0x3c, !PT ;  /* 0x0000000c06067212 */ /* 0x000fde00078e3cff */
        /* <DEDUP_REMOVED lines=20> */
.L_x_1001:
[----:B------:R-:W-:Y:S05]  /*25d0*/  BSYNC.RECONVERGENT B1 ;  /* 0x0000000000017941 */ /* 0x000fea0003800200 */
.L_x_1000:
[----:B------:R-:W-:Y:S01]  /*25e0*/  ISETP.GE.U32.AND P0, PT, R23, R28, PT ;  /* 0x0000001c1700720c */ /* 0x000fe20003f06070 */
[----:B------:R-:W-:-:S12]  /*25f0*/  BSSY.RECONVERGENT B1, `(.L_x_1003) ;  /* 0x0000016000017945 */ /* 0x000fd80003800200 */
[----:B------:R-:W-:Y:S05]  /*2600*/  @P0 BRA `(.L_x_1004) ;  /* 0x0000000000500947 */ /* 0x000fea0003800000 */
[----:B------:R-:W-:-:S04]  /*2610*/  IMAD R13, R0, R23, RZ ;  /* 0x00000017000d7224 */ /* 0x000fc800078e02ff */
[----:B------:R-:W-:-:S05]  /*2620*/  IMAD.WIDE.U32 R12, R13, 0x4, R10 ;  /* 0x000000040d0c7825 */ /* 0x000fca00078e000a */
[----:B------:R0:W5:Y:S01]  /*2630*/  LDG.E R20, desc[UR36][R12.64] ;  /* 0x000000240c147981 */ /* 0x000162000c1e1900 */
[----:B------:R-:W-:-:S05]  /*2640*/  IMAD.IADD R15, R23, 0x1, R2 ;  /* 0x00000001170f7824 */ /* 0x000fca00078e0202 */
[----:B------:R-:W-:-:S13]  /*2650*/  ISETP.GE.U32.AND P1, PT, R15, R28, PT ;  /* 0x0000001c0f00720c */ /* 0x000fda0003f26070 */
[----:B0-----:R-:W-:Y:S05]  /*2660*/  @P1 BRA `(.L_x_1004) ;  /* 0x0000000000381947 */ /* 0x001fea0003800000 */
[----:B------:R-:W-:-:S04]  /*2670*/  IMAD R13, R0, R15, RZ ;  /* 0x0000000f000d7224 */ /* 0x000fc800078e02ff */
[----:B------:R-:W-:-:S05]  /*2680*/  IMAD.WIDE.U32 R12, R13, 0x4, R10 ;  /* 0x000000040d0c7825 */ /* 0x000fca00078e000a */
[----:B------:R0:W5:Y:S01]  /*2690*/  LDG.E R26, desc[UR36][R12.64] ;  /* 0x000000240c1a7981 */ /* 0x000162000c1e1900 */
[----:B------:R-:W-:-:S04]  /*26a0*/  IADD3 R15, PT, PT, R15, R2, RZ ;  /* 0x000000020f0f7210 */ /* 0x000fc80007ffe0ff */
[----:B------:R-:W-:-:S13]  /*26b0*/  ISETP.GE.U32.AND P1, PT, R15, R28, PT ;  /* 0x0000001c0f00720c */ /* 0x000fda0003f26070 */
[----:B0-----:R-:W-:Y:S05]  /*26c0*/  @P1 BRA `(.L_x_1004) ;  /* 0x0000000000201947 */ /* 0x001fea0003800000 */
[----:B------:R-:W-:Y:S02]  /*26d0*/  IMAD.IADD R19, R15, 0x1, R2 ;  /* 0x000000010f137824 */ /* 0x000fe400078e0202 */
[----:B------:R-:W-:-:S03]  /*26e0*/  IMAD R13, R0, R15, RZ ;  /* 0x0000000f000d7224 */ /* 0x000fc600078e02ff */
[----:B------:R-:W-:Y:S01]  /*26f0*/  ISETP.GE.U32.AND P1, PT, R19, R28, PT ;  /* 0x0000001c1300720c */ /* 0x000fe20003f26070 */
[----:B------:R-:W-:-:S05]  /*2700*/  IMAD.WIDE.U32 R12, R13, 0x4, R10 ;  /* 0x000000040d0c7825 */ /* 0x000fca00078e000a */
[----:B------:R0:W5:Y:S07]  /*2710*/  LDG.E R22, desc[UR36][R12.64] ;  /* 0x000000240c167981 */ /* 0x00016e000c1e1900 */
[----:B------:R-:W-:-:S04]  /*2720*/  @!P1 IMAD R15, R0, R19, RZ ;  /* 0x00000013000f9224 */ /* 0x000fc800078e02ff */
[----:B------:R-:W-:-:S05]  /*2730*/  @!P1 IMAD.WIDE.U32 R10, R15, 0x4, R10 ;  /* 0x000000040f0a9825 */ /* 0x000fca00078e000a */
[----:B------:R0:W5:Y:S02]  /*2740*/  @!P1 LDG.E R24, desc[UR36][R10.64] ;  /* 0x000000240a189981 */ /* 0x000164000c1e1900 */
.L_x_1004:
[----:B------:R-:W-:Y:S05]  /*2750*/  BSYNC.RECONVERGENT B1 ;  /* 0x0000000000017941 */ /* 0x000fea0003800200 */
.L_x_1003:
[----:B------:R-:W-:Y:S04]  /*2760*/  BSSY.RECONVERGENT B1, `(.L_x_1005) ;  /* 0x000001d000017945 */ /* 0x000fe80003800200 */
[----:B------:R-:W-:Y:S05]  /*2770*/  @P0 BRA `(.L_x_1006) ;  /* 0x00000000006c0947 */ /* 0x000fea0003800000 */
[----:B0-----:R-:W-:Y:S01]  /*2780*/  IADD3 R13, PT, PT, R23, R2, RZ ;  /* 0x00000002170d7210 */ /* 0x001fe20007ffe0ff */
[----:B-----5:R-:W-:-:S03]  /*2790*/  FMUL.FTZ R10, R20, 1 ;  /* 0x3f800000140a7820 */ /* 0x020fc60000410000 */
        /* <DEDUP_REMOVED lines=25> */
.L_x_1006:
[----:B------:R-:W-:Y:S05]  /*2930*/  BSYNC.RECONVERGENT B1 ;  /* 0x0000000000017941 */ /* 0x000fea0003800200 */
.L_x_1005:
[----:B------:R-:W-:Y:S02]  /*2940*/  LOP3.LUT R4, R4, R5, R6, 0x96, !PT ;  /* 0x0000000504047212 */ /* 0x000fe400078e9606 */
[----:B------:R-:W-:Y:S02]  /*2950*/  LOP3.LUT R8, R8, R9, R21, 0x96, !PT ;  /* 0x0000000908087212 */ /* 0x000fe400078e9615 */
[----:B------:R-:W-:Y:S02]  /*2960*/  LOP3.LUT R14, R4, R3, RZ, 0x3c, !PT ;  /* 0x00000003040e7212 */ /* 0x000fe400078e3cff */
[----:B------:R-:W-:Y:S01]  /*2970*/  LOP3.LUT R15, R8, R7, RZ, 0x3c, !PT ;  /* 0x00000007080f7212 */ /* 0x000fe200078e3cff */
[----:B------:R-:W-:Y:S06]  /*2980*/  BRA `(.L_x_980) ;  /* 0x0000008c001c7947 */ /* 0x000fec0003800000 */
.L_x_999:
[----:B------:R-:W0:Y:S01]  /*2990*/  LDCU UR4, c[0x0][0x39c] ;  /* 0x00007380ff0477ac */ /* 0x000e220008000800 */
[----:B------:R-:W1:Y:S01]  /*29a0*/  LDC R21, c[0x0][0x388] ;  /* 0x0000e200ff157b82 */ /* 0x000e620000000800 */
[----:B------:R-:W-:Y:S01]  /*29b0*/  BSSY.RECONVERGENT B1, `(.L_x_1007) ;  /* 0x0000429000017945 */ /* 0x000fe20003800200 */
[----:B------:R-:W-:-:S06]  /*29c0*/  MOV R25, R23 ;  /* 0x0000001700197202 */ /* 0x000fcc0000000f00 */
[----:B------:R-:W2:Y:S01]  /*29d0*/  LDC R9, c[0x0][0x38c] ;  /* 0x0000e300ff097b82 */ /* 0x000ea20000000800 */
[----:B0-----:R-:W-:-:S04]  /*29e0*/  IMAD.U32 R26, RZ, RZ, UR4 ;  /* 0x00000004ff1a7e24 */ /* 0x001fc8000f8e00ff */
[----:B------:R-:W-:Y:S02]  /*29f0*/  IMAD R7, R26, 0x3, R23 ;  /* 0x000000031a077824 */ /* 0x000fe400078e0217 */
[--C-:B-1----:R-:W-:Y:S01]  /*2a00*/  IMAD.MOV.U32 R24, RZ, RZ, R21.reuse ;  /* 0x000000ffff187224 */ /* 0x102fe200078e0015 */
[----:B------:R-:W-:Y:S01]  /*2a10*/  MOV R23, R21 ;  /* 0x0000001500177202 */ /* 0x000fe20000000f00 */
[----:B------:R-:W-:Y:S01]  /*2a20*/  IMAD.MOV.U32 R22, RZ, RZ, R21 ;  /* 0x000000ffff167224 */ /* 0x000fe200078e0015 */
[----:B------:R-:W-:Y:S02]  /*2a30*/  ISETP.GE.U32.AND P0, PT, R7, R28, PT ;  /* 0x0000001c0700720c */ /* 0x000fe40003f06070 */
[-C--:B--2---:R-:W-:Y:S01]  /*2a40*/  MOV R20, R9.reuse ;  /* 0x0000000900147202 */ /* 0x084fe20000000f00 */
[----:B------:R-:W-:Y:S01]  /*2a50*/  IMAD.MOV.U32 R11, RZ, RZ, R9 ;  /* 0x000000ffff0b7224 */ /* 0x000fe200078e0009 */
[----:B------:R-:W-:-:S09]  /*2a60*/  MOV R10, R9 ;  /* 0x00000009000a7202 */ /* 0x000fd20000000f00 */
[----:B------:R-:W-:Y:S05]  /*2a70*/  @P0 BRA `(.L_x_1008) ;  /* 0x0000004000700947 */ /* 0x000fea0003800000 */
[----:B------:R-:W-:-:S13]  /*2a80*/  ISETP.NE.AND P0, PT, R2, RZ, PT ;  /* 0x000000ff0200720c */ /* 0x000fda0003f05270 */
[----:B------:R0:W5:Y:S01]  /*2a90*/  @!P0 LDG.E R0, desc[UR36][R4.64] ;  /* 0x0000002404008981 */ /* 0x000162000c1e1900 */
[----:B------:R-:W-:Y:S01]  /*2aa0*/  VIADD R2, R2, 0xffffffff ;  /* 0xffffffff02027836 */ /* 0x000fe20000000000 */
[-C--:B------:R-:W-:Y:S01]  /*2ab0*/  MOV R24, R21.reuse ;  /* 0x0000001500187202 */ /* 0x080fe20000000f00 */
[----:B------:R-:W-:Y:S01]  /*2ac0*/  IMAD.MOV.U32 R23, RZ, RZ, R21 ;  /* 0x000000ffff177224 */ /* 0x000fe200078e0015 */
[----:B------:R-:W-:Y:S01]  /*2ad0*/  MOV R22, R21 ;  /* 0x0000001500167202 */ /* 0x000fe20000000f00 */
[--C-:B------:R-:W-:Y:S01]  /*2ae0*/  IMAD.MOV.U32 R20, RZ, RZ, R9.reuse ;  /* 0x000000ffff147224 */ /* 0x100fe200078e0009 */
[----:B------:R-:W-:Y:S01]  /*2af0*/  VIMNMX.U32 R8, PT, PT, R2, 0x18, PT ;  /* 0x0000001802087848 */ /* 0x000fe20003fe0000 */
[----:B------:R-:W-:Y:S01]  /*2b00*/  IMAD.MOV.U32 R10, RZ, RZ, R9 ;  /* 0x000000ffff0a7224 */ /* 0x000fe200078e0009 */
[----:B------:R-:W-:Y:S02]  /*2b10*/  MOV R11, R9 ;  /* 0x00000009000b7202 */ /* 0x000fe40000000f00 */
[----:B0-----:R-:W-:-:S07]  /*2b20*/  IADD3 R8, PT, PT, R8, 0x1, RZ ;  /* 0x0000000108087810 */ /* 0x001fce0007ffe0ff */
.L_x_1014:
[----:B------:R-:W0:Y:S01]  /*2b30*/  LDCU UR4, c[0x0][0x39c] ;  /* 0x00007380ff0477ac */ /* 0x000e220008000800 */
[--C-:B-----5:R-:W-:Y:S01]  /*2b40*/  @!P0 IMAD.MOV.U32 R15, RZ, RZ, R0.reuse ;  /* 0x000000ffff0f8224 */ /* 0x120fe200078e0000 */
[-C--:B------:R-:W-:Y:S01]  /*2b50*/  @!P0 MOV R14, R0.reuse ;  /* 0x00000000000e8202 */ /* 0x080fe20000000f00 */
[----:B------:R-:W-:Y:S01]  /*2b60*/  @!P0 IMAD.MOV.U32 R7, RZ, RZ, R0 ;  /* 0x000000ffff078224 */ /* 0x000fe200078e0000 */
[----:B------:R-:W-:Y:S01]  /*2b70*/  @!P0 MOV R6, R0 ;  /* 0x0000000000068202 */ /* 0x000fe20000000f00 */
        /* <DEDUP_REMOVED lines=12> */
[----:B------:R-:W0:Y:S04]  /*2c40*/  LDCU UR74, c[0x0][0x508] ;  /* 0x0000a100ff4a77ac */ /* 0x000e280008000800 */
[----:B------:R-:W-:Y:S01]  /*2c50*/  IMAD.MOV R14, RZ, RZ, -R12 ;  /* 0x000000ffff0e7224 */ /* 0x000fe200078e0a0c */
[----:B------:R-:W0:Y:S03]  /*2c60*/  LDCU UR73, c[0x0][0x400] ;  /* 0x00008000ff4977ac */ /* 0x000e260008000800 */
        /* <DEDUP_REMOVED lines=273> */
[----:B------:R-:W-:-:S05]  /*3d80*/  IADD3 R15, PT, PT, -R13, RZ, RZ ;  /* 0x000000ff0d0f7210 */ /* 0x000fca0007ffe1ff */
[----:B------:R-:W-:Y:S02]  /*3d90*/  IMAD R15, R15, UR52, R18 ;  /* 0x000000340f0f7c24 */ /* 0x000fe4000f8e0212 */
[----:B------:R-:W2:Y:S02]  /*3da0*/  @P2 LDC R18, c[0x0][0x4f4] ;  /* 0x00013d00ff122b82 */ /* 0x000ea40000000800 */
[----:B------:R-:W-:Y:S02]  /*3db0*/  IMAD R14, R15, UR26, R14 ;  /* 0x0000001a0f0e7c24 */ /* 0x000fe4000f8e020e */
[----:B0-----:R-:W-:-:S05]  /*3dc0*/  @P2 IMAD.HI.U32 R6, R13, R6, R12 ;  /* 0x000000060d062227 */ /* 0x001fca00078e000c */
[----:B------:R-:W-:-:S04]  /*3dd0*/  @P2 SHF.R.U32.HI R6, RZ, R7, R6 ;  /* 0x00000007ff062219 */ /* 0x000fc80000011606 */
[----:B------:R-:W-:-:S05]  /*3de0*/  @P2 IADD3 R7, PT, PT, -R6, RZ, RZ ;  /* 0x000000ff06072210 */ /* 0x000fca0007ffe1ff */
[----:B--2---:R-:W-:-:S04]  /*3df0*/  @P2 IMAD R13, R7, R18, R13 ;  /* 0x00000012070d2224 */ /* 0x004fc800078e020d */
[----:B-1----:R-:W-:-:S07]  /*3e00*/  @P2 IMAD R14, R13, R19, R14 ;  /* 0x000000130d0e2224 */ /* 0x002fce00078e020e */
.L_x_1010:
[----:B------:R-:W-:Y:S01]  /*3e10*/  LOP3.LUT R13, R14, 0xfffffffc, RZ, 0xc0, !PT ;  /* 0xfffffffc0e0d7812 */ /* 0x000fe200078ec0ff */
[----:B0-----:R-:W-:Y:S01]  /*3e20*/  VIADD R15, R25, UR4 ;  /* 0x00000004190f7c36 */ /* 0x001fe20008000000 */
[----:B------:R-:W-:Y:S01]  /*3e30*/  MOV R14, RZ ;  /* 0x000000ff000e7202 */ /* 0x000fe20000000f00 */
[----:B------:R-:W0:Y:S01]  /*3e40*/  LDCU UR52, c[0x0][0x3d4] ;  /* 0x00007a80ff3477ac */ /* 0x000e220008000800 */
[----:B------:R-:W-:-:S03]  /*3e50*/  IADD3 R12, P2, PT, R13, R4, RZ ;  /* 0x000000040d0c7210 */ /* 0x000fc60007f5e0ff */
[----:B------:R-:W-:Y:S01]  /*3e60*/  IMAD.HI.U32 R7, R15, UR30, R14 ;  /* 0x0000001e0f077c27 */ /* 0x000fe2000f8e000e */
[----:B------:R-:W-:-:S05]  /*3e70*/  IADD3.X R13, PT, PT, RZ, R5, RZ, P2, !PT ;  /* 0x00000005ff0d7210 */ /* 0x000fca00017fe4ff */
[----:B------:R1:W5:Y:S02]  /*3e80*/  LDG.E R6, desc[UR36][R12.64] ;  /* 0x000000240c067981 */ /* 0x000364000c1e1900 */
        /* <DEDUP_REMOVED lines=222> */
.L_x_1011:
[----:B------:R-:W-:Y:S01]  /*4c70*/  LOP3.LUT R7, R7, 0xfffffffc, RZ, 0xc0, !PT ;  /* 0xfffffffc07077812 */ /* 0x000fe200078ec0ff */
[----:B------:R-:W-:Y:S01]  /*4c80*/  VIADD R15, R15, UR4 ;  /* 0x000000040f0f7c36 */ /* 0x000fe20008000000 */
        /* <DEDUP_REMOVED lines=238> */
.L_x_1012:
[----:B------:R-:W-:Y:S01]  /*5b70*/  LOP3.LUT R19, R18, 0xfffffffc, RZ, 0xc0, !PT ;  /* 0xfffffffc12137812 */ /* 0x000fe200078ec0ff */
[----:B------:R-:W0:Y:S03]  /*5b80*/  LDCU UR52, c[0x0][0x3d4] ;  /* 0x00007a80ff3477ac */ /* 0x000e260008000800 */
[----:B------:R-:W-:-:S05]  /*5b90*/  IADD3 R18, P2, PT, R19, R4, RZ ;  /* 0x0000000413127210 */ /* 0x000fca0007f5e0ff */
[----:B------:R-:W-:-:S05]  /*5ba0*/  IMAD.X R19, RZ, RZ, R5, P2 ;  /* 0x000000ffff137224 */ /* 0x000fca00010e0605 */
[----:B------:R1:W5:Y:S01]  /*5bb0*/  LDG.E R14, desc[UR36][R18.64] ;  /* 0x00000024120e7981 */ /* 0x000362000c1e1900 */
        /* <DEDUP_REMOVED lines=228> */
.L_x_1013:
[----:B------:R-:W-:-:S04]  /*6a00*/  LOP3.LUT R13, R15, 0xfffffffc, RZ, 0xc0, !PT ;  /* 0xfffffffc0f0d7812 */ /* 0x000fc800078ec0ff */
[----:B------:R-:W-:-:S05]  /*6a10*/  IADD3 R12, P1, PT, R13, R4, RZ ;  /* 0x000000040d0c7210 */ /* 0x000fca0007f3e0ff */
[----:B------:R-:W-:-:S05]  /*6a20*/  IMAD.X R13, RZ, RZ, R5, P1 ;  /* 0x000000ffff0d7224 */ /* 0x000fca00008e0605 */
[----:B------:R1:W5:Y:S03]  /*6a30*/  LDG.E R15, desc[UR36][R12.64] ;  /* 0x000000240c0f7981 */ /* 0x000366000c1e1900 */
.L_x_1009:
[----:B-----5:R-:W-:Y:S01]  /*6a40*/  FMUL.FTZ R27, R6, 1 ;  /* 0x3f800000061b7820 */ /* 0x020fe20000410000 */
[----:B------:R-:W2:Y:S01]  /*6a50*/  LDCU UR5, c[0x0][0x394] ;  /* 0x00007280ff0577ac */ /* 0x000ea20008000800 */
[----:B------:R-:W-:Y:S01]  /*6a60*/  FMUL.FTZ R18, R7, 1 ;  /* 0x3f80000007127820 */ /* 0x000fe20000410000 */
[----:B-1----:R-:W-:-:S03]  /*6a70*/  FMUL.FTZ R12, R14, 1 ;  /* 0x3f8000000e0c7820 */ /* 0x002fc60000410000 */
[----:B------:R-:W1:Y:S02]  /*6a80*/  F2F.F64.F32 R26, R27 ;  /* 0x0000001b001a7310 */ /* 0x000e640000201800 */
[----:B-1----:R-:W-:Y:S02]  /*6a90*/  LOP3.LUT R21, R21, R26, RZ, 0x3c, !PT ;  /* 0x0000001a15157212 */ /* 0x002fe400078e3cff */
[----:B0-----:R-:W-:Y:S02]  /*6aa0*/  MOV R26, UR4 ;  /* 0x00000004001a7c02 */ /* 0x001fe40008000f00 */
[----:B------:R-:W-:Y:S02]  /*6ab0*/  LOP3.LUT R9, R9, R27, RZ, 0x3c, !PT ;  /* 0x0000001b09097212 */ /* 0x000fe400078e3cff */
[----:B------:R-:W-:Y:S01]  /*6ac0*/  LEA R25, R26, R25, 0x2 ;  /* 0x000000191a197211 */ /* 0x000fe200078e10ff */
[----:B--2---:R-:W-:-:S15]  /*6ad0*/  IMAD.U32 R28, RZ, RZ, UR5 ;  /* 0x00000005ff1c7e24 */ /* 0x004fde000f8e00ff */
[----:B------:R-:W-:-:S15]  /*6ae0*/  NOP ;  /* 0x0000000000007918 */ /* 0x000fde0000000000 */
[----:B------:R-:W-:-:S15]  /*6af0*/  NOP ;  /* 0x0000000000007918 */ /* 0x000fde0000000000 */
[----:B------:R-:W-:-:S10]  /*6b00*/  NOP ;  /* 0x0000000000007918 */ /* 0x000fd40000000000 */
[----:B------:R-:W0:Y:S02]  /*6b10*/  F2F.F64.F32 R18, R18 ;  /* 0x0000001200127310 */ /* 0x000e240000201800 */
[----:B0-----:R-:W-:Y:S01]  /*6b20*/  LOP3.LUT R10, R10, R19, RZ, 0x3c, !PT ;  /* 0x000000130a0a7212 */ /* 0x001fe200078e3cff */
[----:B------:R-:W-:Y:S01]  /*6b30*/  IMAD R19, R26, 0x3, R25 ;  /* 0x000000031a137824 */ /* 0x000fe200078e0219 */
[----:B------:R-:W-:Y:S01]  /*6b40*/  LOP3.LUT R22, R22, R18, RZ, 0x3c, !PT ;  /* 0x0000001216167212 */ /* 0x000fe200078e3cff */
[----:B------:R-:W-:-:S03]  /*6b50*/  FMUL.FTZ R18, R15, 1 ;  /* 0x3f8000000f127820 */ /* 0x000fc60000410000 */
[----:B------:R-:W-:-:S15]  /*6b60*/  ISETP.GE.U32.AND P1, PT, R19, R28, PT ;  /* 0x0000001c1300720c */ /* 0x000fde0003f26070 */
        /* <DEDUP_REMOVED lines=13> */
.L_x_1008:
[----:B------:R-:W-:Y:S05]  /*6c40*/  BSYNC.RECONVERGENT B1 ;  /* 0x0000000000017941 */ /* 0x000fea0003800200 */
.L_x_1007:
[----:B------:R-:W-:Y:S01]  /*6c50*/  ISETP.GE.U32.AND P0, PT, R25, R28, PT ;  /* 0x0000001c1900720c */ /* 0x000fe20003f06070 */
[----:B------:R-:W-:Y:S01]  /*6c60*/  BSSY.RECONVERGENT B1, `(.L_x_1015) ;  /* 0x0000476000017945 */ /* 0x000fe20003800200 */
[----:B------:R-:W-:Y:S02]  /*6c70*/  MOV R8, R15 ;  /* 0x0000000f00087202 */ /* 0x000fe40000000f00 */
[----:B------:R-:W-:-:S09]  /*6c80*/  MOV R0, R14 ;  /* 0x0000000e00007202 */ /* 0x000fd20000000f00 */
        /* <DEDUP_REMOVED lines=282> */
.L_x_1018:
[----:B------:R-:W-:Y:S02]  /*7e30*/  SHF.R.U32.HI R12, RZ, 0x2, R2 ;  /* 0x00000002ff0c7819 */ /* 0x000fe40000011602 */
[----:B------:R-:W-:-:S07]  /*7e40*/  MOV R13, RZ ;  /* 0x000000ff000d7202 */ /* 0x000fce0000000f00 */
.L_x_1017:
[----:B------:R-:W0:Y:S02]  /*7e50*/  LDCU.64 UR4, c[0x0][0x760] ;  /* 0x0000ec00ff0477ac */ /* 0x000e240008000a00 */
[----:B0-----:R-:W-:-:S05]  /*7e60*/  IADD3 R3, P1, PT, R3, UR4, RZ ;  /* 0x0000000403037c10 */ /* 0x001fca000ff3e0ff */
[----:B------:R-:W-:Y:S01]  /*7e70*/  IMAD.X R2, RZ, RZ, UR5, P1 ;  /* 0x00000005ff027e24 */ /* 0x000fe200088e06ff */
[----:B------:R-:W-:-:S04]  /*7e80*/  LEA R18, P1, R12, R3, 0x2 ;  /* 0x000000030c127211 */ /* 0x000fc800078210ff */
[----:B------:R-:W-:-:S05]  /*7e90*/  LEA.HI.X R19, R12, R2, R13, 0x2, P1 ;  /* 0x000000020c137211 */ /* 0x000fca00008f140d */
[----:B------:R0:W5:Y:S01]  /*7ea0*/  LDG.E R6, desc[UR36][R18.64] ;  /* 0x0000002412067981 */ /* 0x000162000c1e1900 */
        /* <DEDUP_REMOVED lines=278> */
.L_x_1020:
[----:B------:R-:W-:Y:S02]  /*9010*/  SHF.R.U32.HI R18, RZ, 0x2, R7 ;  /* 0x00000002ff127819 */ /* 0x000fe40000011607 */
[----:B------:R-:W-:-:S07]  /*9020*/  MOV R19, RZ ;  /* 0x000000ff00137202 */ /* 0x000fce0000000f00 */
.L_x_1019:
        /* <DEDUP_REMOVED lines=281> */
.L_x_1022:
[----:B------:R-:W-:Y:S02]  /*a1c0*/  SHF.R.U32.HI R18, RZ, 0x2, R0 ;  /* 0x00000002ff127819 */ /* 0x000fe40000011600 */
[----:B------:R-:W-:-:S07]  /*a1d0*/  MOV R19, RZ ;  /* 0x000000ff00137202 */ /* 0x000fce0000000f00 */
.L_x_1021:
[----:B------:R-:W-:-:S04]  /*a1e0*/  LEA R12, P1, R18, R3, 0x2 ;  /* 0x00000003120c7211 */ /* 0x000fc800078210ff */
[----:B------:R-:W-:-:S05]  /*a1f0*/  LEA.HI.X R13, R18, R2, R19, 0x2, P1 ;  /* 0x00000002120d7211 */ /* 0x000fca00008f1413 */
[----:B------:R0:W5:Y:S01]  /*a200*/  LDG.E R0, desc[UR36][R12.64] ;  /* 0x000000240c007981 */ /* 0x000162000c1e1900 */
        /* <DEDUP_REMOVED lines=278> */
.L_x_1024:
[----:B------:R-:W-:Y:S01]  /*b370*/  SHF.R.U32.HI R12, RZ, 0x2, R5 ;  /* 0x00000002ff0c7819 */ /* 0x000fe20000011605 */
[----:B------:R-:W-:-:S07]  /*b380*/  IMAD.MOV.U32 R13, RZ, RZ, RZ ;  /* 0x000000ffff0d7224 */ /* 0x000fce00078e00ff */
.L_x_1023:
[----:B------:R-:W-:-:S04]  /*b390*/  LEA R4, P0, R12, R3, 0x2 ;  /* 0x000000030c047211 */ /* 0x000fc800078010ff */
[----:B------:R-:W-:-:S05]  /*b3a0*/  LEA.HI.X R5, R12, R2, R13, 0x2, P0 ;  /* 0x000000020c057211 */ /* 0x000fca00000f140d */
[----:B------:R0:W5:Y:S04]  /*b3b0*/  LDG.E R8, desc[UR36][R4.64] ;  /* 0x0000002404087981 */ /* 0x000168000c1e1900 */
.L_x_1016:
[----:B------:R-:W-:Y:S05]  /*b3c0*/  BSYNC.RECONVERGENT B1 ;  /* 0x0000000000017941 */ /* 0x000fea0003800200 */
.L_x_1015:
[----:B------:R-:W-:Y:S01]  /*b3d0*/  ISETP.GE.U32.AND P0, PT, R25, R28, PT ;  /* 0x0000001c1900720c */ /* 0x000fe20003f06070 */
[----:B------:R-:W-:-:S12]  /*b3e0*/  BSSY.RECONVERGENT B1, `(.L_x_1025) ;  /* 0x000001d000017945 */ /* 0x000fd80003800200 */
        /* <DEDUP_REMOVED lines=14> */
[----:B------:R-:W-:Y:S05]  /*b4d0*/  @P0 BRA `(.L_x_1026) ;  /* 0x0000000000340947 */ /* 0x000fea0003800000 */
[----:B------:R-:W-:Y:S02]  /*b4e0*/  IMAD.IADD R5, R5, 0x1, R26 ;  /* 0x0000000105057824 */ /* 0x000fe400078e021a */
[----:B------:R-:W-:-:S03]  /*b4f0*/  FMUL.FTZ R0, R0, 1 ;  /* 0x3f80000000007820 */ /* 0x000fc60000410000 */
[----:B------:R-:W-:Y:S01]  /*b500*/  ISETP.GE.U32.AND P0, PT, R5, R28, PT ;  /* 0x0000001c0500720c */ /* 0x000fe20003f06070 */
[----:B------:R-:W0:Y:S02]  /*b510*/  F2F.F64.F32 R2, R0 ;  /* 0x0000000000027310 */ /* 0x000e240000201800 */
[----:B0-----:R-:W-:Y:S02]  /*b520*/  LOP3.LUT R23, R23, R2, RZ, 0x3c, !PT ;  /* 0x0000000217177212 */ /* 0x001fe400078e3cff */
[----:B------:R-:W-:-:S08]  /*b530*/  LOP3.LUT R11, R11, R3, RZ, 0x3c, !PT ;  /* 0x000000030b0b7212 */ /* 0x000fd000078e3cff */
[----:B------:R-:W-:-:S15]  /*b540*/  @!P0 FMUL.FTZ R4, R8, 1 ;  /* 0x3f80000008048820 */ /* 0x000fde0000410000 */
[----:B------:R-:W-:-:S15]  /*b550*/  NOP ;  /* 0x0000000000007918 */ /* 0x000fde0000000000 */
[----:B------:R-:W-:-:S15]  /*b560*/  NOP ;  /* 0x0000000000007918 */ /* 0x000fde0000000000 */
[----:B------:R-:W-:-:S07]  /*b570*/  NOP ;  /* 0x0000000000007918 */ /* 0x000fce0000000000 */
[----:B------:R-:W0:Y:S02]  /*b580*/  @!P0 F2F.F64.F32 R4, R4 ;  /* 0x0000000400048310 */ /* 0x000e240000201800 */
[----:B0-----:R-:W-:Y:S02]  /*b590*/  @!P0 LOP3.LUT R24, R24, R4, RZ, 0x3c, !PT ;  /* 0x0000000418188212 */ /* 0x001fe400078e3cff */
[----:B------:R-:W-:-:S07]  /*b5a0*/  @!P0 LOP3.LUT R20, R20, R5, RZ, 0x3c, !PT ;  /* 0x0000000514148212 */ /* 0x000fce00078e3cff */
.L_x_1026:
[----:B------:R-:W-:Y:S05]  /*b5b0*/  BSYNC.RECONVERGENT B1 ;  /* 0x0000000000017941 */ /* 0x000fea0003800200 */
.L_x_1025:
[----:B------:R-:W-:Y:S02]  /*b5c0*/  LOP3.LUT R21, R23, R22, R21, 0x96, !PT ;  /* 0x0000001617157212 */ /* 0x000fe400078e9615 */
[----:B------:R-:W-:Y:S02]  /*b5d0*/  LOP3.LUT R9, R11, R10, R9, 0x96, !PT ;  /* 0x0000000a0b097212 */ /* 0x000fe400078e9609 */
[----:B------:R-:W-:Y:S02]  /*b5e0*/  LOP3.LUT R14, R21, R24, RZ, 0x3c, !PT ;  /* 0x00000018150e7212 */ /* 0x000fe400078e3cff */
[----:B------:R-:W-:-:S07]  /*b5f0*/  LOP3.LUT R15, R9, R20, RZ, 0x3c, !PT ;  /* 0x00000014090f7212 */ /* 0x000fce00078e3cff */
.L_x_980:
[----:B------:R-:W-:Y:S05]  /*b600*/  BSYNC.RECONVERGENT B0 ;  /* 0x0000000000007941 */ /* 0x000fea0003800200 */
.L_x_979:
        /* <DEDUP_REMOVED lines=17> */
.L_x_1028:
        /* <DEDUP_REMOVED lines=14> */
.L_x_1027:
        /* <DEDUP_REMOVED lines=18> */
.L_x_1031:
        /* <DEDUP_REMOVED lines=13> */
.L_x_1030:
[----:B------:R-:W-:Y:S01]  /*b9f0*/  BAR.SYNC.DEFER_BLOCKING 0x0 ;  /* 0x0000000000007b1d */ /* 0x000fe20000010000 */
[----:B------:R-:W-:-:S09]  /*ba00*/  UISETP.GE.U32.AND UP0, UPT, UR4, 0x2, UPT ;  /* 0x000000020400788c */ /* 0x000fd2000bf06070 */
[----:B------:R-:W-:Y:S05]  /*ba10*/  BRA.U !UP0, `(.L_x_1029) ;  /* 0x0000000108207547 */ /* 0x000fea000b800000 */
[----:B------:R-:W-:-:S07]  /*ba20*/  IMAD.MOV.U32 R2, RZ, RZ, 0x1 ;  /* 0x00000001ff027424 */ /* 0x000fce00078e00ff */
.L_x_1032:
[----:B------:R-:W1:Y:S04]  /*ba30*/  SHFL.DOWN PT, R4, R15, R2, 0x1f ;  /* 0x08001f020f047589 */ /* 0x000e6800000e0000 */
[----:B------:R5:W0:Y:S02]  /*ba40*/  SHFL.DOWN PT, R3, R14, R2, 0x1f ;  /* 0x08001f020e037589 */ /* 0x000a2400000e0000 */
[----:B-----5:R-:W-:-:S04]  /*ba50*/  SHF.L.U32 R2, R2, 0x1, RZ ;  /* 0x0000000102027819 */ /* 0x020fc800000006ff */
[----:B------:R-:W-:Y:S02]  /*ba60*/  ISETP.GE.AND P0, PT, R2, UR4, PT ;  /* 0x0000000402007c0c */ /* 0x000fe4000bf06270 */
[----:B-1-34-:R-:W-:Y:S02]  /*ba70*/  LOP3.LUT R15, R4, R15, RZ, 0x3c, !PT ;  /* 0x0000000f040f7212 */ /* 0x01afe400078e3cff */
[----:B0-----:R-:W-:-:S09]  /*ba80*/  LOP3.LUT R14, R3, R14, RZ, 0x3c, !PT ;  /* 0x0000000e030e7212 */ /* 0x001fd200078e3cff */
[----:B------:R-:W-:Y:S05]  /*ba90*/  @!P0 BRA `(.L_x_1032) ;  /* 0xfffffffc00e48947 */ /* 0x000fea000383ffff */
.L_x_1029:
        /* <DEDUP_REMOVED lines=282> */
.L_x_1033:
        /* <DEDUP_REMOVED lines=296> */
.L_x_1035:
        /* <DEDUP_REMOVED lines=24> */
.L_x_1037:
[----:B------:R-:W-:Y:S05]  /*e040*/  BSYNC.RECONVERGENT B0 ;  /* 0x0000000000007941 */ /* 0x000fea0003800200 */
.L_x_1036:
        /* <DEDUP_REMOVED lines=35> */
.L_x_1039:
[----:B------:R-:W-:Y:S05]  /*e280*/  BSYNC.RECONVERGENT B0 ;  /* 0x0000000000007941 */ /* 0x000fea0003800200 */
.L_x_1038:
        /* <DEDUP_REMOVED lines=35> */
.L_x_1044:
        /* <DEDUP_REMOVED lines=9> */
.L_x_1043:
[----:B------:R-:W-:Y:S05]  /*e550*/  BRA `(.L_x_1042) ;  /* 0x0000000000587947 */ /* 0x000fea0003800000 */
.L_x_1041:
        /* <DEDUP_REMOVED lines=12> */
.L_x_1045:
        /* <DEDUP_REMOVED lines=10> */
.L_x_1042:
[----:B------:R-:W-:Y:S05]  /*e6c0*/  BSYNC.RECONVERGENT B0 ;  /* 0x0000000000007941 */ /* 0x000fea0003800200 */
.L_x_1040:
        /* <DEDUP_REMOVED lines=12> */
.L_x_1047:
        /* <DEDUP_REMOVED lines=14> */
.L_x_1046:
        /* <DEDUP_REMOVED lines=9> */
.L_x_1050:
        /* <DEDUP_REMOVED lines=13> */
.L_x_1049:
[----:B------:R-:W-:Y:S01]  /*e9d0*/  BAR.SYNC.DEFER_BLOCKING 0x0 ;  /* 0x0000000000007b1d */ /* 0x000fe20000010000 */
[----:B------:R-:W-:-:S09]  /*e9e0*/  UISETP.GE.U32.AND UP0, UPT, UR4, 0x2, UPT ;  /* 0x000000020400788c */ /* 0x000fd2000bf06070 */
[----:B------:R-:W-:Y:S05]  /*e9f0*/  BRA.U !UP0, `(.L_x_1048) ;  /* 0x0000000108287547 */ /* 0x000fea000b800000 */
[----:B------:R-:W-:-:S07]  /*ea00*/  HFMA2 R7, -RZ, RZ, 0, 5.9604644775390625e-08 ;  /* 0x00000001ff077431 */ /* 0x000fce00000001ff */
.L_x_1051:
        /* <DEDUP_REMOVED lines=9> */
.L_x_1048:
        /* <DEDUP_REMOVED lines=16> */
.L_x_1053:
        /* <DEDUP_REMOVED lines=20> */
.L_x_1055:
[----:B------:R-:W3:Y:S02]  /*ece0*/  LDCU.64 UR4, c[0x0][0x768] ;  /* 0x0000ed00ff0477ac */ /* 0x000ee40008000a00 */
[----:B---3--:R-:W-:-:S05]  /*ecf0*/  IADD3 R18, P0, PT, R18, UR4, RZ ;  /* 0x0000000412127c10 */ /* 0x008fca000ff1e0ff */
[----:B------:R-:W-:-:S05]  /*ed00*/  IMAD.X R19, RZ, RZ, UR5, P0 ;  /* 0x00000005ff137e24 */ /* 0x000fca00080e06ff */
[----:B------:R-:W-:Y:S01]  /*ed10*/  STG.E.64 desc[UR36][R18.64], R16 ;  /* 0x0000001012007986 */ /* 0x000fe2000c101b24 */
[----:B------:R-:W-:Y:S05]  /*ed20*/  EXIT ;  /* 0x000000000000794d */ /* 0x000fea0003800000 */
.L_x_1054:
[----:B------:R-:W-:Y:S01]  /*ed30*/  STG.E.64 desc[UR36][R4.64], R16 ;  /* 0x0000001004007986 */ /* 0x000fe2000c101b24 */
[----:B------:R-:W-:Y:S05]  /*ed40*/  EXIT ;  /* 0x000000000000794d */ /* 0x000fea0003800000 */
.L_x_1052:
        /* <DEDUP_REMOVED lines=8> */
.L_x_1056:
        /* <DEDUP_REMOVED lines=20> */
.L_x_1058:
[----:B------:R-:W3:Y:S02]  /*ef10*/  LDCU.64 UR4, c[0x0][0x768] ;  /* 0x0000ed00ff0477ac */ /* 0x000ee40008000a00 */
[----:B---3--:R-:W-:-:S04]  /*ef20*/  IADD3 R18, P0, PT, R18, UR4, RZ ;  /* 0x0000000412127c10 */ /* 0x008fc8000ff1e0ff */
[----:B------:R-:W-:-:S05]  /*ef30*/  IADD3.X R19, PT, PT, RZ, UR5, RZ, P0, !PT ;  /* 0x00000005ff137c10 */ /* 0x000fca00087fe4ff */
[----:B------:R-:W-:Y:S01]  /*ef40*/  STG.E.64 desc[UR36][R18.64], R16 ;  /* 0x0000001012007986 */ /* 0x000fe2000c101b24 */
[----:B------:R-:W-:Y:S05]  /*ef50*/  EXIT ;  /* 0x000000000000794d */ /* 0x000fea0003800000 */
.L_x_1057:
[----:B------:R-:W-:Y:S01]  /*ef60*/  STG.E.64 desc[UR36][R2.64], R16 ;  /* 0x0000001002007986 */ /* 0x000fe2000c101b24 */
[----:B------:R-:W-:Y:S05]  /*ef70*/  EXIT ;  /* 0x000000000000794d */ /* 0x000fea0003800000 */
.L_x_1034:
        /* <DEDUP_REMOVED lines=25> */
.L_x_1060:
        /* <DEDUP_REMOVED lines=22> */
.L_x_1062:
[----:B------:R-:W0:Y:S02]  /*f270*/  LDCU.64 UR4, c[0x0][0x768] ;  /* 0x0000ed00ff0477ac */ /* 0x000e240008000a00 */
[----:B0-----:R-:W-:-:S04]  /*f280*/  IADD3 R18, P0, PT, R18, UR4, RZ ;  /* 0x0000000412127c10 */ /* 0x001fc8000ff1e0ff */
[----:B------:R-:W-:-:S05]  /*f290*/  IADD3.X R19, PT, PT, RZ, UR5, RZ, P0, !PT ;  /* 0x00000005ff137c10 */ /* 0x000fca00087fe4ff */
[----:B------:R-:W-:Y:S01]  /*f2a0*/  STG.E.64 desc[UR36][R18.64], R16 ;  /* 0x0000001012007986 */ /* 0x000fe2000c101b24 */
[----:B------:R-:W-:Y:S05]  /*f2b0*/  EXIT ;  /* 0x000000000000794d */ /* 0x000fea0003800000 */
.L_x_1061:
[----:B------:R-:W-:Y:S01]  /*f2c0*/  STG.E.64 desc[UR36][R4.64], R16 ;  /* 0x0000001004007986 */ /* 0x000fe2000c101b24 */
[----:B------:R-:W-:Y:S05]  /*f2d0*/  EXIT ;  /* 0x000000000000794d */ /* 0x000fea0003800000 */
.L_x_1059:
        /* <DEDUP_REMOVED lines=8> */
.L_x_1063:
        /* <DEDUP_REMOVED lines=22> */
.L_x_1065:
[----:B------:R-:W0:Y:S02]  /*f4c0*/  LDCU.64 UR4, c[0x0][0x768] ;  /* 0x0000ed00ff0477ac */ /* 0x000e240008000a00 */
[----:B0-----:R-:W-:-:S04]  /*f4d0*/  IADD3 R18, P0, PT, R18, UR4, RZ ;  /* 0x0000000412127c10 */ /* 0x001fc8000ff1e0ff */
[----:B------:R-:W-:-:S05]  /*f4e0*/  IADD3.X R19, PT, PT, RZ, UR5, RZ, P0, !PT ;  /* 0x00000005ff137c10 */ /* 0x000fca00087fe4ff */
[----:B------:R-:W-:Y:S01]  /*f4f0*/  STG.E.64 desc[UR36][R18.64], R16 ;  /* 0x0000001012007986 */ /* 0x000fe2000c101b24 */
[----:B------:R-:W-:Y:S05]  /*f500*/  EXIT ;  /* 0x000000000000794d */ /* 0x000fea0003800000 */
.L_x_1064:
[----:B------:R-:W-:Y:S01]  /*f510*/  STG.E.64 desc[UR36][R2.64], R16 ;  /* 0x0000001002007986 */ /* 0x000fe2000c101b24 */
[----:B------:R-:W-:Y:S05]  /*f520*/  EXIT ;  /* 0x000000000000794d */ /* 0x000fea0003800000 */
.L_x_1066:
        /* <DEDUP_REMOVED lines=13> */
.L_x_9963:


//--------------------- .text._ZN2at6native13reduce_kernelILi256ELi2ENS0_8ReduceOpIfNS0_14func_wrapper_tIdZNS0_15xor_sum_functorIfvEclERNS_14TensorIteratorEEUlddE_EEjdLi4ELi4EEEEEvT1_ --------------------------
	.section	.text._ZN2at6native13reduce_kernelILi256ELi2ENS0_8ReduceOpIfNS0_14func_wrapper_tIdZNS0_15xor_sum_functorIfvEclERNS_14TensorIteratorEEUlddE_EEjdLi4ELi4EEEEEvT1_,"ax",@progbits
	.align	128
        .global         _ZN2at6native13reduce_kernelILi256ELi2ENS0_8ReduceOpIfNS0_14func_wrapper_tIdZNS0_15xor_sum_functorIfvEclERNS_14TensorIteratorEEUlddE_EEjdLi4ELi4EEEEEvT1_
        .type           _ZN2at6native13reduce_kernelILi256ELi2ENS0_8ReduceOpIfNS0_14func_wrapper_tIdZNS0_15xor_sum_functorIfvEclERNS_14TensorIteratorEEUlddE_EEjdLi4ELi4EEEEEvT1_,@function
        .size           _ZN2at6native13reduce_kernelILi256ELi2ENS0_8ReduceOpIfNS0_14func_wrapper_tIdZNS0_15xor_sum_functorIfvEclERNS_14TensorIteratorEEUlddE_EEjdLi4ELi4EEEEEvT1_,(.L_x_9964 - _ZN2at6native13reduce_kernelILi256ELi2ENS0_8ReduceOpIfNS0_14func_wrapper_tIdZNS0_15xor_sum_functorIfvEclERNS_14TensorIteratorEEUlddE_EEjdLi4ELi4EEEEEvT1_)
        .other          _ZN2at6native13reduce_kernelILi256ELi2ENS0_8ReduceOpIfNS0_14func_wrapper_tIdZNS0_15xor_sum_functorIfvEclERNS_14TensorIteratorEEUlddE_EEjdLi4ELi4EEEEEvT1_,@"STO_CUDA_ENTRY STV_DEFAULT"
_ZN2at6native13reduce_kernelILi256ELi2ENS0_8ReduceOpIfNS0_14func_wrapper_tIdZNS0_15xor_sum_functorIfvEclERNS_14TensorIteratorEEUlddE_EEjdLi4ELi4EEEEEvT1_:
.text._ZN2at6native13reduce_kernelILi256ELi2ENS0_8ReduceOpIfNS0_14func_wrapper_tIdZNS0_15xor_sum_functorIfvEclERNS_14TensorIteratorEEUlddE_EEjdLi4ELi4EEEEEvT1_:
        /* <DEDUP_REMOVED lines=297> */
.L_x_1067:
        /* <DEDUP_REMOVED lines=32> */
.L_x_1071:
        /* <DEDUP_REMOVED lines=37> */
.L_x_1075:
[----:B------:R-:W-:Y:S05]  /*16e0*/  BSYNC.RECONVERGENT B1 ;  /* 0x0000000000017941 */ /* 0x000fea0003800200 */
.L_x_1074:
[----:B------:R-:W0:Y:S01]  /*16f0*/  LDC R4, c[0x0][0x394] ;  /* 0x0000e500ff047b82 */ /* 0x000e220000000800 */
[----:B------:R-:W-:-:S05]  /*1700*/  IADD3 R22, P0, PT, R22, 0x10, RZ ;  /* 0x0000001016167810 */ /* 0x000fca0007f1e0ff */
[----:B------:R-:W-:Y:S01]  /*1710*/  IMAD.X R23, RZ, RZ, R23, P0 ;  /* 0x000000ffff177224 */ /* 0x000fe200000e0617 */
[----:B0-----:R-:W-:-:S07]  /*1720*/  IADD3 R19, PT, PT, R11, -0x4, R4 ;  /* 0xfffffffc0b137810 */ /* 0x001fce0007ffe004 */
.L_x_1073:
[----:B------:R-:W-:Y:S05]  /*1730*/  BSYNC.RECONVERGENT B0 ;  /* 0x0000000000007941 */ /* 0x000fea0003800200 */
.L_x_1072:
        /* <DEDUP_REMOVED lines=18> */
.L_x_1078:
        /* <DEDUP_REMOVED lines=32> */
.L_x_1077:
[----:B------:R-:W-:Y:S05]  /*1a60*/  BSYNC.RECONVERGENT B0 ;  /* 0x0000000000007941 */ /* 0x000fea0003800200 */
.L_x_1076:
        /* <DEDUP_REMOVED lines=12> */
.L_x_1080:
[----:B------:R-:W-:Y:S05]  /*1b30*/  BSYNC.RECONVERGENT B0 ;  /* 0x0000000000007941 */ /* 0x000fea0003800200 */
.L_x_1079:
[----:B------:R-:W-:Y:S02]  /*1b40*/  LOP3.LUT R4, R29, R27, R8, 0x96, !PT ;  /* 0x0000001b1d047212 */ /* 0x000fe400078e9608 */
[----:B------:R-:W-:Y:S02]  /*1b50*/  CS2R R12, SRZ ;  /* 0x00000000000c7805 */ /* 0x000fe4000001ff00 */
[----:B------:R-:W-:Y:S02]  /*1b60*/  LOP3.LUT R9, R31, R26, R9, 0x96, !PT ;  /* 0x0000001a1f097212 */ /* 0x000fe400078e9609 */
[----:B------:R-:W-:Y:S02]  /*1b70*/  LOP3.LUT R4, R4, R3, RZ, 0x3c, !PT ;  /* 0x0000000304047212 */ /* 0x000fe400078e3cff */
[----:B------:R-:W-:Y:S01]  /*1b80*/  LOP3.LUT R3, R9, R0, RZ, 0x3c, !PT ;  /* 0x0000000009037212 */ /* 0x000fe200078e3cff */
[----:B------:R-:W-:Y:S06]  /*1b90*/  BRA `(.L_x_1081) ;  /* 0x000000a800d47947 */ /* 0x000fec0003800000 */
.L_x_1070:
        /* <DEDUP_REMOVED lines=41> */
.L_x_1085:
[----:B------:R-:W-:Y:S01]  /*1e30*/  SHF.R.U32.HI R15, RZ, 0x1, R5 ;  /* 0x00000001ff0f7819 */ /* 0x000fe20000011605 */
[----:B------:R-:W-:-:S03]  /*1e40*/  IMAD.IADD R5, R5, 0x1, R6 ;  /* 0x0000000105057824 */ /* 0x000fc600078e0206 */
[C---:B------:R-:W-:Y:S01]  /*1e50*/  IADD3 R20, PT, PT, R15.reuse, R6, RZ ;  /* 0x000000060f147210 */ /* 0x040fe20007ffe0ff */
[----:B------:R-:W-:Y:S01]  /*1e60*/  IMAD.WIDE.U32 R12, R15, 0x8, R22 ;  /* 0x000000080f0c7825 */ /* 0x000fe200078e0016 */
[--C-:B------:R-:W-:Y:S02]  /*1e70*/  SHF.R.U32.HI R21, RZ, 0x1, R5.reuse ;  /* 0x00000001ff157819 */ /* 0x100fe40000011605 */
[----:B------:R-:W-:Y:S01]  /*1e80*/  SHF.L.U32 R26, R20, 0x3, RZ ;  /* 0x00000003141a7819 */ /* 0x000fe200000006ff */
[----:B------:R-:W-:Y:S01]  /*1e90*/  IMAD R5, R6, 0x2, R5 ;  /* 0x0000000206057824 */ /* 0x000fe200078e0205 */
[----:B------:R-:W-:Y:S01]  /*1ea0*/  SHF.R.U32.HI R20, RZ, 0x1d, R20 ;  /* 0x0000001dff147819 */ /* 0x000fe20000011614 */
[----:B------:R-:W-:Y:S01]  /*1eb0*/  IMAD.WIDE.U32 R14, R21, 0x8, R22 ;  /* 0x00000008150e7825 */ /* 0x000fe200078e0016 */
[----:B------:R-:W-:Y:S01]  /*1ec0*/  LOP3.LUT R27, R26, 0xfffffff8, RZ, 0xc0, !PT ;  /* 0xfffffff81a1b7812 */ /* 0x000fe200078ec0ff */
[----:B------:R-:W2:Y:S01]  /*1ed0*/  LDG.E.64 R12, desc[UR36][R12.64] ;  /* 0x000000240c0c7981 */ /* 0x000ea2000c1e1b00 */
[----:B------:R-:W-:-:S02]  /*1ee0*/  SHF.R.U32.HI R21, RZ, 0x1, R5 ;  /* 0x00000001ff157819 */ /* 0x000fc40000011605 */
[----:B------:R-:W-:Y:S01]  /*1ef0*/  LOP3.LUT R29, R20, 0x3, RZ, 0xc0, !PT ;  /* 0x00000003141d7812 */ /* 0x000fe200078ec0ff */
[----:B------:R-:W3:Y:S01]  /*1f00*/  LDG.E.64 R14, desc[UR36][R14.64] ;  /* 0x000000240e0e7981 */ /* 0x000ee2000c1e1b00 */
[----:B------:R-:W-:Y:S01]  /*1f10*/  IADD3 R26, P0, PT, R22, R27, RZ ;  /* 0x0000001b161a7210 */ /* 0x000fe20007f1e0ff */
[----:B------:R-:W-:-:S04]  /*1f20*/  IMAD.WIDE.U32 R20, R21, 0x8, R22 ;  /* 0x0000000815147825 */ /* 0x000fc800078e0016 */
[----:B------:R-:W-:Y:S02]  /*1f30*/  IMAD.X R27, R23, 0x1, R29, P0 ;  /* 0x00000001171b7824 */ /* 0x000fe400000e061d */
[----:B------:R-:W4:Y:S04]  /*1f40*/  LDG.E.64 R20, desc[UR36][R20.64] ;  /* 0x0000002414147981 */ /* 0x000f28000c1e1b00 */
[----:B------:R-:W5:Y:S01]  /*1f50*/  LDG.E.64 R26, desc[UR36][R26.64] ;  /* 0x000000241a1a7981 */ /* 0x000f62000c1e1b00 */
[----:B------:R-:W-:-:S05]  /*1f60*/  IADD3 R5, PT, PT, R5, R6, RZ ;  /* 0x0000000605057210 */ /* 0x000fca0007ffe0ff */
[----:B------:R-:W-:-:S05]  /*1f70*/  IMAD R50, R6, 0x3, R5 ;  /* 0x0000000306327824 */ /* 0x000fca00078e0205 */
[----:B------:R-:W-:Y:S01]  /*1f80*/  ISETP.GE.U32.AND P0, PT, R50, R45, PT ;  /* 0x0000002d3200720c */ /* 0x000fe20003f06070 */
[----:B--2---:R-:W-:Y:S01]  /*1f90*/  FMUL.FTZ R48, R12, 1 ;  /* 0x3f8000000c307820 */ /* 0x004fe20000410000 */
[----:B------:R-:W-:Y:S01]  /*1fa0*/  FMUL.FTZ R46, R13, 1 ;  /* 0x3f8000000d2e7820 */ /* 0x000fe20000410000 */
[----:B---3--:R-:W-:Y:S01]  /*1fb0*/  FMUL.FTZ R28, R14, 1 ;  /* 0x3f8000000e1c7820 */ /* 0x008fe20000410000 */
[----:B------:R-:W-:-:S03]  /*1fc0*/  FMUL.FTZ R30, R15, 1 ;  /* 0x3f8000000f1e7820 */ /* 0x000fc60000410000 */
[----:B------:R-:W1:Y:S02]  /*1fd0*/  F2F.F64.F32 R48, R48 ;  /* 0x0000003000307310 */ /* 0x000e640000201800 */
[----:B-1----:R-:W-:Y:S02]  /*1fe0*/  LOP3.LUT R4, R4, R48, RZ, 0x3c, !PT ;  /* 0x0000003004047212 */ /* 0x002fe400078e3cff */
[----:B------:R-:W-:Y:S01]  /*1ff0*/  LOP3.LUT R3, R3, R49, RZ, 0x3c, !PT ;  /* 0x0000003103037212 */ /* 0x000fe200078e3cff */
[----:B----4-:R-:W-:Y:S01]  /*2000*/  FMUL.FTZ R32, R20, 1 ;  /* 0x3f80000014207820 */ /* 0x010fe20000410000 */
[----:B-----5:R-:W-:Y:S01]  /*2010*/  FMUL.FTZ R34, R26, 1 ;  /* 0x3f8000001a227820 */ /* 0x020fe20000410000 */
[----:B------:R-:W-:-:S15]  /*2020*/  FMUL.FTZ R36, R27, 1 ;  /* 0x3f8000001b247820 */ /* 0x000fde0000410000 */
[----:B------:R-:W-:-:S15]  /*2030*/  NOP ;  /* 0x0000000000007918 */ /* 0x000fde0000000000 */
[----:B------:R-:W-:-:S15]  /*2040*/  NOP ;  /* 0x0000000000007918 */ /* 0x000fde0000000000 */
[----:B------:R-:W-:-:S12]  /*2050*/  NOP ;  /* 0x0000000000007918 */ /* 0x000fd80000000000 */
[----:B------:R-:W1:Y:S02]  /*2060*/  F2F.F64.F32 R28, R28 ;  /* 0x0000001c001c7310 */ /* 0x000e640000201800 */
[----:B-1----:R-:W-:Y:S01]  /*2070*/  LOP3.LUT R41, R41, R28, RZ, 0x3c, !PT ;  /* 0x0000001c29297212 */ /* 0x002fe200078e3cff */
[----:B------:R-:W-:Y:S01]  /*2080*/  FMUL.FTZ R28, R21, 1 ;  /* 0x3f800000151c7820 */ /* 0x000fe20000410000 */
        /* <DEDUP_REMOVED lines=39> */
.L_x_1084:
[----:B------:R-:W-:Y:S05]  /*2300*/  BSYNC.RECONVERGENT B0 ;  /* 0x0000000000007941 */ /* 0x000fea0003800200 */
.L_x_1083:
[----:B------:R-:W-:Y:S01]  /*2310*/  ISETP.GE.U32.AND P0, PT, R5, R45, PT ;  /* 0x0000002d0500720c */ /* 0x000fe20003f06070 */
[----:B------:R-:W-:-:S12]  /*2320*/  BSSY.RECONVERGENT B0, `(.L_x_1086) ;  /* 0x0000016000007945 */ /* 0x000fd80003800200 */
[----:B------:R-:W-:Y:S05]  /*2330*/  @P0 BRA `(.L_x_1087) ;  /* 0x0000000000500947 */ /* 0x000fea0003800000 */
[----:B------:R-:W-:-:S05]  /*2340*/  SHF.R.U32.HI R13, RZ, 0x1, R5 ;  /* 0x00000001ff0d7819 */ /* 0x000fca0000011605 */
[----:B------:R-:W-:-:S06]  /*2350*/  IMAD.WIDE.U32 R12, R13, 0x8, R22 ;  /* 0x000000080d0c7825 */ /* 0x000fcc00078e0016 */
[----:B------:R-:W5:Y:S01]  /*2360*/  LDG.E.64 R12, desc[UR36][R12.64] ;  /* 0x000000240c0c7981 */ /* 0x000f62000c1e1b00 */
[----:B------:R-:W-:-:S05]  /*2370*/  IMAD.IADD R28, R5, 0x1, R6 ;  /* 0x00000001051c7824 */ /* 0x000fca00078e0206 */
[----:B------:R-:W-:-:S13]  /*2380*/  ISETP.GE.U32.AND P1, PT, R28, R45, PT ;  /* 0x0000002d1c00720c */ /* 0x000fda0003f26070 */
[----:B------:R-:W-:Y:S05]  /*2390*/  @P1 BRA `(.L_x_1087) ;  /* 0x0000000000381947 */ /* 0x000fea0003800000 */
[----:B------:R-:W-:-:S05]  /*23a0*/  SHF.R.U32.HI R15, RZ, 0x1, R28 ;  /* 0x00000001ff0f7819 */ /* 0x000fca000001161c */
[----:B------:R-:W-:-:S06]  /*23b0*/  IMAD.WIDE.U32 R14, R15, 0x8, R22 ;  /* 0x000000080f0e7825 */ /* 0x000fcc00078e0016 */
[----:B------:R-:W5:Y:S01]  /*23c0*/  LDG.E.64 R14, desc[UR36][R14.64] ;  /* 0x000000240e0e7981 */ /* 0x000f62000c1e1b00 */
[----:B------:R-:W-:-:S04]  /*23d0*/  IADD3 R28, PT, PT, R28, R6, RZ ;  /* 0x000000061c1c7210 */ /* 0x000fc80007ffe0ff */
[----:B------:R-:W-:-:S13]  /*23e0*/  ISETP.GE.U32.AND P1, PT, R28, R45, PT ;  /* 0x0000002d1c00720c */ /* 0x000fda0003f26070 */
[----:B------:R-:W-:Y:S05]  /*23f0*/  @P1 BRA `(.L_x_1087) ;  /* 0x0000000000201947 */ /* 0x000fea0003800000 */
[----:B------:R-:W-:Y:S01]  /*2400*/  IMAD.IADD R26, R28, 0x1, R6 ;  /* 0x000000011c1a7824 */ /* 0x000fe200078e0206 */
[----:B------:R-:W-:-:S04]  /*2410*/  SHF.R.U32.HI R27, RZ, 0x1, R28 ;  /* 0x00000001ff1b7819 */ /* 0x000fc8000001161c */
[----:B------:R-:W-:-:S13]  /*2420*/  ISETP.GE.U32.AND P1, PT, R26, R45, PT ;  /* 0x0000002d1a00720c */ /* 0x000fda0003f26070 */
[----:B------:R-:W-:Y:S01]  /*2430*/  @!P1 SHF.R.U32.HI R29, RZ, 0x1, R26 ;  /* 0x00000001ff1d9819 */ /* 0x000fe2000001161a */
[----:B------:R-:W-:-:S04]  /*2440*/  IMAD.WIDE.U32 R26, R27, 0x8, R22 ;  /* 0x000000081b1a7825 */ /* 0x000fc800078e0016 */
[----:B------:R-:W-:Y:S02]  /*2450*/  @!P1 IMAD.WIDE.U32 R22, R29, 0x8, R22 ;  /* 0x000000081d169825 */ /* 0x000fe400078e0016 */
[----:B------:R-:W5:Y:S04]  /*2460*/  LDG.E.64 R26, desc[UR36][R26.64] ;  /* 0x000000241a1a7981 */ /* 0x000f68000c1e1b00 */
[----:B------:R1:W5:Y:S02]  /*2470*/  @!P1 LDG.E.64 R20, desc[UR36][R22.64] ;  /* 0x0000002416149981 */ /* 0x000364000c1e1b00 */
.L_x_1087:
[----:B------:R-:W-:Y:S05]  /*2480*/  BSYNC.RECONVERGENT B0 ;  /* 0x0000000000007941 */ /* 0x000fea0003800200 */
.L_x_1086:
[----:B------:R-:W-:Y:S04]  /*2490*/  BSSY.RECONVERGENT B0, `(.L_x_1088) ;  /* 0x0000039000007945 */ /* 0x000fe80003800200 */
[----:B------:R-:W-:Y:S05]  /*24a0*/  @P0 BRA `(.L_x_1089) ;  /* 0x0000000000dc0947 */ /* 0x000fea0003800000 */
[----:B------:R-:W-:Y:S01]  /*24b0*/  IADD3 R5, PT, PT, R5, R6, RZ ;  /* 0x0000000605057210 */ /* 0x000fe20007ffe0ff */
[----:B-1---5:R-:W-:Y:S01]  /*24c0*/  FMUL.FTZ R22, R12, 1 ;  /* 0x3f8000000c167820 */ /* 0x022fe20000410000 */
[----:B------:R-:W-:Y:S02]  /*24d0*/  FMUL.FTZ R13, R13, 1 ;  /* 0x3f8000000d0d7820 */ /* 0x000fe40000410000 */
[----:B------:R-:W-:-:S03]  /*24e0*/  ISETP.GE.U32.AND P0, PT, R5, R45, PT ;  /* 0x0000002d0500720c */ /* 0x000fc60003f06070 */
        /* <DEDUP_REMOVED lines=11> */
[----:B------:R-:W-:Y:S01]  /*25a0*/  FMUL.FTZ R12, R14, 1 ;  /* 0x3f8000000e0c7820 */ /* 0x000fe20000410000 */
        /* <DEDUP_REMOVED lines=13> */
[----:B------:R-:W-:Y:S01]  /*2680*/  FMUL.FTZ R12, R26, 1 ;  /* 0x3f8000001a0c7820 */ /* 0x000fe20000410000 */
[----:B------:R-:W-:Y:S02]  /*2690*/  FMUL.FTZ R14, R27, 1 ;  /* 0x3f8000001b0e7820 */ /* 0x000fe40000410000 */
[----:B------:R-:W-:-:S03]  /*26a0*/  ISETP.GE.U32.AND P0, PT, R6, R45, PT ;  /* 0x0000002d0600720c */ /* 0x000fc60003f06070 */
[----:B------:R-:W1:Y:S02]  /*26b0*/  F2F.F64.F32 R12, R12 ;  /* 0x0000000c000c7310 */ /* 0x000e640000201800 */
[----:B-1----:R-:W-:Y:S02]  /*26c0*/  LOP3.LUT R19, R19, R12, RZ, 0x3c, !PT ;  /* 0x0000000c13137212 */ /* 0x002fe400078e3cff */
[----:B------:R-:W-:-:S06]  /*26d0*/  LOP3.LUT R39, R39, R13, RZ, 0x3c, !PT ;  /* 0x0000000d27277212 */ /* 0x000fcc00078e3cff */
[----:B------:R-:W-:Y:S01]  /*26e0*/  @!P0 FMUL.FTZ R20, R20, 1 ;  /* 0x3f80000014148820 */ /* 0x000fe20000410000 */
[----:B------:R-:W-:-:S15]  /*26f0*/  @!P0 FMUL.FTZ R21, R21, 1 ;  /* 0x3f80000015158820 */ /* 0x000fde0000410000 */
[----:B------:R-:W-:-:S15]  /*2700*/  NOP ;  /* 0x0000000000007918 */ /* 0x000fde0000000000 */
[----:B------:R-:W-:-:S15]  /*2710*/  NOP ;  /* 0x0000000000007918 */ /* 0x000fde0000000000 */
[----:B------:R-:W-:-:S08]  /*2720*/  NOP ;  /* 0x0000000000007918 */ /* 0x000fd00000000000 */
[----:B------:R-:W1:Y:S02]  /*2730*/  F2F.F64.F32 R14, R14 ;  /* 0x0000000e000e7310 */ /* 0x000e640000201800 */
[----:B-1----:R-:W-:Y:S02]  /*2740*/  LOP3.LUT R38, R38, R14, RZ, 0x3c, !PT ;  /* 0x0000000e26267212 */ /* 0x002fe400078e3cff */
[----:B------:R-:W-:-:S15]  /*2750*/  LOP3.LUT R44, R44, R15, RZ, 0x3c, !PT ;  /* 0x0000000f2c2c7212 */ /* 0x000fde00078e3cff */
[----:B------:R-:W-:-:S15]  /*2760*/  NOP ;  /* 0x0000000000007918 */ /* 0x000fde0000000000 */
[----:B------:R-:W-:-:S15]  /*2770*/  NOP ;  /* 0x0000000000007918 */ /* 0x000fde0000000000 */
[----:B------:R-:W-:-:S15]  /*2780*/  NOP ;  /* 0x0000000000007918 */ /* 0x000fde0000000000 */
[----:B------:R-:W1:Y:S02]  /*2790*/  @!P0 F2F.F64.F32 R22, R20 ;  /* 0x0000001400168310 */ /* 0x000e640000201800 */
[----:B-1----:R-:W-:Y:S02]  /*27a0*/  @!P0 LOP3.LUT R7, R7, R22, RZ, 0x3c, !PT ;  /* 0x0000001607078212 */ /* 0x002fe400078e3cff */
[----:B------:R-:W-:-:S15]  /*27b0*/  @!P0 LOP3.LUT R43, R43, R23, RZ, 0x3c, !PT ;  /* 0x000000172b2b8212 */ /* 0x000fde00078e3cff */
[----:B------:R-:W-:-:S15]  /*27c0*/  NOP ;  /* 0x0000000000007918 */ /* 0x000fde0000000000 */
[----:B------:R-:W-:-:S15]  /*27d0*/  NOP ;  /* 0x0000000000007918 */ /* 0x000fde0000000000 */
[----:B------:R-:W-:-:S15]  /*27e0*/  NOP ;  /* 0x0000000000007918 */ /* 0x000fde0000000000 */
[----:B------:R-:W1:Y:S02]  /*27f0*/  @!P0 F2F.F64.F32 R12, R21 ;  /* 0x00000015000c8310 */ /* 0x000e640000201800 */
[----:B-1----:R-:W-:Y:S02]  /*2800*/  @!P0 LOP3.LUT R11, R11, R12, RZ, 0x3c, !PT ;  /* 0x0000000c0b0b8212 */ /* 0x002fe400078e3cff */
[----:B------:R-:W-:-:S07]  /*2810*/  @!P0 LOP3.LUT R42, R42, R13, RZ, 0x3c, !PT ;  /* 0x0000000d2a2a8212 */ /* 0x000fce00078e3cff */
.L_x_1089:
[----:B------:R-:W-:Y:S05]  /*2820*/  BSYNC.RECONVERGENT B0 ;  /* 0x0000000000007941 */ /* 0x000fea0003800200 */
.L_x_1088:
[----:B------:R-:W-:Y:S02]  /*2830*/  LOP3.LUT R4, R19, R41, R4, 0x96, !PT ;  /* 0x0000002913047212 */ /* 0x000fe400078e9604 */
[----:B------:R-:W-:Y:S02]  /*2840*/  LOP3.LUT R6, R39, R9, R3, 0x96, !PT ;  /* 0x0000000927067212 */ /* 0x000fe400078e9603 */
[----:B------:R-:W-:Y:S02]  /*2850*/  LOP3.LUT R0, R38, R40, R0, 0x96, !PT ;  /* 0x0000002826007212 */ /* 0x000fe400078e9600 */
[----:B-----5:R-:W-:Y:S02]  /*2860*/  LOP3.LUT R13, R44, R10, R8, 0x96, !PT ;  /* 0x0000000a2c0d7212 */ /* 0x020fe400078e9608 */
[----:B------:R-:W-:Y:S02]  /*2870*/  LOP3.LUT R4, R4, R7, RZ, 0x3c, !PT ;  /* 0x0000000704047212 */ /* 0x000fe400078e3cff */
[----:B------:R-:W-:-:S02]  /*2880*/  LOP3.LUT R3, R6, R43, RZ, 0x3c, !PT ;  /* 0x0000002b06037212 */ /* 0x000fc400078e3cff */
[----:B------:R-:W-:Y:S02]  /*2890*/  LOP3.LUT R12, R0, R11, RZ, 0x3c, !PT ;  /* 0x0000000b000c7212 */ /* 0x000fe400078e3cff */
[----:B------:R-:W-:Y:S01]  /*28a0*/  LOP3.LUT R13, R13, R42, RZ, 0x3c, !PT ;  /* 0x0000002a0d0d7212 */ /* 0x000fe200078e3cff */
[----:B------:R-:W-:Y:S06]  /*28b0*/  BRA `(.L_x_1081) ;  /* 0x0000009c008c7947 */ /* 0x000fec0003800000 */
.L_x_1082:
[----:B------:R-:W-:-:S13]  /*28c0*/  ISETP.NE.AND P0, PT, R26, 0x1, PT ;  /* 0x000000011a00780c */ /* 0x000fda0003f05270 */
[----:B------:R-:W-:Y:S05]  /*28d0*/  @P0 BRA `(.L_x_1090) ;  /* 0x0000000c003c0947 */ /* 0x000fea0003800000 */
[----:B------:R-:W1:Y:S01]  /*28e0*/  LDC R9, c[0x0][0x39c] ;  /* 0x0000e700ff097b82 */ /* 0x000e620000000800 */
[----:B------:R-:W-:Y:S07]  /*28f0*/  BSSY.RECONVERGENT B0, `(.L_x_1091) ;  /* 0x000006e000007945 */ /* 0x000fee0003800200 */
        /* <DEDUP_REMOVED lines=32> */
.L_x_1093:
[----:B------:R-:W-:Y:S02]  /*2b00*/  IMAD R14, R0, R8, RZ ;  /* 0x00000008000e7224 */ /* 0x000fe400078e02ff */
[----:B------:R-:W-:-:S03]  /*2b10*/  IMAD.IADD R8, R8, 0x1, R9 ;  /* 0x0000000108087824 */ /* 0x000fc600078e0209 */
[----:B------:R-:W-:Y:S01]  /*2b20*/  SHF.R.U32.HI R15, RZ, 0x1, R14 ;  /* 0x00000001ff0f7819 */ /* 0x000fe2000001160e */
[----:B------:R-:W-:Y:S01]  /*2b30*/  IMAD R20, R0, R8, RZ ;  /* 0x0000000800147224 */ /* 0x000fe200078e02ff */
[----:B------:R-:W-:-:S03]  /*2b40*/  IADD3 R8, PT, PT, R8, R9, RZ ;  /* 0x0000000908087210 */ /* 0x000fc60007ffe0ff */
[----:B------:R-:W-:Y:S01]  /*2b50*/  IMAD.WIDE.U32 R14, R15, 0x8, R22 ;  /* 0x000000080f0e7825 */ /* 0x000fe200078e0016 */
[----:B------:R-:W-:-:S03]  /*2b60*/  SHF.R.U32.HI R21, RZ, 0x1, R20 ;  /* 0x00000001ff157819 */ /* 0x000fc60000011614 */
[----:B------:R-:W-:Y:S02]  /*2b70*/  IMAD R26, R0, R8, RZ ;  /* 0x00000008001a7224 */ /* 0x000fe400078e02ff */
[----:B------:R-:W-:Y:S01]  /*2b80*/  IMAD.IADD R8, R8, 0x1, R9 ;  /* 0x0000000108087824 */ /* 0x000fe200078e0209 */
[----:B------:R-:W2:Y:S01]  /*2b90*/  LDG.E.64 R14, desc[UR36][R14.64] ;  /* 0x000000240e0e7981 */ /* 0x000ea2000c1e1b00 */
[----:B------:R-:W-:Y:S01]  /*2ba0*/  IMAD.WIDE.U32 R20, R21, 0x8, R22 ;  /* 0x0000000815147825 */ /* 0x000fe200078e0016 */
[----:B------:R-:W-:-:S03]  /*2bb0*/  SHF.R.U32.HI R27, RZ, 0x1, R26 ;  /* 0x00000001ff1b7819 */ /* 0x000fc6000001161a */
[----:B------:R-:W-:Y:S02]  /*2bc0*/  IMAD R28, R0, R8, RZ ;  /* 0x00000008001c7224 */ /* 0x000fe400078e02ff */
[----:B------:R-:W3:Y:S01]  /*2bd0*/  LDG.E.64 R20, desc[UR36][R20.64] ;  /* 0x0000002414147981 */ /* 0x000ee2000c1e1b00 */
[----:B------:R-:W-:Y:S02]  /*2be0*/  IMAD.WIDE.U32 R26, R27, 0x8, R22 ;  /* 0x000000081b1a7825 */ /* 0x000fe400078e0016 */
[----:B------:R-:W-:-:S04]  /*2bf0*/  SHF.R.U32.HI R29, RZ, 0x1, R28 ;  /* 0x00000001ff1d7819 */ /* 0x000fc8000001161c */
[----:B------:R-:W4:Y:S01]  /*2c00*/  LDG.E.64 R26, desc[UR36][R26.64] ;  /* 0x000000241a1a7981 */ /* 0x000f22000c1e1b00 */
[----:B------:R-:W-:-:S06]  /*2c10*/  IMAD.WIDE.U32 R28, R29, 0x8, R22 ;  /* 0x000000081d1c7825 */ /* 0x000fcc00078e0016 */
[----:B------:R-:W5:Y:S01]  /*2c20*/  LDG.E.64 R28, desc[UR36][R28.64] ;  /* 0x000000241c1c7981 */ /* 0x000f62000c1e1b00 */
[----:B------:R-:W-:-:S05]  /*2c30*/  IADD3 R8, PT, PT, R8, R9, RZ ;  /* 0x0000000908087210 */ /* 0x000fca0007ffe0ff */
[----:B------:R-:W-:-:S05]  /*2c40*/  IMAD R44, R9, 0x3, R8 ;  /* 0x00000003092c7824 */ /* 0x000fca00078e0208 */
[----:B------:R-:W-:Y:S01]  /*2c50*/  ISETP.GE.U32.AND P0, PT, R44, R45, PT ;  /* 0x0000002d2c00720c */ /* 0x000fe20003f06070 */
[----:B--2---:R-:W-:Y:S01]  /*2c60*/  FMUL.FTZ R50, R14, 1 ;  /* 0x3f8000000e327820 */ /* 0x004fe20000410000 */
[----:B------:R-:W-:-:S05]  /*2c70*/  FMUL.FTZ R48, R15, 1 ;  /* 0x3f8000000f307820 */ /* 0x000fca0000410000 */
[----:B------:R-:W1:Y:S01]  /*2c80*/  F2F.F64.F32 R50, R50 ;  /* 0x0000003200327310 */ /* 0x000e620000201800 */
[----:B---3--:R-:W-:Y:S01]  /*2c90*/  FMUL.FTZ R30, R21, 1 ;  /* 0x3f800000151e7820 */ /* 0x008fe20000410000 */
[----:B------:R-:W-:Y:S01]  /*2ca0*/  FMUL.FTZ R46, R20, 1 ;  /* 0x3f800000142e7820 */ /* 0x000fe20000410000 */
[----:B-1----:R-:W-:Y:S02]  /*2cb0*/  LOP3.LUT R7, R7, R50, RZ, 0x3c, !PT ;  /* 0x0000003207077212 */ /* 0x002fe400078e3cff */
[----:B------:R-:W-:Y:S01]  /*2cc0*/  LOP3.LUT R6, R6, R51, RZ, 0x3c, !PT ;  /* 0x0000003306067212 */ /* 0x000fe200078e3cff */
[----:B----4-:R-:W-:Y:S01]  /*2cd0*/  FMUL.FTZ R32, R26, 1 ;  /* 0x3f8000001a207820 */ /* 0x010fe20000410000 */
[----:B------:R-:W-:Y:S01]  /*2ce0*/  FMUL.FTZ R34, R27, 1 ;  /* 0x3f8000001b227820 */ /* 0x000fe20000410000 */
[----:B-----5:R-:W-:-:S15]  /*2cf0*/  FMUL.FTZ R36, R28, 1 ;  /* 0x3f8000001c247820 */ /* 0x020fde0000410000 */
[----:B------:R-:W-:-:S15]  /*2d00*/  NOP ;  /* 0x0000000000007918 */ /* 0x000fde0000000000 */
[----:B------:R-:W-:-:S15]  /*2d10*/  NOP ;  /* 0x0000000000007918 */ /* 0x000fde0000000000 */
[----:B------:R-:W-:-:S11]  /*2d20*/  NOP ;  /* 0x0000000000007918 */ /* 0x000fd60000000000 */
        /* <DEDUP_REMOVED lines=42> */
.L_x_1092:
[----:B------:R-:W-:Y:S05]  /*2fd0*/  BSYNC.RECONVERGENT B0 ;  /* 0x0000000000007941 */ /* 0x000fea0003800200 */
.L_x_1091:
[----:B------:R-:W-:Y:S01]  /*2fe0*/  ISETP.GE.U32.AND P0, PT, R8, R45, PT ;  /* 0x0000002d0800720c */ /* 0x000fe20003f06070 */
[----:B------:R-:W-:-:S12]  /*2ff0*/  BSSY.RECONVERGENT B0, `(.L_x_1094) ;  /* 0x000001a000007945 */ /* 0x000fd80003800200 */
[----:B------:R-:W-:Y:S05]  /*3000*/  @P0 BRA `(.L_x_1095) ;  /* 0x0000000000600947 */ /* 0x000fea0003800000 */
[----:B------:R-:W-:-:S05]  /*3010*/  IMAD R14, R0, R8, RZ ;  /* 0x00000008000e7224 */ /* 0x000fca00078e02ff */
[----:B------:R-:W-:-:S05]  /*3020*/  SHF.R.U32.HI R15, RZ, 0x1, R14 ;  /* 0x00000001ff0f7819 */ /* 0x000fca000001160e */
[----:B------:R-:W-:-:S06]  /*3030*/  IMAD.WIDE.U32 R14, R15, 0x8, R22 ;  /* 0x000000080f0e7825 */ /* 0x000fcc00078e0016 */
[----:B------:R-:W5:Y:S01]  /*3040*/  LDG.E.64 R14, desc[UR36][R14.64] ;  /* 0x000000240e0e7981 */ /* 0x000f62000c1e1b00 */
[----:B------:R-:W-:-:S05]  /*3050*/  IMAD.IADD R30, R8, 0x1, R9 ;  /* 0x00000001081e7824 */ /* 0x000fca00078e0209 */
[----:B------:R-:W-:-:S13]  /*3060*/  ISETP.GE.U32.AND P1, PT, R30, R45, PT ;  /* 0x0000002d1e00720c */ /* 0x000fda0003f26070 */
[----:B------:R-:W-:Y:S05]  /*3070*/  @P1 BRA `(.L_x_1095) ;  /* 0x0000000000441947 */ /* 0x000fea0003800000 */
[----:B------:R-:W-:-:S05]  /*3080*/  IMAD R20, R0, R30, RZ ;  /* 0x0000001e00147224 */ /* 0x000fca00078e02ff */
[----:B------:R-:W-:-:S05]  /*3090*/  SHF.R.U32.HI R21, RZ, 0x1, R20 ;  /* 0x00000001ff157819 */ /* 0x000fca0000011614 */
[----:B------:R-:W-:-:S06]  /*30a0*/  IMAD.WIDE.U32 R20, R21, 0x8, R22 ;  /* 0x0000000815147825 */ /* 0x000fcc00078e0016 */
[----:B------:R-:W5:Y:S01]  /*30b0*/  LDG.E.64 R20, desc[UR36][R20.64] ;  /* 0x0000002414147981 */ /* 0x000f62000c1e1b00 */
[----:B------:R-:W-:-:S04]  /*30c0*/  IADD3 R30, PT, PT, R30, R9, RZ ;  /* 0x000000091e1e7210 */ /* 0x000fc80007ffe0ff */
[----:B------:R-:W-:-:S13]  /*30d0*/  ISETP.GE.U32.AND P1, PT, R30, R45, PT ;  /* 0x0000002d1e00720c */ /* 0x000fda0003f26070 */
[----:B------:R-:W-:Y:S05]  /*30e0*/  @P1 BRA `(.L_x_1095) ;  /* 0x0000000000281947 */ /* 0x000fea0003800000 */
[----:B------:R-:W-:Y:S02]  /*30f0*/  IMAD.IADD R27, R30, 0x1, R9 ;  /* 0x000000011e1b7824 */ /* 0x000fe400078e0209 */
[----:B------:R-:W-:-:S03]  /*3100*/  IMAD R26, R0, R30, RZ ;  /* 0x0000001e001a7224 */ /* 0x000fc600078e02ff */
[----:B------:R-:W-:-:S13]  /*3110*/  ISETP.GE.U32.AND P1, PT, R27, R45, PT ;  /* 0x0000002d1b00720c */ /* 0x000fda0003f26070 */
[----:B------:R-:W-:Y:S01]  /*3120*/  @!P1 IMAD R0, R0, R27, RZ ;  /* 0x0000001b00009224 */ /* 0x000fe200078e02ff */
[----:B------:R-:W-:-:S04]  /*3130*/  SHF.R.U32.HI R27, RZ, 0x1, R26 ;  /* 0x00000001ff1b7819 */ /* 0x000fc8000001161a */
[----:B------:R-:W-:Y:S01]  /*3140*/  @!P1 SHF.R.U32.HI R31, RZ, 0x1, R0 ;  /* 0x00000001ff1f9819 */ /* 0x000fe20000011600 */
[----:B------:R-:W-:-:S04]  /*3150*/  IMAD.WIDE.U32 R26, R27, 0x8, R22 ;  /* 0x000000081b1a7825 */ /* 0x000fc800078e0016 */
[----:B------:R-:W-:Y:S02]  /*3160*/  @!P1 IMAD.WIDE.U32 R22, R31, 0x8, R22 ;  /* 0x000000081f169825 */ /* 0x000fe400078e0016 */
[----:B------:R-:W5:Y:S04]  /*3170*/  LDG.E.64 R26, desc[UR36][R26.64] ;  /* 0x000000241a1a7981 */ /* 0x000f68000c1e1b00 */
[----:B------:R1:W5:Y:S02]  /*3180*/  @!P1 LDG.E.64 R28, desc[UR36][R22.64] ;  /* 0x00000024161c9981 */ /* 0x000364000c1e1b00 */
.L_x_1095:
[----:B------:R-:W-:Y:S05]  /*3190*/  BSYNC.RECONVERGENT B0 ;  /* 0x0000000000007941 */ /* 0x000fea0003800200 */
.L_x_1094:
        /* <DEDUP_REMOVED lines=57> */
.L_x_1097:
[----:B------:R-:W-:Y:S05]  /*3530*/  BSYNC.RECONVERGENT B0 ;  /* 0x0000000000007941 */ /* 0x000fea0003800200 */
.L_x_1096:
        /* <DEDUP_REMOVED lines=9> */
.L_x_1090:
[----:B------:R-:W1:Y:S01]  /*35d0*/  LDCU UR4, c[0x0][0x39c] ;  /* 0x00007380ff0477ac */ /* 0x000e620008000800 */
[----:B------:R-:W2:Y:S01]  /*35e0*/  LDC R4, c[0x0][0x388] ;  /* 0x0000e200ff047b82 */ /* 0x000ea20000000800 */
[----:B------:R-:W-:Y:S01]  /*35f0*/  BSSY.RECONVERGENT B0, `(.L_x_1098) ;  /* 0x0000456000007945 */ /* 0x000fe20003800200 */
[----:B------:R-:W-:-:S06]  /*3600*/  MOV R9, R8 ;  /* 0x0000000800097202 */ /* 0x000fcc0000000f00 */
[----:B------:R-:W3:Y:S01]  /*3610*/  LDC R3, c[0x0][0x38c] ;  /* 0x0000e300ff037b82 */ /* 0x000ee20000000800 */
[----:B-1----:R-:W-:-:S04]  /*3620*/  IMAD.U32 R39, RZ, RZ, UR4 ;  /* 0x00000004ff277e24 */ /* 0x002fc8000f8e00ff */
[----:B------:R-:W-:Y:S02]  /*3630*/  IMAD R0, R39, 0x3, R8 ;  /* 0x0000000327007824 */ /* 0x000fe400078e0208 */
[--C-:B--2---:R-:W-:Y:S01]  /*3640*/  IMAD.MOV.U32 R19, RZ, RZ, R4.reuse ;  /* 0x000000ffff137224 */ /* 0x104fe200078e0004 */
[-C--:B------:R-:W-:Y:S01]  /*3650*/  MOV R15, R4.reuse ;  /* 0x00000004000f7202 */ /* 0x080fe20000000f00 */
        /* <DEDUP_REMOVED lines=33> */
.L_x_1105:
[----:B------:R-:W1:Y:S01]  /*3870*/  LDCU UR4, c[0x0][0x39c] ;  /* 0x00007380ff0477ac */ /* 0x000e620008000800 */
[----:B-----5:R-:W-:Y:S01]  /*3880*/  @!P0 IMAD.MOV.U32 R26, RZ, RZ, R20 ;  /* 0x000000ffff1a8224 */ /* 0x020fe200078e0014 */
[----:B------:R-:W-:Y:S01]  /*3890*/  @!P0 MOV R27, R21 ;  /* 0x00000015001b8202 */ /* 0x000fe20000000f00 */
[--C-:B------:R-:W-:Y:S01]  /*38a0*/  @!P0 IMAD.MOV.U32 R29, RZ, RZ, R21.reuse ;  /* 0x000000ffff1d8224 */ /* 0x100fe200078e0015 */
[-C--:B------:R-:W-:Y:S01]  /*38b0*/  @!P0 MOV R28, R20.reuse ;  /* 0x00000014001c8202 */ /* 0x080fe20000000f00 */
[--C-:B------:R-:W-:Y:S01]  /*38c0*/  @!P0 IMAD.MOV.U32 R31, RZ, RZ, R21.reuse ;  /* 0x000000ffff1f8224 */ /* 0x100fe200078e0015 */
[-C--:B------:R-:W-:Y:S01]  /*38d0*/  @!P0 MOV R30, R20.reuse ;  /* 0x00000014001e8202 */ /* 0x080fe20000000f00 */
[----:B------:R-:W-:Y:S01]  /*38e0*/  @!P0 IMAD.MOV.U32 R33, RZ, RZ, R21 ;  /* 0x000000ffff218224 */ /* 0x000fe200078e0015 */
[----:B------:R-:W-:Y:S01]  /*38f0*/  @!P0 MOV R32, R20 ;  /* 0x0000001400208202 */ /* 0x000fe20000000f00 */
        /* <DEDUP_REMOVED lines=296> */
.L_x_1101:
[----:B------:R-:W-:-:S04]  /*4b80*/  LOP3.LUT R33, R30, 0xfffffff8, RZ, 0xc0, !PT ;  /* 0xfffffff81e217812 */ /* 0x000fc800078ec0ff */
[----:B------:R-:W-:-:S05]  /*4b90*/  IADD3 R32, P1, PT, R33, R22, RZ ;  /* 0x0000001621207210 */ /* 0x000fca0007f3e0ff */
[----:B------:R-:W-:-:S06]  /*4ba0*/  IMAD.X R33, RZ, RZ, R23, P1 ;  /* 0x000000ffff217224 */ /* 0x000fcc00008e0617 */
[----:B------:R-:W5:Y:S01]  /*4bb0*/  LDG.E.64 R32, desc[UR36][R32.64] ;  /* 0x0000002420207981 */ /* 0x000f62000c1e1b00 */
[----:B-1----:R-:W-:Y:S01]  /*4bc0*/  IADD3 R35, PT, PT, R9, UR4, RZ ;  /* 0x0000000409237c10 */ /* 0x002fe2000fffe0ff */
[----:B------:R-:W-:-:S04]  /*4bd0*/  IMAD.MOV.U32 R34, RZ, RZ, RZ ;  /* 0x000000ffff227224 */ /* 0x000fc800078e00ff */
[----:B------:R-:W-:-:S05]  /*4be0*/  IMAD.HI.U32 R26, R35, UR22, R34 ;  /* 0x00000016231a7c27 */ /* 0x000fca000f8e0022 */
[----:B------:R-:W-:-:S04]  /*4bf0*/  SHF.R.U32.HI R28, RZ, UR23, R26 ;  /* 0x00000017ff1c7c19 */ /* 0x000fc8000801161a */
[----:B------:R-:W-:-:S05]  /*4c00*/  IADD3 R27, PT, PT, -R28, RZ, RZ ;  /* 0x000000ff1c1b7210 */ /* 0x000fca0007ffe1ff */
[----:B------:R-:W-:-:S04]  /*4c10*/  IMAD R30, R27, UR21, R35 ;  /* 0x000000151b1e7c24 */ /* 0x000fc8000f8e0223 */
[----:B------:R-:W-:Y:S01]  /*4c20*/  IMAD R30, R30, UR5, RZ ;  /* 0x000000051e1e7c24 */ /* 0x000fe2000f8e02ff */
        /* <DEDUP_REMOVED lines=230> */
.L_x_1102:
[----:B------:R-:W-:-:S04]  /*5a90*/  LOP3.LUT R31, R30, 0xfffffff8, RZ, 0xc0, !PT ;  /* 0xfffffff81e1f7812 */ /* 0x000fc800078ec0ff */
[----:B------:R-:W-:-:S04]  /*5aa0*/  IADD3 R30, P1, PT, R31, R22, RZ ;  /* 0x000000161f1e7210 */ /* 0x000fc80007f3e0ff */
[----:B------:R-:W-:-:S06]  /*5ab0*/  IADD3.X R31, PT, PT, RZ, R23, RZ, P1, !PT ;  /* 0x00000017ff1f7210 */ /* 0x000fcc0000ffe4ff */
[----:B------:R-:W5:Y:S01]  /*5ac0*/  LDG.E.64 R30, desc[UR36][R30.64] ;  /* 0x000000241e1e7981 */ /* 0x000f62000c1e1b00 */
[----:B------:R-:W-:Y:S01]  /*5ad0*/  MOV R34, RZ ;  /* 0x000000ff00227202 */ /* 0x000fe20000000f00 */
[----:B------:R-:W-:-:S04]  /*5ae0*/  VIADD R35, R35, UR4 ;  /* 0x0000000423237c36 */ /* 0x000fc80008000000 */
[----:B------:R-:W-:-:S05]  /*5af0*/  IMAD.HI.U32 R26, R35, UR22, R34 ;  /* 0x00000016231a7c27 */ /* 0x000fca000f8e0022 */
[----:B------:R-:W-:-:S05]  /*5b00*/  SHF.R.U32.HI R27, RZ, UR23, R26 ;  /* 0x00000017ff1b7c19 */ /* 0x000fca000801161a */
[----:B------:R-:W-:-:S04]  /*5b10*/  IMAD.MOV R39, RZ, RZ, -R27 ;  /* 0x000000ffff277224 */ /* 0x000fc800078e0a1b */
[----:B------:R-:W-:-:S04]  /*5b20*/  IMAD R39, R39, UR21, R35 ;  /* 0x0000001527277c24 */ /* 0x000fc8000f8e0223 */
[----:B------:R-:W-:Y:S01]  /*5b30*/  IMAD R39, R39, UR5, RZ ;  /* 0x0000000527277c24 */ /* 0x000fe2000f8e02ff */
[----:B------:R-:W-:Y:S06]  /*5b40*/  BRA.U !UP0, `(.L_x_1103) ;  /* 0x0000000d08687547 */ /* 0x000fec000b800000 */
        /* <DEDUP_REMOVED lines=218> */
.L_x_1103:
        /* <DEDUP_REMOVED lines=230> */
.L_x_1104:
[----:B------:R-:W-:-:S04]  /*7750*/  LOP3.LUT R27, R39, 0xfffffff8, RZ, 0xc0, !PT ;  /* 0xfffffff8271b7812 */ /* 0x000fc800078ec0ff */
[----:B------:R-:W-:-:S04]  /*7760*/  IADD3 R26, P1, PT, R27, R22, RZ ;  /* 0x000000161b1a7210 */ /* 0x000fc80007f3e0ff */
[----:B------:R-:W-:-:S06]  /*7770*/  IADD3.X R27, PT, PT, RZ, R23, RZ, P1, !PT ;  /* 0x00000017ff1b7210 */ /* 0x000fcc0000ffe4ff */
[----:B------:R-:W5:Y:S03]  /*7780*/  LDG.E.64 R26, desc[UR36][R26.64] ;  /* 0x000000241a1a7981 */ /* 0x000f66000c1e1b00 */
.L_x_1100:
[----:B------:R-:W2:Y:S01]  /*7790*/  LDCU UR5, c[0x0][0x394] ;  /* 0x00007280ff0577ac */ /* 0x000ea20008000800 */
[----:B-1----:R-:W-:Y:S02]  /*77a0*/  IMAD.U32 R39, RZ, RZ, UR4 ;  /* 0x00000004ff277e24 */ /* 0x002fe4000f8e00ff */
[----:B-----5:R-:W-:Y:S01]  /*77b0*/  FMUL.FTZ R46, R31, 1 ;  /* 0x3f8000001f2e7820 */ /* 0x020fe20000410000 */
[----:B------:R-:W-:Y:S01]  /*77c0*/  FMUL.FTZ R42, R28, 1 ;  /* 0x3f8000001c2a7820 */ /* 0x000fe20000410000 */
[----:B------:R-:W-:Y:S01]  /*77d0*/  FMUL.FTZ R40, R29, 1 ;  /* 0x3f8000001d287820 */ /* 0x000fe20000410000 */
[----:B------:R-:W-:Y:S01]  /*77e0*/  FMUL.FTZ R52, R32, 1 ;  /* 0x3f80000020347820 */ /* 0x000fe20000410000 */
[----:B------:R-:W-:Y:S01]  /*77f0*/  LEA R9, R39, R9, 0x2 ;  /* 0x0000000927097211 */ /* 0x000fe200078e10ff */
[----:B------:R-:W-:Y:S01]  /*7800*/  FMUL.FTZ R50, R33, 1 ;  /* 0x3f80000021327820 */ /* 0x000fe20000410000 */
[----:B------:R-:W1:Y:S01]  /*7810*/  F2F.F64.F32 R46, R46 ;  /* 0x0000002e002e7310 */ /* 0x000e620000201800 */
[----:B------:R-:W-:Y:S01]  /*7820*/  FMUL.FTZ R48, R30, 1 ;  /* 0x3f8000001e307820 */ /* 0x000fe20000410000 */
[----:B-1----:R-:W-:Y:S01]  /*7830*/  LOP3.LUT R6, R6, R46, RZ, 0x3c, !PT ;  /* 0x0000002e06067212 */ /* 0x002fe200078e3cff */
[----:B------:R-:W-:-:S02]  /*7840*/  IMAD R46, R39, 0x3, R9 ;  /* 0x00000003272e7824 */ /* 0x000fc400078e0209 */
[----:B------:R-:W-:Y:S01]  /*7850*/  FMUL.FTZ R34, R26, 1 ;  /* 0x3f8000001a227820 */ /* 0x000fe20000410000 */
[----:B------:R-:W-:Y:S01]  /*7860*/  LOP3.LUT R5, R5, R47, RZ, 0x3c, !PT ;  /* 0x0000002f05057212 */ /* 0x000fe200078e3cff */
[----:B--2---:R-:W-:-:S05]  /*7870*/  IMAD.U32 R45, RZ, RZ, UR5 ;  /* 0x00000005ff2d7e24 */ /* 0x004fca000f8e00ff */
[----:B------:R-:W-:-:S15]  /*7880*/  ISETP.GE.U32.AND P1, PT, R46, R45, PT ;  /* 0x0000002d2e00720c */ /* 0x000fde0003f26070 */
[----:B------:R-:W-:-:S15]  /*7890*/  NOP ;  /* 0x0000000000007918 */ /* 0x000fde0000000000 */
[----:B------:R-:W-:-:S15]  /*78a0*/  NOP ;  /* 0x0000000000007918 */ /* 0x000fde0000000000 */
[----:B------:R-:W-:-:S07]  /*78b0*/  NOP ;  /* 0x0000000000007918 */ /* 0x000fce0000000000 */
        /* <DEDUP_REMOVED lines=41> */
.L_x_1099:
[----:B0-----:R-:W-:Y:S05]  /*7b50*/  BSYNC.RECONVERGENT B0 ;  /* 0x0000000000007941 */ /* 0x001fea0003800200 */
.L_x_1098:
[----:B------:R-:W-:Y:S01]  /*7b60*/  ISETP.GE.U32.AND P0, PT, R9, R45, PT ;  /* 0x0000002d0900720c */ /* 0x000fe20003f06070 */
[----:B------:R-:W-:-:S12]  /*7b70*/  BSSY.RECONVERGENT B0, `(.L_x_1106) ;  /* 0x0000474000007945 */ /* 0x000fd80003800200 */
        /* <DEDUP_REMOVED lines=282> */
.L_x_1109:
[----:B------:R-:W-:Y:S01]  /*8d20*/  SHF.R.U32.HI R32, RZ, 0x3, R32 ;  /* 0x00000003ff207819 */ /* 0x000fe20000011620 */
[----:B------:R-:W-:-:S07]  /*8d30*/  IMAD.MOV.U32 R33, RZ, RZ, RZ ;  /* 0x000000ffff217224 */ /* 0x000fce00078e00ff */
.L_x_1108:
[----:B------:R-:W0:Y:S02]  /*8d40*/  LDCU.64 UR4, c[0x0][0x760] ;  /* 0x0000ec00ff0477ac */ /* 0x000e240008000a00 */
[----:B0-----:R-:W-:-:S04]  /*8d50*/  IADD3 R40, P1, PT, R14, UR4, RZ ;  /* 0x000000040e287c10 */ /* 0x001fc8000ff3e0ff */
[----:B------:R-:W-:Y:S02]  /*8d60*/  IADD3.X R14, PT, PT, RZ, UR5, RZ, P1, !PT ;  /* 0x00000005ff0e7c10 */ /* 0x000fe40008ffe4ff */
[----:B------:R-:W-:-:S04]  /*8d70*/  LEA R20, P1, R32, R40, 0x3 ;  /* 0x0000002820147211 */ /* 0x000fc800078218ff */
[----:B------:R-:W-:-:S05]  /*8d80*/  LEA.HI.X R21, R32, R14, R33, 0x3, P1 ;  /* 0x0000000e20157211 */ /* 0x000fca00008f1c21 */
[----:B------:R0:W5:Y:S02]  /*8d90*/  LDG.E.64 R32, desc[UR36][R20.64] ;  /* 0x0000002414207981 */ /* 0x000164000c1e1b00 */
[----:B0-----:R-:W-:-:S04]  /*8da0*/  IADD3 R21, PT, PT, R9, R39, RZ ;  /* 0x0000002709157210 */ /* 0x001fc80007ffe0ff */
[----:B------:R-:W-:-:S13]  /*8db0*/  ISETP.GE.U32.AND P1, PT, R21, R45, PT ;  /* 0x0000002d1500720c */ /* 0x000fda0003f26070 */
        /* <DEDUP_REMOVED lines=276> */
.L_x_1111:
[----:B------:R-:W-:Y:S02]  /*9f00*/  SHF.R.U32.HI R22, RZ, 0x3, R41 ;  /* 0x00000003ff167819 */ /* 0x000fe40000011629 */
[----:B------:R-:W-:-:S07]  /*9f10*/  MOV R23, RZ ;  /* 0x000000ff00177202 */ /* 0x000fce0000000f00 */
.L_x_1110:
[----:B------:R-:W-:-:S04]  /*9f20*/  LEA R30, P1, R22, R40, 0x3 ;  /* 0x00000028161e7211 */ /* 0x000fc800078218ff */
[----:B------:R-:W-:-:S06]  /*9f30*/  LEA.HI.X R31, R22, R14, R23, 0x3, P1 ;  /* 0x0000000e161f7211 */ /* 0x000fcc00008f1c17 */
[----:B------:R-:W5:Y:S01]  /*9f40*/  LDG.E.64 R30, desc[UR36][R30.64] ;  /* 0x000000241e1e7981 */ /* 0x000f62000c1e1b00 */
[----:B------:R-:W-:-:S05]  /*9f50*/  IMAD.IADD R21, R21, 0x1, R39 ;  /* 0x0000000115157824 */ /* 0x000fca00078e0227 */
[----:B------:R-:W-:-:S13]  /*9f60*/  ISETP.GE.U32.AND P1, PT, R21, R45, PT ;  /* 0x0000002d1500720c */ /* 0x000fda0003f26070 */
        /* <DEDUP_REMOVED lines=276> */
.L_x_1113:
[----:B------:R-:W-:Y:S01]  /*b0b0*/  SHF.R.U32.HI R22, RZ, 0x3, R41 ;  /* 0x00000003ff167819 */ /* 0x000fe20000011629 */
[----:B------:R-:W-:-:S07]  /*b0c0*/  IMAD.MOV.U32 R23, RZ, RZ, RZ ;  /* 0x000000ffff177224 */ /* 0x000fce00078e00ff */
.L_x_1112:
[----:B------:R-:W-:-:S04]  /*b0d0*/  LEA R28, P1, R22, R40, 0x3 ;  /* 0x00000028161c7211 */ /* 0x000fc800078218ff */
[----:B------:R-:W-:-:S06]  /*b0e0*/  LEA.HI.X R29, R22, R14, R23, 0x3, P1 ;  /* 0x0000000e161d7211 */ /* 0x000fcc00008f1c17 */
[----:B------:R-:W5:Y:S01]  /*b0f0*/  LDG.E.64 R28, desc[UR36][R28.64] ;  /* 0x000000241c1c7981 */ /* 0x000f62000c1e1b00 */
[----:B------:R-:W-:-:S04]  /*b100*/  IADD3 R21, PT, PT, R21, R39, RZ ;  /* 0x0000002715157210 */ /* 0x000fc80007ffe0ff */
        /* <DEDUP_REMOVED lines=277> */
.L_x_1115:
[----:B------:R-:W-:Y:S02]  /*c260*/  SHF.R.U32.HI R26, RZ, 0x3, R26 ;  /* 0x00000003ff1a7819 */ /* 0x000fe4000001161a */
[----:B------:R-:W-:-:S07]  /*c270*/  MOV R27, RZ ;  /* 0x000000ff001b7202 */ /* 0x000fce0000000f00 */
.L_x_1114:
[----:B------:R-:W-:-:S04]  /*c280*/  LEA R40, P0, R26, R40, 0x3 ;  /* 0x000000281a287211 */ /* 0x000fc800078018ff */
[----:B------:R-:W-:-:S05]  /*c290*/  LEA.HI.X R41, R26, R14, R27, 0x3, P0 ;  /* 0x0000000e1a297211 */ /* 0x000fca00000f1c1b */
[----:B------:R0:W5:Y:S04]  /*c2a0*/  LDG.E.64 R26, desc[UR36][R40.64] ;  /* 0x00000024281a7981 */ /* 0x000168000c1e1b00 */
.L_x_1107:
[----:B------:R-:W-:Y:S05]  /*c2b0*/  BSYNC.RECONVERGENT B0 ;  /* 0x0000000000007941 */ /* 0x000fea0003800200 */
.L_x_1106:
[----:B------:R-:W-:Y:S01]  /*c2c0*/  ISETP.GE.U32.AND P0, PT, R9, R45, PT ;  /* 0x0000002d0900720c */ /* 0x000fe20003f06070 */
[----:B------:R-:W-:-:S12]  /*c2d0*/  BSSY.RECONVERGENT B0, `(.L_x_1116) ;  /* 0x0000039000007945 */ /* 0x000fd80003800200 */
[----:B------:R-:W-:Y:S05]  /*c2e0*/  @P0 BRA `(.L_x_1117) ;  /* 0x0000000000dc0947 */ /* 0x000fea0003800000 */
[----:B------:R-:W-:Y:S01]  /*c2f0*/  IADD3 R14, PT, PT, R9, R39, RZ ;  /* 0x00000027090e7210 */ /* 0x000fe20007ffe0ff */
[----:B-----5:R-:W-:Y:S01]  /*c300*/  FMUL.FTZ R20, R32, 1 ;  /* 0x3f80000020147820 */ /* 0x020fe20000410000 */
        /* <DEDUP_REMOVED lines=53> */
.L_x_1117:
[----:B------:R-:W-:Y:S05]  /*c660*/  BSYNC.RECONVERGENT B0 ;  /* 0x0000000000007941 */ /* 0x000fea0003800200 */
.L_x_1116:
        /* <DEDUP_REMOVED lines=8> */
.L_x_1081:
[----:B------:R-:W-:-:S07]  /*c6f0*/  MOV R0, R4 ;  /* 0x0000000400007202 */ /* 0x000fce0000000f00 */
.L_x_1069:
[----:B------:R-:W-:Y:S05]  /*c700*/  BSYNC.RECONVERGENT B6 ;  /* 0x0000000000067941 */ /* 0x000fea0003800200 */
.L_x_1068:
[----:B------:R-:W2:Y:S02]  /*c710*/  LDCU UR4, c[0x0][0x3ac] ;  /* 0x00007580ff0477ac */ /* 0x000ea40008000800 */
[----:B--2---:R-:W-:-:S09]  /*c720*/  UISETP.NE.AND UP0, UPT, UR4, URZ, UPT ;  /* 0x000000ff0400728c */ /* 0x004fd2000bf05270 */
[----:B------:R-:W-:Y:S05]  /*c730*/  BRA.U !UP0, `(.L_x_1118) ;  /* 0x0000000108a07547 */ /* 0x000fea000b800000 */
[----:B------:R-:W2:Y:S01]  /*c740*/  S2R R6, SR_CgaCtaId ;  /* 0x0000000000067919 */ /* 0x000ea20000008800 */
[----:B-----5:R-:W3:Y:S01]  /*c750*/  LDC R15, c[0x0][0x360] ;  /* 0x0000d800ff0f7b82 */ /* 0x020ee20000000800 */
[----:B------:R-:W-:Y:S02]  /*c760*/  MOV R4, 0x400 ;  /* 0x0000040000047802 */ /* 0x000fe40000000f00 */
[----:B------:R-:W-:-:S03]  /*c770*/  MOV R7, R13 ;  /* 0x0000000d00077202 */ /* 0x000fc60000000f00 */
[----:B------:R-:W-:Y:S02]  /*c780*/  VIADD R5, R4, 0x10 ;  /* 0x0000001004057836 */ /* 0x000fe40000000000 */
[----:B------:R-:W4:Y:S01]  /*c790*/  LDC R8, c[0x0][0x364] ;  /* 0x0000d900ff087b82 */ /* 0x000f220000000800 */
[----:B---3--:R-:W-:Y:S02]  /*c7a0*/  IMAD R4, R16, R15, R2 ;  /* 0x0000000f10047224 */ /* 0x008fe400078e0202 */
[----:B--2---:R-:W-:Y:S01]  /*c7b0*/  LEA R9, R6, R5, 0x18 ;  /* 0x0000000506097211 */ /* 0x004fe200078ec0ff */
[----:B------:R-:W-:Y:S01]  /*c7c0*/  IMAD.MOV.U32 R5, RZ, RZ, R3 ;  /* 0x000000ffff057224 */ /* 0x000fe200078e0003 */
[----:B------:R-:W-:Y:S02]  /*c7d0*/  MOV R6, R12 ;  /* 0x0000000c00067202 */ /* 0x000fe40000000f00 */
[----:B------:R-:W-:Y:S02]  /*c7e0*/  LEA R11, R4, R9, 0x4 ;  /* 0x00000009040b7211 */ /* 0x000fe400078e20ff */
[----:B------:R-:W-:-:S02]  /*c7f0*/  MOV R4, R0 ;  /* 0x0000000000047202 */ /* 0x000fc40000000f00 */
[----:B----4-:R-:W-:-:S03]  /*c800*/  ISETP.GE.U32.AND P0, PT, R8, 0x2, PT ;  /* 0x000000020800780c */ /* 0x010fc60003f06070 */
[----:B------:R2:W-:Y:S10]  /*c810*/  STS.128 [R11], R4 ;  /* 0x000000040b007388 */ /* 0x0005f40000000c00 */
[----:B------:R-:W-:Y:S05]  /*c820*/  @!P0 BRA `(.L_x_1118) ;  /* 0x0000000000648947 */ /* 0x000fea0003800000 */
[----:B--2---:R-:W-:-:S07]  /*c830*/  IMAD.MOV.U32 R4, RZ, RZ, R8 ;  /* 0x000000ffff047224 */ /* 0x004fce00078e0008 */
.L_x_1121:
        /* <DEDUP_REMOVED lines=9> */
[----:B------:R-:W-:-:S05]  /*c8d0*/  IMAD R4, R5, R15, R2 ;  /* 0x0000000f05047224 */ /* 0x000fca00078e0202 */
[----:B------:R-:W-:-:S06]  /*c8e0*/  LEA R4, R4, R9, 0x4 ;  /* 0x0000000904047211 */ /* 0x000fcc00078e20ff */
[----:B------:R-:W2:Y:S02]  /*c8f0*/  LDS.128 R4, [R4] ;  /* 0x0000000004047984 */ /* 0x000ea40000000c00 */
[----:B--2---:R-:W-:Y:S02]  /*c900*/  LOP3.LUT R0, R4, R0, RZ, 0x3c, !PT ;  /* 0x0000000004007212 */ /* 0x004fe400078e3cff */
        /* <DEDUP_REMOVED lines=8> */
.L_x_1120:
[----:B------:R-:W-:Y:S05]  /*c990*/  BSYNC.RECONVERGENT B0 ;  /* 0x0000000000007941 */ /* 0x000fea0003800200 */
.L_x_1119:
[----:B--2---:R-:W-:Y:S01]  /*c9a0*/  MOV R4, R19 ;  /* 0x0000001300047202 */ /* 0x004fe20000000f00 */
[----:B------:R-:W-:Y:S06]  /*c9b0*/  @P1 BRA `(.L_x_1121) ;  /* 0xfffffffc00a01947 */ /* 0x000fec000383ffff */
.L_x_1118:
[----:B------:R-:W3:Y:S02]  /*c9c0*/  LDCU UR4, c[0x0][0x3a8] ;  /* 0x00007500ff0477ac */ /* 0x000ee40008000800 */
[----:B---3--:R-:W-:-:S09]  /*c9d0*/  UISETP.NE.AND UP0, UPT, UR4, URZ, UPT ;  /* 0x000000ff0400728c */ /* 0x008fd2000bf05270 */
[----:B------:R-:W-:Y:S05]  /*c9e0*/  BRA.U !UP0, `(.L_x_1122) ;  /* 0x0000000108f07547 */ /* 0x000fea000b800000 */
[----:B--2---:R-:W2:Y:S02]  /*c9f0*/  LDC R11, c[0x0][0x360] ;  /* 0x0000d800ff0b7b82 */ /* 0x004ea40000000800 */
[----:B--2---:R-:W-:Y:S02]  /*ca00*/  ISETP.GE.U32.AND P0, PT, R11, 0x21, PT ;  /* 0x000000210b00780c */ /* 0x004fe40003f06070 */
[----:B------:R-:W-:-:S11]  /*ca10*/  MOV R8, R11 ;  /* 0x0000000b00087202 */ /* 0x000fd60000000f00 */
[----:B------:R-:W-:Y:S05]  /*ca20*/  @!P0 BRA `(.L_x_1123) ;  /* 0x0000000000988947 */ /* 0x000fea0003800000 */
[----:B------:R-:W2:Y:S01]  /*ca30*/  S2UR UR5, SR_CgaCtaId ;  /* 0x00000000000579c3 */ /* 0x000ea20000008800 */
[----:B------:R-:W-:Y:S01]  /*ca40*/  UMOV UR4, 0x400 ;  /* 0x0000040000047882 */ /* 0x000fe20000000000 */
[----:B------:R-:W-:Y:S01]  /*ca50*/  IMAD R4, R16, R11, R2 ;  /* 0x0000000b10047224 */ /* 0x000fe200078e0202 */
[----:B------:R-:W-:Y:S01]  /*ca60*/  UIADD3 UR4, UPT, UPT, UR4, 0x10, URZ ;  /* 0x0000001004047890 */ /* 0x000fe2000fffe0ff */
[----:B------:R-:W-:Y:S01]  /*ca70*/  MOV R5, R3 ;  /* 0x0000000300057202 */ /* 0x000fe20000000f00 */
[----:B------:R-:W-:Y:S01]  /*ca80*/  IMAD.MOV.U32 R7, RZ, RZ, R13 ;  /* 0x000000ffff077224 */ /* 0x000fe200078e000d */
[----:B------:R-:W-:Y:S01]  /*ca90*/  MOV R6, R12 ;  /* 0x0000000c00067202 */ /* 0x000fe20000000f00 */
[----:B------:R-:W-:Y:S01]  /*caa0*/  HFMA2 R8, -RZ, RZ, 0, 1.9073486328125e-06 ;  /* 0x00000020ff087431 */ /* 0x000fe200000001ff */
[----:B------:R-:W-:Y:S01]  /*cab0*/  ISETP.GE.U32.AND P0, PT, R11, 0x40, PT ;  /* 0x000000400b00780c */ /* 0x000fe20003f06070 */
[----:B--2---:R-:W-:-:S06]  /*cac0*/  ULEA UR4, UR5, UR4, 0x18 ;  /* 0x0000000405047291 */ /* 0x004fcc000f8ec0ff */
[----:B------:R-:W-:Y:S01]  /*cad0*/  LEA R9, R4, UR4, 0x4 ;  /* 0x0000000404097c11 */ /* 0x000fe2000f8e20ff */
[----:B------:R-:W-:-:S05]  /*cae0*/  IMAD.MOV.U32 R4, RZ, RZ, R0 ;  /* 0x000000ffff047224 */ /* 0x000fca00078e0000 */
[----:B------:R2:W-:Y:S01]  /*caf0*/  STS.128 [R9], R4 ;  /* 0x0000000409007388 */ /* 0x0005e20000000c00 */
[----:B------:R-:W-:Y:S05]  /*cb00*/  @!P0 BRA `(.L_x_1123) ;  /* 0x0000000000608947 */ /* 0x000fea0003800000 */
[----:B--2---:R-:W-:-:S07]  /*cb10*/  MOV R4, R11 ;  /* 0x0000000b00047202 */ /* 0x004fce0000000f00 */
.L_x_1126:
[----:B-----5:R-:W-:Y:S01]  /*cb20*/  SHF.R.U32.HI R15, RZ, 0x1, R4 ;  /* 0x00000001ff0f7819 */ /* 0x020fe20000011604 */
[----:B------:R-:W-:Y:S05]  /*cb30*/  WARPSYNC.ALL ;  /* 0x0000000000007948 */ /* 0x000fea0003800000 */
[----:B------:R-:W-:Y:S01]  /*cb40*/  IMAD.IADD R5, R15, 0x1, R2 ;  /* 0x000000010f057824 */ /* 0x000fe200078e0202 */
[----:B------:R-:W-:Y:S01]  /*cb50*/  BAR.SYNC.DEFER_BLOCKING 0x0 ;  /* 0x0000000000007b1d */ /* 0x000fe20000010000 */
[----:B------:R-:W-:-:S03]  /*cb60*/  ISETP.GT.U32.AND P1, PT, R4, 0x7f, PT ;  /* 0x0000007f0400780c */ /* 0x000fc60003f24070 */
[----:B------:R-:W-:Y:S02]  /*cb70*/  ISETP.GE.U32.AND P0, PT, R5, R11, PT ;  /* 0x0000000b0500720c */ /* 0x000fe40003f06070 */
[----:B------:R-:W-:Y:S02]  /*cb80*/  BSSY.RECONVERGENT B0, `(.L_x_1124) ;  /* 0x000000e000007945 */ /* 0x000fe40003800200 */
[----:B------:R-:W-:-:S13]  /*cb90*/  ISETP.GE.U32.OR P0, PT, R2, R15, P0 ;  /* 0x0000000f0200720c */ /* 0x000fda0000706470 */
[----:B------:R-:W-:Y:S05]  /*cba0*/  @P0 BRA `(.L_x_1125) ;  /* 0x00000000002c0947 */ /* 0x000fea0003800000 */
[----:B------:R-:W-:-:S06]  /*cbb0*/  LEA R4, R15, R9, 0x4 ;  /* 0x000000090f047211 */ /* 0x000fcc00078e20ff */
[----:B------:R-:W2:Y:S02]  /*cbc0*/  LDS.128 R4, [R4] ;  /* 0x0000000004047984 */ /* 0x000ea40000000c00 */
[----:B--2---:R-:W-:Y:S02]  /*cbd0*/  LOP3.LUT R3, R5, R3, RZ, 0x3c, !PT ;  /* 0x0000000305037212 */ /* 0x004fe400078e3cff */
        /* <DEDUP_REMOVED lines=8> */
.L_x_1125:
[----:B------:R-:W-:Y:S05]  /*cc60*/  BSYNC.RECONVERGENT B0 ;  /* 0x0000000000007941 */ /* 0x000fea0003800200 */
.L_x_1124:
[----:B--2---:R-:W-:Y:S01]  /*cc70*/  IMAD.MOV.U32 R4, RZ, RZ, R15 ;  /* 0x000000ffff047224 */ /* 0x004fe200078e000f */
[----:B------:R-:W-:Y:S06]  /*cc80*/  @P1 BRA `(.L_x_1126) ;  /* 0xfffffffc00a41947 */ /* 0x000fec000383ffff */
.L_x_1123:
[----:B------:R-:W-:Y:S01]  /*cc90*/  ISETP.GE.U32.AND P0, PT, R8, 0x2, PT ;  /* 0x000000020800780c */ /* 0x000fe20003f06070 */
[----:B------:R-:W-:Y:S05]  /*cca0*/  WARPSYNC.ALL ;  /* 0x0000000000007948 */ /* 0x000fea0003800000 */
[----:B------:R-:W-:Y:S07]  /*ccb0*/  BAR.SYNC.DEFER_BLOCKING 0x0 ;  /* 0x0000000000007b1d */ /* 0x000fee0000010000 */
[----:B------:R-:W-:Y:S05]  /*ccc0*/  @!P0 BRA `(.L_x_1122) ;  /* 0x0000000000388947 */ /* 0x000fea0003800000 */
[----:B--2---:R-:W-:-:S07]  /*ccd0*/  HFMA2 R7, -RZ, RZ, 0, 5.9604644775390625e-08 ;  /* 0x00000001ff077431 */ /* 0x004fce00000001ff */
.L_x_1127:
[----:B------:R-:W-:Y:S01]  /*cce0*/  MOV R4, R12 ;  /* 0x0000000c00047202 */ /* 0x000fe20000000f00 */
[----:B------:R-:W-:Y:S01]  /*ccf0*/  IMAD.MOV.U32 R5, RZ, RZ, R13 ;  /* 0x000000ffff057224 */ /* 0x000fe200078e000d */
[----:B------:R-:W2:Y:S04]  /*cd00*/  SHFL.DOWN PT, R6, R3, R7, 0x1f ;  /* 0x08001f0703067589 */ /* 0x000ea800000e0000 */
[----:B------:R-:W3:Y:S04]  /*cd10*/  SHFL.DOWN PT, R9, R0, R7, 0x1f ;  /* 0x08001f0700097589 */ /* 0x000ee800000e0000 */
[----:B------:R-:W4:Y:S04]  /*cd20*/  SHFL.DOWN PT, R11, R4, R7, 0x1f ;  /* 0x08001f07040b7589 */ /* 0x000f2800000e0000 */
[----:B------:R0:W1:Y:S02]  /*cd30*/  SHFL.DOWN PT, R13, R5, R7, 0x1f ;  /* 0x08001f07050d7589 */ /* 0x00006400000e0000 */
[----:B0-----:R-:W-:-:S02]  /*cd40*/  SHF.L.U32 R7, R7, 0x1, RZ ;  /* 0x0000000107077819 */ /* 0x001fc400000006ff */
[----:B--2---:R-:W-:Y:S02]  /*cd50*/  LOP3.LUT R3, R3, R6, RZ, 0x3c, !PT ;  /* 0x0000000603037212 */ /* 0x004fe400078e3cff */
[----:B------:R-:W-:Y:S02]  /*cd60*/  ISETP.GE.AND P0, PT, R7, R8, PT ;  /* 0x000000080700720c */ /* 0x000fe40003f06270 */
[----:B---3--:R-:W-:Y:S02]  /*cd70*/  LOP3.LUT R0, R0, R9, RZ, 0x3c, !PT ;  /* 0x0000000900007212 */ /* 0x008fe400078e3cff */
[----:B----4-:R-:W-:Y:S02]  /*cd80*/  LOP3.LUT R12, R4, R11, RZ, 0x3c, !PT ;  /* 0x0000000b040c7212 */ /* 0x010fe400078e3cff */
[----:B-1----:R-:W-:-:S07]  /*cd90*/  LOP3.LUT R13, R5, R13, RZ, 0x3c, !PT ;  /* 0x0000000d050d7212 */ /* 0x002fce00078e3cff */
[----:B------:R-:W-:Y:S05]  /*cda0*/  @!P0 BRA `(.L_x_1127) ;  /* 0xfffffffc00cc8947 */ /* 0x000fea000383ffff */
.L_x_1122:
[----:B------:R-:W3:Y:S01]  /*cdb0*/  LDCU UR6, c[0x0][0x564] ;  /* 0x0000ac80ff0677ac */ /* 0x000ee20008000800 */
[----:B-1----:R-:W-:Y:S01]  /*cdc0*/  MOV R23, RZ ;  /* 0x000000ff00177202 */ /* 0x002fe20000000f00 */
[----:B---3--:R-:W-:-:S04]  /*cdd0*/  UIADD3 UR5, UPT, UPT, UR6, -0x1, URZ ;  /* 0xffffffff06057890 */ /* 0x008fc8000fffe0ff */
[----:B------:R-:W-:-:S04]  /*cde0*/  UISETP.LT.U32.AND UP0, UPT, UR5, 0x18, UPT ;  /* 0x000000180500788c */ /* 0x000fc8000bf01070 */
[----:B------:R-:W-:Y:S02]  /*cdf0*/  USEL UR4, UR5, 0x18, UP0 ;  /* 0x0000001805047887 */ /* 0x000fe40008000000 */
[----:B------:R-:W-:Y:S02]  /*ce00*/  UISETP.NE.AND UP0, UPT, UR6, URZ, UPT ;  /* 0x000000ff0600728c */ /* 0x000fe4000bf05270 */
[----:B------:R-:W-:-:S07]  /*ce10*/  UIADD3 UR4, UPT, UPT, UR4, 0x1, URZ ;  /* 0x0000000104047890 */ /* 0x000fce000fffe0ff */
[----:B------:R-:W-:Y:S05]  /*ce20*/  BRA.U !UP0, `(.L_x_1128) ;  /* 0x0000001108487547 */ /* 0x000fea000b800000 */
[----:B------:R-:W1:Y:S01]  /*ce30*/  LDCU.64 UR8, c[0x0][0x568] ;  /* 0x0000ad00ff0877ac */ /* 0x000e620008000a00 */
[----:B--2---:R-:W-:Y:S01]  /*ce40*/  MOV R5, R25 ;  /* 0x0000001900057202 */ /* 0x004fe20000000f00 */
        /* <DEDUP_REMOVED lines=272> */
.L_x_1128:
[----:B------:R-:W-:Y:S01]  /*df50*/  IMAD.MOV.U32 R22, RZ, RZ, RZ ;  /* 0x000000ffff167224 */ /* 0x000fe200078e00ff */
[----:B------:R-:W-:Y:S06]  /*df60*/  BRA.U !UP0, `(.L_x_1129) ;  /* 0x0000001108487547 */ /* 0x000fec000b800000 */
[----:B------:R-:W1:Y:S01]  /*df70*/  LDCU.64 UR8, c[0x0][0x568] ;  /* 0x0000ad00ff0877ac */ /* 0x000e620008000a00 */
[----:B--2---:R-:W-:Y:S02]  /*df80*/  IADD3 R5, PT, PT, R25, 0x1, RZ ;  /* 0x0000000119057810 */ /* 0x004fe40007ffe0ff */
        /* <DEDUP_REMOVED lines=272> */
.L_x_1129:
[----:B--2---:R-:W1:Y:S01]  /*f090*/  LDC.64 R6, c[0x0][0x778] ;  /* 0x0001de00ff067b82 */ /* 0x004e620000000a00 */
        /* <DEDUP_REMOVED lines=291> */
.L_x_1131:
        /* <DEDUP_REMOVED lines=276> */
.L_x_1132:
        /* <DEDUP_REMOVED lines=17> */
[----:B------:R-:W-:Y:S01]  /*11520*/  MOV R8, R0 ;  /* 0x0000000000087202 */ /* 0x000fe20000000f00 */
[----:B-1----:R-:W-:-:S10]  /*11530*/  IMAD R9, R17, UR4, R18 ;  /* 0x0000000411097c24 */ /* 0x002fd4000f8e0212 */
[----:B---3--:R-:W-:Y:S01]  /*11540*/  @!P0 IMAD R9, R9, UR5, R2 ;  /* 0x0000000509098c24 */ /* 0x008fe2000f8e0202 */
[----:B------:R-:W-:-:S03]  /*11550*/  PLOP3.LUT P0, PT, PT, PT, PT, 0x80, 0x8 ;  /* 0x000000000008781c */ /* 0x000fc60003f0f070 */
[----:B--2---:R-:W-:Y:S01]  /*11560*/  IMAD.WIDE.U32 R6, R9, 0x10, R6 ;  /* 0x0000001009067825 */ /* 0x004fe200078e0006 */
[----:B------:R-:W-:-:S04]  /*11570*/  MOV R9, R3 ;  /* 0x0000000300097202 */ /* 0x000fc80000000f00 */
[----:B------:R1:W-:Y:S04]  /*11580*/  STG.E.64 desc[UR36][R6.64+0x8], R12 ;  /* 0x0000080c06007986 */ /* 0x0003e8000c101b24 */
[----:B------:R1:W-:Y:S02]  /*11590*/  STG.E.64 desc[UR36][R6.64], R8 ;  /* 0x0000000806007986 */ /* 0x0003e4000c101b24 */
.L_x_1134:
[----:B------:R-:W-:Y:S05]  /*115a0*/  BSYNC.RECONVERGENT B0 ;  /* 0x0000000000007941 */ /* 0x000fea0003800200 */
.L_x_1133:
        /* <DEDUP_REMOVED lines=35> */
.L_x_1136:
[----:B------:R-:W-:Y:S05]  /*117e0*/  BSYNC.RECONVERGENT B0 ;  /* 0x0000000000007941 */ /* 0x000fea0003800200 */
.L_x_1135:
        /* <DEDUP_REMOVED lines=34> */
[----:B-----5:R-:W-:Y:S01]  /*11a10*/  IMAD.U32 R15, RZ, RZ, UR10 ;  /* 0x0000000aff0f7e24 */ /* 0x020fe2000f8e00ff */
[----:B------:R-:W-:Y:S01]  /*11a20*/  MOV R21, UR11 ;  /* 0x0000000b00157c02 */ /* 0x000fe20008000f00 */
[----:B------:R-:W-:Y:S01]  /*11a30*/  IMAD.U32 R25, RZ, RZ, UR11 ;  /* 0x0000000bff197e24 */ /* 0x000fe2000f8e00ff */
[----:B------:R-:W-:Y:S02]  /*11a40*/  MOV R24, UR10 ;  /* 0x0000000a00187c02 */ /* 0x000fe40008000f00 */
[----:B------:R-:W3:Y:S01]  /*11a50*/  LDC.64 R12, c[0x0][0x780] ;  /* 0x0001e000ff0c7b82 */ /* 0x000ee20000000a00 */
[----:B-1----:R-:W-:-:S02]  /*11a60*/  IMAD R17, R17, UR7, RZ ;  /* 0x0000000711117c24 */ /* 0x002fc4000f8e02ff */
[----:B--2---:R-:W-:-:S07]  /*11a70*/  IMAD R3, R3, UR5, RZ ;  /* 0x0000000503037c24 */ /* 0x004fce000f8e02ff */
.L_x_1141:
        /* <DEDUP_REMOVED lines=12> */
.L_x_1140:
[----:B------:R-:W-:Y:S01]  /*11b40*/  IMAD.MOV.U32 R0, RZ, RZ, R15 ;  /* 0x000000ffff007224 */ /* 0x000fe200078e000f */
[----:B------:R-:W-:Y:S01]  /*11b50*/  MOV R3, R21 ;  /* 0x0000001500037202 */ /* 0x000fe20000000f00 */
[----:B------:R-:W-:Y:S06]  /*11b60*/  BRA `(.L_x_1139) ;  /* 0x00000000007c7947 */ /* 0x000fec0003800000 */
.L_x_1138:
[----:B------:R-:W2:Y:S01]  /*11b70*/  LDCU UR7, c[0x0][0x3a4] ;  /* 0x00007480ff0777ac */ /* 0x000ea20008000800 */
[----:B------:R-:W-:Y:S01]  /*11b80*/  MOV R24, UR10 ;  /* 0x0000000a00187c02 */ /* 0x000fe20008000f00 */
[----:B------:R-:W-:Y:S01]  /*11b90*/  IMAD.U32 R25, RZ, RZ, UR11 ;  /* 0x0000000bff197e24 */ /* 0x000fe2000f8e00ff */
[----:B--2---:R-:W-:-:S13]  /*11ba0*/  ISETP.GE.U32.AND P1, PT, R16, UR7, PT ;  /* 0x0000000710007c0c */ /* 0x004fda000bf26070 */
[----:B------:R-:W-:Y:S05]  /*11bb0*/  @P1 BRA `(.L_x_1139) ;  /* 0x0000000000681947 */ /* 0x000fea0003800000 */
[----:B------:R-:W2:Y:S01]  /*11bc0*/  LDCU UR5, c[0x0][0x374] ;  /* 0x00006e80ff0577ac */ /* 0x000ea20008000800 */
[----:B-----5:R-:W3:Y:S01]  /*11bd0*/  LDC R14, c[0x0][0x360] ;  /* 0x0000d800ff0e7b82 */ /* 0x020ee20000000800 */
        /* <DEDUP_REMOVED lines=9> */
.L_x_1143:
        /* <DEDUP_REMOVED lines=13> */
.L_x_1142:
[----:B------:R-:W-:Y:S01]  /*11d40*/  MOV R0, R21 ;  /* 0x0000001500007202 */ /* 0x000fe20000000f00 */
[----:B------:R-:W-:-:S07]  /*11d50*/  IMAD.MOV.U32 R3, RZ, RZ, R23 ;  /* 0x000000ffff037224 */ /* 0x000fce00078e0017 */
.L_x_1139:
[----:B------:R-:W-:Y:S05]  /*11d60*/  BSYNC.RECONVERGENT B0 ;  /* 0x0000000000007941 */ /* 0x000fea0003800200 */
.L_x_1137:
        /* <DEDUP_REMOVED lines=14> */
.L_x_1147:
[----:B------:R-:W-:Y:S01]  /*11e50*/  USHF.R.U32.HI UR7, URZ, 0x1, UR4 ;  /* 0x00000001ff077899 */ /* 0x000fe20008011604 */
[----:B------:R-:W-:Y:S05]  /*11e60*/  BAR.SYNC.DEFER_BLOCKING 0x0 ;  /* 0x0000000000007b1d */ /* 0x000fea0000010000 */
[----:B-12---:R-:W-:Y:S01]  /*11e70*/  IADD3 R9, PT, PT, R16, UR7, RZ ;  /* 0x0000000710097c10 */ /* 0x006fe2000fffe0ff */
[----:B------:R-:W-:Y:S03]  /*11e80*/  BSSY.RECONVERGENT B0, `(.L_x_1145) ;  /* 0x0000010000007945 */ /* 0x000fe60003800200 */
[----:B------:R-:W-:-:S04]  /*11e90*/  ISETP.GE.U32.AND P1, PT, R9, UR6, PT ;  /* 0x0000000609007c0c */ /* 0x000fc8000bf26070 */
[----:B------:R-:W-:-:S13]  /*11ea0*/  ISETP.GE.U32.OR P1, PT, R16, UR7, P1 ;  /* 0x0000000710007c0c */ /* 0x000fda0008f26470 */
[----:B------:R-:W-:Y:S05]  /*11eb0*/  @P1 BRA `(.L_x_1146) ;  /* 0x0000000000301947 */ /* 0x000fea0003800000 */
[----:B------:R-:W-:-:S05]  /*11ec0*/  IMAD R6, R9, UR5, R2 ;  /* 0x0000000509067c24 */ /* 0x000fca000f8e0202 */
[----:B------:R-:W-:-:S05]  /*11ed0*/  LEA R6, R6, UR8, 0x4 ;  /* 0x0000000806067c11 */ /* 0x000fca000f8e20ff */
        /* <DEDUP_REMOVED lines=10> */
.L_x_1146:
[----:B------:R-:W-:Y:S05]  /*11f80*/  BSYNC.RECONVERGENT B0 ;  /* 0x0000000000007941 */ /* 0x000fea0003800200 */
.L_x_1145:
[----:B------:R-:W-:-:S03]  /*11f90*/  UISETP.GT.U32.AND UP0, UPT, UR4, 0x3, UPT ;  /* 0x000000030400788c */ /* 0x000fc6000bf04070 */
[----:B------:R-:W-:-:S06]  /*11fa0*/  UMOV UR4, UR7 ;  /* 0x0000000700047c82 */ /* 0x000fcc0008000000 */
[----:B------:R-:W-:Y:S05]  /*11fb0*/  BRA.U UP0, `(.L_x_1147) ;  /* 0xfffffffd00a47547 */ /* 0x000fea000b83ffff */
.L_x_1144:
        /* <DEDUP_REMOVED lines=15> */
.L_x_1152:
        /* <DEDUP_REMOVED lines=19> */
.L_x_1151:
[----:B------:R-:W-:Y:S05]  /*121e0*/  BSYNC.RECONVERGENT B0 ;  /* 0x0000000000007941 */ /* 0x000fea0003800200 */
.L_x_1150:
[----:B------:R-:W-:Y:S01]  /*121f0*/  IMAD.MOV.U32 R6, RZ, RZ, R13 ;  /* 0x000000ffff067224 */ /* 0x000fe200078e000d */
[----:B------:R-:W-:Y:S06]  /*12200*/  @P2 BRA `(.L_x_1152) ;  /* 0xfffffffc00a82947 */ /* 0x000fec000383ffff */
.L_x_1149:
[----:B------:R-:W-:Y:S01]  /*12210*/  BAR.SYNC.DEFER_BLOCKING 0x0 ;  /* 0x0000000000007b1d */ /* 0x000fe20000010000 */
[----:B------:R-:W-:-:S09]  /*12220*/  UISETP.GE.U32.AND UP0, UPT, UR4, 0x2, UPT ;  /* 0x000000020400788c */ /* 0x000fd2000bf06070 */
[----:B------:R-:W-:Y:S05]  /*12230*/  BRA.U !UP0, `(.L_x_1148) ;  /* 0x0000000108407547 */ /* 0x000fea000b800000 */
[----:B-123--:R-:W-:-:S07]  /*12240*/  HFMA2 R11, -RZ, RZ, 0, 5.9604644775390625e-08 ;  /* 0x00000001ff0b7431 */ /* 0x00efce00000001ff */
.L_x_1153:
[----:B------:R-:W-:Y:S01]  /*12250*/  MOV R6, R0 ;  /* 0x0000000000067202 */ /* 0x000fe20000000f00 */
[----:B------:R-:W-:Y:S01]  /*12260*/  IMAD.MOV.U32 R7, RZ, RZ, R3 ;  /* 0x000000ffff077224 */ /* 0x000fe200078e0003 */
[----:B------:R-:W-:Y:S02]  /*12270*/  MOV R8, R24 ;  /* 0x0000001800087202 */ /* 0x000fe40000000f00 */
[----:B------:R-:W-:Y:S01]  /*12280*/  MOV R9, R25 ;  /* 0x0000001900097202 */ /* 0x000fe20000000f00 */
[----:B------:R-:W1:Y:S04]  /*12290*/  SHFL.DOWN PT, R13, R6, R11, 0x1f ;  /* 0x08001f0b060d7589 */ /* 0x000e6800000e0000 */
[----:B------:R-:W2:Y:S04]  /*122a0*/  SHFL.DOWN PT, R3, R7, R11, 0x1f ;  /* 0x08001f0b07037589 */ /* 0x000ea800000e0000 */
[----:B-----5:R-:W3:Y:S04]  /*122b0*/  SHFL.DOWN PT, R15, R8, R11, 0x1f ;  /* 0x08001f0b080f7589 */ /* 0x020ee800000e0000 */
[----:B------:R4:W0:Y:S02]  /*122c0*/  SHFL.DOWN PT, R25, R9, R11, 0x1f ;  /* 0x08001f0b09197589 */ /* 0x00082400000e0000 */
[----:B----4-:R-:W-:Y:S01]  /*122d0*/  IMAD.SHL.U32 R11, R11, 0x2, RZ ;  /* 0x000000020b0b7824 */ /* 0x010fe200078e00ff */
[----:B-1----:R-:W-:-:S04]  /*122e0*/  LOP3.LUT R0, R6, R13, RZ, 0x3c, !PT ;  /* 0x0000000d06007212 */ /* 0x002fc800078e3cff */
[----:B------:R-:W-:Y:S02]  /*122f0*/  ISETP.GE.AND P1, PT, R11, UR4, PT ;  /* 0x000000040b007c0c */ /* 0x000fe4000bf26270 */
[----:B--2---:R-:W-:Y:S02]  /*12300*/  LOP3.LUT R3, R7, R3, RZ, 0x3c, !PT ;  /* 0x0000000307037212 */ /* 0x004fe400078e3cff */
[----:B---3--:R-:W-:Y:S02]  /*12310*/  LOP3.LUT R24, R8, R15, RZ, 0x3c, !PT ;  /* 0x0000000f08187212 */ /* 0x008fe400078e3cff */
[----:B0-----:R-:W-:-:S07]  /*12320*/  LOP3.LUT R25, R9, R25, RZ, 0x3c, !PT ;  /* 0x0000001909197212 */ /* 0x001fce00078e3cff */
[----:B------:R-:W-:Y:S05]  /*12330*/  @!P1 BRA `(.L_x_1153) ;  /* 0xfffffffc00c49947 */ /* 0x000fea000383ffff */
.L_x_1148:
        /* <DEDUP_REMOVED lines=32> */
[----:B-----5:R1:W3:Y:S01]  /*12540*/  LDC.64 R14, c[0x4][R2] ;  /* 0x01000000020e7b82 */ /* 0x0202e20000000a00 */
[----:B------:R-:W4:Y:S01]  /*12550*/  LDCU.64 UR8, c[0x4][0x7b8] ;  /* 0x0100f700ff0877ac */ /* 0x000f220008000a00 */
[----:B------:R-:W-:Y:S01]  /*12560*/  MOV R13, RZ ;  /* 0x000000ff000d7202 */ /* 0x000fe20000000f00 */
[----:B------:R-:W0:Y:S01]  /*12570*/  LDCU.64 UR6, c[0x4][0x600] ;  /* 0x0100c000ff0677ac */ /* 0x000e220008000a00 */
[----:B--2---:R-:W-:Y:S01]  /*12580*/  MOV R4, UR4 ;  /* 0x0000000400047c02 */ /* 0x004fe20008000f00 */
[----:B------:R-:W-:Y:S01]  /*12590*/  IMAD.U32 R5, RZ, RZ, UR5 ;  /* 0x00000005ff057e24 */ /* 0x000fe2000f8e00ff */
[----:B----4-:R-:W-:-:S02]  /*125a0*/  MOV R6, UR8 ;  /* 0x0000000800067c02 */ /* 0x010fc40008000f00 */
[----:B------:R-:W-:Y:S01]  /*125b0*/  MOV R7, UR9 ;  /* 0x0000000900077c02 */ /* 0x000fe20008000f00 */
[----:B0-----:R-:W-:Y:S01]  /*125c0*/  IMAD.U32 R10, RZ, RZ, UR6 ;  /* 0x00000006ff0a7e24 */ /* 0x001fe2000f8e00ff */
[----:B-1----:R-:W-:-:S07]  /*125d0*/  MOV R11, UR7 ;  /* 0x00000007000b7c02 */ /* 0x002fce0008000f00 */
[----:B------:R-:W-:-:S07]  /*125e0*/  LEPC R20, `(.L_x_1156) ;  /* 0x000000001014794e */ /* 0x000fce0000000000 */
[----:B---3--:R-:W-:Y:S05]  /*125f0*/  CALL.ABS.NOINC R14 ;  /* 0x000000000e007343 */ /* 0x008fea0003c00000 */
.L_x_1156:
        /* <DEDUP_REMOVED lines=19> */
.L_x_1157:
[----:B------:R-:W-:Y:S05]  /*12730*/  BRA `(.L_x_1158) ;  /* 0x0000000000047947 */ /* 0x000fea0003800000 */
.L_x_1155:
[----:B------:R2:W-:Y:S02]  /*12740*/  STG.E.64 desc[UR36][R10.64], R16 ;  /* 0x000000100a007986 */ /* 0x0005e4000c101b24 */
.L_x_1158:
[----:B------:R-:W3:Y:S02]  /*12750*/  LDCU.64 UR4, c[0x0][0x768] ;  /* 0x0000ed00ff0477ac */ /* 0x000ee40008000a00 */
[----:B---3--:R-:W-:-:S05]  /*12760*/  IADD3 R2, P0, PT, R19, UR4, RZ ;  /* 0x0000000413027c10 */ /* 0x008fca000ff1e0ff */
[----:B------:R-:W-:-:S05]  /*12770*/  IMAD.X R3, RZ, RZ, UR5, P0 ;  /* 0x00000005ff037e24 */ /* 0x000fca00080e06ff */
[----:B------:R-:W-:Y:S01]  /*12780*/  STG.E.64 desc[UR36][R2.64], R24 ;  /* 0x0000001802007986 */ /* 0x000fe2000c101b24 */
[----:B------:R-:W-:Y:S05]  /*12790*/  EXIT ;  /* 0x000000000000794d */ /* 0x000fea0003800000 */
.L_x_1154:
[----:B------:R-:W4:Y:S01]  /*127a0*/  LDCU.U8 UR4, c[0x0][0x798] ;  /* 0x0000f300ff0477ac */ /* 0x000f220008000000 */
[----:B------:R-:W0:Y:S01]  /*127b0*/  LDCU.U8 UR5, c[0x0][0x799] ;  /* 0x0000f320ff0577ac */ /* 0x000e220008000000 */
[----:B----4-:R-:W-:Y:S02]  /*127c0*/  UISETP.NE.AND UP1, UPT, UR4, URZ, UPT ;  /* 0x000000ff0400728c */ /* 0x010fe4000bf25270 */
[----:B0-----:R-:W-:-:S07]  /*127d0*/  UISETP.NE.AND UP0, UPT, UR5, URZ, UPT ;  /* 0x000000ff0500728c */ /* 0x001fce000bf05270 */
[----:B------:R-:W-:Y:S05]  /*127e0*/  BRA.U !UP1, `(.L_x_1159) ;  /* 0x0000000109187547 */ /* 0x000fea000b800000 */
[----:B-123--:R-:W2:Y:S04]  /*127f0*/  LDG.E.64 R6, desc[UR36][R4.64] ;  /* 0x0000002404067981 */ /* 0x00eea8000c1e1b00 */
[----:B------:R-:W3:Y:S01]  /*12800*/  LDG.E.64 R8, desc[UR36][R4.64+0x8] ;  /* 0x0000082404087981 */ /* 0x000ee2000c1e1b00 */
[----:B--2---:R-:W-:Y:S02]  /*12810*/  LOP3.LUT R0, R6, R0, RZ, 0x3c, !PT ;  /* 0x0000000006007212 */ /* 0x004fe400078e3cff */
[----:B------:R-:W-:Y:S02]  /*12820*/  LOP3.LUT R3, R7, R3, RZ, 0x3c, !PT ;  /* 0x0000000307037212 */ /* 0x000fe400078e3cff */
[----:B---3--:R-:W-:Y:S02]  /*12830*/  LOP3.LUT R24, R8, R24, RZ, 0x3c, !PT ;  /* 0x0000001808187212 */ /* 0x008fe400078e3cff */
[----:B------:R-:W-:-:S07]  /*12840*/  LOP3.LUT R25, R9, R25, RZ, 0x3c, !PT ;  /* 0x0000001909197212 */ /* 0x000fce00078e3cff */
.L_x_1159:
        /* <DEDUP_REMOVED lines=9> */
[----:B-123--:R-:W-:Y:S01]  /*128e0*/  IMAD.MOV.U32 R8, RZ, RZ, 0x2ef ;  /* 0x000002efff087424 */ /* 0x00efe200078e00ff */
[----:B-----5:R1:W2:Y:S01]  /*128f0*/  LDC.64 R14, c[0x4][R2] ;  /* 0x01000000020e7b82 */ /* 0x0202a20000000a00 */
        /* <DEDUP_REMOVED lines=11> */
.L_x_1162:
        /* <DEDUP_REMOVED lines=19> */
.L_x_1163:
[----:B------:R-:W-:Y:S05]  /*12ae0*/  BRA `(.L_x_1164) ;  /* 0x0000000000107947 */ /* 0x000fea0003800000 */
.L_x_1161:
[----:B------:R-:W0:Y:S02]  /*12af0*/  LDCU.64 UR4, c[0x0][0x768] ;  /* 0x0000ed00ff0477ac */ /* 0x000e240008000a00 */
[----:B0-----:R-:W-:-:S04]  /*12b00*/  IADD3 R22, P0, PT, R22, UR4, RZ ;  /* 0x0000000416167c10 */ /* 0x001fc8000ff1e0ff */
[----:B------:R-:W-:-:S05]  /*12b10*/  IADD3.X R23, PT, PT, RZ, UR5, RZ, P0, !PT ;  /* 0x00000005ff177c10 */ /* 0x000fca00087fe4ff */
[----:B------:R0:W-:Y:S04]  /*12b20*/  STG.E.64 desc[UR36][R22.64], R16 ;  /* 0x0000001016007986 */ /* 0x0001e8000c101b24 */
.L_x_1164:
[----:B------:R-:W4:Y:S02]  /*12b30*/  LDCU.64 UR4, c[0x0][0x768] ;  /* 0x0000ed00ff0477ac */ /* 0x000f240008000a00 */
[----:B----4-:R-:W-:-:S04]  /*12b40*/  IADD3 R2, P0, PT, R19, UR4, RZ ;  /* 0x0000000413027c10 */ /* 0x010fc8000ff1e0ff */
[----:B------:R-:W-:-:S05]  /*12b50*/  IADD3.X R3, PT, PT, RZ, UR5, RZ, P0, !PT ;  /* 0x00000005ff037c10 */ /* 0x000fca00087fe4ff */
[----:B------:R-:W-:Y:S01]  /*12b60*/  STG.E.64 desc[UR36][R2.64], R24 ;  /* 0x0000001802007986 */ /* 0x000fe2000c101b24 */
[----:B------:R-:W-:Y:S05]  /*12b70*/  EXIT ;  /* 0x000000000000794d */ /* 0x000fea0003800000 */
.L_x_1160:
[----:B------:R-:W-:Y:S04]  /*12b80*/  STG.E.64 desc[UR36][R4.64], R16 ;  /* 0x0000001004007986 */ /* 0x000fe8000c101b24 */
[----:B------:R-:W-:Y:S01]  /*12b90*/  STG.E.64 desc[UR36][R4.64+0x8], R24 ;  /* 0x0000081804007986 */ /* 0x000fe2000c101b24 */
[----:B------:R-:W-:Y:S05]  /*12ba0*/  EXIT ;  /* 0x000000000000794d */ /* 0x000fea0003800000 */
.L_x_1130:
        /* <DEDUP_REMOVED lines=43> */
[----:B-----5:R1:W3:Y:S01]  /*12e60*/  LDC.64 R14, c[0x4][R2] ;  /* 0x01000000020e7b82 */ /* 0x0202e20000000a00 */
[----:B------:R-:W4:Y:S01]  /*12e70*/  LDCU.64 UR6, c[0x4][0x7b8] ;  /* 0x0100f700ff0677ac */ /* 0x000f220008000a00 */
[----:B------:R-:W-:Y:S01]  /*12e80*/  MOV R13, RZ ;  /* 0x000000ff000d7202 */ /* 0x000fe20000000f00 */
[----:B------:R-:W0:Y:S01]  /*12e90*/  LDCU.64 UR8, c[0x4][0x600] ;  /* 0x0100c000ff0877ac */ /* 0x000e220008000a00 */
[----:B--2---:R-:W-:Y:S01]  /*12ea0*/  IMAD.U32 R4, RZ, RZ, UR4 ;  /* 0x00000004ff047e24 */ /* 0x004fe2000f8e00ff */
[----:B------:R-:W-:-:S02]  /*12eb0*/  MOV R5, UR5 ;  /* 0x0000000500057c02 */ /* 0x000fc40008000f00 */
[----:B----4-:R-:W-:Y:S01]  /*12ec0*/  MOV R6, UR6 ;  /* 0x0000000600067c02 */ /* 0x010fe20008000f00 */
[----:B------:R-:W-:Y:S01]  /*12ed0*/  IMAD.U32 R7, RZ, RZ, UR7 ;  /* 0x00000007ff077e24 */ /* 0x000fe2000f8e00ff */
[----:B0-----:R-:W-:Y:S02]  /*12ee0*/  MOV R10, UR8 ;  /* 0x00000008000a7c02 */ /* 0x001fe40008000f00 */
[----:B-1----:R-:W-:-:S07]  /*12ef0*/  MOV R11, UR9 ;  /* 0x00000009000b7c02 */ /* 0x002fce0008000f00 */
[----:B------:R-:W-:-:S07]  /*12f00*/  LEPC R20, `(.L_x_1167) ;  /* 0x000000001014794e */ /* 0x000fce0000000000 */
[----:B---3--:R-:W-:Y:S05]  /*12f10*/  CALL.ABS.NOINC R14 ;  /* 0x000000000e007343 */ /* 0x008fea0003c00000 */
.L_x_1167:
        /* <DEDUP_REMOVED lines=19> */
.L_x_1168:
[----:B------:R-:W-:Y:S05]  /*13050*/  BRA `(.L_x_1169) ;  /* 0x0000000000047947 */ /* 0x000fea0003800000 */
.L_x_1166:
[----:B------:R2:W-:Y:S02]  /*13060*/  STG.E.64 desc[UR36][R10.64], R16 ;  /* 0x000000100a007986 */ /* 0x0005e4000c101b24 */
.L_x_1169:
[----:B------:R-:W3:Y:S02]  /*13070*/  LDCU.64 UR4, c[0x0][0x768] ;  /* 0x0000ed00ff0477ac */ /* 0x000ee40008000a00 */
[----:B---3--:R-:W-:-:S04]  /*13080*/  IADD3 R22, P0, PT, R22, UR4, RZ ;  /* 0x0000000416167c10 */ /* 0x008fc8000ff1e0ff */
[----:B------:R-:W-:-:S05]  /*13090*/  IADD3.X R23, PT, PT, RZ, UR5, RZ, P0, !PT ;  /* 0x00000005ff177c10 */ /* 0x000fca00087fe4ff */
[----:B------:R-:W-:Y:S01]  /*130a0*/  STG.E.64 desc[UR36][R22.64], R18 ;  /* 0x0000001216007986 */ /* 0x000fe2000c101b24 */
[----:B------:R-:W-:Y:S05]  /*130b0*/  EXIT ;  /* 0x000000000000794d */ /* 0x000fea0003800000 */
.L_x_1165:
        /* <DEDUP_REMOVED lines=11> */
.L_x_1170:
        /* <DEDUP_REMOVED lines=12> */
[----:B-----5:R2:W3:Y:S01]  /*13230*/  LDC.64 R14, c[0x4][R2] ;  /* 0x01000000020e7b82 */ /* 0x0204e20000000a00 */
[----:B------:R-:W4:Y:S01]  /*13240*/  LDCU.64 UR6, c[0x4][0x7b8] ;  /* 0x0100f700ff0677ac */ /* 0x000f220008000a00 */
[----:B------:R-:W-:Y:S01]  /*13250*/  MOV R13, RZ ;  /* 0x000000ff000d7202 */ /* 0x000fe20000000f00 */
[----:B------:R-:W0:Y:S01]  /*13260*/  LDCU.64 UR8, c[0x4][0x600] ;  /* 0x0100c000ff0877ac */ /* 0x000e220008000a00 */
[----:B-1----:R-:W-:Y:S01]  /*13270*/  IMAD.U32 R4, RZ, RZ, UR4 ;  /* 0x00000004ff047e24 */ /* 0x002fe2000f8e00ff */
[----:B------:R-:W-:-:S02]  /*13280*/  MOV R5, UR5 ;  /* 0x0000000500057c02 */ /* 0x000fc40008000f00 */
[----:B----4-:R-:W-:Y:S01]  /*13290*/  MOV R6, UR6 ;  /* 0x0000000600067c02 */ /* 0x010fe20008000f00 */
[----:B------:R-:W-:Y:S01]  /*132a0*/  IMAD.U32 R7, RZ, RZ, UR7 ;  /* 0x00000007ff077e24 */ /* 0x000fe2000f8e00ff */
[----:B0-----:R-:W-:Y:S02]  /*132b0*/  MOV R10, UR8 ;  /* 0x00000008000a7c02 */ /* 0x001fe40008000f00 */
[----:B--2---:R-:W-:-:S07]  /*132c0*/  MOV R11, UR9 ;  /* 0x00000009000b7c02 */ /* 0x004fce0008000f00 */
[----:B------:R-:W-:-:S07]  /*132d0*/  LEPC R20, `(.L_x_1173) ;  /* 0x000000001014794e */ /* 0x000fce0000000000 */
[----:B---3--:R-:W-:Y:S05]  /*132e0*/  CALL.ABS.NOINC R14 ;  /* 0x000000000e007343 */ /* 0x008fea0003c00000 */
.L_x_1173:
        /* <DEDUP_REMOVED lines=19> */
.L_x_1174:
[----:B------:R-:W-:Y:S05]  /*13420*/  BRA `(.L_x_1175) ;  /* 0x0000000000107947 */ /* 0x000fea0003800000 */
.L_x_1172:
[----:B------:R-:W1:Y:S02]  /*13430*/  LDCU.64 UR4, c[0x0][0x768] ;  /* 0x0000ed00ff0477ac */ /* 0x000e640008000a00 */
[----:B-1----:R-:W-:-:S04]  /*13440*/  IADD3 R2, P0, PT, R23, UR4, RZ ;  /* 0x0000000417027c10 */ /* 0x002fc8000ff1e0ff */
[----:B------:R-:W-:-:S05]  /*13450*/  IADD3.X R3, PT, PT, RZ, UR5, RZ, P0, !PT ;  /* 0x00000005ff037c10 */ /* 0x000fca00087fe4ff */
[----:B------:R1:W-:Y:S04]  /*13460*/  STG.E.64 desc[UR36][R2.64], R16 ;  /* 0x0000001002007986 */ /* 0x0003e8000c101b24 */
.L_x_1175:
[----:B------:R-:W2:Y:S02]  /*13470*/  LDCU.64 UR4, c[0x0][0x768] ;  /* 0x0000ed00ff0477ac */ /* 0x000ea40008000a00 */
[----:B--2---:R-:W-:-:S04]  /*13480*/  IADD3 R22, P0, PT, R22, UR4, RZ ;  /* 0x0000000416167c10 */ /* 0x004fc8000ff1e0ff */
[----:B------:R-:W-:-:S05]  /*13490*/  IADD3.X R23, PT, PT, RZ, UR5, RZ, P0, !PT ;  /* 0x00000005ff177c10 */ /* 0x000fca00087fe4ff */
[----:B------:R-:W-:Y:S01]  /*134a0*/  STG.E.64 desc[UR36][R22.64], R18 ;  /* 0x0000001216007986 */ /* 0x000fe2000c101b24 */
[----:B------:R-:W-:Y:S05]  /*134b0*/  EXIT ;  /* 0x000000000000794d */ /* 0x000fea0003800000 */
.L_x_1171:
[----:B------:R-:W-:Y:S04]  /*134c0*/  STG.E.64 desc[UR36][R4.64], R16 ;  /* 0x0000001004007986 */ /* 0x000fe8000c101b24 */
[----:B------:R-:W-:Y:S01]  /*134d0*/  STG.E.64 desc[UR36][R4.64+0x8], R18 ;  /* 0x0000081204007986 */ /* 0x000fe2000c101b24 */
[----:B------:R-:W-:Y:S05]  /*134e0*/  EXIT ;  /* 0x000000000000794d */ /* 0x000fea0003800000 */
.L_x_1176:
        /* <DEDUP_REMOVED lines=9> */
.L_x_9964:


//--------------------- .text._ZN2at6native13reduce_kernelILi128ELi4ENS0_8ReduceOpIfNS0_14func_wrapper_tIdZNS0_15xor_sum_functorIfvEclERNS_14TensorIteratorEEUlddE_EEjdLi4ELi4EEEEEvT1_ --------------------------
	.section	.text._ZN2at6native13reduce_kernelILi128ELi4ENS0_8ReduceOpIfNS0_14func_wrapper_tIdZNS0_15xor_sum_functorIfvEclERNS_14TensorIteratorEEUlddE_EEjdLi4ELi4EEEEEvT1_,"ax",@progbits
	.align	128
        .global         _ZN2at6native13reduce_kernelILi128ELi4ENS0_8ReduceOpIfNS0_14func_wrapper_tIdZNS0_15xor_sum_functorIfvEclERNS_14TensorIteratorEEUlddE_EEjdLi4ELi4EEEEEvT1_
        .type           _ZN2at6native13reduce_kernelILi128ELi4ENS0_8ReduceOpIfNS0_14func_wrapper_tIdZNS0_15xor_sum_functorIfvEclERNS_14TensorIteratorEEUlddE_EEjdLi4ELi4EEEEEvT1_,@function
        .size           _ZN2at6native13reduce_kernelILi128ELi4ENS0_8ReduceOpIfNS0_14func_wrapper_tIdZNS0_15xor_sum_functorIfvEclERNS_14TensorIteratorEEUlddE_EEjdLi4ELi4EEEEEvT1_,(.L_x_9965 - _ZN2at6native13reduce_kernelILi128ELi4ENS0_8ReduceOpIfNS0_14func_wrapper_tIdZNS0_15xor_sum_functorIfvEclERNS_14TensorIteratorEEUlddE_EEjdLi4ELi4EEEEEvT1_)
        .other          _ZN2at6native13reduce_kernelILi128ELi4ENS0_8ReduceOpIfNS0_14func_wrapper_tIdZNS0_15xor_sum_functorIfvEclERNS_14TensorIteratorEEUlddE_EEjdLi4ELi4EEEEEvT1_,@"STO_CUDA_ENTRY STV_DEFAULT"
_ZN2at6native13reduce_kernelILi128ELi4ENS0_8ReduceOpIfNS0_14func_wrapper_tIdZNS0_15xor_sum_functorIfvEclERNS_14TensorIteratorEEUlddE_EEjdLi4ELi4EEEEEvT1_:
.text._ZN2at6native13reduce_kernelILi128ELi4ENS0_8ReduceOpIfNS0_14func_wrapper_tIdZNS0_15xor_sum_functorIfvEclERNS_14TensorIteratorEEUlddE_EEjdLi4ELi4EEEEEvT1_:
        /* <DEDUP_REMOVED lines=297> */
.L_x_1177:
        /* <DEDUP_REMOVED lines=32> */
.L_x_1181:
        /* <DEDUP_REMOVED lines=37> */
.L_x_1185:
[----:B------:R-:W-:Y:S05]  /*16e0*/  BSYNC.RECONVERGENT B1 ;  /* 0x0000000000017941 */ /* 0x000fea0003800200 */
.L_x_1184:
[----:B------:R-:W0:Y:S01]  /*16f0*/  LDC R24, c[0x0][0x394] ;  /* 0x0000e500ff187b82 */ /* 0x000e220000000800 */
[----:B------:R-:W-:-:S05]  /*1700*/  IADD3 R22, P0, PT, R22, 0x10, RZ ;  /* 0x0000001016167810 */ /* 0x000fca0007f1e0ff */
[----:B------:R-:W-:Y:S01]  /*1710*/  IMAD.X R23, RZ, RZ, R23, P0 ;  /* 0x000000ffff177224 */ /* 0x000fe200000e0617 */
[----:B0-----:R-:W-:-:S07]  /*1720*/  IADD3 R24, PT, PT, R9, -0x4, R24 ;  /* 0xfffffffc09187810 */ /* 0x001fce0007ffe018 */
.L_x_1183:
[----:B------:R-:W-:Y:S05]  /*1730*/  BSYNC.RECONVERGENT B0 ;  /* 0x0000000000007941 */ /* 0x000fea0003800200 */
.L_x_1182:
[----:B------:R-:W0:Y:S01]  /*1740*/  LDC.64 R4, c[0x0][0x3a8] ;  /* 0x0000ea00ff047b82 */ /* 0x000e220000000a00 */
[----:B------:R-:W-:Y:S07]  /*1750*/  BSSY.RECONVERGENT B0, `(.L_x_1186) ;  /* 0x0000032000007945 */ /* 0x000fee0003800200 */
[----:B------:R-:W1:Y:S01]  /*1760*/  LDC R0, c[0x0][0x3b0] ;  /* 0x0000ec00ff007b82 */ /* 0x000e620000000800 */
[----:B0-----:R-:W-:Y:S01]  /*1770*/  IMAD R4, R2, R4, RZ ;  /* 0x0000000402047224 */ /* 0x001fe200078e02ff */
[----:B------:R-:W-:-:S03]  /*1780*/  ISETP.NE.AND P0, PT, R5, RZ, PT ;  /* 0x000000ff0500720c */ /* 0x000fc60003f05270 */
[C---:B------:R-:W-:Y:S01]  /*1790*/  IMAD R4, R16.reuse, R5, R4 ;  /* 0x0000000510047224 */ /* 0x040fe200078e0204 */
[----:B------:R-:W-:-:S03]  /*17a0*/  ISETP.NE.AND P0, PT, R16, RZ, P0 ;  /* 0x000000ff1000720c */ /* 0x000fc60000705270 */
[C---:B-1----:R-:W-:Y:S01]  /*17b0*/  IMAD R4, R17.reuse, R0, R4 ;  /* 0x0000000011047224 */ /* 0x042fe200078e0204 */
[----:B------:R-:W-:Y:S02]  /*17c0*/  ISETP.NE.AND P1, PT, R0, RZ, PT ;  /* 0x000000ff0000720c */ /* 0x000fe40003f25270 */
[----:B------:R-:W-:Y:S02]  /*17d0*/  MOV R0, R21 ;  /* 0x0000001500007202 */ /* 0x000fe40000000f00 */
[----:B------:R-:W-:Y:S02]  /*17e0*/  LEA R3, R4, 0x3, 0x2 ;  /* 0x0000000304037811 */ /* 0x000fe400078e10ff */
[----:B------:R-:W-:Y:S01]  /*17f0*/  ISETP.NE.AND P1, PT, R17, RZ, P1 ;  /* 0x000000ff1100720c */ /* 0x000fe20000f25270 */
[----:B------:R-:W-:Y:S01]  /*1800*/  IMAD.MOV.U32 R17, RZ, RZ, R20 ;  /* 0x000000ffff117224 */ /* 0x000fe200078e0014 */
[----:B------:R-:W-:Y:S02]  /*1810*/  ISETP.GE.U32.AND P2, PT, R3, R24, PT ;  /* 0x000000180300720c */ /* 0x000fe40003f46070 */
[----:B------:R-:W-:-:S11]  /*1820*/  PLOP3.LUT P0, PT, P0, P1, PT, 0xf8, 0x8f ;  /* 0x00000000008f781c */ /* 0x000fd60000703f70 */
[----:B------:R-:W-:Y:S05]  /*1830*/  @P2 BRA `(.L_x_1187) ;  /* 0x00000000008c2947 */ /* 0x000fea0003800000 */
[----:B------:R-:W-:Y:S01]  /*1840*/  MOV R3, R4 ;  /* 0x0000000400037202 */ /* 0x000fe20000000f00 */
[----:B------:R-:W-:Y:S01]  /*1850*/  IMAD.MOV.U32 R0, RZ, RZ, R21 ;  /* 0x000000ffff007224 */ /* 0x000fe200078e0015 */
[----:B------:R-:W-:-:S07]  /*1860*/  MOV R17, R20 ;  /* 0x0000001400117202 */ /* 0x000fce0000000f00 */
.L_x_1188:
[C---:B------:R-:W-:Y:S01]  /*1870*/  IMAD.WIDE.U32 R4, R3.reuse, 0x10, R22 ;  /* 0x0000001003047825 */ /* 0x040fe200078e0016 */
[----:B------:R-:W0:Y:S04]  /*1880*/  LDCU UR4, c[0x0][0x39c] ;  /* 0x00007380ff0477ac */ /* 0x000e280008000800 */
[----:B------:R-:W2:Y:S01]  /*1890*/  LDG.E.128 R12, desc[UR36][R4.64] ;  /* 0x00000024040c7981 */ /* 0x000ea2000c1e1d00 */
[----:B0-----:R-:W-:Y:S02]  /*18a0*/  VIADD R3, R3, UR4 ;  /* 0x0000000403037c36 */ /* 0x001fe40008000000 */
[----:B--2---:R-:W-:-:S03]  /*18b0*/  FMUL.FTZ R8, R13, 1 ;  /* 0x3f8000000d087820 */ /* 0x004fc60000410000 */
[----:B------:R-:W-:Y:S01]  /*18c0*/  LEA R13, R3, 0x3, 0x2 ;  /* 0x00000003030d7811 */ /* 0x000fe200078e10ff */
[----:B------:R-:W-:Y:S01]  /*18d0*/  FMUL.FTZ R6, R12, 1 ;  /* 0x3f8000000c067820 */ /* 0x000fe20000410000 */
[----:B------:R-:W-:Y:S01]  /*18e0*/  FMUL.FTZ R10, R14, 1 ;  /* 0x3f8000000e0a7820 */ /* 0x000fe20000410000 */
[----:B------:R-:W-:Y:S01]  /*18f0*/  FMUL.FTZ R4, R15, 1 ;  /* 0x3f8000000f047820 */ /* 0x000fe20000410000 */
[----:B------:R-:W-:Y:S01]  /*1900*/  ISETP.GE.U32.AND P1, PT, R13, R24, PT ;  /* 0x000000180d00720c */ /* 0x000fe20003f26070 */
        /* <DEDUP_REMOVED lines=22> */
.L_x_1187:
[----:B------:R-:W-:Y:S05]  /*1a70*/  BSYNC.RECONVERGENT B0 ;  /* 0x0000000000007941 */ /* 0x000fea0003800200 */
.L_x_1186:
[----:B------:R-:W-:Y:S04]  /*1a80*/  BSSY.RECONVERGENT B0, `(.L_x_1189) ;  /* 0x000000c000007945 */ /* 0x000fe80003800200 */
[----:B------:R-:W-:Y:S05]  /*1a90*/  @P0 BRA `(.L_x_1190) ;  /* 0x0000000000280947 */ /* 0x000fea0003800000 */
[----:B------:R-:W-:-:S04]  /*1aa0*/  LOP3.LUT R3, R24, 0xfffffffc, RZ, 0xc0, !PT ;  /* 0xfffffffc18037812 */ /* 0x000fc800078ec0ff */
[----:B------:R-:W-:-:S04]  /*1ab0*/  IADD3 R3, PT, PT, R3, R2, RZ ;  /* 0x0000000203037210 */ /* 0x000fc80007ffe0ff */
        /* <DEDUP_REMOVED lines=8> */
.L_x_1190:
[----:B------:R-:W-:Y:S05]  /*1b40*/  BSYNC.RECONVERGENT B0 ;  /* 0x0000000000007941 */ /* 0x000fea0003800200 */
.L_x_1189:
[----:B------:R-:W-:Y:S02]  /*1b50*/  LOP3.LUT R21, R0, R21, R25, 0x96, !PT ;  /* 0x0000001500157212 */ /* 0x000fe400078e9619 */
[----:B------:R-:W-:Y:S02]  /*1b60*/  CS2R R42, SRZ ;  /* 0x00000000002a7805 */ /* 0x000fe4000001ff00 */
[----:B------:R-:W-:Y:S01]  /*1b70*/  LOP3.LUT R14, R20, R17, R27, 0x96, !PT ;  /* 0x00000011140e7212 */ /* 0x000fe200078e961b */
[----:B------:R-:W-:Y:S01]  /*1b80*/  HFMA2 R17, -RZ, RZ, 0, 0 ;  /* 0x00000000ff117431 */ /* 0x000fe200000001ff */
[----:B------:R-:W-:Y:S01]  /*1b90*/  LOP3.LUT R21, R21, R26, RZ, 0x3c, !PT ;  /* 0x0000001a15157212 */ /* 0x000fe200078e3cff */
[----:B------:R-:W-:Y:S01]  /*1ba0*/  IMAD.MOV.U32 R46, RZ, RZ, RZ ;  /* 0x000000ffff2e7224 */ /* 0x000fe200078e00ff */
[----:B------:R-:W-:Y:S02]  /*1bb0*/  LOP3.LUT R14, R14, R29, RZ, 0x3c, !PT ;  /* 0x0000001d0e0e7212 */ /* 0x000fe400078e3cff */
[----:B------:R-:W-:Y:S01]  /*1bc0*/  CS2R R40, SRZ ;  /* 0x0000000000287805 */ /* 0x000fe2000001ff00 */
[----:B------:R-:W-:Y:S06]  /*1bd0*/  BRA `(.L_x_1191) ;  /* 0x000000c800187947 */ /* 0x000fec0003800000 */
.L_x_1180:
[----:B------:R-:W0:Y:S08]  /*1be0*/  LDC R0, c[0x0][0x500] ;  /* 0x00014000ff007b82 */ /* 0x000e300000000800 */
[----:B------:R-:W1:Y:S01]  /*1bf0*/  LDC R28, c[0x0][0x3d0] ;  /* 0x0000f400ff1c7b82 */ /* 0x000e620000000800 */
[----:B0-----:R-:W-:-:S04]  /*1c00*/  SHF.R.U32.HI R0, RZ, 0x2, R0 ;  /* 0x00000002ff007819 */ /* 0x001fc80000011600 */
[----:B------:R-:W-:-:S04]  /*1c10*/  ISETP.NE.AND P0, PT, R0, 0x1, PT ;  /* 0x000000010000780c */ /* 0x000fc80003f05270 */
[----:B-1----:R-:W-:-:S13]  /*1c20*/  ISETP.NE.OR P0, PT, R28, 0x1, P0 ;  /* 0x000000011c00780c */ /* 0x002fda0000705670 */
        /* <DEDUP_REMOVED lines=67> */
.L_x_1195:
[----:B------:R-:W-:Y:S01]  /*2060*/  SHF.R.U32.HI R33, RZ, 0x2, R11 ;  /* 0x00000002ff217819 */ /* 0x000fe2000001160b */
[----:B------:R-:W-:-:S04]  /*2070*/  IMAD.IADD R11, R11, 0x1, R12 ;  /* 0x000000010b0b7824 */ /* 0x000fc800078e020c */
[----:B------:R-:W-:Y:S01]  /*2080*/  IMAD.WIDE.U32 R32, R33, 0x10, R22 ;  /* 0x0000001021207825 */ /* 0x000fe200078e0016 */
[----:B------:R-:W-:Y:S02]  /*2090*/  SHF.R.U32.HI R37, RZ, 0x2, R11 ;  /* 0x00000002ff257819 */ /* 0x000fe4000001160b */
[----:B------:R-:W-:-:S03]  /*20a0*/  IADD3 R11, PT, PT, R11, R12, RZ ;  /* 0x0000000c0b0b7210 */ /* 0x000fc60007ffe0ff */
[----:B------:R-:W2:Y:S01]  /*20b0*/  LDG.E.128 R32, desc[UR36][R32.64] ;  /* 0x0000002420207981 */ /* 0x000ea2000c1e1d00 */
[----:B------:R-:W-:Y:S01]  /*20c0*/  SHF.R.U32.HI R25, RZ, 0x2, R11 ;  /* 0x00000002ff197819 */ /* 0x000fe2000001160b */
[----:B------:R-:W-:Y:S02]  /*20d0*/  IMAD.IADD R11, R11, 0x1, R12 ;  /* 0x000000010b0b7824 */ /* 0x000fe400078e020c */
[----:B------:R-:W-:-:S03]  /*20e0*/  IMAD.WIDE.U32 R36, R37, 0x10, R22 ;  /* 0x0000001025247825 */ /* 0x000fc600078e0016 */
[----:B------:R-:W-:-:S03]  /*20f0*/  SHF.R.U32.HI R29, RZ, 0x2, R11 ;  /* 0x00000002ff1d7819 */ /* 0x000fc6000001160b */
[----:B------:R-:W3:Y:S01]  /*2100*/  LDG.E.128 R36, desc[UR36][R36.64] ;  /* 0x0000002424247981 */ /* 0x000ee2000c1e1d00 */
[----:B------:R-:W-:-:S04]  /*2110*/  IMAD.WIDE.U32 R24, R25, 0x10, R22 ;  /* 0x0000001019187825 */ /* 0x000fc800078e0016 */
[----:B------:R-:W-:Y:S02]  /*2120*/  IMAD.WIDE.U32 R28, R29, 0x10, R22 ;  /* 0x000000101d1c7825 */ /* 0x000fe400078e0016 */
[----:B------:R-:W4:Y:S04]  /*2130*/  LDG.E.128 R24, desc[UR36][R24.64] ;  /* 0x0000002418187981 */ /* 0x000f28000c1e1d00 */
[----:B------:R-:W5:Y:S01]  /*2140*/  LDG.E.128 R28, desc[UR36][R28.64] ;  /* 0x000000241c1c7981 */ /* 0x000f62000c1e1d00 */
[----:B------:R-:W-:-:S05]  /*2150*/  IADD3 R11, PT, PT, R11, R12, RZ ;  /* 0x0000000c0b0b7210 */ /* 0x000fca0007ffe0ff */
[----:B------:R-:W-:-:S05]  /*2160*/  IMAD R89, R12, 0x3, R11 ;  /* 0x000000030c597824 */ /* 0x000fca00078e020b */
[----:B------:R-:W-:Y:S01]  /*2170*/  ISETP.GE.U32.AND P0, PT, R89, R52, PT ;  /* 0x000000345900720c */ /* 0x000fe20003f06070 */
[----:B--2---:R-:W-:Y:S01]  /*2180*/  FMUL.FTZ R86, R32, 1 ;  /* 0x3f80000020567820 */ /* 0x004fe20000410000 */
[----:B------:R-:W-:Y:S01]  /*2190*/  FMUL.FTZ R84, R33, 1 ;  /* 0x3f80000021547820 */ /* 0x000fe20000410000 */
[----:B------:R-:W-:Y:S01]  /*21a0*/  FMUL.FTZ R82, R34, 1 ;  /* 0x3f80000022527820 */ /* 0x000fe20000410000 */
[----:B------:R-:W-:-:S03]  /*21b0*/  FMUL.FTZ R80, R35, 1 ;  /* 0x3f80000023507820 */ /* 0x000fc60000410000 */
[----:B------:R-:W0:Y:S02]  /*21c0*/  F2F.F64.F32 R86, R86 ;  /* 0x0000005600567310 */ /* 0x000e240000201800 */
[----:B0-----:R-:W-:Y:S01]  /*21d0*/  LOP3.LUT R10, R10, R86, RZ, 0x3c, !PT ;  /* 0x000000560a0a7212 */ /* 0x001fe200078e3cff */
[----:B---3--:R-:W-:Y:S01]  /*21e0*/  FMUL.FTZ R46, R37, 1 ;  /* 0x3f800000252e7820 */ /* 0x008fe20000410000 */
[----:B------:R-:W-:Y:S01]  /*21f0*/  FMUL.FTZ R78, R36, 1 ;  /* 0x3f800000244e7820 */ /* 0x000fe20000410000 */
[----:B------:R-:W-:Y:S01]  /*2200*/  FMUL.FTZ R48, R38, 1 ;  /* 0x3f80000026307820 */ /* 0x000fe20000410000 */
[----:B------:R-:W-:Y:S01]  /*2210*/  FMUL.FTZ R50, R39, 1 ;  /* 0x3f80000027327820 */ /* 0x000fe20000410000 */
[----:B------:R-:W-:Y:S01]  /*2220*/  LOP3.LUT R9, R9, R87, RZ, 0x3c, !PT ;  /* 0x0000005709097212 */ /* 0x000fe200078e3cff */
[----:B----4-:R-:W-:Y:S01]  /*2230*/  FMUL.FTZ R54, R24, 1 ;  /* 0x3f80000018367820 */ /* 0x010fe20000410000 */
[----:B------:R-:W-:Y:S01]  /*2240*/  FMUL.FTZ R56, R25, 1 ;  /* 0x3f80000019387820 */ /* 0x000fe20000410000 */
[----:B------:R-:W-:Y:S01]  /*2250*/  FMUL.FTZ R58, R26, 1 ;  /* 0x3f8000001a3a7820 */ /* 0x000fe20000410000 */
[----:B------:R-:W-:Y:S01]  /*2260*/  FMUL.FTZ R60, R27, 1 ;  /* 0x3f8000001b3c7820 */ /* 0x000fe20000410000 */
[----:B-----5:R-:W-:Y:S01]  /*2270*/  FMUL.FTZ R62, R28, 1 ;  /* 0x3f8000001c3e7820 */ /* 0x020fe20000410000 */
[----:B------:R-:W-:Y:S01]  /*2280*/  FMUL.FTZ R64, R29, 1 ;  /* 0x3f8000001d407820 */ /* 0x000fe20000410000 */
[----:B------:R-:W-:-:S15]  /*2290*/  FMUL.FTZ R66, R30, 1 ;  /* 0x3f8000001e427820 */ /* 0x000fde0000410000 */
[----:B------:R-:W-:-:S15]  /*22a0*/  NOP ;  /* 0x0000000000007918 */ /* 0x000fde0000000000 */
[----:B------:R-:W-:-:S15]  /*22b0*/  NOP ;  /* 0x0000000000007918 */ /* 0x000fde0000000000 */
[----:B------:R-:W-:-:S05]  /*22c0*/  NOP ;  /* 0x0000000000007918 */ /* 0x000fca0000000000 */
        /* <DEDUP_REMOVED lines=90> */
.L_x_1194:
[----:B------:R-:W-:Y:S05]  /*2870*/  BSYNC.RECONVERGENT B0 ;  /* 0x0000000000007941 */ /* 0x000fea0003800200 */
.L_x_1193:
[----:B------:R-:W-:Y:S01]  /*2880*/  ISETP.GE.U32.AND P0, PT, R11, R52, PT ;  /* 0x000000340b00720c */ /* 0x000fe20003f06070 */
[----:B------:R-:W-:-:S12]  /*2890*/  BSSY.RECONVERGENT B0, `(.L_x_1196) ;  /* 0x0000016000007945 */ /* 0x000fd80003800200 */
[----:B------:R-:W-:Y:S05]  /*28a0*/  @P0 BRA `(.L_x_1197) ;  /* 0x0000000000500947 */ /* 0x000fea0003800000 */
[----:B------:R-:W-:-:S05]  /*28b0*/  SHF.R.U32.HI R33, RZ, 0x2, R11 ;  /* 0x00000002ff217819 */ /* 0x000fca000001160b */
[----:B------:R-:W-:-:S06]  /*28c0*/  IMAD.WIDE.U32 R32, R33, 0x10, R22 ;  /* 0x0000001021207825 */ /* 0x000fcc00078e0016 */
[----:B------:R-:W5:Y:S01]  /*28d0*/  LDG.E.128 R32, desc[UR36][R32.64] ;  /* 0x0000002420207981 */ /* 0x000f62000c1e1d00 */
[----:B------:R-:W-:-:S05]  /*28e0*/  IMAD.IADD R47, R11, 0x1, R12 ;  /* 0x000000010b2f7824 */ /* 0x000fca00078e020c */
[----:B------:R-:W-:-:S13]  /*28f0*/  ISETP.GE.U32.AND P1, PT, R47, R52, PT ;  /* 0x000000342f00720c */ /* 0x000fda0003f26070 */
[----:B------:R-:W-:Y:S05]  /*2900*/  @P1 BRA `(.L_x_1197) ;  /* 0x0000000000381947 */ /* 0x000fea0003800000 */
[----:B------:R-:W-:-:S05]  /*2910*/  SHF.R.U32.HI R37, RZ, 0x2, R47 ;  /* 0x00000002ff257819 */ /* 0x000fca000001162f */
[----:B------:R-:W-:-:S06]  /*2920*/  IMAD.WIDE.U32 R36, R37, 0x10, R22 ;  /* 0x0000001025247825 */ /* 0x000fcc00078e0016 */
[----:B------:R-:W5:Y:S01]  /*2930*/  LDG.E.128 R36, desc[UR36][R36.64] ;  /* 0x0000002424247981 */ /* 0x000f62000c1e1d00 */
[----:B------:R-:W-:-:S04]  /*2940*/  IADD3 R47, PT, PT, R47, R12, RZ ;  /* 0x0000000c2f2f7210 */ /* 0x000fc80007ffe0ff */
[----:B------:R-:W-:-:S13]  /*2950*/  ISETP.GE.U32.AND P1, PT, R47, R52, PT ;  /* 0x000000342f00720c */ /* 0x000fda0003f26070 */
[----:B------:R-:W-:Y:S05]  /*2960*/  @P1 BRA `(.L_x_1197) ;  /* 0x0000000000201947 */ /* 0x000fea0003800000 */
[----:B------:R-:W-:Y:S01]  /*2970*/  IMAD.IADD R27, R47, 0x1, R12 ;  /* 0x000000012f1b7824 */ /* 0x000fe200078e020c */
[----:B------:R-:W-:-:S04]  /*2980*/  SHF.R.U32.HI R25, RZ, 0x2, R47 ;  /* 0x00000002ff197819 */ /* 0x000fc8000001162f */
[----:B------:R-:W-:Y:S01]  /*2990*/  ISETP.GE.U32.AND P1, PT, R27, R52, PT ;  /* 0x000000341b00720c */ /* 0x000fe20003f26070 */
[----:B------:R-:W-:-:S12]  /*29a0*/  IMAD.WIDE.U32 R24, R25, 0x10, R22 ;  /* 0x0000001019187825 */ /* 0x000fd800078e0016 */
[----:B------:R-:W-:-:S05]  /*29b0*/  @!P1 SHF.R.U32.HI R27, RZ, 0x2, R27 ;  /* 0x00000002ff1b9819 */ /* 0x000fca000001161b */
[----:B------:R-:W-:Y:S02]  /*29c0*/  @!P1 IMAD.WIDE.U32 R22, R27, 0x10, R22 ;  /* 0x000000101b169825 */ /* 0x000fe400078e0016 */
[----:B------:R-:W5:Y:S04]  /*29d0*/  LDG.E.128 R24, desc[UR36][R24.64] ;  /* 0x0000002418187981 */ /* 0x000f68000c1e1d00 */
[----:B------:R0:W5:Y:S02]  /*29e0*/  @!P1 LDG.E.128 R28, desc[UR36][R22.64] ;  /* 0x00000024161c9981 */ /* 0x000164000c1e1d00 */
.L_x_1197:
[----:B------:R-:W-:Y:S05]  /*29f0*/  BSYNC.RECONVERGENT B0 ;  /* 0x0000000000007941 */ /* 0x000fea0003800200 */
.L_x_1196:
[----:B------:R-:W-:Y:S04]  /*2a00*/  BSSY.RECONVERGENT B0, `(.L_x_1198) ;  /* 0x000006f000007945 */ /* 0x000fe80003800200 */
[----:B------:R-:W-:Y:S05]  /*2a10*/  @P0 BRA `(.L_x_1199) ;  /* 0x0000000400b40947 */ /* 0x000fea0003800000 */
[----:B------:R-:W-:Y:S01]  /*2a20*/  IADD3 R11, PT, PT, R11, R12, RZ ;  /* 0x0000000c0b0b7210 */ /* 0x000fe20007ffe0ff */
[----:B0----5:R-:W-:Y:S01]  /*2a30*/  FMUL.FTZ R22, R32, 1 ;  /* 0x3f80000020167820 */ /* 0x021fe20000410000 */
[----:B------:R-:W-:Y:S01]  /*2a40*/  FMUL.FTZ R46, R33, 1 ;  /* 0x3f800000212e7820 */ /* 0x000fe20000410000 */
[----:B------:R-:W-:Y:S01]  /*2a50*/  FMUL.FTZ R32, R34, 1 ;  /* 0x3f80000022207820 */ /* 0x000fe20000410000 */
[----:B------:R-:W-:Y:S01]  /*2a60*/  ISETP.GE.U32.AND P0, PT, R11, R52, PT ;  /* 0x000000340b00720c */ /* 0x000fe20003f06070 */
        /* <DEDUP_REMOVED lines=24> */
[----:B------:R-:W-:Y:S01]  /*2bf0*/  FMUL.FTZ R22, R36, 1 ;  /* 0x3f80000024167820 */ /* 0x000fe20000410000 */
[----:B------:R-:W-:Y:S01]  /*2c00*/  FMUL.FTZ R34, R37, 1 ;  /* 0x3f80000025227820 */ /* 0x000fe20000410000 */
[----:B------:R-:W-:Y:S01]  /*2c10*/  FMUL.FTZ R32, R38, 1 ;  /* 0x3f80000026207820 */ /* 0x000fe20000410000 */
[----:B------:R-:W-:Y:S01]  /*2c20*/  FMUL.FTZ R39, R39, 1 ;  /* 0x3f80000027277820 */ /* 0x000fe20000410000 */
[----:B------:R-:W-:Y:S02]  /*2c30*/  ISETP.GE.U32.AND P0, PT, R11, R52, PT ;  /* 0x000000340b00720c */ /* 0x000fe40003f06070 */
        /* <DEDUP_REMOVED lines=23> */
[----:B------:R-:W-:Y:S01]  /*2db0*/  FMUL.FTZ R22, R24, 1 ;  /* 0x3f80000018167820 */ /* 0x000fe20000410000 */
        /* <DEDUP_REMOVED lines=26> */
[----:B------:R-:W-:Y:S01]  /*2f60*/  FMUL.FTZ R28, R28, 1 ;  /* 0x3f8000001c1c7820 */ /* 0x000fe20000410000 */
[----:B------:R-:W-:Y:S01]  /*2f70*/  FMUL.FTZ R24, R29, 1 ;  /* 0x3f8000001d187820 */ /* 0x000fe20000410000 */
[----:B------:R-:W-:Y:S01]  /*2f80*/  FMUL.FTZ R26, R30, 1 ;  /* 0x3f8000001e1a7820 */ /* 0x000fe20000410000 */
        /* <DEDUP_REMOVED lines=22> */
.L_x_1199:
[----:B------:R-:W-:Y:S05]  /*30f0*/  BSYNC.RECONVERGENT B0 ;  /* 0x0000000000007941 */ /* 0x000fea0003800200 */
.L_x_1198:
        /* <DEDUP_REMOVED lines=17> */
.L_x_1192:
        /* <DEDUP_REMOVED lines=69> */
.L_x_1203:
        /* <DEDUP_REMOVED lines=8> */
[----:B------:R-:W-:Y:S01]  /*36e0*/  IADD3 R14, PT, PT, R14, R15, RZ ;  /* 0x0000000f0e0e7210 */ /* 0x000fe20007ffe0ff */
[----:B------:R-:W-:Y:S01]  /*36f0*/  IMAD.WIDE.U32 R36, R37, 0x10, R22 ;  /* 0x0000001025247825 */ /* 0x000fe200078e0016 */
[----:B------:R-:W2:Y:S03]  /*3700*/  LDG.E.128 R32, desc[UR36][R32.64] ;  /* 0x0000002420207981 */ /* 0x000ea6000c1e1d00 */
[----:B------:R-:W-:Y:S01]  /*3710*/  IMAD R28, R0, R14, RZ ;  /* 0x0000000e001c7224 */ /* 0x000fe200078e02ff */
[----:B------:R-:W-:Y:S01]  /*3720*/  SHF.R.U32.HI R25, RZ, 0x2, R24 ;  /* 0x00000002ff197819 */ /* 0x000fe20000011618 */
[----:B------:R-:W3:Y:S03]  /*3730*/  LDG.E.128 R36, desc[UR36][R36.64] ;  /* 0x0000002424247981 */ /* 0x000ee6000c1e1d00 */
[----:B------:R-:W-:Y:S01]  /*3740*/  SHF.R.U32.HI R29, RZ, 0x2, R28 ;  /* 0x00000002ff1d7819 */ /* 0x000fe2000001161c */
[----:B------:R-:W-:-:S04]  /*3750*/  IMAD.WIDE.U32 R24, R25, 0x10, R22 ;  /* 0x0000001019187825 */ /* 0x000fc800078e0016 */
[----:B------:R-:W-:Y:S02]  /*3760*/  IMAD.WIDE.U32 R28, R29, 0x10, R22 ;  /* 0x000000101d1c7825 */ /* 0x000fe400078e0016 */
[----:B------:R-:W4:Y:S04]  /*3770*/  LDG.E.128 R24, desc[UR36][R24.64] ;  /* 0x0000002418187981 */ /* 0x000f28000c1e1d00 */
[----:B------:R-:W5:Y:S01]  /*3780*/  LDG.E.128 R28, desc[UR36][R28.64] ;  /* 0x000000241c1c7981 */ /* 0x000f62000c1e1d00 */
[----:B------:R-:W-:-:S04]  /*3790*/  IMAD.IADD R14, R14, 0x1, R15 ;  /* 0x000000010e0e7824 */ /* 0x000fc800078e020f */
[----:B------:R-:W-:-:S05]  /*37a0*/  IMAD R77, R15, 0x3, R14 ;  /* 0x000000030f4d7824 */ /* 0x000fca00078e020e */
[----:B------:R-:W-:Y:S01]  /*37b0*/  ISETP.GE.U32.AND P0, PT, R77, R52, PT ;  /* 0x000000344d00720c */ /* 0x000fe20003f06070 */
[----:B--2---:R-:W-:Y:S01]  /*37c0*/  FMUL.FTZ R88, R32, 1 ;  /* 0x3f80000020587820 */ /* 0x004fe20000410000 */
[----:B------:R-:W-:Y:S01]  /*37d0*/  FMUL.FTZ R86, R33, 1 ;  /* 0x3f80000021567820 */ /* 0x000fe20000410000 */
[----:B------:R-:W-:Y:S01]  /*37e0*/  FMUL.FTZ R84, R34, 1 ;  /* 0x3f80000022547820 */ /* 0x000fe20000410000 */
[----:B------:R-:W-:Y:S01]  /*37f0*/  FMUL.FTZ R82, R35, 1 ;  /* 0x3f80000023527820 */ /* 0x000fe20000410000 */
[----:B---3--:R-:W-:Y:S01]  /*3800*/  FMUL.FTZ R48, R38, 1 ;  /* 0x3f80000026307820 */ /* 0x008fe20000410000 */
[----:B------:R-:W-:Y:S01]  /*3810*/  FMUL.FTZ R80, R36, 1 ;  /* 0x3f80000024507820 */ /* 0x000fe20000410000 */
[----:B------:R-:W-:Y:S01]  /*3820*/  FMUL.FTZ R78, R37, 1 ;  /* 0x3f800000254e7820 */ /* 0x000fe20000410000 */
[----:B------:R-:W-:Y:S01]  /*3830*/  FMUL.FTZ R50, R39, 1 ;  /* 0x3f80000027327820 */ /* 0x000fe20000410000 */
[----:B------:R-:W0:Y:S02]  /*3840*/  F2F.F64.F32 R88, R88 ;  /* 0x0000005800587310 */ /* 0x000e240000201800 */
[----:B0-----:R-:W-:-:S02]  /*3850*/  LOP3.LUT R13, R13, R88, RZ, 0x3c, !PT ;  /* 0x000000580d0d7212 */ /* 0x001fc400078e3cff */
        /* <DEDUP_REMOVED lines=10> */
[----:B------:R-:W-:-:S08]  /*3900*/  NOP ;  /* 0x0000000000007918 */ /* 0x000fd00000000000 */
        /* <DEDUP_REMOVED lines=90> */
.L_x_1202:
[----:B------:R-:W-:Y:S05]  /*3eb0*/  BSYNC.RECONVERGENT B0 ;  /* 0x0000000000007941 */ /* 0x000fea0003800200 */
.L_x_1201:
[----:B------:R-:W-:Y:S01]  /*3ec0*/  ISETP.GE.U32.AND P0, PT, R14, R52, PT ;  /* 0x000000340e00720c */ /* 0x000fe20003f06070 */
[----:B------:R-:W-:-:S12]  /*3ed0*/  BSSY.RECONVERGENT B0, `(.L_x_1204) ;  /* 0x000001a000007945 */ /* 0x000fd80003800200 */
[----:B------:R-:W-:Y:S05]  /*3ee0*/  @P0 BRA `(.L_x_1205) ;  /* 0x0000000000600947 */ /* 0x000fea0003800000 */
[----:B------:R-:W-:-:S05]  /*3ef0*/  IMAD R32, R0, R14, RZ ;  /* 0x0000000e00207224 */ /* 0x000fca00078e02ff */
[----:B------:R-:W-:-:S05]  /*3f00*/  SHF.R.U32.HI R33, RZ, 0x2, R32 ;  /* 0x00000002ff217819 */ /* 0x000fca0000011620 */
[----:B------:R-:W-:-:S06]  /*3f10*/  IMAD.WIDE.U32 R32, R33, 0x10, R22 ;  /* 0x0000001021207825 */ /* 0x000fcc00078e0016 */
[----:B------:R-:W5:Y:S01]  /*3f20*/  LDG.E.128 R32, desc[UR36][R32.64] ;  /* 0x0000002420207981 */ /* 0x000f62000c1e1d00 */
[----:B------:R-:W-:-:S04]  /*3f30*/  IADD3 R49, PT, PT, R14, R15, RZ ;  /* 0x0000000f0e317210 */ /* 0x000fc80007ffe0ff */
[----:B------:R-:W-:-:S13]  /*3f40*/  ISETP.GE.U32.AND P1, PT, R49, R52, PT ;  /* 0x000000343100720c */ /* 0x000fda0003f26070 */
[----:B------:R-:W-:Y:S05]  /*3f50*/  @P1 BRA `(.L_x_1205) ;  /* 0x0000000000441947 */ /* 0x000fea0003800000 */
[----:B------:R-:W-:-:S05]  /*3f60*/  IMAD R36, R0, R49, RZ ;  /* 0x0000003100247224 */ /* 0x000fca00078e02ff */
[----:B------:R-:W-:-:S05]  /*3f70*/  SHF.R.U32.HI R37, RZ, 0x2, R36 ;  /* 0x00000002ff257819 */ /* 0x000fca0000011624 */
[----:B------:R-:W-:-:S06]  /*3f80*/  IMAD.WIDE.U32 R36, R37, 0x10, R22 ;  /* 0x0000001025247825 */ /* 0x000fcc00078e0016 */
[----:B------:R-:W5:Y:S01]  /*3f90*/  LDG.E.128 R36, desc[UR36][R36.64] ;  /* 0x0000002424247981 */ /* 0x000f62000c1e1d00 */
[----:B------:R-:W-:-:S05]  /*3fa0*/  IMAD.IADD R49, R49, 0x1, R15 ;  /* 0x0000000131317824 */ /* 0x000fca00078e020f */
[----:B------:R-:W-:-:S13]  /*3fb0*/  ISETP.GE.U32.AND P1, PT, R49, R52, PT ;  /* 0x000000343100720c */ /* 0x000fda0003f26070 */
        /* <DEDUP_REMOVED lines=9> */
[----:B------:R-:W5:Y:S04]  /*4050*/  LDG.E.128 R24, desc[UR36][R24.64] ;  /* 0x0000002418187981 */ /* 0x000f68000c1e1d00 */
[----:B------:R0:W5:Y:S02]  /*4060*/  @!P1 LDG.E.128 R28, desc[UR36][R22.64] ;  /* 0x00000024161c9981 */ /* 0x000164000c1e1d00 */
.L_x_1205:
[----:B------:R-:W-:Y:S05]  /*4070*/  BSYNC.RECONVERGENT B0 ;  /* 0x0000000000007941 */ /* 0x000fea0003800200 */
.L_x_1204:
[----:B------:R-:W-:Y:S04]  /*4080*/  BSSY.RECONVERGENT B0, `(.L_x_1206) ;  /* 0x000006f000007945 */ /* 0x000fe80003800200 */
[----:B------:R-:W-:Y:S05]  /*4090*/  @P0 BRA `(.L_x_1207) ;  /* 0x0000000400b40947 */ /* 0x000fea0003800000 */
[----:B------:R-:W-:Y:S02]  /*40a0*/  IMAD.IADD R0, R14, 0x1, R15 ;  /* 0x000000010e007824 */ /* 0x000fe400078e020f */
[----:B0----5:R-:W-:Y:S01]  /*40b0*/  FMUL.FTZ R22, R32, 1 ;  /* 0x3f80000020167820 */ /* 0x021fe20000410000 */
        /* <DEDUP_REMOVED lines=107> */
.L_x_1207:
[----:B------:R-:W-:Y:S05]  /*4770*/  BSYNC.RECONVERGENT B0 ;  /* 0x0000000000007941 */ /* 0x000fea0003800200 */
.L_x_1206:
        /* <DEDUP_REMOVED lines=17> */
.L_x_1200:
[----:B------:R-:W0:Y:S01]  /*4890*/  LDCU UR4, c[0x0][0x39c] ;  /* 0x00007380ff0477ac */ /* 0x000e220008000800 */
[----:B------:R-:W1:Y:S01]  /*48a0*/  LDC R0, c[0x0][0x388] ;  /* 0x0000e200ff007b82 */ /* 0x000e620000000800 */
[----:B------:R-:W-:Y:S01]  /*48b0*/  BSSY.RECONVERGENT B0, `(.L_x_1208) ;  /* 0x00004c1000007945 */ /* 0x000fe20003800200 */
[----:B------:R-:W-:-:S06]  /*48c0*/  IMAD.MOV.U32 R66, RZ, RZ, R11 ;  /* 0x000000ffff427224 */ /* 0x000fcc00078e000b */
[----:B------:R-:W2:Y:S01]  /*48d0*/  LDC R5, c[0x0][0x38c] ;  /* 0x0000e300ff057b82 */ /* 0x000ea20000000800 */
[----:B0-----:R-:W-:-:S05]  /*48e0*/  MOV R76, UR4 ;  /* 0x00000004004c7c02 */ /* 0x001fca0008000f00 */
[----:B------:R-:W-:Y:S01]  /*48f0*/  IMAD R3, R76, 0x3, R11 ;  /* 0x000000034c037824 */ /* 0x000fe200078e020b */
[-C--:B-1----:R-:W-:Y:S01]  /*4900*/  MOV R47, R0.reuse ;  /* 0x00000000002f7202 */ /* 0x082fe20000000f00 */
[--C-:B------:R-:W-:Y:S01]  /*4910*/  IMAD.MOV.U32 R46, RZ, RZ, R0.reuse ;  /* 0x000000ffff2e7224 */ /* 0x100fe200078e0000 */
[----:B------:R-:W-:Y:S01]  /*4920*/  MOV R49, R0 ;  /* 0x0000000000317202 */ /* 0x000fe20000000f00 */
        /* <DEDUP_REMOVED lines=30> */
[----:B------:R0:W5:Y:S01]  /*4b10*/  @!P0 LDG.E.128 R24, desc[UR36][R22.64] ;  /* 0x0000002416188981 */ /* 0x000162000c1e1d00 */
        /* <DEDUP_REMOVED lines=33> */
.L_x_1215:
[----:B------:R-:W0:Y:S01]  /*4d30*/  LDCU UR4, c[0x0][0x39c] ;  /* 0x00007380ff0477ac */ /* 0x000e220008000800 */
[----:B-----5:R-:W-:Y:S01]  /*4d40*/  @!P0 MOV R28, R24 ;  /* 0x00000018001c8202 */ /* 0x020fe20000000f00 */
[----:B------:R-:W-:Y:S01]  /*4d50*/  @!P0 IMAD.MOV.U32 R29, RZ, RZ, R25 ;  /* 0x000000ffff1d8224 */ /* 0x000fe200078e0019 */
[----:B------:R-:W-:Y:S01]  /*4d60*/  @!P0 MOV R30, R26 ;  /* 0x0000001a001e8202 */ /* 0x000fe20000000f00 */
        /* <DEDUP_REMOVED lines=13> */
[----:B------:R-:W-:Y:S06]  /*4e40*/  @!P0 BRA `(.L_x_1210) ;  /* 0x0000003c00cc8947 */ /* 0x000fec0003800000 */
[----:B------:R-:W1:Y:S01]  /*4e50*/  LDCU.128 UR20, c[0x0][0x3d0] ;  /* 0x00007a00ff1477ac */ /* 0x000e620008000c00 */
[----:B------:R-:W-:Y:S02]  /*4e60*/  HFMA2 R28, -RZ, RZ, 0, 0 ;  /* 0x00000000ff1c7431 */ /* 0x000fe400000001ff */
[----:B------:R-:W-:Y:S01]  /*4e70*/  IMAD.MOV.U32 R29, RZ, RZ, R66 ;  /* 0x000000ffff1d7224 */ /* 0x000fe200078e0042 */
[----:B------:R-:W2:Y:S01]  /*4e80*/  LDCU UR5, c[0x0][0x500] ;  /* 0x0000a000ff0577ac */ /* 0x000ea20008000800 */
[----:B------:R-:W3:Y:S01]  /*4e90*/  LDCU UR77, c[0x0][0x3e8] ;  /* 0x00007d00ff4d77ac */ /* 0x000ee20008000800 */
[----:B------:R-:W4:Y:S01]  /*4ea0*/  LDCU UR76, c[0x0][0x504] ;  /* 0x0000a080ff4c77ac */ /* 0x000f220008000800 */
[----:B------:R-:W0:Y:S01]  /*4eb0*/  LDCU UR75, c[0x0][0x3ec] ;  /* 0x00007d80ff4b77ac */ /* 0x000e220008000800 */
[----:B-1----:R-:W-:Y:S01]  /*4ec0*/  IMAD.HI.U32 R28, R66, UR22, R28 ;  /* 0x00000016421c7c27 */ /* 0x002fe2000f8e001c */
[----:B------:R-:W-:Y:S01]  /*4ed0*/  UISETP.NE.AND UP0, UPT, UR20, 0x1, UPT ;  /* 0x000000011400788c */ /* 0x000fe2000bf05270 */
[----:B------:R-:W1:Y:S03]  /*4ee0*/  LDCU UR74, c[0x0][0x508] ;  /* 0x0000a100ff4a77ac */ /* 0x000e660008000800 */
[----:B------:R-:W-:Y:S01]  /*4ef0*/  SHF.R.U32.HI R31, RZ, UR23, R28 ;  /* 0x00000017ff1f7c19 */ /* 0x000fe2000801161c */
[----:B------:R-:W0:Y:S03]  /*4f00*/  LDCU UR73, c[0x0][0x400] ;  /* 0x00008000ff4977ac */ /* 0x000e260008000800 */
[----:B------:R-:W-:Y:S01]  /*4f10*/  IADD3 R29, PT, PT, -R31, RZ, RZ ;  /* 0x000000ff1f1d7210 */ /* 0x000fe20007ffe1ff */
[----:B------:R-:W0:Y:S04]  /*4f20*/  LDCU UR72, c[0x0][0x50c] ;  /* 0x0000a180ff4877ac */ /* 0x000e280008000800 */
[----:B------:R-:W-:Y:S01]  /*4f30*/  IMAD R28, R29, UR21, R66 ;  /* 0x000000151d1c7c24 */ /* 0x000fe2000f8e0242 */
[----:B------:R-:W0:Y:S03]  /*4f40*/  LDCU UR71, c[0x0][0x404] ;  /* 0x00008080ff4777ac */ /* 0x000e260008000800 */
[----:B--2---:R-:W-:Y:S01]  /*4f50*/  IMAD R28, R28, UR5, RZ ;  /* 0x000000051c1c7c24 */ /* 0x004fe2000f8e02ff */
[----:B------:R-:W2:Y:S01]  /*4f60*/  LDCU UR70, c[0x0][0x510] ;  /* 0x0000a200ff4677ac */ /* 0x000ea20008000800 */
        /* <DEDUP_REMOVED lines=258> */
[----:B------:R-:W-:-:S04]  /*5f90*/  IMAD.MOV R29, RZ, RZ, -R33 ;  /* 0x000000ffff1d7224 */ /* 0x000fc800078e0a21 */
[----:B------:R-:W-:Y:S02]  /*5fa0*/  IMAD R29, R29, UR52, R36 ;  /* 0x000000341d1d7c24 */ /* 0x000fe4000f8e0224 */
[----:B-1----:R-:W-:-:S04]  /*5fb0*/  @P1 IMAD.HI.U32 R30, R33, R30, R32 ;  /* 0x0000001e211e1227 */ /* 0x002fc800078e0020 */
[----:B------:R-:W-:Y:S01]  /*5fc0*/  IMAD R28, R29, UR31, R28 ;  /* 0x0000001f1d1c7c24 */ /* 0x000fe2000f8e021c */
[----:B------:R-:W-:-:S04]  /*5fd0*/  @P1 SHF.R.U32.HI R30, RZ, R31, R30 ;  /* 0x0000001fff1e1219 */ /* 0x000fc8000001161e */
[----:B------:R-:W-:-:S05]  /*5fe0*/  @P1 IADD3 R31, PT, PT, -R30, RZ, RZ ;  /* 0x000000ff1e1f1210 */ /* 0x000fca0007ffe1ff */
[----:B0-----:R-:W-:-:S04]  /*5ff0*/  @P1 IMAD R33, R31, R34, R33 ;  /* 0x000000221f211224 */ /* 0x001fc800078e0221 */
[----:B--2---:R-:W-:-:S07]  /*6000*/  @P1 IMAD R28, R33, R35, R28 ;  /* 0x00000023211c1224 */ /* 0x004fce00078e021c */
.L_x_1211:
[----:B------:R-:W-:-:S04]  /*6010*/  LOP3.LUT R41, R28, 0xfffffff0, RZ, 0xc0, !PT ;  /* 0xfffffff01c297812 */ /* 0x000fc800078ec0ff */
[----:B------:R-:W-:-:S05]  /*6020*/  IADD3 R40, P1, PT, R41, R22, RZ ;  /* 0x0000001629287210 */ /* 0x000fca0007f3e0ff */
[----:B------:R-:W-:-:S06]  /*6030*/  IMAD.X R41, RZ, RZ, R23, P1 ;  /* 0x000000ffff297224 */ /* 0x000fcc00008e0617 */
[----:B------:R-:W5:Y:S01]  /*6040*/  LDG.E.128 R40, desc[UR36][R40.64] ;  /* 0x0000002428287981 */ /* 0x000f62000c1e1d00 */
[----:B0-----:R-:W-:Y:S01]  /*6050*/  IADD3 R31, PT, PT, R66, UR4, RZ ;  /* 0x00000004421f7c10 */ /* 0x001fe2000fffe0ff */
        /* <DEDUP_REMOVED lines=236> */
.L_x_1212:
[----:B------:R-:W-:-:S04]  /*6f20*/  LOP3.LUT R37, R34, 0xfffffff0, RZ, 0xc0, !PT ;  /* 0xfffffff022257812 */ /* 0x000fc800078ec0ff */
[----:B------:R-:W-:-:S04]  /*6f30*/  IADD3 R36, P1, PT, R37, R22, RZ ;  /* 0x0000001625247210 */ /* 0x000fc80007f3e0ff */
[----:B------:R-:W-:-:S06]  /*6f40*/  IADD3.X R37, PT, PT, RZ, R23, RZ, P1, !PT ;  /* 0x00000017ff257210 */ /* 0x000fcc0000ffe4ff */
[----:B------:R-:W5:Y:S01]  /*6f50*/  LDG.E.128 R36, desc[UR36][R36.64] ;  /* 0x0000002424247981 */ /* 0x000f62000c1e1d00 */
        /* <DEDUP_REMOVED lines=237> */
.L_x_1213:
[----:B------:R-:W-:-:S04]  /*7e30*/  LOP3.LUT R33, R34, 0xfffffff0, RZ, 0xc0, !PT ;  /* 0xfffffff022217812 */ /* 0x000fc800078ec0ff */
[----:B------:R-:W-:-:S05]  /*7e40*/  IADD3 R32, P1, PT, R33, R22, RZ ;  /* 0x0000001621207210 */ /* 0x000fca0007f3e0ff */
[----:B------:R-:W-:-:S06]  /*7e50*/  IMAD.X R33, RZ, RZ, R23, P1 ;  /* 0x000000ffff217224 */ /* 0x000fcc00008e0617 */
[----:B------:R-:W5:Y:S01]  /*7e60*/  LDG.E.128 R32, desc[UR36][R32.64] ;  /* 0x0000002420207981 */ /* 0x000f62000c1e1d00 */
[----:B------:R-:W-:Y:S01]  /*7e70*/  IADD3 R31, PT, PT, R31, UR4, RZ ;  /* 0x000000041f1f7c10 */ /* 0x000fe2000fffe0ff */
        /* <DEDUP_REMOVED lines=236> */
.L_x_1214:
[----:B------:R-:W-:-:S04]  /*8d40*/  LOP3.LUT R29, R52, 0xfffffff0, RZ, 0xc0, !PT ;  /* 0xfffffff0341d7812 */ /* 0x000fc800078ec0ff */
[----:B------:R-:W-:-:S04]  /*8d50*/  IADD3 R28, P1, PT, R29, R22, RZ ;  /* 0x000000161d1c7210 */ /* 0x000fc80007f3e0ff */
[----:B------:R-:W-:-:S06]  /*8d60*/  IADD3.X R29, PT, PT, RZ, R23, RZ, P1, !PT ;  /* 0x00000017ff1d7210 */ /* 0x000fcc0000ffe4ff */
[----:B------:R-:W5:Y:S03]  /*8d70*/  LDG.E.128 R28, desc[UR36][R28.64] ;  /* 0x000000241c1c7981 */ /* 0x000f66000c1e1d00 */
.L_x_1210:
[----:B-----5:R-:W-:Y:S01]  /*8d80*/  FMUL.FTZ R76, R39, 1 ;  /* 0x3f800000274c7820 */ /* 0x020fe20000410000 */
[----:B------:R-:W1:Y:S01]  /*8d90*/  LDCU UR5, c[0x0][0x394] ;  /* 0x00007280ff0577ac */ /* 0x000e620008000800 */
[----:B------:R-:W-:Y:S01]  /*8da0*/  FMUL.FTZ R52, R32, 1 ;  /* 0x3f80000020347820 */ /* 0x000fe20000410000 */
[----:B------:R-:W-:Y:S01]  /*8db0*/  FMUL.FTZ R54, R33, 1 ;  /* 0x3f80000021367820 */ /* 0x000fe20000410000 */
[----:B------:R-:W-:Y:S01]  /*8dc0*/  FMUL.FTZ R90, R40, 1 ;  /* 0x3f800000285a7820 */ /* 0x000fe20000410000 */
[----:B------:R-:W-:Y:S01]  /*8dd0*/  FMUL.FTZ R88, R41, 1 ;  /* 0x3f80000029587820 */ /* 0x000fe20000410000 */
[----:B------:R-:W2:Y:S01]  /*8de0*/  F2F.F64.F32 R76, R76 ;  /* 0x0000004c004c7310 */ /* 0x000ea20000201800 */
[----:B------:R-:W-:Y:S01]  /*8df0*/  FMUL.FTZ R86, R42, 1 ;  /* 0x3f8000002a567820 */ /* 0x000fe20000410000 */
[----:B--2---:R-:W-:Y:S01]  /*8e00*/  LOP3.LUT R0, R0, R76, RZ, 0x3c, !PT ;  /* 0x0000004c00007212 */ /* 0x004fe200078e3cff */
[----:B0-----:R-:W-:Y:S02]  /*8e10*/  IMAD.U32 R76, RZ, RZ, UR4 ;  /* 0x00000004ff4c7e24 */ /* 0x001fe4000f8e00ff */
[----:B------:R-:W-:Y:S01]  /*8e20*/  FMUL.FTZ R84, R43, 1 ;  /* 0x3f8000002b547820 */ /* 0x000fe20000410000 */
[----:B------:R-:W-:Y:S01]  /*8e30*/  FMUL.FTZ R82, R36, 1 ;  /* 0x3f80000024527820 */ /* 0x000fe20000410000 */
[----:B------:R-:W-:Y:S01]  /*8e40*/  FMUL.FTZ R80, R37, 1 ;  /* 0x3f80000025507820 */ /* 0x000fe20000410000 */
[----:B------:R-:W-:Y:S01]  /*8e50*/  FMUL.FTZ R78, R38, 1 ;  /* 0x3f800000264e7820 */ /* 0x000fe20000410000 */
[----:B------:R-:W-:Y:S01]  /*8e60*/  LEA R66, R76, R66, 0x2 ;  /* 0x000000424c427211 */ /* 0x000fe200078e10ff */
[----:B------:R-:W-:Y:S01]  /*8e70*/  FMUL.FTZ R56, R34, 1 ;  /* 0x3f80000022387820 */ /* 0x000fe20000410000 */
[----:B------:R-:W-:Y:S01]  /*8e80*/  FMUL.FTZ R58, R35, 1 ;  /* 0x3f800000233a7820 */ /* 0x000fe20000410000 */
[----:B------:R-:W-:Y:S01]  /*8e90*/  FMUL.FTZ R60, R28, 1 ;  /* 0x3f8000001c3c7820 */ /* 0x000fe20000410000 */
[----:B------:R-:W-:Y:S01]  /*8ea0*/  FMUL.FTZ R62, R29, 1 ;  /* 0x3f8000001d3e7820 */ /* 0x000fe20000410000 */
[----:B------:R-:W-:Y:S01]  /*8eb0*/  FMUL.FTZ R64, R30, 1 ;  /* 0x3f8000001e407820 */ /* 0x000fe20000410000 */
[----:B------:R-:W-:-:S15]  /*8ec0*/  LOP3.LUT R74, R74, R77, RZ, 0x3c, !PT ;  /* 0x0000004d4a4a7212 */ /* 0x000fde00078e3cff */
[----:B------:R-:W-:-:S15]  /*8ed0*/  NOP ;  /* 0x0000000000007918 */ /* 0x000fde0000000000 */
[----:B------:R-:W-:-:S15]  /*8ee0*/  NOP ;  /* 0x0000000000007918 */ /* 0x000fde0000000000 */
[----:B------:R-:W-:-:S04]  /*8ef0*/  NOP ;  /* 0x0000000000007918 */ /* 0x000fc80000000000 */
[----:B------:R-:W0:Y:S02]  /*8f00*/  F2F.F64.F32 R52, R52 ;  /* 0x0000003400347310 */ /* 0x000e240000201800 */
[----:B0-----:R-:W-:Y:S01]  /*8f10*/  LOP3.LUT R44, R44, R52, RZ, 0x3c, !PT ;  /* 0x000000342c2c7212 */ /* 0x001fe200078e3cff */
[----:B-1----:R-:W-:Y:S01]  /*8f20*/  IMAD.U32 R52, RZ, RZ, UR5 ;  /* 0x00000005ff347e24 */ /* 0x002fe2000f8e00ff */
[----:B------:R-:W-:Y:S01]  /*8f30*/  LOP3.LUT R68, R68, R53, RZ, 0x3c, !PT ;  /* 0x0000003544447212 */ /* 0x000fe200078e3cff */
[----:B------:R-:W-:-:S05]  /*8f40*/  IMAD R53, R76, 0x3, R66 ;  /* 0x000000034c357824 */ /* 0x000fca00078e0242 */
[----:B------:R-:W-:-:S15]  /*8f50*/  ISETP.GE.U32.AND P1, PT, R53, R52, PT ;  /* 0x000000343500720c */ /* 0x000fde0003f26070 */
[----:B------:R-:W-:-:S15]  /*8f60*/  NOP ;  /* 0x0000000000007918 */ /* 0x000fde0000000000 */
[----:B------:R-:W-:-:S15]  /*8f70*/  NOP ;  /* 0x0000000000007918 */ /* 0x000fde0000000000 */
[----:B------:R-:W-:-:S09]  /*8f80*/  NOP ;  /* 0x0000000000007918 */ /* 0x000fd20000000000 */
        /* <DEDUP_REMOVED lines=83> */
.L_x_1209:
[----:B------:R-:W-:Y:S05]  /*94c0*/  BSYNC.RECONVERGENT B0 ;  /* 0x0000000000007941 */ /* 0x000fea0003800200 */
.L_x_1208:
        /* <DEDUP_REMOVED lines=11> */
[----:B------:R-:W-:Y:S01]  /*9580*/  MOV R22, RZ ;  /* 0x000000ff00167202 */ /* 0x000fe20000000f00 */
        /* <DEDUP_REMOVED lines=272> */
.L_x_1219:
[----:B------:R-:W-:Y:S01]  /*a690*/  SHF.R.U32.HI R26, RZ, 0x4, R26 ;  /* 0x00000004ff1a7819 */ /* 0x000fe2000001161a */
[----:B------:R-:W-:-:S07]  /*a6a0*/  IMAD.MOV.U32 R27, RZ, RZ, RZ ;  /* 0x000000ffff1b7224 */ /* 0x000fce00078e00ff */
.L_x_1218:
[----:B------:R-:W0:Y:S02]  /*a6b0*/  LDCU.64 UR4, c[0x0][0x760] ;  /* 0x0000ec00ff0477ac */ /* 0x000e240008000a00 */
[----:B0-----:R-:W-:-:S04]  /*a6c0*/  IADD3 R55, P1, PT, R20, UR4, RZ ;  /* 0x0000000414377c10 */ /* 0x001fc8000ff3e0ff */
[----:B------:R-:W-:Y:S02]  /*a6d0*/  IADD3.X R20, PT, PT, RZ, UR5, RZ, P1, !PT ;  /* 0x00000005ff147c10 */ /* 0x000fe40008ffe4ff */
[----:B------:R-:W-:-:S04]  /*a6e0*/  LEA R40, P1, R26, R55, 0x4 ;  /* 0x000000371a287211 */ /* 0x000fc800078220ff */
[----:B------:R-:W-:-:S06]  /*a6f0*/  LEA.HI.X R41, R26, R20, R27, 0x4, P1 ;  /* 0x000000141a297211 */ /* 0x000fcc00008f241b */
[----:B------:R-:W5:Y:S01]  /*a700*/  LDG.E.128 R40, desc[UR36][R40.64] ;  /* 0x0000002428287981 */ /* 0x000f62000c1e1d00 */
[----:B------:R-:W-:-:S05]  /*a710*/  IMAD.IADD R23, R66, 0x1, R76 ;  /* 0x0000000142177824 */ /* 0x000fca00078e024c */
[----:B------:R-:W-:-:S13]  /*a720*/  ISETP.GE.U32.AND P1, PT, R23, R52, PT ;  /* 0x000000341700720c */ /* 0x000fda0003f26070 */
        /* <DEDUP_REMOVED lines=9> */
[----:B------:R-:W-:-:S05]  /*a7c0*/  SHF.R.U32.HI R27, RZ, UR5, R26 ;  /* 0x00000005ff1b7c19 */ /* 0x000fca000801161a */
[----:B------:R-:W-:-:S04]  /*a7d0*/  IMAD.MOV R25, RZ, RZ, -R27 ;  /* 0x000000ffff197224 */ /* 0x000fc800078e0a1b */
        /* <DEDUP_REMOVED lines=265> */
.L_x_1221:
[----:B------:R-:W-:Y:S02]  /*b870*/  SHF.R.U32.HI R24, RZ, 0x4, R36 ;  /* 0x00000004ff187819 */ /* 0x000fe40000011624 */
[----:B------:R-:W-:-:S07]  /*b880*/  MOV R25, RZ ;  /* 0x000000ff00197202 */ /* 0x000fce0000000f00 */
.L_x_1220:
        /* <DEDUP_REMOVED lines=281> */
.L_x_1223:
[----:B------:R-:W-:Y:S02]  /*ca20*/  SHF.R.U32.HI R24, RZ, 0x4, R32 ;  /* 0x00000004ff187819 */ /* 0x000fe40000011620 */
[----:B------:R-:W-:-:S07]  /*ca30*/  MOV R25, RZ ;  /* 0x000000ff00197202 */ /* 0x000fce0000000f00 */
.L_x_1222:
        /* <DEDUP_REMOVED lines=281> */
.L_x_1225:
[----:B------:R-:W-:Y:S01]  /*dbd0*/  SHF.R.U32.HI R26, RZ, 0x4, R26 ;  /* 0x00000004ff1a7819 */ /* 0x000fe2000001161a */
[----:B------:R-:W-:-:S07]  /*dbe0*/  IMAD.MOV.U32 R27, RZ, RZ, RZ ;  /* 0x000000ffff1b7224 */ /* 0x000fce00078e00ff */
.L_x_1224:
[----:B------:R-:W-:-:S04]  /*dbf0*/  LEA R28, P0, R26, R55, 0x4 ;  /* 0x000000371a1c7211 */ /* 0x000fc800078020ff */
[----:B------:R-:W-:-:S06]  /*dc00*/  LEA.HI.X R29, R26, R20, R27, 0x4, P0 ;  /* 0x000000141a1d7211 */ /* 0x000fcc00000f241b */
[----:B------:R-:W5:Y:S03]  /*dc10*/  LDG.E.128 R28, desc[UR36][R28.64] ;  /* 0x000000241c1c7981 */ /* 0x000f66000c1e1d00 */
.L_x_1217:
[----:B------:R-:W-:Y:S05]  /*dc20*/  BSYNC.RECONVERGENT B0 ;  /* 0x0000000000007941 */ /* 0x000fea0003800200 */
.L_x_1216:
[----:B------:R-:W-:Y:S01]  /*dc30*/  ISETP.GE.U32.AND P0, PT, R66, R52, PT ;  /* 0x000000344200720c */ /* 0x000fe20003f06070 */
[----:B------:R-:W-:-:S12]  /*dc40*/  BSSY.RECONVERGENT B0, `(.L_x_1226) ;  /* 0x000006f000007945 */ /* 0x000fd80003800200 */
[----:B------:R-:W-:Y:S05]  /*dc50*/  @P0 BRA `(.L_x_1227) ;  /* 0x0000000400b40947 */ /* 0x000fea0003800000 */
[----:B-----5:R-:W-:Y:S01]  /*dc60*/  FMUL.FTZ R26, R41, 1 ;  /* 0x3f800000291a7820 */ /* 0x020fe20000410000 */
[----:B------:R-:W-:Y:S01]  /*dc70*/  IADD3 R41, PT, PT, R66, R76, RZ ;  /* 0x0000004c42297210 */ /* 0x000fe20007ffe0ff */
        /* <DEDUP_REMOVED lines=55> */
[----:B------:R-:W-:Y:S02]  /*dff0*/  IMAD.IADD R33, R37, 0x1, R76 ;  /* 0x0000000125217824 */ /* 0x000fe400078e024c */
        /* <DEDUP_REMOVED lines=51> */
.L_x_1227:
[----:B------:R-:W-:Y:S05]  /*e330*/  BSYNC.RECONVERGENT B0 ;  /* 0x0000000000007941 */ /* 0x000fea0003800200 */
.L_x_1226:
        /* <DEDUP_REMOVED lines=10> */
[----:B-----5:R-:W-:Y:S02]  /*e3e0*/  LOP3.LUT R42, R6, R49, RZ, 0x3c, !PT ;  /* 0x00000031062a7212 */ /* 0x020fe400078e3cff */
[----:B------:R-:W-:-:S02]  /*e3f0*/  LOP3.LUT R43, R5, R50, RZ, 0x3c, !PT ;  /* 0x00000032052b7212 */ /* 0x000fc400078e3cff */
[----:B------:R-:W-:Y:S02]  /*e400*/  LOP3.LUT R46, R45, R46, RZ, 0x3c, !PT ;  /* 0x0000002e2d2e7212 */ /* 0x000fe400078e3cff */
[----:B------:R-:W-:Y:S02]  /*e410*/  LOP3.LUT R17, R3, R70, RZ, 0x3c, !PT ;  /* 0x0000004603117212 */ /* 0x000fe400078e3cff */
[----:B------:R-:W-:Y:S02]  /*e420*/  LOP3.LUT R40, R0, R47, RZ, 0x3c, !PT ;  /* 0x0000002f00287212 */ /* 0x000fe400078e3cff */
[----:B------:R-:W-:-:S07]  /*e430*/  LOP3.LUT R41, R74, R69, RZ, 0x3c, !PT ;  /* 0x000000454a297212 */ /* 0x000fce00078e3cff */
.L_x_1191:
[----:B------:R-:W-:Y:S02]  /*e440*/  MOV R0, R21 ;  /* 0x0000001500007202 */ /* 0x000fe40000000f00 */
[----:B------:R-:W-:-:S07]  /*e450*/  MOV R3, R14 ;  /* 0x0000000e00037202 */ /* 0x000fce0000000f00 */
.L_x_1179:
[----:B------:R-:W-:Y:S05]  /*e460*/  BSYNC.RECONVERGENT B6 ;  /* 0x0000000000067941 */ /* 0x000fea0003800200 */
.L_x_1178:
[----:B------:R-:W1:Y:S02]  /*e470*/  LDCU UR4, c[0x0][0x3ac] ;  /* 0x00007580ff0477ac */ /* 0x000e640008000800 */
[----:B-1----:R-:W-:-:S09]  /*e480*/  UISETP.NE.AND UP0, UPT, UR4, URZ, UPT ;  /* 0x000000ff0400728c */ /* 0x002fd2000bf05270 */
[----:B------:R-:W-:Y:S05]  /*e490*/  BRA.U !UP0, `(.L_x_1228) ;  /* 0x0000000108dc7547 */ /* 0x000fea000b800000 */
[----:B------:R-:W1:Y:S01]  /*e4a0*/  S2R R6, SR_CgaCtaId ;  /* 0x0000000000067919 */ /* 0x000e620000008800 */
[----:B------:R-:W2:Y:S01]  /*e4b0*/  LDC R21, c[0x0][0x360] ;  /* 0x0000d800ff157b82 */ /* 0x000ea20000000800 */
[----:B------:R-:W-:Y:S01]  /*e4c0*/  MOV R4, 0x400 ;  /* 0x0000040000047802 */ /* 0x000fe20000000f00 */
[----:B------:R-:W-:Y:S01]  /*e4d0*/  IMAD.MOV.U32 R8, RZ, RZ, R46 ;  /* 0x000000ffff087224 */ /* 0x000fe200078e002e */
[----:B------:R-:W-:Y:S01]  /*e4e0*/  MOV R7, R43 ;  /* 0x0000002b00077202 */ /* 0x000fe20000000f00 */
[----:B------:R-:W-:Y:S01]  /*e4f0*/  IMAD.MOV.U32 R11, RZ, RZ, R41 ;  /* 0x000000ffff0b7224 */ /* 0x000fe200078e0029 */
[----:B------:R-:W-:Y:S01]  /*e500*/  MOV R9, R17 ;  /* 0x0000001100097202 */ /* 0x000fe20000000f00 */
[----:B------:R-:W-:Y:S01]  /*e510*/  VIADD R5, R4, 0x10 ;  /* 0x0000001004057836 */ /* 0x000fe20000000000 */
[----:B------:R-:W-:Y:S01]  /*e520*/  MOV R10, R40 ;  /* 0x00000028000a7202 */ /* 0x000fe20000000f00 */
[----:B------:R-:W3:Y:S01]  /*e530*/  LDC R14, c[0x0][0x364] ;  /* 0x0000d900ff0e7b82 */ /* 0x000ee20000000800 */
[----:B--2---:R-:W-:-:S02]  /*e540*/  IMAD R4, R16, R21, R2 ;  /* 0x0000001510047224 */ /* 0x004fc400078e0202 */
[----:B-1----:R-:W-:Y:S01]  /*e550*/  LEA R13, R6, R5, 0x18 ;  /* 0x00000005060d7211 */ /* 0x002fe200078ec0ff */
[----:B------:R-:W-:Y:S01]  /*e560*/  IMAD.MOV.U32 R5, RZ, RZ, R3 ;  /* 0x000000ffff057224 */ /* 0x000fe200078e0003 */
[----:B------:R-:W-:Y:S02]  /*e570*/  MOV R6, R42 ;  /* 0x0000002a00067202 */ /* 0x000fe40000000f00 */
[----:B------:R-:W-:Y:S02]  /*e580*/  LEA R15, R4, R13, 0x5 ;  /* 0x0000000d040f7211 */ /* 0x000fe400078e28ff */
[----:B------:R-:W-:Y:S02]  /*e590*/  MOV R4, R0 ;  /* 0x0000000000047202 */ /* 0x000fe40000000f00 */
[----:B---3--:R-:W-:Y:S01]  /*e5a0*/  ISETP.GE.U32.AND P0, PT, R14, 0x2, PT ;  /* 0x000000020e00780c */ /* 0x008fe20003f06070 */
[----:B------:R1:W-:Y:S04]  /*e5b0*/  STS.128 [R15+0x10], R8 ;  /* 0x000010080f007388 */ /* 0x0003e80000000c00 */
[----:B------:R1:W-:Y:S08]  /*e5c0*/  STS.128 [R15], R4 ;  /* 0x000000040f007388 */ /* 0x0003f00000000c00 */
[----:B------:R-:W-:Y:S05]  /*e5d0*/  @!P0 BRA `(.L_x_1228) ;  /* 0x00000000008c8947 */ /* 0x000fea0003800000 */
[----:B-1----:R-:W-:-:S07]  /*e5e0*/  MOV R4, R14 ;  /* 0x0000000e00047202 */ /* 0x002fce0000000f00 */
.L_x_1231:
[----:B0-----:R-:W-:Y:S01]  /*e5f0*/  SHF.R.U32.HI R23, RZ, 0x1, R4 ;  /* 0x00000001ff177819 */ /* 0x001fe20000011604 */
        /* <DEDUP_REMOVED lines=25> */
[----:B------:R-:W-:Y:S02]  /*e790*/  MOV R8, R46 ;  /* 0x0000002e00087202 */ /* 0x000fe40000000f00 */
[----:B------:R-:W-:Y:S01]  /*e7a0*/  MOV R10, R40 ;  /* 0x00000028000a7202 */ /* 0x000fe20000000f00 */
[----:B------:R0:W-:Y:S01]  /*e7b0*/  STS.128 [R15], R4 ;  /* 0x000000040f007388 */ /* 0x0001e20000000c00 */
[----:B------:R-:W-:-:S05]  /*e7c0*/  MOV R11, R41 ;  /* 0x00000029000b7202 */ /* 0x000fca0000000f00 */
[----:B------:R0:W-:Y:S02]  /*e7d0*/  STS.128 [R15+0x10], R8 ;  /* 0x000010080f007388 */ /* 0x0001e40000000c00 */
.L_x_1230:
[----:B------:R-:W-:Y:S05]  /*e7e0*/  BSYNC.RECONVERGENT B0 ;  /* 0x0000000000007941 */ /* 0x000fea0003800200 */
.L_x_1229:
[----:B0-----:R-:W-:Y:S01]  /*e7f0*/  IMAD.MOV.U32 R4, RZ, RZ, R23 ;  /* 0x000000ffff047224 */ /* 0x001fe200078e0017 */
[----:B------:R-:W-:Y:S06]  /*e800*/  @P1 BRA `(.L_x_1231) ;  /* 0xfffffffc00781947 */ /* 0x000fec000383ffff */
.L_x_1228:
[----:B------:R-:W2:Y:S02]  /*e810*/  LDCU UR4, c[0x0][0x3a8] ;  /* 0x00007500ff0477ac */ /* 0x000ea40008000800 */
[----:B--2---:R-:W-:-:S09]  /*e820*/  UISETP.NE.AND UP0, UPT, UR4, URZ, UPT ;  /* 0x000000ff0400728c */ /* 0x004fd2000bf05270 */
[----:B------:R-:W-:Y:S05]  /*e830*/  BRA.U !UP0, `(.L_x_1232) ;  /* 0x00000005085c7547 */ /* 0x000fea000b800000 */
[----:B-1----:R-:W1:Y:S02]  /*e840*/  LDC R15, c[0x0][0x360] ;  /* 0x0000d800ff0f7b82 */ /* 0x002e640000000800 */
[----:B-1----:R-:W-:Y:S02]  /*e850*/  ISETP.GE.U32.AND P0, PT, R15, 0x21, PT ;  /* 0x000000210f00780c */ /* 0x002fe40003f06070 */
[----:B------:R-:W-:-:S11]  /*e860*/  MOV R12, R15 ;  /* 0x0000000f000c7202 */ /* 0x000fd60000000f00 */
        /* <DEDUP_REMOVED lines=14> */
[----:B-1----:R-:W-:-:S06]  /*e950*/  ULEA UR4, UR5, UR4, 0x18 ;  /* 0x0000000405047291 */ /* 0x002fcc000f8ec0ff */
[----:B------:R-:W-:Y:S02]  /*e960*/  LEA R13, R4, UR4, 0x5 ;  /* 0x00000004040d7c11 */ /* 0x000fe4000f8e28ff */
[----:B------:R-:W-:-:S03]  /*e970*/  MOV R4, R0 ;  /* 0x0000000000047202 */ /* 0x000fc60000000f00 */
[----:B------:R1:W-:Y:S04]  /*e980*/  STS.128 [R13+0x10], R8 ;  /* 0x000010080d007388 */ /* 0x0003e80000000c00 */
[----:B------:R1:W-:Y:S01]  /*e990*/  STS.128 [R13], R4 ;  /* 0x000000040d007388 */ /* 0x0003e20000000c00 */
[----:B------:R-:W-:Y:S05]  /*e9a0*/  @!P0 BRA `(.L_x_1233) ;  /* 0x0000000000888947 */ /* 0x000fea0003800000 */
[----:B-1----:R-:W-:-:S07]  /*e9b0*/  MOV R4, R15 ;  /* 0x0000000f00047202 */ /* 0x002fce0000000f00 */
.L_x_1236:
        /* <DEDUP_REMOVED lines=9> */
[----:B------:R-:W-:-:S05]  /*ea50*/  LEA R14, R21, R13, 0x5 ;  /* 0x0000000d150e7211 */ /* 0x000fca00078e28ff */
[----:B------:R-:W1:Y:S04]  /*ea60*/  LDS.128 R4, [R14] ;  /* 0x000000000e047984 */ /* 0x000e680000000c00 */
[----:B------:R-:W2:Y:S01]  /*ea70*/  LDS.128 R8, [R14+0x10] ;  /* 0x000010000e087984 */ /* 0x000ea20000000c00 */
[----:B-1----:R-:W-:Y:S02]  /*ea80*/  LOP3.LUT R3, R5, R3, RZ, 0x3c, !PT ;  /* 0x0000000305037212 */ /* 0x002fe400078e3cff */
[----:B------:R-:W-:Y:S02]  /*ea90*/  LOP3.LUT R0, R4, R0, RZ, 0x3c, !PT ;  /* 0x0000000004007212 */ /* 0x000fe400078e3cff */
[----:B--2---:R-:W-:Y:S01]  /*eaa0*/  LOP3.LUT R46, R8, R46, RZ, 0x3c, !PT ;  /* 0x0000002e082e7212 */ /* 0x004fe200078e3cff */
        /* <DEDUP_REMOVED lines=15> */
.L_x_1235:
[----:B------:R-:W-:Y:S05]  /*eba0*/  BSYNC.RECONVERGENT B0 ;  /* 0x0000000000007941 */ /* 0x000fea0003800200 */
.L_x_1234:
[----:B-1----:R-:W-:Y:S01]  /*ebb0*/  MOV R4, R21 ;  /* 0x0000001500047202 */ /* 0x002fe20000000f00 */
[----:B------:R-:W-:Y:S06]  /*ebc0*/  @P1 BRA `(.L_x_1236) ;  /* 0xfffffffc007c1947 */ /* 0x000fec000383ffff */
.L_x_1233:
[----:B------:R-:W-:Y:S01]  /*ebd0*/  ISETP.GE.U32.AND P0, PT, R12, 0x2, PT ;  /* 0x000000020c00780c */ /* 0x000fe20003f06070 */
[----:B------:R-:W-:Y:S05]  /*ebe0*/  WARPSYNC.ALL ;  /* 0x0000000000007948 */ /* 0x000fea0003800000 */
[----:B------:R-:W-:Y:S07]  /*ebf0*/  BAR.SYNC.DEFER_BLOCKING 0x0 ;  /* 0x0000000000007b1d */ /* 0x000fee0000010000 */
[----:B------:R-:W-:Y:S05]  /*ec00*/  @!P0 BRA `(.L_x_1232) ;  /* 0x0000000000688947 */ /* 0x000fea0003800000 */
[----:B-1----:R-:W-:-:S07]  /*ec10*/  HFMA2 R11, -RZ, RZ, 0, 5.9604644775390625e-08 ;  /* 0x00000001ff0b7431 */ /* 0x002fce00000001ff */
.L_x_1237:
[----:B------:R-:W-:Y:S01]  /*ec20*/  IMAD.MOV.U32 R4, RZ, RZ, R42 ;  /* 0x000000ffff047224 */ /* 0x000fe200078e002a */
[----:B------:R-:W-:Y:S01]  /*ec30*/  MOV R5, R43 ;  /* 0x0000002b00057202 */ /* 0x000fe20000000f00 */
[----:B------:R-:W-:Y:S01]  /*ec40*/  IMAD.MOV.U32 R7, RZ, RZ, R17 ;  /* 0x000000ffff077224 */ /* 0x000fe200078e0011 */
[----:B------:R-:W-:Y:S01]  /*ec50*/  MOV R6, R46 ;  /* 0x0000002e00067202 */ /* 0x000fe20000000f00 */
[----:B------:R-:W1:Y:S01]  /*ec60*/  SHFL.DOWN PT, R10, R3, R11, 0x1f ;  /* 0x08001f0b030a7589 */ /* 0x000e6200000e0000 */
[----:B------:R-:W-:Y:S02]  /*ec70*/  MOV R8, R40 ;  /* 0x0000002800087202 */ /* 0x000fe40000000f00 */
[----:B------:R-:W-:Y:S01]  /*ec80*/  MOV R9, R41 ;  /* 0x0000002900097202 */ /* 0x000fe20000000f00 */
[----:B------:R-:W2:Y:S04]  /*ec90*/  SHFL.DOWN PT, R13, R0, R11, 0x1f ;  /* 0x08001f0b000d7589 */ /* 0x000ea800000e0000 */
[----:B------:R-:W3:Y:S04]  /*eca0*/  SHFL.DOWN PT, R15, R4, R11, 0x1f ;  /* 0x08001f0b040f7589 */ /* 0x000ee800000e0000 */
[----:B------:R-:W4:Y:S04]  /*ecb0*/  SHFL.DOWN PT, R43, R5, R11, 0x1f ;  /* 0x08001f0b052b7589 */ /* 0x000f2800000e0000 */
[----:B------:R-:W4:Y:S04]  /*ecc0*/  SHFL.DOWN PT, R21, R6, R11, 0x1f ;  /* 0x08001f0b06157589 */ /* 0x000f2800000e0000 */
[----:B------:R-:W4:Y:S04]  /*ecd0*/  SHFL.DOWN PT, R17, R7, R11, 0x1f ;  /* 0x08001f0b07117589 */ /* 0x000f2800000e0000 */
[----:B0-----:R-:W0:Y:S01]  /*ece0*/  SHFL.DOWN PT, R23, R8, R11, 0x1f ;  /* 0x08001f0b08177589 */ /* 0x001e2200000e0000 */
[----:B-1----:R-:W-:-:S03]  /*ecf0*/  LOP3.LUT R3, R3, R10, RZ, 0x3c, !PT ;  /* 0x0000000a03037212 */ /* 0x002fc600078e3cff */
[----:B------:R1:W0:Y:S01]  /*ed00*/  SHFL.DOWN PT, R41, R9, R11, 0x1f ;  /* 0x08001f0b09297589 */ /* 0x00022200000e0000 */
[----:B--2---:R-:W-:Y:S02]  /*ed10*/  LOP3.LUT R0, R0, R13, RZ, 0x3c, !PT ;  /* 0x0000000d00007212 */ /* 0x004fe400078e3cff */
[----:B---3--:R-:W-:Y:S02]  /*ed20*/  LOP3.LUT R42, R4, R15, RZ, 0x3c, !PT ;  /* 0x0000000f042a7212 */ /* 0x008fe400078e3cff */
[----:B----4-:R-:W-:Y:S01]  /*ed30*/  LOP3.LUT R43, R5, R43, RZ, 0x3c, !PT ;  /* 0x0000002b052b7212 */ /* 0x010fe200078e3cff */
[----:B-1----:R-:W-:Y:S01]  /*ed40*/  IMAD.SHL.U32 R11, R11, 0x2, RZ ;  /* 0x000000020b0b7824 */ /* 0x002fe200078e00ff */
[----:B------:R-:W-:-:S04]  /*ed50*/  LOP3.LUT R46, R6, R21, RZ, 0x3c, !PT ;  /* 0x00000015062e7212 */ /* 0x000fc800078e3cff */
[----:B------:R-:W-:Y:S02]  /*ed60*/  ISETP.GE.AND P0, PT, R11, R12, PT ;  /* 0x0000000c0b00720c */ /* 0x000fe40003f06270 */
[----:B------:R-:W-:Y:S02]  /*ed70*/  LOP3.LUT R17, R7, R17, RZ, 0x3c, !PT ;  /* 0x0000001107117212 */ /* 0x000fe400078e3cff */
[----:B0-----:R-:W-:Y:S02]  /*ed80*/  LOP3.LUT R40, R8, R23, RZ, 0x3c, !PT ;  /* 0x0000001708287212 */ /* 0x001fe400078e3cff */
[----:B------:R-:W-:-:S07]  /*ed90*/  LOP3.LUT R41, R9, R41, RZ, 0x3c, !PT ;  /* 0x0000002909297212 */ /* 0x000fce00078e3cff */
[----:B------:R-:W-:Y:S05]  /*eda0*/  @!P0 BRA `(.L_x_1237) ;  /* 0xfffffffc009c8947 */ /* 0x000fea000383ffff */
.L_x_1232:
[----:B------:R-:W2:Y:S01]  /*edb0*/  LDCU UR6, c[0x0][0x564] ;  /* 0x0000ac80ff0677ac */ /* 0x000ea20008000800 */
[----:B-----5:R-:W-:Y:S01]  /*edc0*/  MOV R25, RZ ;  /* 0x000000ff00197202 */ /* 0x020fe20000000f00 */
[----:B--2---:R-:W-:-:S04]  /*edd0*/  UIADD3 UR5, UPT, UPT, UR6, -0x1, URZ ;  /* 0xffffffff06057890 */ /* 0x004fc8000fffe0ff */
[----:B------:R-:W-:-:S04]  /*ede0*/  UISETP.LT.U32.AND UP0, UPT, UR5, 0x18, UPT ;  /* 0x000000180500788c */ /* 0x000fc8000bf01070 */
[----:B------:R-:W-:Y:S02]  /*edf0*/  USEL UR4, UR5, 0x18, UP0 ;  /* 0x0000001805047887 */ /* 0x000fe40008000000 */
[----:B------:R-:W-:Y:S02]  /*ee00*/  UISETP.NE.AND UP0, UPT, UR6, URZ, UPT ;  /* 0x000000ff0600728c */ /* 0x000fe4000bf05270 */
[----:B------:R-:W-:-:S07]  /*ee10*/  UIADD3 UR4, UPT, UPT, UR4, 0x1, URZ ;  /* 0x0000000104047890 */ /* 0x000fce000fffe0ff */
[----:B------:R-:W-:Y:S05]  /*ee20*/  BRA.U !UP0, `(.L_x_1238) ;  /* 0x0000001108487547 */ /* 0x000fea000b800000 */
[----:B------:R-:W2:Y:S01]  /*ee30*/  LDCU.64 UR8, c[0x0][0x568] ;  /* 0x0000ad00ff0877ac */ /* 0x000ea20008000a00 */
[----:B-1----:R-:W-:Y:S02]  /*ee40*/  HFMA2 R4, -RZ, RZ, 0, 0 ;  /* 0x00000000ff047431 */ /* 0x002fe400000001ff */
[----:B------:R-:W-:Y:S01]  /*ee50*/  IMAD.MOV.U32 R5, RZ, RZ, R19 ;  /* 0x000000ffff057224 */ /* 0x000fe200078e0013 */
[----:B------:R-:W1:Y:S01]  /*ee60*/  LDCU UR7, c[0x0][0x570] ;  /* 0x0000ae00ff0777ac */ /* 0x000e620008000800 */
[----:B------:R-:W3:Y:S01]  /*ee70*/  LDCU UR6, c[0x0][0x694] ;  /* 0x0000d280ff0677ac */ /* 0x000ee20008000800 */
[----:B------:R-:W-:Y:S01]  /*ee80*/  UISETP.NE.AND UP1, UPT, UR5, URZ, UPT ;  /* 0x000000ff0500728c */ /* 0x000fe2000bf25270 */
[----:B--2---:R-:W-:-:S05]  /*ee90*/  IMAD.HI.U32 R4, R19, UR9, R4 ;  /* 0x0000000913047c27 */ /* 0x004fca000f8e0004 */
[----:B-1----:R-:W-:-:S04]  /*eea0*/  SHF.R.U32.HI R5, RZ, UR7, R4 ;  /* 0x00000007ff057c19 */ /* 0x002fc80008011604 */
[----:B------:R-:W-:-:S05]  /*eeb0*/  IADD3 R7, PT, PT, -R5, RZ, RZ ;  /* 0x000000ff05077210 */ /* 0x000fca0007ffe1ff */
[----:B------:R-:W-:-:S04]  /*eec0*/  IMAD R7, R7, UR8, R19 ;  /* 0x0000000807077c24 */ /* 0x000fc8000f8e0213 */
[----:B---3--:R-:W-:Y:S01]  /*eed0*/  IMAD R25, R7, UR6, RZ ;  /* 0x0000000607197c24 */ /* 0x008fe2000f8e02ff */
        /* <DEDUP_REMOVED lines=263> */
.L_x_1238:
[----:B------:R-:W-:Y:S01]  /*ff50*/  MOV R24, RZ ;  /* 0x000000ff00187202 */ /* 0x000fe20000000f00 */
[----:B------:R-:W-:Y:S06]  /*ff60*/  BRA.U !UP0, `(.L_x_1239) ;  /* 0x0000001108487547 */ /* 0x000fec000b800000 */
[----:B------:R-:W2:Y:S01]  /*ff70*/  LDCU.64 UR8, c[0x0][0x568] ;  /* 0x0000ad00ff0877ac */ /* 0x000ea20008000a00 */
[----:B-1----:R-:W-:Y:S01]  /*ff80*/  MOV R4, RZ ;  /* 0x000000ff00047202 */ /* 0x002fe20000000f00 */
[----:B------:R-:W-:Y:S01]  /*ff90*/  VIADD R5, R19, 0x1 ;  /* 0x0000000113057836 */ /* 0x000fe20000000000 */
        /* <DEDUP_REMOVED lines=271> */
.L_x_1239:
[----:B0-----:R-:W-:Y:S01]  /*11090*/  IMAD.MOV.U32 R23, RZ, RZ, RZ ;  /* 0x000000ffff177224 */ /* 0x001fe200078e00ff */
[----:B------:R-:W-:Y:S06]  /*110a0*/  BRA.U !UP0, `(.L_x_1240) ;  /* 0x0000001108487547 */ /* 0x000fec000b800000 */
[----:B------:R-:W0:Y:S01]  /*110b0*/  LDCU.64 UR8, c[0x0][0x568] ;  /* 0x0000ad00ff0877ac */ /* 0x000e220008000a00 */
[----:B-1----:R-:W-:Y:S02]  /*110c0*/  IADD3 R5, PT, PT, R19, 0x2, RZ ;  /* 0x0000000213057810 */ /* 0x002fe40007ffe0ff */
        /* <DEDUP_REMOVED lines=272> */
.L_x_1240:
[----:B------:R-:W-:Y:S01]  /*121d0*/  MOV R22, RZ ;  /* 0x000000ff00167202 */ /* 0x000fe20000000f00 */
[----:B------:R-:W-:Y:S06]  /*121e0*/  BRA.U !UP0, `(.L_x_1241) ;  /* 0x0000001108487547 */ /* 0x000fec000b800000 */
[----:B------:R-:W0:Y:S01]  /*121f0*/  LDCU.64 UR8, c[0x0][0x568] ;  /* 0x0000ad00ff0877ac */ /* 0x000e220008000a00 */
[----:B-1----:R-:W-:Y:S01]  /*12200*/  IADD3 R5, PT, PT, R19, 0x3, RZ ;  /* 0x0000000313057810 */ /* 0x002fe20007ffe0ff */
        /* <DEDUP_REMOVED lines=272> */
.L_x_1241:
[----:B-1----:R-:W0:Y:S01]  /*13310*/  LDC.64 R6, c[0x0][0x778] ;  /* 0x0001de00ff067b82 */ /* 0x002e220000000a00 */
        /* <DEDUP_REMOVED lines=11> */
[----:B------:R-:W-:Y:S01]  /*133d0*/  IMAD.MOV.U32 R25, RZ, RZ, RZ ;  /* 0x000000ffff197224 */ /* 0x000fe200078e00ff */
[----:B------:R-:W2:Y:S01]  /*133e0*/  LDCU UR7, c[0x0][0x3b8] ;  /* 0x00007700ff0777ac */ /* 0x000ea20008000800 */
[----:B------:R-:W0:Y:S01]  /*133f0*/  LDCU UR8, c[0x0][0x3a0] ;  /* 0x00007400ff0877ac */ /* 0x000e220008000800 */
[----:B-1----:R-:W-:-:S04]  /*13400*/  IMAD R7, R2, UR6, RZ ;  /* 0x0000000602077c24 */ /* 0x002fc8000f8e02ff */
[----:B--2---:R-:W-:-:S04]  /*13410*/  IMAD R7, R16, UR7, R7 ;  /* 0x0000000710077c24 */ /* 0x004fc8000f8e0207 */
[----:B0-----:R-:W-:-:S05]  /*13420*/  IMAD R7, R10, UR8, R7 ;  /* 0x000000080a077c24 */ /* 0x001fca000f8e0207 */
[----:B------:R-:W-:Y:S01]  /*13430*/  SHF.L.U32 R7, R7, 0x2, RZ ;  /* 0x0000000207077819 */ /* 0x000fe200000006ff */
[----:B------:R-:W-:Y:S06]  /*13440*/  BRA.U !UP0, `(.L_x_1243) ;  /* 0x0000001108447547 */ /* 0x000fec000b800000 */
[----:B------:R-:W0:Y:S01]  /*13450*/  LDCU.64 UR8, c[0x0][0x568] ;  /* 0x0000ad00ff0877ac */ /* 0x000e220008000a00 */
        /* <DEDUP_REMOVED lines=272> */
.L_x_1243:
        /* <DEDUP_REMOVED lines=276> */
.L_x_1244:
        /* <DEDUP_REMOVED lines=276> */
.L_x_1245:
        /* <DEDUP_REMOVED lines=276> */
.L_x_1246:
        /* <DEDUP_REMOVED lines=23> */
[----:B-1----:R-:W-:Y:S01]  /*17a90*/  IMAD.WIDE.U32 R6, R9, 0x20, R6 ;  /* 0x0000002009067825 */ /* 0x002fe200078e0006 */
[----:B------:R-:W-:-:S04]  /*17aa0*/  MOV R9, R3 ;  /* 0x0000000300097202 */ /* 0x000fc80000000f00 */
[----:B------:R0:W-:Y:S04]  /*17ab0*/  STG.E.64 desc[UR36][R6.64+0x8], R42 ;  /* 0x0000082a06007986 */ /* 0x0001e8000c101b24 */
[----:B------:R0:W-:Y:S04]  /*17ac0*/  STG.E.64 desc[UR36][R6.64], R8 ;  /* 0x0000000806007986 */ /* 0x0001e8000c101b24 */
[----:B------:R0:W-:Y:S04]  /*17ad0*/  STG.E.64 desc[UR36][R6.64+0x10], R46 ;  /* 0x0000102e06007986 */ /* 0x0001e8000c101b24 */
[----:B------:R0:W-:Y:S02]  /*17ae0*/  STG.E.64 desc[UR36][R6.64+0x18], R40 ;  /* 0x0000182806007986 */ /* 0x0001e4000c101b24 */
.L_x_1248:
[----:B------:R-:W-:Y:S05]  /*17af0*/  BSYNC.RECONVERGENT B0 ;  /* 0x0000000000007941 */ /* 0x000fea0003800200 */
.L_x_1247:
        /* <DEDUP_REMOVED lines=14> */
[----:B0-----:R-:W0:Y:S01]  /*17be0*/  S2R R9, SR_LANEID ;  /* 0x0000000000097919 */ /* 0x001e220000000000 */
[----:B------:R-:W-:Y:S01]  /*17bf0*/  VOTEU.ANY UR5, UPT, PT ;  /* 0x0000000000057886 */ /* 0x000fe200038e0100 */
[----:B------:R-:W1:Y:S01]  /*17c00*/  LDC.64 R6, c[0x0][0x788] ;  /* 0x0001e200ff067b82 */ /* 0x000e620000000a00 */
[----:B------:R-:W0:Y:S01]  /*17c10*/  FLO.U32 R8, UR5 ;  /* 0x0000000500087d00 */ /* 0x000e2200080e0000 */
[----:B------:R-:W2:Y:S01]  /*17c20*/  POPC R3, UR5 ;  /* 0x0000000500037d09 */ /* 0x000ea20008000000 */
[----:B-1----:R-:W-:Y:S01]  /*17c30*/  IMAD.WIDE.U32 R6, R10, 0x4, R6 ;  /* 0x000000040a067825 */ /* 0x002fe200078e0006 */
[----:B0-----:R-:W-:-:S13]  /*17c40*/  ISETP.EQ.U32.AND P1, PT, R8, R9, PT ;  /* 0x000000090800720c */ /* 0x001fda0003f22070 */
        /* <DEDUP_REMOVED lines=14> */
.L_x_1250:
[----:B------:R-:W-:Y:S05]  /*17d30*/  BSYNC.RECONVERGENT B0 ;  /* 0x0000000000007941 */ /* 0x000fea0003800200 */
.L_x_1249:
        /* <DEDUP_REMOVED lines=18> */
[----:B------:R-:W0:Y:S01]  /*17e60*/  LDCU.64 UR10, c[0x0][0x388] ;  /* 0x00007100ff0a77ac */ /* 0x000e220008000a00 */
[----:B-1----:R-:W-:Y:S01]  /*17e70*/  UISETP.NE.AND UP0, UPT, UR5, URZ, UPT ;  /* 0x000000ff0500728c */ /* 0x002fe2000bf05270 */
[----:B0-----:R-:W-:Y:S01]  /*17e80*/  MOV R8, UR10 ;  /* 0x0000000a00087c02 */ /* 0x001fe20008000f00 */
[----:B------:R-:W-:-:S07]  /*17e90*/  IMAD.U32 R9, RZ, RZ, UR11 ;  /* 0x0000000bff097e24 */ /* 0x000fce000f8e00ff */
[----:B------:R-:W-:Y:S05]  /*17ea0*/  BRA.U !UP0, `(.L_x_1252) ;  /* 0x0000000108d47547 */ /* 0x000fea000b800000 */
[----:B------:R-:W0:Y:S01]  /*17eb0*/  LDCU UR5, c[0x0][0x360] ;  /* 0x00006c00ff0577ac */ /* 0x000e220008000800 */
[----:B------:R-:W-:Y:S01]  /*17ec0*/  MOV R6, UR10 ;  /* 0x0000000a00067c02 */ /* 0x000fe20008000f00 */
[----:B------:R-:W-:Y:S01]  /*17ed0*/  IMAD.U32 R18, RZ, RZ, UR10 ;  /* 0x0000000aff127e24 */ /* 0x000fe2000f8e00ff */
[----:B------:R-:W-:Y:S01]  /*17ee0*/  MOV R7, UR11 ;  /* 0x0000000b00077c02 */ /* 0x000fe20008000f00 */
[----:B------:R-:W1:Y:S01]  /*17ef0*/  LDCU UR8, c[0x0][0x3a4] ;  /* 0x00007480ff0877ac */ /* 0x000e620008000800 */
[----:B------:R-:W-:Y:S01]  /*17f00*/  MOV R19, UR11 ;  /* 0x0000000b00137c02 */ /* 0x000fe20008000f00 */
[----:B------:R-:W-:Y:S01]  /*17f10*/  IMAD.U32 R3, RZ, RZ, UR11 ;  /* 0x0000000bff037e24 */ /* 0x000fe2000f8e00ff */
[----:B------:R-:W-:Y:S01]  /*17f20*/  MOV R0, UR10 ;  /* 0x0000000a00007c02 */ /* 0x000fe20008000f00 */
        /* <DEDUP_REMOVED lines=18> */
.L_x_1255:
[----:B------:R-:W-:-:S05]  /*18050*/  IADD3 R7, PT, PT, R3, R0, RZ ;  /* 0x0000000003077210 */ /* 0x000fca0007ffe0ff */
        /* <DEDUP_REMOVED lines=17> */
.L_x_1254:
[----:B------:R-:W-:Y:S01]  /*18170*/  IMAD.MOV.U32 R8, RZ, RZ, R37 ;  /* 0x000000ffff087224 */ /* 0x000fe200078e0025 */
        /* <DEDUP_REMOVED lines=8> */
.L_x_1252:
[----:B------:R-:W0:Y:S01]  /*18200*/  LDCU UR7, c[0x0][0x3a4] ;  /* 0x00007480ff0777ac */ /* 0x000e220008000800 */
[----:B------:R-:W-:Y:S01]  /*18210*/  MOV R6, UR10 ;  /* 0x0000000a00067c02 */ /* 0x000fe20008000f00 */
[----:B------:R-:W-:Y:S01]  /*18220*/  IMAD.U32 R7, RZ, RZ, UR11 ;  /* 0x0000000bff077e24 */ /* 0x000fe2000f8e00ff */
[----:B------:R-:W-:Y:S01]  /*18230*/  MOV R18, UR10 ;  /* 0x0000000a00127c02 */ /* 0x000fe20008000f00 */
[----:B------:R-:W-:Y:S01]  /*18240*/  IMAD.U32 R0, RZ, RZ, UR10 ;  /* 0x0000000aff007e24 */ /* 0x000fe2000f8e00ff */
[----:B------:R-:W-:Y:S02]  /*18250*/  MOV R19, UR11 ;  /* 0x0000000b00137c02 */ /* 0x000fe40008000f00 */
[----:B------:R-:W-:Y:S02]  /*18260*/  MOV R3, UR11 ;  /* 0x0000000b00037c02 */ /* 0x000fe40008000f00 */
[----:B0-----:R-:W-:-:S13]  /*18270*/  ISETP.GE.U32.AND P1, PT, R16, UR7, PT ;  /* 0x0000000710007c0c */ /* 0x001fda000bf26070 */
        /* <DEDUP_REMOVED lines=13> */
[----:B------:R-:W-:-:S03]  /*18350*/  MOV R3, R16 ;  /* 0x0000001000037202 */ /* 0x000fc60000000f00 */
[----:B------:R-:W3:Y:S01]  /*18360*/  LDC R20, c[0x0][0x364] ;  /* 0x0000d900ff147b82 */ /* 0x000ee20000000800 */
[----:B0-----:R-:W-:-:S07]  /*18370*/  IMAD R0, R10, UR5, RZ ;  /* 0x000000050a007c24 */ /* 0x001fce000f8e02ff */
.L_x_1257:
[----:B------:R-:W-:-:S05]  /*18380*/  IADD3 R7, PT, PT, R0, R3, RZ ;  /* 0x0000000300077210 */ /* 0x000fca0007ffe0ff */
[----:B-1----:R-:W-:-:S04]  /*18390*/  IMAD R7, R7, R17, R2 ;  /* 0x0000001107077224 */ /* 0x002fc800078e0202 */
[----:B--2---:R-:W-:-:S05]  /*183a0*/  IMAD.WIDE.U32 R6, R7, 0x20, R18 ;  /* 0x0000002007067825 */ /* 0x004fca00078e0012 */
[----:B------:R-:W2:Y:S04]  /*183b0*/  LDG.E.64 R8, desc[UR36][R6.64] ;  /* 0x0000002406087981 */ /* 0x000ea8000c1e1b00 */
[----:B------:R-:W4:Y:S04]  /*183c0*/  LDG.E.64 R10, desc[UR36][R6.64+0x8] ;  /* 0x00000824060a7981 */ /* 0x000f28000c1e1b00 */
[----:B------:R-:W5:Y:S04]  /*183d0*/  LDG.E.64 R12, desc[UR36][R6.64+0x10] ;  /* 0x00001024060c7981 */ /* 0x000f68000c1e1b00 */
[----:B------:R-:W5:Y:S01]  /*183e0*/  LDG.E.64 R14, desc[UR36][R6.64+0x18] ;  /* 0x00001824060e7981 */ /* 0x000f62000c1e1b00 */
[----:B---3--:R-:W-:-:S05]  /*183f0*/  IMAD.IADD R3, R20, 0x1, R3 ;  /* 0x0000000114037824 */ /* 0x008fca00078e0203 */
        /* <DEDUP_REMOVED lines=11> */
.L_x_1256:
[----:B------:R-:W-:Y:S01]  /*184b0*/  MOV R8, R37 ;  /* 0x0000002500087202 */ /* 0x000fe20000000f00 */
[----:B------:R-:W-:Y:S01]  /*184c0*/  IMAD.MOV.U32 R6, RZ, RZ, R33 ;  /* 0x000000ffff067224 */ /* 0x000fe200078e0021 */
[----:B------:R-:W-:Y:S01]  /*184d0*/  MOV R9, R39 ;  /* 0x0000002700097202 */ /* 0x000fe20000000f00 */
[----:B------:R-:W-:Y:S01]  /*184e0*/  IMAD.MOV.U32 R19, RZ, RZ, R31 ;  /* 0x000000ffff137224 */ /* 0x000fe200078e001f */
[----:B------:R-:W-:Y:S02]  /*184f0*/  MOV R7, R35 ;  /* 0x0000002300077202 */ /* 0x000fe40000000f00 */
[----:B------:R-:W-:Y:S02]  /*18500*/  MOV R18, R29 ;  /* 0x0000001d00127202 */ /* 0x000fe40000000f00 */
[----:B------:R-:W-:Y:S02]  /*18510*/  MOV R0, R21 ;  /* 0x0000001500007202 */ /* 0x000fe40000000f00 */
[----:B------:R-:W-:-:S07]  /*18520*/  MOV R3, R27 ;  /* 0x0000001b00037202 */ /* 0x000fce0000000f00 */
.L_x_1253:
[----:B------:R-:W-:Y:S05]  /*18530*/  BSYNC.RECONVERGENT B0 ;  /* 0x0000000000007941 */ /* 0x000fea0003800200 */
.L_x_1251:
[----:B------:R-:W0:Y:S01]  /*18540*/  LDCU UR5, c[0x0][0x360] ;  /* 0x00006c00ff0577ac */ /* 0x000e220008000800 */
[----:B------:R-:W-:Y:S01]  /*18550*/  MOV R11, R7 ;  /* 0x00000007000b7202 */ /* 0x000fe20000000f00 */
[----:B------:R-:W-:Y:S01]  /*18560*/  IMAD.MOV.U32 R13, RZ, RZ, R19 ;  /* 0x000000ffff0d7224 */ /* 0x000fe200078e0013 */
[----:B------:R-:W-:Y:S01]  /*18570*/  MOV R12, R18 ;  /* 0x00000012000c7202 */ /* 0x000fe20000000f00 */
[----:B------:R-:W-:Y:S01]  /*18580*/  UIADD3 UR4, UPT, UPT, UR4, 0x10, URZ ;  /* 0x0000001004047890 */ /* 0x000fe2000fffe0ff */
[----:B------:R-:W-:Y:S02]  /*18590*/  MOV R14, R0 ;  /* 0x00000000000e7202 */ /* 0x000fe40000000f00 */
[----:B------:R-:W-:Y:S01]  /*185a0*/  MOV R15, R3 ;  /* 0x00000003000f7202 */ /* 0x000fe20000000f00 */
[----:B------:R-:W-:Y:S01]  /*185b0*/  ULEA UR8, UR6, UR4, 0x18 ;  /* 0x0000000406087291 */ /* 0x000fe2000f8ec0ff */
[----:B------:R-:W1:Y:S01]  /*185c0*/  LDCU UR6, c[0x0][0x364] ;  /* 0x00006c80ff0677ac */ /* 0x000e620008000800 */
[----:B0-----:R-:W-:-:S05]  /*185d0*/  IMAD R10, R16, UR5, R2 ;  /* 0x00000005100a7c24 */ /* 0x001fca000f8e0202 */
[----:B------:R-:W-:Y:S01]  /*185e0*/  LEA R17, R10, UR8, 0x5 ;  /* 0x000000080a117c11 */ /* 0x000fe2000f8e28ff */
[----:B------:R-:W-:-:S04]  /*185f0*/  IMAD.MOV.U32 R10, RZ, RZ, R6 ;  /* 0x000000ffff0a7224 */ /* 0x000fc800078e0006 */
[----:B------:R0:W-:Y:S01]  /*18600*/  STS.128 [R17+0x10], R12 ;  /* 0x0000100c11007388 */ /* 0x0001e20000000c00 */
[----:B-1----:R-:W-:-:S03]  /*18610*/  UISETP.GE.U32.AND UP0, UPT, UR6, 0x2, UPT ;  /* 0x000000020600788c */ /* 0x002fc6000bf06070 */
[----:B------:R0:W-:Y:S06]  /*18620*/  STS.128 [R17], R8 ;  /* 0x0000000811007388 */ /* 0x0001ec0000000c00 */
[----:B------:R-:W-:Y:S05]  /*18630*/  BRA.U !UP0, `(.L_x_1258) ;  /* 0x0000000108807547 */ /* 0x000fea000b800000 */
[----:B------:R-:W-:-:S05]  /*18640*/  UMOV UR4, UR6 ;  /* 0x0000000600047c82 */ /* 0x000fca0008000000 */
.L_x_1261:
[----:B------:R-:W-:Y:S01]  /*18650*/  USHF.R.U32.HI UR7, URZ, 0x1, UR4 ;  /* 0x00000001ff077899 */ /* 0x000fe20008011604 */
[----:B------:R-:W-:Y:S05]  /*18660*/  BAR.SYNC.DEFER_BLOCKING 0x0 ;  /* 0x0000000000007b1d */ /* 0x000fea0000010000 */
[----:B0-----:R-:W-:Y:S01]  /*18670*/  VIADD R11, R16, UR7 ;  /* 0x00000007100b7c36 */ /* 0x001fe20008000000 */
[----:B------:R-:W-:Y:S04]  /*18680*/  BSSY.RECONVERGENT B0, `(.L_x_1259) ;  /* 0x0000018000007945 */ /* 0x000fe80003800200 */
[----:B------:R-:W-:-:S04]  /*18690*/  ISETP.GE.U32.AND P1, PT, R11, UR6, PT ;  /* 0x000000060b007c0c */ /* 0x000fc8000bf26070 */
[----:B------:R-:W-:-:S13]  /*186a0*/  ISETP.GE.U32.OR P1, PT, R16, UR7, P1 ;  /* 0x0000000710007c0c */ /* 0x000fda0008f26470 */
[----:B------:R-:W-:Y:S05]  /*186b0*/  @P1 BRA `(.L_x_1260) ;  /* 0x0000000000501947 */ /* 0x000fea0003800000 */
[----:B------:R-:W-:-:S05]  /*186c0*/  IMAD R10, R11, UR5, R2 ;  /* 0x000000050b0a7c24 */ /* 0x000fca000f8e0202 */
[----:B------:R-:W-:-:S05]  /*186d0*/  LEA R10, R10, UR8, 0x5 ;  /* 0x000000080a0a7c11 */ /* 0x000fca000f8e28ff */
[----:B------:R-:W0:Y:S04]  /*186e0*/  LDS.128 R28, [R10+0x10] ;  /* 0x000010000a1c7984 */ /* 0x000e280000000c00 */
[----:B------:R-:W1:Y:S01]  /*186f0*/  LDS.128 R12, [R10] ;  /* 0x000000000a0c7984 */ /* 0x000e620000000c00 */
[----:B0-----:R-:W-:Y:S02]  /*18700*/  LOP3.LUT R18, R28, R18, RZ, 0x3c, !PT ;  /* 0x000000121c127212 */ /* 0x001fe400078e3cff */
[----:B------:R-:W-:Y:S02]  /*18710*/  LOP3.LUT R3, R31, R3, RZ, 0x3c, !PT ;  /* 0x000000031f037212 */ /* 0x000fe400078e3cff */
[----:B-1----:R-:W-:Y:S02]  /*18720*/  LOP3.LUT R6, R14, R6, RZ, 0x3c, !PT ;  /* 0x000000060e067212 */ /* 0x002fe400078e3cff */
[----:B------:R-:W-:Y:S01]  /*18730*/  LOP3.LUT R7, R15, R7, RZ, 0x3c, !PT ;  /* 0x000000070f077212 */ /* 0x000fe200078e3cff */
[----:B------:R-:W-:Y:S01]  /*18740*/  IMAD.MOV.U32 R15, RZ, RZ, R3 ;  /* 0x000000ffff0f7224 */ /* 0x000fe200078e0003 */
[----:B------:R-:W-:-:S02]  /*18750*/  LOP3.LUT R19, R29, R19, RZ, 0x3c, !PT ;  /* 0x000000131d137212 */ /* 0x000fc400078e3cff */
[----:B------:R-:W-:Y:S02]  /*18760*/  LOP3.LUT R0, R30, R0, RZ, 0x3c, !PT ;  /* 0x000000001e007212 */ /* 0x000fe400078e3cff */
[----:B------:R-:W-:Y:S01]  /*18770*/  LOP3.LUT R8, R12, R8, RZ, 0x3c, !PT ;  /* 0x000000080c087212 */ /* 0x000fe200078e3cff */
[----:B------:R-:W-:Y:S01]  /*18780*/  IMAD.MOV.U32 R12, RZ, RZ, R18 ;  /* 0x000000ffff0c7224 */ /* 0x000fe200078e0012 */
[----:B------:R-:W-:Y:S02]  /*18790*/  LOP3.LUT R9, R13, R9, RZ, 0x3c, !PT ;  /* 0x000000090d097212 */ /* 0x000fe400078e3cff */
[----:B------:R-:W-:Y:S02]  /*187a0*/  MOV R10, R6 ;  /* 0x00000006000a7202 */ /* 0x000fe40000000f00 */
[----:B------:R-:W-:Y:S02]  /*187b0*/  MOV R11, R7 ;  /* 0x00000007000b7202 */ /* 0x000fe40000000f00 */
[----:B------:R-:W-:-:S02]  /*187c0*/  MOV R13, R19 ;  /* 0x00000013000d7202 */ /* 0x000fc40000000f00 */
[----:B------:R-:W-:Y:S01]  /*187d0*/  MOV R14, R0 ;  /* 0x00000000000e7202 */ /* 0x000fe20000000f00 */
[----:B------:R0:W-:Y:S04]  /*187e0*/  STS.128 [R17], R8 ;  /* 0x0000000811007388 */ /* 0x0001e80000000c00 */
[----:B------:R0:W-:Y:S02]  /*187f0*/  STS.128 [R17+0x10], R12 ;  /* 0x0000100c11007388 */ /* 0x0001e40000000c00 */
.L_x_1260:
[----:B------:R-:W-:Y:S05]  /*18800*/  BSYNC.RECONVERGENT B0 ;  /* 0x0000000000007941 */ /* 0x000fea0003800200 */
.L_x_1259:
[----:B------:R-:W-:-:S03]  /*18810*/  UISETP.GT.U32.AND UP0, UPT, UR4, 0x3, UPT ;  /* 0x000000030400788c */ /* 0x000fc6000bf04070 */
[----:B------:R-:W-:-:S06]  /*18820*/  UMOV UR4, UR7 ;  /* 0x0000000700047c82 */ /* 0x000fcc0008000000 */
[----:B------:R-:W-:Y:S05]  /*18830*/  BRA.U UP0, `(.L_x_1261) ;  /* 0xfffffffd00847547 */ /* 0x000fea000b83ffff */
.L_x_1258:
        /* <DEDUP_REMOVED lines=14> */
[----:B------:R-:W-:-:S03]  /*18920*/  UMOV UR4, 0x20 ;  /* 0x0000002000047882 */ /* 0x000fc60000000000 */
[----:B------:R1:W-:Y:S03]  /*18930*/  STS.128 [R17+0x10], R12 ;  /* 0x0000100c11007388 */ /* 0x0003e60000000c00 */
[----:B------:R-:W-:Y:S05]  /*18940*/  BRA.U !UP0, `(.L_x_1263) ;  /* 0x00000001087c7547 */ /* 0x000fea000b800000 */
[----:B-1----:R-:W-:-:S07]  /*18950*/  MOV R10, UR5 ;  /* 0x00000005000a7c02 */ /* 0x002fce0008000f00 */
.L_x_1266:
[----:B------:R-:W-:Y:S01]  /*18960*/  SHF.R.U32.HI R21, RZ, 0x1, R10 ;  /* 0x00000001ff157819 */ /* 0x000fe2000001160a */
[----:B------:R-:W-:Y:S01]  /*18970*/  BAR.SYNC.DEFER_BLOCKING 0x0 ;  /* 0x0000000000007b1d */ /* 0x000fe20000010000 */
[----:B------:R-:W-:Y:S02]  /*18980*/  ISETP.GT.U32.AND P2, PT, R10, 0x7f, PT ;  /* 0x0000007f0a00780c */ /* 0x000fe40003f44070 */
[----:B------:R-:W-:-:S03]  /*18990*/  IADD3 R11, PT, PT, R21, R2, RZ ;  /* 0x00000002150b7210 */ /* 0x000fc60007ffe0ff */
[----:B------:R-:W-:Y:S01]  /*189a0*/  BSSY.RECONVERGENT B0, `(.L_x_1264) ;  /* 0x0000017000007945 */ /* 0x000fe20003800200 */
[----:B------:R-:W-:-:S04]  /*189b0*/  ISETP.GE.U32.AND P1, PT, R11, UR5, PT ;  /* 0x000000050b007c0c */ /* 0x000fc8000bf26070 */
[----:B------:R-:W-:-:S13]  /*189c0*/  ISETP.GE.U32.OR P1, PT, R2, R21, P1 ;  /* 0x000000150200720c */ /* 0x000fda0000f26470 */
[----:B------:R-:W-:Y:S05]  /*189d0*/  @P1 BRA `(.L_x_1265) ;  /* 0x00000000004c1947 */ /* 0x000fea0003800000 */
[----:B------:R-:W-:-:S05]  /*189e0*/  IMAD R10, R21, 0x20, R17 ;  /* 0x00000020150a7824 */ /* 0x000fca00078e0211 */
        /* <DEDUP_REMOVED lines=18> */
.L_x_1265:
[----:B------:R-:W-:Y:S05]  /*18b10*/  BSYNC.RECONVERGENT B0 ;  /* 0x0000000000007941 */ /* 0x000fea0003800200 */
.L_x_1264:
[----:B0-----:R-:W-:Y:S01]  /*18b20*/  MOV R10, R21 ;  /* 0x00000015000a7202 */ /* 0x001fe20000000f00 */
[----:B------:R-:W-:Y:S06]  /*18b30*/  @P2 BRA `(.L_x_1266) ;  /* 0xfffffffc00882947 */ /* 0x000fec000383ffff */
.L_x_1263:
[----:B------:R-:W-:Y:S01]  /*18b40*/  BAR.SYNC.DEFER_BLOCKING 0x0 ;  /* 0x0000000000007b1d */ /* 0x000fe20000010000 */
[----:B------:R-:W-:-:S09]  /*18b50*/  UISETP.GE.U32.AND UP0, UPT, UR4, 0x2, UPT ;  /* 0x000000020400788c */ /* 0x000fd2000bf06070 */
[----:B------:R-:W-:Y:S05]  /*18b60*/  BRA.U !UP0, `(.L_x_1262) ;  /* 0x0000000108707547 */ /* 0x000fea000b800000 */
[----:B------:R-:W-:-:S07]  /*18b70*/  HFMA2 R21, -RZ, RZ, 0, 5.9604644775390625e-08 ;  /* 0x00000001ff157431 */ /* 0x000fce00000001ff */
.L_x_1267:
[----:B01----:R-:W-:Y:S01]  /*18b80*/  IMAD.MOV.U32 R10, RZ, RZ, R8 ;  /* 0x000000ffff0a7224 */ /* 0x003fe200078e0008 */
        /* <DEDUP_REMOVED lines=26> */
.L_x_1262:
        /* <DEDUP_REMOVED lines=10> */
[----:B------:R-:W-:Y:S01]  /*18dd0*/  IADD3 R20, P1, PT, R22, UR4, RZ ;  /* 0x0000000416147c10 */ /* 0x000fe2000ff3e0ff */
[----:B------:R-:W-:Y:S01]  /*18de0*/  IMAD.X R31, RZ, RZ, UR5, P4 ;  /* 0x00000005ff1f7e24 */ /* 0x000fe2000a0e06ff */
[----:B------:R-:W-:-:S02]  /*18df0*/  IADD3.X R29, PT, PT, RZ, UR5, RZ, P3, !PT ;  /* 0x00000005ff1d7c10 */ /* 0x000fc40009ffe4ff */
[----:B------:R-:W-:Y:S01]  /*18e00*/  IADD3 R26, P2, PT, R23, UR4, RZ ;  /* 0x00000004171a7c10 */ /* 0x000fe2000ff5e0ff */
[----:B------:R-:W-:Y:S02]  /*18e10*/  IMAD.X R21, RZ, RZ, UR5, P1 ;  /* 0x00000005ff157e24 */ /* 0x000fe400088e06ff */
[----:B------:R-:W2:Y:S01]  /*18e20*/  @P0 LDG.E.64 R4, desc[UR36][R30.64] ;  /* 0x000000241e040981 */ /* 0x000ea2000c1e1b00 */
[----:B------:R-:W-:-:S03]  /*18e30*/  IADD3.X R27, PT, PT, RZ, UR5, RZ, P2, !PT ;  /* 0x00000005ff1b7c10 */ /* 0x000fc600097fe4ff */
[----:B01----:R-:W3:Y:S04]  /*18e40*/  @P0 LDG.E.64 R10, desc[UR36][R28.64] ;  /* 0x000000241c0a0981 */ /* 0x003ee8000c1e1b00 */
[----:B------:R-:W4:Y:S04]  /*18e50*/  @P0 LDG.E.64 R14, desc[UR36][R20.64] ;  /* 0x00000024140e0981 */ /* 0x000f28000c1e1b00 */
[----:B------:R-:W5:Y:S01]  /*18e60*/  @P0 LDG.E.64 R12, desc[UR36][R26.64] ;  /* 0x000000241a0c0981 */ /* 0x000f62000c1e1b00 */
[----:B------:R-:W0:Y:S02]  /*18e70*/  LDCU.U8 UR4, c[0x0][0x799] ;  /* 0x0000f320ff0477ac */ /* 0x000e240008000000 */
[----:B0-----:R-:W-:-:S02]  /*18e80*/  ISETP.NE.AND P1, PT, RZ, UR4, PT ;  /* 0x00000004ff007c0c */ /* 0x001fc4000bf25270 */
[----:B--2---:R-:W-:Y:S02]  /*18e90*/  @P0 LOP3.LUT R8, R4, R8, RZ, 0x3c, !PT ;  /* 0x0000000804080212 */ /* 0x004fe400078e3cff */
[----:B------:R-:W-:Y:S02]  /*18ea0*/  @P0 LOP3.LUT R9, R5, R9, RZ, 0x3c, !PT ;  /* 0x0000000905090212 */ /* 0x000fe400078e3cff */
[----:B---3--:R-:W-:Y:S02]  /*18eb0*/  @P0 LOP3.LUT R6, R10, R6, RZ, 0x3c, !PT ;  /* 0x000000060a060212 */ /* 0x008fe400078e3cff */
[----:B------:R-:W-:Y:S02]  /*18ec0*/  @P0 LOP3.LUT R7, R11, R7, RZ, 0x3c, !PT ;  /* 0x000000070b070212 */ /* 0x000fe400078e3cff */
[----:B----4-:R-:W-:Y:S02]  /*18ed0*/  @P0 LOP3.LUT R3, R15, R3, RZ, 0x3c, !PT ;  /* 0x000000030f030212 */ /* 0x010fe400078e3cff */
[----:B------:R-:W-:Y:S01]  /*18ee0*/  @P0 LOP3.LUT R0, R14, R0, RZ, 0x3c, !PT ;  /* 0x000000000e000212 */ /* 0x000fe200078e3cff */
[----:B------:R-:W-:Y:S01]  /*18ef0*/  IMAD.MOV.U32 R32, RZ, RZ, R6 ;  /* 0x000000ffff207224 */ /* 0x000fe200078e0006 */
[----:B------:R-:W-:-:S02]  /*18f00*/  MOV R16, R8 ;  /* 0x0000000800107202 */ /* 0x000fc40000000f00 */
        /* <DEDUP_REMOVED lines=17> */
[----:B------:R-:W-:Y:S01]  /*19020*/  MOV R12, 0x1 ;  /* 0x00000001000c7802 */ /* 0x000fe20000000f00 */
[----:B------:R2:W3:Y:S01]  /*19030*/  LDC.64 R14, c[0x4][R2] ;  /* 0x01000000020e7b82 */ /* 0x0004e20000000a00 */
[----:B------:R-:W4:Y:S01]  /*19040*/  LDCU.64 UR8, c[0x4][0x7b8] ;  /* 0x0100f700ff0877ac */ /* 0x000f220008000a00 */
[----:B------:R-:W-:Y:S01]  /*19050*/  IMAD.MOV.U32 R13, RZ, RZ, RZ ;  /* 0x000000ffff0d7224 */ /* 0x000fe200078e00ff */
[----:B------:R-:W5:Y:S01]  /*19060*/  LDCU.64 UR6, c[0x4][0x600] ;  /* 0x0100c000ff0677ac */ /* 0x000f620008000a00 */
[----:B-1----:R-:W-:Y:S02]  /*19070*/  MOV R4, UR4 ;  /* 0x0000000400047c02 */ /* 0x002fe40008000f00 */
[----:B------:R-:W-:Y:S01]  /*19080*/  MOV R5, UR5 ;  /* 0x0000000500057c02 */ /* 0x000fe20008000f00 */
[----:B----4-:R-:W-:Y:S01]  /*19090*/  IMAD.U32 R6, RZ, RZ, UR8 ;  /* 0x00000008ff067e24 */ /* 0x010fe2000f8e00ff */
[----:B------:R-:W-:-:S02]  /*190a0*/  MOV R7, UR9 ;  /* 0x0000000900077c02 */ /* 0x000fc40008000f00 */
[----:B-----5:R-:W-:Y:S01]  /*190b0*/  MOV R10, UR6 ;  /* 0x00000006000a7c02 */ /* 0x020fe20008000f00 */
[----:B--2---:R-:W-:-:S07]  /*190c0*/  IMAD.U32 R11, RZ, RZ, UR7 ;  /* 0x00000007ff0b7e24 */ /* 0x004fce000f8e00ff */
[----:B0-----:R-:W-:-:S07]  /*190d0*/  LEPC R20, `(.L_x_1270) ;  /* 0x000000001014794e */ /* 0x001fce0000000000 */
[----:B---3--:R-:W-:Y:S05]  /*190e0*/  CALL.ABS.NOINC R14 ;  /* 0x000000000e007343 */ /* 0x008fea0003c00000 */
.L_x_1270:
        /* <DEDUP_REMOVED lines=19> */
.L_x_1271:
[----:B------:R-:W-:Y:S05]  /*19220*/  BRA `(.L_x_1272) ;  /* 0x0000000000047947 */ /* 0x000fea0003800000 */
.L_x_1269:
[----:B------:R1:W-:Y:S02]  /*19230*/  STG.E.64 desc[UR36][R30.64], R16 ;  /* 0x000000101e007986 */ /* 0x0003e4000c101b24 */
.L_x_1272:
        /* <DEDUP_REMOVED lines=9> */
[----:B------:R-:W-:Y:S02]  /*192d0*/  HFMA2 R12, -RZ, RZ, 0, 5.9604644775390625e-08 ;  /* 0x00000001ff0c7431 */ /* 0x000fe400000001ff */
[----:B------:R-:W-:Y:S01]  /*192e0*/  IMAD.MOV.U32 R8, RZ, RZ, 0x2ef ;  /* 0x000002efff087424 */ /* 0x000fe200078e00ff */
[----:B------:R4:W0:Y:S01]  /*192f0*/  LDC.64 R14, c[0x4][R2] ;  /* 0x01000000020e7b82 */ /* 0x0008220000000a00 */
        /* <DEDUP_REMOVED lines=8> */
[----:B----4-:R-:W-:-:S07]  /*19380*/  MOV R11, UR9 ;  /* 0x00000009000b7c02 */ /* 0x010fce0008000f00 */
[----:B0-----:R-:W-:-:S07]  /*19390*/  LEPC R20, `(.L_x_1274) ;  /* 0x000000001014794e */ /* 0x001fce0000000000 */
[----:B--2---:R-:W-:Y:S05]  /*193a0*/  CALL.ABS.NOINC R14 ;  /* 0x000000000e007343 */ /* 0x004fea0003c00000 */
.L_x_1274:
        /* <DEDUP_REMOVED lines=19> */
.L_x_1275:
[----:B------:R-:W-:Y:S05]  /*194e0*/  BRA `(.L_x_1276) ;  /* 0x00000000000c7947 */ /* 0x000fea0003800000 */
.L_x_1273:
[----:B------:R-:W-:-:S04]  /*194f0*/  IADD3 R2, P0, PT, R23, UR6, RZ ;  /* 0x0000000617027c10 */ /* 0x000fc8000ff1e0ff */
[----:B------:R-:W-:-:S05]  /*19500*/  IADD3.X R3, PT, PT, RZ, UR7, RZ, P0, !PT ;  /* 0x00000007ff037c10 */ /* 0x000fca00087fe4ff */
[----:B------:R3:W-:Y:S04]  /*19510*/  STG.E.64 desc[UR36][R2.64], R18 ;  /* 0x0000001202007986 */ /* 0x0007e8000c101b24 */
.L_x_1276:
[----:B------:R-:W4:Y:S02]  /*19520*/  LDCU.64 UR4, c[0x0][0x768] ;  /* 0x0000ed00ff0477ac */ /* 0x000f240008000a00 */
[----:B----4-:R-:W-:-:S04]  /*19530*/  IADD3 R22, P0, PT, R22, UR4, RZ ;  /* 0x0000000416167c10 */ /* 0x010fc8000ff1e0ff */
[----:B------:R-:W-:-:S05]  /*19540*/  IADD3.X R23, PT, PT, RZ, UR5, RZ, P0, !PT ;  /* 0x00000005ff177c10 */ /* 0x000fca00087fe4ff */
[----:B------:R-:W-:Y:S01]  /*19550*/  STG.E.64 desc[UR36][R22.64], R34 ;  /* 0x0000002216007986 */ /* 0x000fe2000c101b24 */
[----:B------:R-:W-:Y:S05]  /*19560*/  EXIT ;  /* 0x000000000000794d */ /* 0x000fea0003800000 */
.L_x_1268:
        /* <DEDUP_REMOVED lines=17> */
.L_x_1277:
[----:B------:R-:W-:Y:S01]  /*19680*/  IMAD.MOV.U32 R16, RZ, RZ, R8 ;  /* 0x000000ffff107224 */ /* 0x000fe200078e0008 */
[----:B01----:R-:W-:Y:S01]  /*19690*/  MOV R17, R9 ;  /* 0x0000000900117202 */ /* 0x003fe20000000f00 */
[----:B------:R-:W-:Y:S01]  /*196a0*/  IMAD.MOV.U32 R27, RZ, RZ, R7 ;  /* 0x000000ffff1b7224 */ /* 0x000fe200078e0007 */
[----:B------:R-:W-:Y:S02]  /*196b0*/  MOV R26, R6 ;  /* 0x00000006001a7202 */ /* 0x000fe40000000f00 */
        /* <DEDUP_REMOVED lines=22> */
.L_x_1280:
        /* <DEDUP_REMOVED lines=19> */
.L_x_1281:
[----:B------:R-:W-:Y:S05]  /*19950*/  BRA `(.L_x_1282) ;  /* 0x0000000000107947 */ /* 0x000fea0003800000 */
.L_x_1279:
[----:B------:R-:W0:Y:S02]  /*19960*/  LDCU.64 UR4, c[0x0][0x768] ;  /* 0x0000ed00ff0477ac */ /* 0x000e240008000a00 */
[----:B0-----:R-:W-:-:S04]  /*19970*/  IADD3 R2, P0, PT, R25, UR4, RZ ;  /* 0x0000000419027c10 */ /* 0x001fc8000ff1e0ff */
[----:B------:R-:W-:-:S05]  /*19980*/  IADD3.X R3, PT, PT, RZ, UR5, RZ, P0, !PT ;  /* 0x00000005ff037c10 */ /* 0x000fca00087fe4ff */
[----:B------:R0:W-:Y:S04]  /*19990*/  STG.E.64 desc[UR36][R2.64], R16 ;  /* 0x0000001002007986 */ /* 0x0001e8000c101b24 */
.L_x_1282:
        /* <DEDUP_REMOVED lines=23> */
.L_x_1284:
        /* <DEDUP_REMOVED lines=19> */
.L_x_1285:
[----:B------:R-:W-:Y:S05]  /*19c40*/  BRA `(.L_x_1286) ;  /* 0x00000000000c7947 */ /* 0x000fea0003800000 */
.L_x_1283:
[----:B0-----:R-:W-:-:S04]  /*19c50*/  IADD3 R2, P0, PT, R23, UR6, RZ ;  /* 0x0000000617027c10 */ /* 0x001fc8000ff1e0ff */
[----:B------:R-:W-:-:S05]  /*19c60*/  IADD3.X R3, PT, PT, RZ, UR7, RZ, P0, !PT ;  /* 0x00000007ff037c10 */ /* 0x000fca00087fe4ff */
[----:B------:R0:W-:Y:S04]  /*19c70*/  STG.E.64 desc[UR36][R2.64], R18 ;  /* 0x0000001202007986 */ /* 0x0001e8000c101b24 */
.L_x_1286:
[----:B------:R-:W2:Y:S02]  /*19c80*/  LDCU.64 UR4, c[0x0][0x768] ;  /* 0x0000ed00ff0477ac */ /* 0x000ea40008000a00 */
[----:B--2---:R-:W-:-:S04]  /*19c90*/  IADD3 R22, P0, PT, R22, UR4, RZ ;  /* 0x0000000416167c10 */ /* 0x004fc8000ff1e0ff */
[----:B------:R-:W-:-:S05]  /*19ca0*/  IADD3.X R23, PT, PT, RZ, UR5, RZ, P0, !PT ;  /* 0x00000005ff177c10 */ /* 0x000fca00087fe4ff */
[----:B------:R-:W-:Y:S01]  /*19cb0*/  STG.E.64 desc[UR36][R22.64], R28 ;  /* 0x0000001c16007986 */ /* 0x000fe2000c101b24 */
[----:B------:R-:W-:Y:S05]  /*19cc0*/  EXIT ;  /* 0x000000000000794d */ /* 0x000fea0003800000 */
.L_x_1278:
[----:B------:R-:W-:Y:S04]  /*19cd0*/  STG.E.64 desc[UR36][R4.64], R16 ;  /* 0x0000001004007986 */ /* 0x000fe8000c101b24 */
[----:B------:R-:W-:Y:S04]  /*19ce0*/  STG.E.64 desc[UR36][R4.64+0x8], R26 ;  /* 0x0000081a04007986 */ /* 0x000fe8000c101b24 */
[----:B------:R-:W-:Y:S04]  /*19cf0*/  STG.E.64 desc[UR36][R4.64+0x10], R18 ;  /* 0x0000101204007986 */ /* 0x000fe8000c101b24 */
[----:B------:R-:W-:Y:S01]  /*19d00*/  STG.E.64 desc[UR36][R4.64+0x18], R28 ;  /* 0x0000181c04007986 */ /* 0x000fe2000c101b24 */
[----:B------:R-:W-:Y:S05]  /*19d10*/  EXIT ;  /* 0x000000000000794d */ /* 0x000fea0003800000 */
.L_x_1242:
        /* <DEDUP_REMOVED lines=19> */
[----:B------:R-:W-:Y:S01]  /*19e50*/  IADD3 R20, P3, PT, R24, UR4, RZ ;  /* 0x0000000418147c10 */ /* 0x000fe2000ff7e0ff */
[----:B------:R-:W-:Y:S01]  /*19e60*/  IMAD.X R27, RZ, RZ, UR5, P4 ;  /* 0x00000005ff1b7e24 */ /* 0x000fe2000a0e06ff */
[----:B------:R-:W-:-:S02]  /*19e70*/  IADD3.X R15, PT, PT, RZ, UR5, RZ, P2, !PT ;  /* 0x00000005ff0f7c10 */ /* 0x000fc400097fe4ff */
[----:B------:R-:W-:Y:S02]  /*19e80*/  IADD3 R12, P1, PT, R22, UR4, RZ ;  /* 0x00000004160c7c10 */ /* 0x000fe4000ff3e0ff */
[----:B------:R-:W-:Y:S01]  /*19e90*/  IADD3.X R21, PT, PT, RZ, UR5, RZ, P3, !PT ;  /* 0x00000005ff157c10 */ /* 0x000fe20009ffe4ff */
[----:B------:R-:W2:Y:S02]  /*19ea0*/  @P0 LDG.E.64 R4, desc[UR36][R26.64] ;  /* 0x000000241a040981 */ /* 0x000ea4000c1e1b00 */
        /* <DEDUP_REMOVED lines=9> */
[----:B------:R-:W-:Y:S02]  /*19f40*/  MOV R18, R0 ;  /* 0x0000000000127202 */ /* 0x000fe40000000f00 */
[----:B------:R-:W-:Y:S01]  /*19f50*/  MOV R19, R3 ;  /* 0x0000000300137202 */ /* 0x000fe20000000f00 */
[----:B------:R-:W-:Y:S01]  /*19f60*/  IMAD.MOV.U32 R16, RZ, RZ, R46 ;  /* 0x000000ffff107224 */ /* 0x000fe200078e002e */
[----:B----4-:R-:W-:-:S02]  /*19f70*/  @P0 LOP3.LUT R42, R6, R42, RZ, 0x3c, !PT ;  /* 0x0000002a062a0212 */ /* 0x010fc400078e3cff */
[----:B------:R-:W-:Y:S02]  /*19f80*/  @P0 LOP3.LUT R43, R7, R43, RZ, 0x3c, !PT ;  /* 0x0000002b072b0212 */ /* 0x000fe400078e3cff */
[----:B------:R-:W-:Y:S02]  /*19f90*/  @P0 LOP3.LUT R17, R9, R17, RZ, 0x3c, !PT ;  /* 0x0000001109110212 */ /* 0x000fe400078e3cff */
        /* <DEDUP_REMOVED lines=26> */
.L_x_1289:
        /* <DEDUP_REMOVED lines=19> */
.L_x_1290:
[----:B------:R-:W-:Y:S05]  /*1a270*/  BRA `(.L_x_1291) ;  /* 0x0000000000047947 */ /* 0x000fea0003800000 */
.L_x_1288:
[----:B------:R1:W-:Y:S02]  /*1a280*/  STG.E.64 desc[UR36][R26.64], R18 ;  /* 0x000000121a007986 */ /* 0x0003e4000c101b24 */
.L_x_1291:
        /* <DEDUP_REMOVED lines=23> */
.L_x_1293:
        /* <DEDUP_REMOVED lines=19> */
.L_x_1294:
[----:B------:R-:W-:Y:S05]  /*1a530*/  BRA `(.L_x_1295) ;  /* 0x00000000000c7947 */ /* 0x000fea0003800000 */
.L_x_1292:
[----:B------:R-:W-:-:S04]  /*1a540*/  IADD3 R2, P0, PT, R23, UR6, RZ ;  /* 0x0000000617027c10 */ /* 0x000fc8000ff1e0ff */
[----:B------:R-:W-:-:S05]  /*1a550*/  IADD3.X R3, PT, PT, RZ, UR7, RZ, P0, !PT ;  /* 0x00000007ff037c10 */ /* 0x000fca00087fe4ff */
[----:B------:R3:W-:Y:S04]  /*1a560*/  STG.E.64 desc[UR36][R2.64], R16 ;  /* 0x0000001002007986 */ /* 0x0007e8000c101b24 */
.L_x_1295:
[----:B------:R-:W4:Y:S02]  /*1a570*/  LDCU.64 UR4, c[0x0][0x768] ;  /* 0x0000ed00ff0477ac */ /* 0x000f240008000a00 */
[----:B----4-:R-:W-:-:S04]  /*1a580*/  IADD3 R22, P0, PT, R22, UR4, RZ ;  /* 0x0000000416167c10 */ /* 0x010fc8000ff1e0ff */
[----:B------:R-:W-:-:S05]  /*1a590*/  IADD3.X R23, PT, PT, RZ, UR5, RZ, P0, !PT ;  /* 0x00000005ff177c10 */ /* 0x000fca00087fe4ff */
[----:B------:R-:W-:Y:S01]  /*1a5a0*/  STG.E.64 desc[UR36][R22.64], R40 ;  /* 0x0000002816007986 */ /* 0x000fe2000c101b24 */
[----:B------:R-:W-:Y:S05]  /*1a5b0*/  EXIT ;  /* 0x000000000000794d */ /* 0x000fea0003800000 */
.L_x_1287:
        /* <DEDUP_REMOVED lines=17> */
.L_x_1296:
        /* <DEDUP_REMOVED lines=23> */
.L_x_1299:
        /* <DEDUP_REMOVED lines=19> */
.L_x_1300:
[----:B------:R-:W-:Y:S05]  /*1a970*/  BRA `(.L_x_1301) ;  /* 0x0000000000107947 */ /* 0x000fea0003800000 */
.L_x_1298:
[----:B------:R-:W0:Y:S02]  /*1a980*/  LDCU.64 UR4, c[0x0][0x768] ;  /* 0x0000ed00ff0477ac */ /* 0x000e240008000a00 */
[----:B0-----:R-:W-:-:S04]  /*1a990*/  IADD3 R2, P0, PT, R25, UR4, RZ ;  /* 0x0000000419027c10 */ /* 0x001fc8000ff1e0ff */
[----:B------:R-:W-:-:S05]  /*1a9a0*/  IADD3.X R3, PT, PT, RZ, UR5, RZ, P0, !PT ;  /* 0x00000005ff037c10 */ /* 0x000fca00087fe4ff */
[----:B------:R0:W-:Y:S04]  /*1a9b0*/  STG.E.64 desc[UR36][R2.64], R18 ;  /* 0x0000001202007986 */ /* 0x0001e8000c101b24 */
.L_x_1301:
        /* <DEDUP_REMOVED lines=23> */
.L_x_1303:
        /* <DEDUP_REMOVED lines=19> */
.L_x_1304:
[----:B------:R-:W-:Y:S05]  /*1ac60*/  BRA `(.L_x_1305) ;  /* 0x00000000000c7947 */ /* 0x000fea0003800000 */
.L_x_1302:
[----:B0-----:R-:W-:-:S04]  /*1ac70*/  IADD3 R2, P0, PT, R23, UR6, RZ ;  /* 0x0000000617027c10 */ /* 0x001fc8000ff1e0ff */
[----:B------:R-:W-:-:S05]  /*1ac80*/  IADD3.X R3, PT, PT, RZ, UR7, RZ, P0, !PT ;  /* 0x00000007ff037c10 */ /* 0x000fca00087fe4ff */
[----:B------:R0:W-:Y:S04]  /*1ac90*/  STG.E.64 desc[UR36][R2.64], R16 ;  /* 0x0000001002007986 */ /* 0x0001e8000c101b24 */
.L_x_1305:
[----:B------:R-:W2:Y:S02]  /*1aca0*/  LDCU.64 UR4, c[0x0][0x768] ;  /* 0x0000ed00ff0477ac */ /* 0x000ea40008000a00 */
[----:B--2---:R-:W-:-:S04]  /*1acb0*/  IADD3 R22, P0, PT, R22, UR4, RZ ;  /* 0x0000000416167c10 */ /* 0x004fc8000ff1e0ff */
[----:B------:R-:W-:-:S05]  /*1acc0*/  IADD3.X R23, PT, PT, RZ, UR5, RZ, P0, !PT ;  /* 0x00000005ff177c10 */ /* 0x000fca00087fe4ff */
[----:B------:R-:W-:Y:S01]  /*1acd0*/  STG.E.64 desc[UR36][R22.64], R40 ;  /* 0x0000002816007986 */ /* 0x000fe2000c101b24 */
[----:B------:R-:W-:Y:S05]  /*1ace0*/  EXIT ;  /* 0x000000000000794d */ /* 0x000fea0003800000 */
.L_x_1297:
[----:B------:R-:W-:Y:S04]  /*1acf0*/  STG.E.64 desc[UR36][R4.64], R18 ;  /* 0x0000001204007986 */ /* 0x000fe8000c101b24 */
[----:B------:R-:W-:Y:S04]  /*1ad00*/  STG.E.64 desc[UR36][R4.64+0x8], R42 ;  /* 0x0000082a04007986 */ /* 0x000fe8000c101b24 */
[----:B------:R-:W-:Y:S04]  /*1ad10*/  STG.E.64 desc[UR36][R4.64+0x10], R16 ;  /* 0x0000101004007986 */ /* 0x000fe8000c101b24 */
[----:B------:R-:W-:Y:S01]  /*1ad20*/  STG.E.64 desc[UR36][R4.64+0x18], R40 ;  /* 0x0000182804007986 */ /* 0x000fe2000c101b24 */
[----:B------:R-:W-:Y:S05]  /*1ad30*/  EXIT ;  /* 0x000000000000794d */ /* 0x000fea0003800000 */
.L_x_1306:
        /* <DEDUP_REMOVED lines=12> */
.L_x_9965:


//--------------------- .text._ZN2at6native13reduce_kernelILi512ELi1ENS0_8ReduceOpIdNS0_14func_wrapper_tIdZNS0_15xor_sum_functorIdvEclERNS_14TensorIteratorEEUlddE_EEjdLi4ELi4EEEEEvT1_ --------------------------
	.section	.text._ZN2at6native13reduce_kernelILi512ELi1ENS0_8ReduceOpIdNS0_14func_wrapper_tIdZNS0_15xor_sum_functorIdvEclERNS_14TensorIteratorEEUlddE_EEjdLi4ELi4EEEEEvT1_,"ax",@progbits
	.align	128
        .global         _ZN2at6native13reduce_kernelILi512ELi1ENS0_8ReduceOpIdNS0_14func_wrapper_tIdZNS0_15xor_sum_functorIdvEclERNS_14TensorIteratorEEUlddE_EEjdLi4ELi4EEEEEvT1_
        .type           _ZN2at6native13reduce_kernelILi512ELi1ENS0_8ReduceOpIdNS0_14func_wrapper_tIdZNS0_15xor_sum_functorIdvEclERNS_14TensorIteratorEEUlddE_EEjdLi4ELi4EEEEEvT1_,@function
        .size           _ZN2at6native13reduce_kernelILi512ELi1ENS0_8ReduceOpIdNS0_14func_wrapper_tIdZNS0_15xor_sum_functorIdvEclERNS_14TensorIteratorEEUlddE_EEjdLi4ELi4EEEEEvT1_,(.L_x_9966 - _ZN2at6native13reduce_kernelILi512ELi1ENS0_8ReduceOpIdNS0_14func_wrapper_tIdZNS0_15xor_sum_functorIdvEclERNS_14TensorIteratorEEUlddE_EEjdLi4ELi4EEEEEvT1_)
        .other          _ZN2at6native13reduce_kernelILi512ELi1ENS0_8ReduceOpIdNS0_14func_wrapper_tIdZNS0_15xor_sum_functorIdvEclERNS_14TensorIteratorEEUlddE_EEjdLi4ELi4EEEEEvT1_,@"STO_CUDA_ENTRY STV_DEFAULT"
_ZN2at6native13reduce_kernelILi512ELi1ENS0_8ReduceOpIdNS0_14func_wrapper_tIdZNS0_15xor_sum_functorIdvEclERNS_14TensorIteratorEEUlddE_EEjdLi4ELi4EEEEEvT1_:
.text._ZN2at6native13reduce_kernelILi512ELi1ENS0_8ReduceOpIdNS0_14func_wrapper_tIdZNS0_15xor_sum_functorIdvEclERNS_14TensorIteratorEEUlddE_EEjdLi4ELi4EEEEEvT1_:
[----:B------:R-:W0:Y:S01]  /*0000*/  LDC R1, c[0x0][0x37c] ;  /* 0x0000df00ff017b82 */ /* 0x000e220000000800 */
[----:B------:R-:W1:Y:S01]  /*0010*/  S2R R12, SR_TID.X ;  /* 0x00000000000c7919 */ /* 0x000e620000002100 */
[----:B------:R-:W1:Y:S06]  /*0020*/  LDCU.64 UR28, c[0x0][0x3b0] ;  /* 0x00007600ff1c77ac */ /* 0x000e6c0008000a00 */
[----:B------:R-:W2:Y:S01]  /*0030*/  S2UR UR5, SR_CTAID.X ;  /* 0x00000000000579c3 */ /* 0x000ea20000002500 */
[----:B0-----:R-:W-:Y:S01]  /*0040*/  IADD3 R1, PT, PT, R1, -0x10, RZ ;  /* 0xfffffff001017810 */ /* 0x001fe20007ffe0ff */
[----:B------:R-:W0:Y:S01]  /*0050*/  S2R R6, SR_TID.Y ;  /* 0x0000000000067919 */ /* 0x000e220000002200 */
[----:B------:R-:W0:Y:S01]  /*0060*/  LDCU UR6, c[0x0][0x3b8] ;  /* 0x00007700ff0677ac */ /* 0x000e220008000800 */
[----:B------:R-:W-:Y:S01]  /*0070*/  IMAD.MOV.U32 R10, RZ, RZ, R8 ;  /* 0x000000ffff0a7224 */ /* 0x000fe200078e0008 */
[----:B------:R-:W3:Y:S01]  /*0080*/  S2R R5, SR_CTAID.Y ;  /* 0x0000000000057919 */ /* 0x000ee20000002600 */
[----:B------:R-:W4:Y:S02]  /*0090*/  LDCU UR4, c[0x0][0x564] ;  /* 0x0000ac80ff0477ac */ /* 0x000f240008000800 */
[----:B------:R-:W2:Y:S01]  /*00a0*/  LDC R0, c[0x0][0x3a0] ;  /* 0x0000e800ff007b82 */ /* 0x000ea20000000800 */
[----:B------:R-:W5:Y:S01]  /*00b0*/  LDCU.64 UR26, c[0x0][0x3a8] ;  /* 0x00007500ff1a77ac */ /* 0x000f620008000a00 */
[----:B----4-:R-:W-:Y:S01]  /*00c0*/  UISETP.NE.AND UP0, UPT, UR4, URZ, UPT ;  /* 0x000000ff0400728c */ /* 0x010fe2000bf05270 */
[----:B-1----:R-:W-:-:S02]  /*00d0*/  IMAD R3, R12, UR29, RZ ;  /* 0x0000001d0c037c24 */ /* 0x002fc4000f8e02ff */
[----:B-----5:R-:W-:Y:S02]  /*00e0*/  IMAD R7, R12, UR26, RZ ;  /* 0x0000001a0c077c24 */ /* 0x020fe4000f8e02ff */
[C---:B0-----:R-:W-:Y:S02]  /*00f0*/  IMAD R3, R6.reuse, UR6, R3 ;  /* 0x0000000606037c24 */ /* 0x041fe4000f8e0203 */
[----:B------:R-:W-:Y:S02]  /*0100*/  IMAD R4, R6, UR27, R7 ;  /* 0x0000001b06047c24 */ /* 0x000fe4000f8e0207 */
[----:B--2---:R-:W-:Y:S02]  /*0110*/  IMAD R9, R0, UR5, R3 ;  /* 0x0000000500097c24 */ /* 0x004fe4000f8e0203 */
[----:B------:R-:W-:Y:S02]  /*0120*/  IMAD.MOV.U32 R0, RZ, RZ, RZ ;  /* 0x000000ffff007224 */ /* 0x000fe400078e00ff */
[----:B---3--:R-:W-:Y:S01]  /*0130*/  IMAD R4, R5, UR28, R4 ;  /* 0x0000001c05047c24 */ /* 0x008fe2000f8e0204 */
[----:B------:R0:W-:Y:S01]  /*0140*/  STL [R1+0x4], R9 ;  /* 0x0000040901007387 */ /* 0x0001e20000100800 */
[----:B------:R-:W-:Y:S01]  /*0150*/  MOV R11, R9 ;  /* 0x00000009000b7202 */ /* 0x000fe20000000f00 */
[----:B------:R-:W-:Y:S06]  /*0160*/  BRA.U !UP0, `(.L_x_1307) ;  /* 0x0000001108587547 */ /* 0x000fec000b800000 */
[----:B------:R-:W1:Y:S01]  /*0170*/  LDCU.64 UR6, c[0x0][0x568] ;  /* 0x0000ad00ff0677ac */ /* 0x000e620008000a00 */
[----:B------:R-:W-:Y:S01]  /*0180*/  HFMA2 R10, -RZ, RZ, 0, 0 ;  /* 0x00000000ff0a7431 */ /* 0x000fe200000001ff */
[----:B------:R-:W2:Y:S04]  /*0190*/  LDCU UR5, c[0x0][0x570] ;  /* 0x0000ae00ff0577ac */ /* 0x000ea80008000800 */
[----:B------:R3:W-:Y:S01]  /*01a0*/  STL.64 [R1], R10 ;  /* 0x0000000a01007387 */ /* 0x0007e20000100a00 */
[----:B------:R-:W4:Y:S01]  /*01b0*/  LDCU UR8, c[0x0][0x698] ;  /* 0x0000d300ff0877ac */ /* 0x000f220008000800 */
[----:B------:R-:W-:-:S04]  /*01c0*/  UIADD3 UR4, UPT, UPT, UR4, -0x1, URZ ;  /* 0xffffffff04047890 */ /* 0x000fc8000fffe0ff */
[----:B------:R-:W-:Y:S01]  /*01d0*/  UISETP.NE.AND UP0, UPT, UR4, URZ, UPT ;  /* 0x000000ff0400728c */ /* 0x000fe2000bf05270 */
[----:B-1----:R-:W-:-:S05]  /*01e0*/  IMAD.HI.U32 R2, R11, UR7, R10 ;  /* 0x000000070b027c27 */ /* 0x002fca000f8e000a */
[----:B--2---:R-:W-:-:S05]  /*01f0*/  SHF.R.U32.HI R3, RZ, UR5, R2 ;  /* 0x00000005ff037c19 */ /* 0x004fca0008011602 */
[----:B------:R-:W-:-:S04]  /*0200*/  IMAD.MOV R0, RZ, RZ, -R3 ;  /* 0x000000ffff007224 */ /* 0x000fc800078e0a03 */
[----:B------:R-:W-:-:S04]  /*0210*/  IMAD R0, R0, UR6, R11 ;  /* 0x0000000600007c24 */ /* 0x000fc8000f8e020b */
[----:B----4-:R-:W-:Y:S01]  /*0220*/  IMAD R0, R0, UR8, RZ ;  /* 0x0000000800007c24 */ /* 0x010fe2000f8e02ff */
[----:B---3--:R-:W-:Y:S06]  /*0230*/  BRA.U !UP0, `(.L_x_1307) ;  /* 0x0000001108247547 */ /* 0x008fec000b800000 */
        /* <DEDUP_REMOVED lines=8> */
[----:B0-----:R-:W-:Y:S01]  /*02c0*/  SHF.R.U32.HI R9, RZ, UR7, R8 ;  /* 0x00000007ff097c19 */ /* 0x001fe20008011608 */
[----:B------:R-:W-:-:S04]  /*02d0*/  UISETP.NE.AND UP0, UPT, UR4, 0x2, UPT ;  /* 0x000000020400788c */ /* 0x000fc8000bf05270 */
[----:B------:R-:W-:-:S04]  /*02e0*/  IMAD.MOV R2, RZ, RZ, -R9 ;  /* 0x000000ffff027224 */ /* 0x000fc800078e0a09 */
[----:B--2---:R-:W-:-:S04]  /*02f0*/  IMAD R3, R2, UR5, R3 ;  /* 0x0000000502037c24 */ /* 0x004fc8000f8e0203 */
[----:B-1----:R-:W-:Y:S01]  /*0300*/  IMAD R0, R3, UR6, R0 ;  /* 0x0000000603007c24 */ /* 0x002fe2000f8e0200 */
        /* <DEDUP_REMOVED lines=252> */
.L_x_1307:
        /* <DEDUP_REMOVED lines=16> */
[----:B------:R-:W1:Y:S01]  /*13d0*/  LDC R16, c[0x0][0x388] ;  /* 0x0000e200ff107b82 */ /* 0x000e620000000800 */
[----:B------:R-:W2:Y:S01]  /*13e0*/  LDCU UR4, c[0x0][0x394] ;  /* 0x00007280ff0477ac */ /* 0x000ea20008000800 */
[----:B------:R-:W-:Y:S01]  /*13f0*/  SHF.R.U32.HI R10, RZ, 0x3, R10 ;  /* 0x00000003ff0a7819 */ /* 0x000fe2000001160a */
[----:B------:R-:W-:Y:S03]  /*1400*/  BSSY.RECONVERGENT B1, `(.L_x_1311) ;  /* 0x0000024000017945 */ /* 0x000fe60003800200 */
[----:B------:R-:W-:Y:S02]  /*1410*/  LOP3.LUT P0, R10, R10, 0x3, RZ, 0xc0, !PT ;  /* 0x000000030a0a7812 */ /* 0x000fe4000780c0ff */
[----:B------:R-:W3:Y:S01]  /*1420*/  LDC R14, c[0x0][0x38c] ;  /* 0x0000e300ff0e7b82 */ /* 0x000ee20000000800 */
[----:B--2---:R-:W-:Y:S01]  /*1430*/  MOV R0, UR4 ;  /* 0x0000000400007c02 */ /* 0x004fe20008000f00 */
[----:B-1----:R-:W-:Y:S01]  /*1440*/  IMAD.MOV.U32 R19, RZ, RZ, R16 ;  /* 0x000000ffff137224 */ /* 0x002fe200078e0010 */
[----:B------:R-:W-:Y:S01]  /*1450*/  MOV R13, R16 ;  /* 0x00000010000d7202 */ /* 0x000fe20000000f00 */
[----:B---3--:R-:W-:Y:S01]  /*1460*/  IMAD.MOV.U32 R15, RZ, RZ, R14 ;  /* 0x000000ffff0f7224 */ /* 0x008fe200078e000e */
[----:B------:R-:W-:-:S06]  /*1470*/  MOV R17, R14 ;  /* 0x0000000e00117202 */ /* 0x000fcc0000000f00 */
[----:B------:R-:W-:Y:S05]  /*1480*/  @!P0 BRA `(.L_x_1312) ;  /* 0x00000000006c8947 */ /* 0x000fea0003800000 */
[C---:B------:R-:W-:Y:S01]  /*1490*/  ISETP.GT.U32.AND P0, PT, R12.reuse, 0x3, PT ;  /* 0x000000030c00780c */ /* 0x040fe20003f04070 */
[----:B0-----:R-:W-:Y:S01]  /*14a0*/  IMAD.MOV R9, RZ, RZ, -R10 ;  /* 0x000000ffff097224 */ /* 0x001fe200078e0a0a */
[----:B------:R-:W-:Y:S01]  /*14b0*/  BSSY.RECONVERGENT B2, `(.L_x_1313) ;  /* 0x0000015000027945 */ /* 0x000fe20003800200 */
[----:B------:R-:W-:Y:S01]  /*14c0*/  MOV R13, R16 ;  /* 0x00000010000d7202 */ /* 0x000fe20000000f00 */
[----:B------:R-:W-:Y:S01]  /*14d0*/  IMAD.MOV.U32 R17, RZ, RZ, R14 ;  /* 0x000000ffff117224 */ /* 0x000fe200078e000e */
[----:B------:R-:W-:Y:S01]  /*14e0*/  ISETP.LT.U32.OR P0, PT, R12, R10, P0 ;  /* 0x0000000a0c00720c */ /* 0x000fe20000701470 */
[----:B------:R-:W-:-:S12]  /*14f0*/  IMAD.WIDE R2, R9, 0x8, R2 ;  /* 0x0000000809027825 */ /* 0x000fd800078e0202 */
        /* <DEDUP_REMOVED lines=13> */
[----:B------:R-:W0:Y:S02]  /*15d0*/  LDG.E.64 R8, desc[UR36][R8.64] ;  /* 0x0000002408087981 */ /* 0x000e24000c1e1b00 */
[----:B0-----:R-:W-:Y:S02]  /*15e0*/  LOP3.LUT R13, R8, UR4, RZ, 0x3c, !PT ;  /* 0x00000004080d7c12 */ /* 0x001fe4000f8e3cff */
[----:B------:R-:W-:-:S07]  /*15f0*/  LOP3.LUT R17, R9, UR5, RZ, 0x3c, !PT ;  /* 0x0000000509117c12 */ /* 0x000fce000f8e3cff */
.L_x_1314:
[----:B------:R-:W-:Y:S05]  /*1600*/  BSYNC.RECONVERGENT B2 ;  /* 0x0000000000027941 */ /* 0x000fea0003800200 */
.L_x_1313:
[----:B------:R-:W-:Y:S02]  /*1610*/  IADD3 R2, P0, PT, R2, 0x20, RZ ;  /* 0x0000002002027810 */ /* 0x000fe40007f1e0ff */
[----:B------:R-:W-:Y:S02]  /*1620*/  IADD3 R0, PT, PT, R10, -0x4, R7 ;  /* 0xfffffffc0a007810 */ /* 0x000fe40007ffe007 */
[----:B------:R-:W-:-:S09]  /*1630*/  IADD3.X R3, PT, PT, RZ, R3, RZ, P0, !PT ;  /* 0x00000003ff037210 */ /* 0x000fd200007fe4ff */
.L_x_1312:
[----:B------:R-:W-:Y:S05]  /*1640*/  BSYNC.RECONVERGENT B1 ;  /* 0x0000000000017941 */ /* 0x000fea0003800200 */
.L_x_1311:
        /* <DEDUP_REMOVED lines=12> */
[----:B------:R-:W-:Y:S01]  /*1710*/  MOV R23, R16 ;  /* 0x0000001000177202 */ /* 0x000fe20000000f00 */
[----:B------:R-:W-:-:S07]  /*1720*/  IMAD.MOV.U32 R21, RZ, RZ, R14 ;  /* 0x000000ffff157224 */ /* 0x000fce00078e000e */
.L_x_1317:
[C---:B------:R-:W-:Y:S01]  /*1730*/  IMAD.WIDE.U32 R4, R25.reuse, 0x20, R2 ;  /* 0x0000002019047825 */ /* 0x040fe200078e0002 */
[----:B------:R-:W1:Y:S05]  /*1740*/  LDCU UR4, c[0x0][0x39c] ;  /* 0x00007380ff0477ac */ /* 0x000e6a0008000800 */
[----:B0-----:R-:W2:Y:S01]  /*1750*/  LDG.E.ENL2.256 R8, R4, desc[UR36][R4.64] ;  /* 0xfe0000240404797e */ /* 0x001ea20008121908 */
[----:B-1----:R-:W-:-:S04]  /*1760*/  IADD3 R25, PT, PT, R25, UR4, RZ ;  /* 0x0000000419197c10 */ /* 0x002fc8000fffe0ff */
[----:B------:R-:W-:-:S04]  /*1770*/  LEA R27, R25, 0x3, 0x2 ;  /* 0x00000003191b7811 */ /* 0x000fc800078e10ff */
[----:B------:R-:W-:Y:S02]  /*1780*/  ISETP.GE.U32.AND P1, PT, R27, R0, PT ;  /* 0x000000001b00720c */ /* 0x000fe40003f26070 */
[----:B--2---:R-:W-:Y:S02]  /*1790*/  LOP3.LUT R13, R4, R13, RZ, 0x3c, !PT ;  /* 0x0000000d040d7212 */ /* 0x004fe400078e3cff */
[----:B------:R-:W-:Y:S02]  /*17a0*/  LOP3.LUT R17, R5, R17, RZ, 0x3c, !PT ;  /* 0x0000001105117212 */ /* 0x000fe400078e3cff */
[----:B------:R-:W-:Y:S02]  /*17b0*/  LOP3.LUT R23, R6, R23, RZ, 0x3c, !PT ;  /* 0x0000001706177212 */ /* 0x000fe400078e3cff */
[----:B------:R-:W-:Y:S02]  /*17c0*/  LOP3.LUT R14, R7, R14, RZ, 0x3c, !PT ;  /* 0x0000000e070e7212 */ /* 0x000fe400078e3cff */
[----:B------:R-:W-:-:S02]  /*17d0*/  LOP3.LUT R16, R8, R16, RZ, 0x3c, !PT ;  /* 0x0000001008107212 */ /* 0x000fc400078e3cff */
[----:B------:R-:W-:Y:S02]  /*17e0*/  LOP3.LUT R21, R9, R21, RZ, 0x3c, !PT ;  /* 0x0000001509157212 */ /* 0x000fe400078e3cff */
[----:B------:R-:W-:Y:S02]  /*17f0*/  LOP3.LUT R19, R10, R19, RZ, 0x3c, !PT ;  /* 0x000000130a137212 */ /* 0x000fe400078e3cff */
[----:B------:R-:W-:Y:S01]  /*1800*/  LOP3.LUT R15, R11, R15, RZ, 0x3c, !PT ;  /* 0x0000000f0b0f7212 */ /* 0x000fe200078e3cff */
[----:B------:R-:W-:Y:S06]  /*1810*/  @!P1 BRA `(.L_x_1317) ;  /* 0xfffffffc00c49947 */ /* 0x000fec000383ffff */
.L_x_1316:
[----:B------:R-:W-:Y:S05]  /*1820*/  BSYNC.RECONVERGENT B1 ;  /* 0x0000000000017941 */ /* 0x000fea0003800200 */
.L_x_1315:
[----:B------:R-:W-:Y:S04]  /*1830*/  BSSY.RECONVERGENT B1, `(.L_x_1318) ;  /* 0x000000a000017945 */ /* 0x000fe80003800200 */
[----:B------:R-:W-:Y:S05]  /*1840*/  @P0 BRA `(.L_x_1319) ;  /* 0x0000000000200947 */ /* 0x000fea0003800000 */
[----:B------:R-:W-:-:S05]  /*1850*/  LOP3.LUT R5, R0, 0xfffffffc, RZ, 0xc0, !PT ;  /* 0xfffffffc00057812 */ /* 0x000fca00078ec0ff */
[----:B------:R-:W-:-:S05]  /*1860*/  IMAD.IADD R5, R5, 0x1, R12 ;  /* 0x0000000105057824 */ /* 0x000fca00078e020c */
[----:B------:R-:W-:-:S13]  /*1870*/  ISETP.GE.U32.AND P0, PT, R5, R0, PT ;  /* 0x000000000500720c */ /* 0x000fda0003f06070 */
[----:B------:R-:W-:Y:S05]  /*1880*/  @P0 BRA `(.L_x_1319) ;  /* 0x0000000000100947 */ /* 0x000fea0003800000 */
[----:B------:R-:W-:-:S06]  /*1890*/  IMAD.WIDE R2, R5, 0x8, R2 ;  /* 0x0000000805027825 */ /* 0x000fcc00078e0202 */
[----:B------:R-:W2:Y:S02]  /*18a0*/  LDG.E.64 R2, desc[UR36][R2.64] ;  /* 0x0000002402027981 */ /* 0x000ea4000c1e1b00 */
[----:B--2---:R-:W-:Y:S02]  /*18b0*/  LOP3.LUT R13, R2, R13, RZ, 0x3c, !PT ;  /* 0x0000000d020d7212 */ /* 0x004fe400078e3cff */
[----:B------:R-:W-:-:S07]  /*18c0*/  LOP3.LUT R17, R3, R17, RZ, 0x3c, !PT ;  /* 0x0000001103117212 */ /* 0x000fce00078e3cff */
.L_x_1319:
[----:B------:R-:W-:Y:S05]  /*18d0*/  BSYNC.RECONVERGENT B1 ;  /* 0x0000000000017941 */ /* 0x000fea0003800200 */
.L_x_1318:
[----:B------:R-:W-:Y:S02]  /*18e0*/  LOP3.LUT R16, R16, R23, R13, 0x96, !PT ;  /* 0x0000001710107212 */ /* 0x000fe400078e960d */
[----:B------:R-:W-:Y:S02]  /*18f0*/  LOP3.LUT R14, R21, R14, R17, 0x96, !PT ;  /* 0x0000000e150e7212 */ /* 0x000fe400078e9611 */
[----:B------:R-:W-:Y:S02]  /*1900*/  LOP3.LUT R16, R16, R19, RZ, 0x3c, !PT ;  /* 0x0000001310107212 */ /* 0x000fe400078e3cff */
[----:B------:R-:W-:Y:S01]  /*1910*/  LOP3.LUT R17, R14, R15, RZ, 0x3c, !PT ;  /* 0x0000000f0e117212 */ /* 0x000fe200078e3cff */
[----:B------:R-:W-:Y:S06]  /*1920*/  BRA `(.L_x_1309) ;  /* 0x0000009400ec7947 */ /* 0x000fec0003800000 */
.L_x_1310:
[----:B------:R-:W1:Y:S08]  /*1930*/  LDC R21, c[0x0][0x500] ;  /* 0x00014000ff157b82 */ /* 0x000e700000000800 */
[----:B------:R-:W2:Y:S01]  /*1940*/  LDC R28, c[0x0][0x3d0] ;  /* 0x0000f400ff1c7b82 */ /* 0x000ea20000000800 */
[----:B-1----:R-:W-:-:S04]  /*1950*/  SHF.R.U32.HI R21, RZ, 0x3, R21 ;  /* 0x00000003ff157819 */ /* 0x002fc80000011615 */
[----:B------:R-:W-:-:S04]  /*1960*/  ISETP.NE.AND P0, PT, R21, 0x1, PT ;  /* 0x000000011500780c */ /* 0x000fc80003f05270 */
[----:B--2---:R-:W-:-:S13]  /*1970*/  ISETP.NE.OR P0, PT, R28, 0x1, P0 ;  /* 0x000000011c00780c */ /* 0x004fda0000705670 */
[----:B------:R-:W-:Y:S05]  /*1980*/  @P0 BRA `(.L_x_1320) ;  /* 0x0000000400600947 */ /* 0x000fea0003800000 */
[----:B------:R-:W1:Y:S01]  /*1990*/  LDC R21, c[0x0][0x39c] ;  /* 0x0000e700ff157b82 */ /* 0x000e620000000800 */
[----:B------:R-:W-:Y:S07]  /*19a0*/  BSSY.RECONVERGENT B1, `(.L_x_1321) ;  /* 0x000002a000017945 */ /* 0x000fee0003800200 */
[----:B------:R-:W2:Y:S08]  /*19b0*/  LDC R5, c[0x0][0x388] ;  /* 0x0000e200ff057b82 */ /* 0x000eb00000000800 */
[----:B------:R-:W0:Y:S01]  /*19c0*/  LDC R10, c[0x0][0x38c] ;  /* 0x0000e300ff0a7b82 */ /* 0x000e220000000800 */
[----:B-1----:R-:W-:-:S05]  /*19d0*/  IMAD R0, R21, 0x3, R4 ;  /* 0x0000000315007824 */ /* 0x002fca00078e0204 */
[----:B------:R-:W-:Y:S02]  /*19e0*/  ISETP.GE.U32.AND P0, PT, R0, R7, PT ;  /* 0x000000070000720c */ /* 0x000fe40003f06070 */
[----:B------:R-:W-:Y:S01]  /*19f0*/  MOV R0, R4 ;  /* 0x0000000400007202 */ /* 0x000fe20000000f00 */
[--C-:B--2---:R-:W-:Y:S01]  /*1a00*/  IMAD.MOV.U32 R4, RZ, RZ, R5.reuse ;  /* 0x000000ffff047224 */ /* 0x104fe200078e0005 */
[----:B------:R-:W-:Y:S01]  /*1a10*/  MOV R6, R5 ;  /* 0x0000000500067202 */ /* 0x000fe20000000f00 */
[----:B------:R-:W-:Y:S01]  /*1a20*/  IMAD.MOV.U32 R8, RZ, RZ, R5 ;  /* 0x000000ffff087224 */ /* 0x000fe200078e0005 */
[-C--:B0-----:R-:W-:Y:S01]  /*1a30*/  MOV R9, R10.reuse ;  /* 0x0000000a00097202 */ /* 0x081fe20000000f00 */
[----:B------:R-:W-:Y:S01]  /*1a40*/  IMAD.MOV.U32 R11, RZ, RZ, R10 ;  /* 0x000000ffff0b7224 */ /* 0x000fe200078e000a */
[----:B------:R-:W-:-:S05]  /*1a50*/  MOV R20, R10 ;  /* 0x0000000a00147202 */ /* 0x000fca0000000f00 */
[----:B------:R-:W-:Y:S05]  /*1a60*/  @P0 BRA `(.L_x_1322) ;  /* 0x0000000000740947 */ /* 0x000fea0003800000 */
[----:B------:R-:W-:Y:S01]  /*1a70*/  BSSY.RECONVERGENT B2, `(.L_x_1322) ;  /* 0x000001c000027945 */ /* 0x000fe20003800200 */
[----:B------:R-:W-:Y:S01]  /*1a80*/  IMAD.MOV.U32 R6, RZ, RZ, R5 ;  /* 0x000000ffff067224 */ /* 0x000fe200078e0005 */
[----:B------:R-:W-:Y:S01]  /*1a90*/  MOV R8, R5 ;  /* 0x0000000500087202 */ /* 0x000fe20000000f00 */
[----:B------:R-:W-:Y:S01]  /*1aa0*/  IMAD.MOV.U32 R11, RZ, RZ, R10 ;  /* 0x000000ffff0b7224 */ /* 0x000fe200078e000a */
[----:B------:R-:W-:-:S07]  /*1ab0*/  MOV R20, R10 ;  /* 0x0000000a00147202 */ /* 0x000fce0000000f00 */
.L_x_1323:
[C---:B------:R-:W-:Y:S02]  /*1ac0*/  IMAD.IADD R18, R0.reuse, 0x1, R21 ;  /* 0x0000000100127824 */ /* 0x040fe400078e0215 */
[----:B------:R-:W-:-:S03]  /*1ad0*/  IMAD.WIDE.U32 R16, R0, 0x8, R2 ;  /* 0x0000000800107825 */ /* 0x000fc600078e0002 */
[C---:B------:R-:W-:Y:S01]  /*1ae0*/  IADD3 R12, PT, PT, R18.reuse, R21, RZ ;  /* 0x00000015120c7210 */ /* 0x040fe20007ffe0ff */
[----:B------:R-:W-:Y:S02]  /*1af0*/  IMAD.WIDE.U32 R18, R18, 0x8, R2 ;  /* 0x0000000812127825 */ /* 0x000fe400078e0002 */
[----:B------:R-:W2:Y:S02]  /*1b00*/  LDG.E.64 R16, desc[UR36][R16.64] ;  /* 0x0000002410107981 */ /* 0x000ea4000c1e1b00 */
[C---:B------:R-:W-:Y:S02]  /*1b10*/  IMAD.IADD R0, R12.reuse, 0x1, R21 ;  /* 0x000000010c007824 */ /* 0x040fe400078e0215 */
[--C-:B------:R-:W-:Y:S01]  /*1b20*/  IMAD.WIDE.U32 R12, R12, 0x8, R2.reuse ;  /* 0x000000080c0c7825 */ /* 0x100fe200078e0002 */
[----:B------:R-:W3:Y:S03]  /*1b30*/  LDG.E.64 R18, desc[UR36][R18.64] ;  /* 0x0000002412127981 */ /* 0x000ee6000c1e1b00 */
[----:B------:R-:W-:-:S02]  /*1b40*/  IMAD.WIDE.U32 R14, R0, 0x8, R2 ;  /* 0x00000008000e7825 */ /* 0x000fc400078e0002 */
[----:B------:R-:W4:Y:S04]  /*1b50*/  LDG.E.64 R12, desc[UR36][R12.64] ;  /* 0x000000240c0c7981 */ /* 0x000f28000c1e1b00 */
[----:B------:R-:W5:Y:S01]  /*1b60*/  LDG.E.64 R14, desc[UR36][R14.64] ;  /* 0x000000240e0e7981 */ /* 0x000f62000c1e1b00 */
[----:B------:R-:W-:-:S05]  /*1b70*/  IADD3 R0, PT, PT, R0, R21, RZ ;  /* 0x0000001500007210 */ /* 0x000fca0007ffe0ff */
[----:B------:R-:W-:-:S05]  /*1b80*/  IMAD R22, R21, 0x3, R0 ;  /* 0x0000000315167824 */ /* 0x000fca00078e0200 */
[----:B------:R-:W-:Y:S02]  /*1b90*/  ISETP.GE.U32.AND P0, PT, R22, R7, PT ;  /* 0x000000071600720c */ /* 0x000fe40003f06070 */
        /* <DEDUP_REMOVED lines=10> */
.L_x_1322:
[----:B------:R-:W-:Y:S05]  /*1c40*/  BSYNC.RECONVERGENT B1 ;  /* 0x0000000000017941 */ /* 0x000fea0003800200 */
.L_x_1321:
[----:B------:R-:W-:Y:S01]  /*1c50*/  ISETP.GE.U32.AND P0, PT, R0, R7, PT ;  /* 0x000000070000720c */ /* 0x000fe20003f06070 */
[----:B------:R-:W-:-:S12]  /*1c60*/  BSSY.RECONVERGENT B1, `(.L_x_1324) ;  /* 0x0000012000017945 */ /* 0x000fd80003800200 */
[----:B------:R-:W-:Y:S05]  /*1c70*/  @P0 BRA `(.L_x_1325) ;  /* 0x0000000000400947 */ /* 0x000fea0003800000 */
[----:B------:R-:W-:-:S06]  /*1c80*/  IMAD.WIDE.U32 R16, R0, 0x8, R2 ;  /* 0x0000000800107825 */ /* 0x000fcc00078e0002 */
[----:B------:R-:W5:Y:S01]  /*1c90*/  LDG.E.64 R16, desc[UR36][R16.64] ;  /* 0x0000002410107981 */ /* 0x000f62000c1e1b00 */
[----:B------:R-:W-:-:S05]  /*1ca0*/  IMAD.IADD R22, R0, 0x1, R21 ;  /* 0x0000000100167824 */ /* 0x000fca00078e0215 */
[----:B------:R-:W-:-:S13]  /*1cb0*/  ISETP.GE.U32.AND P1, PT, R22, R7, PT ;  /* 0x000000071600720c */ /* 0x000fda0003f26070 */
[----:B------:R-:W-:Y:S05]  /*1cc0*/  @P1 BRA `(.L_x_1325) ;  /* 0x00000000002c1947 */ /* 0x000fea0003800000 */
[----:B------:R-:W-:-:S06]  /*1cd0*/  IMAD.WIDE.U32 R18, R22, 0x8, R2 ;  /* 0x0000000816127825 */ /* 0x000fcc00078e0002 */
[----:B------:R-:W5:Y:S01]  /*1ce0*/  LDG.E.64 R18, desc[UR36][R18.64] ;  /* 0x0000002412127981 */ /* 0x000f62000c1e1b00 */
[----:B------:R-:W-:-:S04]  /*1cf0*/  IADD3 R22, PT, PT, R22, R21, RZ ;  /* 0x0000001516167210 */ /* 0x000fc80007ffe0ff */
[----:B------:R-:W-:-:S13]  /*1d00*/  ISETP.GE.U32.AND P1, PT, R22, R7, PT ;  /* 0x000000071600720c */ /* 0x000fda0003f26070 */
[----:B------:R-:W-:Y:S05]  /*1d10*/  @P1 BRA `(.L_x_1325) ;  /* 0x0000000000181947 */ /* 0x000fea0003800000 */
[C---:B------:R-:W-:Y:S02]  /*1d20*/  IMAD.IADD R23, R22.reuse, 0x1, R21 ;  /* 0x0000000116177824 */ /* 0x040fe400078e0215 */
[----:B------:R-:W-:-:S03]  /*1d30*/  IMAD.WIDE.U32 R12, R22, 0x8, R2 ;  /* 0x00000008160c7825 */ /* 0x000fc600078e0002 */
[----:B------:R-:W-:-:S03]  /*1d40*/  ISETP.GE.U32.AND P1, PT, R23, R7, PT ;  /* 0x000000071700720c */ /* 0x000fc60003f26070 */
[----:B------:R-:W5:Y:S10]  /*1d50*/  LDG.E.64 R12, desc[UR36][R12.64] ;  /* 0x000000240c0c7981 */ /* 0x000f74000c1e1b00 */
[----:B------:R-:W-:-:S05]  /*1d60*/  @!P1 IMAD.WIDE.U32 R2, R23, 0x8, R2 ;  /* 0x0000000817029825 */ /* 0x000fca00078e0002 */
[----:B------:R0:W5:Y:S02]  /*1d70*/  @!P1 LDG.E.64 R14, desc[UR36][R2.64] ;  /* 0x00000024020e9981 */ /* 0x000164000c1e1b00 */
.L_x_1325:
[----:B------:R-:W-:Y:S05]  /*1d80*/  BSYNC.RECONVERGENT B1 ;  /* 0x0000000000017941 */ /* 0x000fea0003800200 */
.L_x_1324:
[----:B------:R-:W-:Y:S04]  /*1d90*/  BSSY.RECONVERGENT B1, `(.L_x_1326) ;  /* 0x0000012000017945 */ /* 0x000fe80003800200 */
[----:B------:R-:W-:Y:S05]  /*1da0*/  @P0 BRA `(.L_x_1327) ;  /* 0x0000000000400947 */ /* 0x000fea0003800000 */
[----:B------:R-:W-:Y:S02]  /*1db0*/  IADD3 R0, PT, PT, R0, R21, RZ ;  /* 0x0000001500007210 */ /* 0x000fe40007ffe0ff */
[----:B-----5:R-:W-:Y:S02]  /*1dc0*/  LOP3.LUT R8, R16, R8, RZ, 0x3c, !PT ;  /* 0x0000000810087212 */ /* 0x020fe400078e3cff */
[----:B------:R-:W-:Y:S02]  /*1dd0*/  ISETP.GE.U32.AND P0, PT, R0, R7, PT ;  /* 0x000000070000720c */ /* 0x000fe40003f06070 */
[----:B------:R-:W-:-:S11]  /*1de0*/  LOP3.LUT R20, R17, R20, RZ, 0x3c, !PT ;  /* 0x0000001411147212 */ /* 0x000fd600078e3cff */
[----:B------:R-:W-:Y:S05]  /*1df0*/  @P0 BRA `(.L_x_1327) ;  /* 0x00000000002c0947 */ /* 0x000fea0003800000 */
[----:B------:R-:W-:Y:S01]  /*1e00*/  IMAD.IADD R0, R0, 0x1, R21 ;  /* 0x0000000100007824 */ /* 0x000fe200078e0215 */
[----:B------:R-:W-:Y:S02]  /*1e10*/  LOP3.LUT R6, R18, R6, RZ, 0x3c, !PT ;  /* 0x0000000612067212 */ /* 0x000fe400078e3cff */
[----:B------:R-:W-:Y:S02]  /*1e20*/  LOP3.LUT R11, R19, R11, RZ, 0x3c, !PT ;  /* 0x0000000b130b7212 */ /* 0x000fe400078e3cff */
[----:B------:R-:W-:-:S13]  /*1e30*/  ISETP.GE.U32.AND P0, PT, R0, R7, PT ;  /* 0x000000070000720c */ /* 0x000fda0003f06070 */
[----:B------:R-:W-:Y:S05]  /*1e40*/  @P0 BRA `(.L_x_1327) ;  /* 0x0000000000180947 */ /* 0x000fea0003800000 */
[----:B------:R-:W-:Y:S02]  /*1e50*/  IADD3 R0, PT, PT, R0, R21, RZ ;  /* 0x0000001500007210 */ /* 0x000fe40007ffe0ff */
[----:B------:R-:W-:Y:S02]  /*1e60*/  LOP3.LUT R5, R12, R5, RZ, 0x3c, !PT ;  /* 0x000000050c057212 */ /* 0x000fe400078e3cff */
[----:B------:R-:W-:Y:S02]  /*1e70*/  ISETP.GE.U32.AND P0, PT, R0, R7, PT ;  /* 0x000000070000720c */ /* 0x000fe40003f06070 */
[----:B------:R-:W-:-:S11]  /*1e80*/  LOP3.LUT R10, R13, R10, RZ, 0x3c, !PT ;  /* 0x0000000a0d0a7212 */ /* 0x000fd600078e3cff */
[----:B------:R-:W-:Y:S02]  /*1e90*/  @!P0 LOP3.LUT R4, R14, R4, RZ, 0x3c, !PT ;  /* 0x000000040e048212 */ /* 0x000fe400078e3cff */
[----:B------:R-:W-:-:S07]  /*1ea0*/  @!P0 LOP3.LUT R9, R15, R9, RZ, 0x3c, !PT ;  /* 0x000000090f098212 */ /* 0x000fce00078e3cff */
.L_x_1327:
[----:B------:R-:W-:Y:S05]  /*1eb0*/  BSYNC.RECONVERGENT B1 ;  /* 0x0000000000017941 */ /* 0x000fea0003800200 */
.L_x_1326:
[----:B------:R-:W-:Y:S02]  /*1ec0*/  LOP3.LUT R5, R5, R6, R8, 0x96, !PT ;  /* 0x0000000605057212 */ /* 0x000fe400078e9608 */
[----:B------:R-:W-:Y:S02]  /*1ed0*/  LOP3.LUT R10, R10, R11, R20, 0x96, !PT ;  /* 0x0000000b0a0a7212 */ /* 0x000fe400078e9614 */
[----:B-----5:R-:W-:Y:S02]  /*1ee0*/  LOP3.LUT R16, R5, R4, RZ, 0x3c, !PT ;  /* 0x0000000405107212 */ /* 0x020fe400078e3cff */
[----:B------:R-:W-:Y:S01]  /*1ef0*/  LOP3.LUT R17, R10, R9, RZ, 0x3c, !PT ;  /* 0x000000090a117212 */ /* 0x000fe200078e3cff */
[----:B------:R-:W-:Y:S06]  /*1f00*/  BRA `(.L_x_1309) ;  /* 0x0000009000747947 */ /* 0x000fec0003800000 */
.L_x_1320:
[----:B------:R-:W-:-:S13]  /*1f10*/  ISETP.NE.AND P0, PT, R28, 0x1, PT ;  /* 0x000000011c00780c */ /* 0x000fda0003f05270 */
[----:B------:R-:W-:Y:S05]  /*1f20*/  @P0 BRA `(.L_x_1328) ;  /* 0x0000000400800947 */ /* 0x000fea0003800000 */
[----:B------:R-:W1:Y:S01]  /*1f30*/  LDC R22, c[0x0][0x39c] ;  /* 0x0000e700ff167b82 */ /* 0x000e620000000800 */
[----:B------:R-:W-:Y:S07]  /*1f40*/  BSSY.RECONVERGENT B1, `(.L_x_1329) ;  /* 0x000002e000017945 */ /* 0x000fee0003800200 */
[----:B------:R-:W2:Y:S08]  /*1f50*/  LDC R5, c[0x0][0x388] ;  /* 0x0000e200ff057b82 */ /* 0x000eb00000000800 */
[----:B------:R-:W0:Y:S01]  /*1f60*/  LDC R10, c[0x0][0x38c] ;  /* 0x0000e300ff0a7b82 */ /* 0x000e220000000800 */
[----:B-1----:R-:W-:-:S05]  /*1f70*/  IMAD R0, R22, 0x3, R4 ;  /* 0x0000000316007824 */ /* 0x002fca00078e0204 */
[----:B------:R-:W-:Y:S01]  /*1f80*/  ISETP.GE.U32.AND P0, PT, R0, R7, PT ;  /* 0x000000070000720c */ /* 0x000fe20003f06070 */
[----:B------:R-:W-:Y:S01]  /*1f90*/  IMAD.MOV.U32 R0, RZ, RZ, R4 ;  /* 0x000000ffff007224 */ /* 0x000fe200078e0004 */
[-C--:B--2---:R-:W-:Y:S01]  /*1fa0*/  MOV R4, R5.reuse ;  /* 0x0000000500047202 */ /* 0x084fe20000000f00 */
[----:B------:R-:W-:Y:S01]  /*1fb0*/  IMAD.MOV.U32 R6, RZ, RZ, R5 ;  /* 0x000000ffff067224 */ /* 0x000fe200078e0005 */
[----:B------:R-:W-:Y:S01]  /*1fc0*/  MOV R8, R5 ;  /* 0x0000000500087202 */ /* 0x000fe20000000f00 */
[--C-:B0-----:R-:W-:Y:S01]  /*1fd0*/  IMAD.MOV.U32 R9, RZ, RZ, R10.reuse ;  /* 0x000000ffff097224 */ /* 0x101fe200078e000a */
[----:B------:R-:W-:Y:S01]  /*1fe0*/  MOV R11, R10 ;  /* 0x0000000a000b7202 */ /* 0x000fe20000000f00 */
[----:B------:R-:W-:-:S06]  /*1ff0*/  IMAD.MOV.U32 R20, RZ, RZ, R10 ;  /* 0x000000ffff147224 */ /* 0x000fcc00078e000a */
[----:B------:R-:W-:Y:S05]  /*2000*/  @P0 BRA `(.L_x_1330) ;  /* 0x0000000000840947 */ /* 0x000fea0003800000 */
[----:B------:R-:W-:Y:S01]  /*2010*/  BSSY.RECONVERGENT B2, `(.L_x_1330) ;  /* 0x0000020000027945 */ /* 0x000fe20003800200 */
[----:B------:R-:W-:Y:S01]  /*2020*/  MOV R6, R5 ;  /* 0x0000000500067202 */ /* 0x000fe20000000f00 */
[----:B------:R-:W-:Y:S01]  /*2030*/  IMAD.MOV.U32 R8, RZ, RZ, R5 ;  /* 0x000000ffff087224 */ /* 0x000fe200078e0005 */
[----:B------:R-:W-:Y:S01]  /*2040*/  MOV R11, R10 ;  /* 0x0000000a000b7202 */ /* 0x000fe20000000f00 */
[----:B------:R-:W-:-:S07]  /*2050*/  IMAD.MOV.U32 R20, RZ, RZ, R10 ;  /* 0x000000ffff147224 */ /* 0x000fce00078e000a */
.L_x_1331:
[----:B------:R-:W-:Y:S01]  /*2060*/  IADD3 R12, PT, PT, R0, R22, RZ ;  /* 0x00000016000c7210 */ /* 0x000fe20007ffe0ff */
[----:B------:R-:W-:-:S04]  /*2070*/  IMAD R17, R21, R0, RZ ;  /* 0x0000000015117224 */ /* 0x000fc800078e02ff */
[----:B------:R-:W-:Y:S02]  /*2080*/  IMAD.IADD R13, R12, 0x1, R22 ;  /* 0x000000010c0d7824 */ /* 0x000fe400078e0216 */
[----:B------:R-:W-:Y:S02]  /*2090*/  IMAD R19, R21, R12, RZ ;  /* 0x0000000c15137224 */ /* 0x000fe400078e02ff */
[----:B------:R-:W-:Y:S01]  /*20a0*/  IMAD.WIDE.U32 R16, R17, 0x8, R2 ;  /* 0x0000000811107825 */ /* 0x000fe200078e0002 */
[----:B------:R-:W-:-:S03]  /*20b0*/  IADD3 R0, PT, PT, R13, R22, RZ ;  /* 0x000000160d007210 */ /* 0x000fc60007ffe0ff */
[C---:B------:R-:W-:Y:S02]  /*20c0*/  IMAD R13, R21.reuse, R13, RZ ;  /* 0x0000000d150d7224 */ /* 0x040fe400078e02ff */
[----:B------:R-:W-:Y:S01]  /*20d0*/  IMAD R15, R21, R0, RZ ;  /* 0x00000000150f7224 */ /* 0x000fe200078e02ff */
[----:B------:R-:W2:Y:S01]  /*20e0*/  LDG.E.64 R16, desc[UR36][R16.64] ;  /* 0x0000002410107981 */ /* 0x000ea2000c1e1b00 */
[----:B------:R-:W-:-:S04]  /*20f0*/  IMAD.WIDE.U32 R18, R19, 0x8, R2 ;  /* 0x0000000813127825 */ /* 0x000fc800078e0002 */
        /* <DEDUP_REMOVED lines=18> */
.L_x_1330:
[----:B------:R-:W-:Y:S05]  /*2220*/  BSYNC.RECONVERGENT B1 ;  /* 0x0000000000017941 */ /* 0x000fea0003800200 */
.L_x_1329:
[----:B------:R-:W-:Y:S01]  /*2230*/  ISETP.GE.U32.AND P0, PT, R0, R7, PT ;  /* 0x000000070000720c */ /* 0x000fe20003f06070 */
[----:B------:R-:W-:-:S12]  /*2240*/  BSSY.RECONVERGENT B1, `(.L_x_1332) ;  /* 0x0000016000017945 */ /* 0x000fd80003800200 */
[----:B------:R-:W-:Y:S05]  /*2250*/  @P0 BRA `(.L_x_1333) ;  /* 0x0000000000500947 */ /* 0x000fea0003800000 */
[----:B------:R-:W-:-:S04]  /*2260*/  IMAD R17, R21, R0, RZ ;  /* 0x0000000015117224 */ /* 0x000fc800078e02ff */
[----:B------:R-:W-:-:S06]  /*2270*/  IMAD.WIDE.U32 R16, R17, 0x8, R2 ;  /* 0x0000000811107825 */ /* 0x000fcc00078e0002 */
[----:B------:R-:W5:Y:S01]  /*2280*/  LDG.E.64 R16, desc[UR36][R16.64] ;  /* 0x0000002410107981 */ /* 0x000f62000c1e1b00 */
[----:B------:R-:W-:-:S04]  /*2290*/  IADD3 R24, PT, PT, R0, R22, RZ ;  /* 0x0000001600187210 */ /* 0x000fc80007ffe0ff */
[----:B------:R-:W-:-:S13]  /*22a0*/  ISETP.GE.U32.AND P1, PT, R24, R7, PT ;  /* 0x000000071800720c */ /* 0x000fda0003f26070 */
[----:B------:R-:W-:Y:S05]  /*22b0*/  @P1 BRA `(.L_x_1333) ;  /* 0x0000000000381947 */ /* 0x000fea0003800000 */
[----:B------:R-:W-:-:S04]  /*22c0*/  IMAD R19, R21, R24, RZ ;  /* 0x0000001815137224 */ /* 0x000fc800078e02ff */
[----:B------:R-:W-:-:S06]  /*22d0*/  IMAD.WIDE.U32 R18, R19, 0x8, R2 ;  /* 0x0000000813127825 */ /* 0x000fcc00078e0002 */
[----:B------:R-:W5:Y:S01]  /*22e0*/  LDG.E.64 R18, desc[UR36][R18.64] ;  /* 0x0000002412127981 */ /* 0x000f62000c1e1b00 */
[----:B------:R-:W-:-:S05]  /*22f0*/  IMAD.IADD R24, R24, 0x1, R22 ;  /* 0x0000000118187824 */ /* 0x000fca00078e0216 */
[----:B------:R-:W-:-:S13]  /*2300*/  ISETP.GE.U32.AND P1, PT, R24, R7, PT ;  /* 0x000000071800720c */ /* 0x000fda0003f26070 */
[----:B------:R-:W-:Y:S05]  /*2310*/  @P1 BRA `(.L_x_1333) ;  /* 0x0000000000201947 */ /* 0x000fea0003800000 */
[----:B------:R-:W-:Y:S01]  /*2320*/  IADD3 R12, PT, PT, R24, R22, RZ ;  /* 0x00000016180c7210 */ /* 0x000fe20007ffe0ff */
[----:B------:R-:W-:-:S03]  /*2330*/  IMAD R13, R21, R24, RZ ;  /* 0x00000018150d7224 */ /* 0x000fc600078e02ff */
[----:B------:R-:W-:-:S13]  /*2340*/  ISETP.GE.U32.AND P1, PT, R12, R7, PT ;  /* 0x000000070c00720c */ /* 0x000fda0003f26070 */
[----:B------:R-:W-:Y:S02]  /*2350*/  @!P1 IMAD R21, R21, R12, RZ ;  /* 0x0000000c15159224 */ /* 0x000fe400078e02ff */
[----:B------:R-:W-:-:S04]  /*2360*/  IMAD.WIDE.U32 R12, R13, 0x8, R2 ;  /* 0x000000080d0c7825 */ /* 0x000fc800078e0002 */
[----:B------:R-:W-:Y:S02]  /*2370*/  @!P1 IMAD.WIDE.U32 R2, R21, 0x8, R2 ;  /* 0x0000000815029825 */ /* 0x000fe400078e0002 */
[----:B------:R-:W5:Y:S04]  /*2380*/  LDG.E.64 R12, desc[UR36][R12.64] ;  /* 0x000000240c0c7981 */ /* 0x000f68000c1e1b00 */
[----:B------:R0:W5:Y:S02]  /*2390*/  @!P1 LDG.E.64 R14, desc[UR36][R2.64] ;  /* 0x00000024020e9981 */ /* 0x000164000c1e1b00 */
.L_x_1333:
[----:B------:R-:W-:Y:S05]  /*23a0*/  BSYNC.RECONVERGENT B1 ;  /* 0x0000000000017941 */ /* 0x000fea0003800200 */
.L_x_1332:
[----:B------:R-:W-:Y:S04]  /*23b0*/  BSSY.RECONVERGENT B1, `(.L_x_1334) ;  /* 0x0000012000017945 */ /* 0x000fe80003800200 */
[----:B------:R-:W-:Y:S05]  /*23c0*/  @P0 BRA `(.L_x_1335) ;  /* 0x0000000000400947 */ /* 0x000fea0003800000 */
[----:B------:R-:W-:Y:S01]  /*23d0*/  IMAD.IADD R0, R0, 0x1, R22 ;  /* 0x0000000100007824 */ /* 0x000fe200078e0216 */
[----:B-----5:R-:W-:Y:S02]  /*23e0*/  LOP3.LUT R8, R16, R8, RZ, 0x3c, !PT ;  /* 0x0000000810087212 */ /* 0x020fe400078e3cff */
[----:B------:R-:W-:Y:S02]  /*23f0*/  LOP3.LUT R20, R17, R20, RZ, 0x3c, !PT ;  /* 0x0000001411147212 */ /* 0x000fe400078e3cff */
[----:B------:R-:W-:-:S13]  /*2400*/  ISETP.GE.U32.AND P0, PT, R0, R7, PT ;  /* 0x000000070000720c */ /* 0x000fda0003f06070 */
[----:B------:R-:W-:Y:S05]  /*2410*/  @P0 BRA `(.L_x_1335) ;  /* 0x00000000002c0947 */ /* 0x000fea0003800000 */
[----:B------:R-:W-:Y:S02]  /*2420*/  IADD3 R0, PT, PT, R0, R22, RZ ;  /* 0x0000001600007210 */ /* 0x000fe40007ffe0ff */
[----:B------:R-:W-:Y:S02]  /*2430*/  LOP3.LUT R6, R18, R6, RZ, 0x3c, !PT ;  /* 0x0000000612067212 */ /* 0x000fe400078e3cff */
[----:B------:R-:W-:Y:S02]  /*2440*/  ISETP.GE.U32.AND P0, PT, R0, R7, PT ;  /* 0x000000070000720c */ /* 0x000fe40003f06070 */
[----:B------:R-:W-:-:S11]  /*2450*/  LOP3.LUT R11, R19, R11, RZ, 0x3c, !PT ;  /* 0x0000000b130b7212 */ /* 0x000fd600078e3cff */
[----:B------:R-:W-:Y:S05]  /*2460*/  @P0 BRA `(.L_x_1335) ;  /* 0x0000000000180947 */ /* 0x000fea0003800000 */
[----:B------:R-:W-:Y:S01]  /*2470*/  IMAD.IADD R22, R0, 0x1, R22 ;  /* 0x0000000100167824 */ /* 0x000fe200078e0216 */
[----:B------:R-:W-:Y:S02]  /*2480*/  LOP3.LUT R5, R12, R5, RZ, 0x3c, !PT ;  /* 0x000000050c057212 */ /* 0x000fe400078e3cff */
[----:B------:R-:W-:Y:S02]  /*2490*/  LOP3.LUT R10, R13, R10, RZ, 0x3c, !PT ;  /* 0x0000000a0d0a7212 */ /* 0x000fe400078e3cff */
[----:B------:R-:W-:-:S13]  /*24a0*/  ISETP.GE.U32.AND P0, PT, R22, R7, PT ;  /* 0x000000071600720c */ /* 0x000fda0003f06070 */
[----:B------:R-:W-:Y:S02]  /*24b0*/  @!P0 LOP3.LUT R4, R14, R4, RZ, 0x3c, !PT ;  /* 0x000000040e048212 */ /* 0x000fe400078e3cff */
[----:B------:R-:W-:-:S07]  /*24c0*/  @!P0 LOP3.LUT R9, R15, R9, RZ, 0x3c, !PT ;  /* 0x000000090f098212 */ /* 0x000fce00078e3cff */
.L_x_1335:
[----:B------:R-:W-:Y:S05]  /*24d0*/  BSYNC.RECONVERGENT B1 ;  /* 0x0000000000017941 */ /* 0x000fea0003800200 */
.L_x_1334:
[----:B------:R-:W-:Y:S02]  /*24e0*/  LOP3.LUT R5, R5, R6, R8, 0x96, !PT ;  /* 0x0000000605057212 */ /* 0x000fe400078e9608 */
[----:B------:R-:W-:Y:S02]  /*24f0*/  LOP3.LUT R10, R10, R11, R20, 0x96, !PT ;  /* 0x0000000b0a0a7212 */ /* 0x000fe400078e9614 */
[----:B-----5:R-:W-:Y:S02]  /*2500*/  LOP3.LUT R16, R5, R4, RZ, 0x3c, !PT ;  /* 0x0000000405107212 */ /* 0x020fe400078e3cff */
[----:B------:R-:W-:Y:S01]  /*2510*/  LOP3.LUT R17, R10, R9, RZ, 0x3c, !PT ;  /* 0x000000090a117212 */ /* 0x000fe200078e3cff */
[----:B------:R-:W-:Y:S06]  /*2520*/  BRA `(.L_x_1309) ;  /* 0x0000008800ec7947 */ /* 0x000fec0003800000 */
.L_x_1328:
[----:B------:R-:W1:Y:S01]  /*2530*/  LDCU UR4, c[0x0][0x39c] ;  /* 0x00007380ff0477ac */ /* 0x000e620008000800 */
[----:B------:R-:W2:Y:S01]  /*2540*/  LDC R3, c[0x0][0x388] ;  /* 0x0000e200ff037b82 */ /* 0x000ea20000000800 */
[----:B------:R-:W-:Y:S07]  /*2550*/  BSSY.RECONVERGENT B1, `(.L_x_1336) ;  /* 0x0000418000017945 */ /* 0x000fee0003800200 */
[----:B------:R-:W3:Y:S01]  /*2560*/  LDC R5, c[0x0][0x38c] ;  /* 0x0000e300ff057b82 */ /* 0x000ee20000000800 */
[----:B-1----:R-:W-:-:S05]  /*2570*/  MOV R8, UR4 ;  /* 0x0000000400087c02 */ /* 0x002fca0008000f00 */
[--C-:B------:R-:W-:Y:S02]  /*2580*/  IMAD R2, R8, 0x3, R4.reuse ;  /* 0x0000000308027824 */ /* 0x100fe400078e0204 */
[----:B--2---:R-:W-:Y:S01]  /*2590*/  IMAD.MOV.U32 R24, RZ, RZ, R3 ;  /* 0x000000ffff187224 */ /* 0x004fe200078e0003 */
[----:B------:R-:W-:Y:S02]  /*25a0*/  MOV R26, R3 ;  /* 0x00000003001a7202 */ /* 0x000fe40000000f00 */
[----:B------:R-:W-:Y:S01]  /*25b0*/  ISETP.GE.U32.AND P0, PT, R2, R7, PT ;  /* 0x000000070200720c */ /* 0x000fe20003f06070 */
[----:B------:R-:W-:Y:S01]  /*25c0*/  IMAD.MOV.U32 R2, RZ, RZ, R4 ;  /* 0x000000ffff027224 */ /* 0x000fe200078e0004 */
[----:B------:R-:W-:Y:S01]  /*25d0*/  MOV R4, R3 ;  /* 0x0000000300047202 */ /* 0x000fe20000000f00 */
[--C-:B---3--:R-:W-:Y:S01]  /*25e0*/  IMAD.MOV.U32 R6, RZ, RZ, R5.reuse ;  /* 0x000000ffff067224 */ /* 0x108fe200078e0005 */
[----:B0-----:R-:W-:Y:S01]  /*25f0*/  MOV R9, R5 ;  /* 0x0000000500097202 */ /* 0x001fe20000000f00 */
[----:B------:R-:W-:-:S08]  /*2600*/  IMAD.MOV.U32 R25, RZ, RZ, R5 ;  /* 0x000000ffff197224 */ /* 0x000fd000078e0005 */
[----:B------:R-:W-:Y:S05]  /*2610*/  @P0 BRA `(.L_x_1337) ;  /* 0x00000040002c0947 */ /* 0x000fea0003800000 */
[----:B------:R-:W-:-:S13]  /*2620*/  ISETP.NE.AND P0, PT, R28, RZ, PT ;  /* 0x000000ff1c00720c */ /* 0x000fda0003f05270 */
[----:B------:R0:W5:Y:S01]  /*2630*/  @!P0 LDG.E.64 R12, desc[UR36][R10.64] ;  /* 0x000000240a0c8981 */ /* 0x000162000c1e1b00 */
[----:B------:R-:W-:Y:S01]  /*2640*/  IADD3 R28, PT, PT, R28, -0x1, RZ ;  /* 0xffffffff1c1c7810 */ /* 0x000fe20007ffe0ff */
[--C-:B------:R-:W-:Y:S01]  /*2650*/  IMAD.MOV.U32 R4, RZ, RZ, R3.reuse ;  /* 0x000000ffff047224 */ /* 0x100fe200078e0003 */
[----:B------:R-:W-:Y:S01]  /*2660*/  MOV R24, R3 ;  /* 0x0000000300187202 */ /* 0x000fe20000000f00 */
[----:B------:R-:W-:Y:S01]  /*2670*/  IMAD.MOV.U32 R26, RZ, RZ, R3 ;  /* 0x000000ffff1a7224 */ /* 0x000fe200078e0003 */
[-C--:B------:R-:W-:Y:S01]  /*2680*/  MOV R6, R5.reuse ;  /* 0x0000000500067202 */ /* 0x080fe20000000f00 */
[----:B------:R-:W-:Y:S01]  /*2690*/  IMAD.MOV.U32 R9, RZ, RZ, R5 ;  /* 0x000000ffff097224 */ /* 0x000fe200078e0005 */
[----:B------:R-:W-:-:S07]  /*26a0*/  MOV R25, R5 ;  /* 0x0000000500197202 */ /* 0x000fce0000000f00 */
.L_x_1343:
[----:B------:R-:W1:Y:S01]  /*26b0*/  LDCU UR4, c[0x0][0x39c] ;  /* 0x00007380ff0477ac */ /* 0x000e620008000800 */
[--C-:B-----5:R-:W-:Y:S01]  /*26c0*/  @!P0 IMAD.MOV.U32 R20, RZ, RZ, R12.reuse ;  /* 0x000000ffff148224 */ /* 0x120fe200078e000c */
[-C--:B------:R-:W-:Y:S01]  /*26d0*/  @!P0 MOV R21, R13.reuse ;  /* 0x0000000d00158202 */ /* 0x080fe20000000f00 */
[--C-:B------:R-:W-:Y:S01]  /*26e0*/  @!P0 IMAD.MOV.U32 R18, RZ, RZ, R12.reuse ;  /* 0x000000ffff128224 */ /* 0x100fe200078e000c */
[-C--:B------:R-:W-:Y:S01]  /*26f0*/  @!P0 MOV R19, R13.reuse ;  /* 0x0000000d00138202 */ /* 0x080fe20000000f00 */
[--C-:B------:R-:W-:Y:S01]  /*2700*/  @!P0 IMAD.MOV.U32 R16, RZ, RZ, R12.reuse ;  /* 0x000000ffff108224 */ /* 0x100fe200078e000c */
[-C--:B------:R-:W-:Y:S01]  /*2710*/  @!P0 MOV R17, R13.reuse ;  /* 0x0000000d00118202 */ /* 0x080fe20000000f00 */
[----:B------:R-:W-:Y:S01]  /*2720*/  @!P0 IMAD.MOV.U32 R14, RZ, RZ, R12 ;  /* 0x000000ffff0e8224 */ /* 0x000fe200078e000c */
[----:B------:R-:W-:Y:S01]  /*2730*/  @!P0 MOV R15, R13 ;  /* 0x0000000d000f8202 */ /* 0x000fe20000000f00 */
[----:B0-----:R-:W-:Y:S06]  /*2740*/  @!P0 BRA `(.L_x_1338) ;  /* 0x0000003c00a48947 */ /* 0x001fec0003800000 */
[----:B------:R-:W2:Y:S01]  /*2750*/  LDCU.64 UR30, c[0x0][0x3d8] ;  /* 0x00007b00ff1e77ac */ /* 0x000ea20008000a00 */
[----:B------:R-:W-:Y:S01]  /*2760*/  MOV R15, R2 ;  /* 0x00000002000f7202 */ /* 0x000fe20000000f00 */
[----:B------:R-:W-:Y:S01]  /*2770*/  IMAD.MOV.U32 R14, RZ, RZ, RZ ;  /* 0x000000ffff0e7224 */ /* 0x000fe200078e00ff */
[----:B------:R-:W-:Y:S01]  /*2780*/  ISETP.NE.AND P1, PT, R28, RZ, PT ;  /* 0x000000ff1c00720c */ /* 0x000fe20003f25270 */
[----:B------:R-:W3:Y:S01]  /*2790*/  LDCU UR52, c[0x0][0x3d4] ;  /* 0x00007a80ff3477ac */ /* 0x000ee20008000800 */
[----:B------:R-:W4:Y:S01]  /*27a0*/  LDCU UR5, c[0x0][0x500] ;  /* 0x0000a000ff0577ac */ /* 0x000f220008000800 */
[----:B------:R-:W0:Y:S01]  /*27b0*/  LDCU UR77, c[0x0][0x3e8] ;  /* 0x00007d00ff4d77ac */ /* 0x000e220008000800 */
[----:B------:R-:W0:Y:S01]  /*27c0*/  LDCU UR76, c[0x0][0x504] ;  /* 0x0000a080ff4c77ac */ /* 0x000e220008000800 */
[----:B--2---:R-:W-:Y:S01]  /*27d0*/  IMAD.HI.U32 R7, R2, UR30, R14 ;  /* 0x0000001e02077c27 */ /* 0x004fe2000f8e000e */
[----:B------:R-:W2:Y:S04]  /*27e0*/  LDCU UR75, c[0x0][0x3ec] ;  /* 0x00007d80ff4b77ac */ /* 0x000ea80008000800 */
[----:B------:R-:W-:Y:S01]  /*27f0*/  SHF.R.U32.HI R16, RZ, UR31, R7 ;  /* 0x0000001fff107c19 */ /* 0x000fe20008011607 */
[----:B------:R-:W0:Y:S01]  /*2800*/  LDCU UR74, c[0x0][0x508] ;  /* 0x0000a100ff4a77ac */ /* 0x000e220008000800 */
[----:B------:R-:W-:-:S03]  /*2810*/  VIMNMX.U32 R7, PT, PT, R28, 0x18, PT ;  /* 0x000000181c077848 */ /* 0x000fc60003fe0000 */
[----:B------:R-:W-:Y:S01]  /*2820*/  IMAD.MOV R15, RZ, RZ, -R16 ;  /* 0x000000ffff0f7224 */ /* 0x000fe200078e0a10 */
[----:B------:R-:W0:Y:S01]  /*2830*/  LDCU UR73, c[0x0][0x400] ;  /* 0x00008000ff4977ac */ /* 0x000e220008000800 */
[----:B------:R-:W-:Y:S02]  /*2840*/  IADD3 R8, PT, PT, R7, 0x1, RZ ;  /* 0x0000000107087810 */ /* 0x000fe40007ffe0ff */
[----:B---3--:R-:W-:Y:S01]  /*2850*/  IMAD R18, R15, UR52, R2 ;  /* 0x000000340f127c24 */ /* 0x008fe2000f8e0202 */
[----:B------:R-:W3:Y:S03]  /*2860*/  LDCU UR72, c[0x0][0x50c] ;  /* 0x0000a180ff4877ac */ /* 0x000ee60008000800 */
[----:B----4-:R-:W-:Y:S01]  /*2870*/  IMAD R18, R18, UR5, RZ ;  /* 0x0000000512127c24 */ /* 0x010fe2000f8e02ff */
[----:B------:R-:W4:Y:S01]  /*2880*/  LDCU UR71, c[0x0][0x404] ;  /* 0x00008080ff4777ac */ /* 0x000f220008000800 */
        /* <DEDUP_REMOVED lines=48> */
[----:B--234-:R-:W-:Y:S05]  /*2b90*/  @!P1 BRA `(.L_x_1339) ;  /* 0x0000000c00949947 */ /* 0x01cfea0003800000 */
        /* <DEDUP_REMOVED lines=215> */
[----:B------:R-:W2:Y:S01]  /*3910*/  @P2 LDC.64 R16, c[0x0][0x4f8] ;  /* 0x00013e00ff102b82 */ /* 0x000ea20000000a00 */
[----:B0-----:R-:W-:-:S07]  /*3920*/  IMAD.HI.U32 R14, R23, UR53, R14 ;  /* 0x00000035170e7c27 */ /* 0x001fce000f8e000e */
[----:B------:R-:W0:Y:S01]  /*3930*/  @P2 LDC R21, c[0x0][0x4f4] ;  /* 0x00013d00ff152b82 */ /* 0x000e220000000800 */
[----:B------:R-:W-:-:S05]  /*3940*/  SHF.R.U32.HI R15, RZ, UR25, R14 ;  /* 0x00000019ff0f7c19 */ /* 0x000fca000801160e */
[----:B------:R-:W-:Y:S02]  /*3950*/  IMAD.MOV R14, RZ, RZ, -R15 ;  /* 0x000000ffff0e7224 */ /* 0x000fe400078e0a0f */
[----:B------:R-:W3:Y:S02]  /*3960*/  @P2 LDC R19, c[0x0][0x560] ;  /* 0x00015800ff132b82 */ /* 0x000ee40000000800 */
[----:B------:R-:W-:Y:S01]  /*3970*/  IMAD R23, R14, UR52, R23 ;  /* 0x000000340e177c24 */ /* 0x000fe2000f8e0217 */
[----:B------:R-:W-:-:S03]  /*3980*/  @P2 MOV R14, RZ ;  /* 0x000000ff000e2202 */ /* 0x000fc60000000f00 */
[----:B------:R-:W-:Y:S02]  /*3990*/  IMAD R18, R23, UR26, R18 ;  /* 0x0000001a17127c24 */ /* 0x000fe4000f8e0212 */
[----:B--2---:R-:W-:-:S05]  /*39a0*/  @P2 IMAD.HI.U32 R16, R15, R16, R14 ;  /* 0x000000100f102227 */ /* 0x004fca00078e000e */
[----:B------:R-:W-:-:S05]  /*39b0*/  @P2 SHF.R.U32.HI R16, RZ, R17, R16 ;  /* 0x00000011ff102219 */ /* 0x000fca0000011610 */
[----:B------:R-:W-:-:S04]  /*39c0*/  @P2 IMAD.MOV R14, RZ, RZ, -R16 ;  /* 0x000000ffff0e2224 */ /* 0x000fc800078e0a10 */
[----:B0-----:R-:W-:-:S04]  /*39d0*/  @P2 IMAD R21, R14, R21, R15 ;  /* 0x000000150e152224 */ /* 0x001fc800078e020f */
[----:B---3--:R-:W-:-:S07]  /*39e0*/  @P2 IMAD R18, R21, R19, R18 ;  /* 0x0000001315122224 */ /* 0x008fce00078e0212 */
.L_x_1339:
[----:B------:R-:W-:Y:S01]  /*39f0*/  LOP3.LUT R15, R18, 0xfffffff8, RZ, 0xc0, !PT ;  /* 0xfffffff8120f7812 */ /* 0x000fe200078ec0ff */
[----:B-1----:R-:W-:Y:S01]  /*3a00*/  VIADD R17, R2, UR4 ;  /* 0x0000000402117c36 */ /* 0x002fe20008000000 */
[----:B------:R-:W-:Y:S01]  /*3a10*/  MOV R16, RZ ;  /* 0x000000ff00107202 */ /* 0x000fe20000000f00 */
[----:B------:R-:W1:Y:S01]  /*3a20*/  LDCU UR52, c[0x0][0x3d4] ;  /* 0x00007a80ff3477ac */ /* 0x000e620008000800 */
[----:B------:R-:W-:-:S04]  /*3a30*/  IADD3 R14, P2, PT, R15, R10, RZ ;  /* 0x0000000a0f0e7210 */ /* 0x000fc80007f5e0ff */
[----:B------:R-:W-:-:S06]  /*3a40*/  IADD3.X R15, PT, PT, RZ, R11, RZ, P2, !PT ;  /* 0x0000000bff0f7210 */ /* 0x000fcc00017fe4ff */
[----:B------:R-:W5:Y:S01]  /*3a50*/  LDG.E.64 R14, desc[UR36][R14.64] ;  /* 0x000000240e0e7981 */ /* 0x000f62000c1e1b00 */
[----:B------:R-:W-:-:S05]  /*3a60*/  IMAD.HI.U32 R19, R17, UR30, R16 ;  /* 0x0000001e11137c27 */ /* 0x000fca000f8e0010 */
[----:B------:R-:W-:-:S05]  /*3a70*/  SHF.R.U32.HI R19, RZ, UR31, R19 ;  /* 0x0000001fff137c19 */ /* 0x000fca0008011613 */
[----:B------:R-:W-:-:S04]  /*3a80*/  IMAD.MOV R16, RZ, RZ, -R19 ;  /* 0x000000ffff107224 */ /* 0x000fc800078e0a13 */
[----:B-1----:R-:W-:-:S04]  /*3a90*/  IMAD R16, R16, UR52, R17 ;  /* 0x0000003410107c24 */ /* 0x002fc8000f8e0211 */
[----:B------:R-:W-:Y:S01]  /*3aa0*/  IMAD R16, R16, UR5, RZ ;  /* 0x0000000510107c24 */ /* 0x000fe2000f8e02ff */
[----:B------:R-:W-:Y:S06]  /*3ab0*/  @!P1 BRA `(.L_x_1340) ;  /* 0x0000000c00689947 */ /* 0x000fec0003800000 */
        /* <DEDUP_REMOVED lines=204> */
[----:B------:R-:W1:Y:S01]  /*4780*/  @P2 LDC.64 R20, c[0x0][0x4f8] ;  /* 0x00013e00ff142b82 */ /* 0x000e620000000a00 */
[----:B0-----:R-:W-:-:S07]  /*4790*/  IMAD.HI.U32 R18, R17, UR53, R18 ;  /* 0x0000003511127c27 */ /* 0x001fce000f8e0012 */
[----:B------:R-:W0:Y:S01]  /*47a0*/  @P2 LDC R23, c[0x0][0x560] ;  /* 0x00015800ff172b82 */ /* 0x000e220000000800 */
[----:B------:R-:W-:-:S05]  /*47b0*/  SHF.R.U32.HI R19, RZ, UR25, R18 ;  /* 0x00000019ff137c19 */ /* 0x000fca0008011612 */
[----:B------:R-:W-:-:S04]  /*47c0*/  IMAD.MOV R18, RZ, RZ, -R19 ;  /* 0x000000ffff127224 */ /* 0x000fc800078e0a13 */
[----:B------:R-:W-:Y:S01]  /*47d0*/  IMAD R17, R18, UR52, R17 ;  /* 0x0000003412117c24 */ /* 0x000fe2000f8e0211 */
[----:B------:R-:W-:-:S03]  /*47e0*/  @P2 MOV R18, RZ ;  /* 0x000000ff00122202 */ /* 0x000fc60000000f00 */
[----:B------:R-:W-:Y:S02]  /*47f0*/  IMAD R16, R17, UR26, R16 ;  /* 0x0000001a11107c24 */ /* 0x000fe4000f8e0210 */
[----:B-1----:R-:W-:Y:S02]  /*4800*/  @P2 IMAD.HI.U32 R20, R19, R20, R18 ;  /* 0x0000001413142227 */ /* 0x002fe400078e0012 */
[----:B------:R-:W1:Y:S03]  /*4810*/  @P2 LDC R18, c[0x0][0x4f4] ;  /* 0x00013d00ff122b82 */ /* 0x000e660000000800 */
[----:B------:R-:W-:-:S05]  /*4820*/  @P2 SHF.R.U32.HI R20, RZ, R21, R20 ;  /* 0x00000015ff142219 */ /* 0x000fca0000011614 */
[----:B------:R-:W-:-:S04]  /*4830*/  @P2 IMAD.MOV R21, RZ, RZ, -R20 ;  /* 0x000000ffff152224 */ /* 0x000fc800078e0a14 */
[----:B-1----:R-:W-:-:S04]  /*4840*/  @P2 IMAD R18, R18, R21, R19 ;  /* 0x0000001512122224 */ /* 0x002fc800078e0213 */
[----:B0-----:R-:W-:-:S07]  /*4850*/  @P2 IMAD R16, R18, R23, R16 ;  /* 0x0000001712102224 */ /* 0x001fce00078e0210 */
.L_x_1340:
[----:B------:R-:W-:Y:S01]  /*4860*/  LOP3.LUT R17, R16, 0xfffffff8, RZ, 0xc0, !PT ;  /* 0xfffffff810117812 */ /* 0x000fe200078ec0ff */
[----:B------:R-:W-:Y:S01]  /*4870*/  VIADD R18, R2, UR4 ;  /* 0x0000000402127c36 */ /* 0x000fe20008000000 */
[----:B------:R-:W1:Y:S02]  /*4880*/  LDCU UR52, c[0x0][0x3d4] ;  /* 0x00007a80ff3477ac */ /* 0x000e640008000800 */
[----:B------:R-:W-:-:S04]  /*4890*/  IADD3 R16, P2, PT, R17, R10, RZ ;  /* 0x0000000a11107210 */ /* 0x000fc80007f5e0ff */
[----:B------:R-:W-:-:S06]  /*48a0*/  IADD3.X R17, PT, PT, RZ, R11, RZ, P2, !PT ;  /* 0x0000000bff117210 */ /* 0x000fcc00017fe4ff */
[----:B------:R-:W5:Y:S01]  /*48b0*/  LDG.E.64 R16, desc[UR36][R16.64] ;  /* 0x0000002410107981 */ /* 0x000f62000c1e1b00 */
[----:B------:R-:W-:Y:S01]  /*48c0*/  IADD3 R19, PT, PT, R18, UR4, RZ ;  /* 0x0000000412137c10 */ /* 0x000fe2000fffe0ff */
[----:B------:R-:W-:-:S04]  /*48d0*/  IMAD.MOV.U32 R18, RZ, RZ, RZ ;  /* 0x000000ffff127224 */ /* 0x000fc800078e00ff */
[----:B------:R-:W-:-:S05]  /*48e0*/  IMAD.HI.U32 R21, R19, UR30, R18 ;  /* 0x0000001e13157c27 */ /* 0x000fca000f8e0012 */
[----:B------:R-:W-:-:S04]  /*48f0*/  SHF.R.U32.HI R21, RZ, UR31, R21 ;  /* 0x0000001fff157c19 */ /* 0x000fc80008011615 */
[----:B------:R-:W-:-:S05]  /*4900*/  IADD3 R18, PT, PT, -R21, RZ, RZ ;  /* 0x000000ff15127210 */ /* 0x000fca0007ffe1ff */
[----:B-1----:R-:W-:-:S04]  /*4910*/  IMAD R8, R18, UR52, R19 ;  /* 0x0000003412087c24 */ /* 0x002fc8000f8e0213 */
[----:B------:R-:W-:Y:S01]  /*4920*/  IMAD R8, R8, UR5, RZ ;  /* 0x0000000508087c24 */ /* 0x000fe2000f8e02ff */
[----:B------:R-:W-:Y:S06]  /*4930*/  @!P1 BRA `(.L_x_1341) ;  /* 0x0000000c006c9947 */ /* 0x000fec0003800000 */
[----:B------:R-:W-:Y:S01]  /*4940*/  MOV R19, R21 ;  /* 0x0000001500137202 */ /* 0x000fe20000000f00 */
[----:B------:R-:W-:Y:S02]  /*4950*/  IMAD.MOV.U32 R18, RZ, RZ, RZ ;  /* 0x000000ffff127224 */ /* 0x000fe400078e00ff */
[----:B------:R-:W-:Y:S02]  /*4960*/  VIADD R7, R7, 0x1 ;  /* 0x0000000107077836 */ /* 0x000fe40000000000 */
[----:B0-----:R-:W-:-:S03]  /*4970*/  IMAD.HI.U32 R19, R21, UR33, R18 ;  /* 0x0000002115137c27 */ /* 0x001fc6000f8e0012 */
[----:B------:R-:W-:Y:S02]  /*4980*/  ISETP.NE.AND P2, PT, R7, 0x2, PT ;  /* 0x000000020700780c */ /* 0x000fe40003f45270 */
        /* <DEDUP_REMOVED lines=197> */
[----:B------:R-:W-:Y:S02]  /*55e0*/  ISETP.NE.AND P2, PT, R7, 0x18, PT ;  /* 0x000000180700780c */ /* 0x000fe40003f45270 */
[----:B------:R-:W-:Y:S02]  /*55f0*/  MOV R18, RZ ;  /* 0x000000ff00127202 */ /* 0x000fe40000000f00 */
[----:B------:R-:W-:-:S03]  /*5600*/  MOV R19, R22 ;  /* 0x0000001600137202 */ /* 0x000fc60000000f00 */
[----:B0-----:R-:W-:-:S06]  /*5610*/  IMAD.HI.U32 R20, R22, UR53, R18 ;  /* 0x0000003516147c27 */ /* 0x001fcc000f8e0012 */
[----:B------:R-:W0:Y:S01]  /*5620*/  @P2 LDC.64 R18, c[0x0][0x4f8] ;  /* 0x00013e00ff122b82 */ /* 0x000e220000000a00 */
[----:B------:R-:W-:Y:S01]  /*5630*/  SHF.R.U32.HI R21, RZ, UR25, R20 ;  /* 0x00000019ff157c19 */ /* 0x000fe20008011614 */
[----:B------:R-:W-:-:S03]  /*5640*/  @P2 IMAD.MOV.U32 R20, RZ, RZ, RZ ;  /* 0x000000ffff142224 */ /* 0x000fc600078e00ff */
[----:B------:R-:W-:-:S05]  /*5650*/  IADD3 R7, PT, PT, -R21, RZ, RZ ;  /* 0x000000ff15077210 */ /* 0x000fca0007ffe1ff */
[----:B------:R-:W-:-:S04]  /*5660*/  IMAD R7, R7, UR52, R22 ;  /* 0x0000003407077c24 */ /* 0x000fc8000f8e0216 */
[----:B------:R-:W-:Y:S02]  /*5670*/  IMAD R8, R7, UR26, R8 ;  /* 0x0000001a07087c24 */ /* 0x000fe4000f8e0208 */
[----:B0-----:R-:W-:Y:S02]  /*5680*/  @P2 IMAD.HI.U32 R18, R21, R18, R20 ;  /* 0x0000001215122227 */ /* 0x001fe400078e0014 */
[----:B------:R-:W0:Y:S03]  /*5690*/  @P2 LDC R20, c[0x0][0x4f4] ;  /* 0x00013d00ff142b82 */ /* 0x000e260000000800 */
[----:B------:R-:W-:-:S04]  /*56a0*/  @P2 SHF.R.U32.HI R18, RZ, R19, R18 ;  /* 0x00000013ff122219 */ /* 0x000fc80000011612 */
[----:B------:R-:W-:Y:S01]  /*56b0*/  @P2 IADD3 R23, PT, PT, -R18, RZ, RZ ;  /* 0x000000ff12172210 */ /* 0x000fe20007ffe1ff */
[----:B------:R-:W1:Y:S04]  /*56c0*/  @P2 LDC R19, c[0x0][0x560] ;  /* 0x00015800ff132b82 */ /* 0x000e680000000800 */
[----:B0-----:R-:W-:-:S04]  /*56d0*/  @P2 IMAD R20, R20, R23, R21 ;  /* 0x0000001714142224 */ /* 0x001fc800078e0215 */
[----:B-1----:R-:W-:-:S07]  /*56e0*/  @P2 IMAD R8, R20, R19, R8 ;  /* 0x0000001314082224 */ /* 0x002fce00078e0208 */
.L_x_1341:
[----:B------:R-:W-:Y:S01]  /*56f0*/  LOP3.LUT R19, R8, 0xfffffff8, RZ, 0xc0, !PT ;  /* 0xfffffff808137812 */ /* 0x000fe200078ec0ff */
[----:B------:R-:W1:Y:S03]  /*5700*/  LDCU UR52, c[0x0][0x3d4] ;  /* 0x00007a80ff3477ac */ /* 0x000e660008000800 */
[----:B------:R-:W-:-:S05]  /*5710*/  IADD3 R18, P2, PT, R19, R10, RZ ;  /* 0x0000000a13127210 */ /* 0x000fca0007f5e0ff */
[----:B------:R-:W-:-:S06]  /*5720*/  IMAD.X R19, RZ, RZ, R11, P2 ;  /* 0x000000ffff137224 */ /* 0x000fcc00010e060b */
[----:B------:R-:W5:Y:S01]  /*5730*/  LDG.E.64 R18, desc[UR36][R18.64] ;  /* 0x0000002412127981 */ /* 0x000f62000c1e1b00 */
[----:B------:R-:W-:Y:S02]  /*5740*/  IADD3 R7, PT, PT, R2, UR4, RZ ;  /* 0x0000000402077c10 */ /* 0x000fe4000fffe0ff */
[----:B------:R-:W-:Y:S02]  /*5750*/  MOV R20, RZ ;  /* 0x000000ff00147202 */ /* 0x000fe40000000f00 */
[----:B------:R-:W-:-:S05]  /*5760*/  IADD3 R7, PT, PT, R7, UR4, RZ ;  /* 0x0000000407077c10 */ /* 0x000fca000fffe0ff */
[----:B------:R-:W-:-:S04]  /*5770*/  VIADD R21, R7, UR4 ;  /* 0x0000000407157c36 */ /* 0x000fc80008000000 */
[----:B------:R-:W-:-:S05]  /*5780*/  IMAD.HI.U32 R7, R21, UR30, R20 ;  /* 0x0000001e15077c27 */ /* 0x000fca000f8e0014 */
[----:B------:R-:W-:-:S04]  /*5790*/  SHF.R.U32.HI R7, RZ, UR31, R7 ;  /* 0x0000001fff077c19 */ /* 0x000fc80008011607 */
[----:B------:R-:W-:-:S05]  /*57a0*/  IADD3 R20, PT, PT, -R7, RZ, RZ ;  /* 0x000000ff07147210 */ /* 0x000fca0007ffe1ff */
[----:B-1----:R-:W-:-:S04]  /*57b0*/  IMAD R8, R20, UR52, R21 ;  /* 0x0000003414087c24 */ /* 0x002fc8000f8e0215 */
[----:B------:R-:W-:Y:S01]  /*57c0*/  IMAD R8, R8, UR5, RZ ;  /* 0x0000000508087c24 */ /* 0x000fe2000f8e02ff */
[----:B------:R-:W-:Y:S06]  /*57d0*/  @!P1 BRA `(.L_x_1342) ;  /* 0x0000000c00709947 */ /* 0x000fec0003800000 */
[----:B------:R-:W-:Y:S01]  /*57e0*/  MOV R21, R7 ;  /* 0x0000000700157202 */ /* 0x000fe20000000f00 */
[----:B------:R-:W-:-:S04]  /*57f0*/  IMAD.MOV.U32 R20, RZ, RZ, RZ ;  /* 0x000000ffff147224 */ /* 0x000fc800078e00ff */
[----:B0-----:R-:W-:-:S05]  /*5800*/  IMAD.HI.U32 R21, R7, UR33, R20 ;  /* 0x0000002107157c27 */ /* 0x001fca000f8e0014 */
[----:B------:R-:W-:-:S04]  /*5810*/  SHF.R.U32.HI R21, RZ, UR77, R21 ;  /* 0x0000004dff157c19 */ /* 0x000fc80008011615 */
[----:B------:R-:W-:-:S05]  /*5820*/  IADD3 R20, PT, PT, -R21, RZ, RZ ;  /* 0x000000ff15147210 */ /* 0x000fca0007ffe1ff */
[----:B------:R-:W-:Y:S01]  /*5830*/  IMAD R23, R20, UR32, R7 ;  /* 0x0000002014177c24 */ /* 0x000fe2000f8e0207 */
[----:B------:R-:W-:-:S03]  /*5840*/  VIMNMX.U32 R7, PT, PT, R28, 0x18, PT ;  /* 0x000000181c077848 */ /* 0x000fc60003fe0000 */
[----:B------:R-:W-:Y:S02]  /*5850*/  IMAD R8, R23, UR76, R8 ;  /* 0x0000004c17087c24 */ /* 0x000fe4000f8e0208 */
[----:B------:R-:W-:-:S05]  /*5860*/  VIADD R7, R7, 0x1 ;  /* 0x0000000107077836 */ /* 0x000fca0000000000 */
[----:B------:R-:W-:-:S13]  /*5870*/  ISETP.NE.AND P1, PT, R7, 0x2, PT ;  /* 0x000000020700780c */ /* 0x000fda0003f25270 */
[----:B------:R-:W-:Y:S05]  /*5880*/  @!P1 BRA `(.L_x_1342) ;  /* 0x0000000c00449947 */ /* 0x000fea0003800000 */
        /* <DEDUP_REMOVED lines=193> */
[----:B------:R-:W-:Y:S02]  /*64a0*/  HFMA2 R20, -RZ, RZ, 0, 0 ;  /* 0x00000000ff147431 */ /* 0x000fe400000001ff */
[----:B------:R-:W-:-:S10]  /*64b0*/  IMAD.MOV.U32 R21, RZ, RZ, R27 ;  /* 0x000000ffff157224 */ /* 0x000fd400078e001b */
[----:B------:R-:W1:Y:S01]  /*64c0*/  @P1 LDC R7, c[0x0][0x560] ;  /* 0x00015800ff071b82 */ /* 0x000e620000000800 */
[----:B0-----:R-:W-:-:S07]  /*64d0*/  IMAD.HI.U32 R22, R27, UR7, R20 ;  /* 0x000000071b167c27 */ /* 0x001fce000f8e0014 */
[----:B------:R-:W0:Y:S01]  /*64e0*/  @P1 LDC.64 R20, c[0x0][0x4f8] ;  /* 0x00013e00ff141b82 */ /* 0x000e220000000a00 */
[----:B------:R-:W-:Y:S02]  /*64f0*/  SHF.R.U32.HI R23, RZ, UR25, R22 ;  /* 0x00000019ff177c19 */ /* 0x000fe40008011616 */
[----:B------:R-:W-:-:S05]  /*6500*/  @P1 MOV R22, RZ ;  /* 0x000000ff00161202 */ /* 0x000fca0000000f00 */
[C---:B0-----:R-:W-:Y:S02]  /*6510*/  @P1 IMAD.HI.U32 R20, R23.reuse, R20, R22 ;  /* 0x0000001417141227 */ /* 0x041fe400078e0016 */
[----:B------:R-:W0:Y:S03]  /*6520*/  @P1 LDC R22, c[0x0][0x4f4] ;  /* 0x00013d00ff161b82 */ /* 0x000e260000000800 */
[----:B------:R-:W-:Y:S02]  /*6530*/  @P1 SHF.R.U32.HI R21, RZ, R21, R20 ;  /* 0x00000015ff151219 */ /* 0x000fe40000011614 */
[----:B------:R-:W-:-:S03]  /*6540*/  IADD3 R20, PT, PT, -R23, RZ, RZ ;  /* 0x000000ff17147210 */ /* 0x000fc60007ffe1ff */
[----:B------:R-:W-:Y:S02]  /*6550*/  @P1 IMAD.MOV R21, RZ, RZ, -R21 ;  /* 0x000000ffff151224 */ /* 0x000fe400078e0a15 */
[----:B------:R-:W-:-:S04]  /*6560*/  IMAD R27, R20, UR6, R27 ;  /* 0x00000006141b7c24 */ /* 0x000fc8000f8e021b */
[----:B------:R-:W-:Y:S02]  /*6570*/  IMAD R8, R27, UR26, R8 ;  /* 0x0000001a1b087c24 */ /* 0x000fe4000f8e0208 */
[----:B0-----:R-:W-:-:S04]  /*6580*/  @P1 IMAD R23, R22, R21, R23 ;  /* 0x0000001516171224 */ /* 0x001fc800078e0217 */
[----:B-1----:R-:W-:-:S07]  /*6590*/  @P1 IMAD R8, R23, R7, R8 ;  /* 0x0000000717081224 */ /* 0x002fce00078e0208 */
.L_x_1342:
[----:B------:R-:W-:-:S04]  /*65a0*/  LOP3.LUT R21, R8, 0xfffffff8, RZ, 0xc0, !PT ;  /* 0xfffffff808157812 */ /* 0x000fc800078ec0ff */
[----:B------:R-:W-:-:S04]  /*65b0*/  IADD3 R20, P1, PT, R21, R10, RZ ;  /* 0x0000000a15147210 */ /* 0x000fc80007f3e0ff */
[----:B------:R-:W-:-:S06]  /*65c0*/  IADD3.X R21, PT, PT, RZ, R11, RZ, P1, !PT ;  /* 0x0000000bff157210 */ /* 0x000fcc0000ffe4ff */
[----:B------:R-:W5:Y:S03]  /*65d0*/  LDG.E.64 R20, desc[UR36][R20.64] ;  /* 0x0000002414147981 */ /* 0x000f66000c1e1b00 */
.L_x_1338:
[----:B------:R-:W2:Y:S01]  /*65e0*/  LDCU UR5, c[0x0][0x394] ;  /* 0x00007280ff0577ac */ /* 0x000ea20008000800 */
[----:B-1----:R-:W-:Y:S02]  /*65f0*/  MOV R8, UR4 ;  /* 0x0000000400087c02 */ /* 0x002fe40008000f00 */
[----:B-----5:R-:W-:Y:S02]  /*6600*/  LOP3.LUT R26, R26, R14, RZ, 0x3c, !PT ;  /* 0x0000000e1a1a7212 */ /* 0x020fe400078e3cff */
[----:B------:R-:W-:Y:S01]  /*6610*/  LOP3.LUT R25, R25, R15, RZ, 0x3c, !PT ;  /* 0x0000000f19197212 */ /* 0x000fe200078e3cff */
[----:B------:R-:W-:Y:S01]  /*6620*/  IMAD R2, R8, 0x4, R2 ;  /* 0x0000000408027824 */ /* 0x000fe200078e0202 */
[----:B------:R-:W-:Y:S02]  /*6630*/  LOP3.LUT R24, R24, R16, RZ, 0x3c, !PT ;  /* 0x0000001018187212 */ /* 0x000fe400078e3cff */
[----:B------:R-:W-:Y:S01]  /*6640*/  LOP3.LUT R9, R9, R17, RZ, 0x3c, !PT ;  /* 0x0000001109097212 */ /* 0x000fe200078e3cff */
[----:B------:R-:W-:Y:S01]  /*6650*/  IMAD R22, R8, 0x3, R2 ;  /* 0x0000000308167824 */ /* 0x000fe200078e0202 */
[----:B------:R-:W-:-:S02]  /*6660*/  LOP3.LUT R4, R4, R18, RZ, 0x3c, !PT ;  /* 0x0000001204047212 */ /* 0x000fc400078e3cff */
[----:B------:R-:W-:Y:S02]  /*6670*/  LOP3.LUT R6, R6, R19, RZ, 0x3c, !PT ;  /* 0x0000001306067212 */ /* 0x000fe400078e3cff */
[----:B------:R-:W-:Y:S02]  /*6680*/  LOP3.LUT R3, R3, R20, RZ, 0x3c, !PT ;  /* 0x0000001403037212 */ /* 0x000fe400078e3cff */
[----:B------:R-:W-:Y:S02]  /*6690*/  LOP3.LUT R5, R5, R21, RZ, 0x3c, !PT ;  /* 0x0000001505057212 */ /* 0x000fe400078e3cff */
[----:B--2---:R-:W-:-:S04]  /*66a0*/  MOV R7, UR5 ;  /* 0x0000000500077c02 */ /* 0x004fc80008000f00 */
[----:B------:R-:W-:-:S13]  /*66b0*/  ISETP.GE.U32.AND P1, PT, R22, R7, PT ;  /* 0x000000071600720c */ /* 0x000fda0003f26070 */
[----:B------:R-:W-:Y:S05]  /*66c0*/  @!P1 BRA `(.L_x_1343) ;  /* 0xffffffbc00f89947 */ /* 0x000fea000383ffff */
.L_x_1337:
[----:B0-----:R-:W-:Y:S05]  /*66d0*/  BSYNC.RECONVERGENT B1 ;  /* 0x0000000000017941 */ /* 0x001fea0003800200 */
.L_x_1336:
[----:B------:R-:W-:Y:S01]  /*66e0*/  ISETP.GE.U32.AND P0, PT, R2, R7, PT ;  /* 0x000000070200720c */ /* 0x000fe20003f06070 */
[----:B------:R-:W-:Y:S01]  /*66f0*/  BSSY.RECONVERGENT B1, `(.L_x_1344) ;  /* 0x0000486000017945 */ /* 0x000fe20003800200 */
[----:B------:R-:W-:Y:S01]  /*6700*/  MOV R28, R20 ;  /* 0x00000014001c7202 */ /* 0x000fe20000000f00 */
[----:B------:R-:W-:Y:S01]  /*6710*/  IMAD.MOV.U32 R29, RZ, RZ, R21 ;  /* 0x000000ffff1d7224 */ /* 0x000fe200078e0015 */
[----:B------:R-:W-:Y:S01]  /*6720*/  MOV R22, R18 ;  /* 0x0000001200167202 */ /* 0x000fe20000000f00 */
[----:B------:R-:W-:Y:S01]  /*6730*/  IMAD.MOV.U32 R20, RZ, RZ, R16 ;  /* 0x000000ffff147224 */ /* 0x000fe200078e0010 */
[----:B------:R-:W-:Y:S01]  /*6740*/  MOV R23, R19 ;  /* 0x0000001300177202 */ /* 0x000fe20000000f00 */
[----:B------:R-:W-:Y:S01]  /*6750*/  IMAD.MOV.U32 R19, RZ, RZ, R15 ;  /* 0x000000ffff137224 */ /* 0x000fe200078e000f */
[----:B------:R-:W-:Y:S02]  /*6760*/  MOV R21, R17 ;  /* 0x0000001100157202 */ /* 0x000fe40000000f00 */
[----:B------:R-:W-:-:S03]  /*6770*/  MOV R18, R14 ;  /* 0x0000000e00127202 */ /* 0x000fc60000000f00 */
[----:B------:R-:W-:Y:S05]  /*6780*/  @P0 BRA `(.L_x_1345) ;  /* 0x0000004400f00947 */ /* 0x000fea0003800000 */
[----:B------:R-:W0:Y:S01]  /*6790*/  LDC R10, c[0x0][0x3d0] ;  /* 0x0000f400ff0a7b82 */ /* 0x000e220000000800 */
[----:B------:R-:W-:Y:S02]  /*67a0*/  CS2R R12, SRZ ;  /* 0x00000000000c7805 */ /* 0x000fe4000001ff00 */
[C---:B0-----:R-:W-:Y:S02]  /*67b0*/  ISETP.NE.AND P0, PT, R10.reuse, RZ, PT ;  /* 0x000000ff0a00720c */ /* 0x041fe40003f05270 */
[----:B------:R-:W-:-:S04]  /*67c0*/  IADD3 R16, PT, PT, R10, -0x1, RZ ;  /* 0xffffffff0a107810 */ /* 0x000fc80007ffe0ff */
        /* <DEDUP_REMOVED lines=29> */
[----:B------:R-:W1:Y:S03]  /*69a0*/  LDCU UR6, c[0x0][0x3ec] ;  /* 0x00007d80ff0677ac */ /* 0x000e660008000800 */
[----:B0-----:R-:W-:Y:S01]  /*69b0*/  IMAD.HI.U32 R14, R13, UR4, R12 ;  /* 0x000000040d0e7c27 */ /* 0x001fe2000f8e000c */
[----:B------:R-:W0:Y:S04]  /*69c0*/  LDCU UR4, c[0x0][0x508] ;  /* 0x0000a100ff0477ac */ /* 0x000e280008000800 */
[----:B------:R-:W-:-:S05]  /*69d0*/  SHF.R.U32.HI R15, RZ, UR5, R14 ;  /* 0x00000005ff0f7c19 */ /* 0x000fca000801160e */
[----:B------:R-:W-:-:S04]  /*69e0*/  IMAD.MOV R12, RZ, RZ, -R15 ;  /* 0x000000ffff0c7224 */ /* 0x000fc800078e0a0f */
[----:B-1----:R-:W-:-:S04]  /*69f0*/  IMAD R12, R12, UR6, R13 ;  /* 0x000000060c0c7c24 */ /* 0x002fc8000f8e020d */
[----:B0-----:R-:W-:Y:S01]  /*6a00*/  IMAD R11, R12, UR4, R11 ;  /* 0x000000040c0b7c24 */ /* 0x001fe2000f8e020b */
        /* <DEDUP_REMOVED lines=15> */
[----:B------:R-:W1:Y:S02]  /*6b00*/  LDCU UR6, c[0x0][0x404] ;  /* 0x00008080ff0677ac */ /* 0x000e640008000800 */
[----:B0-----:R-:W-:Y:S01]  /*6b10*/  IMAD.HI.U32 R14, R13, UR4, R12 ;  /* 0x000000040d0e7c27 */ /* 0x001fe2000f8e000c */
[----:B------:R-:W0:Y:S04]  /*6b20*/  LDCU UR4, c[0x0][0x510] ;  /* 0x0000a200ff0477ac */ /* 0x000e280008000800 */
[----:B------:R-:W-:-:S04]  /*6b30*/  SHF.R.U32.HI R15, RZ, UR5, R14 ;  /* 0x00000005ff0f7c19 */ /* 0x000fc8000801160e */
[----:B------:R-:W-:-:S05]  /*6b40*/  IADD3 R12, PT, PT, -R15, RZ, RZ ;  /* 0x000000ff0f0c7210 */ /* 0x000fca0007ffe1ff */
        /* <DEDUP_REMOVED lines=39> */
[----:B------:R-:W1:Y:S02]  /*6dc0*/  LDCU UR6, c[0x0][0x434] ;  /* 0x00008680ff0677ac */ /* 0x000e640008000800 */
        /* <DEDUP_REMOVED lines=174> */
[----:B------:R-:W1:Y:S04]  /*78b0*/  LDCU UR6, c[0x0][0x4f4] ;  /* 0x00009e80ff0677ac */ /* 0x000e680008000800 */
[----:B0-----:R-:W-:Y:S01]  /*78c0*/  IMAD.HI.U32 R12, R13, UR4, R12 ;  /* 0x000000040d0c7c27 */ /* 0x001fe2000f8e000c */
[----:B------:R-:W0:Y:S04]  /*78d0*/  LDCU UR4, c[0x0][0x560] ;  /* 0x0000ac00ff0477ac */ /* 0x000e280008000800 */
[----:B------:R-:W-:-:S04]  /*78e0*/  SHF.R.U32.HI R12, RZ, UR5, R12 ;  /* 0x00000005ff0c7c19 */ /* 0x000fc8000801160c */
[----:B------:R-:W-:-:S05]  /*78f0*/  IADD3 R12, PT, PT, -R12, RZ, RZ ;  /* 0x000000ff0c0c7210 */ /* 0x000fca0007ffe1ff */
[----:B-1----:R-:W-:-:S04]  /*7900*/  IMAD R12, R12, UR6, R13 ;  /* 0x000000060c0c7c24 */ /* 0x002fc8000f8e020d */
[----:B0-----:R-:W-:-:S07]  /*7910*/  IMAD R11, R12, UR4, R11 ;  /* 0x000000040c0b7c24 */ /* 0x001fce000f8e020b */
.L_x_1347:
[----:B------:R-:W-:Y:S01]  /*7920*/  SHF.R.U32.HI R12, RZ, 0x3, R11 ;  /* 0x00000003ff0c7819 */ /* 0x000fe2000001160b */
[----:B------:R-:W-:-:S07]  /*7930*/  IMAD.MOV.U32 R13, RZ, RZ, RZ ;  /* 0x000000ffff0d7224 */ /* 0x000fce00078e00ff */
.L_x_1346:
[----:B------:R-:W0:Y:S02]  /*7940*/  LDCU.64 UR4, c[0x0][0x760] ;  /* 0x0000ec00ff0477ac */ /* 0x000e240008000a00 */
[----:B0-----:R-:W-:-:S04]  /*7950*/  IADD3 R27, P1, PT, R0, UR4, RZ ;  /* 0x00000004001b7c10 */ /* 0x001fc8000ff3e0ff */
[----:B------:R-:W-:Y:S02]  /*7960*/  IADD3.X R11, PT, PT, RZ, UR5, RZ, P1, !PT ;  /* 0x00000005ff0b7c10 */ /* 0x000fe40008ffe4ff */
[----:B------:R-:W-:-:S03]  /*7970*/  LEA R18, P1, R12, R27, 0x3 ;  /* 0x0000001b0c127211 */ /* 0x000fc600078218ff */
[----:B------:R0:W-:Y:S01]  /*7980*/  STL [R1+0x8], R11 ;  /* 0x0000080b01007387 */ /* 0x0001e20000100800 */
[----:B------:R-:W-:-:S06]  /*7990*/  LEA.HI.X R19, R12, R11, R13, 0x3, P1 ;  /* 0x0000000b0c137211 */ /* 0x000fcc00008f1c0d */
[----:B------:R-:W5:Y:S01]  /*79a0*/  LDG.E.64 R18, desc[UR36][R18.64] ;  /* 0x0000002412127981 */ /* 0x000f62000c1e1b00 */
[----:B------:R-:W-:-:S04]  /*79b0*/  IADD3 R13, PT, PT, R2, R8, RZ ;  /* 0x00000008020d7210 */ /* 0x000fc80007ffe0ff */
[----:B------:R-:W-:-:S13]  /*79c0*/  ISETP.GE.U32.AND P1, PT, R13, R7, PT ;  /* 0x000000070d00720c */ /* 0x000fda0003f26070 */
[----:B0-----:R-:W-:Y:S05]  /*79d0*/  @P1 BRA `(.L_x_1345) ;  /* 0x00000034005c1947 */ /* 0x001fea0003800000 */
[----:B------:R-:W-:Y:S01]  /*79e0*/  CS2R R14, SRZ ;  /* 0x00000000000e7805 */ /* 0x000fe2000001ff00 */
[----:B------:R-:W-:Y:S06]  /*79f0*/  @!P0 BRA `(.L_x_1348) ;  /* 0x0000001000548947 */ /* 0x000fec0003800000 */
[----:B------:R-:W0:Y:S01]  /*7a00*/  LDC R0, c[0x0][0x3d0] ;  /* 0x0000f400ff007b82 */ /* 0x000e220000000800 */
[----:B------:R-:W1:Y:S01]  /*7a10*/  LDCU.64 UR4, c[0x0][0x3d8] ;  /* 0x00007b00ff0477ac */ /* 0x000e620008000a00 */
[----:B------:R-:W-:Y:S01]  /*7a20*/  IMAD.MOV.U32 R12, RZ, RZ, RZ ;  /* 0x000000ffff0c7224 */ /* 0x000fe200078e00ff */
[----:B------:R-:W2:Y:S03]  /*7a30*/  LDCU UR6, c[0x0][0x3d4] ;  /* 0x00007a80ff0677ac */ /* 0x000ea60008000800 */
[----:B-1----:R-:W-:Y:S01]  /*7a40*/  IMAD.HI.U32 R16, R13, UR4, R12 ;  /* 0x000000040d107c27 */ /* 0x002fe2000f8e000c */
[----:B------:R-:W1:Y:S01]  /*7a50*/  LDCU UR4, c[0x0][0x500] ;  /* 0x0000a000ff0477ac */ /* 0x000e620008000800 */
[----:B0-----:R-:W-:-:S03]  /*7a60*/  IADD3 R0, PT, PT, R0, -0x1, RZ ;  /* 0xffffffff00007810 */ /* 0x001fc60007ffe0ff */
[----:B------:R-:W-:Y:S02]  /*7a70*/  SHF.R.U32.HI R17, RZ, UR5, R16 ;  /* 0x00000005ff117c19 */ /* 0x000fe40008011610 */
[----:B------:R-:W-:Y:S02]  /*7a80*/  ISETP.NE.AND P1, PT, R0, RZ, PT ;  /* 0x000000ff0000720c */ /* 0x000fe40003f25270 */
[----:B------:R-:W-:-:S05]  /*7a90*/  IADD3 R11, PT, PT, -R17, RZ, RZ ;  /* 0x000000ff110b7210 */ /* 0x000fca0007ffe1ff */
[----:B--2---:R-:W-:-:S04]  /*7aa0*/  IMAD R0, R11, UR6, R13 ;  /* 0x000000060b007c24 */ /* 0x004fc8000f8e020d */
[----:B-1----:R-:W-:Y:S02]  /*7ab0*/  IMAD R0, R0, UR4, RZ ;  /* 0x0000000400007c24 */ /* 0x002fe4000f8e02ff */
[----:B------:R-:W-:Y:S05]  /*7ac0*/  @!P1 BRA `(.L_x_1349) ;  /* 0x0000001000189947 */ /* 0x000fea0003800000 */
        /* <DEDUP_REMOVED lines=262> */
.L_x_1349:
[----:B------:R-:W-:Y:S01]  /*8b30*/  SHF.R.U32.HI R14, RZ, 0x3, R0 ;  /* 0x00000003ff0e7819 */ /* 0x000fe20000011600 */
[----:B------:R-:W-:-:S07]  /*8b40*/  IMAD.MOV.U32 R15, RZ, RZ, RZ ;  /* 0x000000ffff0f7224 */ /* 0x000fce00078e00ff */
.L_x_1348:
[----:B------:R-:W2:Y:S01]  /*8b50*/  LDL R0, [R1+0x8] ;  /* 0x0000080001007983 */ /* 0x000ea20000100800 */
[C---:B------:R-:W-:Y:S02]  /*8b60*/  LEA R16, P1, R14.reuse, R27, 0x3 ;  /* 0x0000001b0e107211 */ /* 0x040fe400078218ff */
[----:B------:R-:W-:Y:S02]  /*8b70*/  IADD3 R13, PT, PT, R13, R8, RZ ;  /* 0x000000080d0d7210 */ /* 0x000fe40007ffe0ff */
[----:B--2---:R-:W-:-:S05]  /*8b80*/  LEA.HI.X R17, R14, R0, R15, 0x3, P1 ;  /* 0x000000000e117211 */ /* 0x004fca00008f1c0f */
[----:B------:R0:W5:Y:S01]  /*8b90*/  LDG.E.64 R20, desc[UR36][R16.64] ;  /* 0x0000002410147981 */ /* 0x000162000c1e1b00 */
[----:B------:R-:W-:-:S13]  /*8ba0*/  ISETP.GE.U32.AND P1, PT, R13, R7, PT ;  /* 0x000000070d00720c */ /* 0x000fda0003f26070 */
[----:B0-----:R-:W-:Y:S05]  /*8bb0*/  @P1 BRA `(.L_x_1345) ;  /* 0x0000002000e41947 */ /* 0x001fea0003800000 */
[----:B------:R-:W-:Y:S01]  /*8bc0*/  CS2R R14, SRZ ;  /* 0x00000000000e7805 */ /* 0x000fe2000001ff00 */
[----:B------:R-:W-:Y:S06]  /*8bd0*/  @!P0 BRA `(.L_x_1350) ;  /* 0x0000001000548947 */ /* 0x000fec0003800000 */
[----:B------:R-:W0:Y:S01]  /*8be0*/  LDC R0, c[0x0][0x3d0] ;  /* 0x0000f400ff007b82 */ /* 0x000e220000000800 */
[----:B------:R-:W1:Y:S01]  /*8bf0*/  LDCU.64 UR4, c[0x0][0x3d8] ;  /* 0x00007b00ff0477ac */ /* 0x000e620008000a00 */
[----:B------:R-:W-:Y:S01]  /*8c00*/  MOV R12, RZ ;  /* 0x000000ff000c7202 */ /* 0x000fe20000000f00 */
[----:B------:R-:W2:Y:S04]  /*8c10*/  LDCU UR6, c[0x0][0x3d4] ;  /* 0x00007a80ff0677ac */ /* 0x000ea80008000800 */
[----:B-1----:R-:W-:Y:S01]  /*8c20*/  IMAD.HI.U32 R16, R13, UR4, R12 ;  /* 0x000000040d107c27 */ /* 0x002fe2000f8e000c */
[----:B------:R-:W1:Y:S03]  /*8c30*/  LDCU UR4, c[0x0][0x500] ;  /* 0x0000a000ff0477ac */ /* 0x000e660008000800 */
[----:B0-----:R-:W-:Y:S01]  /*8c40*/  VIADD R0, R0, 0xffffffff ;  /* 0xffffffff00007836 */ /* 0x001fe20000000000 */
[----:B------:R-:W-:-:S04]  /*8c50*/  SHF.R.U32.HI R17, RZ, UR5, R16 ;  /* 0x00000005ff117c19 */ /* 0x000fc80008011610 */
[----:B------:R-:W-:Y:S02]  /*8c60*/  ISETP.NE.AND P1, PT, R0, RZ, PT ;  /* 0x000000ff0000720c */ /* 0x000fe40003f25270 */
[----:B------:R-:W-:-:S05]  /*8c70*/  IADD3 R11, PT, PT, -R17, RZ, RZ ;  /* 0x000000ff110b7210 */ /* 0x000fca0007ffe1ff */
[----:B--2---:R-:W-:-:S04]  /*8c80*/  IMAD R0, R11, UR6, R13 ;  /* 0x000000060b007c24 */ /* 0x004fc8000f8e020d */
[----:B-1----:R-:W-:Y:S02]  /*8c90*/  IMAD R0, R0, UR4, RZ ;  /* 0x0000000400007c24 */ /* 0x002fe4000f8e02ff */
[----:B------:R-:W-:Y:S05]  /*8ca0*/  @!P1 BRA `(.L_x_1351) ;  /* 0x0000001000189947 */ /* 0x000fea0003800000 */
        /* <DEDUP_REMOVED lines=255> */
[----:B------:R-:W1:Y:S03]  /*9ca0*/  LDCU UR6, c[0x0][0x4f4] ;  /* 0x00009e80ff0677ac */ /* 0x000e660008000800 */
[----:B0-----:R-:W-:Y:S01]  /*9cb0*/  IMAD.HI.U32 R11, R15, UR4, R14 ;  /* 0x000000040f0b7c27 */ /* 0x001fe2000f8e000e */
[----:B------:R-:W0:Y:S04]  /*9cc0*/  LDCU UR4, c[0x0][0x560] ;  /* 0x0000ac00ff0477ac */ /* 0x000e280008000800 */
[----:B------:R-:W-:-:S04]  /*9cd0*/  SHF.R.U32.HI R11, RZ, UR5, R11 ;  /* 0x00000005ff0b7c19 */ /* 0x000fc8000801160b */
[----:B------:R-:W-:-:S05]  /*9ce0*/  IADD3 R11, PT, PT, -R11, RZ, RZ ;  /* 0x000000ff0b0b7210 */ /* 0x000fca0007ffe1ff */
[----:B-1----:R-:W-:-:S04]  /*9cf0*/  IMAD R15, R11, UR6, R15 ;  /* 0x000000060b0f7c24 */ /* 0x002fc8000f8e020f */
[----:B0-----:R-:W-:-:S07]  /*9d00*/  IMAD R0, R15, UR4, R0 ;  /* 0x000000040f007c24 */ /* 0x001fce000f8e0200 */
.L_x_1351:
[----:B------:R-:W-:Y:S02]  /*9d10*/  SHF.R.U32.HI R14, RZ, 0x3, R0 ;  /* 0x00000003ff0e7819 */ /* 0x000fe40000011600 */
[----:B------:R-:W-:-:S07]  /*9d20*/  MOV R15, RZ ;  /* 0x000000ff000f7202 */ /* 0x000fce0000000f00 */
.L_x_1350:
[----:B------:R-:W2:Y:S01]  /*9d30*/  LDL R0, [R1+0x8] ;  /* 0x0000080001007983 */ /* 0x000ea20000100800 */
[----:B------:R-:W-:Y:S01]  /*9d40*/  LEA R16, P1, R14, R27, 0x3 ;  /* 0x0000001b0e107211 */ /* 0x000fe200078218ff */
[----:B------:R-:W-:-:S03]  /*9d50*/  IMAD.IADD R13, R13, 0x1, R8 ;  /* 0x000000010d0d7824 */ /* 0x000fc600078e0208 */
        /* <DEDUP_REMOVED lines=11> */
[----:B------:R-:W1:Y:S01]  /*9e10*/  LDCU UR4, c[0x0][0x500] ;  /* 0x0000a000ff0477ac */ /* 0x000e620008000800 */
[----:B0-----:R-:W-:-:S03]  /*9e20*/  IADD3 R0, PT, PT, R0, -0x1, RZ ;  /* 0xffffffff00007810 */ /* 0x001fc60007ffe0ff */
[----:B------:R-:W-:Y:S02]  /*9e30*/  SHF.R.U32.HI R15, RZ, UR5, R14 ;  /* 0x00000005ff0f7c19 */ /* 0x000fe4000801160e */
[----:B------:R-:W-:-:S03]  /*9e40*/  ISETP.NE.AND P0, PT, R0, RZ, PT ;  /* 0x000000ff0000720c */ /* 0x000fc60003f05270 */
[----:B------:R-:W-:-:S04]  /*9e50*/  IMAD.MOV R11, RZ, RZ, -R15 ;  /* 0x000000ffff0b7224 */ /* 0x000fc800078e0a0f */
        /* <DEDUP_REMOVED lines=265> */
.L_x_1353:
[----:B------:R-:W-:Y:S02]  /*aef0*/  SHF.R.U32.HI R14, RZ, 0x3, R0 ;  /* 0x00000003ff0e7819 */ /* 0x000fe40000011600 */
[----:B------:R-:W-:-:S07]  /*af00*/  MOV R15, RZ ;  /* 0x000000ff000f7202 */ /* 0x000fce0000000f00 */
.L_x_1352:
[----:B------:R-:W2:Y:S01]  /*af10*/  LDL.LU R0, [R1+0x8] ;  /* 0x0000080001007983 */ /* 0x000ea20000300800 */
[----:B------:R-:W-:-:S04]  /*af20*/  LEA R10, P0, R14, R27, 0x3 ;  /* 0x0000001b0e0a7211 */ /* 0x000fc800078018ff */
[----:B--2---:R-:W-:-:S05]  /*af30*/  LEA.HI.X R11, R14, R0, R15, 0x3, P0 ;  /* 0x000000000e0b7211 */ /* 0x004fca00000f1c0f */
[----:B------:R0:W5:Y:S04]  /*af40*/  LDG.E.64 R28, desc[UR36][R10.64] ;  /* 0x000000240a1c7981 */ /* 0x000168000c1e1b00 */
.L_x_1345:
[----:B------:R-:W-:Y:S05]  /*af50*/  BSYNC.RECONVERGENT B1 ;  /* 0x0000000000017941 */ /* 0x000fea0003800200 */
.L_x_1344:
[----:B------:R-:W-:Y:S01]  /*af60*/  ISETP.GE.U32.AND P0, PT, R2, R7, PT ;  /* 0x000000070200720c */ /* 0x000fe20003f06070 */
[----:B------:R-:W-:-:S12]  /*af70*/  BSSY.RECONVERGENT B1, `(.L_x_1354) ;  /* 0x0000012000017945 */ /* 0x000fd80003800200 */
        /* <DEDUP_REMOVED lines=17> */
.L_x_1355:
[----:B------:R-:W-:Y:S05]  /*b090*/  BSYNC.RECONVERGENT B1 ;  /* 0x0000000000017941 */ /* 0x000fea0003800200 */
.L_x_1354:
[----:B------:R-:W-:Y:S02]  /*b0a0*/  LOP3.LUT R4, R4, R24, R26, 0x96, !PT ;  /* 0x0000001804047212 */ /* 0x000fe400078e961a */
[----:B------:R-:W-:Y:S02]  /*b0b0*/  LOP3.LUT R6, R6, R9, R25, 0x96, !PT ;  /* 0x0000000906067212 */ /* 0x000fe400078e9619 */
[----:B------:R-:W-:Y:S02]  /*b0c0*/  LOP3.LUT R16, R4, R3, RZ, 0x3c, !PT ;  /* 0x0000000304107212 */ /* 0x000fe400078e3cff */
[----:B------:R-:W-:-:S07]  /*b0d0*/  LOP3.LUT R17, R6, R5, RZ, 0x3c, !PT ;  /* 0x0000000506117212 */ /* 0x000fce00078e3cff */
.L_x_1309:
[----:B------:R-:W-:Y:S05]  /*b0e0*/  BSYNC.RECONVERGENT B0 ;  /* 0x0000000000007941 */ /* 0x000fea0003800200 */
.L_x_1308:
[----:B------:R-:W1:Y:S01]  /*b0f0*/  LDCU UR4, c[0x0][0x3ac] ;  /* 0x00007580ff0477ac */ /* 0x000e620008000800 */
[----:B------:R-:W2:Y:S01]  /*b100*/  S2R R5, SR_TID.X ;  /* 0x0000000000057919 */ /* 0x000ea20000002100 */
[----:B------:R-:W3:Y:S01]  /*b110*/  S2R R0, SR_TID.Y ;  /* 0x0000000000007919 */ /* 0x000ee20000002200 */
[----:B-1----:R-:W-:-:S09]  /*b120*/  UISETP.NE.AND UP0, UPT, UR4, URZ, UPT ;  /* 0x000000ff0400728c */ /* 0x002fd2000bf05270 */
[----:B------:R-:W-:Y:S05]  /*b130*/  BRA.U !UP0, `(.L_x_1356) ;  /* 0x0000000108687547 */ /* 0x000fea000b800000 */
[----:B------:R-:W1:Y:S01]  /*b140*/  S2UR UR5, SR_CgaCtaId ;  /* 0x00000000000579c3 */ /* 0x000e620000008800 */
[----:B------:R-:W0:Y:S01]  /*b150*/  LDCU UR8, c[0x0][0x360] ;  /* 0x00006c00ff0877ac */ /* 0x000e220008000800 */
[----:B------:R-:W-:Y:S01]  /*b160*/  UMOV UR4, 0x400 ;  /* 0x0000040000047882 */ /* 0x000fe20000000000 */
[----:B------:R-:W4:Y:S01]  /*b170*/  LDCU UR6, c[0x0][0x364] ;  /* 0x00006c80ff0677ac */ /* 0x000f220008000800 */
[----:B------:R-:W-:Y:S01]  /*b180*/  UIADD3 UR4, UPT, UPT, UR4, 0x10, URZ ;  /* 0x0000001004047890 */ /* 0x000fe2000fffe0ff */
[----:B0-23--:R-:W-:-:S03]  /*b190*/  IMAD R2, R0, UR8, R5 ;  /* 0x0000000800027c24 */ /* 0x00dfc6000f8e0205 */
[----:B-1----:R-:W-:Y:S02]  /*b1a0*/  ULEA UR4, UR5, UR4, 0x18 ;  /* 0x0000000405047291 */ /* 0x002fe4000f8ec0ff */
[----:B----4-:R-:W-:-:S04]  /*b1b0*/  UISETP.GE.U32.AND UP0, UPT, UR6, 0x2, UPT ;  /* 0x000000020600788c */ /* 0x010fc8000bf06070 */
[----:B------:R-:W-:-:S05]  /*b1c0*/  LEA R7, R2, UR4, 0x3 ;  /* 0x0000000402077c11 */ /* 0x000fca000f8e18ff */
[----:B------:R1:W-:Y:S01]  /*b1d0*/  STS.64 [R7], R16 ;  /* 0x0000001007007388 */ /* 0x0003e20000000a00 */
[----:B------:R-:W-:Y:S05]  /*b1e0*/  BRA.U !UP0, `(.L_x_1356) ;  /* 0x00000001083c7547 */ /* 0x000fea000b800000 */
[----:B------:R-:W-:-:S05]  /*b1f0*/  UMOV UR5, UR6 ;  /* 0x0000000600057c82 */ /* 0x000fca0008000000 */
.L_x_1357:
        /* <DEDUP_REMOVED lines=10> */
[----:B-1--4-:R-:W-:Y:S02]  /*b2a0*/  @!P0 LOP3.LUT R16, R2, R16, RZ, 0x3c, !PT ;  /* 0x0000001002108212 */ /* 0x012fe400078e3cff */
[----:B------:R-:W-:-:S05]  /*b2b0*/  @!P0 LOP3.LUT R17, R3, R17, RZ, 0x3c, !PT ;  /* 0x0000001103118212 */ /* 0x000fca00078e3cff */
[----:B------:R4:W-:Y:S01]  /*b2c0*/  @!P0 STS.64 [R7], R16 ;  /* 0x0000001007008388 */ /* 0x0009e20000000a00 */
[----:B------:R-:W-:Y:S05]  /*b2d0*/  BRA.U UP0, `(.L_x_1357) ;  /* 0xfffffffd00c87547 */ /* 0x000fea000b83ffff */
.L_x_1356:
[----:B------:R-:W0:Y:S02]  /*b2e0*/  LDCU UR4, c[0x0][0x3a8] ;  /* 0x00007500ff0477ac */ /* 0x000e240008000800 */
[----:B0-----:R-:W-:-:S09]  /*b2f0*/  UISETP.NE.AND UP0, UPT, UR4, URZ, UPT ;  /* 0x000000ff0400728c */ /* 0x001fd2000bf05270 */
[----:B------:R-:W-:Y:S05]  /*b300*/  BRA.U !UP0, `(.L_x_1358) ;  /* 0x00000001089c7547 */ /* 0x000fea000b800000 */
[----:B------:R-:W0:Y:S02]  /*b310*/  LDCU UR5, c[0x0][0x360] ;  /* 0x00006c00ff0577ac */ /* 0x000e240008000800 */
[----:B0-----:R-:W-:Y:S02]  /*b320*/  UISETP.GE.U32.AND UP0, UPT, UR5, 0x21, UPT ;  /* 0x000000210500788c */ /* 0x001fe4000bf06070 */
[----:B------:R-:W-:-:S07]  /*b330*/  UMOV UR4, UR5 ;  /* 0x0000000500047c82 */ /* 0x000fce0008000000 */
[----:B------:R-:W-:Y:S05]  /*b340*/  BRA.U !UP0, `(.L_x_1359) ;  /* 0x0000000108607547 */ /* 0x000fea000b800000 */
[----:B------:R-:W0:Y:S01]  /*b350*/  S2UR UR6, SR_CgaCtaId ;  /* 0x00000000000679c3 */ /* 0x000e220000008800 */
[----:B------:R-:W-:Y:S01]  /*b360*/  UMOV UR4, 0x400 ;  /* 0x0000040000047882 */ /* 0x000fe20000000000 */
[----:B--23--:R-:W-:Y:S01]  /*b370*/  IMAD R2, R0, UR5, R5 ;  /* 0x0000000500027c24 */ /* 0x00cfe2000f8e0205 */
[----:B------:R-:W-:Y:S02]  /*b380*/  UIADD3 UR4, UPT, UPT, UR4, 0x10, URZ ;  /* 0x0000001004047890 */ /* 0x000fe4000fffe0ff */
[----:B------:R-:W-:Y:S02]  /*b390*/  UISETP.GE.U32.AND UP0, UPT, UR5, 0x40, UPT ;  /* 0x000000400500788c */ /* 0x000fe4000bf06070 */
[----:B0-----:R-:W-:-:S06]  /*b3a0*/  ULEA UR4, UR6, UR4, 0x18 ;  /* 0x0000000406047291 */ /* 0x001fcc000f8ec0ff */
[----:B-1--4-:R-:W-:Y:S01]  /*b3b0*/  LEA R7, R2, UR4, 0x3 ;  /* 0x0000000402077c11 */ /* 0x012fe2000f8e18ff */
[----:B------:R-:W-:-:S04]  /*b3c0*/  UMOV UR4, 0x20 ;  /* 0x0000002000047882 */ /* 0x000fc80000000000 */
[----:B------:R0:W-:Y:S01]  /*b3d0*/  STS.64 [R7], R16 ;  /* 0x0000001007007388 */ /* 0x0001e20000000a00 */
[----:B------:R-:W-:Y:S05]  /*b3e0*/  BRA.U !UP0, `(.L_x_1359) ;  /* 0x0000000108387547 */ /* 0x000fea000b800000 */
[----:B------:R-:W-:-:S07]  /*b3f0*/  IMAD.U32 R4, RZ, RZ, UR5 ;  /* 0x00000005ff047e24 */ /* 0x000fce000f8e00ff */
.L_x_1360:
[----:B------:R-:W-:Y:S01]  /*b400*/  SHF.R.U32.HI R6, RZ, 0x1, R4 ;  /* 0x00000001ff067819 */ /* 0x000fe20000011604 */
[----:B------:R-:W-:Y:S03]  /*b410*/  BAR.SYNC.DEFER_BLOCKING 0x0 ;  /* 0x0000000000007b1d */ /* 0x000fe60000010000 */
[----:B------:R-:W-:-:S04]  /*b420*/  IADD3 R2, PT, PT, R6, R5, RZ ;  /* 0x0000000506027210 */ /* 0x000fc80007ffe0ff */
[----:B------:R-:W-:-:S04]  /*b430*/  ISETP.GE.U32.AND P0, PT, R2, UR5, PT ;  /* 0x0000000502007c0c */ /* 0x000fc8000bf06070 */
[----:B------:R-:W-:-:S13]  /*b440*/  ISETP.GE.U32.OR P0, PT, R5, R6, P0 ;  /* 0x000000060500720c */ /* 0x000fda0000706470 */
[----:B------:R-:W-:-:S06]  /*b450*/  @!P0 LEA R2, R6, R7, 0x3 ;  /* 0x0000000706028211 */ /* 0x000fcc00078e18ff */
[----:B------:R-:W0:Y:S02]  /*b460*/  @!P0 LDS.64 R2, [R2] ;  /* 0x0000000002028984 */ /* 0x000e240000000a00 */
[----:B0-----:R-:W-:Y:S02]  /*b470*/  @!P0 LOP3.LUT R16, R2, R16, RZ, 0x3c, !PT ;  /* 0x0000001002108212 */ /* 0x001fe400078e3cff */
[----:B------:R-:W-:-:S05]  /*b480*/  @!P0 LOP3.LUT R17, R3, R17, RZ, 0x3c, !PT ;  /* 0x0000001103118212 */ /* 0x000fca00078e3cff */
[----:B------:R0:W-:Y:S01]  /*b490*/  @!P0 STS.64 [R7], R16 ;  /* 0x0000001007008388 */ /* 0x0001e20000000a00 */
[----:B------:R-:W-:Y:S01]  /*b4a0*/  ISETP.GT.U32.AND P0, PT, R4, 0x7f, PT ;  /* 0x0000007f0400780c */ /* 0x000fe20003f04070 */
[----:B------:R-:W-:-:S12]  /*b4b0*/  IMAD.MOV.U32 R4, RZ, RZ, R6 ;  /* 0x000000ffff047224 */ /* 0x000fd800078e0006 */
[----:B0-----:R-:W-:Y:S05]  /*b4c0*/  @P0 BRA `(.L_x_1360) ;  /* 0xfffffffc00cc0947 */ /* 0x001fea000383ffff */
.L_x_1359:
[----:B------:R-:W-:Y:S01]  /*b4d0*/  BAR.SYNC.DEFER_BLOCKING 0x0 ;  /* 0x0000000000007b1d */ /* 0x000fe20000010000 */
[----:B------:R-:W-:-:S09]  /*b4e0*/  UISETP.GE.U32.AND UP0, UPT, UR4, 0x2, UPT ;  /* 0x000000020400788c */ /* 0x000fd2000bf06070 */
[----:B------:R-:W-:Y:S05]  /*b4f0*/  BRA.U !UP0, `(.L_x_1358) ;  /* 0x0000000108207547 */ /* 0x000fea000b800000 */
[----:B------:R-:W-:-:S07]  /*b500*/  HFMA2 R2, -RZ, RZ, 0, 5.9604644775390625e-08 ;  /* 0x00000001ff027431 */ /* 0x000fce00000001ff */
.L_x_1361:
[----:B------:R-:W0:Y:S04]  /*b510*/  SHFL.DOWN PT, R4, R17, R2, 0x1f ;  /* 0x08001f0211047589 */ /* 0x000e2800000e0000 */
[----:B------:R1:W2:Y:S02]  /*b520*/  SHFL.DOWN PT, R3, R16, R2, 0x1f ;  /* 0x08001f0210037589 */ /* 0x0002a400000e0000 */
[----:B-1----:R-:W-:-:S04]  /*b530*/  SHF.L.U32 R2, R2, 0x1, RZ ;  /* 0x0000000102027819 */ /* 0x002fc800000006ff */
[----:B------:R-:W-:Y:S02]  /*b540*/  ISETP.GE.AND P0, PT, R2, UR4, PT ;  /* 0x0000000402007c0c */ /* 0x000fe4000bf06270 */
[----:B0---4-:R-:W-:Y:S02]  /*b550*/  LOP3.LUT R17, R4, R17, RZ, 0x3c, !PT ;  /* 0x0000001104117212 */ /* 0x011fe400078e3cff */
[----:B--2---:R-:W-:-:S09]  /*b560*/  LOP3.LUT R16, R3, R16, RZ, 0x3c, !PT ;  /* 0x0000001003107212 */ /* 0x004fd200078e3cff */
[----:B------:R-:W-:Y:S05]  /*b570*/  @!P0 BRA `(.L_x_1361) ;  /* 0xfffffffc00e48947 */ /* 0x000fea000383ffff */
.L_x_1358:
[----:B------:R-:W0:Y:S01]  /*b580*/  LDCU UR4, c[0x0][0x564] ;  /* 0x0000ac80ff0477ac */ /* 0x000e220008000800 */
[----:B-----5:R-:W-:Y:S01]  /*b590*/  IMAD.MOV.U32 R18, RZ, RZ, RZ ;  /* 0x000000ffff127224 */ /* 0x020fe200078e00ff */
[----:B0-----:R-:W-:-:S09]  /*b5a0*/  UISETP.NE.AND UP0, UPT, UR4, URZ, UPT ;  /* 0x000000ff0400728c */ /* 0x001fd2000bf05270 */
[----:B------:R-:W-:Y:S05]  /*b5b0*/  BRA.U !UP0, `(.L_x_1362) ;  /* 0x00000011085c7547 */ /* 0x000fea000b800000 */
[----:B-1--4-:R-:W4:Y:S01]  /*b5c0*/  LDL.64 R6, [R1] ;  /* 0x0000000001067983 */ /* 0x012f220000100a00 */
[----:B------:R-:W0:Y:S01]  /*b5d0*/  LDCU.64 UR8, c[0x0][0x568] ;  /* 0x0000ad00ff0877ac */ /* 0x000e220008000a00 */
[----:B------:R-:W-:Y:S01]  /*b5e0*/  MOV R2, RZ ;  /* 0x000000ff00027202 */ /* 0x000fe20000000f00 */
[----:B------:R-:W1:Y:S01]  /*b5f0*/  LDCU UR5, c[0x0][0x570] ;  /* 0x0000ae00ff0577ac */ /* 0x000e620008000800 */
[----:B------:R-:W5:Y:S01]  /*b600*/  LDCU UR6, c[0x0][0x694] ;  /* 0x0000d280ff0677ac */ /* 0x000f620008000800 */
[----:B----4-:R-:W-:-:S03]  /*b610*/  MOV R3, R7 ;  /* 0x0000000700037202 */ /* 0x010fc60000000f00 */
[----:B0-----:R-:W-:-:S05]  /*b620*/  IMAD.HI.U32 R2, R7, UR9, R2 ;  /* 0x0000000907027c27 */ /* 0x001fca000f8e0002 */
[----:B-1----:R-:W-:Y:S01]  /*b630*/  SHF.R.U32.HI R3, RZ, UR5, R2 ;  /* 0x00000005ff037c19 */ /* 0x002fe20008011602 */
[----:B------:R-:W-:-:S04]  /*b640*/  UIADD3 UR5, UPT, UPT, UR4, -0x1, URZ ;  /* 0xffffffff04057890 */ /* 0x000fc8000fffe0ff */
[----:B------:R-:W-:Y:S01]  /*b650*/  UISETP.NE.AND UP1, UPT, UR5, URZ, UPT ;  /* 0x000000ff0500728c */ /* 0x000fe2000bf25270 */
[----:B------:R-:W-:-:S04]  /*b660*/  IMAD.MOV R4, RZ, RZ, -R3 ;  /* 0x000000ffff047224 */ /* 0x000fc800078e0a03 */
[----:B------:R-:W-:-:S04]  /*b670*/  IMAD R4, R4, UR8, R7 ;  /* 0x0000000804047c24 */ /* 0x000fc8000f8e0207 */
[----:B-----5:R-:W-:Y:S01]  /*b680*/  IMAD R18, R4, UR6, RZ ;  /* 0x0000000604127c24 */ /* 0x020fe2000f8e02ff */
[----:B------:R-:W-:Y:S06]  /*b690*/  BRA.U !UP1, `(.L_x_1362) ;  /* 0x0000001109247547 */ /* 0x000fec000b800000 */
[----:B------:R-:W0:Y:S01]  /*b6a0*/  LDCU.64 UR6, c[0x0][0x578] ;  /* 0x0000af00ff0677ac */ /* 0x000e220008000a00 */
[----:B------:R-:W-:Y:S01]  /*b6b0*/  HFMA2 R2, -RZ, RZ, 0, 0 ;  /* 0x00000000ff027431 */ /* 0x000fe200000001ff */
        /* <DEDUP_REMOVED lines=15> */
[----:B------:R-:W4:Y:S01]  /*b7b0*/  LDCU UR6, c[0x0][0x6a4] ;  /* 0x0000d480ff0677ac */ /* 0x000f220008000800 */
[----:B------:R-:W-:Y:S01]  /*b7c0*/  UISETP.NE.AND UP1, UPT, UR5, 0x3, UPT ;  /* 0x000000030500788c */ /* 0x000fe2000bf25270 */
[----:B0-----:R-:W-:-:S05]  /*b7d0*/  IMAD.HI.U32 R2, R7, UR9, R6 ;  /* 0x0000000907027c27 */ /* 0x001fca000f8e0006 */
[----:B-1----:R-:W-:-:S04]  /*b7e0*/  SHF.R.U32.HI R3, RZ, UR7, R2 ;  /* 0x00000007ff037c19 */ /* 0x002fc80008011602 */
[----:B------:R-:W-:-:S05]  /*b7f0*/  IADD3 R6, PT, PT, -R3, RZ, RZ ;  /* 0x000000ff03067210 */ /* 0x000fca0007ffe1ff */
[----:B------:R-:W-:-:S04]  /*b800*/  IMAD R7, R6, UR8, R7 ;  /* 0x0000000806077c24 */ /* 0x000fc8000f8e0207 */
[----:B----4-:R-:W-:Y:S01]  /*b810*/  IMAD R18, R7, UR6, R18 ;  /* 0x0000000607127c24 */ /* 0x010fe2000f8e0212 */
[----:B------:R-:W-:Y:S06]  /*b820*/  BRA.U !UP1, `(.L_x_1362) ;  /* 0x0000000d09c07547 */ /* 0x000fec000b800000 */
[----:B------:R-:W0:Y:S01]  /*b830*/  LDCU.64 UR8, c[0x0][0x590] ;  /* 0x0000b200ff0877ac */ /* 0x000e220008000a00 */
[----:B------:R-:W-:Y:S01]  /*b840*/  MOV R2, RZ ;  /* 0x000000ff00027202 */ /* 0x000fe20000000f00 */
[----:B------:R-:W1:Y:S01]  /*b850*/  LDCU UR7, c[0x0][0x58c] ;  /* 0x0000b180ff0777ac */ /* 0x000e620008000800 */
[----:B------:R-:W4:Y:S01]  /*b860*/  LDCU UR6, c[0x0][0x6ac] ;  /* 0x0000d580ff0677ac */ /* 0x000f220008000800 */
[----:B------:R-:W-:Y:S02]  /*b870*/  UISETP.NE.AND UP1, UPT, UR5, 0x4, UPT ;  /* 0x000000040500788c */ /* 0x000fe4000bf25270 */
[----:B0-----:R-:W-:-:S05]  /*b880*/  IMAD.HI.U32 R6, R3, UR8, R2 ;  /* 0x0000000803067c27 */ /* 0x001fca000f8e0002 */
[----:B------:R-:W-:-:S05]  /*b890*/  SHF.R.U32.HI R7, RZ, UR9, R6 ;  /* 0x00000009ff077c19 */ /* 0x000fca0008011606 */
[----:B------:R-:W-:-:S04]  /*b8a0*/  IMAD.MOV R2, RZ, RZ, -R7 ;  /* 0x000000ffff027224 */ /* 0x000fc800078e0a07 */
[----:B-1----:R-:W-:-:S04]  /*b8b0*/  IMAD R3, R2, UR7, R3 ;  /* 0x0000000702037c24 */ /* 0x002fc8000f8e0203 */
[----:B----4-:R-:W-:Y:S01]  /*b8c0*/  IMAD R18, R3, UR6, R18 ;  /* 0x0000000603127c24 */ /* 0x010fe2000f8e0212 */
[----:B------:R-:W-:Y:S06]  /*b8d0*/  BRA.U !UP1, `(.L_x_1362) ;  /* 0x0000000d09947547 */ /* 0x000fec000b800000 */
[----:B------:R-:W0:Y:S01]  /*b8e0*/  LDCU.64 UR8, c[0x0][0x598] ;  /* 0x0000b300ff0877ac */ /* 0x000e220008000a00 */
[----:B------:R-:W-:Y:S01]  /*b8f0*/  HFMA2 R6, -RZ, RZ, 0, 0 ;  /* 0x00000000ff067431 */ /* 0x000fe200000001ff */
[----:B------:R-:W1:Y:S01]  /*b900*/  LDCU UR7, c[0x0][0x5a0] ;  /* 0x0000b400ff0777ac */ /* 0x000e620008000800 */
[----:B------:R-:W4:Y:S01]  /*b910*/  LDCU UR6, c[0x0][0x6b4] ;  /* 0x0000d680ff0677ac */ /* 0x000f220008000800 */
[----:B------:R-:W-:Y:S02]  /*b920*/  UISETP.NE.AND UP1, UPT, UR5, 0x5, UPT ;  /* 0x000000050500788c */ /* 0x000fe4000bf25270 */
[----:B0-----:R-:W-:-:S05]  /*b930*/  IMAD.HI.U32 R2, R7, UR9, R6 ;  /* 0x0000000907027c27 */ /* 0x001fca000f8e0006 */
[----:B-1----:R-:W-:-:S04]  /*b940*/  SHF.R.U32.HI R3, RZ, UR7, R2 ;  /* 0x00000007ff037c19 */ /* 0x002fc80008011602 */
[----:B------:R-:W-:-:S05]  /*b950*/  IADD3 R6, PT, PT, -R3, RZ, RZ ;  /* 0x000000ff03067210 */ /* 0x000fca0007ffe1ff */
[----:B------:R-:W-:-:S04]  /*b960*/  IMAD R7, R6, UR8, R7 ;  /* 0x0000000806077c24 */ /* 0x000fc8000f8e0207 */
[----:B----4-:R-:W-:Y:S01]  /*b970*/  IMAD R18, R7, UR6, R18 ;  /* 0x0000000607127c24 */ /* 0x010fe2000f8e0212 */
[----:B------:R-:W-:Y:S06]  /*b980*/  BRA.U !UP1, `(.L_x_1362) ;  /* 0x0000000d09687547 */ /* 0x000fec000b800000 */
[----:B------:R-:W0:Y:S01]  /*b990*/  LDCU.64 UR8, c[0x0][0x5a8] ;  /* 0x0000b500ff0877ac */ /* 0x000e220008000a00 */
[----:B------:R-:W-:Y:S01]  /*b9a0*/  IMAD.MOV.U32 R2, RZ, RZ, RZ ;  /* 0x000000ffff027224 */ /* 0x000fe200078e00ff */
[----:B------:R-:W1:Y:S01]  /*b9b0*/  LDCU UR7, c[0x0][0x5a4] ;  /* 0x0000b480ff0777ac */ /* 0x000e620008000800 */
[----:B------:R-:W4:Y:S01]  /*b9c0*/  LDCU UR6, c[0x0][0x6bc] ;  /* 0x0000d780ff0677ac */ /* 0x000f220008000800 */
[----:B------:R-:W-:Y:S01]  /*b9d0*/  UISETP.NE.AND UP1, UPT, UR5, 0x6, UPT ;  /* 0x000000060500788c */ /* 0x000fe2000bf25270 */
[----:B0-----:R-:W-:-:S05]  /*b9e0*/  IMAD.HI.U32 R6, R3, UR8, R2 ;  /* 0x0000000803067c27 */ /* 0x001fca000f8e0002 */
[----:B------:R-:W-:-:S04]  /*b9f0*/  SHF.R.U32.HI R7, RZ, UR9, R6 ;  /* 0x00000009ff077c19 */ /* 0x000fc80008011606 */
[----:B------:R-:W-:-:S05]  /*ba00*/  IADD3 R2, PT, PT, -R7, RZ, RZ ;  /* 0x000000ff07027210 */ /* 0x000fca0007ffe1ff */
[----:B-1----:R-:W-:-:S04]  /*ba10*/  IMAD R3, R2, UR7, R3 ;  /* 0x0000000702037c24 */ /* 0x002fc8000f8e0203 */
        /* <DEDUP_REMOVED lines=8> */
[----:B-1----:R-:W-:-:S05]  /*baa0*/  SHF.R.U32.HI R3, RZ, UR7, R2 ;  /* 0x00000007ff037c19 */ /* 0x002fca0008011602 */
[----:B------:R-:W-:-:S04]  /*bab0*/  IMAD.MOV R6, RZ, RZ, -R3 ;  /* 0x000000ffff067224 */ /* 0x000fc800078e0a03 */
[----:B------:R-:W-:-:S04]  /*bac0*/  IMAD R7, R6, UR8, R7 ;  /* 0x0000000806077c24 */ /* 0x000fc8000f8e0207 */
        /* <DEDUP_REMOVED lines=8> */
[----:B------:R-:W-:-:S04]  /*bb50*/  SHF.R.U32.HI R7, RZ, UR9, R6 ;  /* 0x00000009ff077c19 */ /* 0x000fc80008011606 */
[----:B------:R-:W-:-:S05]  /*bb60*/  IADD3 R2, PT, PT, -R7, RZ, RZ ;  /* 0x000000ff07027210 */ /* 0x000fca0007ffe1ff */
[----:B-1----:R-:W-:-:S04]  /*bb70*/  IMAD R3, R2, UR7, R3 ;  /* 0x0000000702037c24 */ /* 0x002fc8000f8e0203 */
        /* <DEDUP_REMOVED lines=181> */
[----:B------:R-:W4:Y:S03]  /*c6d0*/  LDCU UR5, c[0x0][0x754] ;  /* 0x0000ea80ff0577ac */ /* 0x000f260008000800 */
[----:B0-----:R-:W-:-:S05]  /*c6e0*/  IMAD.HI.U32 R2, R7, UR9, R6 ;  /* 0x0000000907027c27 */ /* 0x001fca000f8e0006 */
[----:B-1----:R-:W-:-:S05]  /*c6f0*/  SHF.R.U32.HI R2, RZ, UR6, R2 ;  /* 0x00000006ff027c19 */ /* 0x002fca0008011602 */
[----:B------:R-:W-:-:S04]  /*c700*/  IMAD.MOV R3, RZ, RZ, -R2 ;  /* 0x000000ffff037224 */ /* 0x000fc800078e0a02 */
[----:B------:R-:W-:-:S04]  /*c710*/  IMAD R3, R3, UR8, R7 ;  /* 0x0000000803037c24 */ /* 0x000fc8000f8e0207 */
[----:B----4-:R-:W-:-:S07]  /*c720*/  IMAD R18, R3, UR5, R18 ;  /* 0x0000000503127c24 */ /* 0x010fce000f8e0212 */
.L_x_1362:
[----:B------:R-:W0:Y:S01]  /*c730*/  LDCU UR5, c[0x0][0x3b0] ;  /* 0x00007600ff0577ac */ /* 0x000e220008000800 */
[----:B------:R-:W5:Y:S01]  /*c740*/  LDCU.64 UR6, c[0x0][0x778] ;  /* 0x0000ef00ff0677ac */ /* 0x000f620008000a00 */
[----:B0-----:R-:W-:Y:S01]  /*c750*/  UISETP.NE.AND UP1, UPT, UR5, URZ, UPT ;  /* 0x000000ff0500728c */ /* 0x001fe2000bf25270 */
[----:B-----5:R-:W-:Y:S02]  /*c760*/  ISETP.NE.U32.AND P0, PT, RZ, UR6, PT ;  /* 0x00000006ff007c0c */ /* 0x020fe4000bf05070 */
[----:B------:R-:W-:Y:S02]  /*c770*/  IADD3 R2, P1, PT, R18, UR6, RZ ;  /* 0x0000000612027c10 */ /* 0x000fe4000ff3e0ff */
[----:B------:R-:W-:Y:S02]  /*c780*/  ISETP.NE.AND.EX P0, PT, RZ, UR7, PT, P0 ;  /* 0x00000007ff007c0c */ /* 0x000fe4000bf05300 */
[----:B------:R-:W-:Y:S02]  /*c790*/  IADD3.X R3, PT, PT, RZ, UR7, RZ, P1, !PT ;  /* 0x00000007ff037c10 */ /* 0x000fe40008ffe4ff */
[----:B------:R-:W-:-:S02]  /*c7a0*/  SEL R2, R2, RZ, P0 ;  /* 0x000000ff02027207 */ /* 0x000fc40000000000 */
[----:B------:R-:W-:Y:S01]  /*c7b0*/  SEL R3, R3, RZ, P0 ;  /* 0x000000ff03037207 */ /* 0x000fe20000000000 */
[----:B------:R-:W-:Y:S06]  /*c7c0*/  BRA.U !UP1, `(.L_x_1363) ;  /* 0x0000002109a87547 */ /* 0x000fec000b800000 */
[----:B------:R-:W0:Y:S01]  /*c7d0*/  S2R R4, SR_CTAID.X ;  /* 0x0000000000047919 */ /* 0x000e220000002500 */
[----:B------:R-:W1:Y:S01]  /*c7e0*/  LDCU UR5, c[0x0][0x3b4] ;  /* 0x00007680ff0577ac */ /* 0x000e620008000800 */
[----:B------:R-:W-:Y:S01]  /*c7f0*/  HFMA2 R18, -RZ, RZ, 0, 0 ;  /* 0x00000000ff127431 */ /* 0x000fe200000001ff */
[----:B------:R-:W3:Y:S01]  /*c800*/  LDCU UR6, c[0x0][0x3b8] ;  /* 0x00007700ff0677ac */ /* 0x000ee20008000800 */
[----:B------:R-:W0:Y:S01]  /*c810*/  LDCU UR7, c[0x0][0x3a0] ;  /* 0x00007400ff0777ac */ /* 0x000e220008000800 */
[----:B-12-4-:R-:W-:-:S04]  /*c820*/  IMAD R7, R5, UR5, RZ ;  /* 0x0000000505077c24 */ /* 0x016fc8000f8e02ff */
[----:B---3--:R-:W-:-:S04]  /*c830*/  IMAD R7, R0, UR6, R7 ;  /* 0x0000000600077c24 */ /* 0x008fc8000f8e0207 */
[----:B0-----:R-:W-:Y:S01]  /*c840*/  IMAD R7, R4, UR7, R7 ;  /* 0x0000000704077c24 */ /* 0x001fe2000f8e0207 */
[----:B------:R-:W-:Y:S06]  /*c850*/  BRA.U !UP0, `(.L_x_1364) ;  /* 0x0000001108547547 */ /* 0x000fec000b800000 */
        /* <DEDUP_REMOVED lines=277> */
.L_x_1364:
        /* <DEDUP_REMOVED lines=24> */
.L_x_1366:
[----:B------:R-:W-:Y:S05]  /*db30*/  BSYNC.RECONVERGENT B0 ;  /* 0x0000000000007941 */ /* 0x000fea0003800200 */
.L_x_1365:
        /* <DEDUP_REMOVED lines=35> */
.L_x_1368:
[----:B------:R-:W-:Y:S05]  /*dd70*/  BSYNC.RECONVERGENT B0 ;  /* 0x0000000000007941 */ /* 0x000fea0003800200 */
.L_x_1367:
        /* <DEDUP_REMOVED lines=18> */
[----:B-1----:R-:W-:Y:S01]  /*dea0*/  IMAD.U32 R16, RZ, RZ, UR10 ;  /* 0x0000000aff107e24 */ /* 0x002fe2000f8e00ff */
[----:B------:R-:W-:-:S07]  /*deb0*/  MOV R17, UR11 ;  /* 0x0000000b00117c02 */ /* 0x000fce0008000f00 */
        /* <DEDUP_REMOVED lines=15> */
.L_x_1373:
[----:B------:R-:W-:-:S05]  /*dfb0*/  IADD3 R9, PT, PT, R11, R10, RZ ;  /* 0x0000000a0b097210 */ /* 0x000fca0007ffe0ff */
[----:B--2---:R-:W-:-:S06]  /*dfc0*/  IMAD.WIDE.U32 R8, R9, 0x8, R6 ;  /* 0x0000000809087825 */ /* 0x004fcc00078e0006 */
[----:B------:R-:W2:Y:S01]  /*dfd0*/  LDG.E.64 R8, desc[UR36][R8.64] ;  /* 0x0000002408087981 */ /* 0x000ea2000c1e1b00 */
[----:B------:R-:W-:-:S05]  /*dfe0*/  IMAD.IADD R10, R13, 0x1, R10 ;  /* 0x000000010d0a7824 */ /* 0x000fca00078e020a */
[----:B------:R-:W-:Y:S02]  /*dff0*/  ISETP.GE.U32.AND P1, PT, R10, UR6, PT ;  /* 0x000000060a007c0c */ /* 0x000fe4000bf26070 */
[----:B--2---:R-:W-:Y:S02]  /*e000*/  LOP3.LUT R16, R16, R8, RZ, 0x3c, !PT ;  /* 0x0000000810107212 */ /* 0x004fe400078e3cff */
[----:B------:R-:W-:-:S09]  /*e010*/  LOP3.LUT R17, R17, R9, RZ, 0x3c, !PT ;  /* 0x0000000911117212 */ /* 0x000fd200078e3cff */
[----:B------:R-:W-:Y:S05]  /*e020*/  @!P1 BRA `(.L_x_1373) ;  /* 0xfffffffc00e09947 */ /* 0x000fea000383ffff */
[----:B------:R-:W-:Y:S05]  /*e030*/  BSYNC.RECONVERGENT B1 ;  /* 0x0000000000017941 */ /* 0x000fea0003800200 */
.L_x_1372:
[----:B------:R-:W-:Y:S05]  /*e040*/  BRA `(.L_x_1371) ;  /* 0x0000000000587947 */ /* 0x000fea0003800000 */
.L_x_1370:
[----:B------:R-:W0:Y:S02]  /*e050*/  LDCU UR5, c[0x0][0x3a4] ;  /* 0x00007480ff0577ac */ /* 0x000e240008000800 */
[----:B0-----:R-:W-:-:S13]  /*e060*/  ISETP.GE.U32.AND P1, PT, R0, UR5, PT ;  /* 0x0000000500007c0c */ /* 0x001fda000bf26070 */
[----:B------:R-:W-:Y:S05]  /*e070*/  @P1 BRA `(.L_x_1371) ;  /* 0x00000000004c1947 */ /* 0x000fea0003800000 */
[----:B------:R-:W0:Y:S01]  /*e080*/  LDCU UR4, c[0x0][0x374] ;  /* 0x00006e80ff0477ac */ /* 0x000e220008000800 */
[----:B------:R-:W1:Y:S01]  /*e090*/  LDC R10, c[0x0][0x360] ;  /* 0x0000d800ff0a7b82 */ /* 0x000e620000000800 */
[----:B------:R-:W-:Y:S01]  /*e0a0*/  BSSY.RECONVERGENT B1, `(.L_x_1371) ;  /* 0x0000010000017945 */ /* 0x000fe20003800200 */
[----:B------:R-:W-:Y:S01]  /*e0b0*/  MOV R16, UR10 ;  /* 0x0000000a00107c02 */ /* 0x000fe20008000f00 */
[----:B------:R-:W-:Y:S01]  /*e0c0*/  IMAD.MOV.U32 R11, RZ, RZ, R0 ;  /* 0x000000ffff0b7224 */ /* 0x000fe200078e0000 */
[----:B------:R-:W-:-:S04]  /*e0d0*/  MOV R17, UR11 ;  /* 0x0000000b00117c02 */ /* 0x000fc80008000f00 */
[----:B------:R-:W2:Y:S08]  /*e0e0*/  LDC.64 R6, c[0x0][0x780] ;  /* 0x0001e000ff067b82 */ /* 0x000eb00000000a00 */
[----:B------:R-:W3:Y:S01]  /*e0f0*/  LDC R12, c[0x0][0x364] ;  /* 0x0000d900ff0c7b82 */ /* 0x000ee20000000800 */
[----:B0-----:R-:W-:-:S07]  /*e100*/  IMAD R4, R4, UR4, RZ ;  /* 0x0000000404047c24 */ /* 0x001fce000f8e02ff */
.L_x_1374:
[----:B------:R-:W-:-:S05]  /*e110*/  IADD3 R8, PT, PT, R4, R11, RZ ;  /* 0x0000000b04087210 */ /* 0x000fca0007ffe0ff */
        /* <DEDUP_REMOVED lines=9> */
.L_x_1371:
[----:B------:R-:W-:Y:S05]  /*e1b0*/  BSYNC.RECONVERGENT B0 ;  /* 0x0000000000007941 */ /* 0x000fea0003800200 */
.L_x_1369:
        /* <DEDUP_REMOVED lines=12> */
.L_x_1376:
[----:B------:R-:W-:Y:S01]  /*e280*/  USHF.R.U32.HI UR7, URZ, 0x1, UR4 ;  /* 0x00000001ff077899 */ /* 0x000fe20008011604 */
[----:B------:R-:W-:Y:S01]  /*e290*/  BAR.SYNC.DEFER_BLOCKING 0x0 ;  /* 0x0000000000007b1d */ /* 0x000fe20000010000 */
[----:B------:R-:W-:-:S04]  /*e2a0*/  UISETP.GT.U32.AND UP1, UPT, UR4, 0x3, UPT ;  /* 0x000000030400788c */ /* 0x000fc8000bf24070 */
[----:B------:R-:W-:Y:S01]  /*e2b0*/  VIADD R4, R0, UR7 ;  /* 0x0000000700047c36 */ /* 0x000fe20008000000 */
[----:B------:R-:W-:-:S04]  /*e2c0*/  UMOV UR4, UR7 ;  /* 0x0000000700047c82 */ /* 0x000fc80008000000 */
        /* <DEDUP_REMOVED lines=9> */
.L_x_1375:
        /* <DEDUP_REMOVED lines=8> */
[----:B------:R-:W-:-:S07]  /*e3e0*/  MOV R0, UR5 ;  /* 0x0000000500007c02 */ /* 0x000fce0008000f00 */
.L_x_1379:
[----:B------:R-:W-:Y:S01]  /*e3f0*/  SHF.R.U32.HI R4, RZ, 0x1, R0 ;  /* 0x00000001ff047819 */ /* 0x000fe20000011600 */
[----:B------:R-:W-:Y:S03]  /*e400*/  BAR.SYNC.DEFER_BLOCKING 0x0 ;  /* 0x0000000000007b1d */ /* 0x000fe60000010000 */
[----:B------:R-:W-:-:S04]  /*e410*/  IADD3 R6, PT, PT, R4, R5, RZ ;  /* 0x0000000504067210 */ /* 0x000fc80007ffe0ff */
[----:B------:R-:W-:-:S04]  /*e420*/  ISETP.GE.U32.AND P1, PT, R6, UR5, PT ;  /* 0x0000000506007c0c */ /* 0x000fc8000bf26070 */
[----:B------:R-:W-:-:S13]  /*e430*/  ISETP.GE.U32.OR P1, PT, R5, R4, P1 ;  /* 0x000000040500720c */ /* 0x000fda0000f26470 */
[----:B------:R-:W-:-:S06]  /*e440*/  @!P1 IMAD R6, R4, 0x8, R9 ;  /* 0x0000000804069824 */ /* 0x000fcc00078e0209 */
[----:B------:R-:W0:Y:S02]  /*e450*/  @!P1 LDS.64 R6, [R6] ;  /* 0x0000000006069984 */ /* 0x000e240000000a00 */
[----:B012---:R-:W-:Y:S02]  /*e460*/  @!P1 LOP3.LUT R16, R6, R16, RZ, 0x3c, !PT ;  /* 0x0000001006109212 */ /* 0x007fe400078e3cff */
[----:B------:R-:W-:-:S05]  /*e470*/  @!P1 LOP3.LUT R17, R7, R17, RZ, 0x3c, !PT ;  /* 0x0000001107119212 */ /* 0x000fca00078e3cff */
[----:B------:R3:W-:Y:S01]  /*e480*/  @!P1 STS.64 [R9], R16 ;  /* 0x0000001009009388 */ /* 0x0007e20000000a00 */
[----:B------:R-:W-:Y:S02]  /*e490*/  ISETP.GT.U32.AND P1, PT, R0, 0x7f, PT ;  /* 0x0000007f0000780c */ /* 0x000fe40003f24070 */
[----:B------:R-:W-:-:S11]  /*e4a0*/  MOV R0, R4 ;  /* 0x0000000400007202 */ /* 0x000fd60000000f00 */
[----:B---3--:R-:W-:Y:S05]  /*e4b0*/  @P1 BRA `(.L_x_1379) ;  /* 0xfffffffc00cc1947 */ /* 0x008fea000383ffff */
.L_x_1378:
[----:B------:R-:W-:Y:S01]  /*e4c0*/  BAR.SYNC.DEFER_BLOCKING 0x0 ;  /* 0x0000000000007b1d */ /* 0x000fe20000010000 */
[----:B------:R-:W-:-:S09]  /*e4d0*/  UISETP.GE.U32.AND UP0, UPT, UR4, 0x2, UPT ;  /* 0x000000020400788c */ /* 0x000fd2000bf06070 */
[----:B------:R-:W-:Y:S05]  /*e4e0*/  BRA.U !UP0, `(.L_x_1377) ;  /* 0x0000000108287547 */ /* 0x000fea000b800000 */
[----:B------:R-:W-:-:S07]  /*e4f0*/  HFMA2 R7, -RZ, RZ, 0, 5.9604644775390625e-08 ;  /* 0x00000001ff077431 */ /* 0x000fce00000001ff */
.L_x_1380:
[----:B------:R-:W-:Y:S01]  /*e500*/  IMAD.MOV.U32 R4, RZ, RZ, R16 ;  /* 0x000000ffff047224 */ /* 0x000fe200078e0010 */
[----:B------:R-:W-:-:S04]  /*e510*/  MOV R5, R17 ;  /* 0x0000001100057202 */ /* 0x000fc80000000f00 */
[----:B012---:R-:W0:Y:S04]  /*e520*/  SHFL.DOWN PT, R9, R4, R7, 0x1f ;  /* 0x08001f0704097589 */ /* 0x007e2800000e0000 */
[----:B------:R1:W2:Y:S02]  /*e530*/  SHFL.DOWN PT, R17, R5, R7, 0x1f ;  /* 0x08001f0705117589 */ /* 0x0002a400000e0000 */
[----:B-1----:R-:W-:-:S04]  /*e540*/  SHF.L.U32 R7, R7, 0x1, RZ ;  /* 0x0000000107077819 */ /* 0x002fc800000006ff */
[----:B------:R-:W-:Y:S02]  /*e550*/  ISETP.GE.AND P1, PT, R7, UR4, PT ;  /* 0x0000000407007c0c */ /* 0x000fe4000bf26270 */
[----:B0-----:R-:W-:Y:S02]  /*e560*/  LOP3.LUT R16, R9, R4, RZ, 0x3c, !PT ;  /* 0x0000000409107212 */ /* 0x001fe400078e3cff */
[----:B--2---:R-:W-:-:S09]  /*e570*/  LOP3.LUT R17, R17, R5, RZ, 0x3c, !PT ;  /* 0x0000000511117212 */ /* 0x004fd200078e3cff */
[----:B------:R-:W-:Y:S05]  /*e580*/  @!P1 BRA `(.L_x_1380) ;  /* 0xfffffffc00dc9947 */ /* 0x000fea000383ffff */
.L_x_1377:
        /* <DEDUP_REMOVED lines=9> */
[----:B----4-:R-:W-:Y:S01]  /*e620*/  IADD3 R4, P0, PT, R18, UR4, RZ ;  /* 0x0000000412047c10 */ /* 0x010fe2000ff1e0ff */
[----:B-----5:R-:W-:-:S04]  /*e630*/  UISETP.NE.AND UP1, UPT, UR7, URZ, UPT ;  /* 0x000000ff0700728c */ /* 0x020fc8000bf25270 */
[----:B------:R-:W-:-:S03]  /*e640*/  IMAD.X R5, RZ, RZ, UR5, P0 ;  /* 0x00000005ff057e24 */ /* 0x000fc600080e06ff */
[----:B------:R-:W-:Y:S05]  /*e650*/  BRA.U !UP0, `(.L_x_1382) ;  /* 0x00000001080c7547 */ /* 0x000fea000b800000 */
[----:B------:R-:W0:Y:S02]  /*e660*/  LDG.E.64 R2, desc[UR36][R4.64] ;  /* 0x0000002404027981 */ /* 0x000e24000c1e1b00 */
[----:B012---:R-:W-:Y:S02]  /*e670*/  LOP3.LUT R16, R2, R16, RZ, 0x3c, !PT ;  /* 0x0000001002107212 */ /* 0x007fe400078e3cff */
[----:B------:R-:W-:-:S07]  /*e680*/  LOP3.LUT R17, R3, R17, RZ, 0x3c, !PT ;  /* 0x0000001103117212 */ /* 0x000fce00078e3cff */
.L_x_1382:
        /* <DEDUP_REMOVED lines=20> */
.L_x_1384:
[----:B------:R-:W3:Y:S02]  /*e7d0*/  LDCU.64 UR4, c[0x0][0x768] ;  /* 0x0000ed00ff0477ac */ /* 0x000ee40008000a00 */
[----:B---3--:R-:W-:-:S04]  /*e7e0*/  IADD3 R18, P0, PT, R18, UR4, RZ ;  /* 0x0000000412127c10 */ /* 0x008fc8000ff1e0ff */
[----:B------:R-:W-:-:S05]  /*e7f0*/  IADD3.X R19, PT, PT, RZ, UR5, RZ, P0, !PT ;  /* 0x00000005ff137c10 */ /* 0x000fca00087fe4ff */
[----:B------:R-:W-:Y:S01]  /*e800*/  STG.E.64 desc[UR36][R18.64], R16 ;  /* 0x0000001012007986 */ /* 0x000fe2000c101b24 */
[----:B------:R-:W-:Y:S05]  /*e810*/  EXIT ;  /* 0x000000000000794d */ /* 0x000fea0003800000 */
.L_x_1383:
[----:B------:R-:W-:Y:S01]  /*e820*/  STG.E.64 desc[UR36][R4.64], R16 ;  /* 0x0000001004007986 */ /* 0x000fe2000c101b24 */
[----:B------:R-:W-:Y:S05]  /*e830*/  EXIT ;  /* 0x000000000000794d */ /* 0x000fea0003800000 */
.L_x_1381:
        /* <DEDUP_REMOVED lines=8> */
.L_x_1385:
[----:B------:R-:W-:Y:S05]  /*e8c0*/  BRA.U !UP1, `(.L_x_1386) ;  /* 0x0000000109607547 */ /* 0x000fea000b800000 */
[----:B------:R-:W3:Y:S02]  /*e8d0*/  LDCU UR4, c[0x0][0x79c] ;  /* 0x0000f380ff0477ac */ /* 0x000ee40008000800 */
[----:B---3--:R-:W-:-:S09]  /*e8e0*/  UISETP.NE.AND UP0, UPT, UR4, 0x1, UPT ;  /* 0x000000010400788c */ /* 0x008fd2000bf05270 */
[----:B------:R-:W-:Y:S05]  /*e8f0*/  BRA.U !UP0, `(.L_x_1387) ;  /* 0x0000000108407547 */ /* 0x000fea000b800000 */
[----:B------:R-:W-:Y:S01]  /*e900*/  MOV R2, 0x0 ;  /* 0x0000000000027802 */ /* 0x000fe20000000f00 */
[----:B------:R-:W3:Y:S01]  /*e910*/  LDCU.64 UR4, c[0x4][0x7c8] ;  /* 0x0100f900ff0477ac */ /* 0x000ee20008000a00 */
[----:B------:R-:W-:Y:S02]  /*e920*/  HFMA2 R8, -RZ, RZ, 0, 4.4763088226318359375e-05 ;  /* 0x000002efff087431 */ /* 0x000fe400000001ff */
[----:B------:R-:W-:Y:S01]  /*e930*/  IMAD.MOV.U32 R12, RZ, RZ, 0x1 ;  /* 0x00000001ff0c7424 */ /* 0x000fe200078e00ff */
[----:B------:R-:W-:Y:S01]  /*e940*/  MOV R13, RZ ;  /* 0x000000ff000d7202 */ /* 0x000fe20000000f00 */
[----:B------:R-:W4:Y:S01]  /*e950*/  LDCU.64 UR6, c[0x4][0x7b8] ;  /* 0x0100f700ff0677ac */ /* 0x000f220008000a00 */
[----:B------:R-:W0:Y:S01]  /*e960*/  LDC.64 R2, c[0x4][R2] ;  /* 0x0100000002027b82 */ /* 0x000e220000000a00 */
[----:B------:R-:W5:Y:S01]  /*e970*/  LDCU.64 UR8, c[0x4][0x5c8] ;  /* 0x0100b900ff0877ac */ /* 0x000f620008000a00 */
[----:B---3--:R-:W-:Y:S01]  /*e980*/  MOV R4, UR4 ;  /* 0x0000000400047c02 */ /* 0x008fe20008000f00 */
[----:B------:R-:W-:Y:S01]  /*e990*/  IMAD.U32 R5, RZ, RZ, UR5 ;  /* 0x00000005ff057e24 */ /* 0x000fe2000f8e00ff */
[----:B----4-:R-:W-:-:S02]  /*e9a0*/  MOV R6, UR6 ;  /* 0x0000000600067c02 */ /* 0x010fc40008000f00 */
[----:B------:R-:W-:Y:S01]  /*e9b0*/  MOV R7, UR7 ;  /* 0x0000000700077c02 */ /* 0x000fe20008000f00 */
[----:B-----5:R-:W-:Y:S01]  /*e9c0*/  IMAD.U32 R10, RZ, RZ, UR8 ;  /* 0x00000008ff0a7e24 */ /* 0x020fe2000f8e00ff */
[----:B------:R-:W-:-:S07]  /*e9d0*/  MOV R11, UR9 ;  /* 0x00000009000b7c02 */ /* 0x000fce0008000f00 */
[----:B------:R-:W-:-:S07]  /*e9e0*/  LEPC R20, `(.L_x_1387) ;  /* 0x000000001014794e */ /* 0x000fce0000000000 */
[----:B012---:R-:W-:Y:S05]  /*e9f0*/  CALL.ABS.NOINC R2 ;  /* 0x0000000002007343 */ /* 0x007fea0003c00000 */
.L_x_1387:
[----:B------:R-:W3:Y:S02]  /*ea00*/  LDCU.64 UR4, c[0x0][0x768] ;  /* 0x0000ed00ff0477ac */ /* 0x000ee40008000a00 */
[----:B---3--:R-:W-:-:S04]  /*ea10*/  IADD3 R18, P0, PT, R18, UR4, RZ ;  /* 0x0000000412127c10 */ /* 0x008fc8000ff1e0ff */
[----:B------:R-:W-:-:S05]  /*ea20*/  IADD3.X R19, PT, PT, RZ, UR5, RZ, P0, !PT ;  /* 0x00000005ff137c10 */ /* 0x000fca00087fe4ff */
[----:B------:R-:W-:Y:S01]  /*ea30*/  STG.E.64 desc[UR36][R18.64], R16 ;  /* 0x0000001012007986 */ /* 0x000fe2000c101b24 */
[----:B------:R-:W-:Y:S05]  /*ea40*/  EXIT ;  /* 0x000000000000794d */ /* 0x000fea0003800000 */
.L_x_1386:
[----:B------:R-:W-:Y:S01]  /*ea50*/  STG.E.64 desc[UR36][R2.64], R16 ;  /* 0x0000001002007986 */ /* 0x000fe2000c101b24 */
[----:B------:R-:W-:Y:S05]  /*ea60*/  EXIT ;  /* 0x000000000000794d */ /* 0x000fea0003800000 */
.L_x_1363:
[----:B-1--4-:R-:W4:Y:S01]  /*ea70*/  LDL.LU.64 R6, [R1] ;  /* 0x0000000001067983 */ /* 0x012f220000300a00 */
[----:B------:R-:W4:Y:S02]  /*ea80*/  LDCU UR4, c[0x0][0x398] ;  /* 0x00007300ff0477ac */ /* 0x000f240008000800 */
[----:B----4-:R-:W-:-:S13]  /*ea90*/  ISETP.GE.AND P0, PT, R7, UR4, PT ;  /* 0x0000000407007c0c */ /* 0x010fda000bf06270 */
[----:B------:R-:W-:Y:S05]  /*eaa0*/  @P0 EXIT ;  /* 0x000000000000094d */ /* 0x000fea0003800000 */
[----:B------:R-:W0:Y:S01]  /*eab0*/  LDCU UR4, c[0x0][0x3a8] ;  /* 0x00007500ff0477ac */ /* 0x000e220008000800 */
[----:B--2---:R-:W-:Y:S02]  /*eac0*/  ISETP.NE.AND P1, PT, R5, RZ, PT ;  /* 0x000000ff0500720c */ /* 0x004fe40003f25270 */
[----:B0-----:R-:W-:-:S13]  /*ead0*/  ISETP.NE.AND P0, PT, RZ, UR4, PT ;  /* 0x00000004ff007c0c */ /* 0x001fda000bf05270 */
[----:B------:R-:W-:Y:S05]  /*eae0*/  @P0 EXIT P1 ;  /* 0x000000000000094d */ /* 0x000fea0000800000 */
[----:B------:R-:W0:Y:S01]  /*eaf0*/  LDCU UR4, c[0x0][0x3ac] ;  /* 0x00007580ff0477ac */ /* 0x000e220008000800 */
[----:B---3--:R-:W-:Y:S02]  /*eb00*/  ISETP.NE.AND P1, PT, R0, RZ, PT ;  /* 0x000000ff0000720c */ /* 0x008fe40003f25270 */
[----:B0-----:R-:W-:-:S13]  /*eb10*/  ISETP.NE.AND P0, PT, RZ, UR4, PT ;  /* 0x00000004ff007c0c */ /* 0x001fda000bf05270 */
[----:B------:R-:W-:Y:S05]  /*eb20*/  @P0 EXIT P1 ;  /* 0x000000000000094d */ /* 0x000fea0000800000 */
[----:B------:R-:W-:-:S04]  /*eb30*/  UISETP.NE.U32.AND UP0, UPT, UR6, URZ, UPT ;  /* 0x000000ff0600728c */ /* 0x000fc8000bf05070 */
[----:B------:R-:W-:-:S09]  /*eb40*/  UISETP.NE.AND.EX UP0, UPT, UR7, URZ, UPT, UP0 ;  /* 0x000000ff0700728c */ /* 0x000fd2000bf05300 */
[----:B------:R-:W-:Y:S05]  /*eb50*/  BRA.U UP0, `(.L_x_1388) ;  /* 0x0000000100987547 */ /* 0x000fea000b800000 */
        /* <DEDUP_REMOVED lines=8> */
[----:B------:R-:W2:Y:S02]  /*ebe0*/  LDG.E.64 R2, desc[UR36][R4.64] ;  /* 0x0000002404027981 */ /* 0x000ea4000c1e1b00 */
[----:B--2---:R-:W-:Y:S02]  /*ebf0*/  LOP3.LUT R16, R2, R16, RZ, 0x3c, !PT ;  /* 0x0000001002107212 */ /* 0x004fe400078e3cff */
[----:B------:R-:W-:-:S07]  /*ec00*/  LOP3.LUT R17, R3, R17, RZ, 0x3c, !PT ;  /* 0x0000001103117212 */ /* 0x000fce00078e3cff */
.L_x_1389:
[----:B------:R-:W-:Y:S05]  /*ec10*/  BRA.U !UP1, `(.L_x_1390) ;  /* 0x0000000109607547 */ /* 0x000fea000b800000 */
[----:B------:R-:W0:Y:S02]  /*ec20*/  LDCU UR4, c[0x0][0x79c] ;  /* 0x0000f380ff0477ac */ /* 0x000e240008000800 */
[----:B0-----:R-:W-:-:S09]  /*ec30*/  UISETP.NE.AND UP0, UPT, UR4, 0x1, UPT ;  /* 0x000000010400788c */ /* 0x001fd2000bf05270 */
[----:B------:R-:W-:Y:S05]  /*ec40*/  BRA.U !UP0, `(.L_x_1391) ;  /* 0x0000000108407547 */ /* 0x000fea000b800000 */
[----:B------:R-:W-:Y:S01]  /*ec50*/  MOV R2, 0x0 ;  /* 0x0000000000027802 */ /* 0x000fe20000000f00 */
[----:B------:R-:W0:Y:S01]  /*ec60*/  LDCU.64 UR4, c[0x4][0x7c8] ;  /* 0x0100f900ff0477ac */ /* 0x000e220008000a00 */
[----:B------:R-:W-:Y:S01]  /*ec70*/  HFMA2 R8, -RZ, RZ, 0, 4.4763088226318359375e-05 ;  /* 0x000002efff087431 */ /* 0x000fe200000001ff */
[----:B------:R-:W-:Y:S01]  /*ec80*/  MOV R12, 0x1 ;  /* 0x00000001000c7802 */ /* 0x000fe20000000f00 */
[----:B------:R-:W-:Y:S01]  /*ec90*/  IMAD.MOV.U32 R13, RZ, RZ, RZ ;  /* 0x000000ffff0d7224 */ /* 0x000fe200078e00ff */
[----:B------:R-:W1:Y:S01]  /*eca0*/  LDCU.64 UR6, c[0x4][0x7b8] ;  /* 0x0100f700ff0677ac */ /* 0x000e620008000a00 */
[----:B------:R-:W2:Y:S01]  /*ecb0*/  LDC.64 R2, c[0x4][R2] ;  /* 0x0100000002027b82 */ /* 0x000ea20000000a00 */
[----:B------:R-:W3:Y:S01]  /*ecc0*/  LDCU.64 UR8, c[0x4][0x5c8] ;  /* 0x0100b900ff0877ac */ /* 0x000ee20008000a00 */
[----:B0-----:R-:W-:Y:S02]  /*ecd0*/  MOV R4, UR4 ;  /* 0x0000000400047c02 */ /* 0x001fe40008000f00 */
[----:B------:R-:W-:Y:S01]  /*ece0*/  MOV R5, UR5 ;  /* 0x0000000500057c02 */ /* 0x000fe20008000f00 */
[----:B-1----:R-:W-:Y:S01]  /*ecf0*/  IMAD.U32 R6, RZ, RZ, UR6 ;  /* 0x00000006ff067e24 */ /* 0x002fe2000f8e00ff */
[----:B------:R-:W-:-:S02]  /*ed00*/  MOV R7, UR7 ;  /* 0x0000000700077c02 */ /* 0x000fc40008000f00 */
[----:B---3--:R-:W-:Y:S01]  /*ed10*/  MOV R10, UR8 ;  /* 0x00000008000a7c02 */ /* 0x008fe20008000f00 */
[----:B------:R-:W-:-:S07]  /*ed20*/  IMAD.U32 R11, RZ, RZ, UR9 ;  /* 0x00000009ff0b7e24 */ /* 0x000fce000f8e00ff */
[----:B------:R-:W-:-:S07]  /*ed30*/  LEPC R20, `(.L_x_1391) ;  /* 0x000000001014794e */ /* 0x000fce0000000000 */
[----:B--2---:R-:W-:Y:S05]  /*ed40*/  CALL.ABS.NOINC R2 ;  /* 0x0000000002007343 */ /* 0x004fea0003c00000 */
.L_x_1391:
[----:B------:R-:W0:Y:S02]  /*ed50*/  LDCU.64 UR4, c[0x0][0x768] ;  /* 0x0000ed00ff0477ac */ /* 0x000e240008000a00 */
[----:B0-----:R-:W-:-:S04]  /*ed60*/  IADD3 R18, P0, PT, R18, UR4, RZ ;  /* 0x0000000412127c10 */ /* 0x001fc8000ff1e0ff */
[----:B------:R-:W-:-:S05]  /*ed70*/  IADD3.X R19, PT, PT, RZ, UR5, RZ, P0, !PT ;  /* 0x00000005ff137c10 */ /* 0x000fca00087fe4ff */
[----:B------:R-:W-:Y:S01]  /*ed80*/  STG.E.64 desc[UR36][R18.64], R16 ;  /* 0x0000001012007986 */ /* 0x000fe2000c101b24 */
[----:B------:R-:W-:Y:S05]  /*ed90*/  EXIT ;  /* 0x000000000000794d */ /* 0x000fea0003800000 */
.L_x_1390:
[----:B------:R-:W-:Y:S01]  /*eda0*/  STG.E.64 desc[UR36][R4.64], R16 ;  /* 0x0000001004007986 */ /* 0x000fe2000c101b24 */
[----:B------:R-:W-:Y:S05]  /*edb0*/  EXIT ;  /* 0x000000000000794d */ /* 0x000fea0003800000 */
.L_x_1388:
[----:B------:R-:W0:Y:S01]  /*edc0*/  LDCU.U8 UR4, c[0x0][0x798] ;  /* 0x0000f300ff0477ac */ /* 0x000e220008000000 */
[----:B------:R-:W1:Y:S01]  /*edd0*/  LDCU.U8 UR5, c[0x0][0x799] ;  /* 0x0000f320ff0577ac */ /* 0x000e620008000000 */
[----:B0-----:R-:W-:Y:S02]  /*ede0*/  UISETP.NE.AND UP0, UPT, UR4, URZ, UPT ;  /* 0x000000ff0400728c */ /* 0x001fe4000bf05270 */
[----:B-1----:R-:W-:-:S07]  /*edf0*/  UISETP.NE.AND UP1, UPT, UR5, URZ, UPT ;  /* 0x000000ff0500728c */ /* 0x002fce000bf25270 */
[----:B------:R-:W-:Y:S05]  /*ee00*/  BRA.U !UP0, `(.L_x_1392) ;  /* 0x00000001080c7547 */ /* 0x000fea000b800000 */
[----:B------:R-:W2:Y:S02]  /*ee10*/  LDG.E.64 R4, desc[UR36][R2.64] ;  /* 0x0000002402047981 */ /* 0x000ea4000c1e1b00 */
[----:B--2---:R-:W-:Y:S02]  /*ee20*/  LOP3.LUT R16, R4, R16, RZ, 0x3c, !PT ;  /* 0x0000001004107212 */ /* 0x004fe400078e3cff */
[----:B------:R-:W-:-:S07]  /*ee30*/  LOP3.LUT R17, R5, R17, RZ, 0x3c, !PT ;  /* 0x0000001105117212 */ /* 0x000fce00078e3cff */
.L_x_1392:
        /* <DEDUP_REMOVED lines=14> */
[----:B-1----:R-:W-:-:S02]  /*ef20*/  MOV R6, UR6 ;  /* 0x0000000600067c02 */ /* 0x002fc40008000f00 */
[----:B------:R-:W-:Y:S01]  /*ef30*/  MOV R7, UR7 ;  /* 0x0000000700077c02 */ /* 0x000fe20008000f00 */
[----:B---3--:R-:W-:Y:S01]  /*ef40*/  IMAD.U32 R10, RZ, RZ, UR8 ;  /* 0x00000008ff0a7e24 */ /* 0x008fe2000f8e00ff */
[----:B------:R-:W-:-:S07]  /*ef50*/  MOV R11, UR9 ;  /* 0x00000009000b7c02 */ /* 0x000fce0008000f00 */
[----:B------:R-:W-:-:S07]  /*ef60*/  LEPC R20, `(.L_x_1394) ;  /* 0x000000001014794e */ /* 0x000fce0000000000 */
[----:B--2---:R-:W-:Y:S05]  /*ef70*/  CALL.ABS.NOINC R2 ;  /* 0x0000000002007343 */ /* 0x004fea0003c00000 */
.L_x_1394:
[----:B------:R-:W0:Y:S02]  /*ef80*/  LDCU.64 UR4, c[0x0][0x768] ;  /* 0x0000ed00ff0477ac */ /* 0x000e240008000a00 */
[----:B0-----:R-:W-:-:S04]  /*ef90*/  IADD3 R18, P0, PT, R18, UR4, RZ ;  /* 0x0000000412127c10 */ /* 0x001fc8000ff1e0ff */
[----:B------:R-:W-:-:S05]  /*efa0*/  IADD3.X R19, PT, PT, RZ, UR5, RZ, P0, !PT ;  /* 0x00000005ff137c10 */ /* 0x000fca00087fe4ff */
[----:B------:R-:W-:Y:S01]  /*efb0*/  STG.E.64 desc[UR36][R18.64], R16 ;  /* 0x0000001012007986 */ /* 0x000fe2000c101b24 */
[----:B------:R-:W-:Y:S05]  /*efc0*/  EXIT ;  /* 0x000000000000794d */ /* 0x000fea0003800000 */
.L_x_1393:
[----:B------:R-:W-:Y:S01]  /*efd0*/  STG.E.64 desc[UR36][R2.64], R16 ;  /* 0x0000001002007986 */ /* 0x000fe2000c101b24 */
[----:B------:R-:W-:Y:S05]  /*efe0*/  EXIT ;  /* 0x000000000000794d */ /* 0x000fea0003800000 */
.L_x_1395:
        /* <DEDUP_REMOVED lines=9> */
.L_x_9966:


//--------------------- .text._ZN2at6native13reduce_kernelILi256ELi2ENS0_8ReduceOpIdNS0_14func_wrapper_tIdZNS0_15xor_sum_functorIdvEclERNS_14TensorIteratorEEUlddE_EEjdLi4ELi4EEEEEvT1_ --------------------------
	.section	.text._ZN2at6native13reduce_kernelILi256ELi2ENS0_8ReduceOpIdNS0_14func_wrapper_tIdZNS0_15xor_sum_functorIdvEclERNS_14TensorIteratorEEUlddE_EEjdLi4ELi4EEEEEvT1_,"ax",@progbits
	.align	128
        .global         _ZN2at6native13reduce_kernelILi256ELi2ENS0_8ReduceOpIdNS0_14func_wrapper_tIdZNS0_15xor_sum_functorIdvEclERNS_14TensorIteratorEEUlddE_EEjdLi4ELi4EEEEEvT1_
        .type           _ZN2at6native13reduce_kernelILi256ELi2ENS0_8ReduceOpIdNS0_14func_wrapper_tIdZNS0_15xor_sum_functorIdvEclERNS_14TensorIteratorEEUlddE_EEjdLi4ELi4EEEEEvT1_,@function
        .size           _ZN2at6native13reduce_kernelILi256ELi2ENS0_8ReduceOpIdNS0_14func_wrapper_tIdZNS0_15xor_sum_functorIdvEclERNS_14TensorIteratorEEUlddE_EEjdLi4ELi4EEEEEvT1_,(.L_x_9967 - _ZN2at6native13reduce_kernelILi256ELi2ENS0_8ReduceOpIdNS0_14func_wrapper_tIdZNS0_15xor_sum_functorIdvEclERNS_14TensorIteratorEEUlddE_EEjdLi4ELi4EEEEEvT1_)
        .other          _ZN2at6native13reduce_kernelILi256ELi2ENS0_8ReduceOpIdNS0_14func_wrapper_tIdZNS0_15xor_sum_functorIdvEclERNS_14TensorIteratorEEUlddE_EEjdLi4ELi4EEEEEvT1_,@"STO_CUDA_ENTRY STV_DEFAULT"
_ZN2at6native13reduce_kernelILi256ELi2ENS0_8ReduceOpIdNS0_14func_wrapper_tIdZNS0_15xor_sum_functorIdvEclERNS_14TensorIteratorEEUlddE_EEjdLi4ELi4EEEEEvT1_:
.text._ZN2at6native13reduce_kernelILi256ELi2ENS0_8ReduceOpIdNS0_14func_wrapper_tIdZNS0_15xor_sum_functorIdvEclERNS_14TensorIteratorEEUlddE_EEjdLi4ELi4EEEEEvT1_:
        /* <DEDUP_REMOVED lines=297> */
.L_x_1396:
        /* <DEDUP_REMOVED lines=34> */
.L_x_1400:
        /* <DEDUP_REMOVED lines=32> */
[----:B------:R-:W0:Y:S02]  /*16b0*/  LDG.E.64 R4, desc[UR36][R4.64] ;  /* 0x0000002404047981 */ /* 0x000e24000c1e1b00 */
[----:B0-----:R-:W-:Y:S02]  /*16c0*/  LOP3.LUT R27, R4, UR4, RZ, 0x3c, !PT ;  /* 0x00000004041b7c12 */ /* 0x001fe4000f8e3cff */
[----:B------:R-:W-:-:S07]  /*16d0*/  LOP3.LUT R29, R5, UR5, RZ, 0x3c, !PT ;  /* 0x00000005051d7c12 */ /* 0x000fce000f8e3cff */
.L_x_1404:
[----:B------:R-:W-:Y:S05]  /*16e0*/  BSYNC.RECONVERGENT B1 ;  /* 0x0000000000017941 */ /* 0x000fea0003800200 */
.L_x_1403:
[----:B------:R-:W0:Y:S01]  /*16f0*/  LDC R5, c[0x0][0x394] ;  /* 0x0000e500ff057b82 */ /* 0x000e220000000800 */
[----:B------:R-:W-:-:S05]  /*1700*/  IADD3 R50, P0, PT, R50, 0x20, RZ ;  /* 0x0000002032327810 */ /* 0x000fca0007f1e0ff */
[----:B------:R-:W-:Y:S01]  /*1710*/  IMAD.X R51, RZ, RZ, R51, P0 ;  /* 0x000000ffff337224 */ /* 0x000fe200000e0633 */
[----:B0-----:R-:W-:-:S07]  /*1720*/  IADD3 R18, PT, PT, R48, -0x4, R5 ;  /* 0xfffffffc30127810 */ /* 0x001fce0007ffe005 */
.L_x_1402:
[----:B------:R-:W-:Y:S05]  /*1730*/  BSYNC.RECONVERGENT B0 ;  /* 0x0000000000007941 */ /* 0x000fea0003800200 */
.L_x_1401:
        /* <DEDUP_REMOVED lines=18> */
.L_x_1407:
[C---:B------:R-:W-:Y:S01]  /*1860*/  IMAD.WIDE.U32 R4, R15.reuse, 0x20, R50 ;  /* 0x000000200f047825 */ /* 0x040fe200078e0032 */
[----:B------:R-:W0:Y:S05]  /*1870*/  LDCU UR4, c[0x0][0x39c] ;  /* 0x00007380ff0477ac */ /* 0x000e2a0008000800 */
[----:B------:R-:W2:Y:S01]  /*1880*/  LDG.E.ENL2.256 R4, R8, desc[UR36][R4.64] ;  /* 0xfe0000240408797e */ /* 0x000ea20008121904 */
[----:B0-----:R-:W-:-:S04]  /*1890*/  IADD3 R15, PT, PT, R15, UR4, RZ ;  /* 0x000000040f0f7c10 */ /* 0x001fc8000fffe0ff */
        /* <DEDUP_REMOVED lines=11> */
.L_x_1406:
[----:B------:R-:W-:Y:S05]  /*1950*/  BSYNC.RECONVERGENT B0 ;  /* 0x0000000000007941 */ /* 0x000fea0003800200 */
.L_x_1405:
        /* <DEDUP_REMOVED lines=10> */
.L_x_1409:
[----:B------:R-:W-:Y:S05]  /*1a00*/  BSYNC.RECONVERGENT B0 ;  /* 0x0000000000007941 */ /* 0x000fea0003800200 */
.L_x_1408:
[----:B------:R-:W-:Y:S01]  /*1a10*/  LOP3.LUT R4, R12, R23, R27, 0x96, !PT ;  /* 0x000000170c047212 */ /* 0x000fe200078e961b */
[----:B------:R-:W-:Y:S01]  /*1a20*/  HFMA2 R0, -RZ, RZ, 0, 0 ;  /* 0x00000000ff007431 */ /* 0x000fe200000001ff */
[----:B------:R-:W-:Y:S01]  /*1a30*/  LOP3.LUT R6, R14, R25, R29, 0x96, !PT ;  /* 0x000000190e067212 */ /* 0x000fe200078e961d */
[----:B------:R-:W-:Y:S01]  /*1a40*/  IMAD.MOV.U32 R31, RZ, RZ, RZ ;  /* 0x000000ffff1f7224 */ /* 0x000fe200078e00ff */
[----:B------:R-:W-:Y:S02]  /*1a50*/  LOP3.LUT R13, R4, R13, RZ, 0x3c, !PT ;  /* 0x0000000d040d7212 */ /* 0x000fe400078e3cff */
[----:B------:R-:W-:Y:S01]  /*1a60*/  LOP3.LUT R3, R6, R3, RZ, 0x3c, !PT ;  /* 0x0000000306037212 */ /* 0x000fe200078e3cff */
[----:B------:R-:W-:Y:S06]  /*1a70*/  BRA `(.L_x_1410) ;  /* 0x000000a000187947 */ /* 0x000fec0003800000 */
.L_x_1399:
        /* <DEDUP_REMOVED lines=41> */
.L_x_1414:
        /* <DEDUP_REMOVED lines=10> */
[----:B------:R-:W2:Y:S01]  /*1db0*/  LDG.E.128 R12, desc[UR36][R12.64] ;  /* 0x000000240c0c7981 */ /* 0x000ea2000c1e1d00 */
[----:B------:R-:W-:-:S02]  /*1dc0*/  SHF.R.U32.HI R5, RZ, 0x1, R49 ;  /* 0x00000001ff057819 */ /* 0x000fc40000011631 */
[----:B------:R-:W-:Y:S01]  /*1dd0*/  LOP3.LUT R7, R4, 0x7, RZ, 0xc0, !PT ;  /* 0x0000000704077812 */ /* 0x000fe200078ec0ff */
[----:B------:R-:W3:Y:S01]  /*1de0*/  LDG.E.128 R20, desc[UR36][R20.64] ;  /* 0x0000002414147981 */ /* 0x000ee2000c1e1d00 */
[----:B------:R-:W-:Y:S01]  /*1df0*/  IADD3 R8, P0, PT, R50, R9, RZ ;  /* 0x0000000932087210 */ /* 0x000fe20007f1e0ff */
[----:B------:R-:W-:-:S04]  /*1e00*/  IMAD.WIDE.U32 R4, R5, 0x10, R50 ;  /* 0x0000001005047825 */ /* 0x000fc800078e0032 */
[----:B------:R-:W-:Y:S02]  /*1e10*/  IMAD.X R9, R51, 0x1, R7, P0 ;  /* 0x0000000133097824 */ /* 0x000fe400000e0607 */
[----:B------:R-:W4:Y:S04]  /*1e20*/  LDG.E.128 R4, desc[UR36][R4.64] ;  /* 0x0000002404047981 */ /* 0x000f28000c1e1d00 */
[----:B------:R-:W5:Y:S01]  /*1e30*/  LDG.E.128 R8, desc[UR36][R8.64] ;  /* 0x0000002408087981 */ /* 0x000f62000c1e1d00 */
[----:B------:R-:W-:-:S05]  /*1e40*/  IADD3 R49, PT, PT, R49, R18, RZ ;  /* 0x0000001231317210 */ /* 0x000fca0007ffe0ff */
[----:B------:R-:W-:-:S05]  /*1e50*/  IMAD R53, R18, 0x3, R49 ;  /* 0x0000000312357824 */ /* 0x000fca00078e0231 */
[----:B------:R-:W-:Y:S02]  /*1e60*/  ISETP.GE.U32.AND P0, PT, R53, R46, PT ;  /* 0x0000002e3500720c */ /* 0x000fe40003f06070 */
[----:B--2---:R-:W-:Y:S02]  /*1e70*/  LOP3.LUT R28, R28, R12, RZ, 0x3c, !PT ;  /* 0x0000000c1c1c7212 */ /* 0x004fe400078e3cff */
[----:B------:R-:W-:Y:S02]  /*1e80*/  LOP3.LUT R26, R26, R13, RZ, 0x3c, !PT ;  /* 0x0000000d1a1a7212 */ /* 0x000fe400078e3cff */
[----:B------:R-:W-:Y:S02]  /*1e90*/  LOP3.LUT R47, R47, R14, RZ, 0x3c, !PT ;  /* 0x0000000e2f2f7212 */ /* 0x000fe400078e3cff */
[----:B------:R-:W-:Y:S02]  /*1ea0*/  LOP3.LUT R24, R24, R15, RZ, 0x3c, !PT ;  /* 0x0000000f18187212 */ /* 0x000fe400078e3cff */
[----:B---3--:R-:W-:-:S02]  /*1eb0*/  LOP3.LUT R43, R43, R20, RZ, 0x3c, !PT ;  /* 0x000000142b2b7212 */ /* 0x008fc400078e3cff */
[----:B------:R-:W-:Y:S02]  /*1ec0*/  LOP3.LUT R41, R41, R21, RZ, 0x3c, !PT ;  /* 0x0000001529297212 */ /* 0x000fe400078e3cff */
[----:B------:R-:W-:Y:S02]  /*1ed0*/  LOP3.LUT R0, R0, R22, RZ, 0x3c, !PT ;  /* 0x0000001600007212 */ /* 0x000fe400078e3cff */
[----:B------:R-:W-:Y:S02]  /*1ee0*/  LOP3.LUT R39, R39, R23, RZ, 0x3c, !PT ;  /* 0x0000001727277212 */ /* 0x000fe400078e3cff */
[----:B----4-:R-:W-:Y:S02]  /*1ef0*/  LOP3.LUT R27, R27, R4, RZ, 0x3c, !PT ;  /* 0x000000041b1b7212 */ /* 0x010fe400078e3cff */
[----:B------:R-:W-:Y:S02]  /*1f00*/  LOP3.LUT R33, R33, R5, RZ, 0x3c, !PT ;  /* 0x0000000521217212 */ /* 0x000fe400078e3cff */
[----:B------:R-:W-:-:S02]  /*1f10*/  LOP3.LUT R29, R29, R6, RZ, 0x3c, !PT ;  /* 0x000000061d1d7212 */ /* 0x000fc400078e3cff */
[----:B------:R-:W-:Y:S02]  /*1f20*/  LOP3.LUT R31, R31, R7, RZ, 0x3c, !PT ;  /* 0x000000071f1f7212 */ /* 0x000fe400078e3cff */
[----:B-----5:R-:W-:Y:S02]  /*1f30*/  LOP3.LUT R3, R3, R8, RZ, 0x3c, !PT ;  /* 0x0000000803037212 */ /* 0x020fe400078e3cff */
[----:B------:R-:W-:Y:S02]  /*1f40*/  LOP3.LUT R37, R37, R9, RZ, 0x3c, !PT ;  /* 0x0000000925257212 */ /* 0x000fe400078e3cff */
[----:B------:R-:W-:Y:S02]  /*1f50*/  LOP3.LUT R25, R25, R10, RZ, 0x3c, !PT ;  /* 0x0000000a19197212 */ /* 0x000fe400078e3cff */
[----:B------:R-:W-:Y:S01]  /*1f60*/  LOP3.LUT R35, R35, R11, RZ, 0x3c, !PT ;  /* 0x0000000b23237212 */ /* 0x000fe200078e3cff */
[----:B------:R-:W-:Y:S06]  /*1f70*/  @!P0 BRA `(.L_x_1414) ;  /* 0xfffffffc00648947 */ /* 0x000fec000383ffff */
[----:B------:R-:W-:Y:S05]  /*1f80*/  BSYNC.RECONVERGENT B1 ;  /* 0x0000000000017941 */ /* 0x000fea0003800200 */
.L_x_1413:
[----:B------:R-:W-:Y:S05]  /*1f90*/  BSYNC.RECONVERGENT B0 ;  /* 0x0000000000007941 */ /* 0x000fea0003800200 */
.L_x_1412:
        /* <DEDUP_REMOVED lines=23> */
.L_x_1416:
[----:B------:R-:W-:Y:S05]  /*2110*/  BSYNC.RECONVERGENT B0 ;  /* 0x0000000000007941 */ /* 0x000fea0003800200 */
.L_x_1415:
[----:B------:R-:W-:Y:S04]  /*2120*/  BSSY.RECONVERGENT B0, `(.L_x_1417) ;  /* 0x000001a000007945 */ /* 0x000fe80003800200 */
[----:B------:R-:W-:Y:S05]  /*2130*/  @P0 BRA `(.L_x_1418) ;  /* 0x0000000000600947 */ /* 0x000fea0003800000 */
[----:B------:R-:W-:Y:S02]  /*2140*/  IADD3 R49, PT, PT, R49, R18, RZ ;  /* 0x0000001231317210 */ /* 0x000fe40007ffe0ff */
[----:B-----5:R-:W-:Y:S02]  /*2150*/  LOP3.LUT R28, R12, R28, RZ, 0x3c, !PT ;  /* 0x0000001c0c1c7212 */ /* 0x020fe400078e3cff */
[----:B------:R-:W-:Y:S02]  /*2160*/  ISETP.GE.U32.AND P0, PT, R49, R46, PT ;  /* 0x0000002e3100720c */ /* 0x000fe40003f06070 */
[----:B------:R-:W-:Y:S02]  /*2170*/  LOP3.LUT R26, R13, R26, RZ, 0x3c, !PT ;  /* 0x0000001a0d1a7212 */ /* 0x000fe400078e3cff */
[----:B------:R-:W-:Y:S02]  /*2180*/  LOP3.LUT R47, R14, R47, RZ, 0x3c, !PT ;  /* 0x0000002f0e2f7212 */ /* 0x000fe400078e3cff */
[----:B------:R-:W-:-:S07]  /*2190*/  LOP3.LUT R24, R15, R24, RZ, 0x3c, !PT ;  /* 0x000000180f187212 */ /* 0x000fce00078e3cff */
[----:B------:R-:W-:Y:S05]  /*21a0*/  @P0 BRA `(.L_x_1418) ;  /* 0x0000000000440947 */ /* 0x000fea0003800000 */
[----:B------:R-:W-:Y:S01]  /*21b0*/  IMAD.IADD R13, R49, 0x1, R18 ;  /* 0x00000001310d7824 */ /* 0x000fe200078e0212 */
[----:B------:R-:W-:Y:S02]  /*21c0*/  LOP3.LUT R43, R20, R43, RZ, 0x3c, !PT ;  /* 0x0000002b142b7212 */ /* 0x000fe400078e3cff */
[----:B------:R-:W-:Y:S02]  /*21d0*/  LOP3.LUT R41, R21, R41, RZ, 0x3c, !PT ;  /* 0x0000002915297212 */ /* 0x000fe400078e3cff */
[----:B------:R-:W-:Y:S02]  /*21e0*/  ISETP.GE.U32.AND P0, PT, R13, R46, PT ;  /* 0x0000002e0d00720c */ /* 0x000fe40003f06070 */
[----:B------:R-:W-:Y:S02]  /*21f0*/  LOP3.LUT R0, R22, R0, RZ, 0x3c, !PT ;  /* 0x0000000016007212 */ /* 0x000fe400078e3cff */
[----:B------:R-:W-:-:S09]  /*2200*/  LOP3.LUT R39, R23, R39, RZ, 0x3c, !PT ;  /* 0x0000002717277212 */ /* 0x000fd200078e3cff */
[----:B------:R-:W-:Y:S05]  /*2210*/  @P0 BRA `(.L_x_1418) ;  /* 0x0000000000280947 */ /* 0x000fea0003800000 */
[----:B------:R-:W-:Y:S02]  /*2220*/  IADD3 R13, PT, PT, R13, R18, RZ ;  /* 0x000000120d0d7210 */ /* 0x000fe40007ffe0ff */
[----:B------:R-:W-:Y:S02]  /*2230*/  LOP3.LUT R3, R8, R3, RZ, 0x3c, !PT ;  /* 0x0000000308037212 */ /* 0x000fe400078e3cff */
[----:B------:R-:W-:Y:S02]  /*2240*/  ISETP.GE.U32.AND P0, PT, R13, R46, PT ;  /* 0x0000002e0d00720c */ /* 0x000fe40003f06070 */
[----:B------:R-:W-:Y:S02]  /*2250*/  LOP3.LUT R37, R9, R37, RZ, 0x3c, !PT ;  /* 0x0000002509257212 */ /* 0x000fe400078e3cff */
[----:B------:R-:W-:Y:S02]  /*2260*/  LOP3.LUT R25, R10, R25, RZ, 0x3c, !PT ;  /* 0x000000190a197212 */ /* 0x000fe400078e3cff */
[----:B------:R-:W-:-:S07]  /*2270*/  LOP3.LUT R35, R11, R35, RZ, 0x3c, !PT ;  /* 0x000000230b237212 */ /* 0x000fce00078e3cff */
[----:B------:R-:W-:Y:S02]  /*2280*/  @!P0 LOP3.LUT R27, R4, R27, RZ, 0x3c, !PT ;  /* 0x0000001b041b8212 */ /* 0x000fe400078e3cff */
[----:B------:R-:W-:Y:S02]  /*2290*/  @!P0 LOP3.LUT R33, R5, R33, RZ, 0x3c, !PT ;  /* 0x0000002105218212 */ /* 0x000fe400078e3cff */
[----:B------:R-:W-:Y:S02]  /*22a0*/  @!P0 LOP3.LUT R29, R6, R29, RZ, 0x3c, !PT ;  /* 0x0000001d061d8212 */ /* 0x000fe400078e3cff */
[----:B------:R-:W-:-:S07]  /*22b0*/  @!P0 LOP3.LUT R31, R7, R31, RZ, 0x3c, !PT ;  /* 0x0000001f071f8212 */ /* 0x000fce00078e3cff */
.L_x_1418:
[----:B------:R-:W-:Y:S05]  /*22c0*/  BSYNC.RECONVERGENT B0 ;  /* 0x0000000000007941 */ /* 0x000fea0003800200 */
.L_x_1417:
[----:B------:R-:W-:Y:S02]  /*22d0*/  LOP3.LUT R28, R3, R43, R28, 0x96, !PT ;  /* 0x0000002b031c7212 */ /* 0x000fe400078e961c */
[----:B------:R-:W-:Y:S02]  /*22e0*/  LOP3.LUT R26, R37, R41, R26, 0x96, !PT ;  /* 0x00000029251a7212 */ /* 0x000fe400078e961a */
[----:B------:R-:W-:Y:S02]  /*22f0*/  LOP3.LUT R0, R25, R0, R47, 0x96, !PT ;  /* 0x0000000019007212 */ /* 0x000fe400078e962f */
[----:B------:R-:W-:Y:S02]  /*2300*/  LOP3.LUT R24, R35, R39, R24, 0x96, !PT ;  /* 0x0000002723187212 */ /* 0x000fe400078e9618 */
[----:B-----5:R-:W-:Y:S02]  /*2310*/  LOP3.LUT R13, R28, R27, RZ, 0x3c, !PT ;  /* 0x0000001b1c0d7212 */ /* 0x020fe400078e3cff */
[----:B------:R-:W-:-:S02]  /*2320*/  LOP3.LUT R3, R26, R33, RZ, 0x3c, !PT ;  /* 0x000000211a037212 */ /* 0x000fc400078e3cff */
[----:B------:R-:W-:Y:S02]  /*2330*/  LOP3.LUT R0, R0, R29, RZ, 0x3c, !PT ;  /* 0x0000001d00007212 */ /* 0x000fe400078e3cff */
[----:B------:R-:W-:Y:S01]  /*2340*/  LOP3.LUT R31, R24, R31, RZ, 0x3c, !PT ;  /* 0x0000001f181f7212 */ /* 0x000fe200078e3cff */
[----:B------:R-:W-:Y:S06]  /*2350*/  BRA `(.L_x_1410) ;  /* 0x0000009400e07947 */ /* 0x000fec0003800000 */
.L_x_1411:
        /* <DEDUP_REMOVED lines=37> */
.L_x_1422:
[----:B------:R-:W-:Y:S01]  /*25b0*/  IADD3 R5, PT, PT, R49, R18, RZ ;  /* 0x0000001231057210 */ /* 0x000fe20007ffe0ff */
[----:B------:R-:W-:-:S04]  /*25c0*/  IMAD R49, R0, R49, RZ ;  /* 0x0000003100317224 */ /* 0x000fc800078e02ff */
[----:B------:R-:W-:Y:S01]  /*25d0*/  IMAD.IADD R7, R5, 0x1, R18 ;  /* 0x0000000105077824 */ /* 0x000fe200078e0212 */
[----:B------:R-:W-:Y:S01]  /*25e0*/  SHF.R.U32.HI R13, RZ, 0x1, R49 ;  /* 0x00000001ff0d7819 */ /* 0x000fe20000011631 */
[----:B------:R-:W-:-:S03]  /*25f0*/  IMAD R5, R0, R5, RZ ;  /* 0x0000000500057224 */ /* 0x000fc600078e02ff */
[----:B------:R-:W-:Y:S01]  /*2600*/  IADD3 R49, PT, PT, R7, R18, RZ ;  /* 0x0000001207317210 */ /* 0x000fe20007ffe0ff */
[----:B------:R-:W-:Y:S01]  /*2610*/  IMAD R7, R0, R7, RZ ;  /* 0x0000000700077224 */ /* 0x000fe200078e02ff */
[----:B------:R-:W-:Y:S01]  /*2620*/  SHF.R.U32.HI R5, RZ, 0x1, R5 ;  /* 0x00000001ff057819 */ /* 0x000fe20000011605 */
[----:B------:R-:W-:-:S03]  /*2630*/  IMAD.WIDE.U32 R12, R13, 0x10, R50 ;  /* 0x000000100d0c7825 */ /* 0x000fc600078e0032 */
[----:B------:R-:W-:Y:S01]  /*2640*/  SHF.R.U32.HI R7, RZ, 0x1, R7 ;  /* 0x00000001ff077819 */ /* 0x000fe20000011607 */
[----:B------:R-:W-:Y:S02]  /*2650*/  IMAD R4, R0, R49, RZ ;  /* 0x0000003100047224 */ /* 0x000fe400078e02ff */
[----:B------:R-:W-:Y:S01]  /*2660*/  IMAD.WIDE.U32 R20, R5, 0x10, R50 ;  /* 0x0000001005147825 */ /* 0x000fe200078e0032 */
[----:B------:R-:W2:Y:S02]  /*2670*/  LDG.E.128 R12, desc[UR36][R12.64] ;  /* 0x000000240c0c7981 */ /* 0x000ea4000c1e1d00 */
[----:B------:R-:W-:Y:S01]  /*2680*/  SHF.R.U32.HI R9, RZ, 0x1, R4 ;  /* 0x00000001ff097819 */ /* 0x000fe20000011604 */
[--C-:B------:R-:W-:Y:S02]  /*2690*/  IMAD.WIDE.U32 R4, R7, 0x10, R50.reuse ;  /* 0x0000001007047825 */ /* 0x100fe400078e0032 */
[----:B------:R-:W3:Y:S02]  /*26a0*/  LDG.E.128 R20, desc[UR36][R20.64] ;  /* 0x0000002414147981 */ /* 0x000ee4000c1e1d00 */
[----:B------:R-:W-:-:S02]  /*26b0*/  IMAD.WIDE.U32 R8, R9, 0x10, R50 ;  /* 0x0000001009087825 */ /* 0x000fc400078e0032 */
[----:B------:R-:W4:Y:S04]  /*26c0*/  LDG.E.128 R4, desc[UR36][R4.64] ;  /* 0x0000002404047981 */ /* 0x000f28000c1e1d00 */
[----:B------:R-:W5:Y:S01]  /*26d0*/  LDG.E.128 R8, desc[UR36][R8.64] ;  /* 0x0000002408087981 */ /* 0x000f62000c1e1d00 */
[----:B------:R-:W-:-:S04]  /*26e0*/  IMAD.IADD R49, R49, 0x1, R18 ;  /* 0x0000000131317824 */ /* 0x000fc800078e0212 */
        /* <DEDUP_REMOVED lines=20> */
.L_x_1421:
[----:B------:R-:W-:Y:S05]  /*2830*/  BSYNC.RECONVERGENT B0 ;  /* 0x0000000000007941 */ /* 0x000fea0003800200 */
.L_x_1420:
        /* <DEDUP_REMOVED lines=27> */
.L_x_1424:
[----:B------:R-:W-:Y:S05]  /*29f0*/  BSYNC.RECONVERGENT B0 ;  /* 0x0000000000007941 */ /* 0x000fea0003800200 */
.L_x_1423:
[----:B------:R-:W-:Y:S04]  /*2a00*/  BSSY.RECONVERGENT B0, `(.L_x_1425) ;  /* 0x000001a000007945 */ /* 0x000fe80003800200 */
[----:B------:R-:W-:Y:S05]  /*2a10*/  @P0 BRA `(.L_x_1426) ;  /* 0x0000000000600947 */ /* 0x000fea0003800000 */
[----:B------:R-:W-:Y:S01]  /*2a20*/  IMAD.IADD R49, R49, 0x1, R18 ;  /* 0x0000000131317824 */ /* 0x000fe200078e0212 */
[----:B-----5:R-:W-:Y:S02]  /*2a30*/  LOP3.LUT R30, R12, R30, RZ, 0x3c, !PT ;  /* 0x0000001e0c1e7212 */ /* 0x020fe400078e3cff */
        /* <DEDUP_REMOVED lines=18> */
[----:B------:R-:W-:Y:S02]  /*2b60*/  @!P0 LOP3.LUT R43, R8, R43, RZ, 0x3c, !PT ;  /* 0x0000002b082b8212 */ /* 0x000fe400078e3cff */
[----:B------:R-:W-:Y:S02]  /*2b70*/  @!P0 LOP3.LUT R31, R9, R31, RZ, 0x3c, !PT ;  /* 0x0000001f091f8212 */ /* 0x000fe400078e3cff */
[----:B------:R-:W-:Y:S02]  /*2b80*/  @!P0 LOP3.LUT R47, R10, R47, RZ, 0x3c, !PT ;  /* 0x0000002f0a2f8212 */ /* 0x000fe400078e3cff */
[----:B------:R-:W-:-:S07]  /*2b90*/  @!P0 LOP3.LUT R33, R11, R33, RZ, 0x3c, !PT ;  /* 0x000000210b218212 */ /* 0x000fce00078e3cff */
.L_x_1426:
[----:B------:R-:W-:Y:S05]  /*2ba0*/  BSYNC.RECONVERGENT B0 ;  /* 0x0000000000007941 */ /* 0x000fea0003800200 */
.L_x_1425:
[----:B------:R-:W-:Y:S02]  /*2bb0*/  LOP3.LUT R28, R27, R3, R28, 0x96, !PT ;  /* 0x000000031b1c7212 */ /* 0x000fe400078e961c */
[----:B------:R-:W-:Y:S02]  /*2bc0*/  LOP3.LUT R30, R39, R35, R30, 0x96, !PT ;  /* 0x00000023271e7212 */ /* 0x000fe400078e961e */
[----:B------:R-:W-:Y:S02]  /*2bd0*/  LOP3.LUT R0, R41, R37, R26, 0x96, !PT ;  /* 0x0000002529007212 */ /* 0x000fe400078e961a */
[----:B------:R-:W-:Y:S02]  /*2be0*/  LOP3.LUT R24, R29, R25, R24, 0x96, !PT ;  /* 0x000000191d187212 */ /* 0x000fe400078e9618 */
[----:B------:R-:W-:Y:S02]  /*2bf0*/  LOP3.LUT R3, R28, R31, RZ, 0x3c, !PT ;  /* 0x0000001f1c037212 */ /* 0x000fe400078e3cff */
[----:B-----5:R-:W-:-:S02]  /*2c00*/  LOP3.LUT R13, R30, R43, RZ, 0x3c, !PT ;  /* 0x0000002b1e0d7212 */ /* 0x020fc400078e3cff */
[----:B------:R-:W-:Y:S02]  /*2c10*/  LOP3.LUT R0, R0, R47, RZ, 0x3c, !PT ;  /* 0x0000002f00007212 */ /* 0x000fe400078e3cff */
[----:B------:R-:W-:Y:S01]  /*2c20*/  LOP3.LUT R31, R24, R33, RZ, 0x3c, !PT ;  /* 0x00000021181f7212 */ /* 0x000fe200078e3cff */
[----:B------:R-:W-:Y:S06]  /*2c30*/  BRA `(.L_x_1410) ;  /* 0x0000008c00a87947 */ /* 0x000fec0003800000 */
.L_x_1419:
[----:B------:R-:W1:Y:S01]  /*2c40*/  LDCU UR4, c[0x0][0x39c] ;  /* 0x00007380ff0477ac */ /* 0x000e620008000800 */
[----:B------:R-:W2:Y:S01]  /*2c50*/  LDC R0, c[0x0][0x388] ;  /* 0x0000e200ff007b82 */ /* 0x000ea20000000800 */
[----:B------:R-:W-:Y:S07]  /*2c60*/  BSSY.RECONVERGENT B0, `(.L_x_1427) ;  /* 0x000044d000007945 */ /* 0x000fee0003800200 */
[----:B------:R-:W3:Y:S01]  /*2c70*/  LDC R6, c[0x0][0x38c] ;  /* 0x0000e300ff067b82 */ /* 0x000ee20000000800 */
[----:B-1----:R-:W-:-:S05]  /*2c80*/  MOV R50, UR4 ;  /* 0x0000000400327c02 */ /* 0x002fca0008000f00 */
[----:B------:R-:W-:Y:S01]  /*2c90*/  IMAD R3, R50, 0x3, R41 ;  /* 0x0000000332037824 */ /* 0x000fe200078e0229 */
[-C--:B--2---:R-:W-:Y:S01]  /*2ca0*/  MOV R5, R0.reuse ;  /* 0x0000000000057202 */ /* 0x084fe20000000f00 */
[--C-:B------:R-:W-:Y:S01]  /*2cb0*/  IMAD.MOV.U32 R7, RZ, RZ, R0.reuse ;  /* 0x000000ffff077224 */ /* 0x100fe200078e0000 */
[----:B------:R-:W-:Y:S01]  /*2cc0*/  MOV R4, R0 ;  /* 0x0000000000047202 */ /* 0x000fe20000000f00 */
[--C-:B------:R-:W-:Y:S01]  /*2cd0*/  IMAD.MOV.U32 R33, RZ, RZ, R0.reuse ;  /* 0x000000ffff217224 */ /* 0x100fe200078e0000 */
[----:B------:R-:W-:Y:S01]  /*2ce0*/  ISETP.GE.U32.AND P0, PT, R3, R46, PT ;  /* 0x0000002e0300720c */ /* 0x000fe20003f06070 */
        /* <DEDUP_REMOVED lines=9> */
[----:B------:R-:W-:-:S03]  /*2d80*/  MOV R38, R6 ;  /* 0x0000000600267202 */ /* 0x000fc60000000f00 */
[----:B------:R-:W-:Y:S05]  /*2d90*/  @P0 BRA `(.L_x_1428) ;  /* 0x0000004000e40947 */ /* 0x000fea0003800000 */
[----:B------:R-:W-:-:S13]  /*2da0*/  ISETP.NE.AND P0, PT, R12, RZ, PT ;  /* 0x000000ff0c00720c */ /* 0x000fda0003f05270 */
[----:B------:R1:W5:Y:S01]  /*2db0*/  @!P0 LDG.E.128 R8, desc[UR36][R48.64] ;  /* 0x0000002430088981 */ /* 0x000362000c1e1d00 */
        /* <DEDUP_REMOVED lines=17> */
.L_x_1434:
[----:B------:R-:W1:Y:S01]  /*2ed0*/  LDCU UR4, c[0x0][0x39c] ;  /* 0x00007380ff0477ac */ /* 0x000e620008000800 */
[--C-:B-----5:R-:W-:Y:S01]  /*2ee0*/  @!P0 IMAD.MOV.U32 R30, RZ, RZ, R10.reuse ;  /* 0x000000ffff1e8224 */ /* 0x120fe200078e000a */
[-C--:B------:R-:W-:Y:S01]  /*2ef0*/  @!P0 MOV R31, R11.reuse ;  /* 0x0000000b001f8202 */ /* 0x080fe20000000f00 */
[--C-:B------:R-:W-:Y:S01]  /*2f00*/  @!P0 IMAD.MOV.U32 R26, RZ, RZ, R10.reuse ;  /* 0x000000ffff1a8224 */ /* 0x100fe200078e000a */
[-C--:B------:R-:W-:Y:S01]  /*2f10*/  @!P0 MOV R27, R11.reuse ;  /* 0x0000000b001b8202 */ /* 0x080fe20000000f00 */
[----:B------:R-:W-:Y:S01]  /*2f20*/  @!P0 IMAD.MOV.U32 R22, RZ, RZ, R10 ;  /* 0x000000ffff168224 */ /* 0x000fe200078e000a */
[----:B------:R-:W-:Y:S01]  /*2f30*/  @!P0 MOV R23, R11 ;  /* 0x0000000b00178202 */ /* 0x000fe20000000f00 */
[----:B------:R-:W-:Y:S01]  /*2f40*/  @!P0 IMAD.MOV.U32 R12, RZ, RZ, R8 ;  /* 0x000000ffff0c8224 */ /* 0x000fe200078e0008 */
[----:B------:R-:W-:Y:S01]  /*2f50*/  @!P0 MOV R13, R9 ;  /* 0x00000009000d8202 */ /* 0x000fe20000000f00 */
[----:B------:R-:W-:Y:S01]  /*2f60*/  @!P0 IMAD.MOV.U32 R14, RZ, RZ, R10 ;  /* 0x000000ffff0e8224 */ /* 0x000fe200078e000a */
        /* <DEDUP_REMOVED lines=303> */
.L_x_1430:
[----:B------:R-:W-:-:S04]  /*4260*/  LOP3.LUT R23, R20, 0xfffffff0, RZ, 0xc0, !PT ;  /* 0xfffffff014177812 */ /* 0x000fc800078ec0ff */
[----:B------:R-:W-:-:S05]  /*4270*/  IADD3 R22, P1, PT, R23, R48, RZ ;  /* 0x0000003017167210 */ /* 0x000fca0007f3e0ff */
[----:B------:R-:W-:-:S06]  /*4280*/  IMAD.X R23, RZ, RZ, R49, P1 ;  /* 0x000000ffff177224 */ /* 0x000fcc00008e0631 */
[----:B------:R-:W5:Y:S01]  /*4290*/  LDG.E.128 R20, desc[UR36][R22.64] ;  /* 0x0000002416147981 */ /* 0x000f62000c1e1d00 */
        /* <DEDUP_REMOVED lines=237> */
.L_x_1431:
        /* <DEDUP_REMOVED lines=241> */
.L_x_1432:
        /* <DEDUP_REMOVED lines=240> */
.L_x_1433:
[----:B------:R-:W-:-:S04]  /*6f80*/  LOP3.LUT R13, R46, 0xfffffff0, RZ, 0xc0, !PT ;  /* 0xfffffff02e0d7812 */ /* 0x000fc800078ec0ff */
[----:B------:R-:W-:-:S05]  /*6f90*/  IADD3 R12, P1, PT, R13, R48, RZ ;  /* 0x000000300d0c7210 */ /* 0x000fca0007f3e0ff */
[----:B------:R-:W-:-:S06]  /*6fa0*/  IMAD.X R13, RZ, RZ, R49, P1 ;  /* 0x000000ffff0d7224 */ /* 0x000fcc00008e0631 */
[----:B------:R-:W5:Y:S02]  /*6fb0*/  LDG.E.128 R12, desc[UR36][R12.64] ;  /* 0x000000240c0c7981 */ /* 0x000f64000c1e1d00 */
.L_x_1429:
        /* <DEDUP_REMOVED lines=12> */
[----:B--2---:R-:W-:Y:S02]  /*7080*/  MOV R46, UR5 ;  /* 0x00000005002e7c02 */ /* 0x004fe40008000f00 */
[----:B------:R-:W-:Y:S02]  /*7090*/  LOP3.LUT R7, R7, R28, RZ, 0x3c, !PT ;  /* 0x0000001c07077212 */ /* 0x000fe400078e3cff */
[----:B------:R-:W-:-:S02]  /*70a0*/  ISETP.GE.U32.AND P1, PT, R47, R46, PT ;  /* 0x0000002e2f00720c */ /* 0x000fc40003f26070 */
[----:B------:R-:W-:Y:S02]  /*70b0*/  LOP3.LUT R34, R34, R29, RZ, 0x3c, !PT ;  /* 0x0000001d22227212 */ /* 0x000fe400078e3cff */
[----:B------:R-:W-:Y:S02]  /*70c0*/  LOP3.LUT R5, R5, R30, RZ, 0x3c, !PT ;  /* 0x0000001e05057212 */ /* 0x000fe400078e3cff */
[----:B------:R-:W-:Y:S02]  /*70d0*/  LOP3.LUT R32, R32, R31, RZ, 0x3c, !PT ;  /* 0x0000001f20207212 */ /* 0x000fe400078e3cff */
[----:B------:R-:W-:Y:S02]  /*70e0*/  LOP3.LUT R3, R3, R12, RZ, 0x3c, !PT ;  /* 0x0000000c03037212 */ /* 0x000fe400078e3cff */
[----:B------:R-:W-:Y:S02]  /*70f0*/  LOP3.LUT R18, R18, R13, RZ, 0x3c, !PT ;  /* 0x0000000d12127212 */ /* 0x000fe400078e3cff */
[----:B------:R-:W-:-:S02]  /*7100*/  LOP3.LUT R0, R0, R14, RZ, 0x3c, !PT ;  /* 0x0000000e00007212 */ /* 0x000fc400078e3cff */
[----:B------:R-:W-:Y:S01]  /*7110*/  LOP3.LUT R6, R6, R15, RZ, 0x3c, !PT ;  /* 0x0000000f06067212 */ /* 0x000fe200078e3cff */
[----:B------:R-:W-:Y:S06]  /*7120*/  @!P1 BRA `(.L_x_1434) ;  /* 0xffffffbc00689947 */ /* 0x000fec000383ffff */
.L_x_1428:
[----:B0-----:R-:W-:Y:S05]  /*7130*/  BSYNC.RECONVERGENT B0 ;  /* 0x0000000000007941 */ /* 0x001fea0003800200 */
.L_x_1427:
        /* <DEDUP_REMOVED lines=284> */
.L_x_1438:
[----:B------:R-:W-:Y:S02]  /*8300*/  SHF.R.U32.HI R20, RZ, 0x4, R20 ;  /* 0x00000004ff147819 */ /* 0x000fe40000011614 */
[----:B------:R-:W-:-:S07]  /*8310*/  MOV R21, RZ ;  /* 0x000000ff00157202 */ /* 0x000fce0000000f00 */
.L_x_1437:
[----:B------:R-:W0:Y:S02]  /*8320*/  LDCU.64 UR4, c[0x0][0x760] ;  /* 0x0000ec00ff0477ac */ /* 0x000e240008000a00 */
[----:B0-----:R-:W-:-:S05]  /*8330*/  IADD3 R48, P1, PT, R42, UR4, RZ ;  /* 0x000000042a307c10 */ /* 0x001fca000ff3e0ff */
[----:B------:R-:W-:Y:S01]  /*8340*/  IMAD.X R42, RZ, RZ, UR5, P1 ;  /* 0x00000005ff2a7e24 */ /* 0x000fe200088e06ff */
[----:B------:R-:W-:-:S04]  /*8350*/  LEA R22, P1, R20, R48, 0x4 ;  /* 0x0000003014167211 */ /* 0x000fc800078220ff */
[----:B------:R-:W-:-:S06]  /*8360*/  LEA.HI.X R23, R20, R42, R21, 0x4, P1 ;  /* 0x0000002a14177211 */ /* 0x000fcc00008f2415 */
[----:B------:R-:W5:Y:S01]  /*8370*/  LDG.E.128 R20, desc[UR36][R22.64] ;  /* 0x0000002416147981 */ /* 0x000f62000c1e1d00 */
[----:B------:R-:W-:-:S04]  /*8380*/  IADD3 R9, PT, PT, R41, R50, RZ ;  /* 0x0000003229097210 */ /* 0x000fc80007ffe0ff */
        /* <DEDUP_REMOVED lines=277> */
.L_x_1440:
[----:B------:R-:W-:Y:S01]  /*94e0*/  SHF.R.U32.HI R26, RZ, 0x4, R26 ;  /* 0x00000004ff1a7819 */ /* 0x000fe2000001161a */
[----:B------:R-:W-:-:S07]  /*94f0*/  IMAD.MOV.U32 R27, RZ, RZ, RZ ;  /* 0x000000ffff1b7224 */ /* 0x000fce00078e00ff */
.L_x_1439:
        /* <DEDUP_REMOVED lines=281> */
.L_x_1442:
[----:B------:R-:W-:Y:S01]  /*a690*/  SHF.R.U32.HI R30, RZ, 0x4, R30 ;  /* 0x00000004ff1e7819 */ /* 0x000fe2000001161e */
[----:B------:R-:W-:-:S07]  /*a6a0*/  IMAD.MOV.U32 R31, RZ, RZ, RZ ;  /* 0x000000ffff1f7224 */ /* 0x000fce00078e00ff */
.L_x_1441:
        /* <DEDUP_REMOVED lines=281> */
.L_x_1444:
[----:B------:R-:W-:Y:S01]  /*b840*/  SHF.R.U32.HI R12, RZ, 0x4, R12 ;  /* 0x00000004ff0c7819 */ /* 0x000fe2000001160c */
[----:B------:R-:W-:-:S07]  /*b850*/  IMAD.MOV.U32 R13, RZ, RZ, RZ ;  /* 0x000000ffff0d7224 */ /* 0x000fce00078e00ff */
.L_x_1443:
[----:B------:R-:W-:-:S04]  /*b860*/  LEA R14, P0, R12, R48, 0x4 ;  /* 0x000000300c0e7211 */ /* 0x000fc800078020ff */
[----:B------:R-:W-:-:S06]  /*b870*/  LEA.HI.X R15, R12, R42, R13, 0x4, P0 ;  /* 0x0000002a0c0f7211 */ /* 0x000fcc00000f240d */
[----:B------:R-:W5:Y:S03]  /*b880*/  LDG.E.128 R12, desc[UR36][R14.64] ;  /* 0x000000240e0c7981 */ /* 0x000f66000c1e1d00 */
.L_x_1436:
[----:B------:R-:W-:Y:S05]  /*b890*/  BSYNC.RECONVERGENT B0 ;  /* 0x0000000000007941 */ /* 0x000fea0003800200 */
.L_x_1435:
[----:B------:R-:W-:Y:S01]  /*b8a0*/  ISETP.GE.U32.AND P0, PT, R41, R46, PT ;  /* 0x0000002e2900720c */ /* 0x000fe20003f06070 */
[----:B------:R-:W-:-:S12]  /*b8b0*/  BSSY.RECONVERGENT B0, `(.L_x_1445) ;  /* 0x000001a000007945 */ /* 0x000fd80003800200 */
        /* <DEDUP_REMOVED lines=25> */
.L_x_1446:
[----:B------:R-:W-:Y:S05]  /*ba50*/  BSYNC.RECONVERGENT B0 ;  /* 0x0000000000007941 */ /* 0x000fea0003800200 */
.L_x_1445:
[----:B------:R-:W-:Y:S02]  /*ba60*/  LOP3.LUT R40, R7, R33, R40, 0x96, !PT ;  /* 0x0000002107287212 */ /* 0x000fe400078e9628 */
[----:B------:R-:W-:Y:S02]  /*ba70*/  LOP3.LUT R37, R34, R37, R38, 0x96, !PT ;  /* 0x0000002522257212 */ /* 0x000fe400078e9626 */
[----:B------:R-:W-:Y:S02]  /*ba80*/  LOP3.LUT R5, R5, R4, R39, 0x96, !PT ;  /* 0x0000000405057212 */ /* 0x000fe400078e9627 */
[----:B-----5:R-:W-:Y:S02]  /*ba90*/  LOP3.LUT R31, R32, R35, R36, 0x96, !PT ;  /* 0x00000023201f7212 */ /* 0x020fe400078e9624 */
[----:B------:R-:W-:Y:S02]  /*baa0*/  LOP3.LUT R13, R40, R3, RZ, 0x3c, !PT ;  /* 0x00000003280d7212 */ /* 0x000fe400078e3cff */
[----:B------:R-:W-:-:S02]  /*bab0*/  LOP3.LUT R3, R37, R18, RZ, 0x3c, !PT ;  /* 0x0000001225037212 */ /* 0x000fc400078e3cff */
[----:B------:R-:W-:Y:S02]  /*bac0*/  LOP3.LUT R0, R5, R0, RZ, 0x3c, !PT ;  /* 0x0000000005007212 */ /* 0x000fe400078e3cff */
[----:B------:R-:W-:-:S07]  /*bad0*/  LOP3.LUT R31, R31, R6, RZ, 0x3c, !PT ;  /* 0x000000061f1f7212 */ /* 0x000fce00078e3cff */
.L_x_1410:
[----:B------:R-:W-:-:S07]  /*bae0*/  MOV R6, R13 ;  /* 0x0000000d00067202 */ /* 0x000fce0000000f00 */
.L_x_1398:
[----:B------:R-:W-:Y:S05]  /*baf0*/  BSYNC.RECONVERGENT B6 ;  /* 0x0000000000067941 */ /* 0x000fea0003800200 */
.L_x_1397:
[----:B------:R-:W2:Y:S02]  /*bb00*/  LDCU UR4, c[0x0][0x3ac] ;  /* 0x00007580ff0477ac */ /* 0x000ea40008000800 */
[----:B--2---:R-:W-:-:S09]  /*bb10*/  UISETP.NE.AND UP0, UPT, UR4, URZ, UPT ;  /* 0x000000ff0400728c */ /* 0x004fd2000bf05270 */
[----:B------:R-:W-:Y:S05]  /*bb20*/  BRA.U !UP0, `(.L_x_1447) ;  /* 0x0000000108987547 */ /* 0x000fea000b800000 */
[----:B------:R-:W2:Y:S01]  /*bb30*/  S2R R8, SR_CgaCtaId ;  /* 0x0000000000087919 */ /* 0x000ea20000008800 */
[----:B------:R-:W3:Y:S01]  /*bb40*/  LDC R12, c[0x0][0x360] ;  /* 0x0000d800ff0c7b82 */ /* 0x000ee20000000800 */
[----:B------:R-:W-:Y:S01]  /*bb50*/  MOV R4, 0x400 ;  /* 0x0000040000047802 */ /* 0x000fe20000000f00 */
[----:B------:R-:W-:Y:S01]  /*bb60*/  IMAD.MOV.U32 R30, RZ, RZ, R0 ;  /* 0x000000ffff1e7224 */ /* 0x000fe200078e0000 */
[----:B------:R-:W-:Y:S02]  /*bb70*/  MOV R28, R6 ;  /* 0x00000006001c7202 */ /* 0x000fe40000000f00 */
[----:B------:R-:W-:Y:S02]  /*bb80*/  IADD3 R5, PT, PT, R4, 0x10, RZ ;  /* 0x0000001004057810 */ /* 0x000fe40007ffe0ff */
[----:B------:R-:W-:Y:S01]  /*bb90*/  MOV R29, R3 ;  /* 0x00000003001d7202 */ /* 0x000fe20000000f00 */
[----:B------:R-:W4:Y:S01]  /*bba0*/  LDC R13, c[0x0][0x364] ;  /* 0x0000d900ff0d7b82 */ /* 0x000f220000000800 */
[----:B---3--:R-:W-:Y:S01]  /*bbb0*/  IMAD R4, R16, R12, R19 ;  /* 0x0000000c10047224 */ /* 0x008fe200078e0213 */
[----:B--2---:R-:W-:-:S02]  /*bbc0*/  LEA R5, R8, R5, 0x18 ;  /* 0x0000000508057211 */ /* 0x004fc400078ec0ff */
[----:B----4-:R-:W-:-:S03]  /*bbd0*/  ISETP.GE.U32.AND P0, PT, R13, 0x2, PT ;  /* 0x000000020d00780c */ /* 0x010fc60003f06070 */
[----:B------:R-:W-:-:S05]  /*bbe0*/  IMAD R7, R4, 0x10, R5 ;  /* 0x0000001004077824 */ /* 0x000fca00078e0205 */
[----:B------:R2:W-:Y:S05]  /*bbf0*/  STS.128 [R7], R28 ;  /* 0x0000001c07007388 */ /* 0x0005ea0000000c00 */
[----:B------:R-:W-:Y:S05]  /*bc00*/  @!P0 BRA `(.L_x_1447) ;  /* 0x0000000000608947 */ /* 0x000fea0003800000 */
[----:B------:R-:W-:-:S07]  /*bc10*/  MOV R4, R13 ;  /* 0x0000000d00047202 */ /* 0x000fce0000000f00 */
.L_x_1450:
        /* <DEDUP_REMOVED lines=8> */
[----:B---3--:R-:W-:Y:S05]  /*bca0*/  @P0 BRA `(.L_x_1449) ;  /* 0x00000000002c0947 */ /* 0x008fea0003800000 */
[----:B------:R-:W-:-:S04]  /*bcb0*/  IMAD R4, R8, R12, R19 ;  /* 0x0000000c08047224 */ /* 0x000fc800078e0213 */
[----:B------:R-:W-:-:S05]  /*bcc0*/  IMAD R4, R4, 0x10, R5 ;  /* 0x0000001004047824 */ /* 0x000fca00078e0205 */
[----:B------:R-:W3:Y:S02]  /*bcd0*/  LDS.128 R8, [R4] ;  /* 0x0000000004087984 */ /* 0x000ee40000000c00 */
[----:B---3--:R-:W-:Y:S02]  /*bce0*/  LOP3.LUT R0, R10, R0, RZ, 0x3c, !PT ;  /* 0x000000000a007212 */ /* 0x008fe400078e3cff */
[----:B------:R-:W-:Y:S02]  /*bcf0*/  LOP3.LUT R6, R8, R6, RZ, 0x3c, !PT ;  /* 0x0000000608067212 */ /* 0x000fe400078e3cff */
[----:B------:R-:W-:Y:S01]  /*bd00*/  LOP3.LUT R3, R9, R3, RZ, 0x3c, !PT ;  /* 0x0000000309037212 */ /* 0x000fe200078e3cff */
[----:B--2---:R-:W-:Y:S01]  /*bd10*/  IMAD.MOV.U32 R30, RZ, RZ, R0 ;  /* 0x000000ffff1e7224 */ /* 0x004fe200078e0000 */
[----:B------:R-:W-:Y:S02]  /*bd20*/  LOP3.LUT R31, R11, R31, RZ, 0x3c, !PT ;  /* 0x0000001f0b1f7212 */ /* 0x000fe400078e3cff */
[----:B------:R-:W-:-:S02]  /*bd30*/  MOV R28, R6 ;  /* 0x00000006001c7202 */ /* 0x000fc40000000f00 */
[----:B------:R-:W-:-:S05]  /*bd40*/  MOV R29, R3 ;  /* 0x00000003001d7202 */ /* 0x000fca0000000f00 */
[----:B------:R3:W-:Y:S02]  /*bd50*/  STS.128 [R7], R28 ;  /* 0x0000001c07007388 */ /* 0x0007e40000000c00 */
.L_x_1449:
[----:B------:R-:W-:Y:S05]  /*bd60*/  BSYNC.RECONVERGENT B0 ;  /* 0x0000000000007941 */ /* 0x000fea0003800200 */
.L_x_1448:
[----:B------:R-:W-:Y:S01]  /*bd70*/  MOV R4, R15 ;  /* 0x0000000f00047202 */ /* 0x000fe20000000f00 */
[----:B------:R-:W-:Y:S06]  /*bd80*/  @P1 BRA `(.L_x_1450) ;  /* 0xfffffffc00a41947 */ /* 0x000fec000383ffff */
.L_x_1447:
[----:B------:R-:W4:Y:S02]  /*bd90*/  LDCU UR4, c[0x0][0x3a8] ;  /* 0x00007500ff0477ac */ /* 0x000f240008000800 */
[----:B----4-:R-:W-:-:S09]  /*bda0*/  UISETP.NE.AND UP0, UPT, UR4, URZ, UPT ;  /* 0x000000ff0400728c */ /* 0x010fd2000bf05270 */
[----:B------:R-:W-:Y:S05]  /*bdb0*/  BRA.U !UP0, `(.L_x_1451) ;  /* 0x0000000108e87547 */ /* 0x000fea000b800000 */
[----:B------:R-:W4:Y:S02]  /*bdc0*/  LDC R13, c[0x0][0x360] ;  /* 0x0000d800ff0d7b82 */ /* 0x000f240000000800 */
[----:B----4-:R-:W-:Y:S02]  /*bdd0*/  ISETP.GE.U32.AND P0, PT, R13, 0x21, PT ;  /* 0x000000210d00780c */ /* 0x010fe40003f06070 */
[----:B--23--:R-:W-:-:S11]  /*bde0*/  MOV R7, R13 ;  /* 0x0000000d00077202 */ /* 0x00cfd60000000f00 */
[----:B------:R-:W-:Y:S05]  /*bdf0*/  @!P0 BRA `(.L_x_1452) ;  /* 0x0000000000908947 */ /* 0x000fea0003800000 */
[----:B------:R-:W2:Y:S01]  /*be00*/  S2UR UR5, SR_CgaCtaId ;  /* 0x00000000000579c3 */ /* 0x000ea20000008800 */
[----:B------:R-:W-:Y:S01]  /*be10*/  UMOV UR4, 0x400 ;  /* 0x0000040000047882 */ /* 0x000fe20000000000 */
[----:B------:R-:W-:Y:S01]  /*be20*/  IMAD R4, R16, R13, R19 ;  /* 0x0000000d10047224 */ /* 0x000fe200078e0213 */
[----:B------:R-:W-:Y:S01]  /*be30*/  UIADD3 UR4, UPT, UPT, UR4, 0x10, URZ ;  /* 0x0000001004047890 */ /* 0x000fe2000fffe0ff */
[----:B------:R-:W-:Y:S01]  /*be40*/  IMAD.MOV.U32 R28, RZ, RZ, R6 ;  /* 0x000000ffff1c7224 */ /* 0x000fe200078e0006 */
[----:B------:R-:W-:Y:S01]  /*be50*/  MOV R29, R3 ;  /* 0x00000003001d7202 */ /* 0x000fe20000000f00 */
[----:B------:R-:W-:Y:S01]  /*be60*/  IMAD.MOV.U32 R7, RZ, RZ, 0x20 ;  /* 0x00000020ff077424 */ /* 0x000fe200078e00ff */
[----:B------:R-:W-:Y:S02]  /*be70*/  MOV R30, R0 ;  /* 0x00000000001e7202 */ /* 0x000fe40000000f00 */
[----:B------:R-:W-:Y:S01]  /*be80*/  ISETP.GE.U32.AND P0, PT, R13, 0x40, PT ;  /* 0x000000400d00780c */ /* 0x000fe20003f06070 */
[----:B--2---:R-:W-:-:S06]  /*be90*/  ULEA UR4, UR5, UR4, 0x18 ;  /* 0x0000000405047291 */ /* 0x004fcc000f8ec0ff */
[----:B------:R-:W-:-:S05]  /*bea0*/  LEA R5, R4, UR4, 0x4 ;  /* 0x0000000404057c11 */ /* 0x000fca000f8e20ff */
[----:B------:R2:W-:Y:S01]  /*beb0*/  STS.128 [R5], R28 ;  /* 0x0000001c05007388 */ /* 0x0005e20000000c00 */
[----:B------:R-:W-:Y:S05]  /*bec0*/  @!P0 BRA `(.L_x_1452) ;  /* 0x00000000005c8947 */ /* 0x000fea0003800000 */
[----:B------:R-:W-:-:S07]  /*bed0*/  MOV R4, R13 ;  /* 0x0000000d00047202 */ /* 0x000fce0000000f00 */
.L_x_1455:
        /* <DEDUP_REMOVED lines=9> */
[----:B------:R-:W-:-:S06]  /*bf70*/  IMAD R8, R12, 0x10, R5 ;  /* 0x000000100c087824 */ /* 0x000fcc00078e0205 */
        /* <DEDUP_REMOVED lines=9> */
.L_x_1454:
[----:B------:R-:W-:Y:S05]  /*c010*/  BSYNC.RECONVERGENT B0 ;  /* 0x0000000000007941 */ /* 0x000fea0003800200 */
.L_x_1453:
[----:B------:R-:W-:Y:S01]  /*c020*/  MOV R4, R12 ;  /* 0x0000000c00047202 */ /* 0x000fe20000000f00 */
[----:B------:R-:W-:Y:S06]  /*c030*/  @P1 BRA `(.L_x_1455) ;  /* 0xfffffffc00a81947 */ /* 0x000fec000383ffff */
.L_x_1452:
[----:B------:R-:W-:Y:S01]  /*c040*/  ISETP.GE.U32.AND P0, PT, R7, 0x2, PT ;  /* 0x000000020700780c */ /* 0x000fe20003f06070 */
[----:B------:R-:W-:Y:S05]  /*c050*/  WARPSYNC.ALL ;  /* 0x0000000000007948 */ /* 0x000fea0003800000 */
[----:B------:R-:W-:Y:S07]  /*c060*/  BAR.SYNC.DEFER_BLOCKING 0x0 ;  /* 0x0000000000007b1d */ /* 0x000fee0000010000 */
[----:B------:R-:W-:Y:S05]  /*c070*/  @!P0 BRA `(.L_x_1451) ;  /* 0x0000000000388947 */ /* 0x000fea0003800000 */
[----:B------:R-:W-:-:S07]  /*c080*/  HFMA2 R9, -RZ, RZ, 0, 5.9604644775390625e-08 ;  /* 0x00000001ff097431 */ /* 0x000fce00000001ff */
.L_x_1456:
[----:B------:R-:W-:Y:S01]  /*c090*/  IMAD.MOV.U32 R4, RZ, RZ, R0 ;  /* 0x000000ffff047224 */ /* 0x000fe200078e0000 */
[----:B--23--:R-:W-:Y:S01]  /*c0a0*/  MOV R5, R31 ;  /* 0x0000001f00057202 */ /* 0x00cfe20000000f00 */
[----:B------:R-:W2:Y:S04]  /*c0b0*/  SHFL.DOWN PT, R0, R3, R9, 0x1f ;  /* 0x08001f0903007589 */ /* 0x000ea800000e0000 */
[----:B------:R-:W3:Y:S04]  /*c0c0*/  SHFL.DOWN PT, R11, R6, R9, 0x1f ;  /* 0x08001f09060b7589 */ /* 0x000ee800000e0000 */
[----:B------:R-:W4:Y:S04]  /*c0d0*/  SHFL.DOWN PT, R13, R4, R9, 0x1f ;  /* 0x08001f09040d7589 */ /* 0x000f2800000e0000 */
[----:B------:R5:W0:Y:S02]  /*c0e0*/  SHFL.DOWN PT, R31, R5, R9, 0x1f ;  /* 0x08001f09051f7589 */ /* 0x000a2400000e0000 */
[----:B-----5:R-:W-:-:S02]  /*c0f0*/  SHF.L.U32 R9, R9, 0x1, RZ ;  /* 0x0000000109097819 */ /* 0x020fc400000006ff */
[----:B--2---:R-:W-:Y:S02]  /*c100*/  LOP3.LUT R3, R3, R0, RZ, 0x3c, !PT ;  /* 0x0000000003037212 */ /* 0x004fe400078e3cff */
[----:B------:R-:W-:Y:S02]  /*c110*/  ISETP.GE.AND P0, PT, R9, R7, PT ;  /* 0x000000070900720c */ /* 0x000fe40003f06270 */
[----:B---3--:R-:W-:Y:S02]  /*c120*/  LOP3.LUT R6, R6, R11, RZ, 0x3c, !PT ;  /* 0x0000000b06067212 */ /* 0x008fe400078e3cff */
[----:B----4-:R-:W-:Y:S02]  /*c130*/  LOP3.LUT R0, R4, R13, RZ, 0x3c, !PT ;  /* 0x0000000d04007212 */ /* 0x010fe400078e3cff */
[----:B0-----:R-:W-:-:S07]  /*c140*/  LOP3.LUT R31, R5, R31, RZ, 0x3c, !PT ;  /* 0x0000001f051f7212 */ /* 0x001fce00078e3cff */
[----:B------:R-:W-:Y:S05]  /*c150*/  @!P0 BRA `(.L_x_1456) ;  /* 0xfffffffc00cc8947 */ /* 0x000fea000383ffff */
.L_x_1451:
[----:B------:R-:W4:Y:S01]  /*c160*/  LDCU UR6, c[0x0][0x564] ;  /* 0x0000ac80ff0677ac */ /* 0x000f220008000800 */
[----:B------:R-:W-:Y:S01]  /*c170*/  IMAD.MOV.U32 R23, RZ, RZ, RZ ;  /* 0x000000ffff177224 */ /* 0x000fe200078e00ff */
[----:B----4-:R-:W-:-:S04]  /*c180*/  UIADD3 UR5, UPT, UPT, UR6, -0x1, URZ ;  /* 0xffffffff06057890 */ /* 0x010fc8000fffe0ff */
[----:B------:R-:W-:-:S04]  /*c190*/  UISETP.LT.U32.AND UP0, UPT, UR5, 0x18, UPT ;  /* 0x000000180500788c */ /* 0x000fc8000bf01070 */
[----:B------:R-:W-:Y:S02]  /*c1a0*/  USEL UR4, UR5, 0x18, UP0 ;  /* 0x0000001805047887 */ /* 0x000fe40008000000 */
[----:B------:R-:W-:Y:S02]  /*c1b0*/  UISETP.NE.AND UP0, UPT, UR6, URZ, UPT ;  /* 0x000000ff0600728c */ /* 0x000fe4000bf05270 */
[----:B------:R-:W-:-:S07]  /*c1c0*/  UIADD3 UR4, UPT, UPT, UR4, 0x1, URZ ;  /* 0x0000000104047890 */ /* 0x000fce000fffe0ff */
[----:B------:R-:W-:Y:S05]  /*c1d0*/  BRA.U !UP0, `(.L_x_1457) ;  /* 0x0000001108487547 */ /* 0x000fea000b800000 */
[----:B------:R-:W4:Y:S01]  /*c1e0*/  LDCU.64 UR8, c[0x0][0x568] ;  /* 0x0000ad00ff0877ac */ /* 0x000f220008000a00 */
[----:B------:R-:W-:Y:S02]  /*c1f0*/  MOV R4, RZ ;  /* 0x000000ff00047202 */ /* 0x000fe40000000f00 */
[----:B--23--:R-:W-:Y:S01]  /*c200*/  MOV R5, R45 ;  /* 0x0000002d00057202 */ /* 0x00cfe20000000f00 */
[----:B------:R-:W2:Y:S01]  /*c210*/  LDCU UR7, c[0x0][0x570] ;  /* 0x0000ae00ff0777ac */ /* 0x000ea20008000800 */
[----:B------:R-:W3:Y:S01]  /*c220*/  LDCU UR6, c[0x0][0x694] ;  /* 0x0000d280ff0677ac */ /* 0x000ee20008000800 */
[----:B------:R-:W-:Y:S01]  /*c230*/  UISETP.NE.AND UP1, UPT, UR5, URZ, UPT ;  /* 0x000000ff0500728c */ /* 0x000fe2000bf25270 */
[----:B----4-:R-:W-:-:S05]  /*c240*/  IMAD.HI.U32 R4, R45, UR9, R4 ;  /* 0x000000092d047c27 */ /* 0x010fca000f8e0004 */
[----:B--2---:R-:W-:-:S05]  /*c250*/  SHF.R.U32.HI R5, RZ, UR7, R4 ;  /* 0x00000007ff057c19 */ /* 0x004fca0008011604 */
[----:B------:R-:W-:-:S04]  /*c260*/  IMAD.MOV R7, RZ, RZ, -R5 ;  /* 0x000000ffff077224 */ /* 0x000fc800078e0a05 */
[----:B------:R-:W-:-:S04]  /*c270*/  IMAD R7, R7, UR8, R45 ;  /* 0x0000000807077c24 */ /* 0x000fc8000f8e022d */
[----:B---3--:R-:W-:Y:S01]  /*c280*/  IMAD R23, R7, UR6, RZ ;  /* 0x0000000607177c24 */ /* 0x008fe2000f8e02ff */
[----:B------:R-:W-:Y:S06]  /*c290*/  BRA.U !UP1, `(.L_x_1457) ;  /* 0x0000001109187547 */ /* 0x000fec000b800000 */
[----:B------:R-:W2:Y:S01]  /*c2a0*/  LDCU.64 UR8, c[0x0][0x578] ;  /* 0x0000af00ff0877ac */ /* 0x000ea20008000a00 */
[----:B------:R-:W-:Y:S01]  /*c2b0*/  HFMA2 R4, -RZ, RZ, 0, 0 ;  /* 0x00000000ff047431 */ /* 0x000fe200000001ff */
[----:B------:R-:W3:Y:S01]  /*c2c0*/  LDCU UR7, c[0x0][0x574] ;  /* 0x0000ae80ff0777ac */ /* 0x000ee20008000800 */
[----:B------:R-:W4:Y:S01]  /*c2d0*/  LDCU UR6, c[0x0][0x69c] ;  /* 0x0000d380ff0677ac */ /* 0x000f220008000800 */
[----:B------:R-:W-:Y:S02]  /*c2e0*/  UISETP.NE.AND UP1, UPT, UR4, 0x2, UPT ;  /* 0x000000020400788c */ /* 0x000fe4000bf25270 */
[----:B--2---:R-:W-:-:S05]  /*c2f0*/  IMAD.HI.U32 R8, R5, UR8, R4 ;  /* 0x0000000805087c27 */ /* 0x004fca000f8e0004 */
[----:B------:R-:W-:-:S04]  /*c300*/  SHF.R.U32.HI R9, RZ, UR9, R8 ;  /* 0x00000009ff097c19 */ /* 0x000fc80008011608 */
[----:B------:R-:W-:-:S05]  /*c310*/  IADD3 R4, PT, PT, -R9, RZ, RZ ;  /* 0x000000ff09047210 */ /* 0x000fca0007ffe1ff */
[----:B---3--:R-:W-:-:S04]  /*c320*/  IMAD R4, R4, UR7, R5 ;  /* 0x0000000704047c24 */ /* 0x008fc8000f8e0205 */
[----:B----4-:R-:W-:Y:S01]  /*c330*/  IMAD R23, R4, UR6, R23 ;  /* 0x0000000604177c24 */ /* 0x010fe2000f8e0217 */
[----:B------:R-:W-:Y:S06]  /*c340*/  BRA.U !UP1, `(.L_x_1457) ;  /* 0x0000000d09ec7547 */ /* 0x000fec000b800000 */
[----:B------:R-:W2:Y:S01]  /*c350*/  LDCU.64 UR8, c[0x0][0x580] ;  /* 0x0000b000ff0877ac */ /* 0x000ea20008000a00 */
[----:B------:R-:W-:Y:S01]  /*c360*/  IMAD.MOV.U32 R8, RZ, RZ, RZ ;  /* 0x000000ffff087224 */ /* 0x000fe200078e00ff */
[----:B------:R-:W3:Y:S01]  /*c370*/  LDCU UR7, c[0x0][0x588] ;  /* 0x0000b100ff0777ac */ /* 0x000ee20008000800 */
[----:B------:R-:W4:Y:S01]  /*c380*/  LDCU UR6, c[0x0][0x6a4] ;  /* 0x0000d480ff0677ac */ /* 0x000f220008000800 */
[----:B------:R-:W-:Y:S01]  /*c390*/  UISETP.NE.AND UP1, UPT, UR4, 0x3, UPT ;  /* 0x000000030400788c */ /* 0x000fe2000bf25270 */
[----:B--2---:R-:W-:-:S05]  /*c3a0*/  IMAD.HI.U32 R4, R9, UR9, R8 ;  /* 0x0000000909047c27 */ /* 0x004fca000f8e0008 */
[----:B---3--:R-:W-:-:S04]  /*c3b0*/  SHF.R.U32.HI R5, RZ, UR7, R4 ;  /* 0x00000007ff057c19 */ /* 0x008fc80008011604 */
[----:B------:R-:W-:-:S05]  /*c3c0*/  IADD3 R7, PT, PT, -R5, RZ, RZ ;  /* 0x000000ff05077210 */ /* 0x000fca0007ffe1ff */
[----:B------:R-:W-:-:S04]  /*c3d0*/  IMAD R8, R7, UR8, R9 ;  /* 0x0000000807087c24 */ /* 0x000fc8000f8e0209 */
[----:B----4-:R-:W-:Y:S01]  /*c3e0*/  IMAD R23, R8, UR6, R23 ;  /* 0x0000000608177c24 */ /* 0x010fe2000f8e0217 */
[----:B------:R-:W-:Y:S06]  /*c3f0*/  BRA.U !UP1, `(.L_x_1457) ;  /* 0x0000000d09c07547 */ /* 0x000fec000b800000 */
[----:B------:R-:W2:Y:S01]  /*c400*/  LDCU.64 UR8, c[0x0][0x590] ;  /* 0x0000b200ff0877ac */ /* 0x000ea20008000a00 */
[----:B------:R-:W-:Y:S01]  /*c410*/  MOV R4, RZ ;  /* 0x000000ff00047202 */ /* 0x000fe20000000f00 */
[----:B------:R-:W3:Y:S01]  /*c420*/  LDCU UR7, c[0x0][0x58c] ;  /* 0x0000b180ff0777ac */ /* 0x000ee20008000800 */
[----:B------:R-:W4:Y:S01]  /*c430*/  LDCU UR6, c[0x0][0x6ac] ;  /* 0x0000d580ff0677ac */ /* 0x000f220008000800 */
[----:B------:R-:W-:Y:S02]  /*c440*/  UISETP.NE.AND UP1, UPT, UR4, 0x4, UPT ;  /* 0x000000040400788c */ /* 0x000fe4000bf25270 */
[----:B--2---:R-:W-:-:S05]  /*c450*/  IMAD.HI.U32 R8, R5, UR8, R4 ;  /* 0x0000000805087c27 */ /* 0x004fca000f8e0004 */
[----:B------:R-:W-:-:S05]  /*c460*/  SHF.R.U32.HI R9, RZ, UR9, R8 ;  /* 0x00000009ff097c19 */ /* 0x000fca0008011608 */
[----:B------:R-:W-:-:S04]  /*c470*/  IMAD.MOV R4, RZ, RZ, -R9 ;  /* 0x000000ffff047224 */ /* 0x000fc800078e0a09 */
[----:B---3--:R-:W-:-:S04]  /*c480*/  IMAD R4, R4, UR7, R5 ;  /* 0x0000000704047c24 */ /* 0x008fc8000f8e0205 */
[----:B----4-:R-:W-:Y:S01]  /*c490*/  IMAD R23, R4, UR6, R23 ;  /* 0x0000000604177c24 */ /* 0x010fe2000f8e0217 */
[----:B------:R-:W-:Y:S06]  /*c4a0*/  BRA.U !UP1, `(.L_x_1457) ;  /* 0x0000000d09947547 */ /* 0x000fec000b800000 */
[----:B------:R-:W2:Y:S01]  /*c4b0*/  LDCU.64 UR8, c[0x0][0x598] ;  /* 0x0000b300ff0877ac */ /* 0x000ea20008000a00 */
[----:B------:R-:W-:Y:S01]  /*c4c0*/  HFMA2 R8, -RZ, RZ, 0, 0 ;  /* 0x00000000ff087431 */ /* 0x000fe200000001ff */
[----:B------:R-:W3:Y:S01]  /*c4d0*/  LDCU UR7, c[0x0][0x5a0] ;  /* 0x0000b400ff0777ac */ /* 0x000ee20008000800 */
[----:B------:R-:W4:Y:S01]  /*c4e0*/  LDCU UR6, c[0x0][0x6b4] ;  /* 0x0000d680ff0677ac */ /* 0x000f220008000800 */
[----:B------:R-:W-:Y:S02]  /*c4f0*/  UISETP.NE.AND UP1, UPT, UR4, 0x5, UPT ;  /* 0x000000050400788c */ /* 0x000fe4000bf25270 */
[----:B--2---:R-:W-:-:S05]  /*c500*/  IMAD.HI.U32 R4, R9, UR9, R8 ;  /* 0x0000000909047c27 */ /* 0x004fca000f8e0008 */
[----:B---3--:R-:W-:-:S04]  /*c510*/  SHF.R.U32.HI R5, RZ, UR7, R4 ;  /* 0x00000007ff057c19 */ /* 0x008fc80008011604 */
[----:B------:R-:W-:-:S05]  /*c520*/  IADD3 R7, PT, PT, -R5, RZ, RZ ;  /* 0x000000ff05077210 */ /* 0x000fca0007ffe1ff */
[----:B------:R-:W-:-:S04]  /*c530*/  IMAD R8, R7, UR8, R9 ;  /* 0x0000000807087c24 */ /* 0x000fc8000f8e0209 */
        /* <DEDUP_REMOVED lines=8> */
[----:B------:R-:W-:-:S04]  /*c5c0*/  SHF.R.U32.HI R9, RZ, UR9, R8 ;  /* 0x00000009ff097c19 */ /* 0x000fc80008011608 */
[----:B------:R-:W-:-:S05]  /*c5d0*/  IADD3 R4, PT, PT, -R9, RZ, RZ ;  /* 0x000000ff09047210 */ /* 0x000fca0007ffe1ff */
[----:B---3--:R-:W-:-:S04]  /*c5e0*/  IMAD R4, R4, UR7, R5 ;  /* 0x0000000704047c24 */ /* 0x008fc8000f8e0205 */
        /* <DEDUP_REMOVED lines=8> */
[----:B---3--:R-:W-:-:S05]  /*c670*/  SHF.R.U32.HI R5, RZ, UR7, R4 ;  /* 0x00000007ff057c19 */ /* 0x008fca0008011604 */
[----:B------:R-:W-:-:S04]  /*c680*/  IMAD.MOV R7, RZ, RZ, -R5 ;  /* 0x000000ffff077224 */ /* 0x000fc800078e0a05 */
[----:B------:R-:W-:-:S04]  /*c690*/  IMAD R8, R7, UR8, R9 ;  /* 0x0000000807087c24 */ /* 0x000fc8000f8e0209 */
        /* <DEDUP_REMOVED lines=192> */
[----:B------:R-:W4:Y:S03]  /*d2a0*/  LDCU UR6, c[0x0][0x754] ;  /* 0x0000ea80ff0677ac */ /* 0x000f260008000800 */
[----:B--2---:R-:W-:-:S05]  /*d2b0*/  IMAD.HI.U32 R4, R9, UR9, R8 ;  /* 0x0000000909047c27 */ /* 0x004fca000f8e0008 */
[----:B---3--:R-:W-:-:S05]  /*d2c0*/  SHF.R.U32.HI R4, RZ, UR7, R4 ;  /* 0x00000007ff047c19 */ /* 0x008fca0008011604 */
[----:B------:R-:W-:-:S04]  /*d2d0*/  IMAD.MOV R5, RZ, RZ, -R4 ;  /* 0x000000ffff057224 */ /* 0x000fc800078e0a04 */
[----:B------:R-:W-:-:S04]  /*d2e0*/  IMAD R8, R5, UR8, R9 ;  /* 0x0000000805087c24 */ /* 0x000fc8000f8e0209 */
[----:B----4-:R-:W-:-:S07]  /*d2f0*/  IMAD R23, R8, UR6, R23 ;  /* 0x0000000608177c24 */ /* 0x010fce000f8e0217 */
.L_x_1457:
[----:B------:R-:W-:Y:S01]  /*d300*/  MOV R22, RZ ;  /* 0x000000ff00167202 */ /* 0x000fe20000000f00 */
[----:B------:R-:W-:Y:S06]  /*d310*/  BRA.U !UP0, `(.L_x_1458) ;  /* 0x0000001108487547 */ /* 0x000fec000b800000 */
[----:B------:R-:W4:Y:S01]  /*d320*/  LDCU.64 UR8, c[0x0][0x568] ;  /* 0x0000ad00ff0877ac */ /* 0x000f220008000a00 */
[----:B--23--:R-:W-:Y:S01]  /*d330*/  IADD3 R5, PT, PT, R45, 0x1, RZ ;  /* 0x000000012d057810 */ /* 0x00cfe20007ffe0ff */
[----:B------:R-:W-:Y:S01]  /*d340*/  IMAD.MOV.U32 R4, RZ, RZ, RZ ;  /* 0x000000ffff047224 */ /* 0x000fe200078e00ff */
[----:B------:R-:W2:Y:S01]  /*d350*/  LDCU UR6, c[0x0][0x570] ;  /* 0x0000ae00ff0677ac */ /* 0x000ea20008000800 */
[----:B------:R-:W3:Y:S01]  /*d360*/  LDCU UR7, c[0x0][0x694] ;  /* 0x0000d280ff0777ac */ /* 0x000ee20008000800 */
[----:B------:R-:W-:Y:S01]  /*d370*/  UISETP.NE.AND UP1, UPT, UR5, URZ, UPT ;  /* 0x000000ff0500728c */ /* 0x000fe2000bf25270 */
[----:B----4-:R-:W-:-:S05]  /*d380*/  IMAD.HI.U32 R8, R5, UR9, R4 ;  /* 0x0000000905087c27 */ /* 0x010fca000f8e0004 */
[----:B--2---:R-:W-:-:S04]  /*d390*/  SHF.R.U32.HI R9, RZ, UR6, R8 ;  /* 0x00000006ff097c19 */ /* 0x004fc80008011608 */
[----:B------:R-:W-:-:S05]  /*d3a0*/  IADD3 R4, PT, PT, -R9, RZ, RZ ;  /* 0x000000ff09047210 */ /* 0x000fca0007ffe1ff */
        /* <DEDUP_REMOVED lines=259> */
[----:B------:R-:W4:Y:S02]  /*e3e0*/  LDCU UR7, c[0x0][0x754] ;  /* 0x0000ea80ff0777ac */ /* 0x000f240008000800 */
[----:B--2---:R-:W-:-:S05]  /*e3f0*/  IMAD.HI.U32 R4, R5, UR9, R4 ;  /* 0x0000000905047c27 */ /* 0x004fca000f8e0004 */
[----:B---3--:R-:W-:-:S04]  /*e400*/  SHF.R.U32.HI R4, RZ, UR6, R4 ;  /* 0x00000006ff047c19 */ /* 0x008fc80008011604 */
[----:B------:R-:W-:-:S05]  /*e410*/  IADD3 R4, PT, PT, -R4, RZ, RZ ;  /* 0x000000ff04047210 */ /* 0x000fca0007ffe1ff */
[----:B------:R-:W-:-:S04]  /*e420*/  IMAD R5, R4, UR8, R5 ;  /* 0x0000000804057c24 */ /* 0x000fc8000f8e0205 */
[----:B----4-:R-:W-:-:S07]  /*e430*/  IMAD R22, R5, UR7, R22 ;  /* 0x0000000705167c24 */ /* 0x010fce000f8e0216 */
.L_x_1458:
[----:B------:R-:W4:Y:S01]  /*e440*/  LDC.64 R8, c[0x0][0x778] ;  /* 0x0001de00ff087b82 */ /* 0x000f220000000a00 */
[----:B------:R-:W5:Y:S02]  /*e450*/  LDCU UR6, c[0x0][0x3b0] ;  /* 0x00007600ff0677ac */ /* 0x000f640008000800 */
[----:B-----5:R-:W-:Y:S01]  /*e460*/  UISETP.NE.AND UP1, UPT, UR6, URZ, UPT ;  /* 0x000000ff0600728c */ /* 0x020fe2000bf25270 */
[----:B----4-:R-:W-:Y:S02]  /*e470*/  ISETP.NE.U32.AND P0, PT, R8, RZ, PT ;  /* 0x000000ff0800720c */ /* 0x010fe40003f05070 */
[----:B------:R-:W-:Y:S02]  /*e480*/  IADD3 R4, P1, PT, R23, R8, RZ ;  /* 0x0000000817047210 */ /* 0x000fe40007f3e0ff */
[----:B------:R-:W-:Y:S02]  /*e490*/  ISETP.NE.AND.EX P0, PT, R9, RZ, PT, P0 ;  /* 0x000000ff0900720c */ /* 0x000fe40003f05300 */
[----:B--23--:R-:W-:-:S02]  /*e4a0*/  IADD3.X R5, PT, PT, RZ, R9, RZ, P1, !PT ;  /* 0x00000009ff057210 */ /* 0x00cfc40000ffe4ff */
[----:B------:R-:W-:Y:S02]  /*e4b0*/  SEL R4, R4, RZ, P0 ;  /* 0x000000ff04047207 */ /* 0x000fe40000000000 */
[----:B------:R-:W-:Y:S01]  /*e4c0*/  SEL R5, R5, RZ, P0 ;  /* 0x000000ff05057207 */ /* 0x000fe20000000000 */
[----:B------:R-:W-:Y:S06]  /*e4d0*/  BRA.U !UP1, `(.L_x_1459) ;  /* 0x0000003909a07547 */ /* 0x000fec000b800000 */
[----:B------:R-:W2:Y:S01]  /*e4e0*/  LDCU UR6, c[0x0][0x3b4] ;  /* 0x00007680ff0677ac */ /* 0x000ea20008000800 */
[----:B------:R-:W-:Y:S01]  /*e4f0*/  IMAD.MOV.U32 R22, RZ, RZ, RZ ;  /* 0x000000ffff167224 */ /* 0x000fe200078e00ff */
[----:B------:R-:W3:Y:S01]  /*e500*/  LDCU UR7, c[0x0][0x3b8] ;  /* 0x00007700ff0777ac */ /* 0x000ee20008000800 */
[----:B------:R-:W4:Y:S01]  /*e510*/  LDCU UR8, c[0x0][0x3a0] ;  /* 0x00007400ff0877ac */ /* 0x000f220008000800 */
[----:B--2---:R-:W-:-:S04]  /*e520*/  IMAD R7, R19, UR6, RZ ;  /* 0x0000000613077c24 */ /* 0x004fc8000f8e02ff */
[----:B---3--:R-:W-:-:S04]  /*e530*/  IMAD R8, R16, UR7, R7 ;  /* 0x0000000710087c24 */ /* 0x008fc8000f8e0207 */
[----:B----4-:R-:W-:-:S05]  /*e540*/  IMAD R8, R17, UR8, R8 ;  /* 0x0000000811087c24 */ /* 0x010fca000f8e0208 */
[----:B------:R-:W-:Y:S01]  /*e550*/  SHF.L.U32 R9, R8, 0x1, RZ ;  /* 0x0000000108097819 */ /* 0x000fe200000006ff */
[----:B------:R-:W-:Y:S06]  /*e560*/  BRA.U !UP0, `(.L_x_1460) ;  /* 0x0000001108447547 */ /* 0x000fec000b800000 */
[----:B------:R-:W2:Y:S01]  /*e570*/  LDCU.64 UR8, c[0x0][0x568] ;  /* 0x0000ad00ff0877ac */ /* 0x000ea20008000a00 */
[----:B------:R-:W-:Y:S01]  /*e580*/  MOV R8, RZ ;  /* 0x000000ff00087202 */ /* 0x000fe20000000f00 */
[----:B------:R-:W3:Y:S01]  /*e590*/  LDCU UR6, c[0x0][0x570] ;  /* 0x0000ae00ff0677ac */ /* 0x000ee20008000800 */
[----:B------:R-:W4:Y:S01]  /*e5a0*/  LDCU UR7, c[0x0][0x694] ;  /* 0x0000d280ff0777ac */ /* 0x000f220008000800 */
[----:B------:R-:W-:Y:S02]  /*e5b0*/  UISETP.NE.AND UP1, UPT, UR5, URZ, UPT ;  /* 0x000000ff0500728c */ /* 0x000fe4000bf25270 */
[----:B--2---:R-:W-:-:S05]  /*e5c0*/  IMAD.HI.U32 R10, R9, UR9, R8 ;  /* 0x00000009090a7c27 */ /* 0x004fca000f8e0008 */
[----:B---3--:R-:W-:-:S05]  /*e5d0*/  SHF.R.U32.HI R11, RZ, UR6, R10 ;  /* 0x00000006ff0b7c19 */ /* 0x008fca000801160a */
[----:B------:R-:W-:-:S04]  /*e5e0*/  IMAD.MOV R7, RZ, RZ, -R11 ;  /* 0x000000ffff077224 */ /* 0x000fc800078e0a0b */
[----:B------:R-:W-:-:S04]  /*e5f0*/  IMAD R7, R7, UR8, R9 ;  /* 0x0000000807077c24 */ /* 0x000fc8000f8e0209 */
[----:B----4-:R-:W-:Y:S01]  /*e600*/  IMAD R22, R7, UR7, RZ ;  /* 0x0000000707167c24 */ /* 0x010fe2000f8e02ff */
        /* <DEDUP_REMOVED lines=263> */
.L_x_1460:
[----:B------:R-:W-:Y:S01]  /*f680*/  MOV R18, RZ ;  /* 0x000000ff00127202 */ /* 0x000fe20000000f00 */
[----:B------:R-:W-:Y:S06]  /*f690*/  BRA.U !UP0, `(.L_x_1461) ;  /* 0x0000001108487547 */ /* 0x000fec000b800000 */
[----:B------:R-:W2:Y:S01]  /*f6a0*/  LDCU.64 UR8, c[0x0][0x568] ;  /* 0x0000ad00ff0877ac */ /* 0x000ea20008000a00 */
[----:B------:R-:W-:Y:S01]  /*f6b0*/  IADD3 R11, PT, PT, R9, 0x1, RZ ;  /* 0x00000001090b7810 */ /* 0x000fe20007ffe0ff */
[----:B------:R-:W-:Y:S01]  /*f6c0*/  IMAD.MOV.U32 R10, RZ, RZ, RZ ;  /* 0x000000ffff0a7224 */ /* 0x000fe200078e00ff */
[----:B------:R-:W3:Y:S01]  /*f6d0*/  LDCU UR6, c[0x0][0x570] ;  /* 0x0000ae00ff0677ac */ /* 0x000ee20008000800 */
[----:B------:R-:W4:Y:S01]  /*f6e0*/  LDCU UR7, c[0x0][0x694] ;  /* 0x0000d280ff0777ac */ /* 0x000f220008000800 */
[----:B------:R-:W-:Y:S01]  /*f6f0*/  UISETP.NE.AND UP0, UPT, UR5, URZ, UPT ;  /* 0x000000ff0500728c */ /* 0x000fe2000bf05270 */
[----:B--2---:R-:W-:-:S05]  /*f700*/  IMAD.HI.U32 R12, R11, UR9, R10 ;  /* 0x000000090b0c7c27 */ /* 0x004fca000f8e000a */
[----:B---3--:R-:W-:-:S04]  /*f710*/  SHF.R.U32.HI R13, RZ, UR6, R12 ;  /* 0x00000006ff0d7c19 */ /* 0x008fc8000801160c */
[----:B------:R-:W-:-:S05]  /*f720*/  IADD3 R7, PT, PT, -R13, RZ, RZ ;  /* 0x000000ff0d077210 */ /* 0x000fca0007ffe1ff */
        /* <DEDUP_REMOVED lines=265> */
.L_x_1461:
[----:B------:R-:W2:Y:S01]  /*107c0*/  LDCU UR4, c[0x0][0x398] ;  /* 0x00007300ff0477ac */ /* 0x000ea20008000800 */
[----:B------:R-:W-:Y:S01]  /*107d0*/  BSSY.RECONVERGENT B0, `(.L_x_1462) ;  /* 0x0000018000007945 */ /* 0x000fe20003800200 */
[----:B------:R-:W-:Y:S02]  /*107e0*/  LOP3.LUT P3, RZ, R19, R16, RZ, 0xfc, !PT ;  /* 0x0000001013ff7212 */ /* 0x000fe4000786fcff */
[----:B------:R-:W-:Y:S02]  /*107f0*/  PLOP3.LUT P0, PT, PT, PT, PT, 0x8, 0x80 ;  /* 0x000000000080781c */ /* 0x000fe40003f0e170 */
[----:B--2---:R-:W-:-:S13]  /*10800*/  ISETP.GE.AND P1, PT, R9, UR4, PT ;  /* 0x0000000409007c0c */ /* 0x004fda000bf26270 */
[----:B------:R-:W-:Y:S05]  /*10810*/  @P1 BRA `(.L_x_1463) ;  /* 0x00000000004c1947 */ /* 0x000fea0003800000 */
[----:B------:R-:W2:Y:S02]  /*10820*/  LDC.64 R10, c[0x0][0x3a8] ;  /* 0x0000ea00ff0a7b82 */ /* 0x000ea40000000a00 */
[----:B--2---:R-:W-:Y:S02]  /*10830*/  ISETP.NE.AND P2, PT, R10, RZ, PT ;  /* 0x000000ff0a00720c */ /* 0x004fe40003f45270 */
[----:B------:R-:W-:Y:S02]  /*10840*/  ISETP.NE.AND P1, PT, R11, RZ, PT ;  /* 0x000000ff0b00720c */ /* 0x000fe40003f25270 */
[----:B------:R-:W-:Y:S02]  /*10850*/  ISETP.NE.AND P2, PT, R19, RZ, P2 ;  /* 0x000000ff1300720c */ /* 0x000fe40001745270 */
[----:B------:R-:W-:-:S04]  /*10860*/  ISETP.NE.AND P1, PT, R16, RZ, P1 ;  /* 0x000000ff1000720c */ /* 0x000fc80000f25270 */
[----:B------:R-:W-:-:S13]  /*10870*/  PLOP3.LUT P2, PT, P2, P1, PT, 0xf8, 0x8f ;  /* 0x00000000008f781c */ /* 0x000fda0001743f70 */
[----:B------:R-:W-:Y:S05]  /*10880*/  @P2 BRA `(.L_x_1463) ;  /* 0x0000000000302947 */ /* 0x000fea0003800000 */
[----:B------:R-:W2:Y:S01]  /*10890*/  LDCU UR4, c[0x0][0x374] ;  /* 0x00006e80ff0477ac */ /* 0x000ea20008000800 */
[----:B------:R-:W3:Y:S01]  /*108a0*/  LDC.64 R8, c[0x0][0x780] ;  /* 0x0001e000ff087b82 */ /* 0x000ee20000000a00 */
[----:B------:R-:W-:Y:S01]  /*108b0*/  ISETP.NE.AND P0, PT, R10, RZ, PT ;  /* 0x000000ff0a00720c */ /* 0x000fe20003f05270 */
[----:B------:R-:W-:Y:S01]  /*108c0*/  IMAD.MOV.U32 R30, RZ, RZ, R0 ;  /* 0x000000ffff1e7224 */ /* 0x000fe200078e0000 */
[----:B------:R-:W4:Y:S01]  /*108d0*/  LDCU UR5, c[0x0][0x360] ;  /* 0x00006c00ff0577ac */ /* 0x000f220008000800 */
[----:B------:R-:W-:Y:S01]  /*108e0*/  MOV R7, R3 ;  /* 0x0000000300077202 */ /* 0x000fe20000000f00 */
[----:B--2---:R-:W-:-:S09]  /*108f0*/  IMAD R2, R17, UR4, R2 ;  /* 0x0000000411027c24 */ /* 0x004fd2000f8e0202 */
[----:B----4-:R-:W-:Y:S01]  /*10900*/  @!P0 IMAD R2, R2, UR5, R19 ;  /* 0x0000000502028c24 */ /* 0x010fe2000f8e0213 */
[----:B------:R-:W-:-:S03]  /*10910*/  PLOP3.LUT P0, PT, PT, PT, PT, 0x80, 0x8 ;  /* 0x000000000008781c */ /* 0x000fc60003f0f070 */
[----:B---3--:R-:W-:-:S05]  /*10920*/  IMAD.WIDE.U32 R8, R2, 0x10, R8 ;  /* 0x0000001002087825 */ /* 0x008fca00078e0008 */
[----:B------:R2:W-:Y:S04]  /*10930*/  STG.E.64 desc[UR36][R8.64], R6 ;  /* 0x0000000608007986 */ /* 0x0005e8000c101b24 */
[----:B------:R2:W-:Y:S02]  /*10940*/  STG.E.64 desc[UR36][R8.64+0x8], R30 ;  /* 0x0000081e08007986 */ /* 0x0005e4000c101b24 */
.L_x_1463:
[----:B------:R-:W-:Y:S05]  /*10950*/  BSYNC.RECONVERGENT B0 ;  /* 0x0000000000007941 */ /* 0x000fea0003800200 */
.L_x_1462:
        /* <DEDUP_REMOVED lines=14> */
[----:B--2---:R-:W2:Y:S01]  /*10a40*/  S2R R9, SR_LANEID ;  /* 0x0000000000097919 */ /* 0x004ea20000000000 */
[----:B------:R-:W-:Y:S01]  /*10a50*/  VOTEU.ANY UR5, UPT, PT ;  /* 0x0000000000057886 */ /* 0x000fe200038e0100 */
[----:B------:R-:W3:Y:S01]  /*10a60*/  LDC.64 R2, c[0x0][0x788] ;  /* 0x0001e200ff027b82 */ /* 0x000ee20000000a00 */
[----:B------:R-:W2:Y:S01]  /*10a70*/  FLO.U32 R6, UR5 ;  /* 0x0000000500067d00 */ /* 0x000ea200080e0000 */
[----:B------:R-:W4:Y:S01]  /*10a80*/  POPC R7, UR5 ;  /* 0x0000000500077d09 */ /* 0x000f220008000000 */
[----:B---3--:R-:W-:Y:S01]  /*10a90*/  IMAD.WIDE.U32 R2, R17, 0x4, R2 ;  /* 0x0000000411027825 */ /* 0x008fe200078e0002 */
[----:B--2---:R-:W-:-:S13]  /*10aa0*/  ISETP.EQ.U32.AND P1, PT, R6, R9, PT ;  /* 0x000000090600720c */ /* 0x004fda0003f22070 */
[----:B----4-:R-:W2:Y:S01]  /*10ab0*/  @P1 ATOMG.E.ADD.STRONG.GPU PT, R3, desc[UR36][R2.64], R7 ;  /* 0x80000007020319a8 */ /* 0x010ea200081ef124 */
[----:B------:R-:W3:Y:S01]  /*10ac0*/  S2UR UR6, SR_CgaCtaId ;  /* 0x00000000000679c3 */ /* 0x000ee20000008800 */
[----:B------:R-:W4:Y:S01]  /*10ad0*/  LDCU UR4, c[0x0][0x374] ;  /* 0x00006e80ff0477ac */ /* 0x000f220008000800 */
[----:B------:R-:W5:Y:S01]  /*10ae0*/  S2R R8, SR_LTMASK ;  /* 0x0000000000087919 */ /* 0x000f620000003900 */
[----:B----4-:R-:W-:Y:S01]  /*10af0*/  UIADD3 UR4, UPT, UPT, UR4, -0x1, URZ ;  /* 0xffffffff04047890 */ /* 0x010fe2000fffe0ff */
[----:B-----5:R-:W-:Y:S01]  /*10b00*/  LOP3.LUT R8, R8, UR5, RZ, 0xc0, !PT ;  /* 0x0000000508087c12 */ /* 0x020fe2000f8ec0ff */
[----:B------:R-:W-:Y:S02]  /*10b10*/  UMOV UR5, 0x400 ;  /* 0x0000040000057882 */ /* 0x000fe40000000000 */
[----:B---3--:R-:W-:Y:S01]  /*10b20*/  ULEA UR5, UR6, UR5, 0x18 ;  /* 0x0000000506057291 */ /* 0x008fe2000f8ec0ff */
[----:B------:R-:W3:Y:S01]  /*10b30*/  POPC R9, R8 ;  /* 0x0000000800097309 */ /* 0x000ee20000000000 */
[----:B--2---:R-:W3:Y:S02]  /*10b40*/  SHFL.IDX PT, R0, R3, R6, 0x1f ;  /* 0x00001f0603007589 */ /* 0x004ee400000e0000 */
[----:B---3--:R-:W-:-:S04]  /*10b50*/  IADD3 R0, PT, PT, R0, R9, RZ ;  /* 0x0000000900007210 */ /* 0x008fc80007ffe0ff */
[----:B------:R-:W-:-:S04]  /*10b60*/  ISETP.NE.AND P1, PT, R0, UR4, PT ;  /* 0x0000000400007c0c */ /* 0x000fc8000bf25270 */
[----:B------:R-:W-:-:S05]  /*10b70*/  SEL R0, RZ, 0x1, P1 ;  /* 0x00000001ff007807 */ /* 0x000fca0000800000 */
[----:B------:R3:W-:Y:S04]  /*10b80*/  STS.U8 [UR5], R0 ;  /* 0x00000000ff007988 */ /* 0x0007e80008000005 */
.L_x_1465:
[----:B------:R-:W-:Y:S05]  /*10b90*/  BSYNC.RECONVERGENT B0 ;  /* 0x0000000000007941 */ /* 0x000fea0003800200 */
.L_x_1464:
[----:B------:R-:W4:Y:S08]  /*10ba0*/  S2UR UR6, SR_CgaCtaId ;  /* 0x00000000000679c3 */ /* 0x000f300000008800 */
[----:B------:R-:W-:Y:S06]  /*10bb0*/  BAR.SYNC.DEFER_BLOCKING 0x0 ;  /* 0x0000000000007b1d */ /* 0x000fec0000010000 */
[----:B------:R-:W-:-:S02]  /*10bc0*/  UMOV UR4, 0x400 ;  /* 0x0000040000047882 */ /* 0x000fc40000000000 */
[----:B----4-:R-:W-:-:S09]  /*10bd0*/  ULEA UR5, UR6, UR4, 0x18 ;  /* 0x0000000406057291 */ /* 0x010fd2000f8ec0ff */
[----:B---3--:R-:W3:Y:S02]  /*10be0*/  LDS.U8 R0, [UR5] ;  /* 0x00000005ff007984 */ /* 0x008ee40008000000 */
[----:B---3--:R-:W-:-:S13]  /*10bf0*/  ISETP.NE.AND P1, PT, R0, RZ, PT ;  /* 0x000000ff0000720c */ /* 0x008fda0003f25270 */
        /* <DEDUP_REMOVED lines=10> */
[----:B------:R-:W3:Y:S01]  /*10ca0*/  LDCU UR5, c[0x0][0x3a8] ;  /* 0x00007500ff0577ac */ /* 0x000ee20008000800 */
[----:B------:R-:W-:Y:S01]  /*10cb0*/  BSSY.RECONVERGENT B0, `(.L_x_1466) ;  /* 0x0000046000007945 */ /* 0x000fe20003800200 */
[----:B------:R-:W4:Y:S01]  /*10cc0*/  LDCU.64 UR10, c[0x0][0x388] ;  /* 0x00007100ff0a77ac */ /* 0x000f220008000a00 */
[----:B---3--:R-:W-:Y:S01]  /*10cd0*/  UISETP.NE.AND UP0, UPT, UR5, URZ, UPT ;  /* 0x000000ff0500728c */ /* 0x008fe2000bf05270 */
[----:B----4-:R-:W-:Y:S01]  /*10ce0*/  MOV R0, UR10 ;  /* 0x0000000a00007c02 */ /* 0x010fe20008000f00 */
[----:B------:R-:W-:-:S07]  /*10cf0*/  IMAD.U32 R3, RZ, RZ, UR11 ;  /* 0x0000000bff037e24 */ /* 0x000fce000f8e00ff */
[----:B------:R-:W-:Y:S05]  /*10d00*/  BRA.U !UP0, `(.L_x_1467) ;  /* 0x0000000108847547 */ /* 0x000fea000b800000 */
[----:B------:R-:W3:Y:S01]  /*10d10*/  LDCU UR5, c[0x0][0x360] ;  /* 0x00006c00ff0577ac */ /* 0x000ee20008000800 */
[----:B------:R-:W-:Y:S02]  /*10d20*/  MOV R24, UR10 ;  /* 0x0000000a00187c02 */ /* 0x000fe40008000f00 */
[----:B------:R-:W-:Y:S01]  /*10d30*/  MOV R25, UR11 ;  /* 0x0000000b00197c02 */ /* 0x000fe20008000f00 */
[----:B------:R-:W4:Y:S01]  /*10d40*/  LDCU UR8, c[0x0][0x3a4] ;  /* 0x00007480ff0877ac */ /* 0x000f220008000800 */
[----:B---3--:R-:W-:-:S05]  /*10d50*/  IMAD R2, R16, UR5, R19 ;  /* 0x0000000510027c24 */ /* 0x008fca000f8e0213 */
[----:B----4-:R-:W-:-:S13]  /*10d60*/  ISETP.GE.U32.AND P1, PT, R2, UR8, PT ;  /* 0x0000000802007c0c */ /* 0x010fda000bf26070 */
[----:B------:R-:W-:Y:S05]  /*10d70*/  @P1 BRA `(.L_x_1468) ;  /* 0x0000000000e41947 */ /* 0x000fea0003800000 */
[----:B------:R-:W3:Y:S01]  /*10d80*/  LDCU UR7, c[0x0][0x374] ;  /* 0x00006e80ff0777ac */ /* 0x000ee20008000800 */
[----:B------:R-:W4:Y:S01]  /*10d90*/  LDC R13, c[0x0][0x364] ;  /* 0x0000d900ff0d7b82 */ /* 0x000f220000000800 */
[----:B------:R-:W-:Y:S01]  /*10da0*/  BSSY.RECONVERGENT B1, `(.L_x_1469) ;  /* 0x0000014000017945 */ /* 0x000fe20003800200 */
[----:B------:R-:W-:Y:S01]  /*10db0*/  IMAD.MOV.U32 R0, RZ, RZ, R2 ;  /* 0x000000ffff007224 */ /* 0x000fe200078e0002 */
[----:B------:R-:W-:Y:S01]  /*10dc0*/  MOV R15, UR10 ;  /* 0x0000000a000f7c02 */ /* 0x000fe20008000f00 */
[----:B------:R-:W-:Y:S01]  /*10dd0*/  IMAD.U32 R24, RZ, RZ, UR10 ;  /* 0x0000000aff187e24 */ /* 0x000fe2000f8e00ff */
[----:B------:R-:W-:Y:S02]  /*10de0*/  MOV R21, UR11 ;  /* 0x0000000b00157c02 */ /* 0x000fe40008000f00 */
[----:B------:R-:W-:Y:S01]  /*10df0*/  MOV R25, UR11 ;  /* 0x0000000b00197c02 */ /* 0x000fe20008000f00 */
[----:B------:R-:W0:Y:S01]  /*10e00*/  LDC.64 R10, c[0x0][0x780] ;  /* 0x0001e000ff0a7b82 */ /* 0x000e220000000a00 */
[----:B---3--:R-:W-:-:S02]  /*10e10*/  IMAD R17, R17, UR7, RZ ;  /* 0x0000000711117c24 */ /* 0x008fc4000f8e02ff */
[----:B----4-:R-:W-:-:S07]  /*10e20*/  IMAD R13, R13, UR5, RZ ;  /* 0x000000050d0d7c24 */ /* 0x010fce000f8e02ff */
.L_x_1470:
[----:B------:R-:W-:-:S05]  /*10e30*/  IADD3 R3, PT, PT, R17, R0, RZ ;  /* 0x0000000011037210 */ /* 0x000fca0007ffe0ff */
[----:B0-----:R-:W-:-:S05]  /*10e40*/  IMAD.WIDE.U32 R2, R3, 0x10, R10 ;  /* 0x0000001003027825 */ /* 0x001fca00078e000a */
[----:B--2---:R-:W2:Y:S04]  /*10e50*/  LDG.E.64 R6, desc[UR36][R2.64] ;  /* 0x0000002402067981 */ /* 0x004ea8000c1e1b00 */
[----:B------:R-:W3:Y:S01]  /*10e60*/  LDG.E.64 R8, desc[UR36][R2.64+0x8] ;  /* 0x0000082402087981 */ /* 0x000ee2000c1e1b00 */
[----:B------:R-:W-:-:S05]  /*10e70*/  IMAD.IADD R0, R13, 0x1, R0 ;  /* 0x000000010d007824 */ /* 0x000fca00078e0200 */
[----:B------:R-:W-:Y:S02]  /*10e80*/  ISETP.GE.U32.AND P1, PT, R0, UR8, PT ;  /* 0x0000000800007c0c */ /* 0x000fe4000bf26070 */
[----:B--2---:R-:W-:Y:S02]  /*10e90*/  LOP3.LUT R15, R6, R15, RZ, 0x3c, !PT ;  /* 0x0000000f060f7212 */ /* 0x004fe400078e3cff */
[----:B------:R-:W-:Y:S02]  /*10ea0*/  LOP3.LUT R21, R7, R21, RZ, 0x3c, !PT ;  /* 0x0000001507157212 */ /* 0x000fe400078e3cff */
[----:B---3--:R-:W-:Y:S02]  /*10eb0*/  LOP3.LUT R24, R8, R24, RZ, 0x3c, !PT ;  /* 0x0000001808187212 */ /* 0x008fe400078e3cff */
[----:B------:R-:W-:-:S05]  /*10ec0*/  LOP3.LUT R25, R9, R25, RZ, 0x3c, !PT ;  /* 0x0000001909197212 */ /* 0x000fca00078e3cff */
[----:B------:R-:W-:Y:S05]  /*10ed0*/  @!P1 BRA `(.L_x_1470) ;  /* 0xfffffffc00d49947 */ /* 0x000fea000383ffff */
[----:B------:R-:W-:Y:S05]  /*10ee0*/  BSYNC.RECONVERGENT B1 ;  /* 0x0000000000017941 */ /* 0x000fea0003800200 */
.L_x_1469:
[----:B------:R-:W-:Y:S02]  /*10ef0*/  MOV R0, R15 ;  /* 0x0000000f00007202 */ /* 0x000fe40000000f00 */
[----:B------:R-:W-:Y:S01]  /*10f00*/  MOV R3, R21 ;  /* 0x0000001500037202 */ /* 0x000fe20000000f00 */
[----:B------:R-:W-:Y:S06]  /*10f10*/  BRA `(.L_x_1468) ;  /* 0x00000000007c7947 */ /* 0x000fec0003800000 */
.L_x_1467:
[----:B------:R-:W3:Y:S01]  /*10f20*/  LDCU UR7, c[0x0][0x3a4] ;  /* 0x00007480ff0777ac */ /* 0x000ee20008000800 */
[----:B------:R-:W-:Y:S01]  /*10f30*/  IMAD.U32 R24, RZ, RZ, UR10 ;  /* 0x0000000aff187e24 */ /* 0x000fe2000f8e00ff */
[----:B------:R-:W-:Y:S02]  /*10f40*/  MOV R25, UR11 ;  /* 0x0000000b00197c02 */ /* 0x000fe40008000f00 */
[----:B---3--:R-:W-:-:S13]  /*10f50*/  ISETP.GE.U32.AND P1, PT, R16, UR7, PT ;  /* 0x0000000710007c0c */ /* 0x008fda000bf26070 */
[----:B------:R-:W-:Y:S05]  /*10f60*/  @P1 BRA `(.L_x_1468) ;  /* 0x0000000000681947 */ /* 0x000fea0003800000 */
[----:B------:R-:W3:Y:S01]  /*10f70*/  LDCU UR5, c[0x0][0x374] ;  /* 0x00006e80ff0577ac */ /* 0x000ee20008000800 */
[----:B------:R-:W4:Y:S01]  /*10f80*/  LDC R12, c[0x0][0x360] ;  /* 0x0000d800ff0c7b82 */ /* 0x000f220000000800 */
[----:B------:R-:W-:Y:S01]  /*10f90*/  BSSY.RECONVERGENT B1, `(.L_x_1471) ;  /* 0x0000015000017945 */ /* 0x000fe20003800200 */
[----:B------:R-:W-:Y:S01]  /*10fa0*/  MOV R15, UR10 ;  /* 0x0000000a000f7c02 */ /* 0x000fe20008000f00 */
[----:B------:R-:W-:Y:S01]  /*10fb0*/  IMAD.U32 R21, RZ, RZ, UR11 ;  /* 0x0000000bff157e24 */ /* 0x000fe2000f8e00ff */
[----:B------:R-:W-:Y:S01]  /*10fc0*/  MOV R24, UR10 ;  /* 0x0000000a00187c02 */ /* 0x000fe20008000f00 */
[----:B------:R-:W-:Y:S01]  /*10fd0*/  IMAD.MOV.U32 R0, RZ, RZ, R16 ;  /* 0x000000ffff007224 */ /* 0x000fe200078e0010 */
[----:B------:R-:W-:Y:S02]  /*10fe0*/  MOV R25, UR11 ;  /* 0x0000000b00197c02 */ /* 0x000fe40008000f00 */
[----:B------:R-:W0:Y:S08]  /*10ff0*/  LDC.64 R10, c[0x0][0x780] ;  /* 0x0001e000ff0a7b82 */ /* 0x000e300000000a00 */
[----:B------:R-:W0:Y:S01]  /*11000*/  LDC R13, c[0x0][0x364] ;  /* 0x0000d900ff0d7b82 */ /* 0x000e220000000800 */
[----:B---3--:R-:W-:-:S07]  /*11010*/  IMAD R17, R17, UR5, RZ ;  /* 0x0000000511117c24 */ /* 0x008fce000f8e02ff */
.L_x_1472:
[----:B------:R-:W-:-:S05]  /*11020*/  IADD3 R2, PT, PT, R17, R0, RZ ;  /* 0x0000000011027210 */ /* 0x000fca0007ffe0ff */
[----:B----4-:R-:W-:-:S04]  /*11030*/  IMAD R3, R2, R12, R19 ;  /* 0x0000000c02037224 */ /* 0x010fc800078e0213 */
[----:B0-----:R-:W-:-:S05]  /*11040*/  IMAD.WIDE.U32 R2, R3, 0x10, R10 ;  /* 0x0000001003027825 */ /* 0x001fca00078e000a */
[----:B--2---:R-:W2:Y:S04]  /*11050*/  LDG.E.64 R6, desc[UR36][R2.64] ;  /* 0x0000002402067981 */ /* 0x004ea8000c1e1b00 */
        /* <DEDUP_REMOVED lines=9> */
.L_x_1471:
[----:B------:R-:W-:Y:S01]  /*110f0*/  IMAD.MOV.U32 R0, RZ, RZ, R15 ;  /* 0x000000ffff007224 */ /* 0x000fe200078e000f */
[----:B------:R-:W-:-:S07]  /*11100*/  MOV R3, R21 ;  /* 0x0000001500037202 */ /* 0x000fce0000000f00 */
.L_x_1468:
[----:B------:R-:W-:Y:S05]  /*11110*/  BSYNC.RECONVERGENT B0 ;  /* 0x0000000000007941 */ /* 0x000fea0003800200 */
.L_x_1466:
[----:B------:R-:W3:Y:S01]  /*11120*/  LDCU UR5, c[0x0][0x360] ;  /* 0x00006c00ff0577ac */ /* 0x000ee20008000800 */
[----:B--2---:R-:W-:Y:S01]  /*11130*/  MOV R8, R0 ;  /* 0x0000000000087202 */ /* 0x004fe20000000f00 */
[----:B------:R-:W-:Y:S01]  /*11140*/  IMAD.MOV.U32 R9, RZ, RZ, R3 ;  /* 0x000000ffff097224 */ /* 0x000fe200078e0003 */
[----:B------:R-:W-:Y:S01]  /*11150*/  MOV R10, R24 ;  /* 0x00000018000a7202 */ /* 0x000fe20000000f00 */
[----:B------:R-:W-:Y:S01]  /*11160*/  UIADD3 UR4, UPT, UPT, UR4, 0x10, URZ ;  /* 0x0000001004047890 */ /* 0x000fe2000fffe0ff */
[----:B------:R-:W-:-:S03]  /*11170*/  MOV R11, R25 ;  /* 0x00000019000b7202 */ /* 0x000fc60000000f00 */
[----:B------:R-:W-:Y:S01]  /*11180*/  ULEA UR8, UR6, UR4, 0x18 ;  /* 0x0000000406087291 */ /* 0x000fe2000f8ec0ff */
[----:B------:R-:W2:Y:S01]  /*11190*/  LDCU UR6, c[0x0][0x364] ;  /* 0x00006c80ff0677ac */ /* 0x000ea20008000800 */
[----:B---3--:R-:W-:-:S05]  /*111a0*/  IMAD R2, R16, UR5, R19 ;  /* 0x0000000510027c24 */ /* 0x008fca000f8e0213 */
[----:B------:R-:W-:-:S05]  /*111b0*/  LEA R7, R2, UR8, 0x4 ;  /* 0x0000000802077c11 */ /* 0x000fca000f8e20ff */
[----:B------:R3:W-:Y:S01]  /*111c0*/  STS.128 [R7], R8 ;  /* 0x0000000807007388 */ /* 0x0007e20000000c00 */
[----:B--2---:R-:W-:-:S09]  /*111d0*/  UISETP.GE.U32.AND UP0, UPT, UR6, 0x2, UPT ;  /* 0x000000020600788c */ /* 0x004fd2000bf06070 */
[----:B------:R-:W-:Y:S05]  /*111e0*/  BRA.U !UP0, `(.L_x_1473) ;  /* 0x0000000108607547 */ /* 0x000fea000b800000 */
[----:B------:R-:W-:-:S05]  /*111f0*/  UMOV UR4, UR6 ;  /* 0x0000000600047c82 */ /* 0x000fca0008000000 */
.L_x_1476:
[----:B------:R-:W-:Y:S01]  /*11200*/  USHF.R.U32.HI UR7, URZ, 0x1, UR4 ;  /* 0x00000001ff077899 */ /* 0x000fe20008011604 */
[----:B------:R-:W-:Y:S05]  /*11210*/  BAR.SYNC.DEFER_BLOCKING 0x0 ;  /* 0x0000000000007b1d */ /* 0x000fea0000010000 */
[----:B------:R-:W-:Y:S01]  /*11220*/  VIADD R2, R16, UR7 ;  /* 0x0000000710027c36 */ /* 0x000fe20008000000 */
[----:B------:R-:W-:Y:S04]  /*11230*/  BSSY.RECONVERGENT B0, `(.L_x_1474) ;  /* 0x0000010000007945 */ /* 0x000fe80003800200 */
[----:B------:R-:W-:-:S04]  /*11240*/  ISETP.GE.U32.AND P1, PT, R2, UR6, PT ;  /* 0x0000000602007c0c */ /* 0x000fc8000bf26070 */
[----:B------:R-:W-:-:S13]  /*11250*/  ISETP.GE.U32.OR P1, PT, R16, UR7, P1 ;  /* 0x0000000710007c0c */ /* 0x000fda0008f26470 */
[----:B--2---:R-:W-:Y:S05]  /*11260*/  @P1 BRA `(.L_x_1475) ;  /* 0x0000000000301947 */ /* 0x004fea0003800000 */
[----:B------:R-:W-:-:S05]  /*11270*/  IMAD R2, R2, UR5, R19 ;  /* 0x0000000502027c24 */ /* 0x000fca000f8e0213 */
[----:B------:R-:W-:-:S05]  /*11280*/  LEA R2, R2, UR8, 0x4 ;  /* 0x0000000802027c11 */ /* 0x000fca000f8e20ff */
[----:B---3--:R-:W2:Y:S02]  /*11290*/  LDS.128 R8, [R2] ;  /* 0x0000000002087984 */ /* 0x008ea40000000c00 */
        /* <DEDUP_REMOVED lines=9> */
.L_x_1475:
[----:B------:R-:W-:Y:S05]  /*11330*/  BSYNC.RECONVERGENT B0 ;  /* 0x0000000000007941 */ /* 0x000fea0003800200 */
.L_x_1474:
[----:B------:R-:W-:-:S03]  /*11340*/  UISETP.GT.U32.AND UP0, UPT, UR4, 0x3, UPT ;  /* 0x000000030400788c */ /* 0x000fc6000bf04070 */
[----:B------:R-:W-:-:S06]  /*11350*/  UMOV UR4, UR7 ;  /* 0x0000000700047c82 */ /* 0x000fcc0008000000 */
[----:B------:R-:W-:Y:S05]  /*11360*/  BRA.U UP0, `(.L_x_1476) ;  /* 0xfffffffd00a47547 */ /* 0x000fea000b83ffff */
.L_x_1473:
[----:B------:R-:W4:Y:S02]  /*11370*/  LDCU UR4, c[0x0][0x3a8] ;  /* 0x00007500ff0477ac */ /* 0x000f240008000800 */
[----:B----4-:R-:W-:-:S09]  /*11380*/  UISETP.NE.AND UP0, UPT, UR4, URZ, UPT ;  /* 0x000000ff0400728c */ /* 0x010fd2000bf05270 */
[----:B------:R-:W-:Y:S05]  /*11390*/  BRA.U !UP0, `(.L_x_1477) ;  /* 0x0000000108d47547 */ /* 0x000fea000b800000 */
[----:B------:R-:W-:Y:S02]  /*113a0*/  UISETP.GE.U32.AND UP0, UPT, UR5, 0x21, UPT ;  /* 0x000000210500788c */ /* 0x000fe4000bf06070 */
[----:B------:R-:W-:-:S07]  /*113b0*/  UMOV UR4, UR5 ;  /* 0x0000000500047c82 */ /* 0x000fce0008000000 */
[----:B------:R-:W-:Y:S05]  /*113c0*/  BRA.U !UP0, `(.L_x_1478) ;  /* 0x00000001087c7547 */ /* 0x000fea000b800000 */
[----:B--23--:R-:W-:Y:S01]  /*113d0*/  MOV R8, R0 ;  /* 0x0000000000087202 */ /* 0x00cfe20000000f00 */
[----:B------:R-:W-:Y:S01]  /*113e0*/  IMAD.MOV.U32 R9, RZ, RZ, R3 ;  /* 0x000000ffff097224 */ /* 0x000fe200078e0003 */
[----:B------:R-:W-:Y:S01]  /*113f0*/  MOV R10, R24 ;  /* 0x00000018000a7202 */ /* 0x000fe20000000f00 */
[----:B------:R-:W-:Y:S01]  /*11400*/  UISETP.GE.U32.AND UP0, UPT, UR5, 0x40, UPT ;  /* 0x000000400500788c */ /* 0x000fe2000bf06070 */
[----:B------:R-:W-:Y:S01]  /*11410*/  MOV R11, R25 ;  /* 0x00000019000b7202 */ /* 0x000fe20000000f00 */
[----:B------:R-:W-:-:S04]  /*11420*/  UMOV UR4, 0x20 ;  /* 0x0000002000047882 */ /* 0x000fc80000000000 */
[----:B------:R4:W-:Y:S03]  /*11430*/  STS.128 [R7], R8 ;  /* 0x0000000807007388 */ /* 0x0009e60000000c00 */
[----:B------:R-:W-:Y:S05]  /*11440*/  BRA.U !UP0, `(.L_x_1478) ;  /* 0x00000001085c7547 */ /* 0x000fea000b800000 */
[----:B------:R-:W-:-:S07]  /*11450*/  IMAD.U32 R2, RZ, RZ, UR5 ;  /* 0x00000005ff027e24 */ /* 0x000fce000f8e00ff */
.L_x_1481:
[----:B------:R-:W-:Y:S01]  /*11460*/  SHF.R.U32.HI R6, RZ, 0x1, R2 ;  /* 0x00000001ff067819 */ /* 0x000fe20000011602 */
[----:B------:R-:W-:Y:S01]  /*11470*/  BAR.SYNC.DEFER_BLOCKING 0x0 ;  /* 0x0000000000007b1d */ /* 0x000fe20000010000 */
[----:B------:R-:W-:Y:S02]  /*11480*/  ISETP.GT.U32.AND P2, PT, R2, 0x7f, PT ;  /* 0x0000007f0200780c */ /* 0x000fe40003f44070 */
[----:B--2-4-:R-:W-:-:S03]  /*11490*/  IADD3 R8, PT, PT, R6, R19, RZ ;  /* 0x0000001306087210 */ /* 0x014fc60007ffe0ff */
[----:B------:R-:W-:Y:S01]  /*114a0*/  BSSY.RECONVERGENT B0, `(.L_x_1479) ;  /* 0x000000f000007945 */ /* 0x000fe20003800200 */
[----:B------:R-:W-:-:S04]  /*114b0*/  ISETP.GE.U32.AND P1, PT, R8, UR5, PT ;  /* 0x0000000508007c0c */ /* 0x000fc8000bf26070 */
        /* <DEDUP_REMOVED lines=13> */
.L_x_1480:
[----:B------:R-:W-:Y:S05]  /*11590*/  BSYNC.RECONVERGENT B0 ;  /* 0x0000000000007941 */ /* 0x000fea0003800200 */
.L_x_1479:
[----:B------:R-:W-:Y:S01]  /*115a0*/  MOV R2, R6 ;  /* 0x0000000600027202 */ /* 0x000fe20000000f00 */
[----:B------:R-:W-:Y:S06]  /*115b0*/  @P2 BRA `(.L_x_1481) ;  /* 0xfffffffc00a82947 */ /* 0x000fec000383ffff */
.L_x_1478:
[----:B------:R-:W-:Y:S01]  /*115c0*/  BAR.SYNC.DEFER_BLOCKING 0x0 ;  /* 0x0000000000007b1d */ /* 0x000fe20000010000 */
[----:B------:R-:W-:-:S09]  /*115d0*/  UISETP.GE.U32.AND UP0, UPT, UR4, 0x2, UPT ;  /* 0x000000020400788c */ /* 0x000fd2000bf06070 */
[----:B------:R-:W-:Y:S05]  /*115e0*/  BRA.U !UP0, `(.L_x_1477) ;  /* 0x0000000108407547 */ /* 0x000fea000b800000 */
[----:B--234-:R-:W-:-:S07]  /*115f0*/  HFMA2 R11, -RZ, RZ, 0, 5.9604644775390625e-08 ;  /* 0x00000001ff0b7431 */ /* 0x01cfce00000001ff */
.L_x_1482:
[----:B------:R-:W-:Y:S01]  /*11600*/  IMAD.MOV.U32 R6, RZ, RZ, R0 ;  /* 0x000000ffff067224 */ /* 0x000fe200078e0000 */
[----:B------:R-:W-:Y:S01]  /*11610*/  MOV R7, R3 ;  /* 0x0000000300077202 */ /* 0x000fe20000000f00 */
[----:B------:R-:W-:Y:S01]  /*11620*/  IMAD.MOV.U32 R9, RZ, RZ, R25 ;  /* 0x000000ffff097224 */ /* 0x000fe200078e0019 */
[----:B------:R-:W-:Y:S02]  /*11630*/  MOV R8, R24 ;  /* 0x0000001800087202 */ /* 0x000fe40000000f00 */
[----:B------:R-:W2:Y:S04]  /*11640*/  SHFL.DOWN PT, R13, R6, R11, 0x1f ;  /* 0x08001f0b060d7589 */ /* 0x000ea800000e0000 */
[----:B------:R-:W3:Y:S04]  /*11650*/  SHFL.DOWN PT, R3, R7, R11, 0x1f ;  /* 0x08001f0b07037589 */ /* 0x000ee800000e0000 */
[----:B------:R-:W4:Y:S04]  /*11660*/  SHFL.DOWN PT, R15, R8, R11, 0x1f ;  /* 0x08001f0b080f7589 */ /* 0x000f2800000e0000 */
[----:B------:R5:W0:Y:S02]  /*11670*/  SHFL.DOWN PT, R25, R9, R11, 0x1f ;  /* 0x08001f0b09197589 */ /* 0x000a2400000e0000 */
[----:B-----5:R-:W-:-:S02]  /*11680*/  SHF.L.U32 R11, R11, 0x1, RZ ;  /* 0x000000010b0b7819 */ /* 0x020fc400000006ff */
[----:B--2---:R-:W-:Y:S02]  /*11690*/  LOP3.LUT R0, R6, R13, RZ, 0x3c, !PT ;  /* 0x0000000d06007212 */ /* 0x004fe400078e3cff */
[----:B------:R-:W-:Y:S02]  /*116a0*/  ISETP.GE.AND P1, PT, R11, UR4, PT ;  /* 0x000000040b007c0c */ /* 0x000fe4000bf26270 */
[----:B---3--:R-:W-:Y:S02]  /*116b0*/  LOP3.LUT R3, R7, R3, RZ, 0x3c, !PT ;  /* 0x0000000307037212 */ /* 0x008fe400078e3cff */
[----:B----4-:R-:W-:Y:S02]  /*116c0*/  LOP3.LUT R24, R8, R15, RZ, 0x3c, !PT ;  /* 0x0000000f08187212 */ /* 0x010fe400078e3cff */
[----:B0-----:R-:W-:-:S07]  /*116d0*/  LOP3.LUT R25, R9, R25, RZ, 0x3c, !PT ;  /* 0x0000001909197212 */ /* 0x001fce00078e3cff */
[----:B------:R-:W-:Y:S05]  /*116e0*/  @!P1 BRA `(.L_x_1482) ;  /* 0xfffffffc00c49947 */ /* 0x000fea000383ffff */
.L_x_1477:
[----:B------:R-:W-:Y:S05]  /*116f0*/  @!P0 EXIT ;  /* 0x000000000000894d */ /* 0x000fea0003800000 */
[----:B------:R-:W5:Y:S02]  /*11700*/  LDCU.64 UR4, c[0x0][0x778] ;  /* 0x0000ef00ff0477ac */ /* 0x000f640008000a00 */
[----:B-----5:R-:W-:-:S04]  /*11710*/  UISETP.NE.U32.AND UP0, UPT, UR4, URZ, UPT ;  /* 0x000000ff0400728c */ /* 0x020fc8000bf05070 */
[----:B------:R-:W-:-:S09]  /*11720*/  UISETP.NE.AND.EX UP0, UPT, UR5, URZ, UPT, UP0 ;  /* 0x000000ff0500728c */ /* 0x000fd2000bf05300 */
[----:B------:R-:W-:Y:S05]  /*11730*/  BRA.U UP0, `(.L_x_1483) ;  /* 0x0000000500047547 */ /* 0x000fea000b800000 */
[----:B------:R-:W5:Y:S01]  /*11740*/  LDCU.U8 UR6, c[0x0][0x798] ;  /* 0x0000f300ff0677ac */ /* 0x000f620008000000 */
[----:B------:R-:W2:Y:S01]  /*11750*/  LDCU.64 UR4, c[0x0][0x768] ;  /* 0x0000ed00ff0477ac */ /* 0x000ea20008000a00 */
[----:B-----5:R-:W-:Y:S02]  /*11760*/  ISETP.NE.AND P0, PT, RZ, UR6, PT ;  /* 0x00000006ff007c0c */ /* 0x020fe4000bf05270 */
[----:B--234-:R-:W-:Y:S02]  /*11770*/  IADD3 R10, P2, PT, R22, UR4, RZ ;  /* 0x00000004160a7c10 */ /* 0x01cfe4000ff5e0ff */
[----:B------:R-:W-:Y:S02]  /*11780*/  IADD3 R8, P1, PT, R18, UR4, RZ ;  /* 0x0000000412087c10 */ /* 0x000fe4000ff3e0ff */
[----:B------:R-:W-:-:S03]  /*11790*/  IADD3.X R11, PT, PT, RZ, UR5, RZ, P2, !PT ;  /* 0x00000005ff0b7c10 */ /* 0x000fc600097fe4ff */
[----:B------:R-:W-:-:S04]  /*117a0*/  IMAD.X R9, RZ, RZ, UR5, P1 ;  /* 0x00000005ff097e24 */ /* 0x000fc800088e06ff */
[----:B------:R-:W2:Y:S04]  /*117b0*/  @P0 LDG.E.64 R4, desc[UR36][R10.64] ;  /* 0x000000240a040981 */ /* 0x000ea8000c1e1b00 */
[----:B------:R-:W3:Y:S01]  /*117c0*/  @P0 LDG.E.64 R6, desc[UR36][R8.64] ;  /* 0x0000002408060981 */ /* 0x000ee2000c1e1b00 */
[----:B------:R-:W4:Y:S02]  /*117d0*/  LDCU.U8 UR4, c[0x0][0x799] ;  /* 0x0000f320ff0477ac */ /* 0x000f240008000000 */
[----:B----4-:R-:W-:Y:S02]  /*117e0*/  ISETP.NE.AND P1, PT, RZ, UR4, PT ;  /* 0x00000004ff007c0c */ /* 0x010fe4000bf25270 */
[----:B--2---:R-:W-:Y:S02]  /*117f0*/  @P0 LOP3.LUT R0, R4, R0, RZ, 0x3c, !PT ;  /* 0x0000000004000212 */ /* 0x004fe400078e3cff */
[----:B------:R-:W-:-:S02]  /*11800*/  @P0 LOP3.LUT R3, R5, R3, RZ, 0x3c, !PT ;  /* 0x0000000305030212 */ /* 0x000fc400078e3cff */
[----:B------:R-:W-:Y:S02]  /*11810*/  MOV R16, R0 ;  /* 0x0000000000107202 */ /* 0x000fe40000000f00 */
[----:B------:R-:W-:Y:S02]  /*11820*/  MOV R17, R3 ;  /* 0x0000000300117202 */ /* 0x000fe40000000f00 */
[----:B---3--:R-:W-:Y:S02]  /*11830*/  @P0 LOP3.LUT R24, R6, R24, RZ, 0x3c, !PT ;  /* 0x0000001806180212 */ /* 0x008fe400078e3cff */
[----:B------:R-:W-:Y:S01]  /*11840*/  @P0 LOP3.LUT R25, R7, R25, RZ, 0x3c, !PT ;  /* 0x0000001907190212 */ /* 0x000fe200078e3cff */
[----:B------:R2:W-:Y:S04]  /*11850*/  @!P1 STG.E.64 desc[UR36][R10.64], R16 ;  /* 0x000000100a009986 */ /* 0x0005e8000c101b24 */
[----:B------:R2:W-:Y:S01]  /*11860*/  @!P1 STG.E.64 desc[UR36][R8.64], R24 ;  /* 0x0000001808009986 */ /* 0x0005e2000c101b24 */
[----:B------:R-:W-:Y:S05]  /*11870*/  @!P1 EXIT ;  /* 0x000000000000994d */ /* 0x000fea0003800000 */
[----:B------:R-:W3:Y:S02]  /*11880*/  LDCU UR4, c[0x0][0x79c] ;  /* 0x0000f380ff0477ac */ /* 0x000ee40008000800 */
[----:B---3--:R-:W-:-:S09]  /*11890*/  UISETP.NE.AND UP0, UPT, UR4, 0x1, UPT ;  /* 0x000000010400788c */ /* 0x008fd2000bf05270 */
[----:B------:R-:W-:Y:S05]  /*118a0*/  BRA.U !UP0, `(.L_x_1484) ;  /* 0x0000000108907547 */ /* 0x000fea000b800000 */
[----:B------:R-:W-:Y:S01]  /*118b0*/  MOV R2, 0x0 ;  /* 0x0000000000027802 */ /* 0x000fe20000000f00 */
[----:B------:R-:W3:Y:S01]  /*118c0*/  LDCU.64 UR4, c[0x4][0x7c8] ;  /* 0x0100f900ff0477ac */ /* 0x000ee20008000a00 */
[----:B------:R-:W-:Y:S02]  /*118d0*/  HFMA2 R12, -RZ, RZ, 0, 5.9604644775390625e-08 ;  /* 0x00000001ff0c7431 */ /* 0x000fe400000001ff */
[----:B--2---:R-:W-:Y:S01]  /*118e0*/  IMAD.MOV.U32 R8, RZ, RZ, 0x2ef ;  /* 0x000002efff087424 */ /* 0x004fe200078e00ff */
[----:B------:R2:W4:Y:S01]  /*118f0*/  LDC.64 R14, c[0x4][R2] ;  /* 0x01000000020e7b82 */ /* 0x0005220000000a00 */
[----:B------:R-:W5:Y:S01]  /*11900*/  LDCU.64 UR8, c[0x4][0x7b8] ;  /* 0x0100f700ff0877ac */ /* 0x000f620008000a00 */
[----:B------:R-:W-:Y:S01]  /*11910*/  MOV R13, RZ ;  /* 0x000000ff000d7202 */ /* 0x000fe20000000f00 */
[----:B------:R-:W0:Y:S01]  /*11920*/  LDCU.64 UR6, c[0x4][0x5c8] ;  /* 0x0100b900ff0677ac */ /* 0x000e220008000a00 */
[----:B---3--:R-:W-:Y:S01]  /*11930*/  IMAD.U32 R4, RZ, RZ, UR4 ;  /* 0x00000004ff047e24 */ /* 0x008fe2000f8e00ff */
[----:B------:R-:W-:-:S02]  /*11940*/  MOV R5, UR5 ;  /* 0x0000000500057c02 */ /* 0x000fc40008000f00 */
[----:B-----5:R-:W-:Y:S01]  /*11950*/  MOV R6, UR8 ;  /* 0x0000000800067c02 */ /* 0x020fe20008000f00 */
[----:B------:R-:W-:Y:S01]  /*11960*/  IMAD.U32 R7, RZ, RZ, UR9 ;  /* 0x00000009ff077e24 */ /* 0x000fe2000f8e00ff */
[----:B0-----:R-:W-:Y:S02]  /*11970*/  MOV R10, UR6 ;  /* 0x00000006000a7c02 */ /* 0x001fe40008000f00 */
[----:B--2---:R-:W-:-:S07]  /*11980*/  MOV R11, UR7 ;  /* 0x00000007000b7c02 */ /* 0x004fce0008000f00 */
[----:B------:R-:W-:-:S07]  /*11990*/  LEPC R20, `(.L_x_1485) ;  /* 0x000000001014794e */ /* 0x000fce0000000000 */
[----:B-1--4-:R-:W-:Y:S05]  /*119a0*/  CALL.ABS.NOINC R14 ;  /* 0x000000000e007343 */ /* 0x012fea0003c00000 */
.L_x_1485:
        /* <DEDUP_REMOVED lines=19> */
.L_x_1486:
[----:B------:R-:W-:Y:S05]  /*11ae0*/  BRA `(.L_x_1487) ;  /* 0x0000000000047947 */ /* 0x000fea0003800000 */
.L_x_1484:
[----:B------:R3:W-:Y:S02]  /*11af0*/  STG.E.64 desc[UR36][R10.64], R16 ;  /* 0x000000100a007986 */ /* 0x0007e4000c101b24 */
.L_x_1487:
[----:B------:R-:W4:Y:S02]  /*11b00*/  LDCU.64 UR4, c[0x0][0x768] ;  /* 0x0000ed00ff0477ac */ /* 0x000f240008000a00 */
[----:B----4-:R-:W-:-:S04]  /*11b10*/  IADD3 R18, P0, PT, R18, UR4, RZ ;  /* 0x0000000412127c10 */ /* 0x010fc8000ff1e0ff */
[----:B------:R-:W-:-:S05]  /*11b20*/  IADD3.X R19, PT, PT, RZ, UR5, RZ, P0, !PT ;  /* 0x00000005ff137c10 */ /* 0x000fca00087fe4ff */
[----:B------:R-:W-:Y:S01]  /*11b30*/  STG.E.64 desc[UR36][R18.64], R24 ;  /* 0x0000001812007986 */ /* 0x000fe2000c101b24 */
[----:B------:R-:W-:Y:S05]  /*11b40*/  EXIT ;  /* 0x000000000000794d */ /* 0x000fea0003800000 */
.L_x_1483:
[----:B------:R-:W5:Y:S01]  /*11b50*/  LDCU.U8 UR4, c[0x0][0x798] ;  /* 0x0000f300ff0477ac */ /* 0x000f620008000000 */
[----:B------:R-:W0:Y:S01]  /*11b60*/  LDCU.U8 UR5, c[0x0][0x799] ;  /* 0x0000f320ff0577ac */ /* 0x000e220008000000 */
[----:B-----5:R-:W-:Y:S02]  /*11b70*/  UISETP.NE.AND UP1, UPT, UR4, URZ, UPT ;  /* 0x000000ff0400728c */ /* 0x020fe4000bf25270 */
[----:B0-----:R-:W-:-:S07]  /*11b80*/  UISETP.NE.AND UP0, UPT, UR5, URZ, UPT ;  /* 0x000000ff0500728c */ /* 0x001fce000bf05270 */
[----:B------:R-:W-:Y:S05]  /*11b90*/  BRA.U !UP1, `(.L_x_1488) ;  /* 0x0000000109187547 */ /* 0x000fea000b800000 */
[----:B--234-:R-:W2:Y:S04]  /*11ba0*/  LDG.E.64 R6, desc[UR36][R4.64] ;  /* 0x0000002404067981 */ /* 0x01cea8000c1e1b00 */
[----:B------:R-:W3:Y:S01]  /*11bb0*/  LDG.E.64 R8, desc[UR36][R4.64+0x8] ;  /* 0x0000082404087981 */ /* 0x000ee2000c1e1b00 */
[----:B--2---:R-:W-:Y:S02]  /*11bc0*/  LOP3.LUT R0, R6, R0, RZ, 0x3c, !PT ;  /* 0x0000000006007212 */ /* 0x004fe400078e3cff */
[----:B------:R-:W-:Y:S02]  /*11bd0*/  LOP3.LUT R3, R7, R3, RZ, 0x3c, !PT ;  /* 0x0000000307037212 */ /* 0x000fe400078e3cff */
[----:B---3--:R-:W-:Y:S02]  /*11be0*/  LOP3.LUT R24, R8, R24, RZ, 0x3c, !PT ;  /* 0x0000001808187212 */ /* 0x008fe400078e3cff */
[----:B------:R-:W-:-:S07]  /*11bf0*/  LOP3.LUT R25, R9, R25, RZ, 0x3c, !PT ;  /* 0x0000001909197212 */ /* 0x000fce00078e3cff */
.L_x_1488:
[----:B------:R-:W-:Y:S01]  /*11c00*/  MOV R16, R0 ;  /* 0x0000000000107202 */ /* 0x000fe20000000f00 */
[----:B------:R-:W-:Y:S01]  /*11c10*/  IMAD.MOV.U32 R17, RZ, RZ, R3 ;  /* 0x000000ffff117224 */ /* 0x000fe200078e0003 */
[----:B------:R-:W-:Y:S06]  /*11c20*/  BRA.U !UP0, `(.L_x_1489) ;  /* 0x0000000108c07547 */ /* 0x000fec000b800000 */
[----:B------:R-:W0:Y:S02]  /*11c30*/  LDCU UR4, c[0x0][0x79c] ;  /* 0x0000f380ff0477ac */ /* 0x000e240008000800 */
[----:B0-----:R-:W-:-:S09]  /*11c40*/  UISETP.NE.AND UP0, UPT, UR4, 0x1, UPT ;  /* 0x000000010400788c */ /* 0x001fd2000bf05270 */
[----:B------:R-:W-:Y:S05]  /*11c50*/  BRA.U !UP0, `(.L_x_1490) ;  /* 0x0000000108907547 */ /* 0x000fea000b800000 */
[----:B------:R-:W-:Y:S01]  /*11c60*/  MOV R2, 0x0 ;  /* 0x0000000000027802 */ /* 0x000fe20000000f00 */
[----:B------:R-:W0:Y:S01]  /*11c70*/  LDCU.64 UR4, c[0x4][0x7c8] ;  /* 0x0100f900ff0477ac */ /* 0x000e220008000a00 */
[----:B--234-:R-:W-:Y:S01]  /*11c80*/  HFMA2 R8, -RZ, RZ, 0, 4.4763088226318359375e-05 ;  /* 0x000002efff087431 */ /* 0x01cfe200000001ff */
[----:B------:R-:W-:Y:S01]  /*11c90*/  MOV R12, 0x1 ;  /* 0x00000001000c7802 */ /* 0x000fe20000000f00 */
[----:B------:R2:W3:Y:S01]  /*11ca0*/  LDC.64 R14, c[0x4][R2] ;  /* 0x01000000020e7b82 */ /* 0x0004e20000000a00 */
[----:B------:R-:W4:Y:S01]  /*11cb0*/  LDCU.64 UR6, c[0x4][0x7b8] ;  /* 0x0100f700ff0677ac */ /* 0x000f220008000a00 */
[----:B------:R-:W-:Y:S01]  /*11cc0*/  IMAD.MOV.U32 R13, RZ, RZ, RZ ;  /* 0x000000ffff0d7224 */ /* 0x000fe200078e00ff */
[----:B------:R-:W5:Y:S01]  /*11cd0*/  LDCU.64 UR8, c[0x4][0x5c8] ;  /* 0x0100b900ff0877ac */ /* 0x000f620008000a00 */
[----:B0-----:R-:W-:Y:S02]  /*11ce0*/  MOV R4, UR4 ;  /* 0x0000000400047c02 */ /* 0x001fe40008000f00 */
[----:B------:R-:W-:Y:S01]  /*11cf0*/  MOV R5, UR5 ;  /* 0x0000000500057c02 */ /* 0x000fe20008000f00 */
[----:B----4-:R-:W-:Y:S01]  /*11d00*/  IMAD.U32 R6, RZ, RZ, UR6 ;  /* 0x00000006ff067e24 */ /* 0x010fe2000f8e00ff */
[----:B------:R-:W-:-:S02]  /*11d10*/  MOV R7, UR7 ;  /* 0x0000000700077c02 */ /* 0x000fc40008000f00 */
[----:B-----5:R-:W-:Y:S01]  /*11d20*/  MOV R10, UR8 ;  /* 0x00000008000a7c02 */ /* 0x020fe20008000f00 */
[----:B--2---:R-:W-:-:S07]  /*11d30*/  IMAD.U32 R11, RZ, RZ, UR9 ;  /* 0x00000009ff0b7e24 */ /* 0x004fce000f8e00ff */
[----:B------:R-:W-:-:S07]  /*11d40*/  LEPC R20, `(.L_x_1491) ;  /* 0x000000001014794e */ /* 0x000fce0000000000 */
[----:B-1-3--:R-:W-:Y:S05]  /*11d50*/  CALL.ABS.NOINC R14 ;  /* 0x000000000e007343 */ /* 0x00afea0003c00000 */
.L_x_1491:
        /* <DEDUP_REMOVED lines=19> */
.L_x_1492:
[----:B------:R-:W-:Y:S05]  /*11e90*/  BRA `(.L_x_1493) ;  /* 0x0000000000107947 */ /* 0x000fea0003800000 */
.L_x_1490:
[----:B------:R-:W0:Y:S02]  /*11ea0*/  LDCU.64 UR4, c[0x0][0x768] ;  /* 0x0000ed00ff0477ac */ /* 0x000e240008000a00 */
[----:B0-----:R-:W-:-:S04]  /*11eb0*/  IADD3 R22, P0, PT, R22, UR4, RZ ;  /* 0x0000000416167c10 */ /* 0x001fc8000ff1e0ff */
[----:B------:R-:W-:-:S05]  /*11ec0*/  IADD3.X R23, PT, PT, RZ, UR5, RZ, P0, !PT ;  /* 0x00000005ff177c10 */ /* 0x000fca00087fe4ff */
[----:B------:R0:W-:Y:S04]  /*11ed0*/  STG.E.64 desc[UR36][R22.64], R16 ;  /* 0x0000001016007986 */ /* 0x0001e8000c101b24 */
.L_x_1493:
[----:B------:R-:W5:Y:S02]  /*11ee0*/  LDCU.64 UR4, c[0x0][0x768] ;  /* 0x0000ed00ff0477ac */ /* 0x000f640008000a00 */
[----:B-----5:R-:W-:-:S05]  /*11ef0*/  IADD3 R18, P0, PT, R18, UR4, RZ ;  /* 0x0000000412127c10 */ /* 0x020fca000ff1e0ff */
[----:B------:R-:W-:-:S05]  /*11f00*/  IMAD.X R19, RZ, RZ, UR5, P0 ;  /* 0x00000005ff137e24 */ /* 0x000fca00080e06ff */
[----:B------:R-:W-:Y:S01]  /*11f10*/  STG.E.64 desc[UR36][R18.64], R24 ;  /* 0x0000001812007986 */ /* 0x000fe2000c101b24 */
[----:B------:R-:W-:Y:S05]  /*11f20*/  EXIT ;  /* 0x000000000000794d */ /* 0x000fea0003800000 */
.L_x_1489:
[----:B------:R-:W-:Y:S04]  /*11f30*/  STG.E.64 desc[UR36][R4.64], R16 ;  /* 0x0000001004007986 */ /* 0x000fe8000c101b24 */
[----:B------:R-:W-:Y:S01]  /*11f40*/  STG.E.64 desc[UR36][R4.64+0x8], R24 ;  /* 0x0000081804007986 */ /* 0x000fe2000c101b24 */
[----:B------:R-:W-:Y:S05]  /*11f50*/  EXIT ;  /* 0x000000000000794d */ /* 0x000fea0003800000 */
.L_x_1459:
[----:B------:R-:W2:Y:S02]  /*11f60*/  LDCU UR4, c[0x0][0x398] ;  /* 0x00007300ff0477ac */ /* 0x000ea40008000800 */
[----:B--2---:R-:W-:-:S13]  /*11f70*/  ISETP.GE.AND P0, PT, R45, UR4, PT ;  /* 0x000000042d007c0c */ /* 0x004fda000bf06270 */
[----:B------:R-:W-:Y:S05]  /*11f80*/  @P0 EXIT ;  /* 0x000000000000094d */ /* 0x000fea0003800000 */
[----:B------:R-:W2:Y:S01]  /*11f90*/  LDCU UR4, c[0x0][0x3a8] ;  /* 0x00007500ff0477ac */ /* 0x000ea20008000800 */
[----:B------:R-:W-:Y:S02]  /*11fa0*/  ISETP.NE.AND P1, PT, R19, RZ, PT ;  /* 0x000000ff1300720c */ /* 0x000fe40003f25270 */
[----:B--2---:R-:W-:-:S13]  /*11fb0*/  ISETP.NE.AND P0, PT, RZ, UR4, PT ;  /* 0x00000004ff007c0c */ /* 0x004fda000bf05270 */
[----:B------:R-:W-:Y:S05]  /*11fc0*/  @P0 EXIT P1 ;  /* 0x000000000000094d */ /* 0x000fea0000800000 */
[----:B------:R-:W2:Y:S01]  /*11fd0*/  LDCU UR4, c[0x0][0x3ac] ;  /* 0x00007580ff0477ac */ /* 0x000ea20008000800 */
[----:B------:R-:W-:Y:S02]  /*11fe0*/  ISETP.NE.AND P1, PT, R16, RZ, PT ;  /* 0x000000ff1000720c */ /* 0x000fe40003f25270 */
[----:B--2---:R-:W-:-:S13]  /*11ff0*/  ISETP.NE.AND P0, PT, RZ, UR4, PT ;  /* 0x00000004ff007c0c */ /* 0x004fda000bf05270 */
[----:B------:R-:W-:Y:S05]  /*12000*/  @P0 EXIT P1 ;  /* 0x000000000000094d */ /* 0x000fea0000800000 */
[----:B------:R-:W-:-:S04]  /*12010*/  ISETP.NE.U32.AND P0, PT, R8, RZ, PT ;  /* 0x000000ff0800720c */ /* 0x000fc80003f05070 */
[----:B------:R-:W-:-:S13]  /*12020*/  ISETP.NE.AND.EX P0, PT, R9, RZ, PT, P0 ;  /* 0x000000ff0900720c */ /* 0x000fda0003f05300 */
[----:B------:R-:W-:Y:S05]  /*12030*/  @P0 BRA `(.L_x_1494) ;  /* 0x0000000400080947 */ /* 0x000fea0003800000 */
[----:B------:R-:W2:Y:S01]  /*12040*/  LDCU.U8 UR6, c[0x0][0x798] ;  /* 0x0000f300ff0677ac */ /* 0x000ea20008000000 */
[----:B------:R-:W3:Y:S01]  /*12050*/  LDCU.64 UR4, c[0x0][0x768] ;  /* 0x0000ed00ff0477ac */ /* 0x000ee20008000a00 */
[----:B--2---:R-:W-:Y:S02]  /*12060*/  ISETP.NE.AND P2, PT, RZ, UR6, PT ;  /* 0x00000006ff007c0c */ /* 0x004fe4000bf45270 */
[----:B---3--:R-:W-:Y:S02]  /*12070*/  IADD3 R12, P1, PT, R23, UR4, RZ ;  /* 0x00000004170c7c10 */ /* 0x008fe4000ff3e0ff */
[----:B------:R-:W-:Y:S02]  /*12080*/  IADD3 R10, P0, PT, R22, UR4, RZ ;  /* 0x00000004160a7c10 */ /* 0x000fe4000ff1e0ff */
[----:B------:R-:W-:Y:S02]  /*12090*/  IADD3.X R13, PT, PT, RZ, UR5, RZ, P1, !PT ;  /* 0x00000005ff0d7c10 */ /* 0x000fe40008ffe4ff */
[----:B------:R-:W-:-:S05]  /*120a0*/  IADD3.X R11, PT, PT, RZ, UR5, RZ, P0, !PT ;  /* 0x00000005ff0b7c10 */ /* 0x000fca00087fe4ff */
[----:B------:R-:W2:Y:S04]  /*120b0*/  @P2 LDG.E.64 R4, desc[UR36][R12.64] ;  /* 0x000000240c042981 */ /* 0x000ea8000c1e1b00 */
[----:B------:R-:W3:Y:S01]  /*120c0*/  @P2 LDG.E.64 R8, desc[UR36][R10.64] ;  /* 0x000000240a082981 */ /* 0x000ee2000c1e1b00 */
[----:B------:R-:W4:Y:S02]  /*120d0*/  LDCU.U8 UR4, c[0x0][0x799] ;  /* 0x0000f320ff0477ac */ /* 0x000f240008000000 */
[----:B----4-:R-:W-:Y:S02]  /*120e0*/  ISETP.NE.AND P0, PT, RZ, UR4, PT ;  /* 0x00000004ff007c0c */ /* 0x010fe4000bf05270 */
[----:B--2---:R-:W-:Y:S02]  /*120f0*/  @P2 LOP3.LUT R6, R4, R6, RZ, 0x3c, !PT ;  /* 0x0000000604062212 */ /* 0x004fe400078e3cff */
[----:B------:R-:W-:-:S02]  /*12100*/  @P2 LOP3.LUT R3, R5, R3, RZ, 0x3c, !PT ;  /* 0x0000000305032212 */ /* 0x000fc400078e3cff */
[----:B---3--:R-:W-:Y:S01]  /*12110*/  @P2 LOP3.LUT R0, R8, R0, RZ, 0x3c, !PT ;  /* 0x0000000008002212 */ /* 0x008fe200078e3cff */
[----:B------:R-:W-:Y:S01]  /*12120*/  IMAD.MOV.U32 R16, RZ, RZ, R6 ;  /* 0x000000ffff107224 */ /* 0x000fe200078e0006 */
[----:B------:R-:W-:Y:S02]  /*12130*/  MOV R17, R3 ;  /* 0x0000000300117202 */ /* 0x000fe40000000f00 */
[----:B------:R-:W-:Y:S02]  /*12140*/  @P2 LOP3.LUT R31, R9, R31, RZ, 0x3c, !PT ;  /* 0x0000001f091f2212 */ /* 0x000fe400078e3cff */
[----:B------:R-:W-:Y:S01]  /*12150*/  MOV R30, R0 ;  /* 0x00000000001e7202 */ /* 0x000fe20000000f00 */
        /* <DEDUP_REMOVED lines=8> */
[----:B--2---:R-:W-:Y:S02]  /*121e0*/  HFMA2 R12, -RZ, RZ, 0, 5.9604644775390625e-08 ;  /* 0x00000001ff0c7431 */ /* 0x004fe400000001ff */
[----:B------:R-:W-:Y:S01]  /*121f0*/  IMAD.MOV.U32 R8, RZ, RZ, 0x2ef ;  /* 0x000002efff087424 */ /* 0x000fe200078e00ff */
        /* <DEDUP_REMOVED lines=12> */
.L_x_1496:
        /* <DEDUP_REMOVED lines=19> */
.L_x_1497:
[----:B------:R-:W-:Y:S05]  /*123f0*/  BRA `(.L_x_1498) ;  /* 0x0000000000047947 */ /* 0x000fea0003800000 */
.L_x_1495:
[----:B------:R3:W-:Y:S02]  /*12400*/  STG.E.64 desc[UR36][R12.64], R16 ;  /* 0x000000100c007986 */ /* 0x0007e4000c101b24 */
.L_x_1498:
[----:B------:R-:W4:Y:S02]  /*12410*/  LDCU.64 UR4, c[0x0][0x768] ;  /* 0x0000ed00ff0477ac */ /* 0x000f240008000a00 */
[----:B----4-:R-:W-:-:S04]  /*12420*/  IADD3 R22, P0, PT, R22, UR4, RZ ;  /* 0x0000000416167c10 */ /* 0x010fc8000ff1e0ff */
[----:B------:R-:W-:-:S05]  /*12430*/  IADD3.X R23, PT, PT, RZ, UR5, RZ, P0, !PT ;  /* 0x00000005ff177c10 */ /* 0x000fca00087fe4ff */
[----:B------:R-:W-:Y:S01]  /*12440*/  STG.E.64 desc[UR36][R22.64], R30 ;  /* 0x0000001e16007986 */ /* 0x000fe2000c101b24 */
[----:B------:R-:W-:Y:S05]  /*12450*/  EXIT ;  /* 0x000000000000794d */ /* 0x000fea0003800000 */
.L_x_1494:
[----:B------:R-:W2:Y:S01]  /*12460*/  LDCU.U8 UR4, c[0x0][0x798] ;  /* 0x0000f300ff0477ac */ /* 0x000ea20008000000 */
[----:B------:R-:W3:Y:S01]  /*12470*/  LDCU.U8 UR5, c[0x0][0x799] ;  /* 0x0000f320ff0577ac */ /* 0x000ee20008000000 */
[----:B--2---:R-:W-:Y:S02]  /*12480*/  UISETP.NE.AND UP0, UPT, UR4, URZ, UPT ;  /* 0x000000ff0400728c */ /* 0x004fe4000bf05270 */
[----:B---3--:R-:W-:-:S07]  /*12490*/  UISETP.NE.AND UP1, UPT, UR5, URZ, UPT ;  /* 0x000000ff0500728c */ /* 0x008fce000bf25270 */
[----:B------:R-:W-:Y:S05]  /*124a0*/  BRA.U !UP0, `(.L_x_1499) ;  /* 0x0000000108187547 */ /* 0x000fea000b800000 */
[----:B------:R-:W2:Y:S04]  /*124b0*/  LDG.E.64 R8, desc[UR36][R4.64] ;  /* 0x0000002404087981 */ /* 0x000ea8000c1e1b00 */
[----:B------:R-:W3:Y:S01]  /*124c0*/  LDG.E.64 R10, desc[UR36][R4.64+0x8] ;  /* 0x00000824040a7981 */ /* 0x000ee2000c1e1b00 */
[----:B--2---:R-:W-:Y:S02]  /*124d0*/  LOP3.LUT R6, R8, R6, RZ, 0x3c, !PT ;  /* 0x0000000608067212 */ /* 0x004fe400078e3cff */
[----:B------:R-:W-:Y:S02]  /*124e0*/  LOP3.LUT R3, R9, R3, RZ, 0x3c, !PT ;  /* 0x0000000309037212 */ /* 0x000fe400078e3cff */
[----:B---3--:R-:W-:Y:S02]  /*124f0*/  LOP3.LUT R0, R10, R0, RZ, 0x3c, !PT ;  /* 0x000000000a007212 */ /* 0x008fe400078e3cff */
[----:B------:R-:W-:-:S07]  /*12500*/  LOP3.LUT R31, R11, R31, RZ, 0x3c, !PT ;  /* 0x0000001f0b1f7212 */ /* 0x000fce00078e3cff */
.L_x_1499:
[----:B------:R-:W-:Y:S01]  /*12510*/  MOV R18, R0 ;  /* 0x0000000000127202 */ /* 0x000fe20000000f00 */
[----:B------:R-:W-:Y:S01]  /*12520*/  IMAD.MOV.U32 R19, RZ, RZ, R31 ;  /* 0x000000ffff137224 */ /* 0x000fe200078e001f */
        /* <DEDUP_REMOVED lines=8> */
[----:B------:R-:W-:Y:S02]  /*125b0*/  HFMA2 R12, -RZ, RZ, 0, 5.9604644775390625e-08 ;  /* 0x00000001ff0c7431 */ /* 0x000fe400000001ff */
[----:B------:R-:W-:Y:S01]  /*125c0*/  IMAD.MOV.U32 R8, RZ, RZ, 0x2ef ;  /* 0x000002efff087424 */ /* 0x000fe200078e00ff */
[----:B------:R3:W4:Y:S01]  /*125d0*/  LDC.64 R14, c[0x4][R2] ;  /* 0x01000000020e7b82 */ /* 0x0007220000000a00 */
[----:B------:R-:W5:Y:S01]  /*125e0*/  LDCU.64 UR6, c[0x4][0x7b8] ;  /* 0x0100f700ff0677ac */ /* 0x000f620008000a00 */
[----:B------:R-:W-:Y:S01]  /*125f0*/  MOV R13, RZ ;  /* 0x000000ff000d7202 */ /* 0x000fe20000000f00 */
[----:B------:R-:W0:Y:S01]  /*12600*/  LDCU.64 UR8, c[0x4][0x5c8] ;  /* 0x0100b900ff0877ac */ /* 0x000e220008000a00 */
[----:B--2---:R-:W-:Y:S01]  /*12610*/  IMAD.U32 R4, RZ, RZ, UR4 ;  /* 0x00000004ff047e24 */ /* 0x004fe2000f8e00ff */
[----:B------:R-:W-:-:S02]  /*12620*/  MOV R5, UR5 ;  /* 0x0000000500057c02 */ /* 0x000fc40008000f00 */
[----:B-----5:R-:W-:Y:S01]  /*12630*/  MOV R6, UR6 ;  /* 0x0000000600067c02 */ /* 0x020fe20008000f00 */
[----:B------:R-:W-:Y:S01]  /*12640*/  IMAD.U32 R7, RZ, RZ, UR7 ;  /* 0x00000007ff077e24 */ /* 0x000fe2000f8e00ff */
[----:B0-----:R-:W-:Y:S02]  /*12650*/  MOV R10, UR8 ;  /* 0x00000008000a7c02 */ /* 0x001fe40008000f00 */
[----:B---3--:R-:W-:-:S07]  /*12660*/  MOV R11, UR9 ;  /* 0x00000009000b7c02 */ /* 0x008fce0008000f00 */
[----:B------:R-:W-:-:S07]  /*12670*/  LEPC R20, `(.L_x_1502) ;  /* 0x000000001014794e */ /* 0x000fce0000000000 */
[----:B-1--4-:R-:W-:Y:S05]  /*12680*/  CALL.ABS.NOINC R14 ;  /* 0x000000000e007343 */ /* 0x012fea0003c00000 */
.L_x_1502:
        /* <DEDUP_REMOVED lines=19> */
.L_x_1503:
[----:B------:R-:W-:Y:S05]  /*127c0*/  BRA `(.L_x_1504) ;  /* 0x0000000000107947 */ /* 0x000fea0003800000 */
.L_x_1501:
[----:B------:R-:W2:Y:S02]  /*127d0*/  LDCU.64 UR4, c[0x0][0x768] ;  /* 0x0000ed00ff0477ac */ /* 0x000ea40008000a00 */
[----:B--2---:R-:W-:-:S04]  /*127e0*/  IADD3 R2, P0, PT, R23, UR4, RZ ;  /* 0x0000000417027c10 */ /* 0x004fc8000ff1e0ff */
[----:B------:R-:W-:-:S05]  /*127f0*/  IADD3.X R3, PT, PT, RZ, UR5, RZ, P0, !PT ;  /* 0x00000005ff037c10 */ /* 0x000fca00087fe4ff */
[----:B------:R2:W-:Y:S04]  /*12800*/  STG.E.64 desc[UR36][R2.64], R16 ;  /* 0x0000001002007986 */ /* 0x0005e8000c101b24 */
.L_x_1504:
[----:B------:R-:W3:Y:S02]  /*12810*/  LDCU.64 UR4, c[0x0][0x768] ;  /* 0x0000ed00ff0477ac */ /* 0x000ee40008000a00 */
[----:B---3--:R-:W-:-:S04]  /*12820*/  IADD3 R22, P0, PT, R22, UR4, RZ ;  /* 0x0000000416167c10 */ /* 0x008fc8000ff1e0ff */
[----:B------:R-:W-:-:S05]  /*12830*/  IADD3.X R23, PT, PT, RZ, UR5, RZ, P0, !PT ;  /* 0x00000005ff177c10 */ /* 0x000fca00087fe4ff */
[----:B------:R-:W-:Y:S01]  /*12840*/  STG.E.64 desc[UR36][R22.64], R18 ;  /* 0x0000001216007986 */ /* 0x000fe2000c101b24 */
[----:B------:R-:W-:Y:S05]  /*12850*/  EXIT ;  /* 0x000000000000794d */ /* 0x000fea0003800000 */
.L_x_1500:
[----:B------:R-:W-:Y:S04]  /*12860*/  STG.E.64 desc[UR36][R4.64], R16 ;  /* 0x0000001004007986 */ /* 0x000fe8000c101b24 */
[----:B------:R-:W-:Y:S01]  /*12870*/  STG.E.64 desc[UR36][R4.64+0x8], R18 ;  /* 0x0000081204007986 */ /* 0x000fe2000c101b24 */
[----:B------:R-:W-:Y:S05]  /*12880*/  EXIT ;  /* 0x000000000000794d */ /* 0x000fea0003800000 */
.L_x_1505:
        /* <DEDUP_REMOVED lines=15> */
.L_x_9967:


//--------------------- .text._ZN2at6native13reduce_kernelILi128ELi4ENS0_8ReduceOpIdNS0_14func_wrapper_tIdZNS0_15xor_sum_functorIdvEclERNS_14TensorIteratorEEUlddE_EEjdLi4ELi4EEEEEvT1_ --------------------------
	.section	.text._ZN2at6native13reduce_kernelILi128ELi4ENS0_8ReduceOpIdNS0_14func_wrapper_tIdZNS0_15xor_sum_functorIdvEclERNS_14TensorIteratorEEUlddE_EEjdLi4ELi4EEEEEvT1_,"ax",@progbits
	.align	128
        .global         _ZN2at6native13reduce_kernelILi128ELi4ENS0_8ReduceOpIdNS0_14func_wrapper_tIdZNS0_15xor_sum_functorIdvEclERNS_14TensorIteratorEEUlddE_EEjdLi4ELi4EEEEEvT1_
        .type           _ZN2at6native13reduce_kernelILi128ELi4ENS0_8ReduceOpIdNS0_14func_wrapper_tIdZNS0_15xor_sum_functorIdvEclERNS_14TensorIteratorEEUlddE_EEjdLi4ELi4EEEEEvT1_,@function
        .size           _ZN2at6native13reduce_kernelILi128ELi4ENS0_8ReduceOpIdNS0_14func_wrapper_tIdZNS0_15xor_sum_functorIdvEclERNS_14TensorIteratorEEUlddE_EEjdLi4ELi4EEEEEvT1_,(.L_x_9968 - _ZN2at6native13reduce_kernelILi128ELi4ENS0_8ReduceOpIdNS0_14func_wrapper_tIdZNS0_15xor_sum_functorIdvEclERNS_14TensorIteratorEEUlddE_EEjdLi4ELi4EEEEEvT1_)
        .other          _ZN2at6native13reduce_kernelILi128ELi4ENS0_8ReduceOpIdNS0_14func_wrapper_tIdZNS0_15xor_sum_functorIdvEclERNS_14TensorIteratorEEUlddE_EEjdLi4ELi4EEEEEvT1_,@"STO_CUDA_ENTRY STV_DEFAULT"
_ZN2at6native13reduce_kernelILi128ELi4ENS0_8ReduceOpIdNS0_14func_wrapper_tIdZNS0_15xor_sum_functorIdvEclERNS_14TensorIteratorEEUlddE_EEjdLi4ELi4EEEEEvT1_:
.text._ZN2at6native13reduce_kernelILi128ELi4ENS0_8ReduceOpIdNS0_14func_wrapper_tIdZNS0_15xor_sum_functorIdvEclERNS_14TensorIteratorEEUlddE_EEjdLi4ELi4EEEEEvT1_:
        /* <DEDUP_REMOVED lines=297> */
.L_x_1506:
        /* <DEDUP_REMOVED lines=32> */
.L_x_1510:
        /* <DEDUP_REMOVED lines=35> */
.L_x_1514:
[----:B------:R-:W-:Y:S05]  /*16c0*/  BSYNC.RECONVERGENT B1 ;  /* 0x0000000000017941 */ /* 0x000fea0003800200 */
.L_x_1513:
[----:B------:R-:W0:Y:S01]  /*16d0*/  LDC R3, c[0x0][0x394] ;  /* 0x0000e500ff037b82 */ /* 0x000e220000000800 */
[----:B------:R-:W-:-:S05]  /*16e0*/  IADD3 R84, P0, PT, R84, 0x20, RZ ;  /* 0x0000002054547810 */ /* 0x000fca0007f1e0ff */
[----:B------:R-:W-:Y:S01]  /*16f0*/  IMAD.X R85, RZ, RZ, R85, P0 ;  /* 0x000000ffff557224 */ /* 0x000fe200000e0655 */
[----:B0-----:R-:W-:-:S07]  /*1700*/  IADD3 R18, PT, PT, R0, -0x4, R3 ;  /* 0xfffffffc00127810 */ /* 0x001fce0007ffe003 */
.L_x_1512:
[----:B------:R-:W-:Y:S05]  /*1710*/  BSYNC.RECONVERGENT B0 ;  /* 0x0000000000007941 */ /* 0x000fea0003800200 */
.L_x_1511:
        /* <DEDUP_REMOVED lines=16> */
[----:B------:R-:W-:Y:S01]  /*1820*/  MOV R3, R0 ;  /* 0x0000000000037202 */ /* 0x000fe20000000f00 */
[----:B------:R-:W-:Y:S01]  /*1830*/  IMAD.MOV.U32 R58, RZ, RZ, R15 ;  /* 0x000000ffff3a7224 */ /* 0x000fe200078e000f */
[----:B------:R-:W-:-:S07]  /*1840*/  MOV R52, R19 ;  /* 0x0000001300347202 */ /* 0x000fce0000000f00 */
.L_x_1517:
[C---:B------:R-:W-:Y:S01]  /*1850*/  IMAD.WIDE.U32 R4, R3.reuse, 0x20, R84 ;  /* 0x0000002003047825 */ /* 0x040fe200078e0054 */
[----:B------:R-:W0:Y:S05]  /*1860*/  LDCU UR4, c[0x0][0x39c] ;  /* 0x00007380ff0477ac */ /* 0x000e2a0008000800 */
[----:B------:R-:W2:Y:S01]  /*1870*/  LDG.E.ENL2.256 R8, R4, desc[UR36][R4.64] ;  /* 0xfe0000240404797e */ /* 0x000ea20008121908 */
[----:B0-----:R-:W-:-:S05]  /*1880*/  VIADD R3, R3, UR4 ;  /* 0x0000000403037c36 */ /* 0x001fca0008000000 */
        /* <DEDUP_REMOVED lines=11> */
.L_x_1516:
[----:B------:R-:W-:Y:S05]  /*1940*/  BSYNC.RECONVERGENT B0 ;  /* 0x0000000000007941 */ /* 0x000fea0003800200 */
.L_x_1515:
[----:B------:R-:W-:Y:S04]  /*1950*/  BSSY.RECONVERGENT B0, `(.L_x_1518) ;  /* 0x000000a000007945 */ /* 0x000fe80003800200 */
[----:B------:R-:W-:Y:S05]  /*1960*/  @P0 BRA `(.L_x_1519) ;  /* 0x0000000000200947 */ /* 0x000fea0003800000 */
[----:B------:R-:W-:-:S04]  /*1970*/  LOP3.LUT R0, R18, 0xfffffffc, RZ, 0xc0, !PT ;  /* 0xfffffffc12007812 */ /* 0x000fc800078ec0ff */
[----:B------:R-:W-:-:S04]  /*1980*/  IADD3 R3, PT, PT, R0, R17, RZ ;  /* 0x0000001100037210 */ /* 0x000fc80007ffe0ff */
[----:B------:R-:W-:-:S13]  /*1990*/  ISETP.GE.U32.AND P0, PT, R3, R18, PT ;  /* 0x000000120300720c */ /* 0x000fda0003f06070 */
[----:B------:R-:W-:Y:S05]  /*19a0*/  @P0 BRA `(.L_x_1519) ;  /* 0x0000000000100947 */ /* 0x000fea0003800000 */
[----:B------:R-:W-:-:S06]  /*19b0*/  IMAD.WIDE R84, R3, 0x8, R84 ;  /* 0x0000000803547825 */ /* 0x000fcc00078e0254 */
[----:B------:R-:W2:Y:S02]  /*19c0*/  LDG.E.64 R84, desc[UR36][R84.64] ;  /* 0x0000002454547981 */ /* 0x000ea4000c1e1b00 */
[----:B--2---:R-:W-:Y:S02]  /*19d0*/  LOP3.LUT R21, R84, R21, RZ, 0x3c, !PT ;  /* 0x0000001554157212 */ /* 0x004fe400078e3cff */
[----:B------:R-:W-:-:S07]  /*19e0*/  LOP3.LUT R23, R85, R23, RZ, 0x3c, !PT ;  /* 0x0000001755177212 */ /* 0x000fce00078e3cff */
.L_x_1519:
[----:B------:R-:W-:Y:S05]  /*19f0*/  BSYNC.RECONVERGENT B0 ;  /* 0x0000000000007941 */ /* 0x000fea0003800200 */
.L_x_1518:
[----:B------:R-:W-:Y:S01]  /*1a00*/  LOP3.LUT R58, R58, R15, R21, 0x96, !PT ;  /* 0x0000000f3a3a7212 */ /* 0x000fe200078e9615 */
[----:B------:R-:W-:Y:S01]  /*1a10*/  HFMA2 R11, -RZ, RZ, 0, 0 ;  /* 0x00000000ff0b7431 */ /* 0x000fe200000001ff */
[----:B------:R-:W-:Y:S02]  /*1a20*/  LOP3.LUT R52, R52, R19, R23, 0x96, !PT ;  /* 0x0000001334347212 */ /* 0x000fe400078e9617 */
[----:B------:R-:W-:Y:S02]  /*1a30*/  CS2R R6, SRZ ;  /* 0x0000000000067805 */ /* 0x000fe4000001ff00 */
[----:B------:R-:W-:Y:S01]  /*1a40*/  LOP3.LUT R58, R58, R25, RZ, 0x3c, !PT ;  /* 0x000000193a3a7212 */ /* 0x000fe200078e3cff */
[----:B------:R-:W-:Y:S01]  /*1a50*/  IMAD.MOV.U32 R0, RZ, RZ, RZ ;  /* 0x000000ffff007224 */ /* 0x000fe200078e00ff */
[----:B------:R-:W-:Y:S02]  /*1a60*/  LOP3.LUT R52, R52, R27, RZ, 0x3c, !PT ;  /* 0x0000001b34347212 */ /* 0x000fe400078e3cff */
[----:B------:R-:W-:Y:S01]  /*1a70*/  CS2R R8, SRZ ;  /* 0x0000000000087805 */ /* 0x000fe2000001ff00 */
[----:B------:R-:W-:Y:S06]  /*1a80*/  BRA `(.L_x_1520) ;  /* 0x000000ac00ac7947 */ /* 0x000fec0003800000 */
.L_x_1509:
        /* <DEDUP_REMOVED lines=73> */
.L_x_1524:
[----:B------:R-:W-:Y:S02]  /*1f20*/  SHF.R.U32.HI R33, RZ, 0x2, R81 ;  /* 0x00000002ff217819 */ /* 0x000fe40000011651 */
[----:B------:R-:W-:-:S03]  /*1f30*/  IADD3 R81, PT, PT, R81, R10, RZ ;  /* 0x0000000a51517210 */ /* 0x000fc60007ffe0ff */
[----:B------:R-:W-:Y:S01]  /*1f40*/  IMAD.WIDE.U32 R32, R33, 0x20, R84 ;  /* 0x0000002021207825 */ /* 0x000fe200078e0054 */
[----:B------:R-:W-:-:S03]  /*1f50*/  SHF.R.U32.HI R41, RZ, 0x2, R81 ;  /* 0x00000002ff297819 */ /* 0x000fc60000011651 */
[----:B------:R-:W-:Y:S02]  /*1f60*/  IMAD.IADD R81, R81, 0x1, R10 ;  /* 0x0000000151517824 */ /* 0x000fe400078e020a */
[----:B------:R-:W2:Y:S01]  /*1f70*/  LDG.E.ENL2.256 R36, R32, desc[UR36][R32.64] ;  /* 0xfe0000242020797e */ /* 0x000ea20008121924 */
[----:B------:R-:W-:Y:S02]  /*1f80*/  IMAD.WIDE.U32 R40, R41, 0x20, R84 ;  /* 0x0000002029287825 */ /* 0x000fe400078e0054 */
[----:B------:R-:W-:Y:S02]  /*1f90*/  SHF.R.U32.HI R13, RZ, 0x2, R81 ;  /* 0x00000002ff0d7819 */ /* 0x000fe40000011651 */
[----:B------:R-:W-:Y:S02]  /*1fa0*/  IADD3 R81, PT, PT, R81, R10, RZ ;  /* 0x0000000a51517210 */ /* 0x000fe40007ffe0ff */
[----:B------:R-:W3:Y:S01]  /*1fb0*/  LDG.E.ENL2.256 R44, R40, desc[UR36][R40.64] ;  /* 0xfe0000242828797e */ /* 0x000ee2000812192c */
[----:B------:R-:W-:Y:S01]  /*1fc0*/  IMAD.WIDE.U32 R12, R13, 0x20, R84 ;  /* 0x000000200d0c7825 */ /* 0x000fe200078e0054 */
[----:B------:R-:W-:-:S05]  /*1fd0*/  SHF.R.U32.HI R25, RZ, 0x2, R81 ;  /* 0x00000002ff197819 */ /* 0x000fca0000011651 */
[----:B------:R-:W-:Y:S01]  /*1fe0*/  IMAD.WIDE.U32 R24, R25, 0x20, R84 ;  /* 0x0000002019187825 */ /* 0x000fe200078e0054 */
[----:B------:R-:W4:Y:S05]  /*1ff0*/  LDG.E.ENL2.256 R20, R12, desc[UR36][R12.64] ;  /* 0xfe0000240c0c797e */ /* 0x000f2a0008121914 */
[----:B------:R-:W5:Y:S01]  /*2000*/  LDG.E.ENL2.256 R28, R24, desc[UR36][R24.64] ;  /* 0xfe0000241818797e */ /* 0x000f62000812191c */
[----:B------:R-:W-:-:S04]  /*2010*/  IMAD.IADD R81, R81, 0x1, R10 ;  /* 0x0000000151517824 */ /* 0x000fc800078e020a */
[----:B------:R-:W-:-:S05]  /*2020*/  IMAD R87, R10, 0x3, R81 ;  /* 0x000000030a577824 */ /* 0x000fca00078e0251 */
        /* <DEDUP_REMOVED lines=8> */
[----:B------:R-:W-:Y:S02]  /*20b0*/  LOP3.LUT R16, R16, R39, RZ, 0x3c, !PT ;  /* 0x0000002710107212 */ /* 0x000fe400078e3cff */
[----:B---3--:R-:W-:Y:S02]  /*20c0*/  LOP3.LUT R75, R75, R40, RZ, 0x3c, !PT ;  /* 0x000000284b4b7212 */ /* 0x008fe400078e3cff */
[----:B------:R-:W-:Y:S02]  /*20d0*/  LOP3.LUT R73, R73, R41, RZ, 0x3c, !PT ;  /* 0x0000002949497212 */ /* 0x000fe400078e3cff */
[----:B------:R-:W-:-:S02]  /*20e0*/  LOP3.LUT R71, R71, R42, RZ, 0x3c, !PT ;  /* 0x0000002a47477212 */ /* 0x000fc400078e3cff */
[----:B------:R-:W-:Y:S02]  /*20f0*/  LOP3.LUT R69, R69, R43, RZ, 0x3c, !PT ;  /* 0x0000002b45457212 */ /* 0x000fe400078e3cff */
[----:B------:R-:W-:Y:S02]  /*2100*/  LOP3.LUT R3, R3, R44, RZ, 0x3c, !PT ;  /* 0x0000002c03037212 */ /* 0x000fe400078e3cff */
[----:B------:R-:W-:Y:S02]  /*2110*/  LOP3.LUT R67, R67, R45, RZ, 0x3c, !PT ;  /* 0x0000002d43437212 */ /* 0x000fe400078e3cff */
[----:B------:R-:W-:Y:S02]  /*2120*/  LOP3.LUT R0, R0, R46, RZ, 0x3c, !PT ;  /* 0x0000002e00007212 */ /* 0x000fe400078e3cff */
[----:B------:R-:W-:Y:S02]  /*2130*/  LOP3.LUT R65, R65, R47, RZ, 0x3c, !PT ;  /* 0x0000002f41417212 */ /* 0x000fe400078e3cff */
[----:B----4-:R-:W-:-:S02]  /*2140*/  LOP3.LUT R5, R5, R12, RZ, 0x3c, !PT ;  /* 0x0000000c05057212 */ /* 0x010fc400078e3cff */
[----:B------:R-:W-:Y:S02]  /*2150*/  LOP3.LUT R63, R63, R13, RZ, 0x3c, !PT ;  /* 0x0000000d3f3f7212 */ /* 0x000fe400078e3cff */
[----:B------:R-:W-:Y:S02]  /*2160*/  LOP3.LUT R4, R4, R14, RZ, 0x3c, !PT ;  /* 0x0000000e04047212 */ /* 0x000fe400078e3cff */
[----:B------:R-:W-:Y:S02]  /*2170*/  LOP3.LUT R61, R61, R15, RZ, 0x3c, !PT ;  /* 0x0000000f3d3d7212 */ /* 0x000fe400078e3cff */
[----:B------:R-:W-:Y:S02]  /*2180*/  LOP3.LUT R7, R7, R20, RZ, 0x3c, !PT ;  /* 0x0000001407077212 */ /* 0x000fe400078e3cff */
[----:B------:R-:W-:Y:S02]  /*2190*/  LOP3.LUT R59, R59, R21, RZ, 0x3c, !PT ;  /* 0x000000153b3b7212 */ /* 0x000fe400078e3cff */
[----:B------:R-:W-:-:S02]  /*21a0*/  LOP3.LUT R6, R6, R22, RZ, 0x3c, !PT ;  /* 0x0000001606067212 */ /* 0x000fc400078e3cff */
[----:B------:R-:W-:Y:S02]  /*21b0*/  LOP3.LUT R57, R57, R23, RZ, 0x3c, !PT ;  /* 0x0000001739397212 */ /* 0x000fe400078e3cff */
[----:B-----5:R-:W-:Y:S02]  /*21c0*/  LOP3.LUT R9, R9, R24, RZ, 0x3c, !PT ;  /* 0x0000001809097212 */ /* 0x020fe400078e3cff */
        /* <DEDUP_REMOVED lines=8> */
[----:B------:R-:W-:Y:S05]  /*2250*/  BSYNC.RECONVERGENT B1 ;  /* 0x0000000000017941 */ /* 0x000fea0003800200 */
.L_x_1523:
[----:B------:R-:W-:Y:S05]  /*2260*/  BSYNC.RECONVERGENT B0 ;  /* 0x0000000000007941 */ /* 0x000fea0003800200 */
.L_x_1522:
[----:B------:R-:W-:Y:S01]  /*2270*/  ISETP.GE.U32.AND P0, PT, R81, R80, PT ;  /* 0x000000505100720c */ /* 0x000fe20003f06070 */
[----:B------:R-:W-:-:S12]  /*2280*/  BSSY.RECONVERGENT B0, `(.L_x_1525) ;  /* 0x0000016000007945 */ /* 0x000fd80003800200 */
[----:B------:R-:W-:Y:S05]  /*2290*/  @P0 BRA `(.L_x_1526) ;  /* 0x0000000000500947 */ /* 0x000fea0003800000 */
[----:B------:R-:W-:-:S05]  /*22a0*/  SHF.R.U32.HI R33, RZ, 0x2, R81 ;  /* 0x00000002ff217819 */ /* 0x000fca0000011651 */
[----:B------:R-:W-:-:S06]  /*22b0*/  IMAD.WIDE.U32 R32, R33, 0x20, R84 ;  /* 0x0000002021207825 */ /* 0x000fcc00078e0054 */
[----:B------:R-:W5:Y:S01]  /*22c0*/  LDG.E.ENL2.256 R36, R32, desc[UR36][R32.64] ;  /* 0xfe0000242020797e */ /* 0x000f620008121924 */
[----:B------:R-:W-:-:S04]  /*22d0*/  IADD3 R87, PT, PT, R81, R10, RZ ;  /* 0x0000000a51577210 */ /* 0x000fc80007ffe0ff */
[----:B------:R-:W-:-:S13]  /*22e0*/  ISETP.GE.U32.AND P1, PT, R87, R80, PT ;  /* 0x000000505700720c */ /* 0x000fda0003f26070 */
[----:B------:R-:W-:Y:S05]  /*22f0*/  @P1 BRA `(.L_x_1526) ;  /* 0x0000000000381947 */ /* 0x000fea0003800000 */
[----:B------:R-:W-:-:S05]  /*2300*/  SHF.R.U32.HI R41, RZ, 0x2, R87 ;  /* 0x00000002ff297819 */ /* 0x000fca0000011657 */
[----:B------:R-:W-:-:S06]  /*2310*/  IMAD.WIDE.U32 R40, R41, 0x20, R84 ;  /* 0x0000002029287825 */ /* 0x000fcc00078e0054 */
[----:B------:R-:W5:Y:S01]  /*2320*/  LDG.E.ENL2.256 R44, R40, desc[UR36][R40.64] ;  /* 0xfe0000242828797e */ /* 0x000f62000812192c */
[----:B------:R-:W-:-:S05]  /*2330*/  IMAD.IADD R87, R87, 0x1, R10 ;  /* 0x0000000157577824 */ /* 0x000fca00078e020a */
[----:B------:R-:W-:-:S13]  /*2340*/  ISETP.GE.U32.AND P1, PT, R87, R80, PT ;  /* 0x000000505700720c */ /* 0x000fda0003f26070 */
[----:B------:R-:W-:Y:S05]  /*2350*/  @P1 BRA `(.L_x_1526) ;  /* 0x0000000000201947 */ /* 0x000fea0003800000 */
[----:B------:R-:W-:Y:S02]  /*2360*/  IADD3 R15, PT, PT, R87, R10, RZ ;  /* 0x0000000a570f7210 */ /* 0x000fe40007ffe0ff */
[----:B------:R-:W-:Y:S02]  /*2370*/  SHF.R.U32.HI R13, RZ, 0x2, R87 ;  /* 0x00000002ff0d7819 */ /* 0x000fe40000011657 */
[----:B------:R-:W-:-:S03]  /*2380*/  ISETP.GE.U32.AND P1, PT, R15, R80, PT ;  /* 0x000000500f00720c */ /* 0x000fc60003f26070 */
[----:B------:R-:W-:-:S10]  /*2390*/  IMAD.WIDE.U32 R12, R13, 0x20, R84 ;  /* 0x000000200d0c7825 */ /* 0x000fd400078e0054 */
[----:B------:R-:W-:-:S05]  /*23a0*/  @!P1 SHF.R.U32.HI R15, RZ, 0x2, R15 ;  /* 0x00000002ff0f9819 */ /* 0x000fca000001160f */
[----:B------:R-:W-:Y:S02]  /*23b0*/  @!P1 IMAD.WIDE.U32 R84, R15, 0x20, R84 ;  /* 0x000000200f549825 */ /* 0x000fe400078e0054 */
[----:B------:R-:W5:Y:S04]  /*23c0*/  LDG.E.ENL2.256 R20, R12, desc[UR36][R12.64] ;  /* 0xfe0000240c0c797e */ /* 0x000f680008121914 */
[----:B------:R0:W5:Y:S02]  /*23d0*/  @!P1 LDG.E.ENL2.256 R28, R24, desc[UR36][R84.64] ;  /* 0xfe0000245418997e */ /* 0x000164000812191c */
.L_x_1526:
[----:B------:R-:W-:Y:S05]  /*23e0*/  BSYNC.RECONVERGENT B0 ;  /* 0x0000000000007941 */ /* 0x000fea0003800200 */
.L_x_1525:
[----:B------:R-:W-:Y:S04]  /*23f0*/  BSSY.RECONVERGENT B0, `(.L_x_1527) ;  /* 0x000002a000007945 */ /* 0x000fe80003800200 */
[----:B------:R-:W-:Y:S05]  /*2400*/  @P0 BRA `(.L_x_1528) ;  /* 0x0000000000a00947 */ /* 0x000fea0003800000 */
[----:B------:R-:W-:Y:S01]  /*2410*/  IMAD.IADD R81, R81, 0x1, R10 ;  /* 0x0000000151517824 */ /* 0x000fe200078e020a */
[----:B-----5:R-:W-:Y:S02]  /*2420*/  LOP3.LUT R54, R32, R54, RZ, 0x3c, !PT ;  /* 0x0000003620367212 */ /* 0x020fe400078e3cff */
[----:B------:R-:W-:Y:S02]  /*2430*/  LOP3.LUT R52, R33, R52, RZ, 0x3c, !PT ;  /* 0x0000003421347212 */ /* 0x000fe400078e3cff */
[----:B------:R-:W-:Y:S02]  /*2440*/  ISETP.GE.U32.AND P0, PT, R81, R80, PT ;  /* 0x000000505100720c */ /* 0x000fe40003f06070 */
[----:B------:R-:W-:Y:S02]  /*2450*/  LOP3.LUT R79, R34, R79, RZ, 0x3c, !PT ;  /* 0x0000004f224f7212 */ /* 0x000fe400078e3cff */
[----:B------:R-:W-:Y:S02]  /*2460*/  LOP3.LUT R50, R35, R50, RZ, 0x3c, !PT ;  /* 0x0000003223327212 */ /* 0x000fe400078e3cff */
[----:B------:R-:W-:-:S02]  /*2470*/  LOP3.LUT R48, R36, R48, RZ, 0x3c, !PT ;  /* 0x0000003024307212 */ /* 0x000fc400078e3cff */
[----:B------:R-:W-:Y:S02]  /*2480*/  LOP3.LUT R18, R37, R18, RZ, 0x3c, !PT ;  /* 0x0000001225127212 */ /* 0x000fe400078e3cff */
[----:B------:R-:W-:Y:S02]  /*2490*/  LOP3.LUT R77, R38, R77, RZ, 0x3c, !PT ;  /* 0x0000004d264d7212 */ /* 0x000fe400078e3cff */
[----:B------:R-:W-:Y:S01]  /*24a0*/  LOP3.LUT R16, R39, R16, RZ, 0x3c, !PT ;  /* 0x0000001027107212 */ /* 0x000fe200078e3cff */
[----:B------:R-:W-:Y:S06]  /*24b0*/  @P0 BRA `(.L_x_1528) ;  /* 0x0000000000740947 */ /* 0x000fec0003800000 */
[----:B------:R-:W-:Y:S02]  /*24c0*/  IADD3 R33, PT, PT, R81, R10, RZ ;  /* 0x0000000a51217210 */ /* 0x000fe40007ffe0ff */
[----:B------:R-:W-:Y:S02]  /*24d0*/  LOP3.LUT R75, R40, R75, RZ, 0x3c, !PT ;  /* 0x0000004b284b7212 */ /* 0x000fe400078e3cff */
[----:B------:R-:W-:Y:S02]  /*24e0*/  ISETP.GE.U32.AND P0, PT, R33, R80, PT ;  /* 0x000000502100720c */ /* 0x000fe40003f06070 */
[----:B------:R-:W-:Y:S02]  /*24f0*/  LOP3.LUT R73, R41, R73, RZ, 0x3c, !PT ;  /* 0x0000004929497212 */ /* 0x000fe400078e3cff */
[----:B------:R-:W-:Y:S02]  /*2500*/  LOP3.LUT R71, R42, R71, RZ, 0x3c, !PT ;  /* 0x000000472a477212 */ /* 0x000fe400078e3cff */
[----:B------:R-:W-:-:S02]  /*2510*/  LOP3.LUT R69, R43, R69, RZ, 0x3c, !PT ;  /* 0x000000452b457212 */ /* 0x000fc400078e3cff */
[----:B------:R-:W-:Y:S02]  /*2520*/  LOP3.LUT R3, R44, R3, RZ, 0x3c, !PT ;  /* 0x000000032c037212 */ /* 0x000fe400078e3cff */
[----:B------:R-:W-:Y:S02]  /*2530*/  LOP3.LUT R67, R45, R67, RZ, 0x3c, !PT ;  /* 0x000000432d437212 */ /* 0x000fe400078e3cff */
[----:B------:R-:W-:Y:S02]  /*2540*/  LOP3.LUT R0, R46, R0, RZ, 0x3c, !PT ;  /* 0x000000002e007212 */ /* 0x000fe400078e3cff */
[----:B------:R-:W-:Y:S01]  /*2550*/  LOP3.LUT R65, R47, R65, RZ, 0x3c, !PT ;  /* 0x000000412f417212 */ /* 0x000fe200078e3cff */
[----:B------:R-:W-:Y:S06]  /*2560*/  @P0 BRA `(.L_x_1528) ;  /* 0x0000000000480947 */ /* 0x000fec0003800000 */
[----:B------:R-:W-:Y:S01]  /*2570*/  IMAD.IADD R33, R33, 0x1, R10 ;  /* 0x0000000121217824 */ /* 0x000fe200078e020a */
[----:B------:R-:W-:Y:S02]  /*2580*/  LOP3.LUT R5, R12, R5, RZ, 0x3c, !PT ;  /* 0x000000050c057212 */ /* 0x000fe400078e3cff */
        /* <DEDUP_REMOVED lines=8> */
[----:B------:R-:W-:Y:S02]  /*2610*/  @!P0 LOP3.LUT R9, R24, R9, RZ, 0x3c, !PT ;  /* 0x0000000918098212 */ /* 0x000fe400078e3cff */
[----:B------:R-:W-:Y:S02]  /*2620*/  @!P0 LOP3.LUT R55, R25, R55, RZ, 0x3c, !PT ;  /* 0x0000003719378212 */ /* 0x000fe400078e3cff */
[----:B------:R-:W-:-:S02]  /*2630*/  @!P0 LOP3.LUT R8, R26, R8, RZ, 0x3c, !PT ;  /* 0x000000081a088212 */ /* 0x000fc400078e3cff */
[----:B------:R-:W-:Y:S02]  /*2640*/  @!P0 LOP3.LUT R53, R27, R53, RZ, 0x3c, !PT ;  /* 0x000000351b358212 */ /* 0x000fe400078e3cff */
[----:B------:R-:W-:Y:S02]  /*2650*/  @!P0 LOP3.LUT R11, R28, R11, RZ, 0x3c, !PT ;  /* 0x0000000b1c0b8212 */ /* 0x000fe400078e3cff */
[----:B------:R-:W-:Y:S02]  /*2660*/  @!P0 LOP3.LUT R51, R29, R51, RZ, 0x3c, !PT ;  /* 0x000000331d338212 */ /* 0x000fe400078e3cff */
[----:B------:R-:W-:Y:S02]  /*2670*/  @!P0 LOP3.LUT R19, R30, R19, RZ, 0x3c, !PT ;  /* 0x000000131e138212 */ /* 0x000fe400078e3cff */
[----:B------:R-:W-:-:S07]  /*2680*/  @!P0 LOP3.LUT R49, R31, R49, RZ, 0x3c, !PT ;  /* 0x000000311f318212 */ /* 0x000fce00078e3cff */
.L_x_1528:
[----:B------:R-:W-:Y:S05]  /*2690*/  BSYNC.RECONVERGENT B0 ;  /* 0x0000000000007941 */ /* 0x000fea0003800200 */
.L_x_1527:
        /* <DEDUP_REMOVED lines=17> */
.L_x_1521:
        /* <DEDUP_REMOVED lines=69> */
.L_x_1532:
        /* <DEDUP_REMOVED lines=9> */
[----:B------:R-:W2:Y:S01]  /*2c90*/  LDG.E.ENL2.256 R40, R36, desc[UR36][R36.64] ;  /* 0xfe0000242424797e */ /* 0x000ea20008121928 */
[----:B------:R-:W-:Y:S01]  /*2ca0*/  IMAD.WIDE.U32 R44, R45, 0x20, R84 ;  /* 0x000000202d2c7825 */ /* 0x000fe200078e0054 */
[----:B------:R-:W-:-:S03]  /*2cb0*/  SHF.R.U32.HI R21, RZ, 0x2, R20 ;  /* 0x00000002ff157819 */ /* 0x000fc60000011614 */
[----:B------:R-:W-:Y:S02]  /*2cc0*/  IMAD R22, R0, R79, RZ ;  /* 0x0000004f00167224 */ /* 0x000fe400078e02ff */
[----:B------:R-:W3:Y:S01]  /*2cd0*/  LDG.E.ENL2.256 R48, R44, desc[UR36][R44.64] ;  /* 0xfe0000242c2c797e */ /* 0x000ee20008121930 */
[----:B------:R-:W-:Y:S02]  /*2ce0*/  IMAD.WIDE.U32 R20, R21, 0x20, R84 ;  /* 0x0000002015147825 */ /* 0x000fe400078e0054 */
[----:B------:R-:W-:-:S04]  /*2cf0*/  SHF.R.U32.HI R29, RZ, 0x2, R22 ;  /* 0x00000002ff1d7819 */ /* 0x000fc80000011616 */
[----:B------:R-:W4:Y:S01]  /*2d00*/  LDG.E.ENL2.256 R24, R20, desc[UR36][R20.64] ;  /* 0xfe0000241414797e */ /* 0x000f220008121918 */
[----:B------:R-:W-:-:S06]  /*2d10*/  IMAD.WIDE.U32 R28, R29, 0x20, R84 ;  /* 0x000000201d1c7825 */ /* 0x000fcc00078e0054 */
[----:B------:R-:W5:Y:S01]  /*2d20*/  LDG.E.ENL2.256 R32, R28, desc[UR36][R28.64] ;  /* 0xfe0000241c1c797e */ /* 0x000f620008121920 */
[----:B------:R-:W-:-:S05]  /*2d30*/  IADD3 R79, PT, PT, R79, R14, RZ ;  /* 0x0000000e4f4f7210 */ /* 0x000fca0007ffe0ff */
        /* <DEDUP_REMOVED lines=36> */
.L_x_1531:
[----:B------:R-:W-:Y:S05]  /*2f80*/  BSYNC.RECONVERGENT B0 ;  /* 0x0000000000007941 */ /* 0x000fea0003800200 */
.L_x_1530:
[----:B------:R-:W-:Y:S01]  /*2f90*/  ISETP.GE.U32.AND P0, PT, R79, R80, PT ;  /* 0x000000504f00720c */ /* 0x000fe20003f06070 */
[----:B------:R-:W-:-:S12]  /*2fa0*/  BSSY.RECONVERGENT B0, `(.L_x_1533) ;  /* 0x000001a000007945 */ /* 0x000fd80003800200 */
[----:B------:R-:W-:Y:S05]  /*2fb0*/  @P0 BRA `(.L_x_1534) ;  /* 0x0000000000600947 */ /* 0x000fea0003800000 */
[----:B------:R-:W-:-:S05]  /*2fc0*/  IMAD R36, R0, R79, RZ ;  /* 0x0000004f00247224 */ /* 0x000fca00078e02ff */
[----:B------:R-:W-:-:S05]  /*2fd0*/  SHF.R.U32.HI R37, RZ, 0x2, R36 ;  /* 0x00000002ff257819 */ /* 0x000fca0000011624 */
[----:B------:R-:W-:-:S06]  /*2fe0*/  IMAD.WIDE.U32 R36, R37, 0x20, R84 ;  /* 0x0000002025247825 */ /* 0x000fcc00078e0054 */
[----:B------:R-:W5:Y:S01]  /*2ff0*/  LDG.E.ENL2.256 R40, R36, desc[UR36][R36.64] ;  /* 0xfe0000242424797e */ /* 0x000f620008121928 */
[----:B------:R-:W-:-:S05]  /*3000*/  IMAD.IADD R81, R79, 0x1, R14 ;  /* 0x000000014f517824 */ /* 0x000fca00078e020e */
[----:B------:R-:W-:-:S13]  /*3010*/  ISETP.GE.U32.AND P1, PT, R81, R80, PT ;  /* 0x000000505100720c */ /* 0x000fda0003f26070 */
[----:B------:R-:W-:Y:S05]  /*3020*/  @P1 BRA `(.L_x_1534) ;  /* 0x0000000000441947 */ /* 0x000fea0003800000 */
[----:B------:R-:W-:-:S05]  /*3030*/  IMAD R44, R0, R81, RZ ;  /* 0x00000051002c7224 */ /* 0x000fca00078e02ff */
[----:B------:R-:W-:-:S05]  /*3040*/  SHF.R.U32.HI R45, RZ, 0x2, R44 ;  /* 0x00000002ff2d7819 */ /* 0x000fca000001162c */
[----:B------:R-:W-:-:S06]  /*3050*/  IMAD.WIDE.U32 R44, R45, 0x20, R84 ;  /* 0x000000202d2c7825 */ /* 0x000fcc00078e0054 */
[----:B------:R-:W5:Y:S01]  /*3060*/  LDG.E.ENL2.256 R48, R44, desc[UR36][R44.64] ;  /* 0xfe0000242c2c797e */ /* 0x000f620008121930 */
        /* <DEDUP_REMOVED lines=11> */
[----:B------:R-:W5:Y:S04]  /*3120*/  LDG.E.ENL2.256 R24, R20, desc[UR36][R20.64] ;  /* 0xfe0000241414797e */ /* 0x000f680008121918 */
[----:B------:R0:W5:Y:S02]  /*3130*/  @!P1 LDG.E.ENL2.256 R32, R28, desc[UR36][R84.64] ;  /* 0xfe000024541c997e */ /* 0x0001640008121920 */
.L_x_1534:
[----:B------:R-:W-:Y:S05]  /*3140*/  BSYNC.RECONVERGENT B0 ;  /* 0x0000000000007941 */ /* 0x000fea0003800200 */
.L_x_1533:
[----:B------:R-:W-:Y:S04]  /*3150*/  BSSY.RECONVERGENT B0, `(.L_x_1535) ;  /* 0x000002a000007945 */ /* 0x000fe80003800200 */
[----:B------:R-:W-:Y:S05]  /*3160*/  @P0 BRA `(.L_x_1536) ;  /* 0x0000000000a00947 */ /* 0x000fea0003800000 */
[----:B------:R-:W-:Y:S02]  /*3170*/  IADD3 R79, PT, PT, R79, R14, RZ ;  /* 0x0000000e4f4f7210 */ /* 0x000fe40007ffe0ff */
[----:B-----5:R-:W-:Y:S02]  /*3180*/  LOP3.LUT R58, R36, R58, RZ, 0x3c, !PT ;  /* 0x0000003a243a7212 */ /* 0x020fe400078e3cff */
        /* <DEDUP_REMOVED lines=29> */
[----:B------:R-:W-:Y:S02]  /*3360*/  LOP3.LUT R10, R27, R10, RZ, 0x3c, !PT ;  /* 0x0000000a1b0a7212 */ /* 0x000fe400078e3cff */
[----:B------:R-:W-:Y:S02]  /*3370*/  @!P0 LOP3.LUT R63, R28, R63, RZ, 0x3c, !PT ;  /* 0x0000003f1c3f8212 */ /* 0x000fe400078e3cff */
[----:B------:R-:W-:-:S02]  /*3380*/  @!P0 LOP3.LUT R9, R29, R9, RZ, 0x3c, !PT ;  /* 0x000000091d098212 */ /* 0x000fc400078e3cff */
[----:B------:R-:W-:Y:S02]  /*3390*/  @!P0 LOP3.LUT R65, R30, R65, RZ, 0x3c, !PT ;  /* 0x000000411e418212 */ /* 0x000fe400078e3cff */
[----:B------:R-:W-:Y:S02]  /*33a0*/  @!P0 LOP3.LUT R12, R31, R12, RZ, 0x3c, !PT ;  /* 0x0000000c1f0c8212 */ /* 0x000fe400078e3cff */
[----:B------:R-:W-:Y:S02]  /*33b0*/  @!P0 LOP3.LUT R67, R32, R67, RZ, 0x3c, !PT ;  /* 0x0000004320438212 */ /* 0x000fe400078e3cff */
[----:B------:R-:W-:Y:S02]  /*33c0*/  @!P0 LOP3.LUT R11, R33, R11, RZ, 0x3c, !PT ;  /* 0x0000000b210b8212 */ /* 0x000fe400078e3cff */
[----:B------:R-:W-:Y:S02]  /*33d0*/  @!P0 LOP3.LUT R69, R34, R69, RZ, 0x3c, !PT ;  /* 0x0000004522458212 */ /* 0x000fe400078e3cff */
[----:B------:R-:W-:-:S07]  /*33e0*/  @!P0 LOP3.LUT R13, R35, R13, RZ, 0x3c, !PT ;  /* 0x0000000d230d8212 */ /* 0x000fce00078e3cff */
.L_x_1536:
[----:B------:R-:W-:Y:S05]  /*33f0*/  BSYNC.RECONVERGENT B0 ;  /* 0x0000000000007941 */ /* 0x000fea0003800200 */
.L_x_1535:
        /* <DEDUP_REMOVED lines=17> */
.L_x_1529:
        /* <DEDUP_REMOVED lines=39> */
[----:B------:R0:W5:Y:S01]  /*3780*/  @!P0 LDG.E.ENL2.256 R20, R12, desc[UR36][R84.64] ;  /* 0xfe000024540c897e */ /* 0x0001620008121914 */
        /* <DEDUP_REMOVED lines=33> */
.L_x_1544:
[----:B0-----:R-:W0:Y:S01]  /*39a0*/  LDCU UR4, c[0x0][0x39c] ;  /* 0x00007380ff0477ac */ /* 0x001e220008000800 */
[-C--:B-----5:R-:W-:Y:S01]  /*39b0*/  @!P0 MOV R54, R22.reuse ;  /* 0x0000001600368202 */ /* 0x0a0fe20000000f00 */
[--C-:B------:R-:W-:Y:S01]  /*39c0*/  @!P0 IMAD.MOV.U32 R55, RZ, RZ, R23.reuse ;  /* 0x000000ffff378224 */ /* 0x100fe200078e0017 */
[-C--:B------:R-:W-:Y:S01]  /*39d0*/  @!P0 MOV R50, R22.reuse ;  /* 0x0000001600328202 */ /* 0x080fe20000000f00 */
[--C-:B------:R-:W-:Y:S01]  /*39e0*/  @!P0 IMAD.MOV.U32 R51, RZ, RZ, R23.reuse ;  /* 0x000000ffff338224 */ /* 0x100fe200078e0017 */
        /* <DEDUP_REMOVED lines=28> */
[----:B0-----:R-:W-:Y:S06]  /*3bb0*/  @!P0 BRA `(.L_x_1539) ;  /* 0x0000003c00f88947 */ /* 0x001fec0003800000 */
[----:B------:R-:W0:Y:S01]  /*3bc0*/  LDCU.128 UR20, c[0x0][0x3d0] ;  /* 0x00007a00ff1477ac */ /* 0x000e220008000c00 */
[----:B------:R-:W-:Y:S02]  /*3bd0*/  HFMA2 R24, -RZ, RZ, 0, 0 ;  /* 0x00000000ff187431 */ /* 0x000fe400000001ff */
[----:B------:R-:W-:Y:S01]  /*3be0*/  IMAD.MOV.U32 R25, RZ, RZ, R75 ;  /* 0x000000ffff197224 */ /* 0x000fe200078e004b */
        /* <DEDUP_REMOVED lines=8> */
[----:B------:R-:W0:Y:S03]  /*3c70*/  LDCU UR73, c[0x0][0x400] ;  /* 0x00008000ff4977ac */ /* 0x000e260008000800 */
[----:B------:R-:W-:Y:S01]  /*3c80*/  IADD3 R26, PT, PT, -R27, RZ, RZ ;  /* 0x000000ff1b1a7210 */ /* 0x000fe20007ffe1ff */
[----:B------:R-:W0:Y:S04]  /*3c90*/  LDCU UR72, c[0x0][0x50c] ;  /* 0x0000a180ff4877ac */ /* 0x000e280008000800 */
        /* <DEDUP_REMOVED lines=273> */
[----:B------:R-:W2:Y:S01]  /*4db0*/  @P1 LDC R31, c[0x0][0x560] ;  /* 0x00015800ff1f1b82 */ /* 0x000ea20000000800 */
[----:B-1----:R-:W-:-:S05]  /*4dc0*/  @P1 IMAD.HI.U32 R24, R29, R24, R28 ;  /* 0x000000181d181227 */ /* 0x002fca00078e001c */
[----:B------:R-:W-:Y:S01]  /*4dd0*/  @P1 SHF.R.U32.HI R24, RZ, R25, R24 ;  /* 0x00000019ff181219 */ /* 0x000fe20000011618 */
[----:B------:R-:W-:-:S04]  /*4de0*/  IMAD R25, R27, UR52, R32 ;  /* 0x000000341b197c24 */ /* 0x000fc8000f8e0220 */
[----:B------:R-:W-:Y:S02]  /*4df0*/  @P1 IMAD.MOV R27, RZ, RZ, -R24 ;  /* 0x000000ffff1b1224 */ /* 0x000fe400078e0a18 */
[----:B------:R-:W-:Y:S02]  /*4e00*/  IMAD R26, R25, UR31, R26 ;  /* 0x0000001f191a7c24 */ /* 0x000fe4000f8e021a */
[----:B0-----:R-:W-:-:S04]  /*4e10*/  @P1 IMAD R29, R27, R30, R29 ;  /* 0x0000001e1b1d1224 */ /* 0x001fc800078e021d */
[----:B--2---:R-:W-:-:S07]  /*4e20*/  @P1 IMAD R26, R29, R31, R26 ;  /* 0x0000001f1d1a1224 */ /* 0x004fce00078e021a */
.L_x_1540:
[----:B------:R-:W-:-:S04]  /*4e30*/  LOP3.LUT R47, R26, 0xffffffe0, RZ, 0xc0, !PT ;  /* 0xffffffe01a2f7812 */ /* 0x000fc800078ec0ff */
[----:B------:R-:W-:-:S04]  /*4e40*/  IADD3 R46, P1, PT, R47, R84, RZ ;  /* 0x000000542f2e7210 */ /* 0x000fc80007f3e0ff */
[----:B------:R-:W-:-:S06]  /*4e50*/  IADD3.X R47, PT, PT, RZ, R85, RZ, P1, !PT ;  /* 0x00000055ff2f7210 */ /* 0x000fcc0000ffe4ff */
[----:B------:R-:W5:Y:S01]  /*4e60*/  LDG.E.ENL2.256 R44, R40, desc[UR36][R46.64] ;  /* 0xfe0000242e28797e */ /* 0x000f62000812192c */
        /* <DEDUP_REMOVED lines=237> */
.L_x_1541:
[----:B------:R-:W-:-:S04]  /*5d40*/  LOP3.LUT R51, R30, 0xffffffe0, RZ, 0xc0, !PT ;  /* 0xffffffe01e337812 */ /* 0x000fc800078ec0ff */
[----:B------:R-:W-:-:S05]  /*5d50*/  IADD3 R50, P1, PT, R51, R84, RZ ;  /* 0x0000005433327210 */ /* 0x000fca0007f3e0ff */
[----:B------:R-:W-:-:S06]  /*5d60*/  IMAD.X R51, RZ, RZ, R85, P1 ;  /* 0x000000ffff337224 */ /* 0x000fcc00008e0655 */
[----:B------:R-:W5:Y:S01]  /*5d70*/  LDG.E.ENL2.256 R48, R36, desc[UR36][R50.64] ;  /* 0xfe0000243224797e */ /* 0x000f620008121930 */
        /* <DEDUP_REMOVED lines=237> */
.L_x_1542:
        /* <DEDUP_REMOVED lines=241> */
.L_x_1543:
[----:B------:R-:W-:-:S04]  /*7b60*/  LOP3.LUT R25, R28, 0xffffffe0, RZ, 0xc0, !PT ;  /* 0xffffffe01c197812 */ /* 0x000fc800078ec0ff */
[----:B------:R-:W-:-:S05]  /*7b70*/  IADD3 R24, P1, PT, R25, R84, RZ ;  /* 0x0000005419187210 */ /* 0x000fca0007f3e0ff */
[----:B------:R-:W-:-:S06]  /*7b80*/  IMAD.X R25, RZ, RZ, R85, P1 ;  /* 0x000000ffff197224 */ /* 0x000fcc00008e0655 */
[----:B------:R-:W5:Y:S02]  /*7b90*/  LDG.E.ENL2.256 R28, R24, desc[UR36][R24.64] ;  /* 0xfe0000241818797e */ /* 0x000f64000812191c */
.L_x_1539:
[----:B------:R-:W1:Y:S01]  /*7ba0*/  LDCU UR5, c[0x0][0x394] ;  /* 0x00007280ff0577ac */ /* 0x000e620008000800 */
[----:B------:R-:W-:Y:S02]  /*7bb0*/  MOV R78, UR4 ;  /* 0x00000004004e7c02 */ /* 0x000fe40008000f00 */
        /* <DEDUP_REMOVED lines=10> */
[----:B-1----:R-:W-:Y:S02]  /*7c60*/  MOV R80, UR5 ;  /* 0x0000000500507c02 */ /* 0x002fe40008000f00 */
        /* <DEDUP_REMOVED lines=24> */
[----:B------:R-:W-:Y:S01]  /*7df0*/  LOP3.LUT R10, R10, R31, RZ, 0x3c, !PT ;  /* 0x0000001f0a0a7212 */ /* 0x000fe200078e3cff */
[----:B------:R-:W-:Y:S06]  /*7e00*/  @!P1 BRA `(.L_x_1544) ;  /* 0xffffffb800e49947 */ /* 0x000fec000383ffff */
.L_x_1538:
[----:B0-----:R-:W-:Y:S05]  /*7e10*/  BSYNC.RECONVERGENT B0 ;  /* 0x0000000000007941 */ /* 0x001fea0003800200 */
.L_x_1537:
        /* <DEDUP_REMOVED lines=284> */
.L_x_1548:
[----:B------:R-:W-:Y:S02]  /*8fe0*/  SHF.R.U32.HI R20, RZ, 0x5, R20 ;  /* 0x00000005ff147819 */ /* 0x000fe40000011614 */
[----:B------:R-:W-:-:S07]  /*8ff0*/  MOV R21, RZ ;  /* 0x000000ff00157202 */ /* 0x000fce0000000f00 */
.L_x_1547:
[----:B------:R-:W0:Y:S02]  /*9000*/  LDCU.64 UR4, c[0x0][0x760] ;  /* 0x0000ec00ff0477ac */ /* 0x000e240008000a00 */
[----:B0-----:R-:W-:-:S05]  /*9010*/  IADD3 R77, P1, PT, R76, UR4, RZ ;  /* 0x000000044c4d7c10 */ /* 0x001fca000ff3e0ff */
[----:B------:R-:W-:Y:S01]  /*9020*/  IMAD.X R76, RZ, RZ, UR5, P1 ;  /* 0x00000005ff4c7e24 */ /* 0x000fe200088e06ff */
[----:B------:R-:W-:-:S04]  /*9030*/  LEA R40, P1, R20, R77, 0x5 ;  /* 0x0000004d14287211 */ /* 0x000fc800078228ff */
[----:B------:R-:W-:-:S06]  /*9040*/  LEA.HI.X R41, R20, R76, R21, 0x5, P1 ;  /* 0x0000004c14297211 */ /* 0x000fcc00008f2c15 */
[----:B------:R-:W5:Y:S01]  /*9050*/  LDG.E.ENL2.256 R44, R40, desc[UR36][R40.64] ;  /* 0xfe0000242828797e */ /* 0x000f62000812192c */
        /* <DEDUP_REMOVED lines=278> */
.L_x_1550:
[----:B------:R-:W-:Y:S01]  /*a1c0*/  SHF.R.U32.HI R14, RZ, 0x5, R36 ;  /* 0x00000005ff0e7819 */ /* 0x000fe20000011624 */
[----:B------:R-:W-:-:S07]  /*a1d0*/  IMAD.MOV.U32 R15, RZ, RZ, RZ ;  /* 0x000000ffff0f7224 */ /* 0x000fce00078e00ff */
.L_x_1549:
        /* <DEDUP_REMOVED lines=281> */
.L_x_1552:
[----:B------:R-:W-:Y:S01]  /*b370*/  SHF.R.U32.HI R14, RZ, 0x5, R32 ;  /* 0x00000005ff0e7819 */ /* 0x000fe20000011620 */
[----:B------:R-:W-:-:S07]  /*b380*/  IMAD.MOV.U32 R15, RZ, RZ, RZ ;  /* 0x000000ffff0f7224 */ /* 0x000fce00078e00ff */
.L_x_1551:
        /* <DEDUP_REMOVED lines=281> */
.L_x_1554:
[----:B------:R-:W-:Y:S01]  /*c520*/  SHF.R.U32.HI R20, RZ, 0x5, R20 ;  /* 0x00000005ff147819 */ /* 0x000fe20000011614 */
[----:B------:R-:W-:-:S07]  /*c530*/  IMAD.MOV.U32 R21, RZ, RZ, RZ ;  /* 0x000000ffff157224 */ /* 0x000fce00078e00ff */
.L_x_1553:
[----:B------:R-:W-:-:S04]  /*c540*/  LEA R24, P0, R20, R77, 0x5 ;  /* 0x0000004d14187211 */ /* 0x000fc800078028ff */
[----:B------:R-:W-:-:S06]  /*c550*/  LEA.HI.X R25, R20, R76, R21, 0x5, P0 ;  /* 0x0000004c14197211 */ /* 0x000fcc00000f2c15 */
[----:B------:R-:W5:Y:S03]  /*c560*/  LDG.E.ENL2.256 R28, R24, desc[UR36][R24.64] ;  /* 0xfe0000241818797e */ /* 0x000f66000812191c */
.L_x_1546:
[----:B------:R-:W-:Y:S05]  /*c570*/  BSYNC.RECONVERGENT B0 ;  /* 0x0000000000007941 */ /* 0x000fea0003800200 */
.L_x_1545:
        /* <DEDUP_REMOVED lines=43> */
.L_x_1556:
[----:B------:R-:W-:Y:S05]  /*c830*/  BSYNC.RECONVERGENT B0 ;  /* 0x0000000000007941 */ /* 0x000fea0003800200 */
.L_x_1555:
        /* <DEDUP_REMOVED lines=16> */
.L_x_1520:
[----:B------:R-:W-:Y:S01]  /*c940*/  IMAD.MOV.U32 R18, RZ, RZ, R58 ;  /* 0x000000ffff127224 */ /* 0x000fe200078e003a */
[----:B------:R-:W-:-:S07]  /*c950*/  MOV R19, R52 ;  /* 0x0000003400137202 */ /* 0x000fce0000000f00 */
.L_x_1508:
[----:B------:R-:W-:Y:S05]  /*c960*/  BSYNC.RECONVERGENT B6 ;  /* 0x0000000000067941 */ /* 0x000fea0003800200 */
.L_x_1507:
[----:B------:R-:W1:Y:S02]  /*c970*/  LDCU UR4, c[0x0][0x3ac] ;  /* 0x00007580ff0477ac */ /* 0x000e640008000800 */
[----:B-1----:R-:W-:-:S09]  /*c980*/  UISETP.NE.AND UP0, UPT, UR4, URZ, UPT ;  /* 0x000000ff0400728c */ /* 0x002fd2000bf05270 */
[----:B------:R-:W-:Y:S05]  /*c990*/  BRA.U !UP0, `(.L_x_1557) ;  /* 0x0000000108cc7547 */ /* 0x000fea000b800000 */
[----:B------:R-:W1:Y:S01]  /*c9a0*/  S2R R5, SR_CgaCtaId ;  /* 0x0000000000057919 */ /* 0x000e620000008800 */
[----:B------:R-:W2:Y:S01]  /*c9b0*/  LDC R16, c[0x0][0x360] ;  /* 0x0000d800ff107b82 */ /* 0x000ea20000000800 */
[----:B------:R-:W-:Y:S01]  /*c9c0*/  MOV R3, 0x400 ;  /* 0x0000040000037802 */ /* 0x000fe20000000f00 */
[----:B-----5:R-:W-:Y:S01]  /*c9d0*/  IMAD.MOV.U32 R12, RZ, RZ, R0 ;  /* 0x000000ffff0c7224 */ /* 0x020fe200078e0000 */
[----:B------:R-:W-:Y:S01]  /*c9e0*/  MOV R13, R11 ;  /* 0x0000000b000d7202 */ /* 0x000fe20000000f00 */
[----:B------:R-:W-:Y:S01]  /*c9f0*/  IMAD.MOV.U32 R14, RZ, RZ, R8 ;  /* 0x000000ffff0e7224 */ /* 0x000fe200078e0008 */
[----:B------:R-:W-:Y:S01]  /*ca00*/  MOV R15, R9 ;  /* 0x00000009000f7202 */ /* 0x000fe20000000f00 */
[----:B------:R-:W-:Y:S02]  /*ca10*/  VIADD R4, R3, 0x10 ;  /* 0x0000001003047836 */ /* 0x000fe40000000000 */
[----:B------:R-:W3:Y:S01]  /*ca20*/  LDC R24, c[0x0][0x364] ;  /* 0x0000d900ff187b82 */ /* 0x000ee20000000800 */
[----:B--2---:R-:W-:-:S02]  /*ca30*/  IMAD R3, R2, R16, R17 ;  /* 0x0000001002037224 */ /* 0x004fc400078e0211 */
[----:B-1----:R-:W-:Y:S01]  /*ca40*/  LEA R10, R5, R4, 0x18 ;  /* 0x00000004050a7211 */ /* 0x002fe200078ec0ff */
[----:B------:R-:W-:Y:S01]  /*ca50*/  IMAD.MOV.U32 R4, RZ, RZ, R18 ;  /* 0x000000ffff047224 */ /* 0x000fe200078e0012 */
[----:B------:R-:W-:Y:S02]  /*ca60*/  MOV R5, R19 ;  /* 0x0000001300057202 */ /* 0x000fe40000000f00 */
[----:B------:R-:W-:Y:S02]  /*ca70*/  LEA R3, R3, R10, 0x5 ;  /* 0x0000000a03037211 */ /* 0x000fe400078e28ff */
[----:B---3--:R-:W-:-:S03]  /*ca80*/  ISETP.GE.U32.AND P0, PT, R24, 0x2, PT ;  /* 0x000000021800780c */ /* 0x008fc60003f06070 */
[----:B------:R1:W-:Y:S04]  /*ca90*/  STS.128 [R3], R4 ;  /* 0x0000000403007388 */ /* 0x0003e80000000c00 */
[----:B------:R1:W-:Y:S06]  /*caa0*/  STS.128 [R3+0x10], R12 ;  /* 0x0000100c03007388 */ /* 0x0003ec0000000c00 */
[----:B------:R-:W-:Y:S05]  /*cab0*/  @!P0 BRA `(.L_x_1557) ;  /* 0x0000000000848947 */ /* 0x000fea0003800000 */
[----:B-1----:R-:W-:-:S07]  /*cac0*/  IMAD.MOV.U32 R4, RZ, RZ, R24 ;  /* 0x000000ffff047224 */ /* 0x002fce00078e0018 */
.L_x_1560:
        /* <DEDUP_REMOVED lines=20> */
[----:B------:R-:W-:Y:S02]  /*cc10*/  LOP3.LUT R8, R22, R8, RZ, 0x3c, !PT ;  /* 0x0000000816087212 */ /* 0x000fe400078e3cff */
[----:B------:R-:W-:Y:S02]  /*cc20*/  LOP3.LUT R6, R14, R6, RZ, 0x3c, !PT ;  /* 0x000000060e067212 */ /* 0x000fe400078e3cff */
[----:B------:R-:W-:Y:S01]  /*cc30*/  LOP3.LUT R7, R15, R7, RZ, 0x3c, !PT ;  /* 0x000000070f077212 */ /* 0x000fe200078e3cff */
[----:B------:R-:W-:Y:S01]  /*cc40*/  IMAD.MOV.U32 R15, RZ, RZ, R9 ;  /* 0x000000ffff0f7224 */ /* 0x000fe200078e0009 */
[----:B------:R-:W-:Y:S02]  /*cc50*/  MOV R4, R18 ;  /* 0x0000001200047202 */ /* 0x000fe40000000f00 */
[----:B------:R-:W-:-:S02]  /*cc60*/  MOV R12, R0 ;  /* 0x00000000000c7202 */ /* 0x000fc40000000f00 */
[----:B------:R-:W-:Y:S01]  /*cc70*/  MOV R14, R8 ;  /* 0x00000008000e7202 */ /* 0x000fe20000000f00 */
[----:B------:R1:W-:Y:S04]  /*cc80*/  STS.128 [R3], R4 ;  /* 0x0000000403007388 */ /* 0x0003e80000000c00 */
[----:B------:R1:W-:Y:S02]  /*cc90*/  STS.128 [R3+0x10], R12 ;  /* 0x0000100c03007388 */ /* 0x0003e40000000c00 */
.L_x_1559:
[----:B------:R-:W-:Y:S05]  /*cca0*/  BSYNC.RECONVERGENT B0 ;  /* 0x0000000000007941 */ /* 0x000fea0003800200 */
.L_x_1558:
[----:B-1----:R-:W-:Y:S01]  /*ccb0*/  MOV R4, R25 ;  /* 0x0000001900047202 */ /* 0x002fe20000000f00 */
[----:B------:R-:W-:Y:S06]  /*ccc0*/  @P1 BRA `(.L_x_1560) ;  /* 0xfffffffc00801947 */ /* 0x000fec000383ffff */
.L_x_1557:
        /* <DEDUP_REMOVED lines=11> */
[----:B------:R-:W-:Y:S01]  /*cd80*/  MOV R4, R18 ;  /* 0x0000001200047202 */ /* 0x000fe20000000f00 */
[----:B------:R-:W-:Y:S01]  /*cd90*/  IMAD.MOV.U32 R5, RZ, RZ, R19 ;  /* 0x000000ffff057224 */ /* 0x000fe200078e0013 */
[----:B-----5:R-:W-:Y:S01]  /*cda0*/  MOV R12, R0 ;  /* 0x00000000000c7202 */ /* 0x020fe20000000f00 */
[----:B------:R-:W-:Y:S01]  /*cdb0*/  IMAD.MOV.U32 R13, RZ, RZ, R11 ;  /* 0x000000ffff0d7224 */ /* 0x000fe200078e000b */
[----:B------:R-:W-:Y:S01]  /*cdc0*/  MOV R14, R8 ;  /* 0x00000008000e7202 */ /* 0x000fe20000000f00 */
[----:B------:R-:W-:Y:S01]  /*cdd0*/  IMAD.MOV.U32 R15, RZ, RZ, R9 ;  /* 0x000000ffff0f7224 */ /* 0x000fe200078e0009 */
[----:B------:R-:W-:Y:S01]  /*cde0*/  ISETP.GE.U32.AND P0, PT, R10, 0x40, PT ;  /* 0x000000400a00780c */ /* 0x000fe20003f06070 */
[----:B-1----:R-:W-:-:S06]  /*cdf0*/  ULEA UR4, UR5, UR4, 0x18 ;  /* 0x0000000405047291 */ /* 0x002fcc000f8ec0ff */
[----:B------:R-:W-:Y:S01]  /*ce00*/  LEA R25, R3, UR4, 0x5 ;  /* 0x0000000403197c11 */ /* 0x000fe2000f8e28ff */
[----:B------:R-:W-:-:S04]  /*ce10*/  HFMA2 R3, -RZ, RZ, 0, 1.9073486328125e-06 ;  /* 0x00000020ff037431 */ /* 0x000fc800000001ff */
[----:B------:R1:W-:Y:S04]  /*ce20*/  STS.128 [R25], R4 ;  /* 0x0000000419007388 */ /* 0x0003e80000000c00 */
[----:B------:R1:W-:Y:S01]  /*ce30*/  STS.128 [R25+0x10], R12 ;  /* 0x0000100c19007388 */ /* 0x0003e20000000c00 */
[----:B------:R-:W-:Y:S05]  /*ce40*/  @!P0 BRA `(.L_x_1562) ;  /* 0x0000000000808947 */ /* 0x000fea0003800000 */
[----:B-1----:R-:W-:-:S07]  /*ce50*/  IMAD.MOV.U32 R4, RZ, RZ, R10 ;  /* 0x000000ffff047224 */ /* 0x002fce00078e000a */
.L_x_1565:
        /* <DEDUP_REMOVED lines=28> */
.L_x_1564:
[----:B------:R-:W-:Y:S05]  /*d020*/  BSYNC.RECONVERGENT B0 ;  /* 0x0000000000007941 */ /* 0x000fea0003800200 */
.L_x_1563:
[----:B-1----:R-:W-:Y:S01]  /*d030*/  MOV R4, R16 ;  /* 0x0000001000047202 */ /* 0x002fe20000000f00 */
[----:B------:R-:W-:Y:S06]  /*d040*/  @P1 BRA `(.L_x_1565) ;  /* 0xfffffffc00841947 */ /* 0x000fec000383ffff */
.L_x_1562:
[----:B------:R-:W-:Y:S01]  /*d050*/  ISETP.GE.U32.AND P0, PT, R3, 0x2, PT ;  /* 0x000000020300780c */ /* 0x000fe20003f06070 */
[----:B------:R-:W-:Y:S05]  /*d060*/  WARPSYNC.ALL ;  /* 0x0000000000007948 */ /* 0x000fea0003800000 */
[----:B------:R-:W-:Y:S07]  /*d070*/  BAR.SYNC.DEFER_BLOCKING 0x0 ;  /* 0x0000000000007b1d */ /* 0x000fee0000010000 */
[----:B------:R-:W-:Y:S05]  /*d080*/  @!P0 BRA `(.L_x_1561) ;  /* 0x0000000000688947 */ /* 0x000fea0003800000 */
[----:B-----5:R-:W-:-:S07]  /*d090*/  IMAD.MOV.U32 R21, RZ, RZ, 0x1 ;  /* 0x00000001ff157424 */ /* 0x020fce00078e00ff */
.L_x_1566:
[----:B-1----:R-:W-:Y:S01]  /*d0a0*/  MOV R4, R6 ;  /* 0x0000000600047202 */ /* 0x002fe20000000f00 */
[----:B------:R-:W-:Y:S01]  /*d0b0*/  IMAD.MOV.U32 R5, RZ, RZ, R7 ;  /* 0x000000ffff057224 */ /* 0x000fe200078e0007 */
[----:B------:R-:W-:Y:S01]  /*d0c0*/  MOV R12, R0 ;  /* 0x00000000000c7202 */ /* 0x000fe20000000f00 */
[----:B------:R-:W-:Y:S01]  /*d0d0*/  IMAD.MOV.U32 R13, RZ, RZ, R11 ;  /* 0x000000ffff0d7224 */ /* 0x000fe200078e000b */
[----:B------:R-:W-:Y:S01]  /*d0e0*/  MOV R14, R8 ;  /* 0x00000008000e7202 */ /* 0x000fe20000000f00 */
[----:B------:R-:W-:Y:S01]  /*d0f0*/  IMAD.MOV.U32 R15, RZ, RZ, R9 ;  /* 0x000000ffff0f7224 */ /* 0x000fe200078e0009 */
[----:B------:R-:W1:Y:S04]  /*d100*/  SHFL.DOWN PT, R7, R18, R21, 0x1f ;  /* 0x08001f1512077589 */ /* 0x000e6800000e0000 */
[----:B------:R-:W2:Y:S04]  /*d110*/  SHFL.DOWN PT, R0, R19, R21, 0x1f ;  /* 0x08001f1513007589 */ /* 0x000ea800000e0000 */
[----:B------:R-:W3:Y:S04]  /*d120*/  SHFL.DOWN PT, R11, R4, R21, 0x1f ;  /* 0x08001f15040b7589 */ /* 0x000ee800000e0000 */
[----:B------:R-:W4:Y:S04]  /*d130*/  SHFL.DOWN PT, R9, R5, R21, 0x1f ;  /* 0x08001f1505097589 */ /* 0x000f2800000e0000 */
[----:B------:R-:W5:Y:S04]  /*d140*/  SHFL.DOWN PT, R25, R12, R21, 0x1f ;  /* 0x08001f150c197589 */ /* 0x000f6800000e0000 */
[----:B------:R-:W0:Y:S04]  /*d150*/  SHFL.DOWN PT, R23, R13, R21, 0x1f ;  /* 0x08001f150d177589 */ /* 0x000e2800000e0000 */
[----:B------:R-:W0:Y:S01]  /*d160*/  SHFL.DOWN PT, R29, R14, R21, 0x1f ;  /* 0x08001f150e1d7589 */ /* 0x000e2200000e0000 */
[----:B-1----:R-:W-:-:S03]  /*d170*/  LOP3.LUT R18, R18, R7, RZ, 0x3c, !PT ;  /* 0x0000000712127212 */ /* 0x002fc600078e3cff */
[----:B------:R1:W0:Y:S01]  /*d180*/  SHFL.DOWN PT, R27, R15, R21, 0x1f ;  /* 0x08001f150f1b7589 */ /* 0x00022200000e0000 */
[----:B--2---:R-:W-:Y:S02]  /*d190*/  LOP3.LUT R19, R19, R0, RZ, 0x3c, !PT ;  /* 0x0000000013137212 */ /* 0x004fe400078e3cff */
[----:B---3--:R-:W-:Y:S02]  /*d1a0*/  LOP3.LUT R6, R4, R11, RZ, 0x3c, !PT ;  /* 0x0000000b04067212 */ /* 0x008fe400078e3cff */
[----:B----4-:R-:W-:Y:S02]  /*d1b0*/  LOP3.LUT R7, R5, R9, RZ, 0x3c, !PT ;  /* 0x0000000905077212 */ /* 0x010fe400078e3cff */
[----:B-1----:R-:W-:Y:S02]  /*d1c0*/  SHF.L.U32 R21, R21, 0x1, RZ ;  /* 0x0000000115157819 */ /* 0x002fe400000006ff */
[----:B-----5:R-:W-:Y:S02]  /*d1d0*/  LOP3.LUT R0, R12, R25, RZ, 0x3c, !PT ;  /* 0x000000190c007212 */ /* 0x020fe400078e3cff */
[----:B------:R-:W-:-:S02]  /*d1e0*/  ISETP.GE.AND P0, PT, R21, R3, PT ;  /* 0x000000031500720c */ /* 0x000fc40003f06270 */
[----:B0-----:R-:W-:Y:S02]  /*d1f0*/  LOP3.LUT R11, R13, R23, RZ, 0x3c, !PT ;  /* 0x000000170d0b7212 */ /* 0x001fe400078e3cff */
[----:B------:R-:W-:Y:S02]  /*d200*/  LOP3.LUT R8, R14, R29, RZ, 0x3c, !PT ;  /* 0x0000001d0e087212 */ /* 0x000fe400078e3cff */
[----:B------:R-:W-:-:S07]  /*d210*/  LOP3.LUT R9, R15, R27, RZ, 0x3c, !PT ;  /* 0x0000001b0f097212 */ /* 0x000fce00078e3cff */
[----:B------:R-:W-:Y:S05]  /*d220*/  @!P0 BRA `(.L_x_1566) ;  /* 0xfffffffc009c8947 */ /* 0x000fea000383ffff */
.L_x_1561:
[----:B------:R-:W2:Y:S01]  /*d230*/  LDCU UR6, c[0x0][0x564] ;  /* 0x0000ac80ff0677ac */ /* 0x000ea20008000800 */
[----:B-1---5:R-:W-:Y:S01]  /*d240*/  IMAD.MOV.U32 R25, RZ, RZ, RZ ;  /* 0x000000ffff197224 */ /* 0x022fe200078e00ff */
[----:B--2---:R-:W-:-:S04]  /*d250*/  UIADD3 UR5, UPT, UPT, UR6, -0x1, URZ ;  /* 0xffffffff06057890 */ /* 0x004fc8000fffe0ff */
[----:B------:R-:W-:-:S04]  /*d260*/  UISETP.LT.U32.AND UP0, UPT, UR5, 0x18, UPT ;  /* 0x000000180500788c */ /* 0x000fc8000bf01070 */
[----:B------:R-:W-:Y:S02]  /*d270*/  USEL UR4, UR5, 0x18, UP0 ;  /* 0x0000001805047887 */ /* 0x000fe40008000000 */
[----:B------:R-:W-:Y:S02]  /*d280*/  UISETP.NE.AND UP0, UPT, UR6, URZ, UPT ;  /* 0x000000ff0600728c */ /* 0x000fe4000bf05270 */
[----:B------:R-:W-:-:S07]  /*d290*/  UIADD3 UR4, UPT, UPT, UR4, 0x1, URZ ;  /* 0x0000000104047890 */ /* 0x000fce000fffe0ff */
[----:B------:R-:W-:Y:S05]  /*d2a0*/  BRA.U !UP0, `(.L_x_1567) ;  /* 0x0000001108487547 */ /* 0x000fea000b800000 */
[----:B------:R-:W1:Y:S01]  /*d2b0*/  LDCU.64 UR8, c[0x0][0x568] ;  /* 0x0000ad00ff0877ac */ /* 0x000e620008000a00 */
[----:B------:R-:W-:Y:S02]  /*d2c0*/  HFMA2 R4, -RZ, RZ, 0, 0 ;  /* 0x00000000ff047431 */ /* 0x000fe400000001ff */
[----:B------:R-:W-:Y:S01]  /*d2d0*/  IMAD.MOV.U32 R5, RZ, RZ, R83 ;  /* 0x000000ffff057224 */ /* 0x000fe200078e0053 */
        /* <DEDUP_REMOVED lines=271> */
.L_x_1567:
        /* <DEDUP_REMOVED lines=276> */
.L_x_1568:
        /* <DEDUP_REMOVED lines=276> */
.L_x_1569:
        /* <DEDUP_REMOVED lines=276> */
.L_x_1570:
[----:B------:R-:W1:Y:S01]  /*11790*/  LDC.64 R12, c[0x0][0x778] ;  /* 0x0001de00ff0c7b82 */ /* 0x000e620000000a00 */
[----:B------:R-:W2:Y:S02]  /*117a0*/  LDCU UR6, c[0x0][0x3b0] ;  /* 0x00007600ff0677ac */ /* 0x000ea40008000800 */
[----:B--2---:R-:W-:Y:S01]  /*117b0*/  UISETP.NE.AND UP1, UPT, UR6, URZ, UPT ;  /* 0x000000ff0600728c */ /* 0x004fe2000bf25270 */
[----:B-1----:R-:W-:Y:S02]  /*117c0*/  IADD3 R4, P1, PT, R25, R12, RZ ;  /* 0x0000000c19047210 */ /* 0x002fe40007f3e0ff */
[----:B------:R-:W-:-:S03]  /*117d0*/  ISETP.NE.U32.AND P0, PT, R12, RZ, PT ;  /* 0x000000ff0c00720c */ /* 0x000fc60003f05070 */
[----:B------:R-:W-:Y:S01]  /*117e0*/  IMAD.X R3, RZ, RZ, R13, P1 ;  /* 0x000000ffff037224 */ /* 0x000fe200008e060d */
[----:B------:R-:W-:-:S04]  /*117f0*/  ISETP.NE.AND.EX P0, PT, R13, RZ, PT, P0 ;  /* 0x000000ff0d00720c */ /* 0x000fc80003f05300 */
[----:B------:R-:W-:Y:S02]  /*11800*/  SEL R4, R4, RZ, P0 ;  /* 0x000000ff04047207 */ /* 0x000fe40000000000 */
[----:B------:R-:W-:Y:S01]  /*11810*/  SEL R5, R3, RZ, P0 ;  /* 0x000000ff03057207 */ /* 0x000fe20000000000 */
[----:B------:R-:W-:Y:S06]  /*11820*/  BRA.U !UP1, `(.L_x_1571) ;  /* 0x00000069095c7547 */ /* 0x000fec000b800000 */
[----:B------:R-:W1:Y:S01]  /*11830*/  S2R R10, SR_CTAID.X ;  /* 0x00000000000a7919 */ /* 0x000e620000002500 */
[----:B------:R-:W2:Y:S01]  /*11840*/  LDCU UR6, c[0x0][0x3b4] ;  /* 0x00007680ff0677ac */ /* 0x000ea20008000800 */
[----:B------:R-:W-:Y:S01]  /*11850*/  MOV R25, RZ ;  /* 0x000000ff00197202 */ /* 0x000fe20000000f00 */
[----:B------:R-:W3:Y:S01]  /*11860*/  LDCU UR7, c[0x0][0x3b8] ;  /* 0x00007700ff0777ac */ /* 0x000ee20008000800 */
[----:B------:R-:W1:Y:S01]  /*11870*/  LDCU UR8, c[0x0][0x3a0] ;  /* 0x00007400ff0877ac */ /* 0x000e620008000800 */
[----:B--2---:R-:W-:-:S04]  /*11880*/  IMAD R3, R17, UR6, RZ ;  /* 0x0000000611037c24 */ /* 0x004fc8000f8e02ff */
[----:B---3--:R-:W-:-:S04]  /*11890*/  IMAD R3, R2, UR7, R3 ;  /* 0x0000000702037c24 */ /* 0x008fc8000f8e0203 */
[----:B-1----:R-:W-:-:S04]  /*118a0*/  IMAD R3, R10, UR8, R3 ;  /* 0x000000080a037c24 */ /* 0x002fc8000f8e0203 */
[----:B------:R-:W-:Y:S01]  /*118b0*/  IMAD.SHL.U32 R13, R3, 0x4, RZ ;  /* 0x00000004030d7824 */ /* 0x000fe200078e00ff */
[----:B------:R-:W-:Y:S06]  /*118c0*/  BRA.U !UP0, `(.L_x_1572) ;  /* 0x0000001108447547 */ /* 0x000fec000b800000 */
[----:B------:R-:W1:Y:S01]  /*118d0*/  LDCU.64 UR8, c[0x0][0x568] ;  /* 0x0000ad00ff0877ac */ /* 0x000e620008000a00 */
[----:B------:R-:W-:Y:S01]  /*118e0*/  HFMA2 R12, -RZ, RZ, 0, 0 ;  /* 0x00000000ff0c7431 */ /* 0x000fe200000001ff */
        /* <DEDUP_REMOVED lines=271> */
.L_x_1572:
        /* <DEDUP_REMOVED lines=276> */
.L_x_1573:
[----:B------:R-:W-:Y:S01]  /*13b20*/  MOV R23, RZ ;  /* 0x000000ff00177202 */ /* 0x000fe20000000f00 */
        /* <DEDUP_REMOVED lines=275> */
.L_x_1574:
        /* <DEDUP_REMOVED lines=276> */
.L_x_1575:
        /* <DEDUP_REMOVED lines=13> */
[----:B------:R-:W1:Y:S01]  /*15e70*/  S2R R3, SR_CTAID.Y ;  /* 0x0000000000037919 */ /* 0x000e620000002600 */
        /* <DEDUP_REMOVED lines=11> */
[----:B------:R1:W-:Y:S04]  /*15f30*/  STG.E.64 desc[UR36][R12.64+0x8], R6 ;  /* 0x000008060c007986 */ /* 0x0003e8000c101b24 */
[----:B------:R1:W-:Y:S04]  /*15f40*/  STG.E.64 desc[UR36][R12.64+0x10], R14 ;  /* 0x0000100e0c007986 */ /* 0x0003e8000c101b24 */
[----:B------:R1:W-:Y:S02]  /*15f50*/  STG.E.64 desc[UR36][R12.64+0x18], R8 ;  /* 0x000018080c007986 */ /* 0x0003e4000c101b24 */
.L_x_1577:
[----:B------:R-:W-:Y:S05]  /*15f60*/  BSYNC.RECONVERGENT B0 ;  /* 0x0000000000007941 */ /* 0x000fea0003800200 */
.L_x_1576:
        /* <DEDUP_REMOVED lines=35> */
.L_x_1579:
[----:B------:R-:W-:Y:S05]  /*161a0*/  BSYNC.RECONVERGENT B0 ;  /* 0x0000000000007941 */ /* 0x000fea0003800200 */
.L_x_1578:
        /* <DEDUP_REMOVED lines=26> */
[----:B------:R-:W-:Y:S01]  /*16350*/  IMAD.U32 R19, RZ, RZ, UR11 ;  /* 0x0000000bff137e24 */ /* 0x000fe2000f8e00ff */
[----:B------:R-:W2:Y:S01]  /*16360*/  LDCU UR8, c[0x0][0x3a4] ;  /* 0x00007480ff0877ac */ /* 0x000ea20008000800 */
[----:B------:R-:W-:Y:S02]  /*16370*/  MOV R18, UR10 ;  /* 0x0000000a00127c02 */ /* 0x000fe40008000f00 */
[----:B------:R-:W-:Y:S02]  /*16380*/  MOV R0, UR10 ;  /* 0x0000000a00007c02 */ /* 0x000fe40008000f00 */
[----:B------:R-:W-:Y:S01]  /*16390*/  MOV R3, UR11 ;  /* 0x0000000b00037c02 */ /* 0x000fe20008000f00 */
[----:B-1----:R-:W-:-:S05]  /*163a0*/  IMAD R8, R2, UR5, R17 ;  /* 0x0000000502087c24 */ /* 0x002fca000f8e0211 */
[----:B--2---:R-:W-:-:S13]  /*163b0*/  ISETP.GE.U32.AND P1, PT, R8, UR8, PT ;  /* 0x0000000808007c0c */ /* 0x004fda000bf26070 */
[----:B------:R-:W-:Y:S05]  /*163c0*/  @P1 BRA `(.L_x_1582) ;  /* 0x0000000400701947 */ /* 0x000fea0003800000 */
[----:B------:R-:W1:Y:S01]  /*163d0*/  LDCU UR7, c[0x0][0x374] ;  /* 0x00006e80ff0777ac */ /* 0x000e620008000800 */
[----:B------:R-:W2:Y:S01]  /*163e0*/  LDC R21, c[0x0][0x364] ;  /* 0x0000d900ff157b82 */ /* 0x000ea20000000800 */
[----:B------:R-:W-:Y:S01]  /*163f0*/  BSSY.RECONVERGENT B1, `(.L_x_1583) ;  /* 0x000001e000017945 */ /* 0x000fe20003800200 */
[----:B------:R-:W-:Y:S01]  /*16400*/  IMAD.MOV.U32 R0, RZ, RZ, R8 ;  /* 0x000000ffff007224 */ /* 0x000fe200078e0008 */
[----:B------:R-:W-:Y:S01]  /*16410*/  MOV R16, UR10 ;  /* 0x0000000a00107c02 */ /* 0x000fe20008000f00 */
[----:B------:R-:W-:Y:S01]  /*16420*/  IMAD.U32 R35, RZ, RZ, UR10 ;  /* 0x0000000aff237e24 */ /* 0x000fe2000f8e00ff */
[----:B------:R-:W-:Y:S01]  /*16430*/  MOV R39, UR11 ;  /* 0x0000000b00277c02 */ /* 0x000fe20008000f00 */
[----:B------:R-:W-:Y:S01]  /*16440*/  IMAD.U32 R33, RZ, RZ, UR11 ;  /* 0x0000000bff217e24 */ /* 0x000fe2000f8e00ff */
[----:B------:R-:W-:Y:S01]  /*16450*/  MOV R37, UR11 ;  /* 0x0000000b00257c02 */ /* 0x000fe20008000f00 */
[----:B------:R-:W3:Y:S01]  /*16460*/  LDC.64 R18, c[0x0][0x780] ;  /* 0x0001e000ff127b82 */ /* 0x000ee20000000a00 */
[----:B------:R-:W-:-:S02]  /*16470*/  MOV R31, UR10 ;  /* 0x0000000a001f7c02 */ /* 0x000fc40008000f00 */
[----:B------:R-:W-:Y:S02]  /*16480*/  MOV R27, UR10 ;  /* 0x0000000a001b7c02 */ /* 0x000fe40008000f00 */
[----:B------:R-:W-:Y:S01]  /*16490*/  MOV R29, UR11 ;  /* 0x0000000b001d7c02 */ /* 0x000fe20008000f00 */
[----:B-1----:R-:W-:Y:S02]  /*164a0*/  IMAD R3, R10, UR7, RZ ;  /* 0x000000070a037c24 */ /* 0x002fe4000f8e02ff */
[----:B--2---:R-:W-:-:S07]  /*164b0*/  IMAD R21, R21, UR5, RZ ;  /* 0x0000000515157c24 */ /* 0x004fce000f8e02ff */
.L_x_1584:
[----:B------:R-:W-:-:S04]  /*164c0*/  IMAD.IADD R7, R3, 0x1, R0 ;  /* 0x0000000103077824 */ /* 0x000fc800078e0200 */
[----:B---3--:R-:W-:-:S05]  /*164d0*/  IMAD.WIDE.U32 R6, R7, 0x20, R18 ;  /* 0x0000002007067825 */ /* 0x008fca00078e0012 */
        /* <DEDUP_REMOVED lines=16> */
.L_x_1583:
        /* <DEDUP_REMOVED lines=8> */
.L_x_1581:
[----:B------:R-:W1:Y:S01]  /*16660*/  LDCU UR7, c[0x0][0x3a4] ;  /* 0x00007480ff0777ac */ /* 0x000e620008000800 */
[----:B------:R-:W-:Y:S01]  /*16670*/  IMAD.U32 R6, RZ, RZ, UR10 ;  /* 0x0000000aff067e24 */ /* 0x000fe2000f8e00ff */
[----:B------:R-:W-:Y:S01]  /*16680*/  MOV R7, UR11 ;  /* 0x0000000b00077c02 */ /* 0x000fe20008000f00 */
[----:B------:R-:W-:Y:S01]  /*16690*/  IMAD.U32 R19, RZ, RZ, UR11 ;  /* 0x0000000bff137e24 */ /* 0x000fe2000f8e00ff */
[----:B------:R-:W-:Y:S02]  /*166a0*/  MOV R18, UR10 ;  /* 0x0000000a00127c02 */ /* 0x000fe40008000f00 */
[----:B------:R-:W-:Y:S02]  /*166b0*/  MOV R0, UR10 ;  /* 0x0000000a00007c02 */ /* 0x000fe40008000f00 */
[----:B------:R-:W-:Y:S02]  /*166c0*/  MOV R3, UR11 ;  /* 0x0000000b00037c02 */ /* 0x000fe40008000f00 */
[----:B-1----:R-:W-:-:S13]  /*166d0*/  ISETP.GE.U32.AND P1, PT, R2, UR7, PT ;  /* 0x0000000702007c0c */ /* 0x002fda000bf26070 */
[----:B------:R-:W-:Y:S05]  /*166e0*/  @P1 BRA `(.L_x_1582) ;  /* 0x0000000000a81947 */ /* 0x000fea0003800000 */
[----:B------:R-:W1:Y:S01]  /*166f0*/  LDCU UR5, c[0x0][0x374] ;  /* 0x00006e80ff0577ac */ /* 0x000e620008000800 */
[----:B------:R-:W2:Y:S01]  /*16700*/  LDC R16, c[0x0][0x360] ;  /* 0x0000d800ff107b82 */ /* 0x000ea20000000800 */
[----:B------:R-:W-:Y:S01]  /*16710*/  BSSY.RECONVERGENT B1, `(.L_x_1585) ;  /* 0x000001f000017945 */ /* 0x000fe20003800200 */
[----:B------:R-:W-:Y:S01]  /*16720*/  IMAD.U32 R37, RZ, RZ, UR10 ;  /* 0x0000000aff257e24 */ /* 0x000fe2000f8e00ff */
        /* <DEDUP_REMOVED lines=8> */
[----:B------:R-:W-:-:S03]  /*167b0*/  MOV R3, R2 ;  /* 0x0000000200037202 */ /* 0x000fc60000000f00 */
[----:B------:R-:W4:Y:S01]  /*167c0*/  LDC R20, c[0x0][0x364] ;  /* 0x0000d900ff147b82 */ /* 0x000f220000000800 */
[----:B-1----:R-:W-:-:S07]  /*167d0*/  IMAD R0, R10, UR5, RZ ;  /* 0x000000050a007c24 */ /* 0x002fce000f8e02ff */
.L_x_1586:
[----:B------:R-:W-:-:S04]  /*167e0*/  IMAD.IADD R6, R0, 0x1, R3 ;  /* 0x0000000100067824 */ /* 0x000fc800078e0203 */
[----:B--2---:R-:W-:-:S04]  /*167f0*/  IMAD R7, R6, R16, R17 ;  /* 0x0000001006077224 */ /* 0x004fc800078e0211 */
[----:B---3--:R-:W-:-:S05]  /*16800*/  IMAD.WIDE.U32 R6, R7, 0x20, R18 ;  /* 0x0000002007067825 */ /* 0x008fca00078e0012 */
[----:B------:R-:W2:Y:S04]  /*16810*/  LDG.E.64 R8, desc[UR36][R6.64] ;  /* 0x0000002406087981 */ /* 0x000ea8000c1e1b00 */
[----:B------:R-:W3:Y:S04]  /*16820*/  LDG.E.64 R10, desc[UR36][R6.64+0x8] ;  /* 0x00000824060a7981 */ /* 0x000ee8000c1e1b00 */
[----:B------:R-:W5:Y:S04]  /*16830*/  LDG.E.64 R12, desc[UR36][R6.64+0x10] ;  /* 0x00001024060c7981 */ /* 0x000f68000c1e1b00 */
[----:B------:R-:W5:Y:S01]  /*16840*/  LDG.E.64 R14, desc[UR36][R6.64+0x18] ;  /* 0x00001824060e7981 */ /* 0x000f62000c1e1b00 */
[----:B----4-:R-:W-:-:S04]  /*16850*/  IADD3 R3, PT, PT, R20, R3, RZ ;  /* 0x0000000314037210 */ /* 0x010fc80007ffe0ff */
[----:B------:R-:W-:Y:S02]  /*16860*/  ISETP.GE.U32.AND P1, PT, R3, UR7, PT ;  /* 0x0000000703007c0c */ /* 0x000fe4000bf26070 */
[----:B--2---:R-:W-:Y:S02]  /*16870*/  LOP3.LUT R37, R8, R37, RZ, 0x3c, !PT ;  /* 0x0000002508257212 */ /* 0x004fe400078e3cff */
[----:B------:R-:W-:Y:S02]  /*16880*/  LOP3.LUT R39, R9, R39, RZ, 0x3c, !PT ;  /* 0x0000002709277212 */ /* 0x000fe400078e3cff */
[----:B---3--:R-:W-:Y:S02]  /*16890*/  LOP3.LUT R33, R10, R33, RZ, 0x3c, !PT ;  /* 0x000000210a217212 */ /* 0x008fe400078e3cff */
[----:B------:R-:W-:Y:S02]  /*168a0*/  LOP3.LUT R35, R11, R35, RZ, 0x3c, !PT ;  /* 0x000000230b237212 */ /* 0x000fe400078e3cff */
[----:B-----5:R-:W-:-:S02]  /*168b0*/  LOP3.LUT R29, R12, R29, RZ, 0x3c, !PT ;  /* 0x0000001d0c1d7212 */ /* 0x020fc400078e3cff */
[----:B------:R-:W-:Y:S02]  /*168c0*/  LOP3.LUT R31, R13, R31, RZ, 0x3c, !PT ;  /* 0x0000001f0d1f7212 */ /* 0x000fe400078e3cff */
[----:B------:R-:W-:Y:S02]  /*168d0*/  LOP3.LUT R21, R14, R21, RZ, 0x3c, !PT ;  /* 0x000000150e157212 */ /* 0x000fe400078e3cff */
[----:B------:R-:W-:Y:S01]  /*168e0*/  LOP3.LUT R27, R15, R27, RZ, 0x3c, !PT ;  /* 0x0000001b0f1b7212 */ /* 0x000fe200078e3cff */
[----:B------:R-:W-:Y:S06]  /*168f0*/  @!P1 BRA `(.L_x_1586) ;  /* 0xfffffffc00b89947 */ /* 0x000fec000383ffff */
[----:B------:R-:W-:Y:S05]  /*16900*/  BSYNC.RECONVERGENT B1 ;  /* 0x0000000000017941 */ /* 0x000fea0003800200 */
.L_x_1585:
        /* <DEDUP_REMOVED lines=8> */
.L_x_1582:
[----:B------:R-:W-:Y:S05]  /*16990*/  BSYNC.RECONVERGENT B0 ;  /* 0x0000000000007941 */ /* 0x000fea0003800200 */
.L_x_1580:
[----:B------:R-:W1:Y:S01]  /*169a0*/  LDCU UR5, c[0x0][0x360] ;  /* 0x00006c00ff0577ac */ /* 0x000e620008000800 */
        /* <DEDUP_REMOVED lines=8> */
[----:B------:R-:W2:Y:S01]  /*16a30*/  LDCU UR6, c[0x0][0x364] ;  /* 0x00006c80ff0677ac */ /* 0x000ea20008000800 */
[----:B-1----:R-:W-:-:S05]  /*16a40*/  IMAD R8, R2, UR5, R17 ;  /* 0x0000000502087c24 */ /* 0x002fca000f8e0211 */
[----:B------:R-:W-:Y:S02]  /*16a50*/  LEA R21, R8, UR8, 0x5 ;  /* 0x0000000808157c11 */ /* 0x000fe4000f8e28ff */
[----:B------:R-:W-:-:S03]  /*16a60*/  MOV R8, R16 ;  /* 0x0000001000087202 */ /* 0x000fc60000000f00 */
[----:B------:R1:W-:Y:S01]  /*16a70*/  STS.128 [R21+0x10], R12 ;  /* 0x0000100c15007388 */ /* 0x0003e20000000c00 */
[----:B--2---:R-:W-:-:S03]  /*16a80*/  UISETP.GE.U32.AND UP0, UPT, UR6, 0x2, UPT ;  /* 0x000000020600788c */ /* 0x004fc6000bf06070 */
[----:B------:R1:W-:Y:S06]  /*16a90*/  STS.128 [R21], R8 ;  /* 0x0000000815007388 */ /* 0x0003ec0000000c00 */
[----:B------:R-:W-:Y:S05]  /*16aa0*/  BRA.U !UP0, `(.L_x_1587) ;  /* 0x0000000108847547 */ /* 0x000fea000b800000 */
[----:B------:R-:W-:-:S05]  /*16ab0*/  UMOV UR4, UR6 ;  /* 0x0000000600047c82 */ /* 0x000fca0008000000 */
.L_x_1590:
[----:B------:R-:W-:Y:S01]  /*16ac0*/  USHF.R.U32.HI UR7, URZ, 0x1, UR4 ;  /* 0x00000001ff077899 */ /* 0x000fe20008011604 */
[----:B------:R-:W-:Y:S05]  /*16ad0*/  BAR.SYNC.DEFER_BLOCKING 0x0 ;  /* 0x0000000000007b1d */ /* 0x000fea0000010000 */
[----:B-1----:R-:W-:Y:S01]  /*16ae0*/  IADD3 R8, PT, PT, R2, UR7, RZ ;  /* 0x0000000702087c10 */ /* 0x002fe2000fffe0ff */
[----:B------:R-:W-:Y:S03]  /*16af0*/  BSSY.RECONVERGENT B0, `(.L_x_1588) ;  /* 0x0000019000007945 */ /* 0x000fe60003800200 */
[----:B------:R-:W-:-:S04]  /*16b00*/  ISETP.GE.U32.AND P1, PT, R8, UR6, PT ;  /* 0x0000000608007c0c */ /* 0x000fc8000bf26070 */
[----:B------:R-:W-:-:S13]  /*16b10*/  ISETP.GE.U32.OR P1, PT, R2, UR7, P1 ;  /* 0x0000000702007c0c */ /* 0x000fda0008f26470 */
[----:B------:R-:W-:Y:S05]  /*16b20*/  @P1 BRA `(.L_x_1589) ;  /* 0x0000000000541947 */ /* 0x000fea0003800000 */
[----:B------:R-:W-:-:S05]  /*16b30*/  IMAD R8, R8, UR5, R17 ;  /* 0x0000000508087c24 */ /* 0x000fca000f8e0211 */
[----:B------:R-:W-:-:S05]  /*16b40*/  LEA R8, R8, UR8, 0x5 ;  /* 0x0000000808087c11 */ /* 0x000fca000f8e28ff */
        /* <DEDUP_REMOVED lines=19> */
.L_x_1589:
[----:B------:R-:W-:Y:S05]  /*16c80*/  BSYNC.RECONVERGENT B0 ;  /* 0x0000000000007941 */ /* 0x000fea0003800200 */
.L_x_1588:
[----:B------:R-:W-:-:S03]  /*16c90*/  UISETP.GT.U32.AND UP0, UPT, UR4, 0x3, UPT ;  /* 0x000000030400788c */ /* 0x000fc6000bf04070 */
[----:B------:R-:W-:-:S06]  /*16ca0*/  UMOV UR4, UR7 ;  /* 0x0000000700047c82 */ /* 0x000fcc0008000000 */
[----:B------:R-:W-:Y:S05]  /*16cb0*/  BRA.U UP0, `(.L_x_1590) ;  /* 0xfffffffd00807547 */ /* 0x000fea000b83ffff */
.L_x_1587:
[----:B------:R-:W2:Y:S02]  /*16cc0*/  LDCU UR4, c[0x0][0x3a8] ;  /* 0x00007500ff0477ac */ /* 0x000ea40008000800 */
[----:B--2---:R-:W-:-:S09]  /*16cd0*/  UISETP.NE.AND UP0, UPT, UR4, URZ, UPT ;  /* 0x000000ff0400728c */ /* 0x004fd2000bf05270 */
[----:B------:R-:W-:Y:S05]  /*16ce0*/  BRA.U !UP0, `(.L_x_1591) ;  /* 0x0000000508387547 */ /* 0x000fea000b800000 */
[----:B------:R-:W-:Y:S02]  /*16cf0*/  UISETP.GE.U32.AND UP0, UPT, UR5, 0x21, UPT ;  /* 0x000000210500788c */ /* 0x000fe4000bf06070 */
[----:B------:R-:W-:-:S07]  /*16d00*/  UMOV UR4, UR5 ;  /* 0x0000000500047c82 */ /* 0x000fce0008000000 */
[----:B------:R-:W-:Y:S05]  /*16d10*/  BRA.U !UP0, `(.L_x_1592) ;  /* 0x0000000108b07547 */ /* 0x000fea000b800000 */
[----:B-1----:R-:W-:Y:S01]  /*16d20*/  MOV R8, R16 ;  /* 0x0000001000087202 */ /* 0x002fe20000000f00 */
        /* <DEDUP_REMOVED lines=12> */
.L_x_1595:
[----:B------:R-:W-:Y:S01]  /*16df0*/  SHF.R.U32.HI R20, RZ, 0x1, R2 ;  /* 0x00000001ff147819 */ /* 0x000fe20000011602 */
[----:B------:R-:W-:Y:S01]  /*16e00*/  BAR.SYNC.DEFER_BLOCKING 0x0 ;  /* 0x0000000000007b1d */ /* 0x000fe20000010000 */
[----:B------:R-:W-:-:S03]  /*16e10*/  ISETP.GT.U32.AND P2, PT, R2, 0x7f, PT ;  /* 0x0000007f0200780c */ /* 0x000fc60003f44070 */
[----:B-12---:R-:W-:Y:S02]  /*16e20*/  IMAD.IADD R8, R20, 0x1, R17 ;  /* 0x0000000114087824 */ /* 0x006fe400078e0211 */
[----:B------:R-:W-:Y:S03]  /*16e30*/  BSSY.RECONVERGENT B0, `(.L_x_1593) ;  /* 0x0000018000007945 */ /* 0x000fe60003800200 */
[----:B------:R-:W-:-:S04]  /*16e40*/  ISETP.GE.U32.AND P1, PT, R8, UR5, PT ;  /* 0x0000000508007c0c */ /* 0x000fc8000bf26070 */
        /* <DEDUP_REMOVED lines=22> */
.L_x_1594:
[----:B------:R-:W-:Y:S05]  /*16fb0*/  BSYNC.RECONVERGENT B0 ;  /* 0x0000000000007941 */ /* 0x000fea0003800200 */
.L_x_1593:
[----:B------:R-:W-:Y:S01]  /*16fc0*/  IMAD.MOV.U32 R2, RZ, RZ, R20 ;  /* 0x000000ffff027224 */ /* 0x000fe200078e0014 */
[----:B------:R-:W-:Y:S06]  /*16fd0*/  @P2 BRA `(.L_x_1595) ;  /* 0xfffffffc00842947 */ /* 0x000fec000383ffff */
.L_x_1592:
[----:B------:R-:W-:Y:S01]  /*16fe0*/  BAR.SYNC.DEFER_BLOCKING 0x0 ;  /* 0x0000000000007b1d */ /* 0x000fe20000010000 */
[----:B------:R-:W-:-:S09]  /*16ff0*/  UISETP.GE.U32.AND UP0, UPT, UR4, 0x2, UPT ;  /* 0x000000020400788c */ /* 0x000fd2000bf06070 */
[----:B------:R-:W-:Y:S05]  /*17000*/  BRA.U !UP0, `(.L_x_1591) ;  /* 0x0000000108707547 */ /* 0x000fea000b800000 */
[----:B------:R-:W-:-:S07]  /*17010*/  HFMA2 R17, -RZ, RZ, 0, 5.9604644775390625e-08 ;  /* 0x00000001ff117431 */ /* 0x000fce00000001ff */
.L_x_1596:
[----:B-12---:R-:W-:Y:S01]  /*17020*/  MOV R10, R16 ;  /* 0x00000010000a7202 */ /* 0x006fe20000000f00 */
[----:B------:R-:W-:Y:S01]  /*17030*/  IMAD.MOV.U32 R11, RZ, RZ, R9 ;  /* 0x000000ffff0b7224 */ /* 0x000fe200078e0009 */
[----:B------:R-:W-:Y:S01]  /*17040*/  MOV R12, R6 ;  /* 0x00000006000c7202 */ /* 0x000fe20000000f00 */
[----:B------:R-:W-:Y:S01]  /*17050*/  IMAD.MOV.U32 R14, RZ, RZ, R18 ;  /* 0x000000ffff0e7224 */ /* 0x000fe200078e0012 */
[----:B------:R-:W-:Y:S01]  /*17060*/  MOV R13, R7 ;  /* 0x00000007000d7202 */ /* 0x000fe20000000f00 */
[----:B------:R-:W-:Y:S01]  /*17070*/  IMAD.MOV.U32 R21, RZ, RZ, R3 ;  /* 0x000000ffff157224 */ /* 0x000fe200078e0003 */
[----:B------:R-:W-:Y:S01]  /*17080*/  MOV R15, R19 ;  /* 0x00000013000f7202 */ /* 0x000fe20000000f00 */
[----:B------:R-:W1:Y:S01]  /*17090*/  SHFL.DOWN PT, R7, R10, R17, 0x1f ;  /* 0x08001f110a077589 */ /* 0x000e6200000e0000 */
[----:B------:R-:W-:-:S03]  /*170a0*/  MOV R20, R0 ;  /* 0x0000000000147202 */ /* 0x000fc60000000f00 */
        /* <DEDUP_REMOVED lines=13> */
[----:B------:R-:W-:-:S02]  /*17180*/  ISETP.GE.AND P1, PT, R17, UR4, PT ;  /* 0x0000000411007c0c */ /* 0x000fc4000bf26270 */
[----:B0-----:R-:W-:Y:S02]  /*17190*/  LOP3.LUT R19, R15, R27, RZ, 0x3c, !PT ;  /* 0x0000001b0f137212 */ /* 0x001fe400078e3cff */
[----:B------:R-:W-:Y:S02]  /*171a0*/  LOP3.LUT R0, R20, R33, RZ, 0x3c, !PT ;  /* 0x0000002114007212 */ /* 0x000fe400078e3cff */
[----:B------:R-:W-:-:S07]  /*171b0*/  LOP3.LUT R3, R21, R31, RZ, 0x3c, !PT ;  /* 0x0000001f15037212 */ /* 0x000fce00078e3cff */
[----:B------:R-:W-:Y:S05]  /*171c0*/  @!P1 BRA `(.L_x_1596) ;  /* 0xfffffffc00949947 */ /* 0x000fea000383ffff */
.L_x_1591:
        /* <DEDUP_REMOVED lines=9> */
[----:B------:R-:W-:Y:S02]  /*17260*/  IADD3 R28, P3, PT, R24, UR4, RZ ;  /* 0x00000004181c7c10 */ /* 0x000fe4000ff7e0ff */
[----:B------:R-:W-:Y:S02]  /*17270*/  IADD3 R20, P1, PT, R22, UR4, RZ ;  /* 0x0000000416147c10 */ /* 0x000fe4000ff3e0ff */
[----:B------:R-:W-:Y:S01]  /*17280*/  IADD3.X R31, PT, PT, RZ, UR5, RZ, P4, !PT ;  /* 0x00000005ff1f7c10 */ /* 0x000fe2000a7fe4ff */
[----:B------:R-:W-:Y:S01]  /*17290*/  IMAD.X R29, RZ, RZ, UR5, P3 ;  /* 0x00000005ff1d7e24 */ /* 0x000fe200098e06ff */
[----:B------:R-:W-:-:S02]  /*172a0*/  IADD3 R26, P2, PT, R23, UR4, RZ ;  /* 0x00000004171a7c10 */ /* 0x000fc4000ff5e0ff */
[----:B-12---:R-:W-:Y:S01]  /*172b0*/  IADD3.X R21, PT, PT, RZ, UR5, RZ, P1, !PT ;  /* 0x00000005ff157c10 */ /* 0x006fe20008ffe4ff */
[----:B------:R-:W2:Y:S01]  /*172c0*/  @P0 LDG.E.64 R4, desc[UR36][R30.64] ;  /* 0x000000241e040981 */ /* 0x000ea2000c1e1b00 */
[----:B------:R-:W-:-:S03]  /*172d0*/  IADD3.X R27, PT, PT, RZ, UR5, RZ, P2, !PT ;  /* 0x00000005ff1b7c10 */ /* 0x000fc600097fe4ff */
[----:B------:R-:W3:Y:S04]  /*172e0*/  @P0 LDG.E.64 R10, desc[UR36][R28.64] ;  /* 0x000000241c0a0981 */ /* 0x000ee8000c1e1b00 */
[----:B------:R-:W4:Y:S04]  /*172f0*/  @P0 LDG.E.64 R14, desc[UR36][R20.64] ;  /* 0x00000024140e0981 */ /* 0x000f28000c1e1b00 */
[----:B------:R-:W5:Y:S01]  /*17300*/  @P0 LDG.E.64 R12, desc[UR36][R26.64] ;  /* 0x000000241a0c0981 */ /* 0x000f62000c1e1b00 */
[----:B------:R-:W1:Y:S02]  /*17310*/  LDCU.U8 UR4, c[0x0][0x799] ;  /* 0x0000f320ff0477ac */ /* 0x000e640008000000 */
[----:B-1----:R-:W-:-:S02]  /*17320*/  ISETP.NE.AND P1, PT, RZ, UR4, PT ;  /* 0x00000004ff007c0c */ /* 0x002fc4000bf25270 */
        /* <DEDUP_REMOVED lines=23> */
[----:B------:R-:W-:Y:S02]  /*174a0*/  HFMA2 R8, -RZ, RZ, 0, 4.4763088226318359375e-05 ;  /* 0x000002efff087431 */ /* 0x000fe400000001ff */
[----:B------:R-:W-:Y:S01]  /*174b0*/  IMAD.MOV.U32 R12, RZ, RZ, 0x1 ;  /* 0x00000001ff0c7424 */ /* 0x000fe200078e00ff */
[----:B------:R3:W4:Y:S01]  /*174c0*/  LDC.64 R14, c[0x4][R2] ;  /* 0x01000000020e7b82 */ /* 0x0007220000000a00 */
[----:B------:R-:W5:Y:S01]  /*174d0*/  LDCU.64 UR8, c[0x4][0x7b8] ;  /* 0x0100f700ff0877ac */ /* 0x000f620008000a00 */
[----:B------:R-:W-:Y:S01]  /*174e0*/  MOV R13, RZ ;  /* 0x000000ff000d7202 */ /* 0x000fe20000000f00 */
[----:B------:R-:W0:Y:S01]  /*174f0*/  LDCU.64 UR6, c[0x4][0x5c8] ;  /* 0x0100b900ff0677ac */ /* 0x000e220008000a00 */
[----:B--2---:R-:W-:Y:S01]  /*17500*/  MOV R4, UR4 ;  /* 0x0000000400047c02 */ /* 0x004fe20008000f00 */
[----:B------:R-:W-:Y:S01]  /*17510*/  IMAD.U32 R5, RZ, RZ, UR5 ;  /* 0x00000005ff057e24 */ /* 0x000fe2000f8e00ff */
[----:B-----5:R-:W-:-:S02]  /*17520*/  MOV R6, UR8 ;  /* 0x0000000800067c02 */ /* 0x020fc40008000f00 */
[----:B------:R-:W-:Y:S01]  /*17530*/  MOV R7, UR9 ;  /* 0x0000000900077c02 */ /* 0x000fe20008000f00 */
[----:B0-----:R-:W-:Y:S01]  /*17540*/  IMAD.U32 R10, RZ, RZ, UR6 ;  /* 0x00000006ff0a7e24 */ /* 0x001fe2000f8e00ff */
[----:B---3--:R-:W-:-:S07]  /*17550*/  MOV R11, UR7 ;  /* 0x00000007000b7c02 */ /* 0x008fce0008000f00 */
[----:B-1----:R-:W-:-:S07]  /*17560*/  LEPC R20, `(.L_x_1599) ;  /* 0x000000001014794e */ /* 0x002fce0000000000 */
[----:B----4-:R-:W-:Y:S05]  /*17570*/  CALL.ABS.NOINC R14 ;  /* 0x000000000e007343 */ /* 0x010fea0003c00000 */
.L_x_1599:
        /* <DEDUP_REMOVED lines=19> */
.L_x_1600:
[----:B------:R-:W-:Y:S05]  /*176b0*/  BRA `(.L_x_1601) ;  /* 0x0000000000047947 */ /* 0x000fea0003800000 */
.L_x_1598:
[----:B------:R2:W-:Y:S02]  /*176c0*/  STG.E.64 desc[UR36][R30.64], R16 ;  /* 0x000000101e007986 */ /* 0x0005e4000c101b24 */
.L_x_1601:
[----:B------:R-:W3:Y:S01]  /*176d0*/  LDCU.64 UR6, c[0x0][0x768] ;  /* 0x0000ed00ff0677ac */ /* 0x000ee20008000a00 */
[----:B------:R-:W4:Y:S01]  /*176e0*/  LDCU UR4, c[0x0][0x79c] ;  /* 0x0000f380ff0477ac */ /* 0x000f220008000800 */
[----:B---3--:R-:W-:Y:S01]  /*176f0*/  IADD3 R24, P0, PT, R24, UR6, RZ ;  /* 0x0000000618187c10 */ /* 0x008fe2000ff1e0ff */
[----:B----4-:R-:W-:-:S04]  /*17700*/  UISETP.NE.AND UP0, UPT, UR4, 0x1, UPT ;  /* 0x000000010400788c */ /* 0x010fc8000bf05270 */
[----:B------:R-:W-:-:S05]  /*17710*/  IMAD.X R25, RZ, RZ, UR7, P0 ;  /* 0x00000007ff197e24 */ /* 0x000fca00080e06ff */
[----:B------:R3:W-:Y:S01]  /*17720*/  STG.E.64 desc[UR36][R24.64], R32 ;  /* 0x0000002018007986 */ /* 0x0007e2000c101b24 */
[----:B------:R-:W-:Y:S05]  /*17730*/  BRA.U !UP0, `(.L_x_1602) ;  /* 0x0000000108907547 */ /* 0x000fea000b800000 */
[----:B------:R-:W-:Y:S01]  /*17740*/  MOV R2, 0x0 ;  /* 0x0000000000027802 */ /* 0x000fe20000000f00 */
[----:B------:R-:W4:Y:S01]  /*17750*/  LDCU.64 UR4, c[0x4][0x7c8] ;  /* 0x0100f900ff0477ac */ /* 0x000f220008000a00 */
[----:B------:R-:W-:Y:S01]  /*17760*/  HFMA2 R8, -RZ, RZ, 0, 4.4763088226318359375e-05 ;  /* 0x000002efff087431 */ /* 0x000fe200000001ff */
[----:B------:R-:W-:Y:S01]  /*17770*/  MOV R12, 0x1 ;  /* 0x00000001000c7802 */ /* 0x000fe20000000f00 */
[----:B------:R0:W0:Y:S01]  /*17780*/  LDC.64 R14, c[0x4][R2] ;  /* 0x01000000020e7b82 */ /* 0x0000220000000a00 */
[----:B------:R-:W5:Y:S01]  /*17790*/  LDCU.64 UR6, c[0x4][0x7b8] ;  /* 0x0100f700ff0677ac */ /* 0x000f620008000a00 */
[----:B------:R-:W-:Y:S01]  /*177a0*/  IMAD.MOV.U32 R13, RZ, RZ, RZ ;  /* 0x000000ffff0d7224 */ /* 0x000fe200078e00ff */
[----:B------:R-:W1:Y:S01]  /*177b0*/  LDCU.64 UR8, c[0x4][0x5c8] ;  /* 0x0100b900ff0877ac */ /* 0x000e620008000a00 */
[----:B----4-:R-:W-:Y:S02]  /*177c0*/  MOV R4, UR4 ;  /* 0x0000000400047c02 */ /* 0x010fe40008000f00 */
[----:B------:R-:W-:Y:S01]  /*177d0*/  MOV R5, UR5 ;  /* 0x0000000500057c02 */ /* 0x000fe20008000f00 */
[----:B-----5:R-:W-:Y:S01]  /*177e0*/  IMAD.U32 R6, RZ, RZ, UR6 ;  /* 0x00000006ff067e24 */ /* 0x020fe2000f8e00ff */
[----:B------:R-:W-:-:S02]  /*177f0*/  MOV R7, UR7 ;  /* 0x0000000700077c02 */ /* 0x000fc40008000f00 */
[----:B-1----:R-:W-:Y:S01]  /*17800*/  MOV R10, UR8 ;  /* 0x00000008000a7c02 */ /* 0x002fe20008000f00 */
[----:B------:R-:W-:-:S07]  /*17810*/  IMAD.U32 R11, RZ, RZ, UR9 ;  /* 0x00000009ff0b7e24 */ /* 0x000fce000f8e00ff */
[----:B------:R-:W-:-:S07]  /*17820*/  LEPC R20, `(.L_x_1603) ;  /* 0x000000001014794e */ /* 0x000fce0000000000 */
[----:B0-23--:R-:W-:Y:S05]  /*17830*/  CALL.ABS.NOINC R14 ;  /* 0x000000000e007343 */ /* 0x00dfea0003c00000 */
.L_x_1603:
        /* <DEDUP_REMOVED lines=19> */
.L_x_1604:
[----:B------:R-:W-:Y:S05]  /*17970*/  BRA `(.L_x_1605) ;  /* 0x00000000000c7947 */ /* 0x000fea0003800000 */
.L_x_1602:
[----:B------:R-:W-:-:S04]  /*17980*/  IADD3 R2, P0, PT, R23, UR6, RZ ;  /* 0x0000000617027c10 */ /* 0x000fc8000ff1e0ff */
[----:B------:R-:W-:-:S05]  /*17990*/  IADD3.X R3, PT, PT, RZ, UR7, RZ, P0, !PT ;  /* 0x00000007ff037c10 */ /* 0x000fca00087fe4ff */
[----:B------:R4:W-:Y:S04]  /*179a0*/  STG.E.64 desc[UR36][R2.64], R18 ;  /* 0x0000001202007986 */ /* 0x0009e8000c101b24 */
.L_x_1605:
[----:B------:R-:W5:Y:S02]  /*179b0*/  LDCU.64 UR4, c[0x0][0x768] ;  /* 0x0000ed00ff0477ac */ /* 0x000f640008000a00 */
[----:B-----5:R-:W-:-:S05]  /*179c0*/  IADD3 R22, P0, PT, R22, UR4, RZ ;  /* 0x0000000416167c10 */ /* 0x020fca000ff1e0ff */
[----:B------:R-:W-:-:S05]  /*179d0*/  IMAD.X R23, RZ, RZ, UR5, P0 ;  /* 0x00000005ff177e24 */ /* 0x000fca00080e06ff */
[----:B------:R-:W-:Y:S01]  /*179e0*/  STG.E.64 desc[UR36][R22.64], R34 ;  /* 0x0000002216007986 */ /* 0x000fe2000c101b24 */
[----:B------:R-:W-:Y:S05]  /*179f0*/  EXIT ;  /* 0x000000000000794d */ /* 0x000fea0003800000 */
.L_x_1597:
[----:B------:R-:W3:Y:S01]  /*17a00*/  LDCU.U8 UR4, c[0x0][0x798] ;  /* 0x0000f300ff0477ac */ /* 0x000ee20008000000 */
[----:B------:R-:W4:Y:S01]  /*17a10*/  LDCU.U8 UR5, c[0x0][0x799] ;  /* 0x0000f320ff0577ac */ /* 0x000f220008000000 */
[----:B---3--:R-:W-:Y:S02]  /*17a20*/  UISETP.NE.AND UP1, UPT, UR4, URZ, UPT ;  /* 0x000000ff0400728c */ /* 0x008fe4000bf25270 */
[----:B----4-:R-:W-:-:S07]  /*17a30*/  UISETP.NE.AND UP0, UPT, UR5, URZ, UPT ;  /* 0x000000ff0500728c */ /* 0x010fce000bf05270 */
[----:B------:R-:W-:Y:S05]  /*17a40*/  BRA.U !UP1, `(.L_x_1606) ;  /* 0x0000000109307547 */ /* 0x000fea000b800000 */
[----:B-12---:R-:W2:Y:S04]  /*17a50*/  LDG.E.64 R10, desc[UR36][R4.64] ;  /* 0x00000024040a7981 */ /* 0x006ea8000c1e1b00 */
        /* <DEDUP_REMOVED lines=11> */
.L_x_1606:
[----:B------:R-:W-:Y:S01]  /*17b10*/  MOV R17, R9 ;  /* 0x0000000900117202 */ /* 0x000fe20000000f00 */
[----:B------:R-:W-:Y:S01]  /*17b20*/  IMAD.MOV.U32 R27, RZ, RZ, R7 ;  /* 0x000000ffff1b7224 */ /* 0x000fe200078e0007 */
[----:B------:R-:W-:Y:S02]  /*17b30*/  MOV R26, R6 ;  /* 0x00000006001a7202 */ /* 0x000fe40000000f00 */
        /* <DEDUP_REMOVED lines=8> */
[----:B-12---:R-:W-:Y:S02]  /*17bc0*/  HFMA2 R12, -RZ, RZ, 0, 5.9604644775390625e-08 ;  /* 0x00000001ff0c7431 */ /* 0x006fe400000001ff */
[----:B------:R-:W-:Y:S01]  /*17bd0*/  IMAD.MOV.U32 R8, RZ, RZ, 0x2ef ;  /* 0x000002efff087424 */ /* 0x000fe200078e00ff */
[----:B------:R1:W2:Y:S01]  /*17be0*/  LDC.64 R14, c[0x4][R2] ;  /* 0x01000000020e7b82 */ /* 0x0002a20000000a00 */
[----:B------:R-:W4:Y:S01]  /*17bf0*/  LDCU.64 UR6, c[0x4][0x7b8] ;  /* 0x0100f700ff0677ac */ /* 0x000f220008000a00 */
[----:B------:R-:W-:Y:S01]  /*17c00*/  MOV R13, RZ ;  /* 0x000000ff000d7202 */ /* 0x000fe20000000f00 */
[----:B------:R-:W5:Y:S01]  /*17c10*/  LDCU.64 UR8, c[0x4][0x5c8] ;  /* 0x0100b900ff0877ac */ /* 0x000f620008000a00 */
[----:B---3--:R-:W-:Y:S01]  /*17c20*/  IMAD.U32 R4, RZ, RZ, UR4 ;  /* 0x00000004ff047e24 */ /* 0x008fe2000f8e00ff */
[----:B------:R-:W-:-:S02]  /*17c30*/  MOV R5, UR5 ;  /* 0x0000000500057c02 */ /* 0x000fc40008000f00 */
[----:B----4-:R-:W-:Y:S01]  /*17c40*/  MOV R6, UR6 ;  /* 0x0000000600067c02 */ /* 0x010fe20008000f00 */
[----:B------:R-:W-:Y:S01]  /*17c50*/  IMAD.U32 R7, RZ, RZ, UR7 ;  /* 0x00000007ff077e24 */ /* 0x000fe2000f8e00ff */
[----:B-----5:R-:W-:Y:S02]  /*17c60*/  MOV R10, UR8 ;  /* 0x00000008000a7c02 */ /* 0x020fe40008000f00 */
[----:B-1----:R-:W-:-:S07]  /*17c70*/  MOV R11, UR9 ;  /* 0x00000009000b7c02 */ /* 0x002fce0008000f00 */
[----:B------:R-:W-:-:S07]  /*17c80*/  LEPC R20, `(.L_x_1609) ;  /* 0x000000001014794e */ /* 0x000fce0000000000 */
[----:B0-2---:R-:W-:Y:S05]  /*17c90*/  CALL.ABS.NOINC R14 ;  /* 0x000000000e007343 */ /* 0x005fea0003c00000 */
.L_x_1609:
        /* <DEDUP_REMOVED lines=19> */
.L_x_1610:
[----:B------:R-:W-:Y:S05]  /*17dd0*/  BRA `(.L_x_1611) ;  /* 0x0000000000107947 */ /* 0x000fea0003800000 */
.L_x_1608:
[----:B------:R-:W3:Y:S02]  /*17de0*/  LDCU.64 UR4, c[0x0][0x768] ;  /* 0x0000ed00ff0477ac */ /* 0x000ee40008000a00 */
[----:B---3--:R-:W-:-:S04]  /*17df0*/  IADD3 R2, P0, PT, R25, UR4, RZ ;  /* 0x0000000419027c10 */ /* 0x008fc8000ff1e0ff */
[----:B------:R-:W-:-:S05]  /*17e00*/  IADD3.X R3, PT, PT, RZ, UR5, RZ, P0, !PT ;  /* 0x00000005ff037c10 */ /* 0x000fca00087fe4ff */
[----:B------:R3:W-:Y:S04]  /*17e10*/  STG.E.64 desc[UR36][R2.64], R16 ;  /* 0x0000001002007986 */ /* 0x0007e8000c101b24 */
.L_x_1611:
        /* <DEDUP_REMOVED lines=9> */
[----:B-12---:R-:W-:Y:S02]  /*17eb0*/  HFMA2 R12, -RZ, RZ, 0, 5.9604644775390625e-08 ;  /* 0x00000001ff0c7431 */ /* 0x006fe400000001ff */
[----:B------:R-:W-:Y:S01]  /*17ec0*/  IMAD.MOV.U32 R8, RZ, RZ, 0x2ef ;  /* 0x000002efff087424 */ /* 0x000fe200078e00ff */
[----:B------:R1:W2:Y:S01]  /*17ed0*/  LDC.64 R14, c[0x4][R2] ;  /* 0x01000000020e7b82 */ /* 0x0002a20000000a00 */
        /* <DEDUP_REMOVED lines=8> */
[----:B-1----:R-:W-:-:S07]  /*17f60*/  MOV R11, UR9 ;  /* 0x00000009000b7c02 */ /* 0x002fce0008000f00 */
[----:B------:R-:W-:-:S07]  /*17f70*/  LEPC R20, `(.L_x_1613) ;  /* 0x000000001014794e */ /* 0x000fce0000000000 */
[----:B--2-4-:R-:W-:Y:S05]  /*17f80*/  CALL.ABS.NOINC R14 ;  /* 0x000000000e007343 */ /* 0x014fea0003c00000 */
.L_x_1613:
        /* <DEDUP_REMOVED lines=19> */
.L_x_1614:
[----:B------:R-:W-:Y:S05]  /*180c0*/  BRA `(.L_x_1615) ;  /* 0x00000000000c7947 */ /* 0x000fea0003800000 */
.L_x_1612:
[----:B---3--:R-:W-:-:S04]  /*180d0*/  IADD3 R2, P0, PT, R23, UR6, RZ ;  /* 0x0000000617027c10 */ /* 0x008fc8000ff1e0ff */
[----:B------:R-:W-:-:S05]  /*180e0*/  IADD3.X R3, PT, PT, RZ, UR7, RZ, P0, !PT ;  /* 0x00000007ff037c10 */ /* 0x000fca00087fe4ff */
[----:B------:R3:W-:Y:S04]  /*180f0*/  STG.E.64 desc[UR36][R2.64], R18 ;  /* 0x0000001202007986 */ /* 0x0007e8000c101b24 */
.L_x_1615:
[----:B------:R-:W5:Y:S02]  /*18100*/  LDCU.64 UR4, c[0x0][0x768] ;  /* 0x0000ed00ff0477ac */ /* 0x000f640008000a00 */
[----:B-----5:R-:W-:-:S04]  /*18110*/  IADD3 R22, P0, PT, R22, UR4, RZ ;  /* 0x0000000416167c10 */ /* 0x020fc8000ff1e0ff */
[----:B------:R-:W-:-:S05]  /*18120*/  IADD3.X R23, PT, PT, RZ, UR5, RZ, P0, !PT ;  /* 0x00000005ff177c10 */ /* 0x000fca00087fe4ff */
[----:B------:R-:W-:Y:S01]  /*18130*/  STG.E.64 desc[UR36][R22.64], R28 ;  /* 0x0000001c16007986 */ /* 0x000fe2000c101b24 */
[----:B------:R-:W-:Y:S05]  /*18140*/  EXIT ;  /* 0x000000000000794d */ /* 0x000fea0003800000 */
.L_x_1607:
[----:B------:R-:W-:Y:S04]  /*18150*/  STG.E.64 desc[UR36][R4.64], R16 ;  /* 0x0000001004007986 */ /* 0x000fe8000c101b24 */
[----:B------:R-:W-:Y:S04]  /*18160*/  STG.E.64 desc[UR36][R4.64+0x8], R26 ;  /* 0x0000081a04007986 */ /* 0x000fe8000c101b24 */
[----:B------:R-:W-:Y:S04]  /*18170*/  STG.E.64 desc[UR36][R4.64+0x10], R18 ;  /* 0x0000101204007986 */ /* 0x000fe8000c101b24 */
[----:B------:R-:W-:Y:S01]  /*18180*/  STG.E.64 desc[UR36][R4.64+0x18], R28 ;  /* 0x0000181c04007986 */ /* 0x000fe2000c101b24 */
[----:B------:R-:W-:Y:S05]  /*18190*/  EXIT ;  /* 0x000000000000794d */ /* 0x000fea0003800000 */
.L_x_1571:
        /* <DEDUP_REMOVED lines=18> */
[----:B------:R-:W-:Y:S02]  /*182c0*/  IADD3 R26, P2, PT, R23, UR4, RZ ;  /* 0x00000004171a7c10 */ /* 0x000fe4000ff5e0ff */
[----:B------:R-:W-:Y:S02]  /*182d0*/  IADD3 R20, P1, PT, R22, UR4, RZ ;  /* 0x0000000416147c10 */ /* 0x000fe4000ff3e0ff */
[----:B------:R-:W-:-:S02]  /*182e0*/  IADD3 R30, P4, PT, R25, UR4, RZ ;  /* 0x00000004191e7c10 */ /* 0x000fc4000ff9e0ff */
[----:B------:R-:W-:Y:S01]  /*182f0*/  IADD3.X R29, PT, PT, RZ, UR5, RZ, P3, !PT ;  /* 0x00000005ff1d7c10 */ /* 0x000fe20009ffe4ff */
[----:B------:R-:W-:Y:S01]  /*18300*/  IMAD.X R21, RZ, RZ, UR5, P1 ;  /* 0x00000005ff157e24 */ /* 0x000fe200088e06ff */
[----:B------:R-:W-:Y:S01]  /*18310*/  IADD3.X R27, PT, PT, RZ, UR5, RZ, P2, !PT ;  /* 0x00000005ff1b7c10 */ /* 0x000fe200097fe4ff */
[----:B------:R-:W-:Y:S02]  /*18320*/  IMAD.X R31, RZ, RZ, UR5, P4 ;  /* 0x00000005ff1f7e24 */ /* 0x000fe4000a0e06ff */
[----:B------:R-:W2:Y:S04]  /*18330*/  @P0 LDG.E.64 R4, desc[UR36][R28.64] ;  /* 0x000000241c040981 */ /* 0x000ea8000c1e1b00 */
[----:B------:R-:W3:Y:S04]  /*18340*/  @P0 LDG.E.64 R12, desc[UR36][R26.64] ;  /* 0x000000241a0c0981 */ /* 0x000ee8000c1e1b00 */
[----:B------:R-:W4:Y:S04]  /*18350*/  @P0 LDG.E.64 R14, desc[UR36][R20.64] ;  /* 0x00000024140e0981 */ /* 0x000f28000c1e1b00 */
[----:B------:R-:W5:Y:S01]  /*18360*/  @P0 LDG.E.64 R2, desc[UR36][R30.64] ;  /* 0x000000241e020981 */ /* 0x000f62000c1e1b00 */
[----:B------:R-:W1:Y:S02]  /*18370*/  LDCU.U8 UR4, c[0x0][0x799] ;  /* 0x0000f320ff0477ac */ /* 0x000e640008000000 */
[----:B-1----:R-:W-:-:S02]  /*18380*/  ISETP.NE.AND P1, PT, RZ, UR4, PT ;  /* 0x00000004ff007c0c */ /* 0x002fc4000bf25270 */
[----:B--2---:R-:W-:Y:S02]  /*18390*/  @P0 LOP3.LUT R6, R4, R6, RZ, 0x3c, !PT ;  /* 0x0000000604060212 */ /* 0x004fe400078e3cff */
[----:B------:R-:W-:Y:S02]  /*183a0*/  @P0 LOP3.LUT R7, R5, R7, RZ, 0x3c, !PT ;  /* 0x0000000705070212 */ /* 0x000fe400078e3cff */
[----:B---3--:R-:W-:Y:S02]  /*183b0*/  @P0 LOP3.LUT R0, R12, R0, RZ, 0x3c, !PT ;  /* 0x000000000c000212 */ /* 0x008fe400078e3cff */
[----:B------:R-:W-:Y:S02]  /*183c0*/  @P0 LOP3.LUT R11, R13, R11, RZ, 0x3c, !PT ;  /* 0x0000000b0d0b0212 */ /* 0x000fe400078e3cff */
[----:B----4-:R-:W-:Y:S02]  /*183d0*/  @P0 LOP3.LUT R9, R15, R9, RZ, 0x3c, !PT ;  /* 0x000000090f090212 */ /* 0x010fe400078e3cff */
[----:B------:R-:W-:-:S02]  /*183e0*/  @P0 LOP3.LUT R8, R14, R8, RZ, 0x3c, !PT ;  /* 0x000000080e080212 */ /* 0x000fc400078e3cff */
[----:B-----5:R-:W-:Y:S02]  /*183f0*/  @P0 LOP3.LUT R18, R2, R18, RZ, 0x3c, !PT ;  /* 0x0000001202120212 */ /* 0x020fe400078e3cff */
[----:B------:R-:W-:Y:S01]  /*18400*/  @P0 LOP3.LUT R19, R3, R19, RZ, 0x3c, !PT ;  /* 0x0000001303130212 */ /* 0x000fe200078e3cff */
[----:B------:R-:W-:Y:S01]  /*18410*/  IMAD.MOV.U32 R16, RZ, RZ, R0 ;  /* 0x000000ffff107224 */ /* 0x000fe200078e0000 */
[----:B------:R-:W-:Y:S02]  /*18420*/  MOV R32, R6 ;  /* 0x0000000600207202 */ /* 0x000fe40000000f00 */
[----:B------:R-:W-:Y:S01]  /*18430*/  MOV R33, R7 ;  /* 0x0000000700217202 */ /* 0x000fe20000000f00 */
[----:B------:R-:W-:Y:S01]  /*18440*/  IMAD.MOV.U32 R35, RZ, RZ, R9 ;  /* 0x000000ffff237224 */ /* 0x000fe200078e0009 */
[----:B------:R-:W-:Y:S02]  /*18450*/  MOV R17, R11 ;  /* 0x0000000b00117202 */ /* 0x000fe40000000f00 */
        /* <DEDUP_REMOVED lines=11> */
[----:B------:R-:W-:Y:S01]  /*18510*/  HFMA2 R8, -RZ, RZ, 0, 4.4763088226318359375e-05 ;  /* 0x000002efff087431 */ /* 0x000fe200000001ff */
[----:B------:R-:W-:Y:S01]  /*18520*/  MOV R12, 0x1 ;  /* 0x00000001000c7802 */ /* 0x000fe20000000f00 */
[----:B------:R3:W4:Y:S01]  /*18530*/  LDC.64 R14, c[0x4][R2] ;  /* 0x01000000020e7b82 */ /* 0x0007220000000a00 */
[----:B------:R-:W5:Y:S01]  /*18540*/  LDCU.64 UR6, c[0x4][0x7b8] ;  /* 0x0100f700ff0677ac */ /* 0x000f620008000a00 */
[----:B------:R-:W-:Y:S01]  /*18550*/  IMAD.MOV.U32 R13, RZ, RZ, RZ ;  /* 0x000000ffff0d7224 */ /* 0x000fe200078e00ff */
[----:B------:R-:W0:Y:S01]  /*18560*/  LDCU.64 UR8, c[0x4][0x5c8] ;  /* 0x0100b900ff0877ac */ /* 0x000e220008000a00 */
[----:B--2---:R-:W-:Y:S02]  /*18570*/  MOV R4, UR4 ;  /* 0x0000000400047c02 */ /* 0x004fe40008000f00 */
[----:B------:R-:W-:Y:S01]  /*18580*/  MOV R5, UR5 ;  /* 0x0000000500057c02 */ /* 0x000fe20008000f00 */
[----:B-----5:R-:W-:Y:S01]  /*18590*/  IMAD.U32 R6, RZ, RZ, UR6 ;  /* 0x00000006ff067e24 */ /* 0x020fe2000f8e00ff */
[----:B------:R-:W-:-:S02]  /*185a0*/  MOV R7, UR7 ;  /* 0x0000000700077c02 */ /* 0x000fc40008000f00 */
[----:B0-----:R-:W-:Y:S01]  /*185b0*/  MOV R10, UR8 ;  /* 0x00000008000a7c02 */ /* 0x001fe20008000f00 */
[----:B---3--:R-:W-:-:S07]  /*185c0*/  IMAD.U32 R11, RZ, RZ, UR9 ;  /* 0x00000009ff0b7e24 */ /* 0x008fce000f8e00ff */
[----:B-1----:R-:W-:-:S07]  /*185d0*/  LEPC R20, `(.L_x_1618) ;  /* 0x000000001014794e */ /* 0x002fce0000000000 */
[----:B----4-:R-:W-:Y:S05]  /*185e0*/  CALL.ABS.NOINC R14 ;  /* 0x000000000e007343 */ /* 0x010fea0003c00000 */
.L_x_1618:
        /* <DEDUP_REMOVED lines=19> */
.L_x_1619:
[----:B------:R-:W-:Y:S05]  /*18720*/  BRA `(.L_x_1620) ;  /* 0x0000000000047947 */ /* 0x000fea0003800000 */
.L_x_1617:
[----:B------:R2:W-:Y:S02]  /*18730*/  STG.E.64 desc[UR36][R30.64], R18 ;  /* 0x000000121e007986 */ /* 0x0005e4000c101b24 */
.L_x_1620:
[----:B------:R-:W3:Y:S01]  /*18740*/  LDCU.64 UR6, c[0x0][0x768] ;  /* 0x0000ed00ff0677ac */ /* 0x000ee20008000a00 */
[----:B------:R-:W4:Y:S01]  /*18750*/  LDCU UR4, c[0x0][0x79c] ;  /* 0x0000f380ff0477ac */ /* 0x000f220008000800 */
[----:B---3--:R-:W-:-:S04]  /*18760*/  IADD3 R24, P0, PT, R24, UR6, RZ ;  /* 0x0000000618187c10 */ /* 0x008fc8000ff1e0ff */
[----:B------:R-:W-:Y:S01]  /*18770*/  IADD3.X R25, PT, PT, RZ, UR7, RZ, P0, !PT ;  /* 0x00000007ff197c10 */ /* 0x000fe200087fe4ff */
[----:B----4-:R-:W-:-:S04]  /*18780*/  UISETP.NE.AND UP0, UPT, UR4, 0x1, UPT ;  /* 0x000000010400788c */ /* 0x010fc8000bf05270 */
[----:B------:R3:W-:Y:S05]  /*18790*/  STG.E.64 desc[UR36][R24.64], R32 ;  /* 0x0000002018007986 */ /* 0x0007ea000c101b24 */
[----:B------:R-:W-:Y:S05]  /*187a0*/  BRA.U !UP0, `(.L_x_1621) ;  /* 0x0000000108907547 */ /* 0x000fea000b800000 */
[----:B------:R-:W-:Y:S01]  /*187b0*/  MOV R2, 0x0 ;  /* 0x0000000000027802 */ /* 0x000fe20000000f00 */
[----:B------:R-:W4:Y:S01]  /*187c0*/  LDCU.64 UR4, c[0x4][0x7c8] ;  /* 0x0100f900ff0477ac */ /* 0x000f220008000a00 */
[----:B------:R-:W-:Y:S02]  /*187d0*/  HFMA2 R12, -RZ, RZ, 0, 5.9604644775390625e-08 ;  /* 0x00000001ff0c7431 */ /* 0x000fe400000001ff */
[----:B------:R-:W-:Y:S01]  /*187e0*/  IMAD.MOV.U32 R8, RZ, RZ, 0x2ef ;  /* 0x000002efff087424 */ /* 0x000fe200078e00ff */
[----:B------:R0:W0:Y:S01]  /*187f0*/  LDC.64 R14, c[0x4][R2] ;  /* 0x01000000020e7b82 */ /* 0x0000220000000a00 */
[----:B------:R-:W5:Y:S01]  /*18800*/  LDCU.64 UR6, c[0x4][0x7b8] ;  /* 0x0100f700ff0677ac */ /* 0x000f620008000a00 */
[----:B------:R-:W-:Y:S01]  /*18810*/  MOV R13, RZ ;  /* 0x000000ff000d7202 */ /* 0x000fe20000000f00 */
[----:B------:R-:W1:Y:S01]  /*18820*/  LDCU.64 UR8, c[0x4][0x5c8] ;  /* 0x0100b900ff0877ac */ /* 0x000e620008000a00 */
[----:B----4-:R-:W-:Y:S01]  /*18830*/  IMAD.U32 R4, RZ, RZ, UR4 ;  /* 0x00000004ff047e24 */ /* 0x010fe2000f8e00ff */
[----:B------:R-:W-:-:S02]  /*18840*/  MOV R5, UR5 ;  /* 0x0000000500057c02 */ /* 0x000fc40008000f00 */
[----:B-----5:R-:W-:Y:S01]  /*18850*/  MOV R6, UR6 ;  /* 0x0000000600067c02 */ /* 0x020fe20008000f00 */
[----:B------:R-:W-:Y:S01]  /*18860*/  IMAD.U32 R7, RZ, RZ, UR7 ;  /* 0x00000007ff077e24 */ /* 0x000fe2000f8e00ff */
[----:B-1----:R-:W-:Y:S02]  /*18870*/  MOV R10, UR8 ;  /* 0x00000008000a7c02 */ /* 0x002fe40008000f00 */
[----:B------:R-:W-:-:S07]  /*18880*/  MOV R11, UR9 ;  /* 0x00000009000b7c02 */ /* 0x000fce0008000f00 */
[----:B------:R-:W-:-:S07]  /*18890*/  LEPC R20, `(.L_x_1622) ;  /* 0x000000001014794e */ /* 0x000fce0000000000 */
[----:B0-23--:R-:W-:Y:S05]  /*188a0*/  CALL.ABS.NOINC R14 ;  /* 0x000000000e007343 */ /* 0x00dfea0003c00000 */
.L_x_1622:
        /* <DEDUP_REMOVED lines=19> */
.L_x_1623:
[----:B------:R-:W-:Y:S05]  /*189e0*/  BRA `(.L_x_1624) ;  /* 0x00000000000c7947 */ /* 0x000fea0003800000 */
.L_x_1621:
[----:B------:R-:W-:-:S04]  /*189f0*/  IADD3 R2, P0, PT, R23, UR6, RZ ;  /* 0x0000000617027c10 */ /* 0x000fc8000ff1e0ff */
[----:B------:R-:W-:-:S05]  /*18a00*/  IADD3.X R3, PT, PT, RZ, UR7, RZ, P0, !PT ;  /* 0x00000007ff037c10 */ /* 0x000fca00087fe4ff */
[----:B------:R4:W-:Y:S04]  /*18a10*/  STG.E.64 desc[UR36][R2.64], R16 ;  /* 0x0000001002007986 */ /* 0x0009e8000c101b24 */
.L_x_1624:
[----:B------:R-:W5:Y:S02]  /*18a20*/  LDCU.64 UR4, c[0x0][0x768] ;  /* 0x0000ed00ff0477ac */ /* 0x000f640008000a00 */
[----:B-----5:R-:W-:-:S04]  /*18a30*/  IADD3 R22, P0, PT, R22, UR4, RZ ;  /* 0x0000000416167c10 */ /* 0x020fc8000ff1e0ff */
[----:B------:R-:W-:-:S05]  /*18a40*/  IADD3.X R23, PT, PT, RZ, UR5, RZ, P0, !PT ;  /* 0x00000005ff177c10 */ /* 0x000fca00087fe4ff */
[----:B------:R-:W-:Y:S01]  /*18a50*/  STG.E.64 desc[UR36][R22.64], R34 ;  /* 0x0000002216007986 */ /* 0x000fe2000c101b24 */
[----:B------:R-:W-:Y:S05]  /*18a60*/  EXIT ;  /* 0x000000000000794d */ /* 0x000fea0003800000 */
.L_x_1616:
[----:B------:R-:W1:Y:S01]  /*18a70*/  LDCU.U8 UR4, c[0x0][0x798] ;  /* 0x0000f300ff0477ac */ /* 0x000e620008000000 */
[----:B------:R-:W2:Y:S01]  /*18a80*/  LDCU.U8 UR5, c[0x0][0x799] ;  /* 0x0000f320ff0577ac */ /* 0x000ea20008000000 */
[----:B-1----:R-:W-:Y:S02]  /*18a90*/  UISETP.NE.AND UP0, UPT, UR4, URZ, UPT ;  /* 0x000000ff0400728c */ /* 0x002fe4000bf05270 */
[----:B--2---:R-:W-:-:S07]  /*18aa0*/  UISETP.NE.AND UP1, UPT, UR5, URZ, UPT ;  /* 0x000000ff0500728c */ /* 0x004fce000bf25270 */
        /* <DEDUP_REMOVED lines=13> */
.L_x_1625:
[----:B------:R-:W-:Y:S01]  /*18b80*/  IMAD.MOV.U32 R26, RZ, RZ, R6 ;  /* 0x000000ffff1a7224 */ /* 0x000fe200078e0006 */
[----:B------:R-:W-:Y:S01]  /*18b90*/  MOV R27, R7 ;  /* 0x00000007001b7202 */ /* 0x000fe20000000f00 */
[----:B------:R-:W-:Y:S01]  /*18ba0*/  IMAD.MOV.U32 R17, RZ, RZ, R11 ;  /* 0x000000ffff117224 */ /* 0x000fe200078e000b */
[----:B------:R-:W-:Y:S02]  /*18bb0*/  MOV R16, R0 ;  /* 0x0000000000107202 */ /* 0x000fe40000000f00 */
        /* <DEDUP_REMOVED lines=22> */
.L_x_1628:
        /* <DEDUP_REMOVED lines=19> */
.L_x_1629:
[----:B------:R-:W-:Y:S05]  /*18e50*/  BRA `(.L_x_1630) ;  /* 0x0000000000107947 */ /* 0x000fea0003800000 */
.L_x_1627:
[----:B------:R-:W1:Y:S02]  /*18e60*/  LDCU.64 UR4, c[0x0][0x768] ;  /* 0x0000ed00ff0477ac */ /* 0x000e640008000a00 */
[----:B-1----:R-:W-:-:S04]  /*18e70*/  IADD3 R2, P0, PT, R25, UR4, RZ ;  /* 0x0000000419027c10 */ /* 0x002fc8000ff1e0ff */
[----:B------:R-:W-:-:S05]  /*18e80*/  IADD3.X R3, PT, PT, RZ, UR5, RZ, P0, !PT ;  /* 0x00000005ff037c10 */ /* 0x000fca00087fe4ff */
[----:B------:R1:W-:Y:S04]  /*18e90*/  STG.E.64 desc[UR36][R2.64], R18 ;  /* 0x0000001202007986 */ /* 0x0003e8000c101b24 */
.L_x_1630:
[----:B------:R-:W2:Y:S01]  /*18ea0*/  LDCU.64 UR6, c[0x0][0x768] ;  /* 0x0000ed00ff0677ac */ /* 0x000ea20008000a00 */
[----:B------:R-:W3:Y:S01]  /*18eb0*/  LDCU UR4, c[0x0][0x79c] ;  /* 0x0000f380ff0477ac */ /* 0x000ee20008000800 */
[----:B--2---:R-:W-:-:S04]  /*18ec0*/  IADD3 R24, P0, PT, R24, UR6, RZ ;  /* 0x0000000618187c10 */ /* 0x004fc8000ff1e0ff */
[----:B------:R-:W-:Y:S01]  /*18ed0*/  IADD3.X R25, PT, PT, RZ, UR7, RZ, P0, !PT ;  /* 0x00000007ff197c10 */ /* 0x000fe200087fe4ff */
[----:B---3--:R-:W-:-:S04]  /*18ee0*/  UISETP.NE.AND UP0, UPT, UR4, 0x1, UPT ;  /* 0x000000010400788c */ /* 0x008fc8000bf05270 */
[----:B------:R2:W-:Y:S05]  /*18ef0*/  STG.E.64 desc[UR36][R24.64], R26 ;  /* 0x0000001a18007986 */ /* 0x0005ea000c101b24 */
[----:B------:R-:W-:Y:S05]  /*18f00*/  BRA.U !UP0, `(.L_x_1631) ;  /* 0x0000000108907547 */ /* 0x000fea000b800000 */
[----:B-1----:R-:W-:Y:S01]  /*18f10*/  MOV R2, 0x0 ;  /* 0x0000000000027802 */ /* 0x002fe20000000f00 */
[----:B------:R-:W1:Y:S01]  /*18f20*/  LDCU.64 UR4, c[0x4][0x7c8] ;  /* 0x0100f900ff0477ac */ /* 0x000e620008000a00 */
[----:B------:R-:W-:Y:S02]  /*18f30*/  HFMA2 R12, -RZ, RZ, 0, 5.9604644775390625e-08 ;  /* 0x00000001ff0c7431 */ /* 0x000fe400000001ff */
[----:B------:R-:W-:Y:S01]  /*18f40*/  IMAD.MOV.U32 R8, RZ, RZ, 0x2ef ;  /* 0x000002efff087424 */ /* 0x000fe200078e00ff */
[----:B------:R3:W4:Y:S01]  /*18f50*/  LDC.64 R14, c[0x4][R2] ;  /* 0x01000000020e7b82 */ /* 0x0007220000000a00 */
[----:B------:R-:W5:Y:S01]  /*18f60*/  LDCU.64 UR6, c[0x4][0x7b8] ;  /* 0x0100f700ff0677ac */ /* 0x000f620008000a00 */
[----:B------:R-:W-:Y:S01]  /*18f70*/  MOV R13, RZ ;  /* 0x000000ff000d7202 */ /* 0x000fe20000000f00 */
[----:B------:R-:W0:Y:S01]  /*18f80*/  LDCU.64 UR8, c[0x4][0x5c8] ;  /* 0x0100b900ff0877ac */ /* 0x000e220008000a00 */
[----:B-1----:R-:W-:Y:S01]  /*18f90*/  IMAD.U32 R4, RZ, RZ, UR4 ;  /* 0x00000004ff047e24 */ /* 0x002fe2000f8e00ff */
[----:B------:R-:W-:-:S02]  /*18fa0*/  MOV R5, UR5 ;  /* 0x0000000500057c02 */ /* 0x000fc40008000f00 */
[----:B-----5:R-:W-:Y:S01]  /*18fb0*/  MOV R6, UR6 ;  /* 0x0000000600067c02 */ /* 0x020fe20008000f00 */
[----:B------:R-:W-:Y:S01]  /*18fc0*/  IMAD.U32 R7, RZ, RZ, UR7 ;  /* 0x00000007ff077e24 */ /* 0x000fe2000f8e00ff */
[----:B0-----:R-:W-:Y:S02]  /*18fd0*/  MOV R10, UR8 ;  /* 0x00000008000a7c02 */ /* 0x001fe40008000f00 */
[----:B---3--:R-:W-:-:S07]  /*18fe0*/  MOV R11, UR9 ;  /* 0x00000009000b7c02 */ /* 0x008fce0008000f00 */
[----:B------:R-:W-:-:S07]  /*18ff0*/  LEPC R20, `(.L_x_1632) ;  /* 0x000000001014794e */ /* 0x000fce0000000000 */
[----:B--2-4-:R-:W-:Y:S05]  /*19000*/  CALL.ABS.NOINC R14 ;  /* 0x000000000e007343 */ /* 0x014fea0003c00000 */
.L_x_1632:
        /* <DEDUP_REMOVED lines=19> */
.L_x_1633:
[----:B------:R-:W-:Y:S05]  /*19140*/  BRA `(.L_x_1634) ;  /* 0x00000000000c7947 */ /* 0x000fea0003800000 */
.L_x_1631:
[----:B-1----:R-:W-:-:S04]  /*19150*/  IADD3 R2, P0, PT, R23, UR6, RZ ;  /* 0x0000000617027c10 */ /* 0x002fc8000ff1e0ff */
[----:B------:R-:W-:-:S05]  /*19160*/  IADD3.X R3, PT, PT, RZ, UR7, RZ, P0, !PT ;  /* 0x00000007ff037c10 */ /* 0x000fca00087fe4ff */
[----:B------:R1:W-:Y:S04]  /*19170*/  STG.E.64 desc[UR36][R2.64], R16 ;  /* 0x0000001002007986 */ /* 0x0003e8000c101b24 */
.L_x_1634:
[----:B------:R-:W3:Y:S02]  /*19180*/  LDCU.64 UR4, c[0x0][0x768] ;  /* 0x0000ed00ff0477ac */ /* 0x000ee40008000a00 */
[----:B---3--:R-:W-:-:S04]  /*19190*/  IADD3 R22, P0, PT, R22, UR4, RZ ;  /* 0x0000000416167c10 */ /* 0x008fc8000ff1e0ff */
[----:B------:R-:W-:-:S05]  /*191a0*/  IADD3.X R23, PT, PT, RZ, UR5, RZ, P0, !PT ;  /* 0x00000005ff177c10 */ /* 0x000fca00087fe4ff */
[----:B------:R-:W-:Y:S01]  /*191b0*/  STG.E.64 desc[UR36][R22.64], R28 ;  /* 0x0000001c16007986 */ /* 0x000fe2000c101b24 */
[----:B------:R-:W-:Y:S05]  /*191c0*/  EXIT ;  /* 0x000000000000794d */ /* 0x000fea0003800000 */
.L_x_1626:
[----:B------:R-:W-:Y:S04]  /*191d0*/  STG.E.64 desc[UR36][R4.64], R18 ;  /* 0x0000001204007986 */ /* 0x000fe8000c101b24 */
[----:B------:R-:W-:Y:S04]  /*191e0*/  STG.E.64 desc[UR36][R4.64+0x8], R26 ;  /* 0x0000081a04007986 */ /* 0x000fe8000c101b24 */
[----:B------:R-:W-:Y:S04]  /*191f0*/  STG.E.64 desc[UR36][R4.64+0x10], R16 ;  /* 0x0000101004007986 */ /* 0x000fe8000c101b24 */
[----:B------:R-:W-:Y:S01]  /*19200*/  STG.E.64 desc[UR36][R4.64+0x18], R28 ;  /* 0x0000181c04007986 */ /* 0x000fe2000c101b24 */
[----:B------:R-:W-:Y:S05]  /*19210*/  EXIT ;  /* 0x000000000000794d */ /* 0x000fea0003800000 */
.L_x_1635:
        /* <DEDUP_REMOVED lines=14> */
.L_x_9968:


//--------------------- .text._ZN2at6native13reduce_kernelILi512ELi1ENS0_8ReduceOpIsNS0_14func_wrapper_tImZNS0_15xor_sum_functorIsvEclERNS_14TensorIteratorEEUlmmE_EEjmLi4ELi4EEEEEvT1_ --------------------------
	.section	.text._ZN2at6native13reduce_kernelILi512ELi1ENS0_8ReduceOpIsNS0_14func_wrapper_tImZNS0_15xor_sum_functorIsvEclERNS_14TensorIteratorEEUlmmE_EEjmLi4ELi4EEEEEvT1_,"ax",@progbits
	.align	128
        .global         _ZN2at6native13reduce_kernelILi512ELi1ENS0_8ReduceOpIsNS0_14func_wrapper_tImZNS0_15xor_sum_functorIsvEclERNS_14TensorIteratorEEUlmmE_EEjmLi4ELi4EEEEEvT1_
        .type           _ZN2at6native13reduce_kernelILi512ELi1ENS0_8ReduceOpIsNS0_14func_wrapper_tImZNS0_15xor_sum_functorIsvEclERNS_14TensorIteratorEEUlmmE_EEjmLi4ELi4EEEEEvT1_,@function
        .size           _ZN2at6native13reduce_kernelILi512ELi1ENS0_8ReduceOpIsNS0_14func_wrapper_tImZNS0_15xor_sum_functorIsvEclERNS_14TensorIteratorEEUlmmE_EEjmLi4ELi4EEEEEvT1_,(.L_x_9969 - _ZN2at6native13reduce_kernelILi512ELi1ENS0_8ReduceOpIsNS0_14func_wrapper_tImZNS0_15xor_sum_functorIsvEclERNS_14TensorIteratorEEUlmmE_EEjmLi4ELi4EEEEEvT1_)
        .other          _ZN2at6native13reduce_kernelILi512ELi1ENS0_8ReduceOpIsNS0_14func_wrapper_tImZNS0_15xor_sum_functorIsvEclERNS_14TensorIteratorEEUlmmE_EEjmLi4ELi4EEEEEvT1_,@"STO_CUDA_ENTRY STV_DEFAULT"
_ZN2at6native13reduce_kernelILi512ELi1ENS0_8ReduceOpIsNS0_14func_wrapper_tImZNS0_15xor_sum_functorIsvEclERNS_14TensorIteratorEEUlmmE_EEjmLi4ELi4EEEEEvT1_:
.text._ZN2at6native13reduce_kernelILi512ELi1ENS0_8ReduceOpIsNS0_14func_wrapper_tImZNS0_15xor_sum_functorIsvEclERNS_14TensorIteratorEEUlmmE_EEjmLi4ELi4EEEEEvT1_:
[----:B------:R-:W0:Y:S01]  /*0000*/  LDC R1, c[0x0][0x37c] ;  /* 0x0000df00ff017b82 */ /* 0x000e220000000800 */
[----:B------:R-:W1:Y:S01]  /*0010*/  S2R R0, SR_TID.X ;  /* 0x0000000000007919 */ /* 0x000e620000002100 */
[----:B------:R-:W2:Y:S06]  /*0020*/  LDCU UR4, c[0x0][0x564] ;  /* 0x0000ac80ff0477ac */ /* 0x000eac0008000800 */
[----:B------:R-:W3:Y:S01]  /*0030*/  S2UR UR5, SR_CTAID.X ;  /* 0x00000000000579c3 */ /* 0x000ee20000002500 */
[----:B------:R-:W-:Y:S01]  /*0040*/  HFMA2 R14, -RZ, RZ, 0, 0 ;  /* 0x00000000ff0e7431 */ /* 0x000fe200000001ff */
[----:B------:R-:W4:Y:S01]  /*0050*/  S2R R5, SR_TID.Y ;  /* 0x0000000000057919 */ /* 0x000f220000002200 */
[----:B------:R-:W1:Y:S01]  /*0060*/  LDCU.64 UR28, c[0x0][0x3b0] ;  /* 0x00007600ff1c77ac */ /* 0x000e620008000a00 */
[----:B------:R-:W5:Y:S01]  /*0070*/  S2R R4, SR_CTAID.Y ;  /* 0x0000000000047919 */ /* 0x000f620000002600 */
[----:B------:R-:W3:Y:S03]  /*0080*/  LDCU.64 UR26, c[0x0][0x3a8] ;  /* 0x00007500ff1a77ac */ /* 0x000ee60008000a00 */
[----:B------:R-:W5:Y:S01]  /*0090*/  LDC R17, c[0x0][0x3a0] ;  /* 0x0000e800ff117b82 */ /* 0x000f620000000800 */
[----:B------:R-:W4:Y:S01]  /*00a0*/  LDCU UR6, c[0x0][0x3b8] ;  /* 0x00007700ff0677ac */ /* 0x000f220008000800 */
        /* <DEDUP_REMOVED lines=285> */
.L_x_1636:
        /* <DEDUP_REMOVED lines=12> */
[----:B------:R-:W-:-:S04]  /*1340*/  IADD3.X R3, PT, PT, RZ, UR5, RZ, P0, !PT ;  /* 0x00000005ff037c10 */ /* 0x000fc800087fe4ff */
[----:B------:R-:W-:Y:S05]  /*1350*/  BRA.U !UP0, `(.L_x_1639) ;  /* 0x0000000508807547 */ /* 0x000fea000b800000 */
        /* <DEDUP_REMOVED lines=16> */
[----:B------:R-:W-:-:S03]  /*1460*/  ISETP.LT.U32.OR P0, PT, R0, R19, P0 ;  /* 0x000000130000720c */ /* 0x000fc60000701470 */
[----:B------:R-:W-:Y:S01]  /*1470*/  IMAD.WIDE R2, R7, 0x2, R2 ;  /* 0x0000000207027825 */ /* 0x000fe200078e0202 */
[----:B------:R-:W-:-:S09]  /*1480*/  MOV R7, R13 ;  /* 0x0000000d00077202 */ /* 0x000fd20000000f00 */
        /* <DEDUP_REMOVED lines=13> */
[----:B------:R-:W2:Y:S02]  /*1560*/  LDG.E.S16 R14, desc[UR36][R14.64] ;  /* 0x000000240e0e7981 */ /* 0x000ea4000c1e1700 */
[----:B--2---:R-:W-:Y:S02]  /*1570*/  SHF.R.S32.HI R7, RZ, 0x1f, R14 ;  /* 0x0000001fff077819 */ /* 0x004fe4000001140e */
[----:B0-----:R-:W-:-:S02]  /*1580*/  LOP3.LUT R6, R14, UR4, RZ, 0x3c, !PT ;  /* 0x000000040e067c12 */ /* 0x001fc4000f8e3cff */
[----:B------:R-:W-:-:S07]  /*1590*/  LOP3.LUT R7, R7, UR5, RZ, 0x3c, !PT ;  /* 0x0000000507077c12 */ /* 0x000fce000f8e3cff */
.L_x_1643:
[----:B------:R-:W-:Y:S05]  /*15a0*/  BSYNC.RECONVERGENT B2 ;  /* 0x0000000000027941 */ /* 0x000fea0003800200 */
.L_x_1642:
[----:B------:R-:W-:Y:S02]  /*15b0*/  IADD3 R2, P0, PT, R2, 0x8, RZ ;  /* 0x0000000802027810 */ /* 0x000fe40007f1e0ff */
[----:B------:R-:W-:-:S03]  /*15c0*/  IADD3 R8, PT, PT, R19, -0x4, R28 ;  /* 0xfffffffc13087810 */ /* 0x000fc60007ffe01c */
[----:B------:R-:W-:-:S08]  /*15d0*/  IMAD.X R3, RZ, RZ, R3, P0 ;  /* 0x000000ffff037224 */ /* 0x000fd000000e0603 */
.L_x_1641:
[----:B------:R-:W-:Y:S05]  /*15e0*/  BSYNC.RECONVERGENT B1 ;  /* 0x0000000000017941 */ /* 0x000fea0003800200 */
.L_x_1640:
        /* <DEDUP_REMOVED lines=13> */
.L_x_1646:
[C---:B------:R-:W-:Y:S01]  /*16c0*/  IMAD.WIDE.U32 R4, R21.reuse, 0x8, R2 ;  /* 0x0000000815047825 */ /* 0x040fe200078e0002 */
[----:B------:R-:W0:Y:S05]  /*16d0*/  LDCU UR4, c[0x0][0x39c] ;  /* 0x00007380ff0477ac */ /* 0x000e2a0008000800 */
[----:B------:R-:W2:Y:S01]  /*16e0*/  LDG.E.64 R4, desc[UR36][R4.64] ;  /* 0x0000002404047981 */ /* 0x000ea2000c1e1b00 */
[----:B0-----:R-:W-:-:S04]  /*16f0*/  IADD3 R21, PT, PT, R21, UR4, RZ ;  /* 0x0000000415157c10 */ /* 0x001fc8000fffe0ff */
[----:B------:R-:W-:-:S04]  /*1700*/  LEA R15, R21, 0x3, 0x2 ;  /* 0x00000003150f7811 */ /* 0x000fc800078e10ff */
[----:B------:R-:W-:Y:S02]  /*1710*/  ISETP.GE.U32.AND P1, PT, R15, R8, PT ;  /* 0x000000080f00720c */ /* 0x000fe40003f26070 */
[C---:B--2---:R-:W-:Y:S02]  /*1720*/  PRMT R18, R4.reuse, 0x9910, RZ ;  /* 0x0000991004127816 */ /* 0x044fe400000000ff */
[C---:B------:R-:W-:Y:S02]  /*1730*/  PRMT R20, R5.reuse, 0x9910, RZ ;  /* 0x0000991005147816 */ /* 0x040fe400000000ff */
[----:B------:R-:W-:Y:S01]  /*1740*/  PRMT R19, R4, 0xbb32, RZ ;  /* 0x0000bb3204137816 */ /* 0x000fe200000000ff */
[----:B------:R-:W-:Y:S01]  /*1750*/  IMAD.MOV.U32 R15, RZ, RZ, R18 ;  /* 0x000000ffff0f7224 */ /* 0x000fe200078e0012 */
[----:B------:R-:W-:Y:S02]  /*1760*/  PRMT R23, R5, 0xbb32, RZ ;  /* 0x0000bb3205177816 */ /* 0x000fe400000000ff */
[----:B------:R-:W-:-:S02]  /*1770*/  LOP3.LUT R9, R9, R20, RZ, 0x3c, !PT ;  /* 0x0000001409097212 */ /* 0x000fc400078e3cff */
[----:B------:R-:W-:Y:S02]  /*1780*/  SHF.R.S32.HI R5, RZ, 0x1f, R20 ;  /* 0x0000001fff057819 */ /* 0x000fe40000011414 */
[----:B------:R-:W-:Y:S02]  /*1790*/  SHF.R.S32.HI R4, RZ, 0x1f, R15 ;  /* 0x0000001fff047819 */ /* 0x000fe4000001140f */
[----:B------:R-:W-:Y:S02]  /*17a0*/  SHF.R.S32.HI R18, RZ, 0x1f, R19 ;  /* 0x0000001fff127819 */ /* 0x000fe40000011413 */
[----:B------:R-:W-:Y:S02]  /*17b0*/  SHF.R.S32.HI R20, RZ, 0x1f, R23 ;  /* 0x0000001fff147819 */ /* 0x000fe40000011417 */
        /* <DEDUP_REMOVED lines=8> */
.L_x_1645:
[----:B------:R-:W-:Y:S05]  /*1840*/  BSYNC.RECONVERGENT B1 ;  /* 0x0000000000017941 */ /* 0x000fea0003800200 */
.L_x_1644:
[----:B------:R-:W-:Y:S04]  /*1850*/  BSSY.RECONVERGENT B1, `(.L_x_1647) ;  /* 0x000000b000017945 */ /* 0x000fe80003800200 */
[----:B------:R-:W-:Y:S05]  /*1860*/  @P0 BRA `(.L_x_1648) ;  /* 0x0000000000240947 */ /* 0x000fea0003800000 */
[----:B------:R-:W-:-:S04]  /*1870*/  LOP3.LUT R5, R8, 0xfffffffc, RZ, 0xc0, !PT ;  /* 0xfffffffc08057812 */ /* 0x000fc800078ec0ff */
[----:B------:R-:W-:-:S04]  /*1880*/  IADD3 R5, PT, PT, R5, R0, RZ ;  /* 0x0000000005057210 */ /* 0x000fc80007ffe0ff */
[----:B------:R-:W-:-:S13]  /*1890*/  ISETP.GE.U32.AND P0, PT, R5, R8, PT ;  /* 0x000000080500720c */ /* 0x000fda0003f06070 */
[----:B------:R-:W-:Y:S05]  /*18a0*/  @P0 BRA `(.L_x_1648) ;  /* 0x0000000000140947 */ /* 0x000fea0003800000 */
[----:B------:R-:W-:-:S06]  /*18b0*/  IMAD.WIDE R2, R5, 0x2, R2 ;  /* 0x0000000205027825 */ /* 0x000fcc00078e0202 */
[----:B------:R-:W2:Y:S02]  /*18c0*/  LDG.E.S16 R3, desc[UR36][R2.64] ;  /* 0x0000002402037981 */ /* 0x000ea4000c1e1700 */
[----:B--2---:R-:W-:Y:S02]  /*18d0*/  SHF.R.S32.HI R0, RZ, 0x1f, R3 ;  /* 0x0000001fff007819 */ /* 0x004fe40000011403 */
[----:B------:R-:W-:Y:S02]  /*18e0*/  LOP3.LUT R6, R6, R3, RZ, 0x3c, !PT ;  /* 0x0000000306067212 */ /* 0x000fe400078e3cff */
[----:B------:R-:W-:-:S07]  /*18f0*/  LOP3.LUT R7, R7, R0, RZ, 0x3c, !PT ;  /* 0x0000000007077212 */ /* 0x000fce00078e3cff */
.L_x_1648:
[----:B------:R-:W-:Y:S05]  /*1900*/  BSYNC.RECONVERGENT B1 ;  /* 0x0000000000017941 */ /* 0x000fea0003800200 */
.L_x_1647:
[----:B------:R-:W-:Y:S02]  /*1910*/  LOP3.LUT R9, R9, R12, R6, 0x96, !PT ;  /* 0x0000000c09097212 */ /* 0x000fe400078e9606 */
[----:B------:R-:W-:Y:S02]  /*1920*/  LOP3.LUT R14, R14, R13, R7, 0x96, !PT ;  /* 0x0000000d0e0e7212 */ /* 0x000fe400078e9607 */
[----:B------:R-:W-:Y:S02]  /*1930*/  LOP3.LUT R10, R10, R9, RZ, 0x3c, !PT ;  /* 0x000000090a0a7212 */ /* 0x000fe400078e3cff */
[----:B------:R-:W-:Y:S01]  /*1940*/  LOP3.LUT R11, R11, R14, RZ, 0x3c, !PT ;  /* 0x0000000e0b0b7212 */ /* 0x000fe200078e3cff */
[----:B------:R-:W-:Y:S06]  /*1950*/  BRA `(.L_x_1638) ;  /* 0x0000009800887947 */ /* 0x000fec0003800000 */
.L_x_1639:
        /* <DEDUP_REMOVED lines=24> */
.L_x_1653:
[C---:B------:R-:W-:Y:S02]  /*1ae0*/  IMAD.IADD R15, R21.reuse, 0x1, R6 ;  /* 0x00000001150f7824 */ /* 0x040fe400078e0206 */
[----:B------:R-:W-:-:S03]  /*1af0*/  IMAD.WIDE.U32 R22, R21, 0x2, R2 ;  /* 0x0000000215167825 */ /* 0x000fc600078e0002 */
[C---:B------:R-:W-:Y:S01]  /*1b00*/  IADD3 R5, PT, PT, R15.reuse, R6, RZ ;  /* 0x000000060f057210 */ /* 0x040fe20007ffe0ff */
[----:B------:R-:W-:Y:S02]  /*1b10*/  IMAD.WIDE.U32 R14, R15, 0x2, R2 ;  /* 0x000000020f0e7825 */ /* 0x000fe400078e0002 */
[----:B------:R-:W2:Y:S02]  /*1b20*/  LDG.E.U16 R22, desc[UR36][R22.64] ;  /* 0x0000002416167981 */ /* 0x000ea4000c1e1500 */
[C---:B------:R-:W-:Y:S02]  /*1b30*/  IMAD.IADD R21, R5.reuse, 0x1, R6 ;  /* 0x0000000105157824 */ /* 0x040fe400078e0206 */
[--C-:B------:R-:W-:Y:S01]  /*1b40*/  IMAD.WIDE.U32 R4, R5, 0x2, R2.reuse ;  /* 0x0000000205047825 */ /* 0x100fe200078e0002 */
[----:B------:R-:W3:Y:S03]  /*1b50*/  LDG.E.U16 R14, desc[UR36][R14.64] ;  /* 0x000000240e0e7981 */ /* 0x000ee6000c1e1500 */
[----:B------:R-:W-:-:S02]  /*1b60*/  IMAD.WIDE.U32 R18, R21, 0x2, R2 ;  /* 0x0000000215127825 */ /* 0x000fc400078e0002 */
[----:B------:R-:W4:Y:S04]  /*1b70*/  LDG.E.U16 R4, desc[UR36][R4.64] ;  /* 0x0000002404047981 */ /* 0x000f28000c1e1500 */
[----:B------:R-:W5:Y:S01]  /*1b80*/  LDG.E.U16 R18, desc[UR36][R18.64] ;  /* 0x0000002412127981 */ /* 0x000f62000c1e1500 */
[----:B------:R-:W-:-:S05]  /*1b90*/  IADD3 R21, PT, PT, R21, R6, RZ ;  /* 0x0000000615157210 */ /* 0x000fca0007ffe0ff */
[----:B------:R-:W-:-:S05]  /*1ba0*/  IMAD R25, R6, 0x3, R21 ;  /* 0x0000000306197824 */ /* 0x000fca00078e0215 */
[----:B------:R-:W-:Y:S02]  /*1bb0*/  ISETP.GE.U32.AND P0, PT, R25, R28, PT ;  /* 0x0000001c1900720c */ /* 0x000fe40003f06070 */
[----:B--2---:R-:W-:-:S04]  /*1bc0*/  PRMT R20, R22, 0x9910, RZ ;  /* 0x0000991016147816 */ /* 0x004fc800000000ff */
[----:B------:R-:W-:Y:S02]  /*1bd0*/  LOP3.LUT R13, R13, R20, RZ, 0x3c, !PT ;  /* 0x000000140d0d7212 */ /* 0x000fe400078e3cff */
[----:B------:R-:W-:Y:S02]  /*1be0*/  SHF.R.S32.HI R20, RZ, 0x1f, R20 ;  /* 0x0000001fff147819 */ /* 0x000fe40000011414 */
[----:B---3--:R-:W-:Y:S02]  /*1bf0*/  PRMT R24, R14, 0x9910, RZ ;  /* 0x000099100e187816 */ /* 0x008fe400000000ff */
[----:B----4-:R-:W-:Y:S02]  /*1c00*/  PRMT R5, R4, 0x9910, RZ ;  /* 0x0000991004057816 */ /* 0x010fe400000000ff */
[----:B------:R-:W-:Y:S02]  /*1c10*/  LOP3.LUT R11, R11, R20, RZ, 0x3c, !PT ;  /* 0x000000140b0b7212 */ /* 0x000fe400078e3cff */
[----:B-----5:R-:W-:-:S02]  /*1c20*/  PRMT R19, R18, 0x9910, RZ ;  /* 0x0000991012137816 */ /* 0x020fc400000000ff */
[----:B------:R-:W-:Y:S02]  /*1c30*/  SHF.R.S32.HI R20, RZ, 0x1f, R24 ;  /* 0x0000001fff147819 */ /* 0x000fe40000011418 */
[----:B------:R-:W-:Y:S02]  /*1c40*/  SHF.R.S32.HI R15, RZ, 0x1f, R5 ;  /* 0x0000001fff0f7819 */ /* 0x000fe40000011405 */
[----:B------:R-:W-:Y:S02]  /*1c50*/  SHF.R.S32.HI R23, RZ, 0x1f, R19 ;  /* 0x0000001fff177819 */ /* 0x000fe40000011413 */
        /* <DEDUP_REMOVED lines=8> */
.L_x_1652:
[----:B------:R-:W-:Y:S02]  /*1ce0*/  PRMT R15, R14, 0x7610, R15 ;  /* 0x000076100e0f7816 */ /* 0x000fe4000000000f */
[----:B------:R-:W-:-:S07]  /*1cf0*/  PRMT R14, R4, 0x7610, R14 ;  /* 0x00007610040e7816 */ /* 0x000fce000000000e */
.L_x_1651:
[----:B------:R-:W-:Y:S05]  /*1d00*/  BSYNC.RECONVERGENT B1 ;  /* 0x0000000000017941 */ /* 0x000fea0003800200 */
.L_x_1650:
        /* <DEDUP_REMOVED lines=19> */
.L_x_1655:
[----:B------:R-:W-:Y:S05]  /*1e40*/  BSYNC.RECONVERGENT B1 ;  /* 0x0000000000017941 */ /* 0x000fea0003800200 */
.L_x_1654:
[----:B------:R-:W-:Y:S04]  /*1e50*/  BSSY.RECONVERGENT B1, `(.L_x_1656) ;  /* 0x000001a000017945 */ /* 0x000fe80003800200 */
[----:B------:R-:W-:Y:S05]  /*1e60*/  @P0 BRA `(.L_x_1657) ;  /* 0x0000000000600947 */ /* 0x000fea0003800000 */
[----:B0-----:R-:W-:Y:S02]  /*1e70*/  IADD3 R3, PT, PT, R21, R6, RZ ;  /* 0x0000000615037210 */ /* 0x001fe40007ffe0ff */
[----:B-----5:R-:W-:Y:S02]  /*1e80*/  PRMT R2, R22, 0x9910, RZ ;  /* 0x0000991016027816 */ /* 0x020fe400000000ff */
[----:B------:R-:W-:Y:S02]  /*1e90*/  ISETP.GE.U32.AND P0, PT, R3, R28, PT ;  /* 0x0000001c0300720c */ /* 0x000fe40003f06070 */
[----:B------:R-:W-:Y:S02]  /*1ea0*/  SHF.R.S32.HI R4, RZ, 0x1f, R2 ;  /* 0x0000001fff047819 */ /* 0x000fe40000011402 */
[----:B------:R-:W-:Y:S02]  /*1eb0*/  LOP3.LUT R13, R13, R2, RZ, 0x3c, !PT ;  /* 0x000000020d0d7212 */ /* 0x000fe400078e3cff */
[----:B------:R-:W-:-:S07]  /*1ec0*/  LOP3.LUT R11, R11, R4, RZ, 0x3c, !PT ;  /* 0x000000040b0b7212 */ /* 0x000fce00078e3cff */
[----:B------:R-:W-:Y:S05]  /*1ed0*/  @P0 BRA `(.L_x_1657) ;  /* 0x0000000000440947 */ /* 0x000fea0003800000 */
[----:B------:R-:W-:Y:S01]  /*1ee0*/  IMAD.IADD R3, R3, 0x1, R6 ;  /* 0x0000000103037824 */ /* 0x000fe200078e0206 */
[----:B------:R-:W-:-:S04]  /*1ef0*/  PRMT R2, R15, 0x9910, RZ ;  /* 0x000099100f027816 */ /* 0x000fc800000000ff */
[----:B------:R-:W-:Y:S02]  /*1f00*/  ISETP.GE.U32.AND P0, PT, R3, R28, PT ;  /* 0x0000001c0300720c */ /* 0x000fe40003f06070 */
[----:B------:R-:W-:Y:S02]  /*1f10*/  SHF.R.S32.HI R4, RZ, 0x1f, R2 ;  /* 0x0000001fff047819 */ /* 0x000fe40000011402 */
[----:B------:R-:W-:Y:S02]  /*1f20*/  LOP3.LUT R7, R7, R2, RZ, 0x3c, !PT ;  /* 0x0000000207077212 */ /* 0x000fe400078e3cff */
[----:B------:R-:W-:-:S07]  /*1f30*/  LOP3.LUT R9, R9, R4, RZ, 0x3c, !PT ;  /* 0x0000000409097212 */ /* 0x000fce00078e3cff */
[----:B------:R-:W-:Y:S05]  /*1f40*/  @P0 BRA `(.L_x_1657) ;  /* 0x0000000000280947 */ /* 0x000fea0003800000 */
[----:B------:R-:W-:-:S04]  /*1f50*/  IADD3 R3, PT, PT, R3, R6, RZ ;  /* 0x0000000603037210 */ /* 0x000fc80007ffe0ff */
[----:B------:R-:W-:Y:S02]  /*1f60*/  ISETP.GE.U32.AND P0, PT, R3, R28, PT ;  /* 0x0000001c0300720c */ /* 0x000fe40003f06070 */
[----:B------:R-:W-:-:S04]  /*1f70*/  PRMT R3, R14, 0x9910, RZ ;  /* 0x000099100e037816 */ /* 0x000fc800000000ff */
[----:B------:R-:W-:Y:S02]  /*1f80*/  SHF.R.S32.HI R5, RZ, 0x1f, R3 ;  /* 0x0000001fff057819 */ /* 0x000fe40000011403 */
[----:B------:R-:W-:Y:S02]  /*1f90*/  LOP3.LUT R12, R12, R3, RZ, 0x3c, !PT ;  /* 0x000000030c0c7212 */ /* 0x000fe400078e3cff */
[----:B------:R-:W-:-:S03]  /*1fa0*/  LOP3.LUT R8, R8, R5, RZ, 0x3c, !PT ;  /* 0x0000000508087212 */ /* 0x000fc600078e3cff */
[----:B------:R-:W-:-:S04]  /*1fb0*/  @!P0 PRMT R15, R18, 0x9910, RZ ;  /* 0x00009910120f8816 */ /* 0x000fc800000000ff */
[----:B------:R-:W-:Y:S02]  /*1fc0*/  @!P0 SHF.R.S32.HI R19, RZ, 0x1f, R15 ;  /* 0x0000001fff138819 */ /* 0x000fe4000001140f */
[----:B------:R-:W-:Y:S02]  /*1fd0*/  @!P0 LOP3.LUT R10, R10, R15, RZ, 0x3c, !PT ;  /* 0x0000000f0a0a8212 */ /* 0x000fe400078e3cff */
[----:B------:R-:W-:-:S07]  /*1fe0*/  @!P0 LOP3.LUT R0, R0, R19, RZ, 0x3c, !PT ;  /* 0x0000001300008212 */ /* 0x000fce00078e3cff */
.L_x_1657:
[----:B------:R-:W-:Y:S05]  /*1ff0*/  BSYNC.RECONVERGENT B1 ;  /* 0x0000000000017941 */ /* 0x000fea0003800200 */
.L_x_1656:
[----:B------:R-:W-:Y:S02]  /*2000*/  LOP3.LUT R7, R12, R7, R13, 0x96, !PT ;  /* 0x000000070c077212 */ /* 0x000fe400078e960d */
[----:B------:R-:W-:Y:S02]  /*2010*/  LOP3.LUT R11, R8, R9, R11, 0x96, !PT ;  /* 0x00000009080b7212 */ /* 0x000fe400078e960b */
[----:B------:R-:W-:Y:S02]  /*2020*/  LOP3.LUT R10, R10, R7, RZ, 0x3c, !PT ;  /* 0x000000070a0a7212 */ /* 0x000fe400078e3cff */
[----:B------:R-:W-:Y:S01]  /*2030*/  LOP3.LUT R11, R0, R11, RZ, 0x3c, !PT ;  /* 0x0000000b000b7212 */ /* 0x000fe200078e3cff */
[----:B------:R-:W-:Y:S06]  /*2040*/  BRA `(.L_x_1638) ;  /* 0x0000009000cc7947 */ /* 0x000fec0003800000 */
.L_x_1649:
        /* <DEDUP_REMOVED lines=20> */
.L_x_1662:
[----:B------:R-:W-:Y:S02]  /*2190*/  IMAD R23, R0, R21, RZ ;  /* 0x0000001500177224 */ /* 0x000fe400078e02ff */
[----:B------:R-:W-:Y:S02]  /*21a0*/  IMAD.IADD R21, R21, 0x1, R10 ;  /* 0x0000000115157824 */ /* 0x000fe400078e020a */
[----:B------:R-:W-:-:S03]  /*21b0*/  IMAD.WIDE.U32 R22, R23, 0x2, R2 ;  /* 0x0000000217167825 */ /* 0x000fc600078e0002 */
[----:B------:R-:W-:Y:S01]  /*21c0*/  IADD3 R5, PT, PT, R21, R10, RZ ;  /* 0x0000000a15057210 */ /* 0x000fe20007ffe0ff */
[----:B------:R-:W-:Y:S02]  /*21d0*/  IMAD R7, R0, R21, RZ ;  /* 0x0000001500077224 */ /* 0x000fe400078e02ff */
[----:B------:R0:W2:Y:S02]  /*21e0*/  LDG.E.U16 R22, desc[UR36][R22.64] ;  /* 0x0000002416167981 */ /* 0x0000a4000c1e1500 */
[----:B------:R-:W-:Y:S02]  /*21f0*/  IMAD.IADD R21, R5, 0x1, R10 ;  /* 0x0000000105157824 */ /* 0x000fe400078e020a */
[----:B------:R-:W-:-:S04]  /*2200*/  IMAD.WIDE.U32 R6, R7, 0x2, R2 ;  /* 0x0000000207067825 */ /* 0x000fc800078e0002 */
[C---:B------:R-:W-:Y:S02]  /*2210*/  IMAD R5, R0.reuse, R5, RZ ;  /* 0x0000000500057224 */ /* 0x040fe400078e02ff */
[----:B------:R-:W-:Y:S01]  /*2220*/  IMAD R9, R0, R21, RZ ;  /* 0x0000001500097224 */ /* 0x000fe200078e02ff */
[----:B------:R-:W3:Y:S01]  /*2230*/  LDG.E.U16 R6, desc[UR36][R6.64] ;  /* 0x0000002406067981 */ /* 0x000ee2000c1e1500 */
[----:B------:R-:W-:-:S04]  /*2240*/  IMAD.WIDE.U32 R4, R5, 0x2, R2 ;  /* 0x0000000205047825 */ /* 0x000fc800078e0002 */
[----:B------:R-:W-:Y:S02]  /*2250*/  IMAD.WIDE.U32 R8, R9, 0x2, R2 ;  /* 0x0000000209087825 */ /* 0x000fe400078e0002 */
[----:B------:R-:W4:Y:S04]  /*2260*/  LDG.E.U16 R4, desc[UR36][R4.64] ;  /* 0x0000002404047981 */ /* 0x000f28000c1e1500 */
[----:B------:R1:W5:Y:S01]  /*2270*/  LDG.E.U16 R9, desc[UR36][R8.64] ;  /* 0x0000002408097981 */ /* 0x000362000c1e1500 */
[----:B------:R-:W-:-:S05]  /*2280*/  IADD3 R21, PT, PT, R21, R10, RZ ;  /* 0x0000000a15157210 */ /* 0x000fca0007ffe0ff */
[----:B0-----:R-:W-:-:S05]  /*2290*/  IMAD R23, R10, 0x3, R21 ;  /* 0x000000030a177824 */ /* 0x001fca00078e0215 */
[----:B------:R-:W-:Y:S02]  /*22a0*/  ISETP.GE.U32.AND P0, PT, R23, R28, PT ;  /* 0x0000001c1700720c */ /* 0x000fe40003f06070 */
[----:B--2---:R-:W-:Y:S02]  /*22b0*/  PRMT R25, R22, 0x9910, RZ ;  /* 0x0000991016197816 */ /* 0x004fe400000000ff */
[----:B---3--:R-:W-:-:S04]  /*22c0*/  PRMT R24, R6, 0x9910, RZ ;  /* 0x0000991006187816 */ /* 0x008fc800000000ff */
[----:B-1----:R-:W-:Y:S02]  /*22d0*/  SHF.R.S32.HI R8, RZ, 0x1f, R24 ;  /* 0x0000001fff087819 */ /* 0x002fe40000011418 */
[----:B----4-:R-:W-:Y:S02]  /*22e0*/  PRMT R5, R4, 0x9910, RZ ;  /* 0x0000991004057816 */ /* 0x010fe400000000ff */
[----:B-----5:R-:W-:Y:S02]  /*22f0*/  PRMT R26, R9, 0x9910, RZ ;  /* 0x00009910091a7816 */ /* 0x020fe400000000ff */
[----:B------:R-:W-:Y:S02]  /*2300*/  LOP3.LUT R14, R14, R25, RZ, 0x3c, !PT ;  /* 0x000000190e0e7212 */ /* 0x000fe400078e3cff */
[----:B------:R-:W-:Y:S02]  /*2310*/  LOP3.LUT R19, R19, R8, RZ, 0x3c, !PT ;  /* 0x0000000813137212 */ /* 0x000fe400078e3cff */
[----:B------:R-:W-:-:S02]  /*2320*/  SHF.R.S32.HI R25, RZ, 0x1f, R25 ;  /* 0x0000001fff197819 */ /* 0x000fc40000011419 */
[----:B------:R-:W-:Y:S02]  /*2330*/  SHF.R.S32.HI R7, RZ, 0x1f, R5 ;  /* 0x0000001fff077819 */ /* 0x000fe40000011405 */
[----:B------:R-:W-:Y:S02]  /*2340*/  SHF.R.S32.HI R8, RZ, 0x1f, R26 ;  /* 0x0000001fff087819 */ /* 0x000fe4000001141a */
[----:B------:R-:W-:Y:S02]  /*2350*/  LOP3.LUT R20, R20, R25, RZ, 0x3c, !PT ;  /* 0x0000001914147212 */ /* 0x000fe400078e3cff */
[----:B------:R-:W-:Y:S02]  /*2360*/  LOP3.LUT R13, R13, R24, RZ, 0x3c, !PT ;  /* 0x000000180d0d7212 */ /* 0x000fe400078e3cff */
[----:B------:R-:W-:Y:S02]  /*2370*/  LOP3.LUT R12, R12, R5, RZ, 0x3c, !PT ;  /* 0x000000050c0c7212 */ /* 0x000fe400078e3cff */
[----:B------:R-:W-:-:S02]  /*2380*/  LOP3.LUT R18, R18, R7, RZ, 0x3c, !PT ;  /* 0x0000000712127212 */ /* 0x000fc400078e3cff */
[----:B------:R-:W-:Y:S02]  /*2390*/  LOP3.LUT R11, R11, R26, RZ, 0x3c, !PT ;  /* 0x0000001a0b0b7212 */ /* 0x000fe400078e3cff */
[----:B------:R-:W-:Y:S01]  /*23a0*/  LOP3.LUT R15, R15, R8, RZ, 0x3c, !PT ;  /* 0x000000080f0f7212 */ /* 0x000fe200078e3cff */
[----:B------:R-:W-:Y:S06]  /*23b0*/  @!P0 BRA `(.L_x_1662) ;  /* 0xfffffffc00748947 */ /* 0x000fec000383ffff */
[----:B------:R-:W-:Y:S05]  /*23c0*/  BSYNC.RECONVERGENT B2 ;  /* 0x0000000000027941 */ /* 0x000fea0003800200 */
.L_x_1661:
[----:B------:R-:W-:Y:S02]  /*23d0*/  PRMT R8, R6, 0x7610, R8 ;  /* 0x0000761006087816 */ /* 0x000fe40000000008 */
[----:B------:R-:W-:Y:S02]  /*23e0*/  PRMT R7, R4, 0x7610, R7 ;  /* 0x0000761004077816 */ /* 0x000fe40000000007 */
[----:B------:R-:W-:-:S07]  /*23f0*/  PRMT R6, R9, 0x7610, R6 ;  /* 0x0000761009067816 */ /* 0x000fce0000000006 */
.L_x_1660:
[----:B------:R-:W-:Y:S05]  /*2400*/  BSYNC.RECONVERGENT B1 ;  /* 0x0000000000017941 */ /* 0x000fea0003800200 */
.L_x_1659:
        /* <DEDUP_REMOVED lines=18> */
[----:B------:R-:W-:-:S12]  /*2530*/  IMAD.WIDE.U32 R4, R5, 0x2, R2 ;  /* 0x0000000205047825 */ /* 0x000fd800078e0002 */
[----:B------:R-:W-:-:S04]  /*2540*/  @!P1 IMAD R7, R0, R7, RZ ;  /* 0x0000000700079224 */ /* 0x000fc800078e02ff */
[----:B------:R-:W-:Y:S02]  /*2550*/  @!P1 IMAD.WIDE.U32 R2, R7, 0x2, R2 ;  /* 0x0000000207029825 */ /* 0x000fe400078e0002 */
[----:B------:R0:W5:Y:S04]  /*2560*/  LDG.E.U16 R7, desc[UR36][R4.64] ;  /* 0x0000002404077981 */ /* 0x000168000c1e1500 */
[----:B------:R0:W5:Y:S02]  /*2570*/  @!P1 LDG.E.U16 R6, desc[UR36][R2.64] ;  /* 0x0000002402069981 */ /* 0x000164000c1e1500 */
.L_x_1664:
[----:B------:R-:W-:Y:S05]  /*2580*/  BSYNC.RECONVERGENT B1 ;  /* 0x0000000000017941 */ /* 0x000fea0003800200 */
.L_x_1663:
[----:B------:R-:W-:Y:S04]  /*2590*/  BSSY.RECONVERGENT B1, `(.L_x_1665) ;  /* 0x000001a000017945 */ /* 0x000fe80003800200 */
[----:B------:R-:W-:Y:S05]  /*25a0*/  @P0 BRA `(.L_x_1666) ;  /* 0x0000000000600947 */ /* 0x000fea0003800000 */
[----:B------:R-:W-:Y:S02]  /*25b0*/  IADD3 R21, PT, PT, R21, R10, RZ ;  /* 0x0000000a15157210 */ /* 0x000fe40007ffe0ff */
[----:B0----5:R-:W-:Y:S02]  /*25c0*/  PRMT R3, R22, 0x9910, RZ ;  /* 0x0000991016037816 */ /* 0x021fe400000000ff */
        /* <DEDUP_REMOVED lines=22> */
.L_x_1666:
[----:B------:R-:W-:Y:S05]  /*2730*/  BSYNC.RECONVERGENT B1 ;  /* 0x0000000000017941 */ /* 0x000fea0003800200 */
.L_x_1665:
[----:B------:R-:W-:Y:S02]  /*2740*/  LOP3.LUT R10, R12, R13, R14, 0x96, !PT ;  /* 0x0000000d0c0a7212 */ /* 0x000fe400078e960e */
[----:B------:R-:W-:Y:S02]  /*2750*/  LOP3.LUT R18, R18, R19, R20, 0x96, !PT ;  /* 0x0000001312127212 */ /* 0x000fe400078e9614 */
[----:B------:R-:W-:Y:S02]  /*2760*/  LOP3.LUT R10, R11, R10, RZ, 0x3c, !PT ;  /* 0x0000000a0b0a7212 */ /* 0x000fe400078e3cff */
[----:B------:R-:W-:Y:S01]  /*2770*/  LOP3.LUT R11, R15, R18, RZ, 0x3c, !PT ;  /* 0x000000120f0b7212 */ /* 0x000fe200078e3cff */
[----:B------:R-:W-:Y:S06]  /*2780*/  BRA `(.L_x_1638) ;  /* 0x0000008800fc7947 */ /* 0x000fec0003800000 */
.L_x_1658:
        /* <DEDUP_REMOVED lines=16> */
[----:B------:R0:W5:Y:S01]  /*2890*/  @!P0 LDG.E.U16 R0, desc[UR36][R2.64] ;  /* 0x0000002402008981 */ /* 0x000162000c1e1500 */
        /* <DEDUP_REMOVED lines=9> */
.L_x_1674:
        /* <DEDUP_REMOVED lines=302> */
.L_x_1670:
[----:B------:R-:W-:Y:S01]  /*3c10*/  LOP3.LUT R5, R6, 0xfffffffe, RZ, 0xc0, !PT ;  /* 0xfffffffe06057812 */ /* 0x000fe200078ec0ff */
[----:B------:R-:W-:Y:S01]  /*3c20*/  IMAD.MOV.U32 R12, RZ, RZ, RZ ;  /* 0x000000ffff0c7224 */ /* 0x000fe200078e00ff */
[----:B0-----:R-:W-:Y:S01]  /*3c30*/  IADD3 R13, PT, PT, R25, UR4, RZ ;  /* 0x00000004190d7c10 */ /* 0x001fe2000fffe0ff */
[----:B------:R-:W0:Y:S01]  /*3c40*/  LDCU UR52, c[0x0][0x3d4] ;  /* 0x00007a80ff3477ac */ /* 0x000e220008000800 */
[----:B------:R-:W-:-:S03]  /*3c50*/  IADD3 R4, P2, PT, R5, R2, RZ ;  /* 0x0000000205047210 */ /* 0x000fc60007f5e0ff */
[----:B------:R-:W-:-:S04]  /*3c60*/  IMAD.HI.U32 R15, R13, UR30, R12 ;  /* 0x0000001e0d0f7c27 */ /* 0x000fc8000f8e000c */
[----:B------:R-:W-:-:S05]  /*3c70*/  IMAD.X R5, RZ, RZ, R3, P2 ;  /* 0x000000ffff057224 */ /* 0x000fca00010e0603 */
        /* <DEDUP_REMOVED lines=212> */
[----:B------:R-:W-:-:S03]  /*49c0*/  @P2 MOV R18, RZ ;  /* 0x000000ff00122202 */ /* 0x000fc60000000f00 */
[----:B------:R-:W-:-:S04]  /*49d0*/  IMAD.MOV R26, RZ, RZ, -R19 ;  /* 0x000000ffff1a7224 */ /* 0x000fc800078e0a13 */
        /* <DEDUP_REMOVED lines=9> */
.L_x_1671:
        /* <DEDUP_REMOVED lines=240> */
.L_x_1672:
[----:B------:R-:W-:Y:S01]  /*5970*/  LOP3.LUT R13, R18, 0xfffffffe, RZ, 0xc0, !PT ;  /* 0xfffffffe120d7812 */ /* 0x000fe200078ec0ff */
[----:B------:R-:W0:Y:S03]  /*5980*/  LDCU UR52, c[0x0][0x3d4] ;  /* 0x00007a80ff3477ac */ /* 0x000e260008000800 */
[----:B------:R-:W-:-:S05]  /*5990*/  IADD3 R12, P2, PT, R13, R2, RZ ;  /* 0x000000020d0c7210 */ /* 0x000fca0007f5e0ff */
[----:B------:R-:W-:-:S05]  /*59a0*/  IMAD.X R13, RZ, RZ, R3, P2 ;  /* 0x000000ffff0d7224 */ /* 0x000fca00010e0603 */
[----:B------:R1:W5:Y:S01]  /*59b0*/  LDG.E.U16 R18, desc[UR36][R12.64] ;  /* 0x000000240c127981 */ /* 0x000362000c1e1500 */
[----:B------:R-:W-:-:S05]  /*59c0*/  IADD3 R4, PT, PT, R25, UR4, RZ ;  /* 0x0000000419047c10 */ /* 0x000fca000fffe0ff */
[----:B------:R-:W-:-:S05]  /*59d0*/  VIADD R4, R4, UR4 ;  /* 0x0000000404047c36 */ /* 0x000fca0008000000 */
        /* <DEDUP_REMOVED lines=226> */
.L_x_1673:
[----:B------:R-:W-:-:S04]  /*6800*/  LOP3.LUT R5, R19, 0xfffffffe, RZ, 0xc0, !PT ;  /* 0xfffffffe13057812 */ /* 0x000fc800078ec0ff */
[----:B------:R-:W-:-:S05]  /*6810*/  IADD3 R4, P1, PT, R5, R2, RZ ;  /* 0x0000000205047210 */ /* 0x000fca0007f3e0ff */
[----:B------:R-:W-:-:S05]  /*6820*/  IMAD.X R5, RZ, RZ, R3, P1 ;  /* 0x000000ffff057224 */ /* 0x000fca00008e0603 */
[----:B------:R1:W5:Y:S03]  /*6830*/  LDG.E.U16 R4, desc[UR36][R4.64] ;  /* 0x0000002404047981 */ /* 0x000366000c1e1500 */
.L_x_1669:
[----:B------:R-:W2:Y:S01]  /*6840*/  LDCU UR5, c[0x0][0x394] ;  /* 0x00007280ff0577ac */ /* 0x000ea20008000800 */
[----:B0-----:R-:W-:Y:S02]  /*6850*/  MOV R26, UR4 ;  /* 0x00000004001a7c02 */ /* 0x001fe40008000f00 */
[----:B-----5:R-:W-:Y:S02]  /*6860*/  PRMT R12, R6, 0x9910, RZ ;  /* 0x00009910060c7816 */ /* 0x020fe400000000ff */
[----:B------:R-:W-:Y:S01]  /*6870*/  PRMT R13, R18, 0x9910, RZ ;  /* 0x00009910120d7816 */ /* 0x000fe200000000ff */
[C---:B------:R-:W-:Y:S01]  /*6880*/  IMAD R25, R26.reuse, 0x4, R25 ;  /* 0x000000041a197824 */ /* 0x040fe200078e0219 */
[----:B------:R-:W-:Y:S02]  /*6890*/  LOP3.LUT R21, R21, R12, RZ, 0x3c, !PT ;  /* 0x0000000c15157212 */ /* 0x000fe400078e3cff */
[----:B------:R-:W-:Y:S01]  /*68a0*/  SHF.R.S32.HI R12, RZ, 0x1f, R12 ;  /* 0x0000001fff0c7819 */ /* 0x000fe2000001140c */
[----:B-1----:R-:W-:Y:S01]  /*68b0*/  IMAD R5, R26, 0x3, R25 ;  /* 0x000000031a057824 */ /* 0x002fe200078e0219 */
[----:B------:R-:W-:-:S02]  /*68c0*/  PRMT R19, R4, 0x9910, RZ ;  /* 0x0000991004137816 */ /* 0x000fc400000000ff */
[----:B------:R-:W-:Y:S02]  /*68d0*/  LOP3.LUT R9, R9, R12, RZ, 0x3c, !PT ;  /* 0x0000000c09097212 */ /* 0x000fe400078e3cff */
[----:B------:R-:W-:Y:S02]  /*68e0*/  PRMT R12, R15, 0x9910, RZ ;  /* 0x000099100f0c7816 */ /* 0x000fe400000000ff */
[----:B--2---:R-:W-:-:S04]  /*68f0*/  MOV R28, UR5 ;  /* 0x00000005001c7c02 */ /* 0x004fc80008000f00 */
[----:B------:R-:W-:Y:S01]  /*6900*/  ISETP.GE.U32.AND P1, PT, R5, R28, PT ;  /* 0x0000001c0500720c */ /* 0x000fe20003f26070 */
[----:B------:R-:W-:Y:S01]  /*6910*/  IMAD.MOV.U32 R5, RZ, RZ, R12 ;  /* 0x000000ffff057224 */ /* 0x000fe200078e000c */
[----:B------:R-:W-:Y:S01]  /*6920*/  MOV R12, R13 ;  /* 0x0000000d000c7202 */ /* 0x000fe20000000f00 */
[----:B------:R-:W-:-:S03]  /*6930*/  IMAD.MOV.U32 R13, RZ, RZ, R19 ;  /* 0x000000ffff0d7224 */ /* 0x000fc600078e0013 */
[----:B------:R-:W-:Y:S02]  /*6940*/  LOP3.LUT R22, R22, R5, RZ, 0x3c, !PT ;  /* 0x0000000516167212 */ /* 0x000fe400078e3cff */
[----:B------:R-:W-:Y:S02]  /*6950*/  LOP3.LUT R23, R23, R12, RZ, 0x3c, !PT ;  /* 0x0000000c17177212 */ /* 0x000fe400078e3cff */
[----:B------:R-:W-:Y:S02]  /*6960*/  LOP3.LUT R24, R24, R13, RZ, 0x3c, !PT ;  /* 0x0000000d18187212 */ /* 0x000fe400078e3cff */
[----:B------:R-:W-:Y:S02]  /*6970*/  SHF.R.S32.HI R5, RZ, 0x1f, R5 ;  /* 0x0000001fff057819 */ /* 0x000fe40000011405 */
[----:B------:R-:W-:Y:S02]  /*6980*/  SHF.R.S32.HI R12, RZ, 0x1f, R12 ;  /* 0x0000001fff0c7819 */ /* 0x000fe4000001140c */
[----:B------:R-:W-:-:S02]  /*6990*/  SHF.R.S32.HI R13, RZ, 0x1f, R13 ;  /* 0x0000001fff0d7819 */ /* 0x000fc4000001140d */
[----:B------:R-:W-:Y:S02]  /*69a0*/  LOP3.LUT R10, R10, R5, RZ, 0x3c, !PT ;  /* 0x000000050a0a7212 */ /* 0x000fe400078e3cff */
[----:B------:R-:W-:Y:S02]  /*69b0*/  LOP3.LUT R11, R11, R12, RZ, 0x3c, !PT ;  /* 0x0000000c0b0b7212 */ /* 0x000fe400078e3cff */
[----:B------:R-:W-:Y:S01]  /*69c0*/  LOP3.LUT R20, R20, R13, RZ, 0x3c, !PT ;  /* 0x0000000d14147212 */ /* 0x000fe200078e3cff */
[----:B------:R-:W-:Y:S06]  /*69d0*/  @!P1 BRA `(.L_x_1674) ;  /* 0xffffffbc00d49947 */ /* 0x000fec000383ffff */
.L_x_1668:
[----:B------:R-:W-:Y:S05]  /*69e0*/  BSYNC.RECONVERGENT B1 ;  /* 0x0000000000017941 */ /* 0x000fea0003800200 */
.L_x_1667:
[----:B------:R-:W-:Y:S01]  /*69f0*/  ISETP.GE.U32.AND P0, PT, R25, R28, PT ;  /* 0x0000001c1900720c */ /* 0x000fe20003f06070 */
[----:B------:R-:W-:Y:S01]  /*6a00*/  BSSY.RECONVERGENT B1, `(.L_x_1675) ;  /* 0x0000477000017945 */ /* 0x000fe20003800200 */
[----:B------:R-:W-:Y:S02]  /*6a10*/  PRMT R8, R4, 0x7610, R8 ;  /* 0x0000761004087816 */ /* 0x000fe40000000008 */
[----:B------:R-:W-:Y:S02]  /*6a20*/  PRMT R0, R18, 0x7610, R0 ;  /* 0x0000761012007816 */ /* 0x000fe40000000000 */
[----:B------:R-:W-:-:S07]  /*6a30*/  PRMT R7, R15, 0x7610, R7 ;  /* 0x000076100f077816 */ /* 0x000fce0000000007 */
        /* <DEDUP_REMOVED lines=282> */
.L_x_1678:
[----:B------:R-:W-:Y:S01]  /*7be0*/  SHF.R.U32.HI R12, RZ, 0x1, R6 ;  /* 0x00000001ff0c7819 */ /* 0x000fe20000011606 */
[----:B------:R-:W-:-:S07]  /*7bf0*/  IMAD.MOV.U32 R13, RZ, RZ, RZ ;  /* 0x000000ffff0d7224 */ /* 0x000fce00078e00ff */
.L_x_1677:
        /* <DEDUP_REMOVED lines=284> */
.L_x_1680:
[----:B------:R-:W-:Y:S02]  /*8dc0*/  SHF.R.U32.HI R18, RZ, 0x1, R7 ;  /* 0x00000001ff127819 */ /* 0x000fe40000011607 */
[----:B------:R-:W-:-:S07]  /*8dd0*/  MOV R19, RZ ;  /* 0x000000ff00137202 */ /* 0x000fce0000000f00 */
.L_x_1679:
        /* <DEDUP_REMOVED lines=281> */
.L_x_1682:
[----:B------:R-:W-:Y:S02]  /*9f70*/  SHF.R.U32.HI R18, RZ, 0x1, R0 ;  /* 0x00000001ff127819 */ /* 0x000fe40000011600 */
[----:B------:R-:W-:-:S07]  /*9f80*/  MOV R19, RZ ;  /* 0x000000ff00137202 */ /* 0x000fce0000000f00 */
.L_x_1681:
        /* <DEDUP_REMOVED lines=281> */
.L_x_1684:
[----:B------:R-:W-:Y:S01]  /*b120*/  SHF.R.U32.HI R12, RZ, 0x1, R5 ;  /* 0x00000001ff0c7819 */ /* 0x000fe20000011605 */
[----:B------:R-:W-:-:S07]  /*b130*/  IMAD.MOV.U32 R13, RZ, RZ, RZ ;  /* 0x000000ffff0d7224 */ /* 0x000fce00078e00ff */
.L_x_1683:
[----:B------:R-:W-:-:S04]  /*b140*/  LEA R4, P0, R12, R3, 0x1 ;  /* 0x000000030c047211 */ /* 0x000fc800078008ff */
[----:B------:R-:W-:-:S05]  /*b150*/  LEA.HI.X R5, R12, R2, R13, 0x1, P0 ;  /* 0x000000020c057211 */ /* 0x000fca00000f0c0d */
[----:B------:R0:W5:Y:S04]  /*b160*/  LDG.E.U16 R8, desc[UR36][R4.64] ;  /* 0x0000002404087981 */ /* 0x000168000c1e1500 */
.L_x_1676:
[----:B------:R-:W-:Y:S05]  /*b170*/  BSYNC.RECONVERGENT B1 ;  /* 0x0000000000017941 */ /* 0x000fea0003800200 */
.L_x_1675:
[----:B------:R-:W-:Y:S01]  /*b180*/  ISETP.GE.U32.AND P0, PT, R25, R28, PT ;  /* 0x0000001c1900720c */ /* 0x000fe20003f06070 */
[----:B------:R-:W-:-:S12]  /*b190*/  BSSY.RECONVERGENT B1, `(.L_x_1685) ;  /* 0x000001a000017945 */ /* 0x000fd80003800200 */
[----:B------:R-:W-:Y:S05]  /*b1a0*/  @P0 BRA `(.L_x_1686) ;  /* 0x0000000000600947 */ /* 0x000fea0003800000 */
[----:B------:R-:W-:Y:S02]  /*b1b0*/  IADD3 R25, PT, PT, R25, R26, RZ ;  /* 0x0000001a19197210 */ /* 0x000fe40007ffe0ff */
[----:B-----5:R-:W-:Y:S02]  /*b1c0*/  PRMT R2, R6, 0x9910, RZ ;  /* 0x0000991006027816 */ /* 0x020fe400000000ff */
[----:B------:R-:W-:Y:S02]  /*b1d0*/  ISETP.GE.U32.AND P0, PT, R25, R28, PT ;  /* 0x0000001c1900720c */ /* 0x000fe40003f06070 */
[----:B0-----:R-:W-:Y:S02]  /*b1e0*/  SHF.R.S32.HI R4, RZ, 0x1f, R2 ;  /* 0x0000001fff047819 */ /* 0x001fe40000011402 */
[----:B------:R-:W-:Y:S02]  /*b1f0*/  LOP3.LUT R21, R21, R2, RZ, 0x3c, !PT ;  /* 0x0000000215157212 */ /* 0x000fe400078e3cff */
[----:B------:R-:W-:-:S07]  /*b200*/  LOP3.LUT R9, R9, R4, RZ, 0x3c, !PT ;  /* 0x0000000409097212 */ /* 0x000fce00078e3cff */
[----:B------:R-:W-:Y:S05]  /*b210*/  @P0 BRA `(.L_x_1686) ;  /* 0x0000000000440947 */ /* 0x000fea0003800000 */
[----:B------:R-:W-:Y:S02]  /*b220*/  PRMT R3, R7, 0x9910, RZ ;  /* 0x0000991007037816 */ /* 0x000fe400000000ff */
[----:B------:R-:W-:Y:S02]  /*b230*/  IADD3 R7, PT, PT, R25, R26, RZ ;  /* 0x0000001a19077210 */ /* 0x000fe40007ffe0ff */
[----:B------:R-:W-:Y:S02]  /*b240*/  SHF.R.S32.HI R5, RZ, 0x1f, R3 ;  /* 0x0000001fff057819 */ /* 0x000fe40000011403 */
[----:B------:R-:W-:Y:S02]  /*b250*/  ISETP.GE.U32.AND P0, PT, R7, R28, PT ;  /* 0x0000001c0700720c */ /* 0x000fe40003f06070 */
[----:B------:R-:W-:Y:S02]  /*b260*/  LOP3.LUT R22, R22, R3, RZ, 0x3c, !PT ;  /* 0x0000000316167212 */ /* 0x000fe400078e3cff */
[----:B------:R-:W-:-:S09]  /*b270*/  LOP3.LUT R10, R10, R5, RZ, 0x3c, !PT ;  /* 0x000000050a0a7212 */ /* 0x000fd200078e3cff */
[----:B------:R-:W-:Y:S05]  /*b280*/  @P0 BRA `(.L_x_1686) ;  /* 0x0000000000280947 */ /* 0x000fea0003800000 */
[----:B------:R-:W-:Y:S01]  /*b290*/  IMAD.IADD R3, R7, 0x1, R26 ;  /* 0x0000000107037824 */ /* 0x000fe200078e021a */
[----:B------:R-:W-:-:S04]  /*b2a0*/  PRMT R0, R0, 0x9910, RZ ;  /* 0x0000991000007816 */ /* 0x000fc800000000ff */
[----:B------:R-:W-:Y:S02]  /*b2b0*/  ISETP.GE.U32.AND P0, PT, R3, R28, PT ;  /* 0x0000001c0300720c */ /* 0x000fe40003f06070 */
[----:B------:R-:W-:Y:S02]  /*b2c0*/  SHF.R.S32.HI R2, RZ, 0x1f, R0 ;  /* 0x0000001fff027819 */ /* 0x000fe40000011400 */
[----:B------:R-:W-:Y:S02]  /*b2d0*/  LOP3.LUT R23, R23, R0, RZ, 0x3c, !PT ;  /* 0x0000000017177212 */ /* 0x000fe400078e3cff */
[----:B------:R-:W-:-:S07]  /*b2e0*/  LOP3.LUT R11, R11, R2, RZ, 0x3c, !PT ;  /* 0x000000020b0b7212 */ /* 0x000fce00078e3cff */
[----:B------:R-:W-:-:S04]  /*b2f0*/  @!P0 PRMT R3, R8, 0x9910, RZ ;  /* 0x0000991008038816 */ /* 0x000fc800000000ff */
[----:B------:R-:W-:Y:S02]  /*b300*/  @!P0 SHF.R.S32.HI R5, RZ, 0x1f, R3 ;  /* 0x0000001fff058819 */ /* 0x000fe40000011403 */
[----:B------:R-:W-:Y:S02]  /*b310*/  @!P0 LOP3.LUT R24, R24, R3, RZ, 0x3c, !PT ;  /* 0x0000000318188212 */ /* 0x000fe400078e3cff */
[----:B------:R-:W-:-:S07]  /*b320*/  @!P0 LOP3.LUT R20, R20, R5, RZ, 0x3c, !PT ;  /* 0x0000000514148212 */ /* 0x000fce00078e3cff */
.L_x_1686:
[----:B------:R-:W-:Y:S05]  /*b330*/  BSYNC.RECONVERGENT B1 ;  /* 0x0000000000017941 */ /* 0x000fea0003800200 */
.L_x_1685:
[----:B------:R-:W-:Y:S02]  /*b340*/  LOP3.LUT R21, R23, R22, R21, 0x96, !PT ;  /* 0x0000001617157212 */ /* 0x000fe400078e9615 */
[----:B------:R-:W-:Y:S02]  /*b350*/  LOP3.LUT R11, R11, R10, R9, 0x96, !PT ;  /* 0x0000000a0b0b7212 */ /* 0x000fe400078e9609 */
[----:B------:R-:W-:Y:S02]  /*b360*/  LOP3.LUT R10, R24, R21, RZ, 0x3c, !PT ;  /* 0x00000015180a7212 */ /* 0x000fe400078e3cff */
[----:B------:R-:W-:-:S07]  /*b370*/  LOP3.LUT R11, R20, R11, RZ, 0x3c, !PT ;  /* 0x0000000b140b7212 */ /* 0x000fce00078e3cff */
.L_x_1638:
[----:B------:R-:W-:Y:S05]  /*b380*/  BSYNC.RECONVERGENT B0 ;  /* 0x0000000000007941 */ /* 0x000fea0003800200 */
.L_x_1637:
        /* <DEDUP_REMOVED lines=17> */
.L_x_1688:
        /* <DEDUP_REMOVED lines=14> */
.L_x_1687:
        /* <DEDUP_REMOVED lines=18> */
.L_x_1691:
        /* <DEDUP_REMOVED lines=13> */
.L_x_1690:
[----:B------:R-:W-:Y:S01]  /*b770*/  BAR.SYNC.DEFER_BLOCKING 0x0 ;  /* 0x0000000000007b1d */ /* 0x000fe20000010000 */
[----:B------:R-:W-:-:S09]  /*b780*/  UISETP.GE.U32.AND UP0, UPT, UR4, 0x2, UPT ;  /* 0x000000020400788c */ /* 0x000fd2000bf06070 */
[----:B------:R-:W-:Y:S05]  /*b790*/  BRA.U !UP0, `(.L_x_1689) ;  /* 0x0000000108207547 */ /* 0x000fea000b800000 */
[----:B------:R-:W-:-:S07]  /*b7a0*/  IMAD.MOV.U32 R2, RZ, RZ, 0x1 ;  /* 0x00000001ff027424 */ /* 0x000fce00078e00ff */
.L_x_1692:
[----:B------:R-:W1:Y:S04]  /*b7b0*/  SHFL.DOWN PT, R4, R11, R2, 0x1f ;  /* 0x08001f020b047589 */ /* 0x000e6800000e0000 */
[----:B------:R5:W0:Y:S02]  /*b7c0*/  SHFL.DOWN PT, R3, R10, R2, 0x1f ;  /* 0x08001f020a037589 */ /* 0x000a2400000e0000 */
[----:B-----5:R-:W-:-:S04]  /*b7d0*/  SHF.L.U32 R2, R2, 0x1, RZ ;  /* 0x0000000102027819 */ /* 0x020fc800000006ff */
[----:B------:R-:W-:Y:S02]  /*b7e0*/  ISETP.GE.AND P0, PT, R2, UR4, PT ;  /* 0x0000000402007c0c */ /* 0x000fe4000bf06270 */
[----:B-1-34-:R-:W-:Y:S02]  /*b7f0*/  LOP3.LUT R11, R4, R11, RZ, 0x3c, !PT ;  /* 0x0000000b040b7212 */ /* 0x01afe400078e3cff */
[----:B0-----:R-:W-:-:S09]  /*b800*/  LOP3.LUT R10, R3, R10, RZ, 0x3c, !PT ;  /* 0x0000000a030a7212 */ /* 0x001fd200078e3cff */
[----:B------:R-:W-:Y:S05]  /*b810*/  @!P0 BRA `(.L_x_1692) ;  /* 0xfffffffc00e48947 */ /* 0x000fea000383ffff */
.L_x_1689:
        /* <DEDUP_REMOVED lines=282> */
.L_x_1693:
        /* <DEDUP_REMOVED lines=296> */
.L_x_1695:
        /* <DEDUP_REMOVED lines=24> */
.L_x_1697:
[----:B------:R-:W-:Y:S05]  /*ddc0*/  BSYNC.RECONVERGENT B0 ;  /* 0x0000000000007941 */ /* 0x000fea0003800200 */
.L_x_1696:
        /* <DEDUP_REMOVED lines=35> */
.L_x_1699:
[----:B------:R-:W-:Y:S05]  /*e000*/  BSYNC.RECONVERGENT B0 ;  /* 0x0000000000007941 */ /* 0x000fea0003800200 */
.L_x_1698:
        /* <DEDUP_REMOVED lines=29> */
[----:B------:R-:W-:-:S06]  /*e1e0*/  MOV R10, R8 ;  /* 0x00000008000a7202 */ /* 0x000fcc0000000f00 */
[----:B------:R-:W2:Y:S01]  /*e1f0*/  LDC.64 R6, c[0x0][0x780] ;  /* 0x0001e000ff067b82 */ /* 0x000ea20000000a00 */
[----:B0-----:R-:W-:Y:S02]  /*e200*/  IMAD R11, R4, UR5, RZ ;  /* 0x00000005040b7c24 */ /* 0x001fe4000f8e02ff */
[----:B-1----:R-:W-:-:S07]  /*e210*/  IMAD R13, R13, UR4, RZ ;  /* 0x000000040d0d7c24 */ /* 0x002fce000f8e02ff */
.L_x_1704:
        /* <DEDUP_REMOVED lines=9> */
.L_x_1703:
[----:B------:R-:W-:Y:S05]  /*e2b0*/  BRA `(.L_x_1702) ;  /* 0x0000000000487947 */ /* 0x000fea0003800000 */
.L_x_1701:
[----:B------:R-:W0:Y:S02]  /*e2c0*/  LDCU UR5, c[0x0][0x3a4] ;  /* 0x00007480ff0577ac */ /* 0x000e240008000800 */
[----:B0-----:R-:W-:-:S13]  /*e2d0*/  ISETP.GE.U32.AND P1, PT, R0, UR5, PT ;  /* 0x0000000500007c0c */ /* 0x001fda000bf26070 */
[----:B------:R-:W-:Y:S05]  /*e2e0*/  @P1 BRA `(.L_x_1702) ;  /* 0x00000000003c1947 */ /* 0x000fea0003800000 */
[----:B------:R-:W0:Y:S01]  /*e2f0*/  LDCU UR4, c[0x0][0x374] ;  /* 0x00006e80ff0477ac */ /* 0x000e220008000800 */
[----:B------:R-:W1:Y:S01]  /*e300*/  LDC R10, c[0x0][0x360] ;  /* 0x0000d800ff0a7b82 */ /* 0x000e620000000800 */
[----:B------:R-:W-:-:S07]  /*e310*/  MOV R11, R0 ;  /* 0x00000000000b7202 */ /* 0x000fce0000000f00 */
[----:B------:R-:W2:Y:S08]  /*e320*/  LDC.64 R6, c[0x0][0x780] ;  /* 0x0001e000ff067b82 */ /* 0x000eb00000000a00 */
[----:B------:R-:W3:Y:S01]  /*e330*/  LDC R12, c[0x0][0x364] ;  /* 0x0000d900ff0c7b82 */ /* 0x000ee20000000800 */
[----:B0-----:R-:W-:-:S07]  /*e340*/  IMAD R4, R4, UR4, RZ ;  /* 0x0000000404047c24 */ /* 0x001fce000f8e02ff */
.L_x_1705:
[----:B------:R-:W-:-:S05]  /*e350*/  IADD3 R8, PT, PT, R4, R11, RZ ;  /* 0x0000000b04087210 */ /* 0x000fca0007ffe0ff */
[----:B-1----:R-:W-:-:S04]  /*e360*/  IMAD R9, R8, R10, R5 ;  /* 0x0000000a08097224 */ /* 0x002fc800078e0205 */
[----:B--2---:R-:W-:-:S06]  /*e370*/  IMAD.WIDE.U32 R8, R9, 0x8, R6 ;  /* 0x0000000809087825 */ /* 0x004fcc00078e0006 */
[----:B------:R-:W2:Y:S01]  /*e380*/  LDG.E.64 R8, desc[UR36][R8.64] ;  /* 0x0000002408087981 */ /* 0x000ea2000c1e1b00 */
[----:B---3--:R-:W-:-:S05]  /*e390*/  IMAD.IADD R11, R12, 0x1, R11 ;  /* 0x000000010c0b7824 */ /* 0x008fca00078e020b */
[----:B------:R-:W-:Y:S02]  /*e3a0*/  ISETP.GE.U32.AND P1, PT, R11, UR5, PT ;  /* 0x000000050b007c0c */ /* 0x000fe4000bf26070 */
[----:B--2---:R-:W-:Y:S02]  /*e3b0*/  LOP3.LUT R16, R16, R8, RZ, 0x3c, !PT ;  /* 0x0000000810107212 */ /* 0x004fe400078e3cff */
[----:B------:R-:W-:-:S09]  /*e3c0*/  LOP3.LUT R17, R17, R9, RZ, 0x3c, !PT ;  /* 0x0000000911117212 */ /* 0x000fd200078e3cff */
[----:B------:R-:W-:Y:S05]  /*e3d0*/  @!P1 BRA `(.L_x_1705) ;  /* 0xfffffffc00dc9947 */ /* 0x000fea000383ffff */
.L_x_1702:
[----:B------:R-:W-:Y:S05]  /*e3e0*/  BSYNC.RECONVERGENT B0 ;  /* 0x0000000000007941 */ /* 0x000fea0003800200 */
.L_x_1700:
        /* <DEDUP_REMOVED lines=12> */
.L_x_1707:
        /* <DEDUP_REMOVED lines=14> */
.L_x_1706:
        /* <DEDUP_REMOVED lines=9> */
.L_x_1710:
[----:B------:R-:W-:Y:S01]  /*e620*/  SHF.R.U32.HI R4, RZ, 0x1, R0 ;  /* 0x00000001ff047819 */ /* 0x000fe20000011600 */
[----:B------:R-:W-:Y:S04]  /*e630*/  BAR.SYNC.DEFER_BLOCKING 0x0 ;  /* 0x0000000000007b1d */ /* 0x000fe80000010000 */
[----:B------:R-:W-:-:S05]  /*e640*/  IMAD.IADD R6, R4, 0x1, R5 ;  /* 0x0000000104067824 */ /* 0x000fca00078e0205 */
[----:B------:R-:W-:-:S04]  /*e650*/  ISETP.GE.U32.AND P1, PT, R6, UR5, PT ;  /* 0x0000000506007c0c */ /* 0x000fc8000bf26070 */
[----:B------:R-:W-:-:S13]  /*e660*/  ISETP.GE.U32.OR P1, PT, R5, R4, P1 ;  /* 0x000000040500720c */ /* 0x000fda0000f26470 */
[----:B------:R-:W-:-:S06]  /*e670*/  @!P1 LEA R6, R4, R9, 0x3 ;  /* 0x0000000904069211 */ /* 0x000fcc00078e18ff */
[----:B------:R-:W0:Y:S02]  /*e680*/  @!P1 LDS.64 R6, [R6] ;  /* 0x0000000006069984 */ /* 0x000e240000000a00 */
[----:B012---:R-:W-:Y:S02]  /*e690*/  @!P1 LOP3.LUT R16, R6, R16, RZ, 0x3c, !PT ;  /* 0x0000001006109212 */ /* 0x007fe400078e3cff */
[----:B------:R-:W-:-:S05]  /*e6a0*/  @!P1 LOP3.LUT R17, R7, R17, RZ, 0x3c, !PT ;  /* 0x0000001107119212 */ /* 0x000fca00078e3cff */
[----:B------:R3:W-:Y:S01]  /*e6b0*/  @!P1 STS.64 [R9], R16 ;  /* 0x0000001009009388 */ /* 0x0007e20000000a00 */
[----:B------:R-:W-:Y:S02]  /*e6c0*/  ISETP.GT.U32.AND P1, PT, R0, 0x7f, PT ;  /* 0x0000007f0000780c */ /* 0x000fe40003f24070 */
[----:B------:R-:W-:-:S11]  /*e6d0*/  MOV R0, R4 ;  /* 0x0000000400007202 */ /* 0x000fd60000000f00 */
[----:B---3--:R-:W-:Y:S05]  /*e6e0*/  @P1 BRA `(.L_x_1710) ;  /* 0xfffffffc00cc1947 */ /* 0x008fea000383ffff */
.L_x_1709:
[----:B------:R-:W-:Y:S01]  /*e6f0*/  BAR.SYNC.DEFER_BLOCKING 0x0 ;  /* 0x0000000000007b1d */ /* 0x000fe20000010000 */
[----:B------:R-:W-:-:S09]  /*e700*/  UISETP.GE.U32.AND UP0, UPT, UR4, 0x2, UPT ;  /* 0x000000020400788c */ /* 0x000fd2000bf06070 */
[----:B------:R-:W-:Y:S05]  /*e710*/  BRA.U !UP0, `(.L_x_1708) ;  /* 0x0000000108207547 */ /* 0x000fea000b800000 */
[----:B------:R-:W-:-:S07]  /*e720*/  IMAD.MOV.U32 R0, RZ, RZ, 0x1 ;  /* 0x00000001ff007424 */ /* 0x000fce00078e00ff */
.L_x_1711:
[----:B------:R-:W0:Y:S04]  /*e730*/  SHFL.DOWN PT, R4, R17, R0, 0x1f ;  /* 0x08001f0011047589 */ /* 0x000e2800000e0000 */
[----:B------:R3:W4:Y:S02]  /*e740*/  SHFL.DOWN PT, R5, R16, R0, 0x1f ;  /* 0x08001f0010057589 */ /* 0x00072400000e0000 */
[----:B---3--:R-:W-:-:S04]  /*e750*/  SHF.L.U32 R0, R0, 0x1, RZ ;  /* 0x0000000100007819 */ /* 0x008fc800000006ff */
[----:B------:R-:W-:Y:S02]  /*e760*/  ISETP.GE.AND P1, PT, R0, UR4, PT ;  /* 0x0000000400007c0c */ /* 0x000fe4000bf26270 */
[----:B012---:R-:W-:Y:S02]  /*e770*/  LOP3.LUT R17, R4, R17, RZ, 0x3c, !PT ;  /* 0x0000001104117212 */ /* 0x007fe400078e3cff */
[----:B----4-:R-:W-:-:S09]  /*e780*/  LOP3.LUT R16, R5, R16, RZ, 0x3c, !PT ;  /* 0x0000001005107212 */ /* 0x010fd200078e3cff */
[----:B------:R-:W-:Y:S05]  /*e790*/  @!P1 BRA `(.L_x_1711) ;  /* 0xfffffffc00e49947 */ /* 0x000fea000383ffff */
.L_x_1708:
        /* <DEDUP_REMOVED lines=16> */
.L_x_1713:
        /* <DEDUP_REMOVED lines=20> */
.L_x_1715:
[----:B------:R-:W3:Y:S02]  /*e9e0*/  LDCU.64 UR4, c[0x0][0x768] ;  /* 0x0000ed00ff0477ac */ /* 0x000ee40008000a00 */
[----:B---3--:R-:W-:-:S05]  /*e9f0*/  IADD3 R18, P0, PT, R18, UR4, RZ ;  /* 0x0000000412127c10 */ /* 0x008fca000ff1e0ff */
[----:B------:R-:W-:-:S05]  /*ea00*/  IMAD.X R19, RZ, RZ, UR5, P0 ;  /* 0x00000005ff137e24 */ /* 0x000fca00080e06ff */
[----:B------:R-:W-:Y:S01]  /*ea10*/  STG.E.64 desc[UR36][R18.64], R16 ;  /* 0x0000001012007986 */ /* 0x000fe2000c101b24 */
[----:B------:R-:W-:Y:S05]  /*ea20*/  EXIT ;  /* 0x000000000000794d */ /* 0x000fea0003800000 */
.L_x_1714:
[----:B------:R-:W-:Y:S01]  /*ea30*/  STG.E.64 desc[UR36][R4.64], R16 ;  /* 0x0000001004007986 */ /* 0x000fe2000c101b24 */
[----:B------:R-:W-:Y:S05]  /*ea40*/  EXIT ;  /* 0x000000000000794d */ /* 0x000fea0003800000 */
.L_x_1712:
        /* <DEDUP_REMOVED lines=8> */
.L_x_1716:
        /* <DEDUP_REMOVED lines=20> */
.L_x_1718:
[----:B------:R-:W3:Y:S02]  /*ec10*/  LDCU.64 UR4, c[0x0][0x768] ;  /* 0x0000ed00ff0477ac */ /* 0x000ee40008000a00 */
[----:B---3--:R-:W-:-:S04]  /*ec20*/  IADD3 R18, P0, PT, R18, UR4, RZ ;  /* 0x0000000412127c10 */ /* 0x008fc8000ff1e0ff */
[----:B------:R-:W-:-:S05]  /*ec30*/  IADD3.X R19, PT, PT, RZ, UR5, RZ, P0, !PT ;  /* 0x00000005ff137c10 */ /* 0x000fca00087fe4ff */
[----:B------:R-:W-:Y:S01]  /*ec40*/  STG.E.64 desc[UR36][R18.64], R16 ;  /* 0x0000001012007986 */ /* 0x000fe2000c101b24 */
[----:B------:R-:W-:Y:S05]  /*ec50*/  EXIT ;  /* 0x000000000000794d */ /* 0x000fea0003800000 */
.L_x_1717:
[----:B------:R-:W-:Y:S01]  /*ec60*/  STG.E.64 desc[UR36][R2.64], R16 ;  /* 0x0000001002007986 */ /* 0x000fe2000c101b24 */
[----:B------:R-:W-:Y:S05]  /*ec70*/  EXIT ;  /* 0x000000000000794d */ /* 0x000fea0003800000 */
.L_x_1694:
        /* <DEDUP_REMOVED lines=25> */
.L_x_1720:
        /* <DEDUP_REMOVED lines=22> */
.L_x_1722:
[----:B------:R-:W0:Y:S02]  /*ef70*/  LDCU.64 UR4, c[0x0][0x768] ;  /* 0x0000ed00ff0477ac */ /* 0x000e240008000a00 */
[----:B0-----:R-:W-:-:S04]  /*ef80*/  IADD3 R18, P0, PT, R18, UR4, RZ ;  /* 0x0000000412127c10 */ /* 0x001fc8000ff1e0ff */
[----:B------:R-:W-:-:S05]  /*ef90*/  IADD3.X R19, PT, PT, RZ, UR5, RZ, P0, !PT ;  /* 0x00000005ff137c10 */ /* 0x000fca00087fe4ff */
[----:B------:R-:W-:Y:S01]  /*efa0*/  STG.E.64 desc[UR36][R18.64], R16 ;  /* 0x0000001012007986 */ /* 0x000fe2000c101b24 */
[----:B------:R-:W-:Y:S05]  /*efb0*/  EXIT ;  /* 0x000000000000794d */ /* 0x000fea0003800000 */
.L_x_1721:
[----:B------:R-:W-:Y:S01]  /*efc0*/  STG.E.64 desc[UR36][R4.64], R16 ;  /* 0x0000001004007986 */ /* 0x000fe2000c101b24 */
[----:B------:R-:W-:Y:S05]  /*efd0*/  EXIT ;  /* 0x000000000000794d */ /* 0x000fea0003800000 */
.L_x_1719:
        /* <DEDUP_REMOVED lines=8> */
.L_x_1723:
        /* <DEDUP_REMOVED lines=22> */
.L_x_1725:
[----:B------:R-:W0:Y:S02]  /*f1c0*/  LDCU.64 UR4, c[0x0][0x768] ;  /* 0x0000ed00ff0477ac */ /* 0x000e240008000a00 */
[----:B0-----:R-:W-:-:S04]  /*f1d0*/  IADD3 R18, P0, PT, R18, UR4, RZ ;  /* 0x0000000412127c10 */ /* 0x001fc8000ff1e0ff */
[----:B------:R-:W-:-:S05]  /*f1e0*/  IADD3.X R19, PT, PT, RZ, UR5, RZ, P0, !PT ;  /* 0x00000005ff137c10 */ /* 0x000fca00087fe4ff */
[----:B------:R-:W-:Y:S01]  /*f1f0*/  STG.E.64 desc[UR36][R18.64], R16 ;  /* 0x0000001012007986 */ /* 0x000fe2000c101b24 */
[----:B------:R-:W-:Y:S05]  /*f200*/  EXIT ;  /* 0x000000000000794d */ /* 0x000fea0003800000 */
.L_x_1724:
[----:B------:R-:W-:Y:S01]  /*f210*/  STG.E.64 desc[UR36][R2.64], R16 ;  /* 0x0000001002007986 */ /* 0x000fe2000c101b24 */
[----:B------:R-:W-:Y:S05]  /*f220*/  EXIT ;  /* 0x000000000000794d */ /* 0x000fea0003800000 */
.L_x_1726:
        /* <DEDUP_REMOVED lines=13> */
.L_x_9969:


//--------------------- .text._ZN2at6native13reduce_kernelILi256ELi2ENS0_8ReduceOpIsNS0_14func_wrapper_tImZNS0_15xor_sum_functorIsvEclERNS_14TensorIteratorEEUlmmE_EEjmLi4ELi4EEEEEvT1_ --------------------------
	.section	.text._ZN2at6native13reduce_kernelILi256ELi2ENS0_8ReduceOpIsNS0_14func_wrapper_tImZNS0_15xor_sum_functorIsvEclERNS_14TensorIteratorEEUlmmE_EEjmLi4ELi4EEEEEvT1_,"ax",@progbits
	.align	128
        .global         _ZN2at6native13reduce_kernelILi256ELi2ENS0_8ReduceOpIsNS0_14func_wrapper_tImZNS0_15xor_sum_functorIsvEclERNS_14TensorIteratorEEUlmmE_EEjmLi4ELi4EEEEEvT1_
        .type           _ZN2at6native13reduce_kernelILi256ELi2ENS0_8ReduceOpIsNS0_14func_wrapper_tImZNS0_15xor_sum_functorIsvEclERNS_14TensorIteratorEEUlmmE_EEjmLi4ELi4EEEEEvT1_,@function
        .size           _ZN2at6native13reduce_kernelILi256ELi2ENS0_8ReduceOpIsNS0_14func_wrapper_tImZNS0_15xor_sum_functorIsvEclERNS_14TensorIteratorEEUlmmE_EEjmLi4ELi4EEEEEvT1_,(.L_x_9970 - _ZN2at6native13reduce_kernelILi256ELi2ENS0_8ReduceOpIsNS0_14func_wrapper_tImZNS0_15xor_sum_functorIsvEclERNS_14TensorIteratorEEUlmmE_EEjmLi4ELi4EEEEEvT1_)
        .other          _ZN2at6native13reduce_kernelILi256ELi2ENS0_8ReduceOpIsNS0_14func_wrapper_tImZNS0_15xor_sum_functorIsvEclERNS_14TensorIteratorEEUlmmE_EEjmLi4ELi4EEEEEvT1_,@"STO_CUDA_ENTRY STV_DEFAULT"
_ZN2at6native13reduce_kernelILi256ELi2ENS0_8ReduceOpIsNS0_14func_wrapper_tImZNS0_15xor_sum_functorIsvEclERNS_14TensorIteratorEEUlmmE_EEjmLi4ELi4EEEEEvT1_:
.text._ZN2at6native13reduce_kernelILi256ELi2ENS0_8ReduceOpIsNS0_14func_wrapper_tImZNS0_15xor_sum_functorIsvEclERNS_14TensorIteratorEEUlmmE_EEjmLi4ELi4EEEEEvT1_:
[----:B------:R-:W0:Y:S01]  /*0000*/  LDC R1, c[0x0][0x37c] ;  /* 0x0000df00ff017b82 */ /* 0x000e220000000800 */
[----:B------:R-:W1:Y:S01]  /*0010*/  S2R R25, SR_TID.X ;  /* 0x0000000000197919 */ /* 0x000e620000002100 */
[----:B------:R-:W1:Y:S01]  /*0020*/  LDCU.64 UR10, c[0x0][0x3b0] ;  /* 0x00007600ff0a77ac */ /* 0x000e620008000a00 */
[----:B------:R-:W-:Y:S01]  /*0030*/  IMAD.MOV.U32 R34, RZ, RZ, RZ ;  /* 0x000000ffff227224 */ /* 0x000fe200078e00ff */
        /* <DEDUP_REMOVED lines=17> */
[----:B------:R-:W-:Y:S01]  /*0150*/  HFMA2 R18, -RZ, RZ, 0, 0 ;  /* 0x00000000ff127431 */ /* 0x000fe200000001ff */
        /* <DEDUP_REMOVED lines=11> */
[----:B------:R-:W-:Y:S01]  /*0210*/  IMAD.MOV.U32 R4, RZ, RZ, RZ ;  /* 0x000000ffff047224 */ /* 0x000fe200078e00ff */
[----:B------:R-:W-:Y:S01]  /*0220*/  UISETP.LT.U32.AND UP0, UPT, UR4, 0x18, UPT ;  /* 0x000000180400788c */ /* 0x000fe2000bf01070 */
[----:B------:R-:W2:Y:S03]  /*0230*/  LDCU UR5, c[0x0][0x574] ;  /* 0x0000ae80ff0577ac */ /* 0x000ea60008000800 */
[----:B------:R-:W-:-:S04]  /*0240*/  USEL UR4, UR4, 0x18, UP0 ;  /* 0x0000001804047887 */ /* 0x000fc80008000000 */
[----:B------:R-:W-:Y:S01]  /*0250*/  UIADD3 UR4, UPT, UPT, UR4, 0x1, URZ ;  /* 0x0000000104047890 */ /* 0x000fe2000fffe0ff */
[----:B-1----:R-:W-:Y:S01]  /*0260*/  IMAD.HI.U32 R6, R5, UR6, R4 ;  /* 0x0000000605067c27 */ /* 0x002fe2000f8e0004 */
[----:B------:R-:W1:Y:S04]  /*0270*/  LDCU UR6, c[0x0][0x6a0] ;  /* 0x0000d400ff0677ac */ /* 0x000e680008000800 */
[----:B------:R-:W-:Y:S01]  /*0280*/  SHF.R.U32.HI R7, RZ, UR7, R6 ;  /* 0x00000007ff077c19 */ /* 0x000fe20008011606 */
[----:B------:R-:W-:-:S03]  /*0290*/  UISETP.NE.AND UP0, UPT, UR4, 0x2, UPT ;  /* 0x000000020400788c */ /* 0x000fc6000bf05270 */
[----:B------:R-:W-:-:S05]  /*02a0*/  IADD3 R3, PT, PT, -R7, RZ, RZ ;  /* 0x000000ff07037210 */ /* 0x000fca0007ffe1ff */
[----:B--2---:R-:W-:-:S04]  /*02b0*/  IMAD R5, R3, UR5, R5 ;  /* 0x0000000503057c24 */ /* 0x004fc8000f8e0205 */
        /* <DEDUP_REMOVED lines=253> */
.L_x_1727:
        /* <DEDUP_REMOVED lines=32> */
.L_x_1731:
        /* <DEDUP_REMOVED lines=32> */
[----:B------:R-:W2:Y:S02]  /*1690*/  LDG.E.S16 R4, desc[UR36][R4.64] ;  /* 0x0000002404047981 */ /* 0x000ea4000c1e1700 */
[----:B--2---:R-:W-:Y:S02]  /*16a0*/  SHF.R.S32.HI R3, RZ, 0x1f, R4 ;  /* 0x0000001fff037819 */ /* 0x004fe40000011404 */
[----:B0-----:R-:W-:-:S02]  /*16b0*/  LOP3.LUT R0, R4, UR4, RZ, 0x3c, !PT ;  /* 0x0000000404007c12 */ /* 0x001fc4000f8e3cff */
[----:B------:R-:W-:-:S07]  /*16c0*/  LOP3.LUT R3, R3, UR5, RZ, 0x3c, !PT ;  /* 0x0000000503037c12 */ /* 0x000fce000f8e3cff */
.L_x_1735:
[----:B------:R-:W-:Y:S05]  /*16d0*/  BSYNC.RECONVERGENT B1 ;  /* 0x0000000000017941 */ /* 0x000fea0003800200 */
.L_x_1734:
[----:B------:R-:W0:Y:S01]  /*16e0*/  LDC R5, c[0x0][0x394] ;  /* 0x0000e500ff057b82 */ /* 0x000e220000000800 */
[----:B------:R-:W-:-:S05]  /*16f0*/  IADD3 R22, P0, PT, R22, 0x8, RZ ;  /* 0x0000000816167810 */ /* 0x000fca0007f1e0ff */
[----:B------:R-:W-:Y:S01]  /*1700*/  IMAD.X R23, RZ, RZ, R23, P0 ;  /* 0x000000ffff177224 */ /* 0x000fe200000e0617 */
[----:B0-----:R-:W-:-:S07]  /*1710*/  IADD3 R24, PT, PT, R6, -0x4, R5 ;  /* 0xfffffffc06187810 */ /* 0x001fce0007ffe005 */
.L_x_1733:
[----:B------:R-:W-:Y:S05]  /*1720*/  BSYNC.RECONVERGENT B0 ;  /* 0x0000000000007941 */ /* 0x000fea0003800200 */
.L_x_1732:
        /* <DEDUP_REMOVED lines=18> */
.L_x_1738:
        /* <DEDUP_REMOVED lines=10> */
[----:B------:R-:W-:Y:S01]  /*18f0*/  PRMT R21, R5, 0xbb32, RZ ;  /* 0x0000bb3205157816 */ /* 0x000fe200000000ff */
[----:B------:R-:W-:Y:S01]  /*1900*/  IMAD.MOV.U32 R5, RZ, RZ, R11 ;  /* 0x000000ffff057224 */ /* 0x000fe200078e000b */
[----:B------:R-:W-:-:S02]  /*1910*/  MOV R6, R8 ;  /* 0x0000000800067202 */ /* 0x000fc40000000f00 */
[----:B------:R-:W-:Y:S02]  /*1920*/  MOV R11, R21 ;  /* 0x00000015000b7202 */ /* 0x000fe40000000f00 */
[----:B------:R-:W-:Y:S02]  /*1930*/  LOP3.LUT R13, R13, R6, RZ, 0x3c, !PT ;  /* 0x000000060d0d7212 */ /* 0x000fe400078e3cff */
[----:B------:R-:W-:Y:S02]  /*1940*/  LOP3.LUT R12, R12, R5, RZ, 0x3c, !PT ;  /* 0x000000050c0c7212 */ /* 0x000fe400078e3cff */
[----:B------:R-:W-:Y:S02]  /*1950*/  SHF.R.S32.HI R4, RZ, 0x1f, R9 ;  /* 0x0000001fff047819 */ /* 0x000fe40000011409 */
[----:B------:R-:W-:Y:S02]  /*1960*/  SHF.R.S32.HI R6, RZ, 0x1f, R6 ;  /* 0x0000001fff067819 */ /* 0x000fe40000011406 */
[----:B------:R-:W-:-:S02]  /*1970*/  SHF.R.S32.HI R5, RZ, 0x1f, R5 ;  /* 0x0000001fff057819 */ /* 0x000fc40000011405 */
[----:B------:R-:W-:Y:S02]  /*1980*/  SHF.R.S32.HI R8, RZ, 0x1f, R11 ;  /* 0x0000001fff087819 */ /* 0x000fe4000001140b */
[----:B------:R-:W-:Y:S02]  /*1990*/  LOP3.LUT R0, R0, R9, RZ, 0x3c, !PT ;  /* 0x0000000900007212 */ /* 0x000fe400078e3cff */
[----:B------:R-:W-:Y:S02]  /*19a0*/  LOP3.LUT R14, R14, R11, RZ, 0x3c, !PT ;  /* 0x0000000b0e0e7212 */ /* 0x000fe400078e3cff */
[----:B------:R-:W-:Y:S02]  /*19b0*/  LOP3.LUT R3, R3, R4, RZ, 0x3c, !PT ;  /* 0x0000000403037212 */ /* 0x000fe400078e3cff */
[----:B------:R-:W-:Y:S02]  /*19c0*/  LOP3.LUT R10, R10, R6, RZ, 0x3c, !PT ;  /* 0x000000060a0a7212 */ /* 0x000fe400078e3cff */
[----:B------:R-:W-:-:S02]  /*19d0*/  LOP3.LUT R20, R20, R5, RZ, 0x3c, !PT ;  /* 0x0000000514147212 */ /* 0x000fc400078e3cff */
[----:B------:R-:W-:Y:S01]  /*19e0*/  LOP3.LUT R15, R15, R8, RZ, 0x3c, !PT ;  /* 0x000000080f0f7212 */ /* 0x000fe200078e3cff */
[----:B------:R-:W-:Y:S06]  /*19f0*/  @!P1 BRA `(.L_x_1738) ;  /* 0xfffffffc00949947 */ /* 0x000fec000383ffff */
.L_x_1737:
[----:B------:R-:W-:Y:S05]  /*1a00*/  BSYNC.RECONVERGENT B0 ;  /* 0x0000000000007941 */ /* 0x000fea0003800200 */
.L_x_1736:
[----:B------:R-:W-:Y:S04]  /*1a10*/  BSSY.RECONVERGENT B0, `(.L_x_1739) ;  /* 0x000000b000007945 */ /* 0x000fe80003800200 */
[----:B------:R-:W-:Y:S05]  /*1a20*/  @P0 BRA `(.L_x_1740) ;  /* 0x0000000000240947 */ /* 0x000fea0003800000 */
[----:B------:R-:W-:-:S05]  /*1a30*/  LOP3.LUT R4, R24, 0xfffffffc, RZ, 0xc0, !PT ;  /* 0xfffffffc18047812 */ /* 0x000fca00078ec0ff */
[----:B------:R-:W-:-:S05]  /*1a40*/  IMAD.IADD R5, R4, 0x1, R25 ;  /* 0x0000000104057824 */ /* 0x000fca00078e0219 */
[----:B------:R-:W-:-:S13]  /*1a50*/  ISETP.GE.U32.AND P0, PT, R5, R24, PT ;  /* 0x000000180500720c */ /* 0x000fda0003f06070 */
[----:B------:R-:W-:Y:S05]  /*1a60*/  @P0 BRA `(.L_x_1740) ;  /* 0x0000000000140947 */ /* 0x000fea0003800000 */
[----:B------:R-:W-:-:S06]  /*1a70*/  IMAD.WIDE R22, R5, 0x2, R22 ;  /* 0x0000000205167825 */ /* 0x000fcc00078e0216 */
[----:B------:R-:W2:Y:S02]  /*1a80*/  LDG.E.S16 R23, desc[UR36][R22.64] ;  /* 0x0000002416177981 */ /* 0x000ea4000c1e1700 */
[----:B--2---:R-:W-:Y:S02]  /*1a90*/  SHF.R.S32.HI R4, RZ, 0x1f, R23 ;  /* 0x0000001fff047819 */ /* 0x004fe40000011417 */
[----:B------:R-:W-:Y:S02]  /*1aa0*/  LOP3.LUT R0, R0, R23, RZ, 0x3c, !PT ;  /* 0x0000001700007212 */ /* 0x000fe400078e3cff */
[----:B------:R-:W-:-:S07]  /*1ab0*/  LOP3.LUT R3, R3, R4, RZ, 0x3c, !PT ;  /* 0x0000000403037212 */ /* 0x000fce00078e3cff */
.L_x_1740:
[----:B------:R-:W-:Y:S05]  /*1ac0*/  BSYNC.RECONVERGENT B0 ;  /* 0x0000000000007941 */ /* 0x000fea0003800200 */
.L_x_1739:
[----:B------:R-:W-:Y:S02]  /*1ad0*/  LOP3.LUT R5, R12, R13, R0, 0x96, !PT ;  /* 0x0000000d0c057212 */ /* 0x000fe400078e9600 */
[----:B------:R-:W-:Y:S02]  /*1ae0*/  CS2R R28, SRZ ;  /* 0x00000000001c7805 */ /* 0x000fe4000001ff00 */
[----:B------:R-:W-:Y:S02]  /*1af0*/  LOP3.LUT R0, R20, R10, R3, 0x96, !PT ;  /* 0x0000000a14007212 */ /* 0x000fe400078e9603 */
[----:B------:R-:W-:Y:S02]  /*1b00*/  LOP3.LUT R14, R14, R5, RZ, 0x3c, !PT ;  /* 0x000000050e0e7212 */ /* 0x000fe400078e3cff */
[----:B------:R-:W-:Y:S01]  /*1b10*/  LOP3.LUT R15, R15, R0, RZ, 0x3c, !PT ;  /* 0x000000000f0f7212 */ /* 0x000fe200078e3cff */
[----:B------:R-:W-:Y:S06]  /*1b20*/  BRA `(.L_x_1729) ;  /* 0x000000a8005c7947 */ /* 0x000fec0003800000 */
.L_x_1730:
        /* <DEDUP_REMOVED lines=41> */
.L_x_1745:
[----:B------:R-:W-:Y:S01]  /*1dc0*/  SHF.R.U32.HI R7, RZ, 0x1, R33 ;  /* 0x00000001ff077819 */ /* 0x000fe20000011621 */
[----:B------:R-:W-:-:S03]  /*1dd0*/  IMAD.IADD R33, R33, 0x1, R10 ;  /* 0x0000000121217824 */ /* 0x000fc600078e020a */
[C---:B------:R-:W-:Y:S01]  /*1de0*/  IADD3 R8, PT, PT, R7.reuse, R10, RZ ;  /* 0x0000000a07087210 */ /* 0x040fe20007ffe0ff */
[----:B------:R-:W-:Y:S01]  /*1df0*/  IMAD.WIDE.U32 R4, R7, 0x4, R22 ;  /* 0x0000000407047825 */ /* 0x000fe200078e0016 */
[----:B------:R-:W-:-:S04]  /*1e00*/  SHF.R.U32.HI R9, RZ, 0x1, R33 ;  /* 0x00000001ff097819 */ /* 0x000fc80000011621 */
[----:B------:R1:W2:Y:S01]  /*1e10*/  LDG.E R34, desc[UR36][R4.64] ;  /* 0x0000002404227981 */ /* 0x0002a2000c1e1900 */
[----:B------:R-:W-:-:S04]  /*1e20*/  IMAD.WIDE.U32 R6, R9, 0x4, R22 ;  /* 0x0000000409067825 */ /* 0x000fc800078e0016 */
[----:B------:R-:W-:Y:S01]  /*1e30*/  IMAD.SHL.U32 R9, R8, 0x4, RZ ;  /* 0x0000000408097824 */ /* 0x000fe200078e00ff */
[----:B------:R-:W-:Y:S01]  /*1e40*/  SHF.R.U32.HI R8, RZ, 0x1e, R8 ;  /* 0x0000001eff087819 */ /* 0x000fe20000011608 */
[----:B------:R2:W3:Y:S03]  /*1e50*/  LDG.E R6, desc[UR36][R6.64] ;  /* 0x0000002406067981 */ /* 0x0004e6000c1e1900 */
[----:B------:R-:W-:Y:S02]  /*1e60*/  LOP3.LUT R9, R9, 0xfffffffc, RZ, 0xc0, !PT ;  /* 0xfffffffc09097812 */ /* 0x000fe400078ec0ff */
[----:B------:R-:W-:Y:S02]  /*1e70*/  LOP3.LUT R35, R8, 0x1, RZ, 0xc0, !PT ;  /* 0x0000000108237812 */ /* 0x000fe400078ec0ff */
[----:B------:R-:W-:Y:S02]  /*1e80*/  IADD3 R8, P0, PT, R22, R9, RZ ;  /* 0x0000000916087210 */ /* 0x000fe40007f1e0ff */
[----:B------:R-:W-:-:S03]  /*1e90*/  LEA R33, R10, R33, 0x1 ;  /* 0x000000210a217211 */ /* 0x000fc600078e08ff */
[----:B------:R-:W-:Y:S01]  /*1ea0*/  IMAD.X R9, R23, 0x1, R35, P0 ;  /* 0x0000000117097824 */ /* 0x000fe200000e0623 */
[----:B------:R-:W-:-:S04]  /*1eb0*/  SHF.R.U32.HI R35, RZ, 0x1, R33 ;  /* 0x00000001ff237819 */ /* 0x000fc80000011621 */
[----:B------:R3:W4:Y:S01]  /*1ec0*/  LDG.E R36, desc[UR36][R8.64] ;  /* 0x0000002408247981 */ /* 0x000722000c1e1900 */
[----:B-1----:R-:W-:-:S06]  /*1ed0*/  IMAD.WIDE.U32 R4, R35, 0x4, R22 ;  /* 0x0000000423047825 */ /* 0x002fcc00078e0016 */
[----:B------:R1:W5:Y:S01]  /*1ee0*/  LDG.E R4, desc[UR36][R4.64] ;  /* 0x0000002404047981 */ /* 0x000362000c1e1900 */
[----:B------:R-:W-:-:S05]  /*1ef0*/  IADD3 R33, PT, PT, R33, R10, RZ ;  /* 0x0000000a21217210 */ /* 0x000fca0007ffe0ff */
[----:B------:R-:W-:-:S05]  /*1f00*/  IMAD R35, R10, 0x3, R33 ;  /* 0x000000030a237824 */ /* 0x000fca00078e0221 */
[----:B------:R-:W-:Y:S02]  /*1f10*/  ISETP.GE.U32.AND P0, PT, R35, R30, PT ;  /* 0x0000001e2300720c */ /* 0x000fe40003f06070 */
[----:B--2---:R-:W-:-:S04]  /*1f20*/  PRMT R7, R34, 0x9910, RZ ;  /* 0x0000991022077816 */ /* 0x004fc800000000ff */
[----:B------:R-:W-:Y:S02]  /*1f30*/  LOP3.LUT R24, R24, R7, RZ, 0x3c, !PT ;  /* 0x0000000718187212 */ /* 0x000fe400078e3cff */
[----:B------:R-:W-:Y:S02]  /*1f40*/  SHF.R.S32.HI R7, RZ, 0x1f, R7 ;  /* 0x0000001fff077819 */ /* 0x000fe40000011407 */
[----:B---3--:R-:W-:Y:S02]  /*1f50*/  PRMT R9, R6, 0xbb32, RZ ;  /* 0x0000bb3206097816 */ /* 0x008fe400000000ff */
[----:B------:R-:W-:Y:S02]  /*1f60*/  LOP3.LUT R32, R32, R7, RZ, 0x3c, !PT ;  /* 0x0000000720207212 */ /* 0x000fe400078e3cff */
[----:B------:R-:W-:Y:S01]  /*1f70*/  PRMT R8, R6, 0x9910, RZ ;  /* 0x0000991006087816 */ /* 0x000fe200000000ff */
[----:B------:R-:W-:Y:S01]  /*1f80*/  IMAD.MOV.U32 R7, RZ, RZ, R9 ;  /* 0x000000ffff077224 */ /* 0x000fe200078e0009 */
[----:B------:R-:W-:-:S02]  /*1f90*/  PRMT R38, R34, 0xbb32, RZ ;  /* 0x0000bb3222267816 */ /* 0x000fc400000000ff */
[----:B------:R-:W-:Y:S02]  /*1fa0*/  LOP3.LUT R15, R15, R8, RZ, 0x3c, !PT ;  /* 0x000000080f0f7212 */ /* 0x000fe400078e3cff */
[----:B-1----:R-:W-:Y:S02]  /*1fb0*/  SHF.R.S32.HI R5, RZ, 0x1f, R8 ;  /* 0x0000001fff057819 */ /* 0x002fe40000011408 */
[----:B------:R-:W-:Y:S02]  /*1fc0*/  LOP3.LUT R21, R21, R38, RZ, 0x3c, !PT ;  /* 0x0000002615157212 */ /* 0x000fe400078e3cff */
[----:B------:R-:W-:Y:S02]  /*1fd0*/  LOP3.LUT R20, R20, R7, RZ, 0x3c, !PT ;  /* 0x0000000714147212 */ /* 0x000fe400078e3cff */
[----:B------:R-:W-:Y:S02]  /*1fe0*/  SHF.R.S32.HI R8, RZ, 0x1f, R7 ;  /* 0x0000001fff087819 */ /* 0x000fe40000011407 */
[----:B------:R-:W-:-:S02]  /*1ff0*/  SHF.R.S32.HI R38, RZ, 0x1f, R38 ;  /* 0x0000001fff267819 */ /* 0x000fc40000011426 */
[----:B----4-:R-:W-:Y:S02]  /*2000*/  PRMT R7, R36, 0x9910, RZ ;  /* 0x0000991024077816 */ /* 0x010fe400000000ff */
[----:B------:R-:W-:Y:S02]  /*2010*/  LOP3.LUT R28, R28, R5, RZ, 0x3c, !PT ;  /* 0x000000051c1c7212 */ /* 0x000fe400078e3cff */
[----:B------:R-:W-:Y:S02]  /*2020*/  LOP3.LUT R31, R31, R38, RZ, 0x3c, !PT ;  /* 0x000000261f1f7212 */ /* 0x000fe400078e3cff */
[----:B------:R-:W-:Y:S02]  /*2030*/  MOV R5, R7 ;  /* 0x0000000700057202 */ /* 0x000fe40000000f00 */
[----:B------:R-:W-:Y:S02]  /*2040*/  PRMT R38, R36, 0xbb32, RZ ;  /* 0x0000bb3224267816 */ /* 0x000fe400000000ff */
[----:B-----5:R-:W-:-:S02]  /*2050*/  PRMT R9, R4, 0xbb32, RZ ;  /* 0x0000bb3204097816 */ /* 0x020fc400000000ff */
[----:B------:R-:W-:Y:S02]  /*2060*/  LOP3.LUT R29, R29, R8, RZ, 0x3c, !PT ;  /* 0x000000081d1d7212 */ /* 0x000fe400078e3cff */
[----:B------:R-:W-:Y:S02]  /*2070*/  LOP3.LUT R14, R14, R5, RZ, 0x3c, !PT ;  /* 0x000000050e0e7212 */ /* 0x000fe400078e3cff */
[----:B------:R-:W-:Y:S02]  /*2080*/  SHF.R.S32.HI R8, RZ, 0x1f, R5 ;  /* 0x0000001fff087819 */ /* 0x000fe40000011405 */
[----:B------:R-:W-:Y:S02]  /*2090*/  LOP3.LUT R13, R13, R38, RZ, 0x3c, !PT ;  /* 0x000000260d0d7212 */ /* 0x000fe400078e3cff */
[----:B------:R-:W-:Y:S01]  /*20a0*/  SHF.R.S32.HI R5, RZ, 0x1f, R38 ;  /* 0x0000001fff057819 */ /* 0x000fe20000011426 */
[----:B------:R-:W-:Y:S01]  /*20b0*/  IMAD.MOV.U32 R38, RZ, RZ, R9 ;  /* 0x000000ffff267224 */ /* 0x000fe200078e0009 */
[----:B------:R-:W-:-:S02]  /*20c0*/  PRMT R7, R4, 0x9910, RZ ;  /* 0x0000991004077816 */ /* 0x000fc400000000ff */
[----:B------:R-:W-:Y:S02]  /*20d0*/  LOP3.LUT R27, R27, R8, RZ, 0x3c, !PT ;  /* 0x000000081b1b7212 */ /* 0x000fe400078e3cff */
[----:B------:R-:W-:Y:S02]  /*20e0*/  LOP3.LUT R26, R26, R5, RZ, 0x3c, !PT ;  /* 0x000000051a1a7212 */ /* 0x000fe400078e3cff */
[----:B------:R-:W-:Y:S02]  /*20f0*/  SHF.R.S32.HI R8, RZ, 0x1f, R7 ;  /* 0x0000001fff087819 */ /* 0x000fe40000011407 */
[----:B------:R-:W-:Y:S02]  /*2100*/  SHF.R.S32.HI R5, RZ, 0x1f, R38 ;  /* 0x0000001fff057819 */ /* 0x000fe40000011426 */
[----:B------:R-:W-:Y:S02]  /*2110*/  LOP3.LUT R12, R12, R7, RZ, 0x3c, !PT ;  /* 0x000000070c0c7212 */ /* 0x000fe400078e3cff */
[----:B------:R-:W-:-:S02]  /*2120*/  LOP3.LUT R3, R3, R38, RZ, 0x3c, !PT ;  /* 0x0000002603037212 */ /* 0x000fc400078e3cff */
[----:B------:R-:W-:Y:S02]  /*2130*/  LOP3.LUT R11, R11, R8, RZ, 0x3c, !PT ;  /* 0x000000080b0b7212 */ /* 0x000fe400078e3cff */
[----:B------:R-:W-:Y:S01]  /*2140*/  LOP3.LUT R0, R0, R5, RZ, 0x3c, !PT ;  /* 0x0000000500007212 */ /* 0x000fe200078e3cff */
[----:B------:R-:W-:Y:S06]  /*2150*/  @!P0 BRA `(.L_x_1745) ;  /* 0xfffffffc00188947 */ /* 0x000fec000383ffff */
[----:B------:R-:W-:Y:S05]  /*2160*/  BSYNC.RECONVERGENT B1 ;  /* 0x0000000000017941 */ /* 0x000fea0003800200 */
.L_x_1744:
[C---:B------:R-:W-:Y:S02]  /*2170*/  PRMT R8, R34.reuse, 0x7610, R8 ;  /* 0x0000761022087816 */ /* 0x040fe40000000008 */
[----:B------:R-:W-:Y:S02]  /*2180*/  PRMT R9, R34, 0x7632, R9 ;  /* 0x0000763222097816 */ /* 0x000fe40000000009 */
[C---:B------:R-:W-:Y:S02]  /*2190*/  PRMT R34, R6.reuse, 0x7610, R34 ;  /* 0x0000761006227816 */ /* 0x040fe40000000022 */
[----:B------:R-:W-:Y:S02]  /*21a0*/  PRMT R35, R6, 0x7632, R35 ;  /* 0x0000763206237816 */ /* 0x000fe40000000023 */
[----:B------:R-:W-:Y:S02]  /*21b0*/  PRMT R37, R36, 0x7632, R37 ;  /* 0x0000763224257816 */ /* 0x000fe40000000025 */
[----:B------:R-:W-:-:S02]  /*21c0*/  PRMT R7, R4, 0x7610, R7 ;  /* 0x0000761004077816 */ /* 0x000fc40000000007 */
[----:B------:R-:W-:-:S07]  /*21d0*/  PRMT R6, R4, 0x7632, R6 ;  /* 0x0000763204067816 */ /* 0x000fce0000000006 */
.L_x_1743:
[----:B------:R-:W-:Y:S05]  /*21e0*/  BSYNC.RECONVERGENT B0 ;  /* 0x0000000000007941 */ /* 0x000fea0003800200 */
.L_x_1742:
[----:B------:R-:W-:Y:S01]  /*21f0*/  ISETP.GE.U32.AND P0, PT, R33, R30, PT ;  /* 0x0000001e2100720c */ /* 0x000fe20003f06070 */
[----:B------:R-:W-:-:S12]  /*2200*/  BSSY.RECONVERGENT B0, `(.L_x_1746) ;  /* 0x000001e000007945 */ /* 0x000fd80003800200 */
        /* <DEDUP_REMOVED lines=17> */
[----:B------:R-:W-:Y:S02]  /*2320*/  IADD3 R37, PT, PT, R39, R10, RZ ;  /* 0x0000000a27257210 */ /* 0x000fe40007ffe0ff */
[----:B------:R-:W-:Y:S02]  /*2330*/  SHF.R.U32.HI R5, RZ, 0x1, R39 ;  /* 0x00000001ff057819 */ /* 0x000fe40000011627 */
[----:B------:R-:W-:-:S03]  /*2340*/  ISETP.GE.U32.AND P1, PT, R37, R30, PT ;  /* 0x0000001e2500720c */ /* 0x000fc60003f26070 */
[----:B------:R-:W-:-:S06]  /*2350*/  IMAD.WIDE.U32 R4, R5, 0x4, R22 ;  /* 0x0000000405047825 */ /* 0x000fcc00078e0016 */
[----:B------:R-:W2:Y:S04]  /*2360*/  LDG.E R4, desc[UR36][R4.64] ;  /* 0x0000002404047981 */ /* 0x000ea8000c1e1900 */
[----:B------:R-:W-:-:S05]  /*2370*/  @!P1 SHF.R.U32.HI R37, RZ, 0x1, R37 ;  /* 0x00000001ff259819 */ /* 0x000fca0000011625 */
[----:B------:R-:W-:-:S06]  /*2380*/  @!P1 IMAD.WIDE.U32 R22, R37, 0x4, R22 ;  /* 0x0000000425169825 */ /* 0x000fcc00078e0016 */
[----:B------:R-:W3:Y:S01]  /*2390*/  @!P1 LDG.E R22, desc[UR36][R22.64] ;  /* 0x0000002416169981 */ /* 0x000ee2000c1e1900 */
[C---:B--2---:R-:W-:Y:S02]  /*23a0*/  PRMT R36, R4.reuse, 0x7610, R36 ;  /* 0x0000761004247816 */ /* 0x044fe40000000024 */
[----:B------:R-:W-:Y:S02]  /*23b0*/  PRMT R37, R4, 0x7632, R37 ;  /* 0x0000763204257816 */ /* 0x000fe40000000025 */
[C---:B---3--:R-:W-:Y:S02]  /*23c0*/  @!P1 PRMT R7, R22.reuse, 0x7610, R7 ;  /* 0x0000761016079816 */ /* 0x048fe40000000007 */
[----:B------:R-:W-:-:S07]  /*23d0*/  @!P1 PRMT R6, R22, 0x7632, R6 ;  /* 0x0000763216069816 */ /* 0x000fce0000000006 */
.L_x_1747:
[----:B------:R-:W-:Y:S05]  /*23e0*/  BSYNC.RECONVERGENT B0 ;  /* 0x0000000000007941 */ /* 0x000fea0003800200 */
.L_x_1746:
[----:B------:R-:W-:Y:S04]  /*23f0*/  BSSY.RECONVERGENT B0, `(.L_x_1748) ;  /* 0x000002a000007945 */ /* 0x000fe80003800200 */
[----:B------:R-:W-:Y:S05]  /*2400*/  @P0 BRA `(.L_x_1749) ;  /* 0x0000000000a00947 */ /* 0x000fea0003800000 */
[----:B------:R-:W-:Y:S01]  /*2410*/  IMAD.IADD R23, R33, 0x1, R10 ;  /* 0x0000000121177824 */ /* 0x000fe200078e020a */
[----:B------:R-:W-:Y:S02]  /*2420*/  PRMT R5, R8, 0x9910, RZ ;  /* 0x0000991008057816 */ /* 0x000fe400000000ff */
[----:B------:R-:W-:Y:S02]  /*2430*/  PRMT R4, R9, 0x9910, RZ ;  /* 0x0000991009047816 */ /* 0x000fe400000000ff */
[----:B------:R-:W-:Y:S02]  /*2440*/  ISETP.GE.U32.AND P0, PT, R23, R30, PT ;  /* 0x0000001e1700720c */ /* 0x000fe40003f06070 */
[----:B------:R-:W-:Y:S02]  /*2450*/  SHF.R.S32.HI R9, RZ, 0x1f, R5 ;  /* 0x0000001fff097819 */ /* 0x000fe40000011405 */
[----:B------:R-:W-:Y:S02]  /*2460*/  SHF.R.S32.HI R8, RZ, 0x1f, R4 ;  /* 0x0000001fff087819 */ /* 0x000fe40000011404 */
[----:B------:R-:W-:-:S02]  /*2470*/  LOP3.LUT R24, R24, R5, RZ, 0x3c, !PT ;  /* 0x0000000518187212 */ /* 0x000fc400078e3cff */
[----:B------:R-:W-:Y:S02]  /*2480*/  LOP3.LUT R21, R21, R4, RZ, 0x3c, !PT ;  /* 0x0000000415157212 */ /* 0x000fe400078e3cff */
[----:B------:R-:W-:Y:S02]  /*2490*/  LOP3.LUT R32, R32, R9, RZ, 0x3c, !PT ;  /* 0x0000000920207212 */ /* 0x000fe400078e3cff */
[----:B------:R-:W-:Y:S01]  /*24a0*/  LOP3.LUT R31, R31, R8, RZ, 0x3c, !PT ;  /* 0x000000081f1f7212 */ /* 0x000fe200078e3cff */
[----:B------:R-:W-:Y:S06]  /*24b0*/  @P0 BRA `(.L_x_1749) ;  /* 0x0000000000740947 */ /* 0x000fec0003800000 */
[----:B------:R-:W-:Y:S02]  /*24c0*/  IADD3 R23, PT, PT, R23, R10, RZ ;  /* 0x0000000a17177210 */ /* 0x000fe40007ffe0ff */
[----:B------:R-:W-:Y:S02]  /*24d0*/  PRMT R4, R34, 0x9910, RZ ;  /* 0x0000991022047816 */ /* 0x000fe400000000ff */
[----:B------:R-:W-:Y:S02]  /*24e0*/  ISETP.GE.U32.AND P0, PT, R23, R30, PT ;  /* 0x0000001e1700720c */ /* 0x000fe40003f06070 */
[----:B------:R-:W-:Y:S02]  /*24f0*/  PRMT R9, R35, 0x9910, RZ ;  /* 0x0000991023097816 */ /* 0x000fe400000000ff */
[----:B------:R-:W-:Y:S02]  /*2500*/  SHF.R.S32.HI R5, RZ, 0x1f, R4 ;  /* 0x0000001fff057819 */ /* 0x000fe40000011404 */
[----:B------:R-:W-:-:S02]  /*2510*/  SHF.R.S32.HI R8, RZ, 0x1f, R9 ;  /* 0x0000001fff087819 */ /* 0x000fc40000011409 */
[----:B------:R-:W-:Y:S02]  /*2520*/  LOP3.LUT R15, R15, R4, RZ, 0x3c, !PT ;  /* 0x000000040f0f7212 */ /* 0x000fe400078e3cff */
[----:B------:R-:W-:Y:S02]  /*2530*/  LOP3.LUT R20, R20, R9, RZ, 0x3c, !PT ;  /* 0x0000000914147212 */ /* 0x000fe400078e3cff */
[----:B------:R-:W-:Y:S02]  /*2540*/  LOP3.LUT R28, R28, R5, RZ, 0x3c, !PT ;  /* 0x000000051c1c7212 */ /* 0x000fe400078e3cff */
[----:B------:R-:W-:Y:S01]  /*2550*/  LOP3.LUT R29, R29, R8, RZ, 0x3c, !PT ;  /* 0x000000081d1d7212 */ /* 0x000fe200078e3cff */
[----:B------:R-:W-:Y:S06]  /*2560*/  @P0 BRA `(.L_x_1749) ;  /* 0x0000000000480947 */ /* 0x000fec0003800000 */
[----:B------:R-:W-:Y:S01]  /*2570*/  IMAD.IADD R5, R23, 0x1, R10 ;  /* 0x0000000117057824 */ /* 0x000fe200078e020a */
[----:B------:R-:W-:-:S04]  /*2580*/  PRMT R8, R37, 0x9910, RZ ;  /* 0x0000991025087816 */ /* 0x000fc800000000ff */
[----:B------:R-:W-:Y:S02]  /*2590*/  ISETP.GE.U32.AND P0, PT, R5, R30, PT ;  /* 0x0000001e0500720c */ /* 0x000fe40003f06070 */
[----:B------:R-:W-:Y:S02]  /*25a0*/  PRMT R5, R36, 0x9910, RZ ;  /* 0x0000991024057816 */ /* 0x000fe400000000ff */
[----:B------:R-:W-:Y:S02]  /*25b0*/  LOP3.LUT R13, R13, R8, RZ, 0x3c, !PT ;  /* 0x000000080d0d7212 */ /* 0x000fe400078e3cff */
[----:B------:R-:W-:Y:S02]  /*25c0*/  LOP3.LUT R14, R14, R5, RZ, 0x3c, !PT ;  /* 0x000000050e0e7212 */ /* 0x000fe400078e3cff */
[----:B------:R-:W-:Y:S02]  /*25d0*/  SHF.R.S32.HI R4, RZ, 0x1f, R5 ;  /* 0x0000001fff047819 */ /* 0x000fe40000011405 */
[----:B------:R-:W-:-:S02]  /*25e0*/  SHF.R.S32.HI R5, RZ, 0x1f, R8 ;  /* 0x0000001fff057819 */ /* 0x000fc40000011408 */
[----:B------:R-:W-:Y:S02]  /*25f0*/  LOP3.LUT R27, R27, R4, RZ, 0x3c, !PT ;  /* 0x000000041b1b7212 */ /* 0x000fe400078e3cff */
[----:B------:R-:W-:Y:S02]  /*2600*/  @!P0 PRMT R7, R7, 0x9910, RZ ;  /* 0x0000991007078816 */ /* 0x000fe400000000ff */
[----:B------:R-:W-:Y:S02]  /*2610*/  @!P0 PRMT R6, R6, 0x9910, RZ ;  /* 0x0000991006068816 */ /* 0x000fe400000000ff */
[----:B------:R-:W-:Y:S02]  /*2620*/  LOP3.LUT R26, R26, R5, RZ, 0x3c, !PT ;  /* 0x000000051a1a7212 */ /* 0x000fe400078e3cff */
[----:B------:R-:W-:Y:S02]  /*2630*/  @!P0 SHF.R.S32.HI R4, RZ, 0x1f, R7 ;  /* 0x0000001fff048819 */ /* 0x000fe40000011407 */
[----:B------:R-:W-:-:S02]  /*2640*/  @!P0 SHF.R.S32.HI R5, RZ, 0x1f, R6 ;  /* 0x0000001fff058819 */ /* 0x000fc40000011406 */
[----:B------:R-:W-:Y:S02]  /*2650*/  @!P0 LOP3.LUT R12, R12, R7, RZ, 0x3c, !PT ;  /* 0x000000070c0c8212 */ /* 0x000fe400078e3cff */
[----:B------:R-:W-:Y:S02]  /*2660*/  @!P0 LOP3.LUT R3, R3, R6, RZ, 0x3c, !PT ;  /* 0x0000000603038212 */ /* 0x000fe400078e3cff */
[----:B------:R-:W-:Y:S02]  /*2670*/  @!P0 LOP3.LUT R11, R11, R4, RZ, 0x3c, !PT ;  /* 0x000000040b0b8212 */ /* 0x000fe400078e3cff */
[----:B------:R-:W-:-:S07]  /*2680*/  @!P0 LOP3.LUT R0, R0, R5, RZ, 0x3c, !PT ;  /* 0x0000000500008212 */ /* 0x000fce00078e3cff */
.L_x_1749:
[----:B------:R-:W-:Y:S05]  /*2690*/  BSYNC.RECONVERGENT B0 ;  /* 0x0000000000007941 */ /* 0x000fea0003800200 */
.L_x_1748:
        /* <DEDUP_REMOVED lines=9> */
.L_x_1741:
[----:B------:R-:W-:-:S13]  /*2730*/  ISETP.NE.AND P0, PT, R20, 0x1, PT ;  /* 0x000000011400780c */ /* 0x000fda0003f05270 */
        /* <DEDUP_REMOVED lines=36> */
.L_x_1754:
        /* <DEDUP_REMOVED lines=9> */
[----:B------:R-:W2:Y:S01]  /*2a10*/  LDG.E R4, desc[UR36][R4.64] ;  /* 0x0000002404047981 */ /* 0x000ea2000c1e1900 */
[----:B------:R-:W-:Y:S01]  /*2a20*/  IMAD.WIDE.U32 R6, R7, 0x4, R22 ;  /* 0x0000000407067825 */ /* 0x000fe200078e0016 */
[----:B------:R-:W-:-:S03]  /*2a30*/  SHF.R.U32.HI R9, RZ, 0x1, R8 ;  /* 0x00000001ff097819 */ /* 0x000fc60000011608 */
[----:B------:R-:W-:Y:S02]  /*2a40*/  IMAD R10, R24, R36, RZ ;  /* 0x00000024180a7224 */ /* 0x000fe400078e02ff */
[----:B------:R2:W3:Y:S01]  /*2a50*/  LDG.E R6, desc[UR36][R6.64] ;  /* 0x0000002406067981 */ /* 0x0004e2000c1e1900 */
[----:B------:R-:W-:Y:S02]  /*2a60*/  IMAD.WIDE.U32 R8, R9, 0x4, R22 ;  /* 0x0000000409087825 */ /* 0x000fe400078e0016 */
[----:B------:R-:W-:-:S03]  /*2a70*/  SHF.R.U32.HI R11, RZ, 0x1, R10 ;  /* 0x00000001ff0b7819 */ /* 0x000fc6000001160a */
[----:B------:R-:W4:Y:S02]  /*2a80*/  LDG.E R38, desc[UR36][R8.64] ;  /* 0x0000002408267981 */ /* 0x000f24000c1e1900 */
[----:B------:R-:W-:-:S05]  /*2a90*/  IMAD.WIDE.U32 R10, R11, 0x4, R22 ;  /* 0x000000040b0a7825 */ /* 0x000fca00078e0016 */
[----:B------:R3:W5:Y:S01]  /*2aa0*/  LDG.E R5, desc[UR36][R10.64] ;  /* 0x000000240a057981 */ /* 0x000762000c1e1900 */
[----:B------:R-:W-:-:S05]  /*2ab0*/  IADD3 R36, PT, PT, R36, R13, RZ ;  /* 0x0000000d24247210 */ /* 0x000fca0007ffe0ff */
[----:B------:R-:W-:-:S05]  /*2ac0*/  IMAD R37, R13, 0x3, R36 ;  /* 0x000000030d257824 */ /* 0x000fca00078e0224 */
[----:B------:R-:W-:Y:S02]  /*2ad0*/  ISETP.GE.U32.AND P0, PT, R37, R30, PT ;  /* 0x0000001e2500720c */ /* 0x000fe40003f06070 */
[C---:B--2---:R-:W-:Y:S02]  /*2ae0*/  PRMT R7, R4.reuse, 0xbb32, RZ ;  /* 0x0000bb3204077816 */ /* 0x044fe400000000ff */
[----:B------:R-:W-:-:S03]  /*2af0*/  PRMT R40, R4, 0x9910, RZ ;  /* 0x0000991004287816 */ /* 0x000fc600000000ff */
[----:B------:R-:W-:Y:S01]  /*2b00*/  IMAD.MOV.U32 R37, RZ, RZ, R7 ;  /* 0x000000ffff257224 */ /* 0x000fe200078e0007 */
[----:B------:R-:W-:Y:S02]  /*2b10*/  SHF.R.S32.HI R7, RZ, 0x1f, R40 ;  /* 0x0000001fff077819 */ /* 0x000fe40000011428 */
[----:B---3--:R-:W-:Y:S02]  /*2b20*/  PRMT R10, R6, 0xbb32, RZ ;  /* 0x0000bb32060a7816 */ /* 0x008fe400000000ff */
[----:B------:R-:W-:Y:S02]  /*2b30*/  LOP3.LUT R26, R26, R7, RZ, 0x3c, !PT ;  /* 0x000000071a1a7212 */ /* 0x000fe400078e3cff */
[----:B------:R-:W-:Y:S02]  /*2b40*/  LOP3.LUT R33, R33, R10, RZ, 0x3c, !PT ;  /* 0x0000000a21217212 */ /* 0x000fe400078e3cff */
[----:B------:R-:W-:Y:S02]  /*2b50*/  SHF.R.S32.HI R10, RZ, 0x1f, R10 ;  /* 0x0000001fff0a7819 */ /* 0x000fe4000001140a */
[----:B------:R-:W-:-:S02]  /*2b60*/  PRMT R9, R6, 0x9910, RZ ;  /* 0x0000991006097816 */ /* 0x000fc400000000ff */
[----:B----4-:R-:W-:Y:S02]  /*2b70*/  PRMT R7, R38, 0xbb32, RZ ;  /* 0x0000bb3226077816 */ /* 0x010fe400000000ff */
[----:B------:R-:W-:Y:S02]  /*2b80*/  LOP3.LUT R29, R29, R10, RZ, 0x3c, !PT ;  /* 0x0000000a1d1d7212 */ /* 0x000fe400078e3cff */
[----:B------:R-:W-:Y:S02]  /*2b90*/  SHF.R.S32.HI R8, RZ, 0x1f, R37 ;  /* 0x0000001fff087819 */ /* 0x000fe40000011425 */
[----:B------:R-:W-:Y:S02]  /*2ba0*/  LOP3.LUT R34, R34, R9, RZ, 0x3c, !PT ;  /* 0x0000000922227212 */ /* 0x000fe400078e3cff */
[----:B------:R-:W-:Y:S02]  /*2bb0*/  MOV R10, R7 ;  /* 0x00000007000a7202 */ /* 0x000fe40000000f00 */
[----:B-----5:R-:W-:-:S02]  /*2bc0*/  PRMT R11, R5, 0xbb32, RZ ;  /* 0x0000bb32050b7816 */ /* 0x020fc400000000ff */
[----:B------:R-:W-:Y:S02]  /*2bd0*/  SHF.R.S32.HI R9, RZ, 0x1f, R9 ;  /* 0x0000001fff097819 */ /* 0x000fe40000011409 */
[----:B------:R-:W-:Y:S02]  /*2be0*/  LOP3.LUT R27, R27, R8, RZ, 0x3c, !PT ;  /* 0x000000081b1b7212 */ /* 0x000fe400078e3cff */
[----:B------:R-:W-:Y:S02]  /*2bf0*/  LOP3.LUT R15, R15, R10, RZ, 0x3c, !PT ;  /* 0x0000000a0f0f7212 */ /* 0x000fe400078e3cff */
[----:B------:R-:W-:Y:S01]  /*2c00*/  SHF.R.S32.HI R7, RZ, 0x1f, R10 ;  /* 0x0000001fff077819 */ /* 0x000fe2000001140a */
[----:B------:R-:W-:Y:S01]  /*2c10*/  IMAD.MOV.U32 R10, RZ, RZ, R11 ;  /* 0x000000ffff0a7224 */ /* 0x000fe200078e000b */
[----:B------:R-:W-:Y:S02]  /*2c20*/  PRMT R8, R38, 0x9910, RZ ;  /* 0x0000991026087816 */ /* 0x000fe400000000ff */
[----:B------:R-:W-:-:S02]  /*2c30*/  LOP3.LUT R28, R28, R9, RZ, 0x3c, !PT ;  /* 0x000000091c1c7212 */ /* 0x000fc400078e3cff */
[----:B------:R-:W-:Y:S02]  /*2c40*/  PRMT R9, R5, 0x9910, RZ ;  /* 0x0000991005097816 */ /* 0x000fe400000000ff */
[----:B------:R-:W-:Y:S02]  /*2c50*/  LOP3.LUT R35, R35, R8, RZ, 0x3c, !PT ;  /* 0x0000000823237212 */ /* 0x000fe400078e3cff */
[----:B------:R-:W-:Y:S02]  /*2c60*/  LOP3.LUT R20, R20, R7, RZ, 0x3c, !PT ;  /* 0x0000000714147212 */ /* 0x000fe400078e3cff */
[----:B------:R-:W-:Y:S02]  /*2c70*/  SHF.R.S32.HI R8, RZ, 0x1f, R8 ;  /* 0x0000001fff087819 */ /* 0x000fe40000011408 */
[----:B------:R-:W-:Y:S02]  /*2c80*/  SHF.R.S32.HI R7, RZ, 0x1f, R9 ;  /* 0x0000001fff077819 */ /* 0x000fe40000011409 */
[----:B------:R-:W-:-:S02]  /*2c90*/  SHF.R.S32.HI R11, RZ, 0x1f, R10 ;  /* 0x0000001fff0b7819 */ /* 0x000fc4000001140a */
        /* <DEDUP_REMOVED lines=8> */
[----:B------:R-:W-:Y:S05]  /*2d20*/  BSYNC.RECONVERGENT B1 ;  /* 0x0000000000017941 */ /* 0x000fea0003800200 */
.L_x_1753:
[C---:B------:R-:W-:Y:S02]  /*2d30*/  PRMT R8, R6.reuse, 0x7610, R8 ;  /* 0x0000761006087816 */ /* 0x040fe40000000008 */
[----:B------:R-:W-:Y:S02]  /*2d40*/  PRMT R9, R6, 0x7632, R9 ;  /* 0x0000763206097816 */ /* 0x000fe40000000009 */
[----:B------:R-:W-:Y:S02]  /*2d50*/  PRMT R37, R38, 0x7610, R37 ;  /* 0x0000761026257816 */ /* 0x000fe40000000025 */
[C---:B------:R-:W-:Y:S02]  /*2d60*/  PRMT R10, R4.reuse, 0x7610, R10 ;  /* 0x00007610040a7816 */ /* 0x040fe4000000000a */
[----:B------:R-:W-:Y:S02]  /*2d70*/  PRMT R11, R4, 0x7632, R11 ;  /* 0x00007632040b7816 */ /* 0x000fe4000000000b */
[----:B------:R-:W-:-:S02]  /*2d80*/  PRMT R38, R38, 0x7632, R38 ;  /* 0x0000763226267816 */ /* 0x000fc40000000026 */
[C---:B------:R-:W-:Y:S02]  /*2d90*/  PRMT R6, R5.reuse, 0x7610, R6 ;  /* 0x0000761005067816 */ /* 0x040fe40000000006 */
[----:B------:R-:W-:-:S07]  /*2da0*/  PRMT R7, R5, 0x7632, R7 ;  /* 0x0000763205077816 */ /* 0x000fce0000000007 */
.L_x_1752:
[----:B------:R-:W-:Y:S05]  /*2db0*/  BSYNC.RECONVERGENT B0 ;  /* 0x0000000000007941 */ /* 0x000fea0003800200 */
.L_x_1751:
        /* <DEDUP_REMOVED lines=35> */
.L_x_1756:
[----:B------:R-:W-:Y:S05]  /*2ff0*/  BSYNC.RECONVERGENT B0 ;  /* 0x0000000000007941 */ /* 0x000fea0003800200 */
.L_x_1755:
        /* <DEDUP_REMOVED lines=25> */
[----:B------:R-:W-:Y:S02]  /*3190*/  PRMT R8, R38, 0x9910, RZ ;  /* 0x0000991026087816 */ /* 0x000fe400000000ff */
[----:B------:R-:W-:Y:S02]  /*31a0*/  PRMT R4, R37, 0x9910, RZ ;  /* 0x0000991025047816 */ /* 0x000fe400000000ff */
[----:B------:R-:W-:Y:S02]  /*31b0*/  ISETP.GE.U32.AND P0, PT, R13, R30, PT ;  /* 0x0000001e0d00720c */ /* 0x000fe40003f06070 */
[----:B------:R-:W-:Y:S02]  /*31c0*/  SHF.R.S32.HI R5, RZ, 0x1f, R8 ;  /* 0x0000001fff057819 */ /* 0x000fe40000011408 */
[----:B------:R-:W-:Y:S02]  /*31d0*/  LOP3.LUT R35, R35, R4, RZ, 0x3c, !PT ;  /* 0x0000000423237212 */ /* 0x000fe400078e3cff */
[----:B------:R-:W-:-:S02]  /*31e0*/  LOP3.LUT R20, R20, R5, RZ, 0x3c, !PT ;  /* 0x0000000514147212 */ /* 0x000fc400078e3cff */
[----:B------:R-:W-:Y:S02]  /*31f0*/  SHF.R.S32.HI R4, RZ, 0x1f, R4 ;  /* 0x0000001fff047819 */ /* 0x000fe40000011404 */
[----:B------:R-:W-:Y:S02]  /*3200*/  LOP3.LUT R15, R15, R8, RZ, 0x3c, !PT ;  /* 0x000000080f0f7212 */ /* 0x000fe400078e3cff */
[----:B------:R-:W-:Y:S02]  /*3210*/  LOP3.LUT R21, R21, R4, RZ, 0x3c, !PT ;  /* 0x0000000415157212 */ /* 0x000fe400078e3cff */
[----:B------:R-:W-:Y:S02]  /*3220*/  @!P0 PRMT R6, R6, 0x9910, RZ ;  /* 0x0000991006068816 */ /* 0x000fe400000000ff */
[----:B------:R-:W-:Y:S02]  /*3230*/  @!P0 PRMT R9, R7, 0x9910, RZ ;  /* 0x0000991007098816 */ /* 0x000fe400000000ff */
[----:B------:R-:W-:-:S03]  /*3240*/  @!P0 MOV R7, R6 ;  /* 0x0000000600078202 */ /* 0x000fc60000000f00 */
[----:B------:R-:W-:Y:S01]  /*3250*/  @!P0 IMAD.MOV.U32 R6, RZ, RZ, R9 ;  /* 0x000000ffff068224 */ /* 0x000fe200078e0009 */
[----:B------:R-:W-:Y:S02]  /*3260*/  @!P0 SHF.R.S32.HI R5, RZ, 0x1f, R7 ;  /* 0x0000001fff058819 */ /* 0x000fe40000011407 */
[----:B------:R-:W-:Y:S02]  /*3270*/  @!P0 LOP3.LUT R14, R14, R7, RZ, 0x3c, !PT ;  /* 0x000000070e0e8212 */ /* 0x000fe400078e3cff */
[----:B------:R-:W-:Y:S02]  /*3280*/  @!P0 SHF.R.S32.HI R9, RZ, 0x1f, R6 ;  /* 0x0000001fff098819 */ /* 0x000fe40000011406 */
[----:B------:R-:W-:Y:S02]  /*3290*/  @!P0 LOP3.LUT R3, R3, R6, RZ, 0x3c, !PT ;  /* 0x0000000603038212 */ /* 0x000fe400078e3cff */
[----:B------:R-:W-:Y:S02]  /*32a0*/  @!P0 LOP3.LUT R12, R12, R5, RZ, 0x3c, !PT ;  /* 0x000000050c0c8212 */ /* 0x000fe400078e3cff */
[----:B------:R-:W-:-:S07]  /*32b0*/  @!P0 LOP3.LUT R0, R0, R9, RZ, 0x3c, !PT ;  /* 0x0000000900008212 */ /* 0x000fce00078e3cff */
.L_x_1758:
[----:B------:R-:W-:Y:S05]  /*32c0*/  BSYNC.RECONVERGENT B0 ;  /* 0x0000000000007941 */ /* 0x000fea0003800200 */
.L_x_1757:
        /* <DEDUP_REMOVED lines=9> */
.L_x_1750:
        /* <DEDUP_REMOVED lines=41> */
.L_x_1766:
        /* <DEDUP_REMOVED lines=305> */
.L_x_1762:
        /* <DEDUP_REMOVED lines=243> */
.L_x_1763:
        /* <DEDUP_REMOVED lines=243> */
.L_x_1764:
[----:B------:R-:W-:-:S04]  /*6760*/  LOP3.LUT R21, R30, 0xfffffffc, RZ, 0xc0, !PT ;  /* 0xfffffffc1e157812 */ /* 0x000fc800078ec0ff */
[----:B------:R-:W-:-:S05]  /*6770*/  IADD3 R20, P1, PT, R21, R22, RZ ;  /* 0x0000001615147210 */ /* 0x000fca0007f3e0ff */
[----:B------:R-:W-:-:S05]  /*6780*/  IMAD.X R21, RZ, RZ, R23, P1 ;  /* 0x000000ffff157224 */ /* 0x000fca00008e0617 */
[----:B------:R1:W2:Y:S01]  /*6790*/  LDG.E R20, desc[UR36][R20.64] ;  /* 0x0000002414147981 */ /* 0x0002a2000c1e1900 */
[----:B------:R-:W-:Y:S01]  /*67a0*/  IADD3 R43, PT, PT, R43, UR4, RZ ;  /* 0x000000042b2b7c10 */ /* 0x000fe2000fffe0ff */
[----:B------:R-:W-:-:S04]  /*67b0*/  IMAD.MOV.U32 R42, RZ, RZ, RZ ;  /* 0x000000ffff2a7224 */ /* 0x000fc800078e00ff */
[----:B------:R-:W-:-:S05]  /*67c0*/  IMAD.HI.U32 R26, R43, UR22, R42 ;  /* 0x000000162b1a7c27 */ /* 0x000fca000f8e002a */
[----:B-1----:R-:W-:-:S04]  /*67d0*/  SHF.R.U32.HI R21, RZ, UR23, R26 ;  /* 0x00000017ff157c19 */ /* 0x002fc8000801161a */
[----:B------:R-:W-:-:S05]  /*67e0*/  IADD3 R27, PT, PT, -R21, RZ, RZ ;  /* 0x000000ff151b7210 */ /* 0x000fca0007ffe1ff */
[----:B------:R-:W-:-:S04]  /*67f0*/  IMAD R30, R27, UR21, R43 ;  /* 0x000000151b1e7c24 */ /* 0x000fc8000f8e022b */
[----:B------:R-:W-:Y:S01]  /*6800*/  IMAD R30, R30, UR5, RZ ;  /* 0x000000051e1e7c24 */ /* 0x000fe2000f8e02ff */
[C---:B--2---:R-:W-:Y:S02]  /*6810*/  PRMT R35, R20.reuse, 0x7610, R35 ;  /* 0x0000761014237816 */ /* 0x044fe40000000023 */
[----:B------:R-:W-:Y:S01]  /*6820*/  PRMT R36, R20, 0x7632, R36 ;  /* 0x0000763214247816 */ /* 0x000fe20000000024 */
        /* <DEDUP_REMOVED lines=229> */
.L_x_1765:
[----:B------:R-:W-:-:S04]  /*7680*/  LOP3.LUT R21, R30, 0xfffffffc, RZ, 0xc0, !PT ;  /* 0xfffffffc1e157812 */ /* 0x000fc800078ec0ff */
[----:B------:R-:W-:-:S05]  /*7690*/  IADD3 R20, P1, PT, R21, R22, RZ ;  /* 0x0000001615147210 */ /* 0x000fca0007f3e0ff */
[----:B------:R-:W-:-:S05]  /*76a0*/  IMAD.X R21, RZ, RZ, R23, P1 ;  /* 0x000000ffff157224 */ /* 0x000fca00008e0617 */
[----:B------:R-:W2:Y:S02]  /*76b0*/  LDG.E R20, desc[UR36][R20.64] ;  /* 0x0000002414147981 */ /* 0x000ea4000c1e1900 */
[C---:B--2---:R-:W-:Y:S02]  /*76c0*/  PRMT R42, R20.reuse, 0x7610, R42 ;  /* 0x00007610142a7816 */ /* 0x044fe4000000002a */
[----:B------:R-:W-:-:S07]  /*76d0*/  PRMT R41, R20, 0x7632, R41 ;  /* 0x0000763214297816 */ /* 0x000fce0000000029 */
.L_x_1761:
[----:B------:R-:W2:Y:S01]  /*76e0*/  LDCU UR5, c[0x0][0x394] ;  /* 0x00007280ff0577ac */ /* 0x000ea20008000800 */
[----:B------:R-:W-:Y:S02]  /*76f0*/  PRMT R21, R37, 0x9910, RZ ;  /* 0x0000991025157816 */ /* 0x000fe400000000ff */
[----:B-1----:R-:W-:Y:S02]  /*7700*/  MOV R32, UR4 ;  /* 0x0000000400207c02 */ /* 0x002fe40008000f00 */
[----:B------:R-:W-:Y:S02]  /*7710*/  SHF.R.S32.HI R27, RZ, 0x1f, R21 ;  /* 0x0000001fff1b7819 */ /* 0x000fe40000011415 */
[----:B------:R-:W-:Y:S01]  /*7720*/  LOP3.LUT R10, R10, R21, RZ, 0x3c, !PT ;  /* 0x000000150a0a7212 */ /* 0x000fe200078e3cff */
[----:B------:R-:W-:Y:S01]  /*7730*/  IMAD R29, R32, 0x4, R29 ;  /* 0x00000004201d7824 */ /* 0x000fe200078e021d */
[----:B------:R-:W-:Y:S02]  /*7740*/  PRMT R21, R40, 0x9910, RZ ;  /* 0x0000991028157816 */ /* 0x000fe400000000ff */
[----:B------:R-:W-:-:S02]  /*7750*/  LOP3.LUT R0, R0, R27, RZ, 0x3c, !PT ;  /* 0x0000001b00007212 */ /* 0x000fc400078e3cff */
[----:B------:R-:W-:Y:S02]  /*7760*/  LOP3.LUT R12, R12, R21, RZ, 0x3c, !PT ;  /* 0x000000150c0c7212 */ /* 0x000fe400078e3cff */
[----:B------:R-:W-:Y:S01]  /*7770*/  SHF.R.S32.HI R27, RZ, 0x1f, R21 ;  /* 0x0000001fff1b7819 */ /* 0x000fe20000011415 */
[----:B------:R-:W-:Y:S01]  /*7780*/  IMAD R21, R32, 0x3, R29 ;  /* 0x0000000320157824 */ /* 0x000fe200078e021d */
[----:B------:R-:W-:Y:S02]  /*7790*/  PRMT R20, R38, 0x9910, RZ ;  /* 0x0000991026147816 */ /* 0x000fe400000000ff */
[----:B--2---:R-:W-:Y:S02]  /*77a0*/  MOV R30, UR5 ;  /* 0x00000005001e7c02 */ /* 0x004fe40008000f00 */
[----:B------:R-:W-:Y:S02]  /*77b0*/  LOP3.LUT R11, R11, R20, RZ, 0x3c, !PT ;  /* 0x000000140b0b7212 */ /* 0x000fe400078e3cff */
[----:B------:R-:W-:-:S02]  /*77c0*/  ISETP.GE.U32.AND P1, PT, R21, R30, PT ;  /* 0x0000001e1500720c */ /* 0x000fc40003f26070 */
[----:B------:R-:W-:Y:S02]  /*77d0*/  PRMT R26, R39, 0x9910, RZ ;  /* 0x00009910271a7816 */ /* 0x000fe400000000ff */
[----:B------:R-:W-:Y:S02]  /*77e0*/  SHF.R.S32.HI R20, RZ, 0x1f, R20 ;  /* 0x0000001fff147819 */ /* 0x000fe40000011414 */
[----:B------:R-:W-:Y:S02]  /*77f0*/  LOP3.LUT R13, R13, R26, RZ, 0x3c, !PT ;  /* 0x0000001a0d0d7212 */ /* 0x000fe400078e3cff */
[----:B------:R-:W-:Y:S02]  /*7800*/  LOP3.LUT R3, R3, R20, RZ, 0x3c, !PT ;  /* 0x0000001403037212 */ /* 0x000fe400078e3cff */
[----:B------:R-:W-:Y:S02]  /*7810*/  LOP3.LUT R4, R4, R27, RZ, 0x3c, !PT ;  /* 0x0000001b04047212 */ /* 0x000fe400078e3cff */
[----:B------:R-:W-:-:S02]  /*7820*/  SHF.R.S32.HI R26, RZ, 0x1f, R26 ;  /* 0x0000001fff1a7819 */ /* 0x000fc4000001141a */
[----:B------:R-:W-:Y:S02]  /*7830*/  PRMT R21, R35, 0x9910, RZ ;  /* 0x0000991023157816 */ /* 0x000fe400000000ff */
[----:B------:R-:W-:Y:S02]  /*7840*/  PRMT R20, R36, 0x9910, RZ ;  /* 0x0000991024147816 */ /* 0x000fe400000000ff */
[----:B------:R-:W-:Y:S02]  /*7850*/  PRMT R27, R42, 0x9910, RZ ;  /* 0x000099102a1b7816 */ /* 0x000fe400000000ff */
[----:B------:R-:W-:Y:S02]  /*7860*/  PRMT R43, R41, 0x9910, RZ ;  /* 0x00009910292b7816 */ /* 0x000fe400000000ff */
[----:B------:R-:W-:Y:S02]  /*7870*/  LOP3.LUT R5, R5, R26, RZ, 0x3c, !PT ;  /* 0x0000001a05057212 */ /* 0x000fe400078e3cff */
[----:B------:R-:W-:-:S02]  /*7880*/  LOP3.LUT R14, R14, R21, RZ, 0x3c, !PT ;  /* 0x000000150e0e7212 */ /* 0x000fc400078e3cff */
[----:B------:R-:W-:Y:S02]  /*7890*/  LOP3.LUT R15, R15, R20, RZ, 0x3c, !PT ;  /* 0x000000140f0f7212 */ /* 0x000fe400078e3cff */
[----:B------:R-:W-:Y:S02]  /*78a0*/  LOP3.LUT R24, R24, R27, RZ, 0x3c, !PT ;  /* 0x0000001b18187212 */ /* 0x000fe400078e3cff */
[----:B------:R-:W-:Y:S02]  /*78b0*/  SHF.R.S32.HI R21, RZ, 0x1f, R21 ;  /* 0x0000001fff157819 */ /* 0x000fe40000011415 */
[----:B------:R-:W-:Y:S02]  /*78c0*/  SHF.R.S32.HI R20, RZ, 0x1f, R20 ;  /* 0x0000001fff147819 */ /* 0x000fe40000011414 */
[----:B------:R-:W-:Y:S02]  /*78d0*/  SHF.R.S32.HI R27, RZ, 0x1f, R27 ;  /* 0x0000001fff1b7819 */ /* 0x000fe4000001141b */
[----:B------:R-:W-:-:S02]  /*78e0*/  SHF.R.S32.HI R26, RZ, 0x1f, R43 ;  /* 0x0000001fff1a7819 */ /* 0x000fc4000001142b */
[----:B------:R-:W-:Y:S02]  /*78f0*/  LOP3.LUT R28, R28, R43, RZ, 0x3c, !PT ;  /* 0x0000002b1c1c7212 */ /* 0x000fe400078e3cff */
[----:B------:R-:W-:Y:S02]  /*7900*/  LOP3.LUT R6, R6, R21, RZ, 0x3c, !PT ;  /* 0x0000001506067212 */ /* 0x000fe400078e3cff */
[----:B------:R-:W-:Y:S02]  /*7910*/  LOP3.LUT R7, R7, R20, RZ, 0x3c, !PT ;  /* 0x0000001407077212 */ /* 0x000fe400078e3cff */
[----:B------:R-:W-:Y:S02]  /*7920*/  LOP3.LUT R8, R8, R27, RZ, 0x3c, !PT ;  /* 0x0000001b08087212 */ /* 0x000fe400078e3cff */
[----:B------:R-:W-:Y:S01]  /*7930*/  LOP3.LUT R9, R9, R26, RZ, 0x3c, !PT ;  /* 0x0000001a09097212 */ /* 0x000fe200078e3cff */
[----:B------:R-:W-:Y:S06]  /*7940*/  @!P1 BRA `(.L_x_1766) ;  /* 0xffffffbc00289947 */ /* 0x000fec000383ffff */
.L_x_1760:
[----:B0-----:R-:W-:Y:S05]  /*7950*/  BSYNC.RECONVERGENT B0 ;  /* 0x0000000000007941 */ /* 0x001fea0003800200 */
.L_x_1759:
[----:B------:R-:W-:Y:S01]  /*7960*/  ISETP.GE.U32.AND P0, PT, R29, R30, PT ;  /* 0x0000001e1d00720c */ /* 0x000fe20003f06070 */
[----:B------:R-:W-:Y:S01]  /*7970*/  BSSY.RECONVERGENT B0, `(.L_x_1767) ;  /* 0x000047e000007945 */ /* 0x000fe20003800200 */
[----:B------:R-:W-:Y:S02]  /*7980*/  PRMT R27, R36, 0x7610, R27 ;  /* 0x00007610241b7816 */ /* 0x000fe4000000001b */
[----:B------:R-:W-:-:S09]  /*7990*/  PRMT R26, R35, 0x7610, R26 ;  /* 0x00007610231a7816 */ /* 0x000fd2000000001a */
[----:B------:R-:W-:Y:S05]  /*79a0*/  @P0 BRA `(.L_x_1768) ;  /* 0x0000004400e80947 */ /* 0x000fea0003800000 */
        /* <DEDUP_REMOVED lines=281> */
.L_x_1770:
[----:B------:R-:W-:Y:S02]  /*8b40*/  SHF.R.U32.HI R20, RZ, 0x2, R31 ;  /* 0x00000002ff147819 */ /* 0x000fe4000001161f */
[----:B------:R-:W-:-:S07]  /*8b50*/  MOV R21, RZ ;  /* 0x000000ff00157202 */ /* 0x000fce0000000f00 */
.L_x_1769:
        /* <DEDUP_REMOVED lines=286> */
.L_x_1772:
[----:B------:R-:W-:Y:S01]  /*9d40*/  SHF.R.U32.HI R44, RZ, 0x2, R31 ;  /* 0x00000002ff2c7819 */ /* 0x000fe2000001161f */
[----:B------:R-:W-:-:S07]  /*9d50*/  IMAD.MOV.U32 R45, RZ, RZ, RZ ;  /* 0x000000ffff2d7224 */ /* 0x000fce00078e00ff */
.L_x_1771:
        /* <DEDUP_REMOVED lines=283> */
.L_x_1774:
[----:B------:R-:W-:Y:S01]  /*af10*/  SHF.R.U32.HI R26, RZ, 0x2, R31 ;  /* 0x00000002ff1a7819 */ /* 0x000fe2000001161f */
[----:B------:R-:W-:-:S07]  /*af20*/  IMAD.MOV.U32 R27, RZ, RZ, RZ ;  /* 0x000000ffff1b7224 */ /* 0x000fce00078e00ff */
.L_x_1773:
        /* <DEDUP_REMOVED lines=283> */
.L_x_1776:
[----:B------:R-:W-:Y:S01]  /*c0e0*/  SHF.R.U32.HI R20, RZ, 0x2, R31 ;  /* 0x00000002ff147819 */ /* 0x000fe2000001161f */
[----:B------:R-:W-:-:S07]  /*c0f0*/  IMAD.MOV.U32 R21, RZ, RZ, RZ ;  /* 0x000000ffff157224 */ /* 0x000fce00078e00ff */
.L_x_1775:
[----:B------:R-:W-:-:S04]  /*c100*/  LEA R34, P0, R20, R34, 0x2 ;  /* 0x0000002214227211 */ /* 0x000fc800078010ff */
[----:B------:R-:W-:-:S05]  /*c110*/  LEA.HI.X R35, R20, R33, R21, 0x2, P0 ;  /* 0x0000002114237211 */ /* 0x000fca00000f1415 */
[----:B------:R-:W2:Y:S02]  /*c120*/  LDG.E R34, desc[UR36][R34.64] ;  /* 0x0000002422227981 */ /* 0x000ea4000c1e1900 */
[C---:B--2---:R-:W-:Y:S02]  /*c130*/  PRMT R42, R34.reuse, 0x7610, R42 ;  /* 0x00007610222a7816 */ /* 0x044fe4000000002a */
[----:B------:R-:W-:-:S07]  /*c140*/  PRMT R41, R34, 0x7632, R41 ;  /* 0x0000763222297816 */ /* 0x000fce0000000029 */
.L_x_1768:
[----:B------:R-:W-:Y:S05]  /*c150*/  BSYNC.RECONVERGENT B0 ;  /* 0x0000000000007941 */ /* 0x000fea0003800200 */
.L_x_1767:
[----:B------:R-:W-:Y:S01]  /*c160*/  ISETP.GE.U32.AND P0, PT, R29, R30, PT ;  /* 0x0000001e1d00720c */ /* 0x000fe20003f06070 */
[----:B------:R-:W-:-:S12]  /*c170*/  BSSY.RECONVERGENT B0, `(.L_x_1777) ;  /* 0x000002a000007945 */ /* 0x000fd80003800200 */
[----:B------:R-:W-:Y:S05]  /*c180*/  @P0 BRA `(.L_x_1778) ;  /* 0x0000000000a00947 */ /* 0x000fea0003800000 */
        /* <DEDUP_REMOVED lines=26> */
[----:B------:R-:W-:Y:S02]  /*c330*/  LOP3.LUT R15, R15, R20, RZ, 0x3c, !PT ;  /* 0x000000140f0f7212 */ /* 0x000fe400078e3cff */
[----:B------:R-:W-:-:S02]  /*c340*/  LOP3.LUT R14, R14, R21, RZ, 0x3c, !PT ;  /* 0x000000150e0e7212 */ /* 0x000fc400078e3cff */
[----:B------:R-:W-:Y:S02]  /*c350*/  SHF.R.S32.HI R21, RZ, 0x1f, R21 ;  /* 0x0000001fff157819 */ /* 0x000fe40000011415 */
[----:B------:R-:W-:Y:S02]  /*c360*/  SHF.R.S32.HI R20, RZ, 0x1f, R20 ;  /* 0x0000001fff147819 */ /* 0x000fe40000011414 */
[----:B------:R-:W-:Y:S02]  /*c370*/  LOP3.LUT R6, R6, R21, RZ, 0x3c, !PT ;  /* 0x0000001506067212 */ /* 0x000fe400078e3cff */
[----:B------:R-:W-:Y:S02]  /*c380*/  @!P0 PRMT R23, R42, 0x9910, RZ ;  /* 0x000099102a178816 */ /* 0x000fe400000000ff */
[----:B------:R-:W-:Y:S02]  /*c390*/  @!P0 PRMT R27, R41, 0x9910, RZ ;  /* 0x00009910291b8816 */ /* 0x000fe400000000ff */
[----:B------:R-:W-:-:S02]  /*c3a0*/  LOP3.LUT R7, R7, R20, RZ, 0x3c, !PT ;  /* 0x0000001407077212 */ /* 0x000fc400078e3cff */
[----:B------:R-:W-:Y:S02]  /*c3b0*/  @!P0 SHF.R.S32.HI R21, RZ, 0x1f, R23 ;  /* 0x0000001fff158819 */ /* 0x000fe40000011417 */
[----:B------:R-:W-:Y:S02]  /*c3c0*/  @!P0 SHF.R.S32.HI R20, RZ, 0x1f, R27 ;  /* 0x0000001fff148819 */ /* 0x000fe4000001141b */
[----:B------:R-:W-:Y:S02]  /*c3d0*/  @!P0 LOP3.LUT R24, R24, R23, RZ, 0x3c, !PT ;  /* 0x0000001718188212 */ /* 0x000fe400078e3cff */
[----:B------:R-:W-:Y:S02]  /*c3e0*/  @!P0 LOP3.LUT R28, R28, R27, RZ, 0x3c, !PT ;  /* 0x0000001b1c1c8212 */ /* 0x000fe400078e3cff */
[----:B------:R-:W-:Y:S02]  /*c3f0*/  @!P0 LOP3.LUT R8, R8, R21, RZ, 0x3c, !PT ;  /* 0x0000001508088212 */ /* 0x000fe400078e3cff */
[----:B------:R-:W-:-:S07]  /*c400*/  @!P0 LOP3.LUT R9, R9, R20, RZ, 0x3c, !PT ;  /* 0x0000001409098212 */ /* 0x000fce00078e3cff */
.L_x_1778:
[----:B------:R-:W-:Y:S05]  /*c410*/  BSYNC.RECONVERGENT B0 ;  /* 0x0000000000007941 */ /* 0x000fea0003800200 */
.L_x_1777:
        /* <DEDUP_REMOVED lines=8> */
.L_x_1729:
[----:B------:R-:W-:Y:S05]  /*c4a0*/  BSYNC.RECONVERGENT B6 ;  /* 0x0000000000067941 */ /* 0x000fea0003800200 */
.L_x_1728:
        /* <DEDUP_REMOVED lines=9> */
[----:B------:R-:W-:Y:S02]  /*c540*/  VIADD R3, R0, 0x10 ;  /* 0x0000001000037836 */ /* 0x000fe40000000000 */
[----:B------:R-:W3:Y:S01]  /*c550*/  LDC R10, c[0x0][0x364] ;  /* 0x0000d900ff0a7b82 */ /* 0x000ee20000000800 */
[----:B--2---:R-:W-:-:S02]  /*c560*/  IMAD R0, R16, R8, R25 ;  /* 0x0000000810007224 */ /* 0x004fc400078e0219 */
[----:B-1----:R-:W-:Y:S01]  /*c570*/  LEA R3, R4, R3, 0x18 ;  /* 0x0000000304037211 */ /* 0x002fe200078ec0ff */
[----:B------:R-:W-:Y:S01]  /*c580*/  IMAD.MOV.U32 R4, RZ, RZ, R14 ;  /* 0x000000ffff047224 */ /* 0x000fe200078e000e */
[----:B---3--:R-:W-:Y:S02]  /*c590*/  ISETP.GE.U32.AND P0, PT, R10, 0x2, PT ;  /* 0x000000020a00780c */ /* 0x008fe40003f06070 */
[----:B------:R-:W-:-:S05]  /*c5a0*/  LEA R9, R0, R3, 0x4 ;  /* 0x0000000300097211 */ /* 0x000fca00078e20ff */
[----:B------:R1:W-:Y:S06]  /*c5b0*/  STS.128 [R9], R4 ;  /* 0x0000000409007388 */ /* 0x0003ec0000000c00 */
[----:B------:R-:W-:Y:S05]  /*c5c0*/  @!P0 BRA `(.L_x_1779) ;  /* 0x0000000000648947 */ /* 0x000fea0003800000 */
[----:B------:R-:W-:-:S07]  /*c5d0*/  IMAD.MOV.U32 R0, RZ, RZ, R10 ;  /* 0x000000ffff007224 */ /* 0x000fce00078e000a */
.L_x_1782:
[----:B------:R-:W-:Y:S01]  /*c5e0*/  SHF.R.U32.HI R11, RZ, 0x1, R0 ;  /* 0x00000001ff0b7819 */ /* 0x000fe20000011600 */
[----:B------:R-:W-:Y:S05]  /*c5f0*/  WARPSYNC.ALL ;  /* 0x0000000000007948 */ /* 0x000fea0003800000 */
[----:B-1----:R-:W-:Y:S01]  /*c600*/  IADD3 R5, PT, PT, R11, R16, RZ ;  /* 0x000000100b057210 */ /* 0x002fe20007ffe0ff */
        /* <DEDUP_REMOVED lines=18> */
.L_x_1781:
[----:B------:R-:W-:Y:S05]  /*c730*/  BSYNC.RECONVERGENT B0 ;  /* 0x0000000000007941 */ /* 0x000fea0003800200 */
.L_x_1780:
[----:B------:R-:W-:Y:S01]  /*c740*/  MOV R0, R11 ;  /* 0x0000000b00007202 */ /* 0x000fe20000000f00 */
[----:B------:R-:W-:Y:S06]  /*c750*/  @P1 BRA `(.L_x_1782) ;  /* 0xfffffffc00a01947 */ /* 0x000fec000383ffff */
.L_x_1779:
        /* <DEDUP_REMOVED lines=9> */
[----:B------:R-:W-:Y:S01]  /*c7f0*/  IMAD R0, R16, R8, R25 ;  /* 0x0000000810007224 */ /* 0x000fe200078e0219 */
[----:B------:R-:W-:Y:S01]  /*c800*/  UIADD3 UR4, UPT, UPT, UR4, 0x10, URZ ;  /* 0x0000001004047890 */ /* 0x000fe2000fffe0ff */
[----:B-1----:R-:W-:Y:S01]  /*c810*/  MOV R4, R14 ;  /* 0x0000000e00047202 */ /* 0x002fe20000000f00 */
[----:B------:R-:W-:Y:S01]  /*c820*/  IMAD.MOV.U32 R5, RZ, RZ, R15 ;  /* 0x000000ffff057224 */ /* 0x000fe200078e000f */
[----:B------:R-:W-:Y:S01]  /*c830*/  MOV R6, R28 ;  /* 0x0000001c00067202 */ /* 0x000fe20000000f00 */
[----:B------:R-:W-:Y:S01]  /*c840*/  IMAD.MOV.U32 R7, RZ, RZ, R29 ;  /* 0x000000ffff077224 */ /* 0x000fe200078e001d */
[----:B------:R-:W-:Y:S01]  /*c850*/  ISETP.GE.U32.AND P0, PT, R8, 0x40, PT ;  /* 0x000000400800780c */ /* 0x000fe20003f06070 */
[----:B--2---:R-:W-:-:S06]  /*c860*/  ULEA UR4, UR5, UR4, 0x18 ;  /* 0x0000000405047291 */ /* 0x004fcc000f8ec0ff */
[----:B------:R-:W-:Y:S01]  /*c870*/  LEA R3, R0, UR4, 0x4 ;  /* 0x0000000400037c11 */ /* 0x000fe2000f8e20ff */
[----:B------:R-:W-:-:S04]  /*c880*/  HFMA2 R0, -RZ, RZ, 0, 1.9073486328125e-06 ;  /* 0x00000020ff007431 */ /* 0x000fc800000001ff */
[----:B------:R2:W-:Y:S01]  /*c890*/  STS.128 [R3], R4 ;  /* 0x0000000403007388 */ /* 0x0005e20000000c00 */
[----:B------:R-:W-:Y:S05]  /*c8a0*/  @!P0 BRA `(.L_x_1784) ;  /* 0x0000000000608947 */ /* 0x000fea0003800000 */
[----:B--2---:R-:W-:-:S07]  /*c8b0*/  IMAD.MOV.U32 R4, RZ, RZ, R8 ;  /* 0x000000ffff047224 */ /* 0x004fce00078e0008 */
.L_x_1787:
        /* <DEDUP_REMOVED lines=9> */
[----:B------:R-:W-:-:S06]  /*c950*/  IMAD R4, R10, 0x10, R3 ;  /* 0x000000100a047824 */ /* 0x000fcc00078e0203 */
        /* <DEDUP_REMOVED lines=10> */
.L_x_1786:
[----:B------:R-:W-:Y:S05]  /*ca00*/  BSYNC.RECONVERGENT B0 ;  /* 0x0000000000007941 */ /* 0x000fea0003800200 */
.L_x_1785:
[----:B-1----:R-:W-:Y:S01]  /*ca10*/  MOV R4, R10 ;  /* 0x0000000a00047202 */ /* 0x002fe20000000f00 */
[----:B------:R-:W-:Y:S06]  /*ca20*/  @P1 BRA `(.L_x_1787) ;  /* 0xfffffffc00a41947 */ /* 0x000fec000383ffff */
.L_x_1784:
[----:B------:R-:W-:Y:S01]  /*ca30*/  ISETP.GE.U32.AND P0, PT, R0, 0x2, PT ;  /* 0x000000020000780c */ /* 0x000fe20003f06070 */
[----:B------:R-:W-:Y:S05]  /*ca40*/  WARPSYNC.ALL ;  /* 0x0000000000007948 */ /* 0x000fea0003800000 */
[----:B------:R-:W-:Y:S07]  /*ca50*/  BAR.SYNC.DEFER_BLOCKING 0x0 ;  /* 0x0000000000007b1d */ /* 0x000fee0000010000 */
[----:B------:R-:W-:Y:S05]  /*ca60*/  @!P0 BRA `(.L_x_1783) ;  /* 0x0000000000308947 */ /* 0x000fea0003800000 */
[----:B--2---:R-:W-:-:S07]  /*ca70*/  IMAD.MOV.U32 R3, RZ, RZ, 0x1 ;  /* 0x00000001ff037424 */ /* 0x004fce00078e00ff */
.L_x_1788:
[----:B-1----:R-:W1:Y:S04]  /*ca80*/  SHFL.DOWN PT, R4, R15, R3, 0x1f ;  /* 0x08001f030f047589 */ /* 0x002e6800000e0000 */
        /* <DEDUP_REMOVED lines=10> */
.L_x_1783:
        /* <DEDUP_REMOVED lines=9> */
[----:B-12---:R-:W-:Y:S02]  /*cbc0*/  HFMA2 R4, -RZ, RZ, 0, 0 ;  /* 0x00000000ff047431 */ /* 0x006fe400000001ff */
[----:B------:R-:W-:Y:S01]  /*cbd0*/  IMAD.MOV.U32 R5, RZ, RZ, R19 ;  /* 0x000000ffff057224 */ /* 0x000fe200078e0013 */
        /* <DEDUP_REMOVED lines=271> */
.L_x_1789:
[----:B------:R-:W-:Y:S01]  /*dcd0*/  IMAD.MOV.U32 R22, RZ, RZ, RZ ;  /* 0x000000ffff167224 */ /* 0x000fe200078e00ff */
        /* <DEDUP_REMOVED lines=275> */
.L_x_1790:
[----:B-12---:R-:W1:Y:S01]  /*ee10*/  LDC.64 R6, c[0x0][0x778] ;  /* 0x0001de00ff067b82 */ /* 0x006e620000000a00 */
        /* <DEDUP_REMOVED lines=9> */
[----:B------:R-:W1:Y:S01]  /*eeb0*/  LDCU UR6, c[0x0][0x3b4] ;  /* 0x00007680ff0677ac */ /* 0x000e620008000800 */
[----:B------:R-:W-:Y:S01]  /*eec0*/  MOV R23, RZ ;  /* 0x000000ff00177202 */ /* 0x000fe20000000f00 */
        /* <DEDUP_REMOVED lines=280> */
.L_x_1792:
        /* <DEDUP_REMOVED lines=276> */
.L_x_1793:
        /* <DEDUP_REMOVED lines=21> */
[----:B------:R1:W-:Y:S04]  /*112e0*/  STG.E.64 desc[UR36][R2.64], R14 ;  /* 0x0000000e02007986 */ /* 0x0003e8000c101b24 */
[----:B------:R1:W-:Y:S02]  /*112f0*/  STG.E.64 desc[UR36][R2.64+0x8], R28 ;  /* 0x0000081c02007986 */ /* 0x0003e4000c101b24 */
.L_x_1795:
[----:B------:R-:W-:Y:S05]  /*11300*/  BSYNC.RECONVERGENT B0 ;  /* 0x0000000000007941 */ /* 0x000fea0003800200 */
.L_x_1794:
        /* <DEDUP_REMOVED lines=31> */
[----:B-1----:R-:W-:-:S04]  /*11500*/  IADD3 R0, PT, PT, R0, R9, RZ ;  /* 0x0000000900007210 */ /* 0x002fc80007ffe0ff */
[----:B------:R-:W-:-:S04]  /*11510*/  ISETP.NE.AND P1, PT, R0, UR4, PT ;  /* 0x0000000400007c0c */ /* 0x000fc8000bf25270 */
[----:B------:R-:W-:-:S05]  /*11520*/  SEL R0, RZ, 0x1, P1 ;  /* 0x00000001ff007807 */ /* 0x000fca0000800000 */
[----:B------:R2:W-:Y:S04]  /*11530*/  STS.U8 [UR5], R0 ;  /* 0x00000000ff007988 */ /* 0x0005e80008000005 */
.L_x_1797:
[----:B------:R-:W-:Y:S05]  /*11540*/  BSYNC.RECONVERGENT B0 ;  /* 0x0000000000007941 */ /* 0x000fea0003800200 */
.L_x_1796:
        /* <DEDUP_REMOVED lines=18> */
[----:B------:R-:W1:Y:S01]  /*11670*/  LDCU.64 UR10, c[0x0][0x388] ;  /* 0x00007100ff0a77ac */ /* 0x000e620008000a00 */
[----:B--2---:R-:W-:Y:S01]  /*11680*/  UISETP.NE.AND UP0, UPT, UR5, URZ, UPT ;  /* 0x000000ff0500728c */ /* 0x004fe2000bf05270 */
[----:B-1----:R-:W-:Y:S01]  /*11690*/  IMAD.U32 R2, RZ, RZ, UR10 ;  /* 0x0000000aff027e24 */ /* 0x002fe2000f8e00ff */
[----:B------:R-:W-:-:S07]  /*116a0*/  MOV R3, UR11 ;  /* 0x0000000b00037c02 */ /* 0x000fce0008000f00 */
        /* <DEDUP_REMOVED lines=11> */
[----:B------:R-:W-:Y:S01]  /*11760*/  IMAD.U32 R18, RZ, RZ, UR10 ;  /* 0x0000000aff127e24 */ /* 0x000fe2000f8e00ff */
[----:B------:R-:W-:-:S05]  /*11770*/  MOV R19, UR11 ;  /* 0x0000000b00137c02 */ /* 0x000fca0008000f00 */
[----:B------:R-:W3:Y:S01]  /*11780*/  LDC.64 R12, c[0x0][0x780] ;  /* 0x0001e000ff0c7b82 */ /* 0x000ee20000000a00 */
[----:B-1----:R-:W-:Y:S02]  /*11790*/  IMAD R17, R17, UR7, RZ ;  /* 0x0000000711117c24 */ /* 0x002fe4000f8e02ff */
[----:B--2---:R-:W-:-:S07]  /*117a0*/  IMAD R15, R15, UR5, RZ ;  /* 0x000000050f0f7c24 */ /* 0x004fce000f8e02ff */
.L_x_1802:
[----:B------:R-:W-:-:S04]  /*117b0*/  IMAD.IADD R7, R17, 0x1, R0 ;  /* 0x0000000111077824 */ /* 0x000fc800078e0200 */
        /* <DEDUP_REMOVED lines=11> */
.L_x_1801:
[----:B------:R-:W-:Y:S05]  /*11870*/  BRA `(.L_x_1800) ;  /* 0x0000000000647947 */ /* 0x000fea0003800000 */
.L_x_1799:
[----:B------:R-:W1:Y:S01]  /*11880*/  LDCU UR7, c[0x0][0x3a4] ;  /* 0x00007480ff0777ac */ /* 0x000e620008000800 */
[----:B------:R-:W-:Y:S01]  /*11890*/  IMAD.U32 R18, RZ, RZ, UR10 ;  /* 0x0000000aff127e24 */ /* 0x000fe2000f8e00ff */
[----:B------:R-:W-:Y:S02]  /*118a0*/  MOV R19, UR11 ;  /* 0x0000000b00137c02 */ /* 0x000fe40008000f00 */
[----:B-1----:R-:W-:-:S13]  /*118b0*/  ISETP.GE.U32.AND P1, PT, R16, UR7, PT ;  /* 0x0000000710007c0c */ /* 0x002fda000bf26070 */
[----:B------:R-:W-:Y:S05]  /*118c0*/  @P1 BRA `(.L_x_1800) ;  /* 0x0000000000501947 */ /* 0x000fea0003800000 */
[----:B------:R-:W1:Y:S01]  /*118d0*/  LDCU UR5, c[0x0][0x374] ;  /* 0x00006e80ff0577ac */ /* 0x000e620008000800 */
[----:B------:R-:W2:Y:S01]  /*118e0*/  LDC R14, c[0x0][0x360] ;  /* 0x0000d800ff0e7b82 */ /* 0x000ea20000000800 */
[----:B------:R-:W-:Y:S01]  /*118f0*/  IMAD.U32 R18, RZ, RZ, UR10 ;  /* 0x0000000aff127e24 */ /* 0x000fe2000f8e00ff */
[----:B------:R-:W-:Y:S01]  /*11900*/  MOV R19, UR11 ;  /* 0x0000000b00137c02 */ /* 0x000fe20008000f00 */
[----:B------:R-:W-:-:S05]  /*11910*/  IMAD.MOV.U32 R0, RZ, RZ, R16 ;  /* 0x000000ffff007224 */ /* 0x000fca00078e0010 */
[----:B------:R-:W3:Y:S08]  /*11920*/  LDC.64 R12, c[0x0][0x780] ;  /* 0x0001e000ff0c7b82 */ /* 0x000ef00000000a00 */
[----:B------:R-:W4:Y:S01]  /*11930*/  LDC R15, c[0x0][0x364] ;  /* 0x0000d900ff0f7b82 */ /* 0x000f220000000800 */
[----:B-1----:R-:W-:-:S07]  /*11940*/  IMAD R17, R17, UR5, RZ ;  /* 0x0000000511117c24 */ /* 0x002fce000f8e02ff */
.L_x_1803:
[----:B------:R-:W-:-:S05]  /*11950*/  IADD3 R6, PT, PT, R17, R0, RZ ;  /* 0x0000000011067210 */ /* 0x000fca0007ffe0ff */
[----:B--2---:R-:W-:-:S04]  /*11960*/  IMAD R7, R6, R14, R25 ;  /* 0x0000000e06077224 */ /* 0x004fc800078e0219 */
[----:B---3--:R-:W-:-:S05]  /*11970*/  IMAD.WIDE.U32 R6, R7, 0x10, R12 ;  /* 0x0000001007067825 */ /* 0x008fca00078e000c */
[----:B------:R-:W2:Y:S04]  /*11980*/  LDG.E.64 R8, desc[UR36][R6.64] ;  /* 0x0000002406087981 */ /* 0x000ea8000c1e1b00 */
[----:B------:R-:W3:Y:S01]  /*11990*/  LDG.E.64 R10, desc[UR36][R6.64+0x8] ;  /* 0x00000824060a7981 */ /* 0x000ee2000c1e1b00 */
[----:B----4-:R-:W-:-:S05]  /*119a0*/  IMAD.IADD R0, R15, 0x1, R0 ;  /* 0x000000010f007824 */ /* 0x010fca00078e0200 */
[----:B------:R-:W-:Y:S02]  /*119b0*/  ISETP.GE.U32.AND P1, PT, R0, UR7, PT ;  /* 0x0000000700007c0c */ /* 0x000fe4000bf26070 */
[----:B--2---:R-:W-:Y:S02]  /*119c0*/  LOP3.LUT R2, R8, R2, RZ, 0x3c, !PT ;  /* 0x0000000208027212 */ /* 0x004fe400078e3cff */
[----:B------:R-:W-:Y:S02]  /*119d0*/  LOP3.LUT R3, R9, R3, RZ, 0x3c, !PT ;  /* 0x0000000309037212 */ /* 0x000fe400078e3cff */
[----:B---3--:R-:W-:Y:S02]  /*119e0*/  LOP3.LUT R18, R10, R18, RZ, 0x3c, !PT ;  /* 0x000000120a127212 */ /* 0x008fe400078e3cff */
[----:B------:R-:W-:-:S05]  /*119f0*/  LOP3.LUT R19, R11, R19, RZ, 0x3c, !PT ;  /* 0x000000130b137212 */ /* 0x000fca00078e3cff */
[----:B------:R-:W-:Y:S05]  /*11a00*/  @!P1 BRA `(.L_x_1803) ;  /* 0xfffffffc00d09947 */ /* 0x000fea000383ffff */
.L_x_1800:
[----:B------:R-:W-:Y:S05]  /*11a10*/  BSYNC.RECONVERGENT B0 ;  /* 0x0000000000007941 */ /* 0x000fea0003800200 */
.L_x_1798:
[----:B------:R-:W1:Y:S01]  /*11a20*/  LDCU UR5, c[0x0][0x360] ;  /* 0x00006c00ff0577ac */ /* 0x000e620008000800 */
[----:B------:R-:W-:Y:S01]  /*11a30*/  MOV R8, R2 ;  /* 0x0000000200087202 */ /* 0x000fe20000000f00 */
[----:B------:R-:W-:Y:S01]  /*11a40*/  IMAD.MOV.U32 R9, RZ, RZ, R3 ;  /* 0x000000ffff097224 */ /* 0x000fe200078e0003 */
[----:B------:R-:W-:Y:S01]  /*11a50*/  MOV R10, R18 ;  /* 0x00000012000a7202 */ /* 0x000fe20000000f00 */
[----:B------:R-:W-:Y:S01]  /*11a60*/  UIADD3 UR4, UPT, UPT, UR4, 0x10, URZ ;  /* 0x0000001004047890 */ /* 0x000fe2000fffe0ff */
[----:B------:R-:W-:-:S03]  /*11a70*/  IMAD.MOV.U32 R11, RZ, RZ, R19 ;  /* 0x000000ffff0b7224 */ /* 0x000fc600078e0013 */
        /* <DEDUP_REMOVED lines=8> */
.L_x_1807:
        /* <DEDUP_REMOVED lines=19> */
.L_x_1806:
[----:B------:R-:W-:Y:S05]  /*11c30*/  BSYNC.RECONVERGENT B0 ;  /* 0x0000000000007941 */ /* 0x000fea0003800200 */
.L_x_1805:
[----:B------:R-:W-:-:S03]  /*11c40*/  UISETP.GT.U32.AND UP0, UPT, UR4, 0x3, UPT ;  /* 0x000000030400788c */ /* 0x000fc6000bf04070 */
[----:B------:R-:W-:-:S06]  /*11c50*/  UMOV UR4, UR7 ;  /* 0x0000000700047c82 */ /* 0x000fcc0008000000 */
[----:B------:R-:W-:Y:S05]  /*11c60*/  BRA.U UP0, `(.L_x_1807) ;  /* 0xfffffffd00a47547 */ /* 0x000fea000b83ffff */
.L_x_1804:
[----:B------:R-:W3:Y:S02]  /*11c70*/  LDCU UR4, c[0x0][0x3a8] ;  /* 0x00007500ff0477ac */ /* 0x000ee40008000800 */
[----:B---3--:R-:W-:-:S09]  /*11c80*/  UISETP.NE.AND UP0, UPT, UR4, URZ, UPT ;  /* 0x000000ff0400728c */ /* 0x008fd2000bf05270 */
[----:B------:R-:W-:Y:S05]  /*11c90*/  BRA.U !UP0, `(.L_x_1808) ;  /* 0x0000000108b47547 */ /* 0x000fea000b800000 */
[----:B------:R-:W-:Y:S02]  /*11ca0*/  UISETP.GE.U32.AND UP0, UPT, UR5, 0x21, UPT ;  /* 0x000000210500788c */ /* 0x000fe4000bf06070 */
[----:B------:R-:W-:-:S07]  /*11cb0*/  UMOV UR4, UR5 ;  /* 0x0000000500047c82 */ /* 0x000fce0008000000 */
[----:B------:R-:W-:Y:S05]  /*11cc0*/  BRA.U !UP0, `(.L_x_1809) ;  /* 0x00000001086c7547 */ /* 0x000fea000b800000 */
[----:B------:R-:W-:Y:S01]  /*11cd0*/  IMAD.MOV.U32 R16, RZ, RZ, R2 ;  /* 0x000000ffff107224 */ /* 0x000fe200078e0002 */
[----:B------:R-:W-:Y:S01]  /*11ce0*/  MOV R17, R3 ;  /* 0x0000000300117202 */ /* 0x000fe20000000f00 */
[----:B------:R-:W-:Y:S01]  /*11cf0*/  UISETP.GE.U32.AND UP0, UPT, UR5, 0x40, UPT ;  /* 0x000000400500788c */ /* 0x000fe2000bf06070 */
[----:B------:R-:W-:-:S03]  /*11d00*/  UMOV UR4, 0x20 ;  /* 0x0000002000047882 */ /* 0x000fc60000000000 */
[----:B------:R3:W-:Y:S05]  /*11d10*/  STS.128 [R7], R16 ;  /* 0x0000001007007388 */ /* 0x0007ea0000000c00 */
[----:B------:R-:W-:Y:S05]  /*11d20*/  BRA.U !UP0, `(.L_x_1809) ;  /* 0x0000000108547547 */ /* 0x000fea000b800000 */
[----:B------:R-:W-:-:S07]  /*11d30*/  IMAD.U32 R0, RZ, RZ, UR5 ;  /* 0x00000005ff007e24 */ /* 0x000fce000f8e00ff */
.L_x_1812:
[----:B------:R-:W-:Y:S01]  /*11d40*/  SHF.R.U32.HI R6, RZ, 0x1, R0 ;  /* 0x00000001ff067819 */ /* 0x000fe20000011600 */
[----:B------:R-:W-:Y:S01]  /*11d50*/  BAR.SYNC.DEFER_BLOCKING 0x0 ;  /* 0x0000000000007b1d */ /* 0x000fe20000010000 */
[----:B------:R-:W-:Y:S02]  /*11d60*/  ISETP.GT.U32.AND P2, PT, R0, 0x7f, PT ;  /* 0x0000007f0000780c */ /* 0x000fe40003f44070 */
[----:B-12---:R-:W-:-:S03]  /*11d70*/  IADD3 R8, PT, PT, R6, R25, RZ ;  /* 0x0000001906087210 */ /* 0x006fc60007ffe0ff */
[----:B------:R-:W-:Y:S01]  /*11d80*/  BSSY.RECONVERGENT B0, `(.L_x_1810) ;  /* 0x000000d000007945 */ /* 0x000fe20003800200 */
[----:B------:R-:W-:-:S04]  /*11d90*/  ISETP.GE.U32.AND P1, PT, R8, UR5, PT ;  /* 0x0000000508007c0c */ /* 0x000fc8000bf26070 */
[----:B------:R-:W-:-:S13]  /*11da0*/  ISETP.GE.U32.OR P1, PT, R25, R6, P1 ;  /* 0x000000061900720c */ /* 0x000fda0000f26470 */
[----:B------:R-:W-:Y:S05]  /*11db0*/  @P1 BRA `(.L_x_1811) ;  /* 0x0000000000241947 */ /* 0x000fea0003800000 */
[----:B------:R-:W-:-:S06]  /*11dc0*/  IMAD R8, R6, 0x10, R7 ;  /* 0x0000001006087824 */ /* 0x000fcc00078e0207 */
[----:B------:R-:W1:Y:S02]  /*11dd0*/  LDS.128 R8, [R8] ;  /* 0x0000000008087984 */ /* 0x000e640000000c00 */
[----:B-1----:R-:W-:Y:S02]  /*11de0*/  LOP3.LUT R3, R9, R3, RZ, 0x3c, !PT ;  /* 0x0000000309037212 */ /* 0x002fe400078e3cff */
[----:B------:R-:W-:Y:S02]  /*11df0*/  LOP3.LUT R2, R8, R2, RZ, 0x3c, !PT ;  /* 0x0000000208027212 */ /* 0x000fe400078e3cff */
[----:B---3--:R-:W-:Y:S01]  /*11e00*/  LOP3.LUT R18, R10, R18, RZ, 0x3c, !PT ;  /* 0x000000120a127212 */ /* 0x008fe200078e3cff */
[----:B------:R-:W-:Y:S01]  /*11e10*/  IMAD.MOV.U32 R17, RZ, RZ, R3 ;  /* 0x000000ffff117224 */ /* 0x000fe200078e0003 */
[----:B------:R-:W-:Y:S02]  /*11e20*/  LOP3.LUT R19, R11, R19, RZ, 0x3c, !PT ;  /* 0x000000130b137212 */ /* 0x000fe400078e3cff */
[----:B------:R-:W-:-:S05]  /*11e30*/  MOV R16, R2 ;  /* 0x0000000200107202 */ /* 0x000fca0000000f00 */
[----:B------:R1:W-:Y:S02]  /*11e40*/  STS.128 [R7], R16 ;  /* 0x0000001007007388 */ /* 0x0003e40000000c00 */
.L_x_1811:
[----:B------:R-:W-:Y:S05]  /*11e50*/  BSYNC.RECONVERGENT B0 ;  /* 0x0000000000007941 */ /* 0x000fea0003800200 */
.L_x_1810:
[----:B------:R-:W-:Y:S01]  /*11e60*/  MOV R0, R6 ;  /* 0x0000000600007202 */ /* 0x000fe20000000f00 */
[----:B------:R-:W-:Y:S06]  /*11e70*/  @P2 BRA `(.L_x_1812) ;  /* 0xfffffffc00b02947 */ /* 0x000fec000383ffff */
.L_x_1809:
[----:B------:R-:W-:Y:S01]  /*11e80*/  BAR.SYNC.DEFER_BLOCKING 0x0 ;  /* 0x0000000000007b1d */ /* 0x000fe20000010000 */
[----:B------:R-:W-:-:S09]  /*11e90*/  UISETP.GE.U32.AND UP0, UPT, UR4, 0x2, UPT ;  /* 0x000000020400788c */ /* 0x000fd2000bf06070 */
[----:B------:R-:W-:Y:S05]  /*11ea0*/  BRA.U !UP0, `(.L_x_1808) ;  /* 0x0000000108307547 */ /* 0x000fea000b800000 */
[----:B------:R-:W-:-:S07]  /*11eb0*/  IMAD.MOV.U32 R0, RZ, RZ, 0x1 ;  /* 0x00000001ff007424 */ /* 0x000fce00078e00ff */
.L_x_1813:
[----:B------:R-:W4:Y:S04]  /*11ec0*/  SHFL.DOWN PT, R6, R3, R0, 0x1f ;  /* 0x08001f0003067589 */ /* 0x000f2800000e0000 */
[----:B-123--:R-:W1:Y:S04]  /*11ed0*/  SHFL.DOWN PT, R7, R2, R0, 0x1f ;  /* 0x08001f0002077589 */ /* 0x00ee6800000e0000 */
[----:B------:R-:W2:Y:S04]  /*11ee0*/  SHFL.DOWN PT, R8, R19, R0, 0x1f ;  /* 0x08001f0013087589 */ /* 0x000ea800000e0000 */
[----:B------:R3:W5:Y:S02]  /*11ef0*/  SHFL.DOWN PT, R9, R18, R0, 0x1f ;  /* 0x08001f0012097589 */ /* 0x00076400000e0000 */
[----:B---3--:R-:W-:-:S02]  /*11f00*/  SHF.L.U32 R0, R0, 0x1, RZ ;  /* 0x0000000100007819 */ /* 0x008fc400000006ff */
[----:B----4-:R-:W-:Y:S02]  /*11f10*/  LOP3.LUT R3, R3, R6, RZ, 0x3c, !PT ;  /* 0x0000000603037212 */ /* 0x010fe400078e3cff */
[----:B------:R-:W-:Y:S02]  /*11f20*/  ISETP.GE.AND P1, PT, R0, UR4, PT ;  /* 0x0000000400007c0c */ /* 0x000fe4000bf26270 */
[----:B-1----:R-:W-:Y:S02]  /*11f30*/  LOP3.LUT R2, R2, R7, RZ, 0x3c, !PT ;  /* 0x0000000702027212 */ /* 0x002fe400078e3cff */
[----:B--2---:R-:W-:Y:S02]  /*11f40*/  LOP3.LUT R19, R19, R8, RZ, 0x3c, !PT ;  /* 0x0000000813137212 */ /* 0x004fe400078e3cff */
[----:B-----5:R-:W-:-:S07]  /*11f50*/  LOP3.LUT R18, R18, R9, RZ, 0x3c, !PT ;  /* 0x0000000912127212 */ /* 0x020fce00078e3cff */
[----:B------:R-:W-:Y:S05]  /*11f60*/  @!P1 BRA `(.L_x_1813) ;  /* 0xfffffffc00d49947 */ /* 0x000fea000383ffff */
.L_x_1808:
        /* <DEDUP_REMOVED lines=8> */
[----:B-12---:R-:W-:Y:S02]  /*11ff0*/  IADD3 R10, P2, PT, R23, UR4, RZ ;  /* 0x00000004170a7c10 */ /* 0x006fe4000ff5e0ff */
[----:B------:R-:W-:-:S03]  /*12000*/  IADD3 R8, P1, PT, R22, UR4, RZ ;  /* 0x0000000416087c10 */ /* 0x000fc6000ff3e0ff */
[----:B------:R-:W-:Y:S01]  /*12010*/  IMAD.X R11, RZ, RZ, UR5, P2 ;  /* 0x00000005ff0b7e24 */ /* 0x000fe200090e06ff */
[----:B------:R-:W-:-:S05]  /*12020*/  IADD3.X R9, PT, PT, RZ, UR5, RZ, P1, !PT ;  /* 0x00000005ff097c10 */ /* 0x000fca0008ffe4ff */
[----:B------:R-:W2:Y:S04]  /*12030*/  @P0 LDG.E.64 R4, desc[UR36][R10.64] ;  /* 0x000000240a040981 */ /* 0x000ea8000c1e1b00 */
[----:B---3--:R-:W3:Y:S01]  /*12040*/  @P0 LDG.E.64 R6, desc[UR36][R8.64] ;  /* 0x0000002408060981 */ /* 0x008ee2000c1e1b00 */
        /* <DEDUP_REMOVED lines=20> */
[----:B------:R-:W-:Y:S01]  /*12190*/  IMAD.MOV.U32 R13, RZ, RZ, RZ ;  /* 0x000000ffff0d7224 */ /* 0x000fe200078e00ff */
[----:B------:R-:W5:Y:S01]  /*121a0*/  LDCU.64 UR6, c[0x4][0x590] ;  /* 0x0100b200ff0677ac */ /* 0x000f620008000a00 */
[----:B--2---:R-:W-:Y:S01]  /*121b0*/  IMAD.U32 R4, RZ, RZ, UR4 ;  /* 0x00000004ff047e24 */ /* 0x004fe2000f8e00ff */
[----:B------:R-:W-:Y:S01]  /*121c0*/  MOV R5, UR5 ;  /* 0x0000000500057c02 */ /* 0x000fe20008000f00 */
[----:B----4-:R-:W-:Y:S01]  /*121d0*/  IMAD.U32 R6, RZ, RZ, UR8 ;  /* 0x00000008ff067e24 */ /* 0x010fe2000f8e00ff */
[----:B------:R-:W-:Y:S01]  /*121e0*/  MOV R7, UR9 ;  /* 0x0000000900077c02 */ /* 0x000fe20008000f00 */
[----:B-----5:R-:W-:Y:S01]  /*121f0*/  IMAD.U32 R10, RZ, RZ, UR6 ;  /* 0x00000006ff0a7e24 */ /* 0x020fe2000f8e00ff */
[----:B-1----:R-:W-:-:S07]  /*12200*/  MOV R11, UR7 ;  /* 0x00000007000b7c02 */ /* 0x002fce0008000f00 */
[----:B------:R-:W-:-:S07]  /*12210*/  LEPC R20, `(.L_x_1816) ;  /* 0x000000001014794e */ /* 0x000fce0000000000 */
[----:B0--3--:R-:W-:Y:S05]  /*12220*/  CALL.ABS.NOINC R14 ;  /* 0x000000000e007343 */ /* 0x009fea0003c00000 */
.L_x_1816:
[----:B------:R-:W0:Y:S01]  /*12230*/  LDCU.64 UR4, c[0x0][0x768] ;  /* 0x0000ed00ff0477ac */ /* 0x000e220008000a00 */
[----:B------:R-:W1:Y:S01]  /*12240*/  LDC.64 R2, c[0x4][R2] ;  /* 0x0100000002027b82 */ /* 0x000e620000000a00 */
[----:B------:R-:W-:Y:S02]  /*12250*/  HFMA2 R12, -RZ, RZ, 0, 5.9604644775390625e-08 ;  /* 0x00000001ff0c7431 */ /* 0x000fe400000001ff */
[----:B------:R-:W-:Y:S01]  /*12260*/  IMAD.MOV.U32 R8, RZ, RZ, 0x2ef ;  /* 0x000002efff087424 */ /* 0x000fe200078e00ff */
[----:B------:R-:W2:Y:S01]  /*12270*/  LDCU.64 UR6, c[0x4][0x7c8] ;  /* 0x0100f900ff0677ac */ /* 0x000ea20008000a00 */
[----:B------:R-:W-:Y:S01]  /*12280*/  IMAD.MOV.U32 R13, RZ, RZ, RZ ;  /* 0x000000ffff0d7224 */ /* 0x000fe200078e00ff */
        /* <DEDUP_REMOVED lines=8> */
[----:B------:R-:W-:Y:S01]  /*12310*/  MOV R7, UR9 ;  /* 0x0000000900077c02 */ /* 0x000fe20008000f00 */
[----:B0-----:R-:W-:Y:S01]  /*12320*/  IMAD.U32 R10, RZ, RZ, UR4 ;  /* 0x00000004ff0a7e24 */ /* 0x001fe2000f8e00ff */
[----:B--2---:R-:W-:-:S07]  /*12330*/  MOV R11, UR5 ;  /* 0x00000005000b7c02 */ /* 0x004fce0008000f00 */
[----:B------:R-:W-:-:S07]  /*12340*/  LEPC R20, `(.L_x_1817) ;  /* 0x000000001014794e */ /* 0x000fce0000000000 */
[----:B-1----:R-:W-:Y:S05]  /*12350*/  CALL.ABS.NOINC R2 ;  /* 0x0000000002007343 */ /* 0x002fea0003c00000 */
.L_x_1817:
[----:B------:R-:W-:Y:S05]  /*12360*/  BRA `(.L_x_1818) ;  /* 0x0000000000047947 */ /* 0x000fea0003800000 */
.L_x_1815:
[----:B------:R2:W-:Y:S02]  /*12370*/  STG.E.64 desc[UR36][R10.64], R16 ;  /* 0x000000100a007986 */ /* 0x0005e4000c101b24 */
.L_x_1818:
[----:B------:R-:W3:Y:S02]  /*12380*/  LDCU.64 UR4, c[0x0][0x768] ;  /* 0x0000ed00ff0477ac */ /* 0x000ee40008000a00 */
[----:B---3--:R-:W-:-:S04]  /*12390*/  IADD3 R22, P0, PT, R22, UR4, RZ ;  /* 0x0000000416167c10 */ /* 0x008fc8000ff1e0ff */
[----:B------:R-:W-:-:S05]  /*123a0*/  IADD3.X R23, PT, PT, RZ, UR5, RZ, P0, !PT ;  /* 0x00000005ff177c10 */ /* 0x000fca00087fe4ff */
[----:B------:R-:W-:Y:S01]  /*123b0*/  STG.E.64 desc[UR36][R22.64], R18 ;  /* 0x0000001216007986 */ /* 0x000fe2000c101b24 */
[----:B------:R-:W-:Y:S05]  /*123c0*/  EXIT ;  /* 0x000000000000794d */ /* 0x000fea0003800000 */
.L_x_1814:
        /* <DEDUP_REMOVED lines=11> */
.L_x_1819:
[----:B-1-3--:R-:W-:Y:S01]  /*12480*/  IMAD.MOV.U32 R16, RZ, RZ, R2 ;  /* 0x000000ffff107224 */ /* 0x00afe200078e0002 */
        /* <DEDUP_REMOVED lines=8> */
[----:B--2---:R-:W-:Y:S01]  /*12510*/  IMAD.MOV.U32 R8, RZ, RZ, 0x2ef ;  /* 0x000002efff087424 */ /* 0x004fe200078e00ff */
[----:B------:R2:W3:Y:S01]  /*12520*/  LDC.64 R14, c[0x4][R2] ;  /* 0x01000000020e7b82 */ /* 0x0004e20000000a00 */
[----:B------:R-:W4:Y:S01]  /*12530*/  LDCU.64 UR6, c[0x4][0x7b8] ;  /* 0x0100f700ff0677ac */ /* 0x000f220008000a00 */
[----:B------:R-:W-:Y:S01]  /*12540*/  IMAD.MOV.U32 R13, RZ, RZ, RZ ;  /* 0x000000ffff0d7224 */ /* 0x000fe200078e00ff */
[----:B------:R-:W5:Y:S01]  /*12550*/  LDCU.64 UR8, c[0x4][0x590] ;  /* 0x0100b200ff0877ac */ /* 0x000f620008000a00 */
[----:B-1----:R-:W-:Y:S01]  /*12560*/  IMAD.U32 R4, RZ, RZ, UR4 ;  /* 0x00000004ff047e24 */ /* 0x002fe2000f8e00ff */
[----:B------:R-:W-:Y:S01]  /*12570*/  MOV R5, UR5 ;  /* 0x0000000500057c02 */ /* 0x000fe20008000f00 */
[----:B----4-:R-:W-:Y:S01]  /*12580*/  IMAD.U32 R6, RZ, RZ, UR6 ;  /* 0x00000006ff067e24 */ /* 0x010fe2000f8e00ff */
[----:B------:R-:W-:Y:S01]  /*12590*/  MOV R7, UR7 ;  /* 0x0000000700077c02 */ /* 0x000fe20008000f00 */
[----:B-----5:R-:W-:Y:S01]  /*125a0*/  IMAD.U32 R10, RZ, RZ, UR8 ;  /* 0x00000008ff0a7e24 */ /* 0x020fe2000f8e00ff */
[----:B--2---:R-:W-:-:S07]  /*125b0*/  MOV R11, UR9 ;  /* 0x00000009000b7c02 */ /* 0x004fce0008000f00 */
[----:B------:R-:W-:-:S07]  /*125c0*/  LEPC R20, `(.L_x_1822) ;  /* 0x000000001014794e */ /* 0x000fce0000000000 */
[----:B0--3--:R-:W-:Y:S05]  /*125d0*/  CALL.ABS.NOINC R14 ;  /* 0x000000000e007343 */ /* 0x009fea0003c00000 */
.L_x_1822:
        /* <DEDUP_REMOVED lines=19> */
.L_x_1823:
[----:B------:R-:W-:Y:S05]  /*12710*/  BRA `(.L_x_1824) ;  /* 0x0000000000107947 */ /* 0x000fea0003800000 */
.L_x_1821:
[----:B------:R-:W1:Y:S02]  /*12720*/  LDCU.64 UR4, c[0x0][0x768] ;  /* 0x0000ed00ff0477ac */ /* 0x000e640008000a00 */
[----:B-1----:R-:W-:-:S04]  /*12730*/  IADD3 R2, P0, PT, R23, UR4, RZ ;  /* 0x0000000417027c10 */ /* 0x002fc8000ff1e0ff */
[----:B------:R-:W-:-:S05]  /*12740*/  IADD3.X R3, PT, PT, RZ, UR5, RZ, P0, !PT ;  /* 0x00000005ff037c10 */ /* 0x000fca00087fe4ff */
[----:B------:R1:W-:Y:S04]  /*12750*/  STG.E.64 desc[UR36][R2.64], R16 ;  /* 0x0000001002007986 */ /* 0x0003e8000c101b24 */
.L_x_1824:
[----:B------:R-:W3:Y:S02]  /*12760*/  LDCU.64 UR4, c[0x0][0x768] ;  /* 0x0000ed00ff0477ac */ /* 0x000ee40008000a00 */
[----:B---3--:R-:W-:-:S05]  /*12770*/  IADD3 R22, P0, PT, R22, UR4, RZ ;  /* 0x0000000416167c10 */ /* 0x008fca000ff1e0ff */
[----:B------:R-:W-:-:S05]  /*12780*/  IMAD.X R23, RZ, RZ, UR5, P0 ;  /* 0x00000005ff177e24 */ /* 0x000fca00080e06ff */
[----:B------:R-:W-:Y:S01]  /*12790*/  STG.E.64 desc[UR36][R22.64], R18 ;  /* 0x0000001216007986 */ /* 0x000fe2000c101b24 */
[----:B------:R-:W-:Y:S05]  /*127a0*/  EXIT ;  /* 0x000000000000794d */ /* 0x000fea0003800000 */
.L_x_1820:
[----:B------:R-:W-:Y:S04]  /*127b0*/  STG.E.64 desc[UR36][R4.64], R16 ;  /* 0x0000001004007986 */ /* 0x000fe8000c101b24 */
[----:B------:R-:W-:Y:S01]  /*127c0*/  STG.E.64 desc[UR36][R4.64+0x8], R18 ;  /* 0x0000081204007986 */ /* 0x000fe2000c101b24 */
[----:B------:R-:W-:Y:S05]  /*127d0*/  EXIT ;  /* 0x000000000000794d */ /* 0x000fea0003800000 */
.L_x_1791:
        /* <DEDUP_REMOVED lines=19> */
[----:B------:R-:W-:-:S03]  /*12910*/  IADD3.X R9, PT, PT, RZ, UR5, RZ, P1, !PT ;  /* 0x00000005ff097c10 */ /* 0x000fc60008ffe4ff */
[----:B------:R-:W-:-:S04]  /*12920*/  IMAD.X R7, RZ, RZ, UR5, P0 ;  /* 0x00000005ff077e24 */ /* 0x000fc800080e06ff */
        /* <DEDUP_REMOVED lines=9> */
[----:B------:R-:W-:Y:S01]  /*129c0*/  MOV R16, R14 ;  /* 0x0000000e00107202 */ /* 0x000fe20000000f00 */
[----:B------:R-:W-:Y:S01]  /*129d0*/  IMAD.MOV.U32 R19, RZ, RZ, R29 ;  /* 0x000000ffff137224 */ /* 0x000fe200078e001d */
[----:B------:R-:W-:-:S03]  /*129e0*/  MOV R18, R28 ;  /* 0x0000001c00127202 */ /* 0x000fc60000000f00 */
        /* <DEDUP_REMOVED lines=16> */
[----:B----4-:R-:W-:Y:S01]  /*12af0*/  MOV R6, UR6 ;  /* 0x0000000600067c02 */ /* 0x010fe20008000f00 */
[----:B------:R-:W-:Y:S01]  /*12b00*/  IMAD.U32 R7, RZ, RZ, UR7 ;  /* 0x00000007ff077e24 */ /* 0x000fe2000f8e00ff */
[----:B-----5:R-:W-:Y:S01]  /*12b10*/  MOV R10, UR8 ;  /* 0x00000008000a7c02 */ /* 0x020fe20008000f00 */
[----:B-1----:R-:W-:-:S07]  /*12b20*/  IMAD.U32 R11, RZ, RZ, UR9 ;  /* 0x00000009ff0b7e24 */ /* 0x002fce000f8e00ff */
[----:B------:R-:W-:-:S07]  /*12b30*/  LEPC R20, `(.L_x_1827) ;  /* 0x000000001014794e */ /* 0x000fce0000000000 */
[----:B0--3--:R-:W-:Y:S05]  /*12b40*/  CALL.ABS.NOINC R14 ;  /* 0x000000000e007343 */ /* 0x009fea0003c00000 */
.L_x_1827:
[----:B------:R-:W0:Y:S01]  /*12b50*/  LDCU.64 UR4, c[0x0][0x768] ;  /* 0x0000ed00ff0477ac */ /* 0x000e220008000a00 */
[----:B------:R-:W1:Y:S01]  /*12b60*/  LDC.64 R2, c[0x4][R2] ;  /* 0x0100000002027b82 */ /* 0x000e620000000a00 */
[----:B------:R-:W-:Y:S02]  /*12b70*/  HFMA2 R8, -RZ, RZ, 0, 4.4763088226318359375e-05 ;  /* 0x000002efff087431 */ /* 0x000fe400000001ff */
[----:B------:R-:W-:Y:S01]  /*12b80*/  IMAD.MOV.U32 R12, RZ, RZ, 0x1 ;  /* 0x00000001ff0c7424 */ /* 0x000fe200078e00ff */
[----:B------:R-:W2:Y:S01]  /*12b90*/  LDCU.64 UR6, c[0x4][0x7c8] ;  /* 0x0100f900ff0677ac */ /* 0x000ea20008000a00 */
[----:B------:R-:W-:Y:S01]  /*12ba0*/  MOV R13, RZ ;  /* 0x000000ff000d7202 */ /* 0x000fe20000000f00 */
[----:B------:R-:W3:Y:S01]  /*12bb0*/  LDCU.64 UR8, c[0x4][0x7b8] ;  /* 0x0100f700ff0877ac */ /* 0x000ee20008000a00 */
[----:B0-----:R-:W-:Y:S02]  /*12bc0*/  IADD3 R14, P0, PT, R23, UR4, RZ ;  /* 0x00000004170e7c10 */ /* 0x001fe4000ff1e0ff */
[----:B--2---:R-:W-:-:S03]  /*12bd0*/  MOV R4, UR6 ;  /* 0x0000000600047c02 */ /* 0x004fc60008000f00 */
[----:B------:R-:W-:Y:S01]  /*12be0*/  IMAD.X R15, RZ, RZ, UR5, P0 ;  /* 0x00000005ff0f7e24 */ /* 0x000fe200080e06ff */
[----:B------:R-:W0:Y:S01]  /*12bf0*/  LDCU.64 UR4, c[0x4][0x590] ;  /* 0x0100b200ff0477ac */ /* 0x000e220008000a00 */
[----:B------:R-:W-:Y:S01]  /*12c00*/  IMAD.U32 R5, RZ, RZ, UR7 ;  /* 0x00000007ff057e24 */ /* 0x000fe2000f8e00ff */
[----:B---3--:R-:W-:Y:S01]  /*12c10*/  MOV R6, UR8 ;  /* 0x0000000800067c02 */ /* 0x008fe20008000f00 */
[----:B------:R-:W-:Y:S01]  /*12c20*/  IMAD.U32 R7, RZ, RZ, UR9 ;  /* 0x00000009ff077e24 */ /* 0x000fe2000f8e00ff */
[----:B------:R2:W-:Y:S01]  /*12c30*/  STG.E.64 desc[UR36][R14.64], R16 ;  /* 0x000000100e007986 */ /* 0x0005e2000c101b24 */
[----:B0-----:R-:W-:Y:S01]  /*12c40*/  MOV R10, UR4 ;  /* 0x00000004000a7c02 */ /* 0x001fe20008000f00 */
[----:B--2---:R-:W-:-:S07]  /*12c50*/  IMAD.U32 R11, RZ, RZ, UR5 ;  /* 0x00000005ff0b7e24 */ /* 0x004fce000f8e00ff */
[----:B------:R-:W-:-:S07]  /*12c60*/  LEPC R20, `(.L_x_1828) ;  /* 0x000000001014794e */ /* 0x000fce0000000000 */
[----:B-1----:R-:W-:Y:S05]  /*12c70*/  CALL.ABS.NOINC R2 ;  /* 0x0000000002007343 */ /* 0x002fea0003c00000 */
.L_x_1828:
[----:B------:R-:W-:Y:S05]  /*12c80*/  BRA `(.L_x_1829) ;  /* 0x0000000000047947 */ /* 0x000fea0003800000 */
.L_x_1826:
[----:B------:R2:W-:Y:S02]  /*12c90*/  STG.E.64 desc[UR36][R8.64], R16 ;  /* 0x0000001008007986 */ /* 0x0005e4000c101b24 */
.L_x_1829:
[----:B------:R-:W3:Y:S02]  /*12ca0*/  LDCU.64 UR4, c[0x0][0x768] ;  /* 0x0000ed00ff0477ac */ /* 0x000ee40008000a00 */
[----:B---3--:R-:W-:-:S05]  /*12cb0*/  IADD3 R22, P0, PT, R22, UR4, RZ ;  /* 0x0000000416167c10 */ /* 0x008fca000ff1e0ff */
[----:B------:R-:W-:-:S05]  /*12cc0*/  IMAD.X R23, RZ, RZ, UR5, P0 ;  /* 0x00000005ff177e24 */ /* 0x000fca00080e06ff */
[----:B------:R-:W-:Y:S01]  /*12cd0*/  STG.E.64 desc[UR36][R22.64], R18 ;  /* 0x0000001216007986 */ /* 0x000fe2000c101b24 */
[----:B------:R-:W-:Y:S05]  /*12ce0*/  EXIT ;  /* 0x000000000000794d */ /* 0x000fea0003800000 */
.L_x_1825:
        /* <DEDUP_REMOVED lines=11> */
.L_x_1830:
[----:B------:R-:W-:Y:S01]  /*12da0*/  MOV R16, R14 ;  /* 0x0000000e00107202 */ /* 0x000fe20000000f00 */
[----:B------:R-:W-:Y:S01]  /*12db0*/  IMAD.MOV.U32 R17, RZ, RZ, R15 ;  /* 0x000000ffff117224 */ /* 0x000fe200078e000f */
[----:B------:R-:W-:Y:S01]  /*12dc0*/  MOV R18, R28 ;  /* 0x0000001c00127202 */ /* 0x000fe20000000f00 */
[----:B------:R-:W-:Y:S01]  /*12dd0*/  IMAD.MOV.U32 R19, RZ, RZ, R29 ;  /* 0x000000ffff137224 */ /* 0x000fe200078e001d */
[----:B------:R-:W-:Y:S06]  /*12de0*/  BRA.U !UP1, `(.L_x_1831) ;  /* 0x0000000109c07547 */ /* 0x000fec000b800000 */
        /* <DEDUP_REMOVED lines=13> */
[----:B----4-:R-:W-:Y:S01]  /*12ec0*/  MOV R6, UR6 ;  /* 0x0000000600067c02 */ /* 0x010fe20008000f00 */
[----:B------:R-:W-:Y:S01]  /*12ed0*/  IMAD.U32 R7, RZ, RZ, UR7 ;  /* 0x00000007ff077e24 */ /* 0x000fe2000f8e00ff */
[----:B-----5:R-:W-:Y:S01]  /*12ee0*/  MOV R10, UR8 ;  /* 0x00000008000a7c02 */ /* 0x020fe20008000f00 */
[----:B--2---:R-:W-:-:S07]  /*12ef0*/  IMAD.U32 R11, RZ, RZ, UR9 ;  /* 0x00000009ff0b7e24 */ /* 0x004fce000f8e00ff */
[----:B------:R-:W-:-:S07]  /*12f00*/  LEPC R20, `(.L_x_1833) ;  /* 0x000000001014794e */ /* 0x000fce0000000000 */
[----:B0--3--:R-:W-:Y:S05]  /*12f10*/  CALL.ABS.NOINC R14 ;  /* 0x000000000e007343 */ /* 0x009fea0003c00000 */
.L_x_1833:
        /* <DEDUP_REMOVED lines=19> */
.L_x_1834:
[----:B------:R-:W-:Y:S05]  /*13050*/  BRA `(.L_x_1835) ;  /* 0x0000000000107947 */ /* 0x000fea0003800000 */
.L_x_1832:
[----:B------:R-:W1:Y:S02]  /*13060*/  LDCU.64 UR4, c[0x0][0x768] ;  /* 0x0000ed00ff0477ac */ /* 0x000e640008000a00 */
[----:B-1----:R-:W-:-:S05]  /*13070*/  IADD3 R2, P0, PT, R23, UR4, RZ ;  /* 0x0000000417027c10 */ /* 0x002fca000ff1e0ff */
[----:B------:R-:W-:-:S05]  /*13080*/  IMAD.X R3, RZ, RZ, UR5, P0 ;  /* 0x00000005ff037e24 */ /* 0x000fca00080e06ff */
[----:B------:R1:W-:Y:S03]  /*13090*/  STG.E.64 desc[UR36][R2.64], R16 ;  /* 0x0000001002007986 */ /* 0x0003e6000c101b24 */
.L_x_1835:
[----:B------:R-:W2:Y:S02]  /*130a0*/  LDCU.64 UR4, c[0x0][0x768] ;  /* 0x0000ed00ff0477ac */ /* 0x000ea40008000a00 */
[----:B--2---:R-:W-:-:S04]  /*130b0*/  IADD3 R22, P0, PT, R22, UR4, RZ ;  /* 0x0000000416167c10 */ /* 0x004fc8000ff1e0ff */
[----:B------:R-:W-:-:S05]  /*130c0*/  IADD3.X R23, PT, PT, RZ, UR5, RZ, P0, !PT ;  /* 0x00000005ff177c10 */ /* 0x000fca00087fe4ff */
[----:B------:R-:W-:Y:S01]  /*130d0*/  STG.E.64 desc[UR36][R22.64], R18 ;  /* 0x0000001216007986 */ /* 0x000fe2000c101b24 */
[----:B------:R-:W-:Y:S05]  /*130e0*/  EXIT ;  /* 0x000000000000794d */ /* 0x000fea0003800000 */
.L_x_1831:
[----:B------:R-:W-:Y:S04]  /*130f0*/  STG.E.64 desc[UR36][R4.64], R16 ;  /* 0x0000001004007986 */ /* 0x000fe8000c101b24 */
[----:B------:R-:W-:Y:S01]  /*13100*/  STG.E.64 desc[UR36][R4.64+0x8], R18 ;  /* 0x0000081204007986 */ /* 0x000fe2000c101b24 */
[----:B------:R-:W-:Y:S05]  /*13110*/  EXIT ;  /* 0x000000000000794d */ /* 0x000fea0003800000 */
.L_x_1836:
        /* <DEDUP_REMOVED lines=14> */
.L_x_9970:


//--------------------- .text._ZN2at6native13reduce_kernelILi128ELi4ENS0_8ReduceOpIsNS0_14func_wrapper_tImZNS0_15xor_sum_functorIsvEclERNS_14TensorIteratorEEUlmmE_EEjmLi4ELi4EEEEEvT1_ --------------------------
	.section	.text._ZN2at6native13reduce_kernelILi128ELi4ENS0_8ReduceOpIsNS0_14func_wrapper_tImZNS0_15xor_sum_functorIsvEclERNS_14TensorIteratorEEUlmmE_EEjmLi4ELi4EEEEEvT1_,"ax",@progbits
	.align	128
        .global         _ZN2at6native13reduce_kernelILi128ELi4ENS0_8ReduceOpIsNS0_14func_wrapper_tImZNS0_15xor_sum_functorIsvEclERNS_14TensorIteratorEEUlmmE_EEjmLi4ELi4EEEEEvT1_
        .type           _ZN2at6native13reduce_kernelILi128ELi4ENS0_8ReduceOpIsNS0_14func_wrapper_tImZNS0_15xor_sum_functorIsvEclERNS_14TensorIteratorEEUlmmE_EEjmLi4ELi4EEEEEvT1_,@function
        .size           _ZN2at6native13reduce_kernelILi128ELi4ENS0_8ReduceOpIsNS0_14func_wrapper_tImZNS0_15xor_sum_functorIsvEclERNS_14TensorIteratorEEUlmmE_EEjmLi4ELi4EEEEEvT1_,(.L_x_9971 - _ZN2at6native13reduce_kernelILi128ELi4ENS0_8ReduceOpIsNS0_14func_wrapper_tImZNS0_15xor_sum_functorIsvEclERNS_14TensorIteratorEEUlmmE_EEjmLi4ELi4EEEEEvT1_)
        .other          _ZN2at6native13reduce_kernelILi128ELi4ENS0_8ReduceOpIsNS0_14func_wrapper_tImZNS0_15xor_sum_functorIsvEclERNS_14TensorIteratorEEUlmmE_EEjmLi4ELi4EEEEEvT1_,@"STO_CUDA_ENTRY STV_DEFAULT"
_ZN2at6native13reduce_kernelILi128ELi4ENS0_8ReduceOpIsNS0_14func_wrapper_tImZNS0_15xor_sum_functorIsvEclERNS_14TensorIteratorEEUlmmE_EEjmLi4ELi4EEEEEvT1_:
.text._ZN2at6native13reduce_kernelILi128ELi4ENS0_8ReduceOpIsNS0_14func_wrapper_tImZNS0_15xor_sum_functorIsvEclERNS_14TensorIteratorEEUlmmE_EEjmLi4ELi4EEEEEvT1_:
[----:B------:R-:W0:Y:S01]  /*0000*/  LDC R1, c[0x0][0x37c] ;  /* 0x0000df00ff017b82 */ /* 0x000e220000000800 */
[----:B------:R-:W1:Y:S01]  /*0010*/  S2R R17, SR_TID.X ;  /* 0x0000000000117919 */ /* 0x000e620000002100 */
[----:B------:R-:W1:Y:S06]  /*0020*/  LDCU.64 UR10, c[0x0][0x3b0] ;  /* 0x00007600ff0a77ac */ /* 0x000e6c0008000a00 */
[----:B------:R-:W2:Y:S01]  /*0030*/  S2UR UR5, SR_CTAID.X ;  /* 0x00000000000579c3 */ /* 0x000ea20000002500 */
[----:B------:R-:W-:Y:S01]  /*0040*/  IMAD.MOV.U32 R44, RZ, RZ, RZ ;  /* 0x000000ffff2c7224 */ /* 0x000fe200078e00ff */
        /* <DEDUP_REMOVED lines=292> */
.L_x_1837:
        /* <DEDUP_REMOVED lines=14> */
[----:B------:R-:W-:Y:S01]  /*1370*/  MOV R0, 0x0 ;  /* 0x0000000000007802 */ /* 0x000fe20000000f00 */
[----:B------:R-:W0:Y:S01]  /*1380*/  LDCU.64 UR6, c[0x4][0x7b0] ;  /* 0x0100f600ff0677ac */ /* 0x000e220008000a00 */
[----:B------:R-:W-:Y:S02]  /*1390*/  HFMA2 R13, -RZ, RZ, 0, 0 ;  /* 0x00000000ff0d7431 */ /* 0x000fe400000001ff */
[----:B------:R-:W-:Y:S01]  /*13a0*/  IMAD.MOV.U32 R8, RZ, RZ, 0x1e3 ;  /* 0x000001e3ff087424 */ /* 0x000fe200078e00ff */
[----:B------:R1:W2:Y:S01]  /*13b0*/  LDC.64 R14, c[0x4][R0] ;  /* 0x01000000000e7b82 */ /* 0x0002a20000000a00 */
[----:B------:R-:W3:Y:S01]  /*13c0*/  LDCU.64 UR8, c[0x4][0x7b8] ;  /* 0x0100f700ff0877ac */ /* 0x000ee20008000a00 */
[----:B------:R-:W-:Y:S01]  /*13d0*/  IMAD.MOV.U32 R12, RZ, RZ, 0x1 ;  /* 0x00000001ff0c7424 */ /* 0x000fe200078e00ff */
[----:B------:R-:W4:Y:S01]  /*13e0*/  LDCU.64 UR10, c[0x4][0x580] ;  /* 0x0100b000ff0a77ac */ /* 0x000f220008000a00 */
[----:B------:R-:W5:Y:S01]  /*13f0*/  LDCU UR4, c[0x0][0x394] ;  /* 0x00007280ff0477ac */ /* 0x000f620008000800 */
[----:B0-----:R-:W-:-:S02]  /*1400*/  IMAD.U32 R4, RZ, RZ, UR6 ;  /* 0x00000006ff047e24 */ /* 0x001fc4000f8e00ff */
[----:B------:R-:W-:Y:S01]  /*1410*/  IMAD.U32 R5, RZ, RZ, UR7 ;  /* 0x00000007ff057e24 */ /* 0x000fe2000f8e00ff */
[----:B---3--:R-:W-:Y:S01]  /*1420*/  MOV R6, UR8 ;  /* 0x0000000800067c02 */ /* 0x008fe20008000f00 */
[----:B------:R-:W-:Y:S02]  /*1430*/  IMAD.U32 R7, RZ, RZ, UR9 ;  /* 0x00000009ff077e24 */ /* 0x000fe4000f8e00ff */
[----:B----4-:R-:W-:Y:S01]  /*1440*/  IMAD.U32 R10, RZ, RZ, UR10 ;  /* 0x0000000aff0a7e24 */ /* 0x010fe2000f8e00ff */
[----:B------:R-:W-:Y:S01]  /*1450*/  MOV R11, UR11 ;  /* 0x0000000b000b7c02 */ /* 0x000fe20008000f00 */
[----:B-1---5:R-:W-:-:S07]  /*1460*/  IMAD.U32 R24, RZ, RZ, UR4 ;  /* 0x00000004ff187e24 */ /* 0x022fce000f8e00ff */
[----:B------:R-:W-:-:S07]  /*1470*/  LEPC R20, `(.L_x_1841) ;  /* 0x000000001014794e */ /* 0x000fce0000000000 */
[----:B--2---:R-:W-:Y:S05]  /*1480*/  CALL.ABS.NOINC R14 ;  /* 0x000000000e007343 */ /* 0x004fea0003c00000 */
.L_x_1841:
[----:B------:R-:W0:Y:S01]  /*1490*/  LDC R8, c[0x0][0x388] ;  /* 0x0000e200ff087b82 */ /* 0x000e220000000800 */
[----:B------:R-:W-:Y:S01]  /*14a0*/  SHF.R.U32.HI R0, RZ, 0x1, R18 ;  /* 0x00000001ff007819 */ /* 0x000fe20000011612 */
[----:B------:R-:W-:Y:S03]  /*14b0*/  BSSY.RECONVERGENT B0, `(.L_x_1842) ;  /* 0x0000027000007945 */ /* 0x000fe60003800200 */
[----:B------:R-:W-:-:S03]  /*14c0*/  LOP3.LUT P0, R6, R0, 0x3, RZ, 0xc0, !PT ;  /* 0x0000000300067812 */ /* 0x000fc6000780c0ff */
[----:B------:R-:W1:Y:S01]  /*14d0*/  LDC R10, c[0x0][0x38c] ;  /* 0x0000e300ff0a7b82 */ /* 0x000e620000000800 */
[----:B0-----:R-:W-:Y:S01]  /*14e0*/  IMAD.MOV.U32 R12, RZ, RZ, R8 ;  /* 0x000000ffff0c7224 */ /* 0x001fe200078e0008 */
[----:B------:R-:W-:Y:S01]  /*14f0*/  MOV R13, R8 ;  /* 0x00000008000d7202 */ /* 0x000fe20000000f00 */
[--C-:B-1----:R-:W-:Y:S02]  /*1500*/  IMAD.MOV.U32 R14, RZ, RZ, R10.reuse ;  /* 0x000000ffff0e7224 */ /* 0x102fe400078e000a */
[----:B------:R-:W-:-:S05]  /*1510*/  IMAD.MOV.U32 R15, RZ, RZ, R10 ;  /* 0x000000ffff0f7224 */ /* 0x000fca00078e000a */
[----:B------:R-:W-:Y:S05]  /*1520*/  @!P0 BRA `(.L_x_1843) ;  /* 0x00000000007c8947 */ /* 0x000fea0003800000 */
[C---:B------:R-:W-:Y:S01]  /*1530*/  ISETP.GT.U32.AND P0, PT, R17.reuse, 0x3, PT ;  /* 0x000000031100780c */ /* 0x040fe20003f04070 */
[----:B------:R-:W-:Y:S01]  /*1540*/  BSSY.RECONVERGENT B1, `(.L_x_1844) ;  /* 0x0000019000017945 */ /* 0x000fe20003800200 */
[----:B------:R-:W-:Y:S01]  /*1550*/  IADD3 R3, PT, PT, -R6, RZ, RZ ;  /* 0x000000ff06037210 */ /* 0x000fe20007ffe1ff */
[----:B------:R-:W-:Y:S01]  /*1560*/  IMAD.MOV.U32 R13, RZ, RZ, R8 ;  /* 0x000000ffff0d7224 */ /* 0x000fe200078e0008 */
[----:B------:R-:W-:Y:S01]  /*1570*/  ISETP.LT.U32.OR P0, PT, R17, R6, P0 ;  /* 0x000000061100720c */ /* 0x000fe20000701470 */
[----:B------:R-:W-:Y:S02]  /*1580*/  IMAD.MOV.U32 R15, RZ, RZ, R10 ;  /* 0x000000ffff0f7224 */ /* 0x000fe400078e000a */
        /* <DEDUP_REMOVED lines=20> */
.L_x_1845:
[----:B------:R-:W-:Y:S05]  /*16d0*/  BSYNC.RECONVERGENT B1 ;  /* 0x0000000000017941 */ /* 0x000fea0003800200 */
.L_x_1844:
[----:B------:R-:W0:Y:S01]  /*16e0*/  LDC R3, c[0x0][0x394] ;  /* 0x0000e500ff037b82 */ /* 0x000e220000000800 */
[----:B------:R-:W-:-:S05]  /*16f0*/  IADD3 R18, P0, PT, R18, 0x8, RZ ;  /* 0x0000000812127810 */ /* 0x000fca0007f1e0ff */
[----:B------:R-:W-:Y:S01]  /*1700*/  IMAD.X R19, RZ, RZ, R19, P0 ;  /* 0x000000ffff137224 */ /* 0x000fe200000e0613 */
[----:B0-----:R-:W-:-:S07]  /*1710*/  IADD3 R24, PT, PT, R6, -0x4, R3 ;  /* 0xfffffffc06187810 */ /* 0x001fce0007ffe003 */
.L_x_1843:
[----:B------:R-:W-:Y:S05]  /*1720*/  BSYNC.RECONVERGENT B0 ;  /* 0x0000000000007941 */ /* 0x000fea0003800200 */
.L_x_1842:
        /* <DEDUP_REMOVED lines=19> */
.L_x_1848:
[C---:B------:R-:W-:Y:S01]  /*1860*/  IMAD.WIDE.U32 R4, R3.reuse, 0x8, R18 ;  /* 0x0000000803047825 */ /* 0x040fe200078e0012 */
[----:B------:R-:W0:Y:S05]  /*1870*/  LDCU UR4, c[0x0][0x39c] ;  /* 0x00007380ff0477ac */ /* 0x000e2a0008000800 */
[----:B------:R-:W2:Y:S01]  /*1880*/  LDG.E.64 R4, desc[UR36][R4.64] ;  /* 0x0000002404047981 */ /* 0x000ea2000c1e1b00 */
[----:B0-----:R-:W-:-:S05]  /*1890*/  VIADD R3, R3, UR4 ;  /* 0x0000000403037c36 */ /* 0x001fca0008000000 */
[----:B------:R-:W-:-:S04]  /*18a0*/  LEA R7, R3, 0x3, 0x2 ;  /* 0x0000000303077811 */ /* 0x000fc800078e10ff */
[----:B------:R-:W-:Y:S02]  /*18b0*/  ISETP.GE.U32.AND P1, PT, R7, R24, PT ;  /* 0x000000180700720c */ /* 0x000fe40003f26070 */
[C---:B--2---:R-:W-:Y:S02]  /*18c0*/  PRMT R0, R4.reuse, 0x9910, RZ ;  /* 0x0000991004007816 */ /* 0x044fe400000000ff */
[----:B------:R-:W-:Y:S02]  /*18d0*/  PRMT R6, R4, 0xbb32, RZ ;  /* 0x0000bb3204067816 */ /* 0x000fe400000000ff */
[C---:B------:R-:W-:Y:S02]  /*18e0*/  PRMT R4, R5.reuse, 0x9910, RZ ;  /* 0x0000991005047816 */ /* 0x040fe400000000ff */
[----:B------:R-:W-:Y:S02]  /*18f0*/  PRMT R5, R5, 0xbb32, RZ ;  /* 0x0000bb3205057816 */ /* 0x000fe400000000ff */
[----:B------:R-:W-:-:S02]  /*1900*/  LOP3.LUT R13, R13, R0, RZ, 0x3c, !PT ;  /* 0x000000000d0d7212 */ /* 0x000fc400078e3cff */
[----:B------:R-:W-:Y:S02]  /*1910*/  LOP3.LUT R9, R9, R6, RZ, 0x3c, !PT ;  /* 0x0000000609097212 */ /* 0x000fe400078e3cff */
        /* <DEDUP_REMOVED lines=9> */
[----:B------:R-:W-:Y:S01]  /*19b0*/  LOP3.LUT R14, R14, R5, RZ, 0x3c, !PT ;  /* 0x000000050e0e7212 */ /* 0x000fe200078e3cff */
[----:B------:R-:W-:Y:S06]  /*19c0*/  @!P1 BRA `(.L_x_1848) ;  /* 0xfffffffc00a49947 */ /* 0x000fec000383ffff */
.L_x_1847:
[----:B------:R-:W-:Y:S05]  /*19d0*/  BSYNC.RECONVERGENT B0 ;  /* 0x0000000000007941 */ /* 0x000fea0003800200 */
.L_x_1846:
        /* <DEDUP_REMOVED lines=11> */
.L_x_1850:
[----:B------:R-:W-:Y:S05]  /*1a90*/  BSYNC.RECONVERGENT B0 ;  /* 0x0000000000007941 */ /* 0x000fea0003800200 */
.L_x_1849:
        /* <DEDUP_REMOVED lines=9> */
.L_x_1840:
        /* <DEDUP_REMOVED lines=22> */
[--C-:B------:R-:W-:Y:S01]  /*1c90*/  IMAD.MOV.U32 R12, RZ, RZ, R4.reuse ;  /* 0x000000ffff0c7224 */ /* 0x100fe200078e0004 */
        /* <DEDUP_REMOVED lines=9> */
[----:B------:R-:W-:-:S02]  /*1d30*/  IMAD.MOV.U32 R21, RZ, RZ, R4 ;  /* 0x000000ffff157224 */ /* 0x000fc400078e0004 */
[--C-:B------:R-:W-:Y:S02]  /*1d40*/  IMAD.MOV.U32 R26, RZ, RZ, R25.reuse ;  /* 0x000000ffff1a7224 */ /* 0x100fe400078e0019 */
[--C-:B------:R-:W-:Y:S02]  /*1d50*/  IMAD.MOV.U32 R27, RZ, RZ, R25.reuse ;  /* 0x000000ffff1b7224 */ /* 0x100fe400078e0019 */
[--C-:B------:R-:W-:Y:S02]  /*1d60*/  IMAD.MOV.U32 R29, RZ, RZ, R25.reuse ;  /* 0x000000ffff1d7224 */ /* 0x100fe400078e0019 */
[--C-:B------:R-:W-:Y:S02]  /*1d70*/  IMAD.MOV.U32 R30, RZ, RZ, R25.reuse ;  /* 0x000000ffff1e7224 */ /* 0x100fe400078e0019 */
[--C-:B------:R-:W-:Y:S02]  /*1d80*/  IMAD.MOV.U32 R39, RZ, RZ, R25.reuse ;  /* 0x000000ffff277224 */ /* 0x100fe400078e0019 */
[----:B------:R-:W-:-:S02]  /*1d90*/  IMAD.MOV.U32 R42, RZ, RZ, R25 ;  /* 0x000000ffff2a7224 */ /* 0x000fc400078e0019 */
[--C-:B------:R-:W-:Y:S02]  /*1da0*/  IMAD.MOV.U32 R44, RZ, RZ, R25.reuse ;  /* 0x000000ffff2c7224 */ /* 0x100fe400078e0019 */
[--C-:B------:R-:W-:Y:S02]  /*1db0*/  IMAD.MOV.U32 R45, RZ, RZ, R25.reuse ;  /* 0x000000ffff2d7224 */ /* 0x100fe400078e0019 */
[--C-:B------:R-:W-:Y:S02]  /*1dc0*/  IMAD.MOV.U32 R47, RZ, RZ, R25.reuse ;  /* 0x000000ffff2f7224 */ /* 0x100fe400078e0019 */
        /* <DEDUP_REMOVED lines=30> */
[----:B------:R-:W-:-:S07]  /*1fb0*/  IMAD.MOV.U32 R47, RZ, RZ, R25 ;  /* 0x000000ffff2f7224 */ /* 0x000fce00078e0019 */
.L_x_1855:
[----:B------:R-:W-:Y:S01]  /*1fc0*/  SHF.R.U32.HI R33, RZ, 0x2, R49 ;  /* 0x00000002ff217819 */ /* 0x000fe20000011631 */
[----:B------:R-:W-:-:S04]  /*1fd0*/  IMAD.IADD R49, R49, 0x1, R0 ;  /* 0x0000000131317824 */ /* 0x000fc800078e0200 */
[----:B------:R-:W-:Y:S01]  /*1fe0*/  IMAD.WIDE.U32 R32, R33, 0x8, R18 ;  /* 0x0000000821207825 */ /* 0x000fe200078e0012 */
[----:B------:R-:W-:-:S05]  /*1ff0*/  SHF.R.U32.HI R35, RZ, 0x2, R49 ;  /* 0x00000002ff237819 */ /* 0x000fca0000011631 */
[----:B------:R-:W2:Y:S01]  /*2000*/  LDG.E.64 R32, desc[UR36][R32.64] ;  /* 0x0000002420207981 */ /* 0x000ea2000c1e1b00 */
[----:B------:R-:W-:-:S04]  /*2010*/  IMAD.WIDE.U32 R34, R35, 0x8, R18 ;  /* 0x0000000823227825 */ /* 0x000fc800078e0012 */
[----:B------:R-:W-:Y:S02]  /*2020*/  IMAD.IADD R49, R49, 0x1, R0 ;  /* 0x0000000131317824 */ /* 0x000fe400078e0200 */
[----:B------:R-:W3:Y:S03]  /*2030*/  LDG.E.64 R34, desc[UR36][R34.64] ;  /* 0x0000002422227981 */ /* 0x000ee6000c1e1b00 */
[----:B------:R-:W-:Y:S02]  /*2040*/  SHF.R.U32.HI R37, RZ, 0x2, R49 ;  /* 0x00000002ff257819 */ /* 0x000fe40000011631 */
[----:B------:R-:W-:-:S03]  /*2050*/  IADD3 R49, PT, PT, R49, R0, RZ ;  /* 0x0000000031317210 */ /* 0x000fc60007ffe0ff */
[----:B------:R-:W-:Y:S01]  /*2060*/  IMAD.WIDE.U32 R36, R37, 0x8, R18 ;  /* 0x0000000825247825 */ /* 0x000fe200078e0012 */
[----:B------:R-:W-:-:S05]  /*2070*/  SHF.R.U32.HI R41, RZ, 0x2, R49 ;  /* 0x00000002ff297819 */ /* 0x000fca0000011631 */
[----:B------:R-:W4:Y:S01]  /*2080*/  LDG.E.64 R36, desc[UR36][R36.64] ;  /* 0x0000002424247981 */ /* 0x000f22000c1e1b00 */
[----:B------:R-:W-:-:S06]  /*2090*/  IMAD.WIDE.U32 R40, R41, 0x8, R18 ;  /* 0x0000000829287825 */ /* 0x000fcc00078e0012 */
[----:B------:R-:W5:Y:S01]  /*20a0*/  LDG.E.64 R40, desc[UR36][R40.64] ;  /* 0x0000002428287981 */ /* 0x000f62000c1e1b00 */
[----:B------:R-:W-:-:S04]  /*20b0*/  IMAD.IADD R49, R49, 0x1, R0 ;  /* 0x0000000131317824 */ /* 0x000fc800078e0200 */
[----:B------:R-:W-:-:S05]  /*20c0*/  IMAD R51, R0, 0x3, R49 ;  /* 0x0000000300337824 */ /* 0x000fca00078e0231 */
[----:B------:R-:W-:Y:S02]  /*20d0*/  ISETP.GE.U32.AND P0, PT, R51, R38, PT ;  /* 0x000000263300720c */ /* 0x000fe40003f06070 */
[C---:B--2---:R-:W-:Y:S02]  /*20e0*/  PRMT R50, R32.reuse, 0x9910, RZ ;  /* 0x0000991020327816 */ /* 0x044fe400000000ff */
[----:B------:R-:W-:Y:S02]  /*20f0*/  PRMT R53, R32, 0xbb32, RZ ;  /* 0x0000bb3220357816 */ /* 0x000fe400000000ff */
[C---:B------:R-:W-:Y:S02]  /*2100*/  PRMT R52, R33.reuse, 0xbb32, RZ ;  /* 0x0000bb3221347816 */ /* 0x040fe400000000ff */
[----:B------:R-:W-:Y:S02]  /*2110*/  PRMT R55, R33, 0x9910, RZ ;  /* 0x0000991021377816 */ /* 0x000fe400000000ff */
[----:B------:R-:W-:-:S02]  /*2120*/  LOP3.LUT R21, R21, R50, RZ, 0x3c, !PT ;  /* 0x0000003215157212 */ /* 0x000fc400078e3cff */
[----:B------:R-:W-:Y:S02]  /*2130*/  SHF.R.S32.HI R51, RZ, 0x1f, R50 ;  /* 0x0000001fff337819 */ /* 0x000fe40000011432 */
[----:B------:R-:W-:Y:S02]  /*2140*/  SHF.R.S32.HI R50, RZ, 0x1f, R53 ;  /* 0x0000001fff327819 */ /* 0x000fe40000011435 */
[----:B------:R-:W-:Y:S02]  /*2150*/  LOP3.LUT R15, R15, R52, RZ, 0x3c, !PT ;  /* 0x000000340f0f7212 */ /* 0x000fe400078e3cff */
[----:B------:R-:W-:Y:S02]  /*2160*/  LOP3.LUT R16, R16, R55, RZ, 0x3c, !PT ;  /* 0x0000003710107212 */ /* 0x000fe400078e3cff */
[----:B------:R-:W-:Y:S02]  /*2170*/  SHF.R.S32.HI R52, RZ, 0x1f, R52 ;  /* 0x0000001fff347819 */ /* 0x000fe40000011434 */
[----:B------:R-:W-:-:S02]  /*2180*/  SHF.R.S32.HI R55, RZ, 0x1f, R55 ;  /* 0x0000001fff377819 */ /* 0x000fc40000011437 */
[----:B------:R-:W-:Y:S02]  /*2190*/  LOP3.LUT R47, R47, R50, RZ, 0x3c, !PT ;  /* 0x000000322f2f7212 */ /* 0x000fe400078e3cff */
[----:B------:R-:W-:Y:S02]  /*21a0*/  LOP3.LUT R20, R20, R53, RZ, 0x3c, !PT ;  /* 0x0000003514147212 */ /* 0x000fe400078e3cff */
[C---:B---3--:R-:W-:Y:S02]  /*21b0*/  PRMT R50, R34.reuse, 0x9910, RZ ;  /* 0x0000991022327816 */ /* 0x048fe400000000ff */
[----:B------:R-:W-:Y:S02]  /*21c0*/  LOP3.LUT R45, R45, R52, RZ, 0x3c, !PT ;  /* 0x000000342d2d7212 */ /* 0x000fe400078e3cff */
[----:B------:R-:W-:Y:S02]  /*21d0*/  PRMT R53, R34, 0xbb32, RZ ;  /* 0x0000bb3222357816 */ /* 0x000fe400000000ff */
[----:B------:R-:W-:-:S02]  /*21e0*/  LOP3.LUT R46, R46, R55, RZ, 0x3c, !PT ;  /* 0x000000372e2e7212 */ /* 0x000fc400078e3cff */
[C---:B------:R-:W-:Y:S02]  /*21f0*/  PRMT R52, R35.reuse, 0x9910, RZ ;  /* 0x0000991023347816 */ /* 0x040fe400000000ff */
[----:B------:R-:W-:Y:S02]  /*2200*/  LOP3.LUT R48, R48, R51, RZ, 0x3c, !PT ;  /* 0x0000003330307212 */ /* 0x000fe400078e3cff */
[----:B------:R-:W-:Y:S02]  /*2210*/  PRMT R55, R35, 0xbb32, RZ ;  /* 0x0000bb3223377816 */ /* 0x000fe400000000ff */
[----:B------:R-:W-:Y:S02]  /*2220*/  LOP3.LUT R13, R13, R50, RZ, 0x3c, !PT ;  /* 0x000000320d0d7212 */ /* 0x000fe400078e3cff */
[----:B------:R-:W-:Y:S02]  /*2230*/  SHF.R.S32.HI R51, RZ, 0x1f, R50 ;  /* 0x0000001fff337819 */ /* 0x000fe40000011432 */
[----:B------:R-:W-:-:S02]  /*2240*/  LOP3.LUT R14, R14, R53, RZ, 0x3c, !PT ;  /* 0x000000350e0e7212 */ /* 0x000fc400078e3cff */
[----:B------:R-:W-:Y:S02]  /*2250*/  SHF.R.S32.HI R50, RZ, 0x1f, R53 ;  /* 0x0000001fff327819 */ /* 0x000fe40000011435 */
[----:B------:R-:W-:Y:S02]  /*2260*/  LOP3.LUT R11, R11, R52, RZ, 0x3c, !PT ;  /* 0x000000340b0b7212 */ /* 0x000fe400078e3cff */
[----:B------:R-:W-:Y:S02]  /*2270*/  SHF.R.S32.HI R53, RZ, 0x1f, R52 ;  /* 0x0000001fff357819 */ /* 0x000fe40000011434 */
[----:B------:R-:W-:Y:S02]  /*2280*/  SHF.R.S32.HI R52, RZ, 0x1f, R55 ;  /* 0x0000001fff347819 */ /* 0x000fe40000011437 */
[----:B------:R-:W-:Y:S02]  /*2290*/  LOP3.LUT R44, R44, R51, RZ, 0x3c, !PT ;  /* 0x000000332c2c7212 */ /* 0x000fe400078e3cff */
[----:B------:R-:W-:-:S02]  /*22a0*/  LOP3.LUT R39, R39, R52, RZ, 0x3c, !PT ;  /* 0x0000003427277212 */ /* 0x000fc400078e3cff */
[----:B----4-:R-:W-:Y:S02]  /*22b0*/  PRMT R51, R36, 0x9910, RZ ;  /* 0x0000991024337816 */ /* 0x010fe400000000ff */
[----:B------:R-:W-:Y:S02]  /*22c0*/  LOP3.LUT R42, R42, R53, RZ, 0x3c, !PT ;  /* 0x000000352a2a7212 */ /* 0x000fe400078e3cff */
[----:B------:R-:W-:Y:S02]  /*22d0*/  PRMT R52, R36, 0xbb32, RZ ;  /* 0x0000bb3224347816 */ /* 0x000fe400000000ff */
[----:B------:R-:W-:Y:S02]  /*22e0*/  PRMT R53, R37, 0x9910, RZ ;  /* 0x0000991025357816 */ /* 0x000fe400000000ff */
[----:B------:R-:W-:Y:S02]  /*22f0*/  LOP3.LUT R43, R43, R50, RZ, 0x3c, !PT ;  /* 0x000000322b2b7212 */ /* 0x000fe400078e3cff */
[----:B------:R-:W-:-:S02]  /*2300*/  PRMT R54, R37, 0xbb32, RZ ;  /* 0x0000bb3225367816 */ /* 0x000fc400000000ff */
[----:B------:R-:W-:Y:S02]  /*2310*/  LOP3.LUT R10, R10, R51, RZ, 0x3c, !PT ;  /* 0x000000330a0a7212 */ /* 0x000fe400078e3cff */
[----:B------:R-:W-:Y:S02]  /*2320*/  SHF.R.S32.HI R50, RZ, 0x1f, R51 ;  /* 0x0000001fff327819 */ /* 0x000fe40000011433 */
[----:B------:R-:W-:Y:S02]  /*2330*/  LOP3.LUT R9, R9, R52, RZ, 0x3c, !PT ;  /* 0x0000003409097212 */ /* 0x000fe400078e3cff */
[----:B------:R-:W-:Y:S02]  /*2340*/  SHF.R.S32.HI R51, RZ, 0x1f, R52 ;  /* 0x0000001fff337819 */ /* 0x000fe40000011434 */
[----:B------:R-:W-:Y:S02]  /*2350*/  LOP3.LUT R8, R8, R53, RZ, 0x3c, !PT ;  /* 0x0000003508087212 */ /* 0x000fe400078e3cff */
[----:B------:R-:W-:-:S02]  /*2360*/  SHF.R.S32.HI R52, RZ, 0x1f, R53 ;  /* 0x0000001fff347819 */ /* 0x000fc40000011435 */
[----:B------:R-:W-:Y:S02]  /*2370*/  SHF.R.S32.HI R53, RZ, 0x1f, R54 ;  /* 0x0000001fff357819 */ /* 0x000fe40000011436 */
[----:B------:R-:W-:Y:S02]  /*2380*/  LOP3.LUT R30, R30, R51, RZ, 0x3c, !PT ;  /* 0x000000331e1e7212 */ /* 0x000fe400078e3cff */
[----:B------:R-:W-:Y:S02]  /*2390*/  LOP3.LUT R29, R29, R52, RZ, 0x3c, !PT ;  /* 0x000000341d1d7212 */ /* 0x000fe400078e3cff */
[----:B-----5:R-:W-:Y:S02]  /*23a0*/  PRMT R51, R40, 0x9910, RZ ;  /* 0x0000991028337816 */ /* 0x020fe400000000ff */
[----:B------:R-:W-:Y:S02]  /*23b0*/  LOP3.LUT R28, R28, R53, RZ, 0x3c, !PT ;  /* 0x000000351c1c7212 */ /* 0x000fe400078e3cff */
[----:B------:R-:W-:-:S02]  /*23c0*/  PRMT R52, R40, 0xbb32, RZ ;  /* 0x0000bb3228347816 */ /* 0x000fc400000000ff */
[----:B------:R-:W-:Y:S02]  /*23d0*/  LOP3.LUT R7, R7, R54, RZ, 0x3c, !PT ;  /* 0x0000003607077212 */ /* 0x000fe400078e3cff */
[----:B------:R-:W-:Y:S02]  /*23e0*/  PRMT R53, R41, 0x9910, RZ ;  /* 0x0000991029357816 */ /* 0x000fe400000000ff */
[----:B------:R-:W-:Y:S02]  /*23f0*/  LOP3.LUT R31, R31, R50, RZ, 0x3c, !PT ;  /* 0x000000321f1f7212 */ /* 0x000fe400078e3cff */
[----:B------:R-:W-:Y:S02]  /*2400*/  PRMT R54, R41, 0xbb32, RZ ;  /* 0x0000bb3229367816 */ /* 0x000fe400000000ff */
[----:B------:R-:W-:Y:S02]  /*2410*/  LOP3.LUT R6, R6, R51, RZ, 0x3c, !PT ;  /* 0x0000003306067212 */ /* 0x000fe400078e3cff */
[----:B------:R-:W-:-:S02]  /*2420*/  SHF.R.S32.HI R50, RZ, 0x1f, R51 ;  /* 0x0000001fff327819 */ /* 0x000fc40000011433 */
[----:B------:R-:W-:Y:S02]  /*2430*/  LOP3.LUT R5, R5, R52, RZ, 0x3c, !PT ;  /* 0x0000003405057212 */ /* 0x000fe400078e3cff */
[----:B------:R-:W-:Y:S02]  /*2440*/  SHF.R.S32.HI R51, RZ, 0x1f, R52 ;  /* 0x0000001fff337819 */ /* 0x000fe40000011434 */
[----:B------:R-:W-:Y:S02]  /*2450*/  LOP3.LUT R4, R4, R53, RZ, 0x3c, !PT ;  /* 0x0000003504047212 */ /* 0x000fe400078e3cff */
[----:B------:R-:W-:Y:S02]  /*2460*/  SHF.R.S32.HI R52, RZ, 0x1f, R53 ;  /* 0x0000001fff347819 */ /* 0x000fe40000011435 */
[----:B------:R-:W-:Y:S02]  /*2470*/  SHF.R.S32.HI R53, RZ, 0x1f, R54 ;  /* 0x0000001fff357819 */ /* 0x000fe40000011436 */
[----:B------:R-:W-:-:S02]  /*2480*/  LOP3.LUT R12, R12, R55, RZ, 0x3c, !PT ;  /* 0x000000370c0c7212 */ /* 0x000fc400078e3cff */
[----:B------:R-:W-:Y:S02]  /*2490*/  LOP3.LUT R3, R3, R54, RZ, 0x3c, !PT ;  /* 0x0000003603037212 */ /* 0x000fe400078e3cff */
[----:B------:R-:W-:Y:S02]  /*24a0*/  LOP3.LUT R27, R27, R50, RZ, 0x3c, !PT ;  /* 0x000000321b1b7212 */ /* 0x000fe400078e3cff */
[----:B------:R-:W-:Y:S02]  /*24b0*/  LOP3.LUT R26, R26, R51, RZ, 0x3c, !PT ;  /* 0x000000331a1a7212 */ /* 0x000fe400078e3cff */
[----:B------:R-:W-:Y:S02]  /*24c0*/  LOP3.LUT R25, R25, R52, RZ, 0x3c, !PT ;  /* 0x0000003419197212 */ /* 0x000fe400078e3cff */
[----:B------:R-:W-:Y:S01]  /*24d0*/  LOP3.LUT R24, R24, R53, RZ, 0x3c, !PT ;  /* 0x0000003518187212 */ /* 0x000fe200078e3cff */
[----:B------:R-:W-:Y:S06]  /*24e0*/  @!P0 BRA `(.L_x_1855) ;  /* 0xfffffff800b48947 */ /* 0x000fec000383ffff */
[----:B------:R-:W-:Y:S05]  /*24f0*/  BSYNC.RECONVERGENT B1 ;  /* 0x0000000000017941 */ /* 0x000fea0003800200 */
.L_x_1854:
[C---:B------:R-:W-:Y:S02]  /*2500*/  PRMT R55, R35.reuse, 0x7610, R55 ;  /* 0x0000761023377816 */ /* 0x040fe40000000037 */
[----:B------:R-:W-:Y:S02]  /*2510*/  PRMT R56, R35, 0x7632, R56 ;  /* 0x0000763223387816 */ /* 0x000fe40000000038 */
[C---:B------:R-:W-:Y:S02]  /*2520*/  PRMT R58, R36.reuse, 0x7610, R58 ;  /* 0x00007610243a7816 */ /* 0x040fe4000000003a */
[----:B------:R-:W-:Y:S02]  /*2530*/  PRMT R57, R36, 0x7632, R57 ;  /* 0x0000763224397816 */ /* 0x000fe40000000039 */
[----:B------:R-:W-:Y:S02]  /*2540*/  PRMT R35, R40, 0x7610, R35 ;  /* 0x0000761028237816 */ /* 0x000fe40000000023 */
[----:B------:R-:W-:-:S02]  /*2550*/  PRMT R36, R41, 0x7610, R36 ;  /* 0x0000761029247816 */ /* 0x000fc40000000024 */
[C---:B------:R-:W-:Y:S02]  /*2560*/  PRMT R50, R32.reuse, 0x7610, R50 ;  /* 0x0000761020327816 */ /* 0x040fe40000000032 */
[----:B------:R-:W-:Y:S02]  /*2570*/  PRMT R51, R32, 0x7632, R51 ;  /* 0x0000763220337816 */ /* 0x000fe40000000033 */
[C---:B------:R-:W-:Y:S02]  /*2580*/  PRMT R52, R33.reuse, 0x7610, R52 ;  /* 0x0000761021347816 */ /* 0x040fe40000000034 */
[----:B------:R-:W-:Y:S02]  /*2590*/  PRMT R53, R33, 0x7632, R53 ;  /* 0x0000763221357816 */ /* 0x000fe40000000035 */
[----:B------:R-:W-:Y:S02]  /*25a0*/  PRMT R54, R34, 0x7632, R54 ;  /* 0x0000763222367816 */ /* 0x000fe40000000036 */
[----:B------:R-:W-:-:S02]  /*25b0*/  PRMT R59, R37, 0x7632, R59 ;  /* 0x00007632253b7816 */ /* 0x000fc4000000003b */
[----:B------:R-:W-:Y:S02]  /*25c0*/  PRMT R40, R40, 0x7632, R40 ;  /* 0x0000763228287816 */ /* 0x000fe40000000028 */
[----:B------:R-:W-:-:S07]  /*25d0*/  PRMT R41, R41, 0x7632, R41 ;  /* 0x0000763229297816 */ /* 0x000fce0000000029 */
.L_x_1853:
[----:B------:R-:W-:Y:S05]  /*25e0*/  BSYNC.RECONVERGENT B0 ;  /* 0x0000000000007941 */ /* 0x000fea0003800200 */
.L_x_1852:
        /* <DEDUP_REMOVED lines=23> */
[----:B------:R-:W-:Y:S01]  /*2760*/  IMAD.IADD R33, R61, 0x1, R0 ;  /* 0x000000013d217824 */ /* 0x000fe200078e0200 */
[----:B------:R-:W-:-:S04]  /*2770*/  SHF.R.U32.HI R37, RZ, 0x2, R61 ;  /* 0x00000002ff257819 */ /* 0x000fc8000001163d */
        /* <DEDUP_REMOVED lines=14> */
.L_x_1857:
[----:B------:R-:W-:Y:S05]  /*2860*/  BSYNC.RECONVERGENT B0 ;  /* 0x0000000000007941 */ /* 0x000fea0003800200 */
.L_x_1856:
[----:B------:R-:W-:Y:S04]  /*2870*/  BSSY.RECONVERGENT B0, `(.L_x_1858) ;  /* 0x000004d000007945 */ /* 0x000fe80003800200 */
[----:B------:R-:W-:Y:S05]  /*2880*/  @P0 BRA `(.L_x_1859) ;  /* 0x00000004002c0947 */ /* 0x000fea0003800000 */
[----:B------:R-:W-:Y:S01]  /*2890*/  PRMT R33, R51, 0x9910, RZ ;  /* 0x0000991033217816 */ /* 0x000fe200000000ff */
[----:B------:R-:W-:Y:S01]  /*28a0*/  IMAD.IADD R51, R49, 0x1, R0 ;  /* 0x0000000131337824 */ /* 0x000fe200078e0200 */
[----:B------:R-:W-:Y:S02]  /*28b0*/  PRMT R52, R52, 0x9910, RZ ;  /* 0x0000991034347816 */ /* 0x000fe400000000ff */
[----:B------:R-:W-:Y:S02]  /*28c0*/  PRMT R18, R50, 0x9910, RZ ;  /* 0x0000991032127816 */ /* 0x000fe400000000ff */
[----:B------:R-:W-:Y:S02]  /*28d0*/  ISETP.GE.U32.AND P0, PT, R51, R38, PT ;  /* 0x000000263300720c */ /* 0x000fe40003f06070 */
[----:B------:R-:W-:Y:S02]  /*28e0*/  PRMT R32, R53, 0x9910, RZ ;  /* 0x0000991035207816 */ /* 0x000fe400000000ff */
[----:B------:R-:W-:-:S02]  /*28f0*/  MOV R49, R52 ;  /* 0x0000003400317202 */ /* 0x000fc40000000f00 */
[----:B------:R-:W-:Y:S02]  /*2900*/  LOP3.LUT R21, R21, R18, RZ, 0x3c, !PT ;  /* 0x0000001215157212 */ /* 0x000fe400078e3cff */
[----:B------:R-:W-:Y:S02]  /*2910*/  SHF.R.S32.HI R19, RZ, 0x1f, R18 ;  /* 0x0000001fff137819 */ /* 0x000fe40000011412 */
[----:B------:R-:W-:Y:S02]  /*2920*/  LOP3.LUT R16, R16, R49, RZ, 0x3c, !PT ;  /* 0x0000003110107212 */ /* 0x000fe400078e3cff */
[----:B------:R-:W-:Y:S02]  /*2930*/  LOP3.LUT R15, R15, R32, RZ, 0x3c, !PT ;  /* 0x000000200f0f7212 */ /* 0x000fe400078e3cff */
[----:B------:R-:W-:Y:S02]  /*2940*/  SHF.R.S32.HI R18, RZ, 0x1f, R33 ;  /* 0x0000001fff127819 */ /* 0x000fe40000011421 */
[----:B------:R-:W-:-:S02]  /*2950*/  SHF.R.S32.HI R49, RZ, 0x1f, R49 ;  /* 0x0000001fff317819 */ /* 0x000fc40000011431 */
[----:B------:R-:W-:Y:S02]  /*2960*/  SHF.R.S32.HI R32, RZ, 0x1f, R32 ;  /* 0x0000001fff207819 */ /* 0x000fe40000011420 */
[----:B------:R-:W-:Y:S02]  /*2970*/  LOP3.LUT R20, R20, R33, RZ, 0x3c, !PT ;  /* 0x0000002114147212 */ /* 0x000fe400078e3cff */
        /* <DEDUP_REMOVED lines=9> */
[----:B------:R-:W-:Y:S02]  /*2a10*/  PRMT R32, R55, 0x9910, RZ ;  /* 0x0000991037207816 */ /* 0x000fe400000000ff */
[----:B------:R-:W-:Y:S02]  /*2a20*/  PRMT R49, R56, 0x9910, RZ ;  /* 0x0000991038317816 */ /* 0x000fe400000000ff */
[----:B------:R-:W-:-:S02]  /*2a30*/  LOP3.LUT R13, R13, R18, RZ, 0x3c, !PT ;  /* 0x000000120d0d7212 */ /* 0x000fc400078e3cff */
[----:B------:R-:W-:Y:S02]  /*2a40*/  SHF.R.S32.HI R19, RZ, 0x1f, R18 ;  /* 0x0000001fff137819 */ /* 0x000fe40000011412 */
[----:B------:R-:W-:Y:S02]  /*2a50*/  LOP3.LUT R14, R14, R33, RZ, 0x3c, !PT ;  /* 0x000000210e0e7212 */ /* 0x000fe400078e3cff */
[----:B------:R-:W-:Y:S02]  /*2a60*/  SHF.R.S32.HI R18, RZ, 0x1f, R33 ;  /* 0x0000001fff127819 */ /* 0x000fe40000011421 */
[----:B------:R-:W-:Y:S02]  /*2a70*/  LOP3.LUT R11, R11, R32, RZ, 0x3c, !PT ;  /* 0x000000200b0b7212 */ /* 0x000fe400078e3cff */
[----:B------:R-:W-:Y:S02]  /*2a80*/  SHF.R.S32.HI R33, RZ, 0x1f, R32 ;  /* 0x0000001fff217819 */ /* 0x000fe40000011420 */
[----:B------:R-:W-:-:S02]  /*2a90*/  SHF.R.S32.HI R32, RZ, 0x1f, R49 ;  /* 0x0000001fff207819 */ /* 0x000fc40000011431 */
        /* <DEDUP_REMOVED lines=10> */
[----:B------:R-:W-:Y:S02]  /*2b40*/  MOV R19, R58 ;  /* 0x0000003a00137202 */ /* 0x000fe40000000f00 */
[----:B------:R-:W-:Y:S02]  /*2b50*/  PRMT R33, R37, 0x9910, RZ ;  /* 0x0000991025217816 */ /* 0x000fe400000000ff */
        /* <DEDUP_REMOVED lines=14> */
[----:B------:R-:W-:Y:S02]  /*2c40*/  PRMT R19, R35, 0x9910, RZ ;  /* 0x0000991023137816 */ /* 0x000fe400000000ff */
[----:B------:R-:W-:Y:S02]  /*2c50*/  PRMT R18, R40, 0x9910, RZ ;  /* 0x0000991028127816 */ /* 0x000fe400000000ff */
[----:B------:R-:W-:Y:S02]  /*2c60*/  PRMT R33, R36, 0x9910, RZ ;  /* 0x0000991024217816 */ /* 0x000fe400000000ff */
        /* <DEDUP_REMOVED lines=12> */
[----:B------:R-:W-:-:S07]  /*2d30*/  LOP3.LUT R24, R24, R33, RZ, 0x3c, !PT ;  /* 0x0000002118187212 */ /* 0x000fce00078e3cff */
.L_x_1859:
[----:B------:R-:W-:Y:S05]  /*2d40*/  BSYNC.RECONVERGENT B0 ;  /* 0x0000000000007941 */ /* 0x000fea0003800200 */
.L_x_1858:
        /* <DEDUP_REMOVED lines=17> */
.L_x_1851:
        /* <DEDUP_REMOVED lines=37> */
[----:B------:R-:W-:Y:S01]  /*30b0*/  IMAD.MOV.U32 R39, RZ, RZ, R20 ;  /* 0x000000ffff277224 */ /* 0x000fe200078e0014 */
        /* <DEDUP_REMOVED lines=29> */
[----:B------:R-:W-:-:S07]  /*3290*/  IMAD.MOV.U32 R33, RZ, RZ, R20 ;  /* 0x000000ffff217224 */ /* 0x000fce00078e0014 */
.L_x_1864:
[----:B------:R-:W-:Y:S02]  /*32a0*/  IMAD R34, R54, R3, RZ ;  /* 0x0000000336227224 */ /* 0x000fe400078e02ff */
[----:B------:R-:W-:-:S03]  /*32b0*/  IMAD.IADD R3, R3, 0x1, R0 ;  /* 0x0000000103037824 */ /* 0x000fc600078e0200 */
[----:B------:R-:W-:Y:S01]  /*32c0*/  SHF.R.U32.HI R35, RZ, 0x2, R34 ;  /* 0x00000002ff237819 */ /* 0x000fe20000011622 */
[----:B------:R-:W-:-:S04]  /*32d0*/  IMAD R36, R54, R3, RZ ;  /* 0x0000000336247224 */ /* 0x000fc800078e02ff */
[----:B------:R-:W-:Y:S01]  /*32e0*/  IMAD.WIDE.U32 R34, R35, 0x8, R18 ;  /* 0x0000000823227825 */ /* 0x000fe200078e0012 */
[----:B------:R-:W-:Y:S02]  /*32f0*/  SHF.R.U32.HI R37, RZ, 0x2, R36 ;  /* 0x00000002ff257819 */ /* 0x000fe40000011624 */
[----:B------:R-:W-:-:S03]  /*3300*/  IADD3 R3, PT, PT, R3, R0, RZ ;  /* 0x0000000003037210 */ /* 0x000fc60007ffe0ff */
[----:B------:R-:W2:Y:S01]  /*3310*/  LDG.E.64 R34, desc[UR36][R34.64] ;  /* 0x0000002422227981 */ /* 0x000ea2000c1e1b00 */
[----:B------:R-:W-:-:S04]  /*3320*/  IMAD.WIDE.U32 R36, R37, 0x8, R18 ;  /* 0x0000000825247825 */ /* 0x000fc800078e0012 */
[C---:B------:R-:W-:Y:S02]  /*3330*/  IMAD R40, R54.reuse, R3, RZ ;  /* 0x0000000336287224 */ /* 0x040fe400078e02ff */
[----:B------:R-:W3:Y:S01]  /*3340*/  LDG.E.64 R36, desc[UR36][R36.64] ;  /* 0x0000002424247981 */ /* 0x000ee2000c1e1b00 */
[----:B------:R-:W-:Y:S02]  /*3350*/  IMAD.IADD R3, R3, 0x1, R0 ;  /* 0x0000000103037824 */ /* 0x000fe400078e0200 */
[----:B------:R-:W-:Y:S02]  /*3360*/  SHF.R.U32.HI R41, RZ, 0x2, R40 ;  /* 0x00000002ff297819 */ /* 0x000fe40000011628 */
[----:B------:R-:W-:-:S03]  /*3370*/  IMAD R42, R54, R3, RZ ;  /* 0x00000003362a7224 */ /* 0x000fc600078e02ff */
[----:B------:R-:W-:Y:S02]  /*3380*/  IMAD.WIDE.U32 R40, R41, 0x8, R18 ;  /* 0x0000000829287825 */ /* 0x000fe400078e0012 */
[----:B------:R-:W-:-:S04]  /*3390*/  SHF.R.U32.HI R43, RZ, 0x2, R42 ;  /* 0x00000002ff2b7819 */ /* 0x000fc8000001162a */
[----:B------:R-:W4:Y:S01]  /*33a0*/  LDG.E.64 R40, desc[UR36][R40.64] ;  /* 0x0000002428287981 */ /* 0x000f22000c1e1b00 */
[----:B------:R-:W-:-:S06]  /*33b0*/  IMAD.WIDE.U32 R42, R43, 0x8, R18 ;  /* 0x000000082b2a7825 */ /* 0x000fcc00078e0012 */
[----:B------:R-:W5:Y:S01]  /*33c0*/  LDG.E.64 R42, desc[UR36][R42.64] ;  /* 0x000000242a2a7981 */ /* 0x000f62000c1e1b00 */
[----:B------:R-:W-:-:S04]  /*33d0*/  IMAD.IADD R3, R3, 0x1, R0 ;  /* 0x0000000103037824 */ /* 0x000fc800078e0200 */
[----:B------:R-:W-:-:S05]  /*33e0*/  IMAD R51, R0, 0x3, R3 ;  /* 0x0000000300337824 */ /* 0x000fca00078e0203 */
[----:B------:R-:W-:Y:S02]  /*33f0*/  ISETP.GE.U32.AND P0, PT, R51, R38, PT ;  /* 0x000000263300720c */ /* 0x000fe40003f06070 */
[C---:B--2---:R-:W-:Y:S02]  /*3400*/  PRMT R52, R34.reuse, 0xbb32, RZ ;  /* 0x0000bb3222347816 */ /* 0x044fe400000000ff */
[C---:B------:R-:W-:Y:S02]  /*3410*/  PRMT R53, R35.reuse, 0x9910, RZ ;  /* 0x0000991023357816 */ /* 0x040fe400000000ff */
        /* <DEDUP_REMOVED lines=8> */
[----:B------:R-:W-:-:S02]  /*34a0*/  LOP3.LUT R46, R46, R51, RZ, 0x3c, !PT ;  /* 0x000000332e2e7212 */ /* 0x000fc400078e3cff */
[----:B------:R-:W-:Y:S02]  /*34b0*/  SHF.R.S32.HI R50, RZ, 0x1f, R51 ;  /* 0x0000001fff327819 */ /* 0x000fe40000011433 */
[----:B------:R-:W-:Y:S02]  /*34c0*/  LOP3.LUT R39, R39, R52, RZ, 0x3c, !PT ;  /* 0x0000003427277212 */ /* 0x000fe400078e3cff */
[----:B---3--:R-:W-:Y:S02]  /*34d0*/  PRMT R51, R36, 0x9910, RZ ;  /* 0x0000991024337816 */ /* 0x008fe400000000ff */
[----:B------:R-:W-:Y:S02]  /*34e0*/  LOP3.LUT R44, R44, R53, RZ, 0x3c, !PT ;  /* 0x000000352c2c7212 */ /* 0x000fe400078e3cff */
[----:B------:R-:W-:Y:S02]  /*34f0*/  PRMT R52, R36, 0xbb32, RZ ;  /* 0x0000bb3224347816 */ /* 0x000fe400000000ff */
[----:B------:R-:W-:-:S02]  /*3500*/  LOP3.LUT R45, R45, R56, RZ, 0x3c, !PT ;  /* 0x000000382d2d7212 */ /* 0x000fc400078e3cff */
[----:B------:R-:W-:Y:S02]  /*3510*/  PRMT R53, R37, 0x9910, RZ ;  /* 0x0000991025357816 */ /* 0x000fe400000000ff */
        /* <DEDUP_REMOVED lines=11> */
[C---:B----4-:R-:W-:Y:S02]  /*35d0*/  PRMT R50, R40.reuse, 0x9910, RZ ;  /* 0x0000991028327816 */ /* 0x050fe400000000ff */
[----:B------:R-:W-:Y:S02]  /*35e0*/  LOP3.LUT R29, R29, R52, RZ, 0x3c, !PT ;  /* 0x000000341d1d7212 */ /* 0x000fe400078e3cff */
[----:B------:R-:W-:Y:S02]  /*35f0*/  PRMT R53, R40, 0xbb32, RZ ;  /* 0x0000bb3228357816 */ /* 0x000fe400000000ff */
[C---:B------:R-:W-:Y:S02]  /*3600*/  PRMT R52, R41.reuse, 0x9910, RZ ;  /* 0x0000991029347816 */ /* 0x040fe400000000ff */
        /* <DEDUP_REMOVED lines=12> */
[----:B-----5:R-:W-:Y:S02]  /*36d0*/  PRMT R50, R42, 0x9910, RZ ;  /* 0x000099102a327816 */ /* 0x020fe400000000ff */
[----:B------:R-:W-:-:S02]  /*36e0*/  LOP3.LUT R25, R25, R52, RZ, 0x3c, !PT ;  /* 0x0000003419197212 */ /* 0x000fc400078e3cff */
[----:B------:R-:W-:Y:S02]  /*36f0*/  PRMT R53, R42, 0xbb32, RZ ;  /* 0x0000bb322a357816 */ /* 0x000fe400000000ff */
[C---:B------:R-:W-:Y:S02]  /*3700*/  PRMT R55, R43.reuse, 0xbb32, RZ ;  /* 0x0000bb322b377816 */ /* 0x040fe400000000ff */
[----:B------:R-:W-:Y:S02]  /*3710*/  PRMT R52, R43, 0x9910, RZ ;  /* 0x000099102b347816 */ /* 0x000fe400000000ff */
[----:B------:R-:W-:Y:S02]  /*3720*/  LOP3.LUT R28, R28, R51, RZ, 0x3c, !PT ;  /* 0x000000331c1c7212 */ /* 0x000fe400078e3cff */
        /* <DEDUP_REMOVED lines=15> */
.L_x_1863:
        /* <DEDUP_REMOVED lines=14> */
.L_x_1862:
[----:B------:R-:W-:Y:S05]  /*3900*/  BSYNC.RECONVERGENT B0 ;  /* 0x0000000000007941 */ /* 0x000fea0003800200 */
.L_x_1861:
        /* <DEDUP_REMOVED lines=43> */
.L_x_1866:
[----:B------:R-:W-:Y:S05]  /*3bc0*/  BSYNC.RECONVERGENT B0 ;  /* 0x0000000000007941 */ /* 0x000fea0003800200 */
.L_x_1865:
[----:B------:R-:W-:Y:S04]  /*3bd0*/  BSSY.RECONVERGENT B0, `(.L_x_1867) ;  /* 0x000004d000007945 */ /* 0x000fe80003800200 */
[----:B------:R-:W-:Y:S05]  /*3be0*/  @P0 BRA `(.L_x_1868) ;  /* 0x00000004002c0947 */ /* 0x000fea0003800000 */
[----:B------:R-:W-:Y:S02]  /*3bf0*/  IADD3 R35, PT, PT, R3, R0, RZ ;  /* 0x0000000003237210 */ /* 0x000fe40007ffe0ff */
[----:B------:R-:W-:Y:S02]  /*3c00*/  PRMT R50, R50, 0x9910, RZ ;  /* 0x0000991032327816 */ /* 0x000fe400000000ff */
[----:B------:R-:W-:Y:S02]  /*3c10*/  PRMT R53, R53, 0x9910, RZ ;  /* 0x0000991035357816 */ /* 0x000fe400000000ff */
[----:B------:R-:W-:Y:S01]  /*3c20*/  ISETP.GE.U32.AND P0, PT, R35, R38, PT ;  /* 0x000000262300720c */ /* 0x000fe20003f06070 */
[----:B------:R-:W-:Y:S01]  /*3c30*/  IMAD.MOV.U32 R3, RZ, RZ, R50 ;  /* 0x000000ffff037224 */ /* 0x000fe200078e0032 */
[----:B------:R-:W-:Y:S01]  /*3c40*/  PRMT R34, R51, 0x9910, RZ ;  /* 0x0000991033227816 */ /* 0x000fe200000000ff */
[----:B------:R-:W-:Y:S01]  /*3c50*/  IMAD.MOV.U32 R50, RZ, RZ, R53 ;  /* 0x000000ffff327224 */ /* 0x000fe200078e0035 */
[----:B------:R-:W-:-:S02]  /*3c60*/  PRMT R19, R52, 0x9910, RZ ;  /* 0x0000991034137816 */ /* 0x000fc400000000ff */
        /* <DEDUP_REMOVED lines=67> */
.L_x_1868:
[----:B------:R-:W-:Y:S05]  /*40a0*/  BSYNC.RECONVERGENT B0 ;  /* 0x0000000000007941 */ /* 0x000fea0003800200 */
.L_x_1867:
        /* <DEDUP_REMOVED lines=17> */
.L_x_1860:
        /* <DEDUP_REMOVED lines=71> */
[----:B------:R-:W-:Y:S02]  /*4630*/  IMAD.MOV.U32 R42, RZ, RZ, R24 ;  /* 0x000000ffff2a7224 */ /* 0x000fe400078e0018 */
[----:B0-----:R-:W-:-:S07]  /*4640*/  VIADD R50, R38, 0x1 ;  /* 0x0000000126327836 */ /* 0x001fce0000000000 */
.L_x_1876:
        /* <DEDUP_REMOVED lines=302> */
.L_x_1872:
[----:B------:R-:W-:-:S04]  /*5930*/  LOP3.LUT R39, R45, 0xfffffff8, RZ, 0xc0, !PT ;  /* 0xfffffff82d277812 */ /* 0x000fc800078ec0ff */
[----:B------:R-:W-:-:S05]  /*5940*/  IADD3 R38, P1, PT, R39, R18, RZ ;  /* 0x0000001227267210 */ /* 0x000fca0007f3e0ff */
[----:B------:R-:W-:-:S06]  /*5950*/  IMAD.X R39, RZ, RZ, R19, P1 ;  /* 0x000000ffff277224 */ /* 0x000fcc00008e0613 */
[----:B------:R-:W2:Y:S01]  /*5960*/  LDG.E.64 R38, desc[UR36][R38.64] ;  /* 0x0000002426267981 */ /* 0x000ea2000c1e1b00 */
[----:B------:R-:W-:Y:S01]  /*5970*/  IADD3 R57, PT, PT, R3, UR4, RZ ;  /* 0x0000000403397c10 */ /* 0x000fe2000fffe0ff */
[----:B------:R-:W-:-:S04]  /*5980*/  IMAD.MOV.U32 R56, RZ, RZ, RZ ;  /* 0x000000ffff387224 */ /* 0x000fc800078e00ff */
        /* <DEDUP_REMOVED lines=239> */
.L_x_1873:
        /* <DEDUP_REMOVED lines=245> */
.L_x_1874:
        /* <DEDUP_REMOVED lines=245> */
.L_x_1875:
        /* <DEDUP_REMOVED lines=8> */
.L_x_1871:
[----:B------:R-:W-:Y:S01]  /*87a0*/  PRMT R38, R46, 0x9910, RZ ;  /* 0x000099102e267816 */ /* 0x000fe200000000ff */
[----:B------:R-:W1:Y:S01]  /*87b0*/  LDCU UR5, c[0x0][0x394] ;  /* 0x00007280ff0577ac */ /* 0x000e620008000800 */
[----:B------:R-:W-:Y:S02]  /*87c0*/  PRMT R39, R45, 0x9910, RZ ;  /* 0x000099102d277816 */ /* 0x000fe400000000ff */
[----:B------:R-:W-:Y:S02]  /*87d0*/  SHF.R.S32.HI R48, RZ, 0x1f, R38 ;  /* 0x0000001fff307819 */ /* 0x000fe40000011426 */
[----:B------:R-:W-:Y:S02]  /*87e0*/  SHF.R.S32.HI R63, RZ, 0x1f, R39 ;  /* 0x0000001fff3f7819 */ /* 0x000fe40000011427 */
[----:B------:R-:W-:Y:S02]  /*87f0*/  LOP3.LUT R20, R20, R39, RZ, 0x3c, !PT ;  /* 0x0000002714147212 */ /* 0x000fe400078e3cff */
[----:B------:R-:W-:-:S02]  /*8800*/  PRMT R39, R49, 0x9910, RZ ;  /* 0x0000991031277816 */ /* 0x000fc400000000ff */
[----:B------:R-:W-:Y:S02]  /*8810*/  LOP3.LUT R21, R21, R38, RZ, 0x3c, !PT ;  /* 0x0000002615157212 */ /* 0x000fe400078e3cff */
[----:B------:R-:W-:Y:S02]  /*8820*/  LOP3.LUT R43, R43, R48, RZ, 0x3c, !PT ;  /* 0x000000302b2b7212 */ /* 0x000fe400078e3cff */
[----:B------:R-:W-:Y:S02]  /*8830*/  PRMT R48, R47, 0x9910, RZ ;  /* 0x000099102f307816 */ /* 0x000fe400000000ff */
[----:B------:R-:W-:Y:S02]  /*8840*/  SHF.R.S32.HI R38, RZ, 0x1f, R39 ;  /* 0x0000001fff267819 */ /* 0x000fe40000011427 */
[----:B------:R-:W-:Y:S02]  /*8850*/  PRMT R65, R53, 0x9910, RZ ;  /* 0x0000991035417816 */ /* 0x000fe400000000ff */
[----:B------:R-:W-:-:S02]  /*8860*/  PRMT R64, R54, 0x9910, RZ ;  /* 0x0000991036407816 */ /* 0x000fc400000000ff */
[----:B------:R-:W-:Y:S02]  /*8870*/  LOP3.LUT R16, R16, R39, RZ, 0x3c, !PT ;  /* 0x0000002710107212 */ /* 0x000fe400078e3cff */
[----:B------:R-:W-:Y:S02]  /*8880*/  LOP3.LUT R15, R15, R48, RZ, 0x3c, !PT ;  /* 0x000000300f0f7212 */ /* 0x000fe400078e3cff */
[----:B------:R-:W-:Y:S02]  /*8890*/  SHF.R.S32.HI R39, RZ, 0x1f, R48 ;  /* 0x0000001fff277819 */ /* 0x000fe40000011430 */
[----:B------:R-:W-:Y:S02]  /*88a0*/  LOP3.LUT R41, R41, R38, RZ, 0x3c, !PT ;  /* 0x0000002629297212 */ /* 0x000fe400078e3cff */
[----:B------:R-:W-:Y:S02]  /*88b0*/  LOP3.LUT R42, R42, R63, RZ, 0x3c, !PT ;  /* 0x0000003f2a2a7212 */ /* 0x000fe400078e3cff */
[----:B------:R-:W-:-:S02]  /*88c0*/  PRMT R48, R60, 0x9910, RZ ;  /* 0x000099103c307816 */ /* 0x000fc400000000ff */
[----:B------:R-:W-:Y:S02]  /*88d0*/  LOP3.LUT R14, R14, R65, RZ, 0x3c, !PT ;  /* 0x000000410e0e7212 */ /* 0x000fe400078e3cff */
[----:B------:R-:W-:Y:S02]  /*88e0*/  SHF.R.S32.HI R38, RZ, 0x1f, R65 ;  /* 0x0000001fff267819 */ /* 0x000fe40000011441 */
[----:B------:R-:W-:Y:S02]  /*88f0*/  SHF.R.S32.HI R63, RZ, 0x1f, R64 ;  /* 0x0000001fff3f7819 */ /* 0x000fe40000011440 */
[----:B------:R-:W-:Y:S02]  /*8900*/  PRMT R65, R52, 0x9910, RZ ;  /* 0x0000991034417816 */ /* 0x000fe400000000ff */
[----:B------:R-:W-:Y:S02]  /*8910*/  LOP3.LUT R40, R40, R39, RZ, 0x3c, !PT ;  /* 0x0000002728287212 */ /* 0x000fe400078e3cff */
[----:B------:R-:W-:-:S02]  /*8920*/  LOP3.LUT R11, R11, R48, RZ, 0x3c, !PT ;  /* 0x000000300b0b7212 */ /* 0x000fc400078e3cff */
[----:B------:R-:W-:Y:S02]  /*8930*/  SHF.R.S32.HI R39, RZ, 0x1f, R48 ;  /* 0x0000001fff277819 */ /* 0x000fe40000011430 */
[----:B------:R-:W-:Y:S02]  /*8940*/  LOP3.LUT R34, R34, R63, RZ, 0x3c, !PT ;  /* 0x0000003f22227212 */ /* 0x000fe400078e3cff */
[----:B------:R-:W-:Y:S02]  /*8950*/  SHF.R.S32.HI R48, RZ, 0x1f, R65 ;  /* 0x0000001fff307819 */ /* 0x000fe40000011441 */
[----:B------:R-:W-:Y:S02]  /*8960*/  PRMT R63, R59, 0x9910, RZ ;  /* 0x000099103b3f7816 */ /* 0x000fe400000000ff */
[----:B------:R-:W-:Y:S02]  /*8970*/  LOP3.LUT R35, R35, R38, RZ, 0x3c, !PT ;  /* 0x0000002623237212 */ /* 0x000fe400078e3cff */
[----:B------:R-:W-:-:S02]  /*8980*/  LOP3.LUT R31, R31, R48, RZ, 0x3c, !PT ;  /* 0x000000301f1f7212 */ /* 0x000fc400078e3cff */
[----:B------:R-:W-:Y:S02]  /*8990*/  SHF.R.S32.HI R38, RZ, 0x1f, R63 ;  /* 0x0000001fff267819 */ /* 0x000fe4000001143f */
[----:B------:R-:W-:Y:S02]  /*89a0*/  MOV R48, UR4 ;  /* 0x0000000400307c02 */ /* 0x000fe40008000f00 */
[----:B------:R-:W-:Y:S02]  /*89b0*/  LOP3.LUT R32, R32, R39, RZ, 0x3c, !PT ;  /* 0x0000002720207212 */ /* 0x000fe400078e3cff */
[----:B------:R-:W-:Y:S01]  /*89c0*/  LOP3.LUT R33, R33, R38, RZ, 0x3c, !PT ;  /* 0x0000002621217212 */ /* 0x000fe200078e3cff */
[----:B------:R-:W-:Y:S01]  /*89d0*/  IMAD R3, R48, 0x4, R3 ;  /* 0x0000000430037824 */ /* 0x000fe200078e0203 */
[----:B------:R-:W-:Y:S02]  /*89e0*/  PRMT R39, R58, 0x9910, RZ ;  /* 0x000099103a277816 */ /* 0x000fe400000000ff */
[----:B------:R-:W-:-:S02]  /*89f0*/  PRMT R38, R51, 0x9910, RZ ;  /* 0x0000991033267816 */ /* 0x000fc400000000ff */
[----:B------:R-:W-:Y:S02]  /*8a00*/  LOP3.LUT R13, R13, R64, RZ, 0x3c, !PT ;  /* 0x000000400d0d7212 */ /* 0x000fe400078e3cff */
[----:B------:R-:W-:Y:S02]  /*8a10*/  LOP3.LUT R12, R12, R63, RZ, 0x3c, !PT ;  /* 0x0000003f0c0c7212 */ /* 0x000fe400078e3cff */
[----:B------:R-:W-:Y:S02]  /*8a20*/  LOP3.LUT R8, R8, R39, RZ, 0x3c, !PT ;  /* 0x0000002708087212 */ /* 0x000fe400078e3cff */
[----:B------:R-:W-:Y:S01]  /*8a30*/  SHF.R.S32.HI R64, RZ, 0x1f, R39 ;  /* 0x0000001fff407819 */ /* 0x000fe20000011427 */
[----:B------:R-:W-:Y:S01]  /*8a40*/  IMAD R39, R48, 0x3, R3 ;  /* 0x0000000330277824 */ /* 0x000fe200078e0203 */
[----:B------:R-:W-:Y:S02]  /*8a50*/  LOP3.LUT R9, R9, R38, RZ, 0x3c, !PT ;  /* 0x0000002609097212 */ /* 0x000fe400078e3cff */
[----:B------:R-:W-:-:S02]  /*8a60*/  SHF.R.S32.HI R63, RZ, 0x1f, R38 ;  /* 0x0000001fff3f7819 */ /* 0x000fc40000011426 */
[----:B-1----:R-:W-:Y:S02]  /*8a70*/  MOV R38, UR5 ;  /* 0x0000000500267c02 */ /* 0x002fe40008000f00 */
[----:B------:R-:W-:Y:S02]  /*8a80*/  PRMT R66, R61, 0x9910, RZ ;  /* 0x000099103d427816 */ /* 0x000fe400000000ff */
[----:B------:R-:W-:Y:S02]  /*8a90*/  LOP3.LUT R10, R10, R65, RZ, 0x3c, !PT ;  /* 0x000000410a0a7212 */ /* 0x000fe400078e3cff */
[----:B------:R-:W-:Y:S02]  /*8aa0*/  ISETP.GE.U32.AND P1, PT, R39, R38, PT ;  /* 0x000000262700720c */ /* 0x000fe40003f26070 */
[----:B------:R-:W-:Y:S02]  /*8ab0*/  SHF.R.S32.HI R65, RZ, 0x1f, R66 ;  /* 0x0000001fff417819 */ /* 0x000fe40000011442 */
[----:B------:R-:W-:-:S02]  /*8ac0*/  LOP3.LUT R7, R7, R66, RZ, 0x3c, !PT ;  /* 0x0000004207077212 */ /* 0x000fc400078e3cff */
[----:B------:R-:W-:Y:S02]  /*8ad0*/  LOP3.LUT R28, R28, R65, RZ, 0x3c, !PT ;  /* 0x000000411c1c7212 */ /* 0x000fe400078e3cff */
[----:B------:R-:W-:Y:S02]  /*8ae0*/  PRMT R39, R62, 0x9910, RZ ;  /* 0x000099103e277816 */ /* 0x000fe400000000ff */
[----:B------:R-:W-:Y:S02]  /*8af0*/  LOP3.LUT R30, R30, R63, RZ, 0x3c, !PT ;  /* 0x0000003f1e1e7212 */ /* 0x000fe400078e3cff */
[----:B------:R-:W-:Y:S02]  /*8b00*/  PRMT R66, R56, 0x9910, RZ ;  /* 0x0000991038427816 */ /* 0x000fe400000000ff */
[----:B------:R-:W-:Y:S02]  /*8b10*/  PRMT R65, R55, 0x9910, RZ ;  /* 0x0000991037417816 */ /* 0x000fe400000000ff */
[----:B------:R-:W-:-:S02]  /*8b20*/  PRMT R63, R57, 0x9910, RZ ;  /* 0x00009910393f7816 */ /* 0x000fc400000000ff */
[----:B------:R-:W-:Y:S02]  /*8b30*/  LOP3.LUT R29, R29, R64, RZ, 0x3c, !PT ;  /* 0x000000401d1d7212 */ /* 0x000fe400078e3cff */
[----:B------:R-:W-:Y:S02]  /*8b40*/  LOP3.LUT R6, R6, R39, RZ, 0x3c, !PT ;  /* 0x0000002706067212 */ /* 0x000fe400078e3cff */
[----:B------:R-:W-:Y:S02]  /*8b50*/  SHF.R.S32.HI R64, RZ, 0x1f, R39 ;  /* 0x0000001fff407819 */ /* 0x000fe40000011427 */
[----:B------:R-:W-:Y:S02]  /*8b60*/  LOP3.LUT R5, R5, R66, RZ, 0x3c, !PT ;  /* 0x0000004205057212 */ /* 0x000fe400078e3cff */
[----:B------:R-:W-:Y:S02]  /*8b70*/  SHF.R.S32.HI R39, RZ, 0x1f, R66 ;  /* 0x0000001fff277819 */ /* 0x000fe40000011442 */
[----:B------:R-:W-:-:S02]  /*8b80*/  LOP3.LUT R0, R0, R65, RZ, 0x3c, !PT ;  /* 0x0000004100007212 */ /* 0x000fc400078e3cff */
[----:B------:R-:W-:Y:S02]  /*8b90*/  SHF.R.S32.HI R66, RZ, 0x1f, R63 ;  /* 0x0000001fff427819 */ /* 0x000fe4000001143f */
[----:B------:R-:W-:Y:S02]  /*8ba0*/  SHF.R.S32.HI R65, RZ, 0x1f, R65 ;  /* 0x0000001fff417819 */ /* 0x000fe40000011441 */
[----:B------:R-:W-:Y:S02]  /*8bb0*/  LOP3.LUT R4, R4, R63, RZ, 0x3c, !PT ;  /* 0x0000003f04047212 */ /* 0x000fe400078e3cff */
[----:B------:R-:W-:Y:S02]  /*8bc0*/  LOP3.LUT R27, R27, R64, RZ, 0x3c, !PT ;  /* 0x000000401b1b7212 */ /* 0x000fe400078e3cff */
[----:B------:R-:W-:Y:S02]  /*8bd0*/  LOP3.LUT R26, R26, R39, RZ, 0x3c, !PT ;  /* 0x000000271a1a7212 */ /* 0x000fe400078e3cff */
[----:B------:R-:W-:-:S02]  /*8be0*/  LOP3.LUT R25, R25, R66, RZ, 0x3c, !PT ;  /* 0x0000004219197212 */ /* 0x000fc400078e3cff */
[----:B------:R-:W-:Y:S01]  /*8bf0*/  LOP3.LUT R24, R24, R65, RZ, 0x3c, !PT ;  /* 0x0000004118187212 */ /* 0x000fe200078e3cff */
[----:B------:R-:W-:Y:S06]  /*8c00*/  @!P1 BRA `(.L_x_1876) ;  /* 0xffffffb800909947 */ /* 0x000fec000383ffff */
.L_x_1870:
[----:B0-----:R-:W-:Y:S05]  /*8c10*/  BSYNC.RECONVERGENT B0 ;  /* 0x0000000000007941 */ /* 0x001fea0003800200 */
.L_x_1869:
        /* <DEDUP_REMOVED lines=288> */
.L_x_1880:
[----:B------:R-:W-:Y:S02]  /*9e20*/  SHF.R.U32.HI R18, RZ, 0x3, R45 ;  /* 0x00000003ff127819 */ /* 0x000fe4000001162d */
[----:B------:R-:W-:-:S07]  /*9e30*/  MOV R19, RZ ;  /* 0x000000ff00137202 */ /* 0x000fce0000000f00 */
.L_x_1879:
[----:B------:R-:W0:Y:S02]  /*9e40*/  LDCU.64 UR4, c[0x0][0x760] ;  /* 0x0000ec00ff0477ac */ /* 0x000e240008000a00 */
[----:B0-----:R-:W-:-:S05]  /*9e50*/  IADD3 R63, P1, PT, R44, UR4, RZ ;  /* 0x000000042c3f7c10 */ /* 0x001fca000ff3e0ff */
[----:B------:R-:W-:Y:S01]  /*9e60*/  IMAD.X R44, RZ, RZ, UR5, P1 ;  /* 0x00000005ff2c7e24 */ /* 0x000fe200088e06ff */
[----:B------:R-:W-:-:S04]  /*9e70*/  LEA R64, P1, R18, R63, 0x3 ;  /* 0x0000003f12407211 */ /* 0x000fc800078218ff */
[----:B------:R-:W-:-:S05]  /*9e80*/  LEA.HI.X R65, R18, R44, R19, 0x3, P1 ;  /* 0x0000002c12417211 */ /* 0x000fca00008f1c13 */
        /* <DEDUP_REMOVED lines=283> */
.L_x_1882:
[----:B------:R-:W-:Y:S01]  /*b040*/  SHF.R.U32.HI R64, RZ, 0x3, R53 ;  /* 0x00000003ff407819 */ /* 0x000fe20000011635 */
[----:B------:R-:W-:-:S07]  /*b050*/  IMAD.MOV.U32 R65, RZ, RZ, RZ ;  /* 0x000000ffff417224 */ /* 0x000fce00078e00ff */
.L_x_1881:
        /* <DEDUP_REMOVED lines=285> */
.L_x_1884:
[----:B------:R-:W-:Y:S01]  /*c230*/  SHF.R.U32.HI R64, RZ, 0x3, R51 ;  /* 0x00000003ff407819 */ /* 0x000fe20000011633 */
[----:B------:R-:W-:-:S07]  /*c240*/  IMAD.MOV.U32 R65, RZ, RZ, RZ ;  /* 0x000000ffff417224 */ /* 0x000fce00078e00ff */
.L_x_1883:
        /* <DEDUP_REMOVED lines=285> */
.L_x_1886:
[----:B------:R-:W-:Y:S01]  /*d420*/  SHF.R.U32.HI R18, RZ, 0x3, R39 ;  /* 0x00000003ff127819 */ /* 0x000fe20000011627 */
[----:B------:R-:W-:-:S07]  /*d430*/  IMAD.MOV.U32 R19, RZ, RZ, RZ ;  /* 0x000000ffff137224 */ /* 0x000fce00078e00ff */
.L_x_1885:
[----:B------:R-:W-:-:S04]  /*d440*/  LEA R36, P0, R18, R63, 0x3 ;  /* 0x0000003f12247211 */ /* 0x000fc800078018ff */
[----:B------:R-:W-:-:S05]  /*d450*/  LEA.HI.X R37, R18, R44, R19, 0x3, P0 ;  /* 0x0000002c12257211 */ /* 0x000fca00000f1c13 */
[----:B------:R-:W2:Y:S02]  /*d460*/  LDG.E.64 R18, desc[UR36][R36.64] ;  /* 0x0000002424127981 */ /* 0x000ea4000c1e1b00 */
[C---:B--2---:R-:W-:Y:S02]  /*d470*/  PRMT R50, R18.reuse, 0x7610, R50 ;  /* 0x0000761012327816 */ /* 0x044fe40000000032 */
[----:B------:R-:W-:Y:S02]  /*d480*/  PRMT R39, R18, 0x7632, R39 ;  /* 0x0000763212277816 */ /* 0x000fe40000000027 */
[C---:B------:R-:W-:Y:S02]  /*d490*/  PRMT R56, R19.reuse, 0x7610, R56 ;  /* 0x0000761013387816 */ /* 0x040fe40000000038 */
[----:B------:R-:W-:-:S07]  /*d4a0*/  PRMT R55, R19, 0x7632, R55 ;  /* 0x0000763213377816 */ /* 0x000fce0000000037 */
.L_x_1878:
[----:B------:R-:W-:Y:S05]  /*d4b0*/  BSYNC.RECONVERGENT B0 ;  /* 0x0000000000007941 */ /* 0x000fea0003800200 */
.L_x_1877:
[----:B------:R-:W-:Y:S01]  /*d4c0*/  ISETP.GE.U32.AND P0, PT, R3, R38, PT ;  /* 0x000000260300720c */ /* 0x000fe20003f06070 */
[----:B------:R-:W-:-:S12]  /*d4d0*/  BSSY.RECONVERGENT B0, `(.L_x_1887) ;  /* 0x000004e000007945 */ /* 0x000fd80003800200 */
[----:B------:R-:W-:Y:S05]  /*d4e0*/  @P0 BRA `(.L_x_1888) ;  /* 0x0000000400300947 */ /* 0x000fea0003800000 */
[----:B------:R-:W-:Y:S02]  /*d4f0*/  PRMT R19, R45, 0x9910, RZ ;  /* 0x000099102d137816 */ /* 0x000fe400000000ff */
[----:B------:R-:W-:Y:S02]  /*d500*/  IADD3 R45, PT, PT, R3, R48, RZ ;  /* 0x00000030032d7210 */ /* 0x000fe40007ffe0ff */
[----:B------:R-:W-:Y:S01]  /*d510*/  PRMT R49, R49, 0x9910, RZ ;  /* 0x0000991031317816 */ /* 0x000fe200000000ff */
[----:B------:R-:W-:Y:S01]  /*d520*/  IMAD.MOV.U32 R3, RZ, RZ, R19 ;  /* 0x000000ffff037224 */ /* 0x000fe200078e0013 */
[----:B------:R-:W-:Y:S02]  /*d530*/  ISETP.GE.U32.AND P0, PT, R45, R38, PT ;  /* 0x000000262d00720c */ /* 0x000fe40003f06070 */
[----:B------:R-:W-:Y:S02]  /*d540*/  PRMT R18, R46, 0x9910, RZ ;  /* 0x000099102e127816 */ /* 0x000fe400000000ff */
[----:B------:R-:W-:-:S02]  /*d550*/  MOV R19, R49 ;  /* 0x0000003100137202 */ /* 0x000fc40000000f00 */
[----:B------:R-:W-:Y:S02]  /*d560*/  PRMT R44, R47, 0x9910, RZ ;  /* 0x000099102f2c7816 */ /* 0x000fe400000000ff */
[----:B------:R-:W-:Y:S02]  /*d570*/  LOP3.LUT R21, R21, R18, RZ, 0x3c, !PT ;  /* 0x0000001215157212 */ /* 0x000fe400078e3cff */
[----:B------:R-:W-:Y:S02]  /*d580*/  LOP3.LUT R20, R20, R3, RZ, 0x3c, !PT ;  /* 0x0000000314147212 */ /* 0x000fe400078e3cff */
[----:B------:R-:W-:Y:S02]  /*d590*/  LOP3.LUT R16, R16, R19, RZ, 0x3c, !PT ;  /* 0x0000001310107212 */ /* 0x000fe400078e3cff */
[----:B------:R-:W-:Y:S02]  /*d5a0*/  SHF.R.S32.HI R36, RZ, 0x1f, R19 ;  /* 0x0000001fff247819 */ /* 0x000fe40000011413 */
[----:B------:R-:W-:-:S02]  /*d5b0*/  SHF.R.S32.HI R18, RZ, 0x1f, R18 ;  /* 0x0000001fff127819 */ /* 0x000fc40000011412 */
[----:B------:R-:W-:Y:S02]  /*d5c0*/  SHF.R.S32.HI R3, RZ, 0x1f, R3 ;  /* 0x0000001fff037819 */ /* 0x000fe40000011403 */
[----:B------:R-:W-:Y:S02]  /*d5d0*/  SHF.R.S32.HI R19, RZ, 0x1f, R44 ;  /* 0x0000001fff137819 */ /* 0x000fe4000001142c */
[----:B------:R-:W-:Y:S02]  /*d5e0*/  LOP3.LUT R15, R15, R44, RZ, 0x3c, !PT ;  /* 0x0000002c0f0f7212 */ /* 0x000fe400078e3cff */
[----:B------:R-:W-:Y:S02]  /*d5f0*/  LOP3.LUT R43, R43, R18, RZ, 0x3c, !PT ;  /* 0x000000122b2b7212 */ /* 0x000fe400078e3cff */
[----:B------:R-:W-:Y:S02]  /*d600*/  LOP3.LUT R42, R42, R3, RZ, 0x3c, !PT ;  /* 0x000000032a2a7212 */ /* 0x000fe400078e3cff */
[----:B------:R-:W-:-:S02]  /*d610*/  LOP3.LUT R41, R41, R36, RZ, 0x3c, !PT ;  /* 0x0000002429297212 */ /* 0x000fc400078e3cff */
        /* <DEDUP_REMOVED lines=24> */
[----:B------:R-:W-:Y:S01]  /*d7a0*/  PRMT R36, R51, 0x9910, RZ ;  /* 0x0000991033247816 */ /* 0x000fe200000000ff */
[----:B------:R-:W-:Y:S01]  /*d7b0*/  IMAD.MOV.U32 R3, RZ, RZ, R52 ;  /* 0x000000ffff037224 */ /* 0x000fe200078e0034 */
        /* <DEDUP_REMOVED lines=31> */
.L_x_1888:
[----:B------:R-:W-:Y:S05]  /*d9b0*/  BSYNC.RECONVERGENT B0 ;  /* 0x0000000000007941 */ /* 0x000fea0003800200 */
.L_x_1887:
        /* <DEDUP_REMOVED lines=16> */
.L_x_1839:
[----:B------:R-:W-:Y:S05]  /*dac0*/  BSYNC.RECONVERGENT B6 ;  /* 0x0000000000067941 */ /* 0x000fea0003800200 */
.L_x_1838:
[----:B------:R-:W0:Y:S02]  /*dad0*/  LDCU UR4, c[0x0][0x3ac] ;  /* 0x00007580ff0477ac */ /* 0x000e240008000800 */
[----:B0-----:R-:W-:-:S09]  /*dae0*/  UISETP.NE.AND UP0, UPT, UR4, URZ, UPT ;  /* 0x000000ff0400728c */ /* 0x001fd2000bf05270 */
[----:B------:R-:W-:Y:S05]  /*daf0*/  BRA.U !UP0, `(.L_x_1889) ;  /* 0x0000000108bc7547 */ /* 0x000fea000b800000 */
[----:B------:R-:W0:Y:S01]  /*db00*/  S2R R10, SR_CgaCtaId ;  /* 0x00000000000a7919 */ /* 0x000e220000008800 */
[----:B------:R-:W1:Y:S01]  /*db10*/  LDC R16, c[0x0][0x360] ;  /* 0x0000d800ff107b82 */ /* 0x000e620000000800 */
[----:B------:R-:W-:Y:S01]  /*db20*/  MOV R4, 0x400 ;  /* 0x0000040000047802 */ /* 0x000fe20000000f00 */
[----:B------:R-:W-:-:S03]  /*db30*/  IMAD.MOV.U32 R11, RZ, RZ, R3 ;  /* 0x000000ffff0b7224 */ /* 0x000fc600078e0003 */
[----:B------:R-:W-:-:S03]  /*db40*/  IADD3 R5, PT, PT, R4, 0x10, RZ ;  /* 0x0000001004057810 */ /* 0x000fc60007ffe0ff */
[----:B------:R-:W2:Y:S01]  /*db50*/  LDC R20, c[0x0][0x364] ;  /* 0x0000d900ff147b82 */ /* 0x000ea20000000800 */
[----:B-1----:R-:W-:Y:S01]  /*db60*/  IMAD R4, R2, R16, R17 ;  /* 0x0000001002047224 */ /* 0x002fe200078e0211 */
[----:B0-----:R-:W-:Y:S01]  /*db70*/  LEA R21, R10, R5, 0x18 ;  /* 0x000000050a157211 */ /* 0x001fe200078ec0ff */
[----:B------:R-:W-:Y:S01]  /*db80*/  IMAD.MOV.U32 R5, RZ, RZ, R19 ;  /* 0x000000ffff057224 */ /* 0x000fe200078e0013 */
[----:B------:R-:W-:Y:S02]  /*db90*/  MOV R10, R0 ;  /* 0x00000000000a7202 */ /* 0x000fe40000000f00 */
[----:B--2---:R-:W-:Y:S01]  /*dba0*/  ISETP.GE.U32.AND P0, PT, R20, 0x2, PT ;  /* 0x000000021400780c */ /* 0x004fe20003f06070 */
[----:B------:R-:W-:Y:S01]  /*dbb0*/  IMAD R29, R4, 0x20, R21 ;  /* 0x00000020041d7824 */ /* 0x000fe200078e0215 */
[----:B------:R-:W-:-:S04]  /*dbc0*/  MOV R4, R18 ;  /* 0x0000001200047202 */ /* 0x000fc80000000f00 */
[----:B------:R0:W-:Y:S04]  /*dbd0*/  STS.128 [R29+0x10], R8 ;  /* 0x000010081d007388 */ /* 0x0001e80000000c00 */
[----:B------:R0:W-:Y:S03]  /*dbe0*/  STS.128 [R29], R4 ;  /* 0x000000041d007388 */ /* 0x0001e60000000c00 */
[----:B------:R-:W-:Y:S05]  /*dbf0*/  @!P0 BRA `(.L_x_1889) ;  /* 0x00000000007c8947 */ /* 0x000fea0003800000 */
[----:B0-----:R-:W-:-:S07]  /*dc00*/  MOV R4, R20 ;  /* 0x0000001400047202 */ /* 0x001fce0000000f00 */
.L_x_1892:
        /* <DEDUP_REMOVED lines=24> */
[----:B------:R-:W-:-:S03]  /*dd90*/  MOV R11, R3 ;  /* 0x00000003000b7202 */ /* 0x000fc60000000f00 */
[----:B------:R0:W-:Y:S04]  /*dda0*/  STS.128 [R29], R4 ;  /* 0x000000041d007388 */ /* 0x0001e80000000c00 */
[----:B------:R0:W-:Y:S02]  /*ddb0*/  STS.128 [R29+0x10], R8 ;  /* 0x000010081d007388 */ /* 0x0001e40000000c00 */
.L_x_1891:
[----:B------:R-:W-:Y:S05]  /*ddc0*/  BSYNC.RECONVERGENT B0 ;  /* 0x0000000000007941 */ /* 0x000fea0003800200 */
.L_x_1890:
[----:B0-----:R-:W-:Y:S01]  /*ddd0*/  IMAD.MOV.U32 R4, RZ, RZ, R31 ;  /* 0x000000ffff047224 */ /* 0x001fe200078e001f */
[----:B------:R-:W-:Y:S06]  /*dde0*/  @P1 BRA `(.L_x_1892) ;  /* 0xfffffffc00881947 */ /* 0x000fec000383ffff */
.L_x_1889:
[----:B------:R-:W1:Y:S02]  /*ddf0*/  LDCU UR4, c[0x0][0x3a8] ;  /* 0x00007500ff0477ac */ /* 0x000e640008000800 */
[----:B-1----:R-:W-:-:S09]  /*de00*/  UISETP.NE.AND UP0, UPT, UR4, URZ, UPT ;  /* 0x000000ff0400728c */ /* 0x002fd2000bf05270 */
[----:B------:R-:W-:Y:S05]  /*de10*/  BRA.U !UP0, `(.L_x_1893) ;  /* 0x0000000508247547 */ /* 0x000fea000b800000 */
[----:B------:R-:W1:Y:S02]  /*de20*/  LDC R20, c[0x0][0x360] ;  /* 0x0000d800ff147b82 */ /* 0x000e640000000800 */
[----:B-1----:R-:W-:Y:S02]  /*de30*/  ISETP.GE.U32.AND P0, PT, R20, 0x21, PT ;  /* 0x000000211400780c */ /* 0x002fe40003f06070 */
[----:B------:R-:W-:-:S11]  /*de40*/  MOV R16, R20 ;  /* 0x0000001400107202 */ /* 0x000fd60000000f00 */
[----:B------:R-:W-:Y:S05]  /*de50*/  @!P0 BRA `(.L_x_1894) ;  /* 0x0000000000b48947 */ /* 0x000fea0003800000 */
[----:B------:R-:W1:Y:S01]  /*de60*/  S2UR UR5, SR_CgaCtaId ;  /* 0x00000000000579c3 */ /* 0x000e620000008800 */
[----:B------:R-:W-:Y:S01]  /*de70*/  UMOV UR4, 0x400 ;  /* 0x0000040000047882 */ /* 0x000fe20000000000 */
[----:B0-----:R-:W-:Y:S01]  /*de80*/  IMAD R4, R2, R20, R17 ;  /* 0x0000001402047224 */ /* 0x001fe200078e0211 */
[----:B------:R-:W-:Y:S01]  /*de90*/  UIADD3 UR4, UPT, UPT, UR4, 0x10, URZ ;  /* 0x0000001004047890 */ /* 0x000fe2000fffe0ff */
[----:B------:R-:W-:Y:S01]  /*dea0*/  MOV R5, R19 ;  /* 0x0000001300057202 */ /* 0x000fe20000000f00 */
[----:B------:R-:W-:Y:S01]  /*deb0*/  IMAD.MOV.U32 R10, RZ, RZ, R0 ;  /* 0x000000ffff0a7224 */ /* 0x000fe200078e0000 */
[----:B------:R-:W-:Y:S01]  /*dec0*/  MOV R11, R3 ;  /* 0x00000003000b7202 */ /* 0x000fe20000000f00 */
[----:B------:R-:W-:Y:S01]  /*ded0*/  IMAD.MOV.U32 R16, RZ, RZ, 0x20 ;  /* 0x00000020ff107424 */ /* 0x000fe200078e00ff */
[----:B------:R-:W-:Y:S01]  /*dee0*/  ISETP.GE.U32.AND P0, PT, R20, 0x40, PT ;  /* 0x000000401400780c */ /* 0x000fe20003f06070 */
[----:B-1----:R-:W-:-:S06]  /*def0*/  ULEA UR4, UR5, UR4, 0x18 ;  /* 0x0000000405047291 */ /* 0x002fcc000f8ec0ff */
[----:B------:R-:W-:Y:S01]  /*df00*/  LEA R21, R4, UR4, 0x5 ;  /* 0x0000000404157c11 */ /* 0x000fe2000f8e28ff */
[----:B------:R-:W-:-:S04]  /*df10*/  IMAD.MOV.U32 R4, RZ, RZ, R18 ;  /* 0x000000ffff047224 */ /* 0x000fc800078e0012 */
[----:B------:R1:W-:Y:S04]  /*df20*/  STS.128 [R21+0x10], R8 ;  /* 0x0000100815007388 */ /* 0x0003e80000000c00 */
[----:B------:R1:W-:Y:S01]  /*df30*/  STS.128 [R21], R4 ;  /* 0x0000000415007388 */ /* 0x0003e20000000c00 */
[----:B------:R-:W-:Y:S05]  /*df40*/  @!P0 BRA `(.L_x_1894) ;  /* 0x0000000000788947 */ /* 0x000fea0003800000 */
[----:B-1----:R-:W-:-:S07]  /*df50*/  MOV R4, R20 ;  /* 0x0000001400047202 */ /* 0x002fce0000000f00 */
.L_x_1897:
        /* <DEDUP_REMOVED lines=26> */
.L_x_1896:
[----:B------:R-:W-:Y:S05]  /*e100*/  BSYNC.RECONVERGENT B0 ;  /* 0x0000000000007941 */ /* 0x000fea0003800200 */
.L_x_1895:
[----:B0-----:R-:W-:Y:S01]  /*e110*/  IMAD.MOV.U32 R4, RZ, RZ, R28 ;  /* 0x000000ffff047224 */ /* 0x001fe200078e001c */
[----:B------:R-:W-:Y:S06]  /*e120*/  @P1 BRA `(.L_x_1897) ;  /* 0xfffffffc008c1947 */ /* 0x000fec000383ffff */
.L_x_1894:
[----:B------:R-:W-:Y:S01]  /*e130*/  ISETP.GE.U32.AND P0, PT, R16, 0x2, PT ;  /* 0x000000021000780c */ /* 0x000fe20003f06070 */
[----:B------:R-:W-:Y:S05]  /*e140*/  WARPSYNC.ALL ;  /* 0x0000000000007948 */ /* 0x000fea0003800000 */
[----:B------:R-:W-:Y:S07]  /*e150*/  BAR.SYNC.DEFER_BLOCKING 0x0 ;  /* 0x0000000000007b1d */ /* 0x000fee0000010000 */
[----:B------:R-:W-:Y:S05]  /*e160*/  @!P0 BRA `(.L_x_1893) ;  /* 0x0000000000508947 */ /* 0x000fea0003800000 */
[----:B01----:R-:W-:-:S07]  /*e170*/  HFMA2 R5, -RZ, RZ, 0, 5.9604644775390625e-08 ;  /* 0x00000001ff057431 */ /* 0x003fce00000001ff */
.L_x_1898:
        /* <DEDUP_REMOVED lines=14> */
[----:B------:R-:W-:Y:S02]  /*e260*/  ISETP.GE.AND P0, PT, R5, R16, PT ;  /* 0x000000100500720c */ /* 0x000fe40003f06270 */
[----:B-----5:R-:W-:Y:S02]  /*e270*/  LOP3.LUT R8, R8, R15, RZ, 0x3c, !PT ;  /* 0x0000000f08087212 */ /* 0x020fe400078e3cff */
[----:B------:R-:W-:Y:S02]  /*e280*/  LOP3.LUT R3, R3, R14, RZ, 0x3c, !PT ;  /* 0x0000000e03037212 */ /* 0x000fe400078e3cff */
[----:B------:R-:W-:-:S07]  /*e290*/  LOP3.LUT R0, R0, R21, RZ, 0x3c, !PT ;  /* 0x0000001500007212 */ /* 0x000fce00078e3cff */
[----:B------:R-:W-:Y:S05]  /*e2a0*/  @!P0 BRA `(.L_x_1898) ;  /* 0xfffffffc00b48947 */ /* 0x000fea000383ffff */
.L_x_1893:
[----:B------:R-:W2:Y:S01]  /*e2b0*/  LDCU UR6, c[0x0][0x564] ;  /* 0x0000ac80ff0677ac */ /* 0x000ea20008000800 */
[----:B------:R-:W-:Y:S01]  /*e2c0*/  MOV R27, RZ ;  /* 0x000000ff001b7202 */ /* 0x000fe20000000f00 */
[----:B--2---:R-:W-:-:S04]  /*e2d0*/  UIADD3 UR5, UPT, UPT, UR6, -0x1, URZ ;  /* 0xffffffff06057890 */ /* 0x004fc8000fffe0ff */
[----:B------:R-:W-:-:S04]  /*e2e0*/  UISETP.LT.U32.AND UP0, UPT, UR5, 0x18, UPT ;  /* 0x000000180500788c */ /* 0x000fc8000bf01070 */
[----:B------:R-:W-:Y:S02]  /*e2f0*/  USEL UR4, UR5, 0x18, UP0 ;  /* 0x0000001805047887 */ /* 0x000fe40008000000 */
[----:B------:R-:W-:Y:S02]  /*e300*/  UISETP.NE.AND UP0, UPT, UR6, URZ, UPT ;  /* 0x000000ff0600728c */ /* 0x000fe4000bf05270 */
[----:B------:R-:W-:-:S07]  /*e310*/  UIADD3 UR4, UPT, UPT, UR4, 0x1, URZ ;  /* 0x0000000104047890 */ /* 0x000fce000fffe0ff */
[----:B------:R-:W-:Y:S05]  /*e320*/  BRA.U !UP0, `(.L_x_1899) ;  /* 0x0000001108487547 */ /* 0x000fea000b800000 */
[----:B------:R-:W2:Y:S01]  /*e330*/  LDCU.64 UR8, c[0x0][0x568] ;  /* 0x0000ad00ff0877ac */ /* 0x000ea20008000a00 */
[----:B01----:R-:W-:Y:S01]  /*e340*/  MOV R5, R23 ;  /* 0x0000001700057202 */ /* 0x003fe20000000f00 */
[----:B------:R-:W-:Y:S01]  /*e350*/  IMAD.MOV.U32 R4, RZ, RZ, RZ ;  /* 0x000000ffff047224 */ /* 0x000fe200078e00ff */
[----:B------:R-:W0:Y:S01]  /*e360*/  LDCU UR7, c[0x0][0x570] ;  /* 0x0000ae00ff0777ac */ /* 0x000e220008000800 */
[----:B------:R-:W1:Y:S01]  /*e370*/  LDCU UR6, c[0x0][0x694] ;  /* 0x0000d280ff0677ac */ /* 0x000e620008000800 */
[----:B------:R-:W-:Y:S01]  /*e380*/  UISETP.NE.AND UP1, UPT, UR5, URZ, UPT ;  /* 0x000000ff0500728c */ /* 0x000fe2000bf25270 */
[----:B--2---:R-:W-:-:S05]  /*e390*/  IMAD.HI.U32 R4, R23, UR9, R4 ;  /* 0x0000000917047c27 */ /* 0x004fca000f8e0004 */
[----:B0-----:R-:W-:-:S05]  /*e3a0*/  SHF.R.U32.HI R5, RZ, UR7, R4 ;  /* 0x00000007ff057c19 */ /* 0x001fca0008011604 */
[----:B------:R-:W-:-:S04]  /*e3b0*/  IMAD.MOV R11, RZ, RZ, -R5 ;  /* 0x000000ffff0b7224 */ /* 0x000fc800078e0a05 */
[----:B------:R-:W-:-:S04]  /*e3c0*/  IMAD R11, R11, UR8, R23 ;  /* 0x000000080b0b7c24 */ /* 0x000fc8000f8e0217 */
[----:B-1----:R-:W-:Y:S01]  /*e3d0*/  IMAD R27, R11, UR6, RZ ;  /* 0x000000060b1b7c24 */ /* 0x002fe2000f8e02ff */
        /* <DEDUP_REMOVED lines=263> */
.L_x_1899:
[----:B------:R-:W-:Y:S01]  /*f450*/  MOV R26, RZ ;  /* 0x000000ff001a7202 */ /* 0x000fe20000000f00 */
[----:B------:R-:W-:Y:S06]  /*f460*/  BRA.U !UP0, `(.L_x_1900) ;  /* 0x0000001108487547 */ /* 0x000fec000b800000 */
[----:B------:R-:W2:Y:S01]  /*f470*/  LDCU.64 UR8, c[0x0][0x568] ;  /* 0x0000ad00ff0877ac */ /* 0x000ea20008000a00 */
[----:B01----:R-:W-:Y:S02]  /*f480*/  HFMA2 R4, -RZ, RZ, 0, 0 ;  /* 0x00000000ff047431 */ /* 0x003fe400000001ff */
[----:B------:R-:W-:Y:S01]  /*f490*/  VIADD R5, R23, 0x1 ;  /* 0x0000000117057836 */ /* 0x000fe20000000000 */
        /* <DEDUP_REMOVED lines=271> */
.L_x_1900:
[----:B------:R-:W-:Y:S01]  /*10590*/  MOV R25, RZ ;  /* 0x000000ff00197202 */ /* 0x000fe20000000f00 */
[----:B------:R-:W-:Y:S06]  /*105a0*/  BRA.U !UP0, `(.L_x_1901) ;  /* 0x0000001108487547 */ /* 0x000fec000b800000 */
[----:B------:R-:W2:Y:S01]  /*105b0*/  LDCU.64 UR8, c[0x0][0x568] ;  /* 0x0000ad00ff0877ac */ /* 0x000ea20008000a00 */
[----:B01----:R-:W-:Y:S01]  /*105c0*/  MOV R4, RZ ;  /* 0x000000ff00047202 */ /* 0x003fe20000000f00 */
        /* <DEDUP_REMOVED lines=272> */
.L_x_1901:
        /* <DEDUP_REMOVED lines=276> */
.L_x_1902:
[----:B01----:R-:W0:Y:S01]  /*12810*/  LDC.64 R10, c[0x0][0x778] ;  /* 0x0001de00ff0a7b82 */ /* 0x003e220000000a00 */
        /* <DEDUP_REMOVED lines=292> */
.L_x_1904:
[----:B------:R-:W-:Y:S01]  /*13a60*/  IMAD.MOV.U32 R24, RZ, RZ, RZ ;  /* 0x000000ffff187224 */ /* 0x000fe200078e00ff */
        /* <DEDUP_REMOVED lines=275> */
.L_x_1905:
        /* <DEDUP_REMOVED lines=276> */
.L_x_1906:
        /* <DEDUP_REMOVED lines=276> */
.L_x_1907:
        /* <DEDUP_REMOVED lines=22> */
[----:B------:R0:W-:Y:S04]  /*16f80*/  STG.E.64 desc[UR36][R12.64+0x8], R6 ;  /* 0x000008060c007986 */ /* 0x0001e8000c101b24 */
[----:B------:R1:W-:Y:S04]  /*16f90*/  STG.E.64 desc[UR36][R12.64], R18 ;  /* 0x000000120c007986 */ /* 0x0003e8000c101b24 */
[----:B------:R1:W-:Y:S01]  /*16fa0*/  STG.E.64 desc[UR36][R12.64+0x10], R8 ;  /* 0x000010080c007986 */ /* 0x0003e2000c101b24 */
[----:B0-----:R-:W-:Y:S01]  /*16fb0*/  IMAD.MOV.U32 R6, RZ, RZ, R0 ;  /* 0x000000ffff067224 */ /* 0x001fe200078e0000 */
[----:B------:R-:W-:-:S05]  /*16fc0*/  MOV R7, R3 ;  /* 0x0000000300077202 */ /* 0x000fca0000000f00 */
[----:B------:R1:W-:Y:S02]  /*16fd0*/  STG.E.64 desc[UR36][R12.64+0x18], R6 ;  /* 0x000018060c007986 */ /* 0x0003e4000c101b24 */
.L_x_1909:
[----:B------:R-:W-:Y:S05]  /*16fe0*/  BSYNC.RECONVERGENT B0 ;  /* 0x0000000000007941 */ /* 0x000fea0003800200 */
.L_x_1908:
        /* <DEDUP_REMOVED lines=14> */
[----:B-1----:R-:W0:Y:S01]  /*170d0*/  S2R R9, SR_LANEID ;  /* 0x0000000000097919 */ /* 0x002e220000000000 */
        /* <DEDUP_REMOVED lines=16> */
[----:B0-----:R-:W-:-:S05]  /*171e0*/  IMAD.IADD R0, R0, 0x1, R9 ;  /* 0x0000000100007824 */ /* 0x001fca00078e0209 */
[----:B------:R-:W-:-:S04]  /*171f0*/  ISETP.NE.AND P1, PT, R0, UR4, PT ;  /* 0x0000000400007c0c */ /* 0x000fc8000bf25270 */
[----:B------:R-:W-:-:S05]  /*17200*/  SEL R0, RZ, 0x1, P1 ;  /* 0x00000001ff007807 */ /* 0x000fca0000800000 */
[----:B------:R0:W-:Y:S04]  /*17210*/  STS.U8 [UR5], R0 ;  /* 0x00000000ff007988 */ /* 0x0001e80008000005 */
.L_x_1911:
[----:B------:R-:W-:Y:S05]  /*17220*/  BSYNC.RECONVERGENT B0 ;  /* 0x0000000000007941 */ /* 0x000fea0003800200 */
.L_x_1910:
[----:B------:R-:W2:Y:S08]  /*17230*/  S2UR UR6, SR_CgaCtaId ;  /* 0x00000000000679c3 */ /* 0x000eb00000008800 */
[----:B------:R-:W-:Y:S06]  /*17240*/  BAR.SYNC.DEFER_BLOCKING 0x0 ;  /* 0x0000000000007b1d */ /* 0x000fec0000010000 */
[----:B------:R-:W-:-:S02]  /*17250*/  UMOV UR4, 0x400 ;  /* 0x0000040000047882 */ /* 0x000fc40000000000 */
[----:B--2---:R-:W-:-:S09]  /*17260*/  ULEA UR5, UR6, UR4, 0x18 ;  /* 0x0000000406057291 */ /* 0x004fd2000f8ec0ff */
[----:B0-----:R-:W0:Y:S02]  /*17270*/  LDS.U8 R0, [UR5] ;  /* 0x00000005ff007984 */ /* 0x001e240008000000 */
        /* <DEDUP_REMOVED lines=19> */
[----:B------:R-:W-:Y:S01]  /*173b0*/  MOV R20, UR10 ;  /* 0x0000000a00147c02 */ /* 0x000fe20008000f00 */
[----:B------:R-:W-:Y:S01]  /*173c0*/  IMAD.U32 R21, RZ, RZ, UR11 ;  /* 0x0000000bff157e24 */ /* 0x000fe2000f8e00ff */
[----:B------:R-:W-:Y:S01]  /*173d0*/  MOV R6, UR10 ;  /* 0x0000000a00067c02 */ /* 0x000fe20008000f00 */
[----:B------:R-:W1:Y:S01]  /*173e0*/  LDCU UR8, c[0x0][0x3a4] ;  /* 0x00007480ff0877ac */ /* 0x000e620008000800 */
[----:B------:R-:W-:Y:S01]  /*173f0*/  IMAD.U32 R7, RZ, RZ, UR11 ;  /* 0x0000000bff077e24 */ /* 0x000fe2000f8e00ff */
[----:B------:R-:W-:Y:S01]  /*17400*/  MOV R0, UR10 ;  /* 0x0000000a00007c02 */ /* 0x000fe20008000f00 */
[----:B------:R-:W-:Y:S02]  /*17410*/  IMAD.U32 R3, RZ, RZ, UR11 ;  /* 0x0000000bff037e24 */ /* 0x000fe4000f8e00ff */
        /* <DEDUP_REMOVED lines=13> */
[----:B------:R-:W-:Y:S01]  /*174f0*/  MOV R3, UR11 ;  /* 0x0000000b00037c02 */ /* 0x000fe20008000f00 */
[----:B0-----:R-:W-:-:S02]  /*17500*/  IMAD R31, R10, UR7, RZ ;  /* 0x000000070a1f7c24 */ /* 0x001fc4000f8e02ff */
[----:B-1----:R-:W-:-:S07]  /*17510*/  IMAD R33, R33, UR5, RZ ;  /* 0x0000000521217c24 */ /* 0x002fce000f8e02ff */
.L_x_1916:
        /* <DEDUP_REMOVED lines=18> */
.L_x_1915:
[----:B------:R-:W-:Y:S05]  /*17640*/  BRA `(.L_x_1914) ;  /* 0x00000000009c7947 */ /* 0x000fea0003800000 */
.L_x_1913:
[----:B------:R-:W0:Y:S01]  /*17650*/  LDCU UR7, c[0x0][0x3a4] ;  /* 0x00007480ff0777ac */ /* 0x000e220008000800 */
[----:B------:R-:W-:Y:S01]  /*17660*/  IMAD.U32 R20, RZ, RZ, UR10 ;  /* 0x0000000aff147e24 */ /* 0x000fe2000f8e00ff */
[----:B------:R-:W-:Y:S01]  /*17670*/  MOV R21, UR11 ;  /* 0x0000000b00157c02 */ /* 0x000fe20008000f00 */
[----:B------:R-:W-:Y:S01]  /*17680*/  IMAD.U32 R6, RZ, RZ, UR10 ;  /* 0x0000000aff067e24 */ /* 0x000fe2000f8e00ff */
[----:B------:R-:W-:Y:S01]  /*17690*/  MOV R7, UR11 ;  /* 0x0000000b00077c02 */ /* 0x000fe20008000f00 */
[----:B------:R-:W-:Y:S01]  /*176a0*/  IMAD.U32 R0, RZ, RZ, UR10 ;  /* 0x0000000aff007e24 */ /* 0x000fe2000f8e00ff */
[----:B------:R-:W-:Y:S02]  /*176b0*/  MOV R3, UR11 ;  /* 0x0000000b00037c02 */ /* 0x000fe40008000f00 */
[----:B0-----:R-:W-:-:S13]  /*176c0*/  ISETP.GE.U32.AND P1, PT, R2, UR7, PT ;  /* 0x0000000702007c0c */ /* 0x001fda000bf26070 */
[----:B------:R-:W-:Y:S05]  /*176d0*/  @P1 BRA `(.L_x_1914) ;  /* 0x0000000000781947 */ /* 0x000fea0003800000 */
[----:B------:R-:W0:Y:S01]  /*176e0*/  LDCU UR5, c[0x0][0x374] ;  /* 0x00006e80ff0577ac */ /* 0x000e220008000800 */
[----:B------:R-:W1:Y:S01]  /*176f0*/  LDC R30, c[0x0][0x360] ;  /* 0x0000d800ff1e7b82 */ /* 0x000e620000000800 */
[----:B------:R-:W-:Y:S01]  /*17700*/  IMAD.U32 R20, RZ, RZ, UR10 ;  /* 0x0000000aff147e24 */ /* 0x000fe2000f8e00ff */
[----:B------:R-:W-:Y:S01]  /*17710*/  MOV R21, UR11 ;  /* 0x0000000b00157c02 */ /* 0x000fe20008000f00 */
[----:B------:R-:W-:Y:S01]  /*17720*/  IMAD.U32 R6, RZ, RZ, UR10 ;  /* 0x0000000aff067e24 */ /* 0x000fe2000f8e00ff */
[----:B------:R-:W-:Y:S01]  /*17730*/  MOV R7, UR11 ;  /* 0x0000000b00077c02 */ /* 0x000fe20008000f00 */
[----:B------:R-:W-:Y:S01]  /*17740*/  IMAD.U32 R0, RZ, RZ, UR10 ;  /* 0x0000000aff007e24 */ /* 0x000fe2000f8e00ff */
[----:B------:R-:W-:Y:S01]  /*17750*/  MOV R3, UR11 ;  /* 0x0000000b00037c02 */ /* 0x000fe20008000f00 */
[----:B------:R-:W-:Y:S01]  /*17760*/  IMAD.MOV.U32 R31, RZ, RZ, R2 ;  /* 0x000000ffff1f7224 */ /* 0x000fe200078e0002 */
[----:B------:R-:W2:Y:S08]  /*17770*/  LDC.64 R28, c[0x0][0x780] ;  /* 0x0001e000ff1c7b82 */ /* 0x000eb00000000a00 */
[----:B------:R-:W3:Y:S01]  /*17780*/  LDC R32, c[0x0][0x364] ;  /* 0x0000d900ff207b82 */ /* 0x000ee20000000800 */
[----:B0-----:R-:W-:-:S07]  /*17790*/  IMAD R16, R10, UR5, RZ ;  /* 0x000000050a107c24 */ /* 0x001fce000f8e02ff */
.L_x_1917:
        /* <DEDUP_REMOVED lines=18> */
.L_x_1914:
[----:B------:R-:W-:Y:S05]  /*178c0*/  BSYNC.RECONVERGENT B0 ;  /* 0x0000000000007941 */ /* 0x000fea0003800200 */
.L_x_1912:
[----:B------:R-:W0:Y:S01]  /*178d0*/  LDCU UR5, c[0x0][0x360] ;  /* 0x00006c00ff0577ac */ /* 0x000e220008000800 */
[----:B------:R-:W-:Y:S01]  /*178e0*/  MOV R8, R18 ;  /* 0x0000001200087202 */ /* 0x000fe20000000f00 */
[----:B------:R-:W-:Y:S01]  /*178f0*/  IMAD.MOV.U32 R9, RZ, RZ, R19 ;  /* 0x000000ffff097224 */ /* 0x000fe200078e0013 */
[----:B------:R-:W-:Y:S01]  /*17900*/  MOV R10, R20 ;  /* 0x00000014000a7202 */ /* 0x000fe20000000f00 */
[----:B------:R-:W-:Y:S01]  /*17910*/  UIADD3 UR4, UPT, UPT, UR4, 0x10, URZ ;  /* 0x0000001004047890 */ /* 0x000fe2000fffe0ff */
[----:B------:R-:W-:Y:S01]  /*17920*/  IMAD.MOV.U32 R11, RZ, RZ, R21 ;  /* 0x000000ffff0b7224 */ /* 0x000fe200078e0015 */
[----:B------:R-:W-:Y:S01]  /*17930*/  MOV R12, R6 ;  /* 0x00000006000c7202 */ /* 0x000fe20000000f00 */
[----:B------:R-:W-:Y:S01]  /*17940*/  IMAD.MOV.U32 R13, RZ, RZ, R7 ;  /* 0x000000ffff0d7224 */ /* 0x000fe200078e0007 */
        /* <DEDUP_REMOVED lines=11> */
.L_x_1921:
        /* <DEDUP_REMOVED lines=19> */
[----:B------:R-:W-:Y:S01]  /*17b30*/  LOP3.LUT R21, R11, R21, RZ, 0x3c, !PT ;  /* 0x000000150b157212 */ /* 0x000fe200078e3cff */
[----:B------:R-:W-:Y:S01]  /*17b40*/  IMAD.MOV.U32 R14, RZ, RZ, R0 ;  /* 0x000000ffff0e7224 */ /* 0x000fe200078e0000 */
[----:B------:R-:W-:-:S02]  /*17b50*/  LOP3.LUT R7, R13, R7, RZ, 0x3c, !PT ;  /* 0x000000070d077212 */ /* 0x000fc400078e3cff */
[----:B------:R-:W-:Y:S02]  /*17b60*/  LOP3.LUT R3, R15, R3, RZ, 0x3c, !PT ;  /* 0x000000030f037212 */ /* 0x000fe400078e3cff */
[----:B------:R-:W-:Y:S02]  /*17b70*/  MOV R9, R19 ;  /* 0x0000001300097202 */ /* 0x000fe40000000f00 */
[----:B------:R-:W-:Y:S02]  /*17b80*/  MOV R11, R21 ;  /* 0x00000015000b7202 */ /* 0x000fe40000000f00 */
[----:B------:R-:W-:Y:S02]  /*17b90*/  MOV R13, R7 ;  /* 0x00000007000d7202 */ /* 0x000fe40000000f00 */
[----:B------:R-:W-:Y:S01]  /*17ba0*/  MOV R15, R3 ;  /* 0x00000003000f7202 */ /* 0x000fe20000000f00 */
[----:B------:R0:W-:Y:S04]  /*17bb0*/  STS.128 [R27], R8 ;  /* 0x000000081b007388 */ /* 0x0001e80000000c00 */
[----:B------:R0:W-:Y:S02]  /*17bc0*/  STS.128 [R27+0x10], R12 ;  /* 0x0000100c1b007388 */ /* 0x0001e40000000c00 */
.L_x_1920:
[----:B------:R-:W-:Y:S05]  /*17bd0*/  BSYNC.RECONVERGENT B0 ;  /* 0x0000000000007941 */ /* 0x000fea0003800200 */
.L_x_1919:
[----:B------:R-:W-:-:S03]  /*17be0*/  UISETP.GT.U32.AND UP0, UPT, UR4, 0x3, UPT ;  /* 0x000000030400788c */ /* 0x000fc6000bf04070 */
[----:B------:R-:W-:-:S06]  /*17bf0*/  UMOV UR4, UR7 ;  /* 0x0000000700047c82 */ /* 0x000fcc0008000000 */
[----:B------:R-:W-:Y:S05]  /*17c00*/  BRA.U UP0, `(.L_x_1921) ;  /* 0xfffffffd007c7547 */ /* 0x000fea000b83ffff */
.L_x_1918:
[----:B------:R-:W1:Y:S02]  /*17c10*/  LDCU UR4, c[0x0][0x3a8] ;  /* 0x00007500ff0477ac */ /* 0x000e640008000800 */
[----:B-1----:R-:W-:-:S09]  /*17c20*/  UISETP.NE.AND UP0, UPT, UR4, URZ, UPT ;  /* 0x000000ff0400728c */ /* 0x002fd2000bf05270 */
[----:B------:R-:W-:Y:S05]  /*17c30*/  BRA.U !UP0, `(.L_x_1922) ;  /* 0x0000000508207547 */ /* 0x000fea000b800000 */
[----:B------:R-:W-:Y:S02]  /*17c40*/  UISETP.GE.U32.AND UP0, UPT, UR5, 0x21, UPT ;  /* 0x000000210500788c */ /* 0x000fe4000bf06070 */
[----:B------:R-:W-:-:S07]  /*17c50*/  UMOV UR4, UR5 ;  /* 0x0000000500047c82 */ /* 0x000fce0008000000 */
[----:B------:R-:W-:Y:S05]  /*17c60*/  BRA.U !UP0, `(.L_x_1923) ;  /* 0x0000000108b87547 */ /* 0x000fea000b800000 */
[----:B0-----:R-:W-:Y:S01]  /*17c70*/  IMAD.MOV.U32 R8, RZ, RZ, R18 ;  /* 0x000000ffff087224 */ /* 0x001fe200078e0012 */
[----:B------:R-:W-:Y:S01]  /*17c80*/  MOV R9, R19 ;  /* 0x0000001300097202 */ /* 0x000fe20000000f00 */
[----:B------:R-:W-:Y:S01]  /*17c90*/  IMAD.MOV.U32 R10, RZ, RZ, R20 ;  /* 0x000000ffff0a7224 */ /* 0x000fe200078e0014 */
[----:B------:R-:W-:Y:S01]  /*17ca0*/  MOV R11, R21 ;  /* 0x00000015000b7202 */ /* 0x000fe20000000f00 */
[----:B------:R-:W-:Y:S01]  /*17cb0*/  IMAD.MOV.U32 R12, RZ, RZ, R6 ;  /* 0x000000ffff0c7224 */ /* 0x000fe200078e0006 */
[----:B------:R-:W-:Y:S01]  /*17cc0*/  MOV R13, R7 ;  /* 0x00000007000d7202 */ /* 0x000fe20000000f00 */
[----:B------:R-:W-:Y:S01]  /*17cd0*/  IMAD.MOV.U32 R14, RZ, RZ, R0 ;  /* 0x000000ffff0e7224 */ /* 0x000fe200078e0000 */
[----:B------:R-:W-:Y:S01]  /*17ce0*/  MOV R15, R3 ;  /* 0x00000003000f7202 */ /* 0x000fe20000000f00 */
[----:B------:R1:W-:Y:S01]  /*17cf0*/  STS.128 [R27], R8 ;  /* 0x000000081b007388 */ /* 0x0003e20000000c00 */
[----:B------:R-:W-:Y:S01]  /*17d00*/  UISETP.GE.U32.AND UP0, UPT, UR5, 0x40, UPT ;  /* 0x000000400500788c */ /* 0x000fe2000bf06070 */
[----:B------:R-:W-:-:S02]  /*17d10*/  UMOV UR4, 0x20 ;  /* 0x0000002000047882 */ /* 0x000fc40000000000 */
[----:B------:R1:W-:Y:S06]  /*17d20*/  STS.128 [R27+0x10], R12 ;  /* 0x0000100c1b007388 */ /* 0x0003ec0000000c00 */
[----:B------:R-:W-:Y:S05]  /*17d30*/  BRA.U !UP0, `(.L_x_1923) ;  /* 0x0000000108847547 */ /* 0x000fea000b800000 */
[----:B------:R-:W-:-:S07]  /*17d40*/  IMAD.U32 R2, RZ, RZ, UR5 ;  /* 0x00000005ff027e24 */ /* 0x000fce000f8e00ff */
.L_x_1926:
[----:B------:R-:W-:Y:S01]  /*17d50*/  SHF.R.U32.HI R16, RZ, 0x1, R2 ;  /* 0x00000001ff107819 */ /* 0x000fe20000011602 */
[----:B------:R-:W-:Y:S01]  /*17d60*/  BAR.SYNC.DEFER_BLOCKING 0x0 ;  /* 0x0000000000007b1d */ /* 0x000fe20000010000 */
[----:B------:R-:W-:Y:S02]  /*17d70*/  ISETP.GT.U32.AND P2, PT, R2, 0x7f, PT ;  /* 0x0000007f0200780c */ /* 0x000fe40003f44070 */
[----:B01----:R-:W-:-:S03]  /*17d80*/  IADD3 R8, PT, PT, R16, R17, RZ ;  /* 0x0000001110087210 */ /* 0x003fc60007ffe0ff */
[----:B------:R-:W-:Y:S01]  /*17d90*/  BSSY.RECONVERGENT B0, `(.L_x_1924) ;  /* 0x0000019000007945 */ /* 0x000fe20003800200 */
[----:B------:R-:W-:-:S04]  /*17da0*/  ISETP.GE.U32.AND P1, PT, R8, UR5, PT ;  /* 0x0000000508007c0c */ /* 0x000fc8000bf26070 */
        /* <DEDUP_REMOVED lines=23> */
.L_x_1925:
[----:B------:R-:W-:Y:S05]  /*17f20*/  BSYNC.RECONVERGENT B0 ;  /* 0x0000000000007941 */ /* 0x000fea0003800200 */
.L_x_1924:
[----:B------:R-:W-:Y:S01]  /*17f30*/  MOV R2, R16 ;  /* 0x0000001000027202 */ /* 0x000fe20000000f00 */
[----:B------:R-:W-:Y:S06]  /*17f40*/  @P2 BRA `(.L_x_1926) ;  /* 0xfffffffc00802947 */ /* 0x000fec000383ffff */
.L_x_1923:
[----:B------:R-:W-:Y:S01]  /*17f50*/  BAR.SYNC.DEFER_BLOCKING 0x0 ;  /* 0x0000000000007b1d */ /* 0x000fe20000010000 */
[----:B------:R-:W-:-:S09]  /*17f60*/  UISETP.GE.U32.AND UP0, UPT, UR4, 0x2, UPT ;  /* 0x000000020400788c */ /* 0x000fd2000bf06070 */
[----:B------:R-:W-:Y:S05]  /*17f70*/  BRA.U !UP0, `(.L_x_1922) ;  /* 0x0000000108507547 */ /* 0x000fea000b800000 */
[----:B------:R-:W-:-:S07]  /*17f80*/  IMAD.MOV.U32 R2, RZ, RZ, 0x1 ;  /* 0x00000001ff027424 */ /* 0x000fce00078e00ff */
.L_x_1927:
[----:B01----:R-:W0:Y:S04]  /*17f90*/  SHFL.DOWN PT, R8, R19, R2, 0x1f ;  /* 0x08001f0213087589 */ /* 0x003e2800000e0000 */
        /* <DEDUP_REMOVED lines=18> */
.L_x_1922:
        /* <DEDUP_REMOVED lines=10> */
[----:B01----:R-:W-:Y:S02]  /*18160*/  IADD3 R14, P1, PT, R22, UR4, RZ ;  /* 0x00000004160e7c10 */ /* 0x003fe4000ff3e0ff */
[----:B------:R-:W-:Y:S01]  /*18170*/  IADD3 R34, P4, PT, R25, UR4, RZ ;  /* 0x0000000419227c10 */ /* 0x000fe2000ff9e0ff */
[----:B------:R-:W-:Y:S01]  /*18180*/  IMAD.X R31, RZ, RZ, UR5, P2 ;  /* 0x00000005ff1f7e24 */ /* 0x000fe200090e06ff */
[----:B------:R-:W-:-:S02]  /*18190*/  IADD3.X R33, PT, PT, RZ, UR5, RZ, P3, !PT ;  /* 0x00000005ff217c10 */ /* 0x000fc40009ffe4ff */
[----:B------:R-:W-:Y:S01]  /*181a0*/  IADD3.X R15, PT, PT, RZ, UR5, RZ, P1, !PT ;  /* 0x00000005ff0f7c10 */ /* 0x000fe20008ffe4ff */
[----:B------:R-:W-:Y:S01]  /*181b0*/  IMAD.X R35, RZ, RZ, UR5, P4 ;  /* 0x00000005ff237e24 */ /* 0x000fe2000a0e06ff */
[----:B------:R-:W2:Y:S04]  /*181c0*/  @P0 LDG.E.64 R10, desc[UR36][R30.64] ;  /* 0x000000241e0a0981 */ /* 0x000ea8000c1e1b00 */
        /* <DEDUP_REMOVED lines=12> */
[----:B-----5:R-:W-:-:S02]  /*18290*/  @P0 LOP3.LUT R18, R18, R4, RZ, 0x3c, !PT ;  /* 0x0000000412120212 */ /* 0x020fc400078e3cff */
[----:B------:R-:W-:Y:S01]  /*182a0*/  @P0 LOP3.LUT R19, R19, R5, RZ, 0x3c, !PT ;  /* 0x0000000513130212 */ /* 0x000fe200078e3cff */
[----:B------:R-:W-:Y:S01]  /*182b0*/  IMAD.MOV.U32 R16, RZ, RZ, R6 ;  /* 0x000000ffff107224 */ /* 0x000fe200078e0006 */
        /* <DEDUP_REMOVED lines=18> */
[----:B------:R-:W-:Y:S01]  /*183e0*/  IMAD.MOV.U32 R13, RZ, RZ, RZ ;  /* 0x000000ffff0d7224 */ /* 0x000fe200078e00ff */
[----:B------:R-:W4:Y:S01]  /*183f0*/  LDCU.64 UR6, c[0x4][0x590] ;  /* 0x0100b200ff0677ac */ /* 0x000f220008000a00 */
[----:B-1----:R-:W-:Y:S01]  /*18400*/  IMAD.U32 R4, RZ, RZ, UR4 ;  /* 0x00000004ff047e24 */ /* 0x002fe2000f8e00ff */
[----:B------:R-:W-:Y:S01]  /*18410*/  MOV R5, UR5 ;  /* 0x0000000500057c02 */ /* 0x000fe20008000f00 */
[----:B---3--:R-:W-:Y:S01]  /*18420*/  IMAD.U32 R6, RZ, RZ, UR8 ;  /* 0x00000008ff067e24 */ /* 0x008fe2000f8e00ff */
[----:B------:R-:W-:Y:S01]  /*18430*/  MOV R7, UR9 ;  /* 0x0000000900077c02 */ /* 0x000fe20008000f00 */
[----:B----4-:R-:W-:Y:S01]  /*18440*/  IMAD.U32 R10, RZ, RZ, UR6 ;  /* 0x00000006ff0a7e24 */ /* 0x010fe2000f8e00ff */
[----:B0-----:R-:W-:-:S07]  /*18450*/  MOV R11, UR7 ;  /* 0x00000007000b7c02 */ /* 0x001fce0008000f00 */
[----:B------:R-:W-:-:S07]  /*18460*/  LEPC R20, `(.L_x_1930) ;  /* 0x000000001014794e */ /* 0x000fce0000000000 */
[----:B--2---:R-:W-:Y:S05]  /*18470*/  CALL.ABS.NOINC R14 ;  /* 0x000000000e007343 */ /* 0x004fea0003c00000 */
.L_x_1930:
        /* <DEDUP_REMOVED lines=19> */
.L_x_1931:
[----:B------:R-:W-:Y:S05]  /*185b0*/  BRA `(.L_x_1932) ;  /* 0x0000000000047947 */ /* 0x000fea0003800000 */
.L_x_1929:
[----:B------:R1:W-:Y:S02]  /*185c0*/  STG.E.64 desc[UR36][R34.64], R18 ;  /* 0x0000001222007986 */ /* 0x0003e4000c101b24 */
.L_x_1932:
        /* <DEDUP_REMOVED lines=11> */
[----:B0-----:R0:W4:Y:S01]  /*18680*/  LDC.64 R14, c[0x4][R2] ;  /* 0x01000000020e7b82 */ /* 0x0011220000000a00 */
[----:B------:R-:W5:Y:S01]  /*18690*/  LDCU.64 UR6, c[0x4][0x7b8] ;  /* 0x0100f700ff0677ac */ /* 0x000f620008000a00 */
[----:B------:R-:W-:Y:S01]  /*186a0*/  IMAD.MOV.U32 R13, RZ, RZ, RZ ;  /* 0x000000ffff0d7224 */ /* 0x000fe200078e00ff */
[----:B------:R-:W1:Y:S01]  /*186b0*/  LDCU.64 UR8, c[0x4][0x590] ;  /* 0x0100b200ff0877ac */ /* 0x000e620008000a00 */
[----:B---3--:R-:W-:Y:S01]  /*186c0*/  IMAD.U32 R4, RZ, RZ, UR4 ;  /* 0x00000004ff047e24 */ /* 0x008fe2000f8e00ff */
[----:B------:R-:W-:Y:S01]  /*186d0*/  MOV R5, UR5 ;  /* 0x0000000500057c02 */ /* 0x000fe20008000f00 */
[----:B-----5:R-:W-:Y:S01]  /*186e0*/  IMAD.U32 R6, RZ, RZ, UR6 ;  /* 0x00000006ff067e24 */ /* 0x020fe2000f8e00ff */
[----:B------:R-:W-:Y:S01]  /*186f0*/  MOV R7, UR7 ;  /* 0x0000000700077c02 */ /* 0x000fe20008000f00 */
[----:B-1----:R-:W-:Y:S01]  /*18700*/  IMAD.U32 R10, RZ, RZ, UR8 ;  /* 0x00000008ff0a7e24 */ /* 0x002fe2000f8e00ff */
[----:B0-----:R-:W-:-:S07]  /*18710*/  MOV R11, UR9 ;  /* 0x00000009000b7c02 */ /* 0x001fce0008000f00 */
[----:B------:R-:W-:-:S07]  /*18720*/  LEPC R20, `(.L_x_1934) ;  /* 0x000000001014794e */ /* 0x000fce0000000000 */
[----:B--2-4-:R-:W-:Y:S05]  /*18730*/  CALL.ABS.NOINC R14 ;  /* 0x000000000e007343 */ /* 0x014fea0003c00000 */
.L_x_1934:
        /* <DEDUP_REMOVED lines=19> */
.L_x_1935:
[----:B------:R-:W-:Y:S05]  /*18870*/  BRA `(.L_x_1936) ;  /* 0x00000000000c7947 */ /* 0x000fea0003800000 */
.L_x_1933:
[----:B------:R-:W-:-:S04]  /*18880*/  IADD3 R2, P0, PT, R23, UR6, RZ ;  /* 0x0000000617027c10 */ /* 0x000fc8000ff1e0ff */
[----:B------:R-:W-:-:S05]  /*18890*/  IADD3.X R3, PT, PT, RZ, UR7, RZ, P0, !PT ;  /* 0x00000007ff037c10 */ /* 0x000fca00087fe4ff */
[----:B------:R3:W-:Y:S04]  /*188a0*/  STG.E.64 desc[UR36][R2.64], R16 ;  /* 0x0000001002007986 */ /* 0x0007e8000c101b24 */
.L_x_1936:
[----:B------:R-:W4:Y:S02]  /*188b0*/  LDCU.64 UR4, c[0x0][0x768] ;  /* 0x0000ed00ff0477ac */ /* 0x000f240008000a00 */
[----:B----4-:R-:W-:-:S05]  /*188c0*/  IADD3 R22, P0, PT, R22, UR4, RZ ;  /* 0x0000000416167c10 */ /* 0x010fca000ff1e0ff */
[----:B------:R-:W-:-:S05]  /*188d0*/  IMAD.X R23, RZ, RZ, UR5, P0 ;  /* 0x00000005ff177e24 */ /* 0x000fca00080e06ff */
[----:B------:R-:W-:Y:S01]  /*188e0*/  STG.E.64 desc[UR36][R22.64], R26 ;  /* 0x0000001a16007986 */ /* 0x000fe2000c101b24 */
[----:B------:R-:W-:Y:S05]  /*188f0*/  EXIT ;  /* 0x000000000000794d */ /* 0x000fea0003800000 */
.L_x_1928:
        /* <DEDUP_REMOVED lines=17> */
.L_x_1937:
[----:B------:R-:W-:Y:S01]  /*18a10*/  MOV R26, R20 ;  /* 0x00000014001a7202 */ /* 0x000fe20000000f00 */
[----:B01----:R-:W-:Y:S01]  /*18a20*/  IMAD.MOV.U32 R27, RZ, RZ, R21 ;  /* 0x000000ffff1b7224 */ /* 0x003fe200078e0015 */
[----:B------:R-:W-:Y:S01]  /*18a30*/  MOV R16, R6 ;  /* 0x0000000600107202 */ /* 0x000fe20000000f00 */
[----:B------:R-:W-:Y:S01]  /*18a40*/  IMAD.MOV.U32 R17, RZ, RZ, R7 ;  /* 0x000000ffff117224 */ /* 0x000fe200078e0007 */
        /* <DEDUP_REMOVED lines=10> */
[----:B------:R1:W2:Y:S01]  /*18af0*/  LDC.64 R14, c[0x4][R2] ;  /* 0x01000000020e7b82 */ /* 0x0002a20000000a00 */
[----:B------:R-:W3:Y:S01]  /*18b00*/  LDCU.64 UR6, c[0x4][0x7b8] ;  /* 0x0100f700ff0677ac */ /* 0x000ee20008000a00 */
[----:B------:R-:W-:Y:S01]  /*18b10*/  MOV R13, RZ ;  /* 0x000000ff000d7202 */ /* 0x000fe20000000f00 */
[----:B------:R-:W4:Y:S01]  /*18b20*/  LDCU.64 UR8, c[0x4][0x590] ;  /* 0x0100b200ff0877ac */ /* 0x000f220008000a00 */
[----:B0-----:R-:W-:Y:S01]  /*18b30*/  MOV R4, UR4 ;  /* 0x0000000400047c02 */ /* 0x001fe20008000f00 */
[----:B------:R-:W-:Y:S01]  /*18b40*/  IMAD.U32 R5, RZ, RZ, UR5 ;  /* 0x00000005ff057e24 */ /* 0x000fe2000f8e00ff */
[----:B---3--:R-:W-:Y:S01]  /*18b50*/  MOV R6, UR6 ;  /* 0x0000000600067c02 */ /* 0x008fe20008000f00 */
[----:B------:R-:W-:Y:S01]  /*18b60*/  IMAD.U32 R7, RZ, RZ, UR7 ;  /* 0x00000007ff077e24 */ /* 0x000fe2000f8e00ff */
[----:B----4-:R-:W-:Y:S01]  /*18b70*/  MOV R10, UR8 ;  /* 0x00000008000a7c02 */ /* 0x010fe20008000f00 */
[----:B-1----:R-:W-:-:S07]  /*18b80*/  IMAD.U32 R11, RZ, RZ, UR9 ;  /* 0x00000009ff0b7e24 */ /* 0x002fce000f8e00ff */
[----:B------:R-:W-:-:S07]  /*18b90*/  LEPC R20, `(.L_x_1940) ;  /* 0x000000001014794e */ /* 0x000fce0000000000 */
[----:B--2---:R-:W-:Y:S05]  /*18ba0*/  CALL.ABS.NOINC R14 ;  /* 0x000000000e007343 */ /* 0x004fea0003c00000 */
.L_x_1940:
        /* <DEDUP_REMOVED lines=19> */
.L_x_1941:
[----:B------:R-:W-:Y:S05]  /*18ce0*/  BRA `(.L_x_1942) ;  /* 0x0000000000107947 */ /* 0x000fea0003800000 */
.L_x_1939:
[----:B------:R-:W0:Y:S02]  /*18cf0*/  LDCU.64 UR4, c[0x0][0x768] ;  /* 0x0000ed00ff0477ac */ /* 0x000e240008000a00 */
[----:B0-----:R-:W-:-:S05]  /*18d00*/  IADD3 R2, P0, PT, R25, UR4, RZ ;  /* 0x0000000419027c10 */ /* 0x001fca000ff1e0ff */
[----:B------:R-:W-:-:S05]  /*18d10*/  IMAD.X R3, RZ, RZ, UR5, P0 ;  /* 0x00000005ff037e24 */ /* 0x000fca00080e06ff */
[----:B------:R0:W-:Y:S03]  /*18d20*/  STG.E.64 desc[UR36][R2.64], R18 ;  /* 0x0000001202007986 */ /* 0x0001e6000c101b24 */
.L_x_1942:
        /* <DEDUP_REMOVED lines=13> */
[----:B------:R-:W-:Y:S01]  /*18e00*/  IMAD.MOV.U32 R13, RZ, RZ, RZ ;  /* 0x000000ffff0d7224 */ /* 0x000fe200078e00ff */
[----:B------:R-:W5:Y:S01]  /*18e10*/  LDCU.64 UR8, c[0x4][0x590] ;  /* 0x0100b200ff0877ac */ /* 0x000f620008000a00 */
[----:B0-----:R-:W-:Y:S01]  /*18e20*/  IMAD.U32 R4, RZ, RZ, UR4 ;  /* 0x00000004ff047e24 */ /* 0x001fe2000f8e00ff */
[----:B------:R-:W-:Y:S01]  /*18e30*/  MOV R5, UR5 ;  /* 0x0000000500057c02 */ /* 0x000fe20008000f00 */
[----:B----4-:R-:W-:Y:S01]  /*18e40*/  IMAD.U32 R6, RZ, RZ, UR6 ;  /* 0x00000006ff067e24 */ /* 0x010fe2000f8e00ff */
[----:B------:R-:W-:Y:S01]  /*18e50*/  MOV R7, UR7 ;  /* 0x0000000700077c02 */ /* 0x000fe20008000f00 */
[----:B-----5:R-:W-:Y:S01]  /*18e60*/  IMAD.U32 R10, RZ, RZ, UR8 ;  /* 0x00000008ff0a7e24 */ /* 0x020fe2000f8e00ff */
[----:B--2---:R-:W-:-:S07]  /*18e70*/  MOV R11, UR9 ;  /* 0x00000009000b7c02 */ /* 0x004fce0008000f00 */
[----:B------:R-:W-:-:S07]  /*18e80*/  LEPC R20, `(.L_x_1944) ;  /* 0x000000001014794e */ /* 0x000fce0000000000 */
[----:B-1-3--:R-:W-:Y:S05]  /*18e90*/  CALL.ABS.NOINC R14 ;  /* 0x000000000e007343 */ /* 0x00afea0003c00000 */
.L_x_1944:
        /* <DEDUP_REMOVED lines=19> */
.L_x_1945:
[----:B------:R-:W-:Y:S05]  /*18fd0*/  BRA `(.L_x_1946) ;  /* 0x00000000000c7947 */ /* 0x000fea0003800000 */
.L_x_1943:
[----:B0-----:R-:W-:-:S04]  /*18fe0*/  IADD3 R2, P0, PT, R23, UR6, RZ ;  /* 0x0000000617027c10 */ /* 0x001fc8000ff1e0ff */
[----:B------:R-:W-:-:S05]  /*18ff0*/  IADD3.X R3, PT, PT, RZ, UR7, RZ, P0, !PT ;  /* 0x00000007ff037c10 */ /* 0x000fca00087fe4ff */
[----:B------:R0:W-:Y:S04]  /*19000*/  STG.E.64 desc[UR36][R2.64], R16 ;  /* 0x0000001002007986 */ /* 0x0001e8000c101b24 */
.L_x_1946:
[----:B------:R-:W2:Y:S02]  /*19010*/  LDCU.64 UR4, c[0x0][0x768] ;  /* 0x0000ed00ff0477ac */ /* 0x000ea40008000a00 */
[----:B--2---:R-:W-:-:S05]  /*19020*/  IADD3 R22, P0, PT, R22, UR4, RZ ;  /* 0x0000000416167c10 */ /* 0x004fca000ff1e0ff */
[----:B------:R-:W-:-:S05]  /*19030*/  IMAD.X R23, RZ, RZ, UR5, P0 ;  /* 0x00000005ff177e24 */ /* 0x000fca00080e06ff */
[----:B------:R-:W-:Y:S01]  /*19040*/  STG.E.64 desc[UR36][R22.64], R28 ;  /* 0x0000001c16007986 */ /* 0x000fe2000c101b24 */
[----:B------:R-:W-:Y:S05]  /*19050*/  EXIT ;  /* 0x000000000000794d */ /* 0x000fea0003800000 */
.L_x_1938:
[----:B------:R-:W-:Y:S04]  /*19060*/  STG.E.64 desc[UR36][R4.64], R18 ;  /* 0x0000001204007986 */ /* 0x000fe8000c101b24 */
[----:B------:R-:W-:Y:S04]  /*19070*/  STG.E.64 desc[UR36][R4.64+0x8], R26 ;  /* 0x0000081a04007986 */ /* 0x000fe8000c101b24 */
[----:B------:R-:W-:Y:S04]  /*19080*/  STG.E.64 desc[UR36][R4.64+0x10], R16 ;  /* 0x0000101004007986 */ /* 0x000fe8000c101b24 */
[----:B------:R-:W-:Y:S01]  /*19090*/  STG.E.64 desc[UR36][R4.64+0x18], R28 ;  /* 0x0000181c04007986 */ /* 0x000fe2000c101b24 */
[----:B------:R-:W-:Y:S05]  /*190a0*/  EXIT ;  /* 0x000000000000794d */ /* 0x000fea0003800000 */
.L_x_1903:
        /* <DEDUP_REMOVED lines=21> */
[----:B------:R-:W-:-:S02]  /*19200*/  IADD3 R34, P4, PT, R27, UR4, RZ ;  /* 0x000000041b227c10 */ /* 0x000fc4000ff9e0ff */
[----:B------:R-:W-:Y:S01]  /*19210*/  IADD3.X R31, PT, PT, RZ, UR5, RZ, P2, !PT ;  /* 0x00000005ff1f7c10 */ /* 0x000fe200097fe4ff */
[----:B------:R-:W-:Y:S01]  /*19220*/  IMAD.X R21, RZ, RZ, UR5, P1 ;  /* 0x00000005ff157e24 */ /* 0x000fe200088e06ff */
[----:B------:R-:W-:Y:S01]  /*19230*/  IADD3.X R35, PT, PT, RZ, UR5, RZ, P4, !PT ;  /* 0x00000005ff237c10 */ /* 0x000fe2000a7fe4ff */
        /* <DEDUP_REMOVED lines=42> */
[----:B0-----:R-:W-:-:S07]  /*194e0*/  LEPC R20, `(.L_x_1949) ;  /* 0x000000001014794e */ /* 0x001fce0000000000 */
[----:B---3--:R-:W-:Y:S05]  /*194f0*/  CALL.ABS.NOINC R14 ;  /* 0x000000000e007343 */ /* 0x008fea0003c00000 */
.L_x_1949:
        /* <DEDUP_REMOVED lines=19> */
.L_x_1950:
[----:B------:R-:W-:Y:S05]  /*19630*/  BRA `(.L_x_1951) ;  /* 0x0000000000047947 */ /* 0x000fea0003800000 */
.L_x_1948:
[----:B------:R1:W-:Y:S02]  /*19640*/  STG.E.64 desc[UR36][R34.64], R18 ;  /* 0x0000001222007986 */ /* 0x0003e4000c101b24 */
.L_x_1951:
        /* <DEDUP_REMOVED lines=9> */
[----:B------:R-:W-:Y:S02]  /*196e0*/  HFMA2 R8, -RZ, RZ, 0, 4.4763088226318359375e-05 ;  /* 0x000002efff087431 */ /* 0x000fe400000001ff */
[----:B------:R-:W-:Y:S01]  /*196f0*/  IMAD.MOV.U32 R12, RZ, RZ, 0x1 ;  /* 0x00000001ff0c7424 */ /* 0x000fe200078e00ff */
[----:B------:R4:W0:Y:S01]  /*19700*/  LDC.64 R14, c[0x4][R2] ;  /* 0x01000000020e7b82 */ /* 0x0008220000000a00 */
[----:B------:R-:W5:Y:S01]  /*19710*/  LDCU.64 UR6, c[0x4][0x7b8] ;  /* 0x0100f700ff0677ac */ /* 0x000f620008000a00 */
[----:B------:R-:W-:Y:S01]  /*19720*/  MOV R13, RZ ;  /* 0x000000ff000d7202 */ /* 0x000fe20000000f00 */
[----:B------:R-:W1:Y:S01]  /*19730*/  LDCU.64 UR8, c[0x4][0x590] ;  /* 0x0100b200ff0877ac */ /* 0x000e620008000a00 */
[----:B---3--:R-:W-:Y:S01]  /*19740*/  MOV R4, UR4 ;  /* 0x0000000400047c02 */ /* 0x008fe20008000f00 */
[----:B------:R-:W-:Y:S01]  /*19750*/  IMAD.U32 R5, RZ, RZ, UR5 ;  /* 0x00000005ff057e24 */ /* 0x000fe2000f8e00ff */
[----:B-----5:R-:W-:Y:S01]  /*19760*/  MOV R6, UR6 ;  /* 0x0000000600067c02 */ /* 0x020fe20008000f00 */
[----:B------:R-:W-:Y:S01]  /*19770*/  IMAD.U32 R7, RZ, RZ, UR7 ;  /* 0x00000007ff077e24 */ /* 0x000fe2000f8e00ff */
[----:B-1----:R-:W-:Y:S01]  /*19780*/  MOV R10, UR8 ;  /* 0x00000008000a7c02 */ /* 0x002fe20008000f00 */
[----:B----4-:R-:W-:-:S07]  /*19790*/  IMAD.U32 R11, RZ, RZ, UR9 ;  /* 0x00000009ff0b7e24 */ /* 0x010fce000f8e00ff */
[----:B0-----:R-:W-:-:S07]  /*197a0*/  LEPC R20, `(.L_x_1953) ;  /* 0x000000001014794e */ /* 0x001fce0000000000 */
[----:B--2---:R-:W-:Y:S05]  /*197b0*/  CALL.ABS.NOINC R14 ;  /* 0x000000000e007343 */ /* 0x004fea0003c00000 */
.L_x_1953:
        /* <DEDUP_REMOVED lines=19> */
.L_x_1954:
[----:B------:R-:W-:Y:S05]  /*198f0*/  BRA `(.L_x_1955) ;  /* 0x00000000000c7947 */ /* 0x000fea0003800000 */
.L_x_1952:
[----:B------:R-:W-:-:S05]  /*19900*/  IADD3 R2, P0, PT, R25, UR6, RZ ;  /* 0x0000000619027c10 */ /* 0x000fca000ff1e0ff */
[----:B------:R-:W-:-:S05]  /*19910*/  IMAD.X R3, RZ, RZ, UR7, P0 ;  /* 0x00000007ff037e24 */ /* 0x000fca00080e06ff */
[----:B------:R3:W-:Y:S03]  /*19920*/  STG.E.64 desc[UR36][R2.64], R16 ;  /* 0x0000001002007986 */ /* 0x0007e6000c101b24 */
.L_x_1955:
[----:B------:R-:W4:Y:S02]  /*19930*/  LDCU.64 UR4, c[0x0][0x768] ;  /* 0x0000ed00ff0477ac */ /* 0x000f240008000a00 */
[----:B----4-:R-:W-:-:S04]  /*19940*/  IADD3 R24, P0, PT, R24, UR4, RZ ;  /* 0x0000000418187c10 */ /* 0x010fc8000ff1e0ff */
[----:B------:R-:W-:-:S05]  /*19950*/  IADD3.X R25, PT, PT, RZ, UR5, RZ, P0, !PT ;  /* 0x00000005ff197c10 */ /* 0x000fca00087fe4ff */
[----:B------:R-:W-:Y:S01]  /*19960*/  STG.E.64 desc[UR36][R24.64], R22 ;  /* 0x0000001618007986 */ /* 0x000fe2000c101b24 */
[----:B------:R-:W-:Y:S05]  /*19970*/  EXIT ;  /* 0x000000000000794d */ /* 0x000fea0003800000 */
.L_x_1947:
        /* <DEDUP_REMOVED lines=17> */
.L_x_1956:
[----:B------:R-:W-:Y:S01]  /*19a90*/  IMAD.MOV.U32 R22, RZ, RZ, R0 ;  /* 0x000000ffff167224 */ /* 0x000fe200078e0000 */
[----:B------:R-:W-:Y:S01]  /*19aa0*/  MOV R23, R3 ;  /* 0x0000000300177202 */ /* 0x000fe20000000f00 */
[----:B------:R-:W-:Y:S01]  /*19ab0*/  IMAD.MOV.U32 R16, RZ, RZ, R8 ;  /* 0x000000ffff107224 */ /* 0x000fe200078e0008 */
[----:B------:R-:W-:Y:S01]  /*19ac0*/  MOV R17, R9 ;  /* 0x0000000900117202 */ /* 0x000fe20000000f00 */
        /* <DEDUP_REMOVED lines=12> */
[----:B------:R-:W-:Y:S01]  /*19b90*/  IMAD.MOV.U32 R13, RZ, RZ, RZ ;  /* 0x000000ffff0d7224 */ /* 0x000fe200078e00ff */
[----:B------:R-:W4:Y:S01]  /*19ba0*/  LDCU.64 UR8, c[0x4][0x590] ;  /* 0x0100b200ff0877ac */ /* 0x000f220008000a00 */
[----:B0-----:R-:W-:Y:S01]  /*19bb0*/  IMAD.U32 R4, RZ, RZ, UR4 ;  /* 0x00000004ff047e24 */ /* 0x001fe2000f8e00ff */
[----:B------:R-:W-:Y:S01]  /*19bc0*/  MOV R5, UR5 ;  /* 0x0000000500057c02 */ /* 0x000fe20008000f00 */
[----:B---3--:R-:W-:Y:S01]  /*19bd0*/  IMAD.U32 R6, RZ, RZ, UR6 ;  /* 0x00000006ff067e24 */ /* 0x008fe2000f8e00ff */
[----:B------:R-:W-:Y:S01]  /*19be0*/  MOV R7, UR7 ;  /* 0x0000000700077c02 */ /* 0x000fe20008000f00 */
[----:B----4-:R-:W-:Y:S01]  /*19bf0*/  IMAD.U32 R10, RZ, RZ, UR8 ;  /* 0x00000008ff0a7e24 */ /* 0x010fe2000f8e00ff */
[----:B-1----:R-:W-:-:S07]  /*19c00*/  MOV R11, UR9 ;  /* 0x00000009000b7c02 */ /* 0x002fce0008000f00 */
[----:B------:R-:W-:-:S07]  /*19c10*/  LEPC R20, `(.L_x_1959) ;  /* 0x000000001014794e */ /* 0x000fce0000000000 */
[----:B--2---:R-:W-:Y:S05]  /*19c20*/  CALL.ABS.NOINC R14 ;  /* 0x000000000e007343 */ /* 0x004fea0003c00000 */
.L_x_1959:
        /* <DEDUP_REMOVED lines=19> */
.L_x_1960:
[----:B------:R-:W-:Y:S05]  /*19d60*/  BRA `(.L_x_1961) ;  /* 0x0000000000107947 */ /* 0x000fea0003800000 */
.L_x_1958:
[----:B------:R-:W0:Y:S02]  /*19d70*/  LDCU.64 UR4, c[0x0][0x768] ;  /* 0x0000ed00ff0477ac */ /* 0x000e240008000a00 */
[----:B0-----:R-:W-:-:S04]  /*19d80*/  IADD3 R2, P0, PT, R27, UR4, RZ ;  /* 0x000000041b027c10 */ /* 0x001fc8000ff1e0ff */
[----:B------:R-:W-:-:S05]  /*19d90*/  IADD3.X R3, PT, PT, RZ, UR5, RZ, P0, !PT ;  /* 0x00000005ff037c10 */ /* 0x000fca00087fe4ff */
[----:B------:R0:W-:Y:S04]  /*19da0*/  STG.E.64 desc[UR36][R2.64], R18 ;  /* 0x0000001202007986 */ /* 0x0001e8000c101b24 */
.L_x_1961:
[----:B------:R-:W1:Y:S01]  /*19db0*/  LDCU.64 UR6, c[0x0][0x768] ;  /* 0x0000ed00ff0677ac */ /* 0x000e620008000a00 */
[----:B------:R-:W2:Y:S01]  /*19dc0*/  LDCU UR4, c[0x0][0x79c] ;  /* 0x0000f380ff0477ac */ /* 0x000ea20008000800 */
[----:B-1----:R-:W-:Y:S01]  /*19dd0*/  IADD3 R26, P0, PT, R26, UR6, RZ ;  /* 0x000000061a1a7c10 */ /* 0x002fe2000ff1e0ff */
[----:B--2---:R-:W-:-:S04]  /*19de0*/  UISETP.NE.AND UP0, UPT, UR4, 0x1, UPT ;  /* 0x000000010400788c */ /* 0x004fc8000bf05270 */
[----:B------:R-:W-:-:S05]  /*19df0*/  IMAD.X R27, RZ, RZ, UR7, P0 ;  /* 0x00000007ff1b7e24 */ /* 0x000fca00080e06ff */
[----:B------:R1:W-:Y:S01]  /*19e00*/  STG.E.64 desc[UR36][R26.64], R28 ;  /* 0x0000001c1a007986 */ /* 0x0003e2000c101b24 */
[----:B------:R-:W-:Y:S05]  /*19e10*/  BRA.U !UP0, `(.L_x_1962) ;  /* 0x0000000108907547 */ /* 0x000fea000b800000 */
[----:B0-----:R-:W-:Y:S01]  /*19e20*/  MOV R2, 0x0 ;  /* 0x0000000000027802 */ /* 0x001fe20000000f00 */
[----:B------:R-:W0:Y:S01]  /*19e30*/  LDCU.64 UR4, c[0x4][0x7c8] ;  /* 0x0100f900ff0477ac */ /* 0x000e220008000a00 */
[----:B------:R-:W-:Y:S02]  /*19e40*/  HFMA2 R8, -RZ, RZ, 0, 4.4763088226318359375e-05 ;  /* 0x000002efff087431 */ /* 0x000fe400000001ff */
[----:B------:R-:W-:Y:S01]  /*19e50*/  IMAD.MOV.U32 R12, RZ, RZ, 0x1 ;  /* 0x00000001ff0c7424 */ /* 0x000fe200078e00ff */
[----:B------:R2:W3:Y:S01]  /*19e60*/  LDC.64 R14, c[0x4][R2] ;  /* 0x01000000020e7b82 */ /* 0x0004e20000000a00 */
[----:B------:R-:W4:Y:S01]  /*19e70*/  LDCU.64 UR6, c[0x4][0x7b8] ;  /* 0x0100f700ff0677ac */ /* 0x000f220008000a00 */
[----:B------:R-:W-:Y:S01]  /*19e80*/  MOV R13, RZ ;  /* 0x000000ff000d7202 */ /* 0x000fe20000000f00 */
[----:B------:R-:W5:Y:S01]  /*19e90*/  LDCU.64 UR8, c[0x4][0x590] ;  /* 0x0100b200ff0877ac */ /* 0x000f620008000a00 */
[----:B0-----:R-:W-:Y:S01]  /*19ea0*/  MOV R4, UR4 ;  /* 0x0000000400047c02 */ /* 0x001fe20008000f00 */
[----:B------:R-:W-:Y:S01]  /*19eb0*/  IMAD.U32 R5, RZ, RZ, UR5 ;  /* 0x00000005ff057e24 */ /* 0x000fe2000f8e00ff */
[----:B----4-:R-:W-:Y:S01]  /*19ec0*/  MOV R6, UR6 ;  /* 0x0000000600067c02 */ /* 0x010fe20008000f00 */
[----:B------:R-:W-:Y:S01]  /*19ed0*/  IMAD.U32 R7, RZ, RZ, UR7 ;  /* 0x00000007ff077e24 */ /* 0x000fe2000f8e00ff */
[----:B-----5:R-:W-:Y:S01]  /*19ee0*/  MOV R10, UR8 ;  /* 0x00000008000a7c02 */ /* 0x020fe20008000f00 */
[----:B--2---:R-:W-:-:S07]  /*19ef0*/  IMAD.U32 R11, RZ, RZ, UR9 ;  /* 0x00000009ff0b7e24 */ /* 0x004fce000f8e00ff */
[----:B------:R-:W-:-:S07]  /*19f00*/  LEPC R20, `(.L_x_1963) ;  /* 0x000000001014794e */ /* 0x000fce0000000000 */
[----:B-1-3--:R-:W-:Y:S05]  /*19f10*/  CALL.ABS.NOINC R14 ;  /* 0x000000000e007343 */ /* 0x00afea0003c00000 */
.L_x_1963:
        /* <DEDUP_REMOVED lines=19> */
.L_x_1964:
[----:B------:R-:W-:Y:S05]  /*1a050*/  BRA `(.L_x_1965) ;  /* 0x00000000000c7947 */ /* 0x000fea0003800000 */
.L_x_1962:
[----:B0-----:R-:W-:-:S05]  /*1a060*/  IADD3 R2, P0, PT, R25, UR6, RZ ;  /* 0x0000000619027c10 */ /* 0x001fca000ff1e0ff */
[----:B------:R-:W-:-:S05]  /*1a070*/  IMAD.X R3, RZ, RZ, UR7, P0 ;  /* 0x00000007ff037e24 */ /* 0x000fca00080e06ff */
[----:B------:R0:W-:Y:S03]  /*1a080*/  STG.E.64 desc[UR36][R2.64], R16 ;  /* 0x0000001002007986 */ /* 0x0001e6000c101b24 */
.L_x_1965:
[----:B------:R-:W2:Y:S02]  /*1a090*/  LDCU.64 UR4, c[0x0][0x768] ;  /* 0x0000ed00ff0477ac */ /* 0x000ea40008000a00 */
[----:B--2---:R-:W-:-:S04]  /*1a0a0*/  IADD3 R24, P0, PT, R24, UR4, RZ ;  /* 0x0000000418187c10 */ /* 0x004fc8000ff1e0ff */
[----:B------:R-:W-:-:S05]  /*1a0b0*/  IADD3.X R25, PT, PT, RZ, UR5, RZ, P0, !PT ;  /* 0x00000005ff197c10 */ /* 0x000fca00087fe4ff */
[----:B------:R-:W-:Y:S01]  /*1a0c0*/  STG.E.64 desc[UR36][R24.64], R22 ;  /* 0x0000001618007986 */ /* 0x000fe2000c101b24 */
[----:B------:R-:W-:Y:S05]  /*1a0d0*/  EXIT ;  /* 0x000000000000794d */ /* 0x000fea0003800000 */
.L_x_1957:
[----:B------:R-:W-:Y:S04]  /*1a0e0*/  STG.E.64 desc[UR36][R4.64], R18 ;  /* 0x0000001204007986 */ /* 0x000fe8000c101b24 */
[----:B------:R-:W-:Y:S04]  /*1a0f0*/  STG.E.64 desc[UR36][R4.64+0x8], R28 ;  /* 0x0000081c04007986 */ /* 0x000fe8000c101b24 */
[----:B------:R-:W-:Y:S04]  /*1a100*/  STG.E.64 desc[UR36][R4.64+0x10], R16 ;  /* 0x0000101004007986 */ /* 0x000fe8000c101b24 */
[----:B------:R-:W-:Y:S01]  /*1a110*/  STG.E.64 desc[UR36][R4.64+0x18], R22 ;  /* 0x0000181604007986 */ /* 0x000fe2000c101b24 */
[----:B------:R-:W-:Y:S05]  /*1a120*/  EXIT ;  /* 0x000000000000794d */ /* 0x000fea0003800000 */
.L_x_1966:
        /* <DEDUP_REMOVED lines=13> */
.L_x_9971:


//--------------------- .text._ZN2at6native13reduce_kernelILi512ELi1ENS0_8ReduceOpIlNS0_14func_wrapper_tImZNS0_15xor_sum_functorIlvEclERNS_14TensorIteratorEEUlmmE_EEjmLi4ELi4EEEEEvT1_ --------------------------
	.section	.text._ZN2at6native13reduce_kernelILi512ELi1ENS0_8ReduceOpIlNS0_14func_wrapper_tImZNS0_15xor_sum_functorIlvEclERNS_14TensorIteratorEEUlmmE_EEjmLi4ELi4EEEEEvT1_,"ax",@progbits
	.align	128
        .global         _ZN2at6native13reduce_kernelILi512ELi1ENS0_8ReduceOpIlNS0_14func_wrapper_tImZNS0_15xor_sum_functorIlvEclERNS_14TensorIteratorEEUlmmE_EEjmLi4ELi4EEEEEvT1_
        .type           _ZN2at6native13reduce_kernelILi512ELi1ENS0_8ReduceOpIlNS0_14func_wrapper_tImZNS0_15xor_sum_functorIlvEclERNS_14TensorIteratorEEUlmmE_EEjmLi4ELi4EEEEEvT1_,@function
        .size           _ZN2at6native13reduce_kernelILi512ELi1ENS0_8ReduceOpIlNS0_14func_wrapper_tImZNS0_15xor_sum_functorIlvEclERNS_14TensorIteratorEEUlmmE_EEjmLi4ELi4EEEEEvT1_,(.L_x_9972 - _ZN2at6native13reduce_kernelILi512ELi1ENS0_8ReduceOpIlNS0_14func_wrapper_tImZNS0_15xor_sum_functorIlvEclERNS_14TensorIteratorEEUlmmE_EEjmLi4ELi4EEEEEvT1_)
        .other          _ZN2at6native13reduce_kernelILi512ELi1ENS0_8ReduceOpIlNS0_14func_wrapper_tImZNS0_15xor_sum_functorIlvEclERNS_14TensorIteratorEEUlmmE_EEjmLi4ELi4EEEEEvT1_,@"STO_CUDA_ENTRY STV_DEFAULT"
_ZN2at6native13reduce_kernelILi512ELi1ENS0_8ReduceOpIlNS0_14func_wrapper_tImZNS0_15xor_sum_functorIlvEclERNS_14TensorIteratorEEUlmmE_EEjmLi4ELi4EEEEEvT1_:
.text._ZN2at6native13reduce_kernelILi512ELi1ENS0_8ReduceOpIlNS0_14func_wrapper_tImZNS0_15xor_sum_functorIlvEclERNS_14TensorIteratorEEUlmmE_EEjmLi4ELi4EEEEEvT1_:
        /* <DEDUP_REMOVED lines=301> */
.L_x_1967:
        /* <DEDUP_REMOVED lines=29> */
[----:B------:R-:W-:Y:S01]  /*14a0*/  IMAD.MOV R7, RZ, RZ, -R11 ;  /* 0x000000ffff077224 */ /* 0x000fe200078e0a0b */
        /* <DEDUP_REMOVED lines=16> */
[----:B0-----:R-:W-:Y:S01]  /*15b0*/  IMAD.WIDE.U32 R8, R12, 0x8, R2 ;  /* 0x000000080c087825 */ /* 0x001fe200078e0002 */
[----:B------:R-:W0:Y:S05]  /*15c0*/  LDCU.64 UR4, c[0x0][0x388] ;  /* 0x00007100ff0477ac */ /* 0x000e2a0008000a00 */
[----:B------:R-:W0:Y:S02]  /*15d0*/  LDG.E.64 R8, desc[UR36][R8.64] ;  /* 0x0000002408087981 */ /* 0x000e24000c1e1b00 */
[----:B0-----:R-:W-:Y:S02]  /*15e0*/  LOP3.LUT R13, R8, UR4, RZ, 0x3c, !PT ;  /* 0x00000004080d7c12 */ /* 0x001fe4000f8e3cff */
[----:B------:R-:W-:-:S07]  /*15f0*/  LOP3.LUT R17, R9, UR5, RZ, 0x3c, !PT ;  /* 0x0000000509117c12 */ /* 0x000fce000f8e3cff */
.L_x_1974:
[----:B------:R-:W-:Y:S05]  /*1600*/  BSYNC.RECONVERGENT B2 ;  /* 0x0000000000027941 */ /* 0x000fea0003800200 */
.L_x_1973:
[----:B------:R-:W-:Y:S02]  /*1610*/  IADD3 R2, P0, PT, R2, 0x20, RZ ;  /* 0x0000002002027810 */ /* 0x000fe40007f1e0ff */
[----:B------:R-:W-:Y:S02]  /*1620*/  IADD3 R0, PT, PT, R11, -0x4, R20 ;  /* 0xfffffffc0b007810 */ /* 0x000fe40007ffe014 */
[----:B------:R-:W-:-:S09]  /*1630*/  IADD3.X R3, PT, PT, RZ, R3, RZ, P0, !PT ;  /* 0x00000003ff037210 */ /* 0x000fd200007fe4ff */
.L_x_1972:
[----:B------:R-:W-:Y:S05]  /*1640*/  BSYNC.RECONVERGENT B1 ;  /* 0x0000000000017941 */ /* 0x000fea0003800200 */
.L_x_1971:
        /* <DEDUP_REMOVED lines=14> */
.L_x_1977:
        /* <DEDUP_REMOVED lines=15> */
.L_x_1976:
[----:B------:R-:W-:Y:S05]  /*1820*/  BSYNC.RECONVERGENT B1 ;  /* 0x0000000000017941 */ /* 0x000fea0003800200 */
.L_x_1975:
        /* <DEDUP_REMOVED lines=10> */
.L_x_1979:
[----:B------:R-:W-:Y:S05]  /*18d0*/  BSYNC.RECONVERGENT B1 ;  /* 0x0000000000017941 */ /* 0x000fea0003800200 */
.L_x_1978:
[----:B------:R-:W-:Y:S02]  /*18e0*/  LOP3.LUT R16, R16, R23, R13, 0x96, !PT ;  /* 0x0000001710107212 */ /* 0x000fe400078e960d */
[----:B------:R-:W-:Y:S02]  /*18f0*/  LOP3.LUT R14, R21, R14, R17, 0x96, !PT ;  /* 0x0000000e150e7212 */ /* 0x000fe400078e9611 */
[----:B------:R-:W-:Y:S02]  /*1900*/  LOP3.LUT R16, R19, R16, RZ, 0x3c, !PT ;  /* 0x0000001013107212 */ /* 0x000fe400078e3cff */
[----:B------:R-:W-:Y:S01]  /*1910*/  LOP3.LUT R17, R15, R14, RZ, 0x3c, !PT ;  /* 0x0000000e0f117212 */ /* 0x000fe200078e3cff */
[----:B------:R-:W-:Y:S06]  /*1920*/  BRA `(.L_x_1969) ;  /* 0x0000009400d07947 */ /* 0x000fec0003800000 */
.L_x_1970:
        /* <DEDUP_REMOVED lines=10> */
[----:B0-----:R-:W0:Y:S01]  /*19d0*/  LDC R9, c[0x0][0x38c] ;  /* 0x0000e300ff097b82 */ /* 0x001e220000000800 */
[----:B-1----:R-:W-:-:S05]  /*19e0*/  IMAD R5, R21, 0x3, R4 ;  /* 0x0000000315057824 */ /* 0x002fca00078e0204 */
[----:B------:R-:W-:Y:S01]  /*19f0*/  ISETP.GE.U32.AND P0, PT, R5, R20, PT ;  /* 0x000000140500720c */ /* 0x000fe20003f06070 */
[--C-:B--2---:R-:W-:Y:S01]  /*1a00*/  IMAD.MOV.U32 R4, RZ, RZ, R6.reuse ;  /* 0x000000ffff047224 */ /* 0x104fe200078e0006 */
[----:B------:R-:W-:Y:S01]  /*1a10*/  MOV R5, R6 ;  /* 0x0000000600057202 */ /* 0x000fe20000000f00 */
[----:B------:R-:W-:Y:S01]  /*1a20*/  IMAD.MOV.U32 R7, RZ, RZ, R6 ;  /* 0x000000ffff077224 */ /* 0x000fe200078e0006 */
[-C--:B0-----:R-:W-:Y:S01]  /*1a30*/  MOV R8, R9.reuse ;  /* 0x0000000900087202 */ /* 0x081fe20000000f00 */
        /* <DEDUP_REMOVED lines=8> */
.L_x_1983:
        /* <DEDUP_REMOVED lines=24> */
.L_x_1982:
[----:B------:R-:W-:Y:S05]  /*1c40*/  BSYNC.RECONVERGENT B1 ;  /* 0x0000000000017941 */ /* 0x000fea0003800200 */
.L_x_1981:
        /* <DEDUP_REMOVED lines=19> */
.L_x_1985:
[----:B------:R-:W-:Y:S05]  /*1d80*/  BSYNC.RECONVERGENT B1 ;  /* 0x0000000000017941 */ /* 0x000fea0003800200 */
.L_x_1984:
        /* <DEDUP_REMOVED lines=11> */
[----:B------:R-:W-:Y:S02]  /*1e40*/  @!P0 IADD3 R21, PT, PT, R0, R21, RZ ;  /* 0x0000001500158210 */ /* 0x000fe40007ffe0ff */
[----:B------:R-:W-:Y:S02]  /*1e50*/  @!P0 LOP3.LUT R5, R12, R5, RZ, 0x3c, !PT ;  /* 0x000000050c058212 */ /* 0x000fe400078e3cff */
[----:B------:R-:W-:Y:S02]  /*1e60*/  @!P0 ISETP.GE.U32.AND P1, PT, R21, R20, PT ;  /* 0x000000141500820c */ /* 0x000fe40003f26070 */
[----:B------:R-:W-:Y:S02]  /*1e70*/  @!P0 LOP3.LUT R9, R13, R9, RZ, 0x3c, !PT ;  /* 0x000000090d098212 */ /* 0x000fe400078e3cff */
[----:B0-----:R-:W-:Y:S02]  /*1e80*/  @!P0 SEL R3, R14, RZ, !P1 ;  /* 0x000000ff0e038207 */ /* 0x001fe40004800000 */
[----:B------:R-:W-:-:S02]  /*1e90*/  @!P0 SEL R15, R15, RZ, !P1 ;  /* 0x000000ff0f0f8207 */ /* 0x000fc40004800000 */
[----:B------:R-:W-:Y:S02]  /*1ea0*/  @!P0 LOP3.LUT R4, R4, R3, RZ, 0x3c, !PT ;  /* 0x0000000304048212 */ /* 0x000fe400078e3cff */
[----:B------:R-:W-:-:S07]  /*1eb0*/  @!P0 LOP3.LUT R8, R8, R15, RZ, 0x3c, !PT ;  /* 0x0000000f08088212 */ /* 0x000fce00078e3cff */
.L_x_1987:
[----:B------:R-:W-:Y:S05]  /*1ec0*/  BSYNC.RECONVERGENT B1 ;  /* 0x0000000000017941 */ /* 0x000fea0003800200 */
.L_x_1986:
[----:B------:R-:W-:Y:S02]  /*1ed0*/  LOP3.LUT R5, R5, R6, R7, 0x96, !PT ;  /* 0x0000000605057212 */ /* 0x000fe400078e9607 */
[----:B------:R-:W-:Y:S02]  /*1ee0*/  LOP3.LUT R9, R9, R10, R11, 0x96, !PT ;  /* 0x0000000a09097212 */ /* 0x000fe400078e960b */
[----:B-----5:R-:W-:Y:S02]  /*1ef0*/  LOP3.LUT R16, R4, R5, RZ, 0x3c, !PT ;  /* 0x0000000504107212 */ /* 0x020fe400078e3cff */
[----:B------:R-:W-:Y:S01]  /*1f00*/  LOP3.LUT R17, R8, R9, RZ, 0x3c, !PT ;  /* 0x0000000908117212 */ /* 0x000fe200078e3cff */
[----:B------:R-:W-:Y:S06]  /*1f10*/  BRA `(.L_x_1969) ;  /* 0x0000009000547947 */ /* 0x000fec0003800000 */
.L_x_1980:
[----:B------:R-:W-:-:S13]  /*1f20*/  ISETP.NE.AND P0, PT, R7, 0x1, PT ;  /* 0x000000010700780c */ /* 0x000fda0003f05270 */
[----:B------:R-:W-:Y:S05]  /*1f30*/  @P0 BRA `(.L_x_1988) ;  /* 0x0000000400840947 */ /* 0x000fea0003800000 */
[----:B------:R-:W1:Y:S01]  /*1f40*/  LDC R22, c[0x0][0x39c] ;  /* 0x0000e700ff167b82 */ /* 0x000e620000000800 */
[----:B------:R-:W-:Y:S01]  /*1f50*/  BSSY.RECONVERGENT B1, `(.L_x_1989) ;  /* 0x000002e000017945 */ /* 0x000fe20003800200 */
[----:B------:R-:W-:-:S06]  /*1f60*/  IMAD.MOV.U32 R0, RZ, RZ, R4 ;  /* 0x000000ffff007224 */ /* 0x000fcc00078e0004 */
[----:B------:R-:W2:Y:S08]  /*1f70*/  LDC R6, c[0x0][0x388] ;  /* 0x0000e200ff067b82 */ /* 0x000eb00000000800 */
[----:B0-----:R-:W0:Y:S01]  /*1f80*/  LDC R9, c[0x0][0x38c] ;  /* 0x0000e300ff097b82 */ /* 0x001e220000000800 */
[----:B-1----:R-:W-:-:S05]  /*1f90*/  IMAD R5, R22, 0x3, R4 ;  /* 0x0000000316057824 */ /* 0x002fca00078e0204 */
[----:B------:R-:W-:Y:S02]  /*1fa0*/  ISETP.GE.U32.AND P0, PT, R5, R20, PT ;  /* 0x000000140500720c */ /* 0x000fe40003f06070 */
        /* <DEDUP_REMOVED lines=12> */
.L_x_1991:
        /* <DEDUP_REMOVED lines=28> */
.L_x_1990:
[----:B------:R-:W-:Y:S05]  /*2230*/  BSYNC.RECONVERGENT B1 ;  /* 0x0000000000017941 */ /* 0x000fea0003800200 */
.L_x_1989:
        /* <DEDUP_REMOVED lines=23> */
.L_x_1993:
[----:B------:R-:W-:Y:S05]  /*23b0*/  BSYNC.RECONVERGENT B1 ;  /* 0x0000000000017941 */ /* 0x000fea0003800200 */
.L_x_1992:
[----:B------:R-:W-:Y:S04]  /*23c0*/  BSSY.RECONVERGENT B1, `(.L_x_1994) ;  /* 0x0000013000017945 */ /* 0x000fe80003800200 */
[----:B------:R-:W-:Y:S05]  /*23d0*/  @P0 BRA `(.L_x_1995) ;  /* 0x0000000000440947 */ /* 0x000fea0003800000 */
[----:B0-----:R-:W-:Y:S01]  /*23e0*/  IMAD.IADD R3, R0, 0x1, R22 ;  /* 0x0000000100037824 */ /* 0x001fe200078e0216 */
        /* <DEDUP_REMOVED lines=8> */
[----:B------:R-:W-:Y:S01]  /*2470*/  @!P0 IMAD.IADD R3, R3, 0x1, R22 ;  /* 0x0000000103038824 */ /* 0x000fe200078e0216 */
[----:B------:R-:W-:Y:S02]  /*2480*/  @!P0 LOP3.LUT R5, R12, R5, RZ, 0x3c, !PT ;  /* 0x000000050c058212 */ /* 0x000fe400078e3cff */
[----:B------:R-:W-:Y:S02]  /*2490*/  @!P0 LOP3.LUT R9, R13, R9, RZ, 0x3c, !PT ;  /* 0x000000090d098212 */ /* 0x000fe400078e3cff */
[----:B------:R-:W-:-:S04]  /*24a0*/  @!P0 ISETP.GE.U32.AND P1, PT, R3, R20, PT ;  /* 0x000000140300820c */ /* 0x000fc80003f26070 */
[----:B------:R-:W-:Y:S02]  /*24b0*/  @!P0 SEL R3, R14, RZ, !P1 ;  /* 0x000000ff0e038207 */ /* 0x000fe40004800000 */
[----:B------:R-:W-:Y:S02]  /*24c0*/  @!P0 SEL R15, R15, RZ, !P1 ;  /* 0x000000ff0f0f8207 */ /* 0x000fe40004800000 */
[----:B------:R-:W-:Y:S02]  /*24d0*/  @!P0 LOP3.LUT R4, R4, R3, RZ, 0x3c, !PT ;  /* 0x0000000304048212 */ /* 0x000fe400078e3cff */
[----:B------:R-:W-:-:S07]  /*24e0*/  @!P0 LOP3.LUT R8, R8, R15, RZ, 0x3c, !PT ;  /* 0x0000000f08088212 */ /* 0x000fce00078e3cff */
.L_x_1995:
[----:B------:R-:W-:Y:S05]  /*24f0*/  BSYNC.RECONVERGENT B1 ;  /* 0x0000000000017941 */ /* 0x000fea0003800200 */
.L_x_1994:
[----:B------:R-:W-:Y:S02]  /*2500*/  LOP3.LUT R5, R5, R6, R7, 0x96, !PT ;  /* 0x0000000605057212 */ /* 0x000fe400078e9607 */
[----:B------:R-:W-:Y:S02]  /*2510*/  LOP3.LUT R9, R9, R10, R11, 0x96, !PT ;  /* 0x0000000a09097212 */ /* 0x000fe400078e960b */
[----:B-----5:R-:W-:Y:S02]  /*2520*/  LOP3.LUT R16, R4, R5, RZ, 0x3c, !PT ;  /* 0x0000000504107212 */ /* 0x020fe400078e3cff */
[----:B------:R-:W-:Y:S01]  /*2530*/  LOP3.LUT R17, R8, R9, RZ, 0x3c, !PT ;  /* 0x0000000908117212 */ /* 0x000fe200078e3cff */
[----:B------:R-:W-:Y:S06]  /*2540*/  BRA `(.L_x_1969) ;  /* 0x0000008800c87947 */ /* 0x000fec0003800000 */
.L_x_1988:
[----:B------:R-:W1:Y:S01]  /*2550*/  LDCU UR4, c[0x0][0x39c] ;  /* 0x00007380ff0477ac */ /* 0x000e620008000800 */
[----:B------:R-:W2:Y:S01]  /*2560*/  LDC R24, c[0x0][0x388] ;  /* 0x0000e200ff187b82 */ /* 0x000ea20000000800 */
[----:B------:R-:W-:Y:S01]  /*2570*/  BSSY.RECONVERGENT B1, `(.L_x_1996) ;  /* 0x0000414000017945 */ /* 0x000fe20003800200 */
[----:B------:R-:W-:-:S06]  /*2580*/  IMAD.MOV.U32 R2, RZ, RZ, R4 ;  /* 0x000000ffff027224 */ /* 0x000fcc00078e0004 */
[----:B------:R-:W3:Y:S01]  /*2590*/  LDC R5, c[0x0][0x38c] ;  /* 0x0000e300ff057b82 */ /* 0x000ee20000000800 */
[----:B-1----:R-:W-:-:S05]  /*25a0*/  MOV R21, UR4 ;  /* 0x0000000400157c02 */ /* 0x002fca0008000f00 */
[----:B------:R-:W-:Y:S02]  /*25b0*/  IMAD R3, R21, 0x3, R4 ;  /* 0x0000000315037824 */ /* 0x000fe400078e0204 */
[----:B--2---:R-:W-:Y:S01]  /*25c0*/  IMAD.MOV.U32 R4, RZ, RZ, R24 ;  /* 0x000000ffff047224 */ /* 0x004fe200078e0018 */
[----:B------:R-:W-:Y:S02]  /*25d0*/  MOV R26, R24 ;  /* 0x00000018001a7202 */ /* 0x000fe40000000f00 */
[----:B------:R-:W-:Y:S02]  /*25e0*/  ISETP.GE.U32.AND P0, PT, R3, R20, PT ;  /* 0x000000140300720c */ /* 0x000fe40003f06070 */
[----:B------:R-:W-:Y:S01]  /*25f0*/  MOV R3, R24 ;  /* 0x0000001800037202 */ /* 0x000fe20000000f00 */
[--C-:B---3--:R-:W-:Y:S01]  /*2600*/  IMAD.MOV.U32 R6, RZ, RZ, R5.reuse ;  /* 0x000000ffff067224 */ /* 0x108fe200078e0005 */
[----:B------:R-:W-:Y:S01]  /*2610*/  MOV R23, R5 ;  /* 0x0000000500177202 */ /* 0x000fe20000000f00 */
        /* <DEDUP_REMOVED lines=12> */
[----:B-1----:R-:W-:-:S07]  /*26e0*/  VIADD R7, R7, 0x1 ;  /* 0x0000000107077836 */ /* 0x002fce0000000000 */
.L_x_2003:
[----:B------:R-:W1:Y:S01]  /*26f0*/  LDCU UR4, c[0x0][0x39c] ;  /* 0x00007380ff0477ac */ /* 0x000e620008000800 */
[-C--:B-----5:R-:W-:Y:S01]  /*2700*/  @!P0 MOV R8, R14.reuse ;  /* 0x0000000e00088202 */ /* 0x0a0fe20000000f00 */
[--C-:B0-----:R-:W-:Y:S01]  /*2710*/  @!P0 IMAD.MOV.U32 R9, RZ, RZ, R15.reuse ;  /* 0x000000ffff098224 */ /* 0x101fe200078e000f */
[-C--:B------:R-:W-:Y:S01]  /*2720*/  @!P0 MOV R18, R14.reuse ;  /* 0x0000000e00128202 */ /* 0x080fe20000000f00 */
[--C-:B------:R-:W-:Y:S01]  /*2730*/  @!P0 IMAD.MOV.U32 R19, RZ, RZ, R15.reuse ;  /* 0x000000ffff138224 */ /* 0x100fe200078e000f */
[-C--:B------:R-:W-:Y:S01]  /*2740*/  @!P0 MOV R12, R14.reuse ;  /* 0x0000000e000c8202 */ /* 0x080fe20000000f00 */
[--C-:B------:R-:W-:Y:S01]  /*2750*/  @!P0 IMAD.MOV.U32 R13, RZ, RZ, R15.reuse ;  /* 0x000000ffff0d8224 */ /* 0x100fe200078e000f */
[----:B------:R-:W-:Y:S01]  /*2760*/  @!P0 MOV R10, R14 ;  /* 0x0000000e000a8202 */ /* 0x000fe20000000f00 */
[----:B------:R-:W-:Y:S01]  /*2770*/  @!P0 IMAD.MOV.U32 R11, RZ, RZ, R15 ;  /* 0x000000ffff0b8224 */ /* 0x000fe200078e000f */
[----:B------:R-:W-:Y:S06]  /*2780*/  @!P0 BRA `(.L_x_1998) ;  /* 0x0000003c008c8947 */ /* 0x000fec0003800000 */
[----:B------:R-:W0:Y:S01]  /*2790*/  LDCU.64 UR30, c[0x0][0x3d8] ;  /* 0x00007b00ff1e77ac */ /* 0x000e220008000a00 */
[----:B------:R-:W-:Y:S02]  /*27a0*/  HFMA2 R8, -RZ, RZ, 0, 0 ;  /* 0x00000000ff087431 */ /* 0x000fe400000001ff */
[----:B------:R-:W-:Y:S01]  /*27b0*/  IMAD.MOV.U32 R9, RZ, RZ, R2 ;  /* 0x000000ffff097224 */ /* 0x000fe200078e0002 */
[----:B------:R-:W2:Y:S01]  /*27c0*/  LDCU UR48, c[0x0][0x3d0] ;  /* 0x00007a00ff3077ac */ /* 0x000ea20008000800 */
[----:B------:R-:W3:Y:S01]  /*27d0*/  LDCU UR52, c[0x0][0x3d4] ;  /* 0x00007a80ff3477ac */ /* 0x000ee20008000800 */
[----:B------:R-:W4:Y:S01]  /*27e0*/  LDCU UR5, c[0x0][0x500] ;  /* 0x0000a000ff0577ac */ /* 0x000f220008000800 */
[----:B------:R-:W1:Y:S01]  /*27f0*/  LDCU UR77, c[0x0][0x3e8] ;  /* 0x00007d00ff4d77ac */ /* 0x000e620008000800 */
[----:B0-----:R-:W-:Y:S01]  /*2800*/  IMAD.HI.U32 R8, R2, UR30, R8 ;  /* 0x0000001e02087c27 */ /* 0x001fe2000f8e0008 */
[----:B------:R-:W0:Y:S04]  /*2810*/  LDCU UR76, c[0x0][0x504] ;  /* 0x0000a080ff4c77ac */ /* 0x000e280008000800 */
[----:B------:R-:W-:Y:S01]  /*2820*/  SHF.R.U32.HI R10, RZ, UR31, R8 ;  /* 0x0000001fff0a7c19 */ /* 0x000fe20008011608 */
[----:B--2---:R-:W-:Y:S01]  /*2830*/  UIADD3 UR50, UPT, UPT, UR48, -0x1, URZ ;  /* 0xffffffff30327890 */ /* 0x004fe2000fffe0ff */
[----:B------:R-:W2:Y:S02]  /*2840*/  LDCU UR75, c[0x0][0x3ec] ;  /* 0x00007d80ff4b77ac */ /* 0x000ea40008000800 */
[----:B------:R-:W-:Y:S01]  /*2850*/  IADD3 R9, PT, PT, -R10, RZ, RZ ;  /* 0x000000ff0a097210 */ /* 0x000fe20007ffe1ff */
[----:B------:R-:W-:-:S04]  /*2860*/  UISETP.NE.AND UP0, UPT, UR50, URZ, UPT ;  /* 0x000000ff3200728c */ /* 0x000fc8000bf05270 */
        /* <DEDUP_REMOVED lines=280> */
[----:B------:R-:W-:-:S05]  /*39f0*/  @P1 SHF.R.U32.HI R10, RZ, R11, R10 ;  /* 0x0000000bff0a1219 */ /* 0x000fca000001160a */
[----:B------:R-:W-:-:S04]  /*3a00*/  @P1 IMAD.MOV R8, RZ, RZ, -R10 ;  /* 0x000000ffff081224 */ /* 0x000fc800078e0a0a */
[----:B-1----:R-:W-:-:S04]  /*3a10*/  @P1 IMAD R9, R8, R19, R9 ;  /* 0x0000001308091224 */ /* 0x002fc800078e0209 */
[----:B0-----:R-:W-:-:S07]  /*3a20*/  @P1 IMAD R12, R9, R18, R12 ;  /* 0x00000012090c1224 */ /* 0x001fce00078e020c */
.L_x_1999:
[----:B------:R-:W-:Y:S01]  /*3a30*/  LOP3.LUT R11, R12, 0xfffffff8, RZ, 0xc0, !PT ;  /* 0xfffffff80c0b7812 */ /* 0x000fe200078ec0ff */
[----:B------:R-:W-:Y:S01]  /*3a40*/  VIADD R9, R2, UR4 ;  /* 0x0000000402097c36 */ /* 0x000fe20008000000 */
        /* <DEDUP_REMOVED lines=217> */
[----:B------:R-:W-:-:S05]  /*47e0*/  SHF.R.U32.HI R13, RZ, UR25, R12 ;  /* 0x00000019ff0d7c19 */ /* 0x000fca000801160c */
[----:B------:R-:W-:-:S04]  /*47f0*/  IMAD.MOV R12, RZ, RZ, -R13 ;  /* 0x000000ffff0c7224 */ /* 0x000fc800078e0a0d */
[----:B------:R-:W-:Y:S01]  /*4800*/  IMAD R21, R12, UR52, R19 ;  /* 0x000000340c157c24 */ /* 0x000fe2000f8e0213 */
[----:B------:R-:W-:Y:S01]  /*4810*/  @P1 MOV R12, RZ ;  /* 0x000000ff000c1202 */ /* 0x000fe20000000f00 */
[----:B------:R-:W0:Y:S02]  /*4820*/  @P1 LDC.64 R18, c[0x0][0x4f8] ;  /* 0x00013e00ff121b82 */ /* 0x000e240000000a00 */
[----:B------:R-:W-:Y:S02]  /*4830*/  IMAD R20, R21, UR26, R20 ;  /* 0x0000001a15147c24 */ /* 0x000fe4000f8e0214 */
[----:B0-----:R-:W-:-:S04]  /*4840*/  @P1 IMAD.HI.U32 R18, R13, R18, R12 ;  /* 0x000000120d121227 */ /* 0x001fc800078e000c */
[----:B------:R-:W0:Y:S01]  /*4850*/  @P1 LDC R12, c[0x0][0x4f4] ;  /* 0x00013d00ff0c1b82 */ /* 0x000e220000000800 */
[----:B------:R-:W-:-:S05]  /*4860*/  @P1 SHF.R.U32.HI R18, RZ, R19, R18 ;  /* 0x00000013ff121219 */ /* 0x000fca0000011612 */
[----:B------:R-:W-:-:S04]  /*4870*/  @P1 IMAD.MOV R19, RZ, RZ, -R18 ;  /* 0x000000ffff131224 */ /* 0x000fc800078e0a12 */
[----:B0-----:R-:W-:-:S04]  /*4880*/  @P1 IMAD R12, R12, R19, R13 ;  /* 0x000000130c0c1224 */ /* 0x001fc800078e020d */
[----:B-1----:R-:W-:-:S07]  /*4890*/  @P1 IMAD R20, R12, R27, R20 ;  /* 0x0000001b0c141224 */ /* 0x002fce00078e0214 */
.L_x_2000:
        /* <DEDUP_REMOVED lines=220> */
[----:B------:R-:W-:Y:S02]  /*5660*/  IMAD R27, R18, UR52, R21 ;  /* 0x00000034121b7c24 */ /* 0x000fe4000f8e0215 */
[----:B------:R-:W0:Y:S01]  /*5670*/  @P1 LDC.64 R20, c[0x0][0x4f8] ;  /* 0x00013e00ff141b82 */ /* 0x000e220000000a00 */
[----:B------:R-:W-:Y:S02]  /*5680*/  @P1 IMAD.MOV.U32 R18, RZ, RZ, RZ ;  /* 0x000000ffff121224 */ /* 0x000fe400078e00ff */
[----:B------:R-:W-:Y:S02]  /*5690*/  IMAD R22, R27, UR26, R22 ;  /* 0x0000001a1b167c24 */ /* 0x000fe4000f8e0216 */
[----:B0-----:R-:W-:-:S03]  /*56a0*/  @P1 IMAD.HI.U32 R20, R19, R20, R18 ;  /* 0x0000001413141227 */ /* 0x001fc600078e0012 */
[----:B------:R-:W0:Y:S02]  /*56b0*/  @P1 LDC R18, c[0x0][0x4f4] ;  /* 0x00013d00ff121b82 */ /* 0x000e240000000800 */
[----:B------:R-:W-:-:S04]  /*56c0*/  @P1 SHF.R.U32.HI R20, RZ, R21, R20 ;  /* 0x00000015ff141219 */ /* 0x000fc80000011614 */
[----:B------:R-:W-:Y:S02]  /*56d0*/  @P1 IADD3 R27, PT, PT, -R20, RZ, RZ ;  /* 0x000000ff141b1210 */ /* 0x000fe40007ffe1ff */
[----:B------:R-:W1:Y:S03]  /*56e0*/  @P1 LDC R21, c[0x0][0x560] ;  /* 0x00015800ff151b82 */ /* 0x000e660000000800 */
[----:B0-----:R-:W-:-:S04]  /*56f0*/  @P1 IMAD R18, R18, R27, R19 ;  /* 0x0000001b12121224 */ /* 0x001fc800078e0213 */
[----:B-1----:R-:W-:-:S07]  /*5700*/  @P1 IMAD R22, R18, R21, R22 ;  /* 0x0000001512161224 */ /* 0x002fce00078e0216 */
.L_x_2001:
        /* <DEDUP_REMOVED lines=8> */
[----:B------:R-:W-:-:S04]  /*5790*/  SHF.R.U32.HI R21, RZ, UR31, R21 ;  /* 0x0000001fff157c19 */ /* 0x000fc80008011615 */
[----:B------:R-:W-:-:S05]  /*57a0*/  IADD3 R8, PT, PT, -R21, RZ, RZ ;  /* 0x000000ff15087210 */ /* 0x000fca0007ffe1ff */
[----:B-1----:R-:W-:-:S04]  /*57b0*/  IMAD R8, R8, UR52, R9 ;  /* 0x0000003408087c24 */ /* 0x002fc8000f8e0209 */
[----:B------:R-:W-:Y:S01]  /*57c0*/  IMAD R22, R8, UR5, RZ ;  /* 0x0000000508167c24 */ /* 0x000fe2000f8e02ff */
[----:B------:R-:W-:Y:S06]  /*57d0*/  BRA.U !UP0, `(.L_x_2002) ;  /* 0x0000000d08687547 */ /* 0x000fec000b800000 */
        /* <DEDUP_REMOVED lines=207> */
[----:B------:R-:W-:Y:S01]  /*64d0*/  IMAD R21, R8, UR6, R21 ;  /* 0x0000000608157c24 */ /* 0x000fe2000f8e0215 */
[----:B------:R-:W-:-:S03]  /*64e0*/  @P1 MOV R8, RZ ;  /* 0x000000ff00081202 */ /* 0x000fc60000000f00 */
[----:B------:R-:W-:Y:S02]  /*64f0*/  IMAD R22, R21, UR26, R22 ;  /* 0x0000001a15167c24 */ /* 0x000fe4000f8e0216 */
[----:B------:R-:W0:Y:S02]  /*6500*/  @P1 LDC.64 R20, c[0x0][0x4f8] ;  /* 0x00013e00ff141b82 */ /* 0x000e240000000a00 */
[----:B0-----:R-:W-:-:S05]  /*6510*/  @P1 IMAD.HI.U32 R20, R9, R20, R8 ;  /* 0x0000001409141227 */ /* 0x001fca00078e0008 */
[----:B------:R-:W-:Y:S02]  /*6520*/  @P1 SHF.R.U32.HI R20, RZ, R21, R20 ;  /* 0x00000015ff141219 */ /* 0x000fe40000011614 */
[----:B------:R-:W0:Y:S02]  /*6530*/  @P1 LDC R21, c[0x0][0x4f4] ;  /* 0x00013d00ff151b82 */ /* 0x000e240000000800 */
[----:B------:R-:W-:-:S05]  /*6540*/  @P1 IADD3 R8, PT, PT, -R20, RZ, RZ ;  /* 0x000000ff14081210 */ /* 0x000fca0007ffe1ff */
[----:B0-----:R-:W-:Y:S02]  /*6550*/  @P1 IMAD R9, R21, R8, R9 ;  /* 0x0000000815091224 */ /* 0x001fe400078e0209 */
[----:B------:R-:W0:Y:S02]  /*6560*/  @P1 LDC R8, c[0x0][0x560] ;  /* 0x00015800ff081b82 */ /* 0x000e240000000800 */
[----:B0-----:R-:W-:-:S07]  /*6570*/  @P1 IMAD R22, R9, R8, R22 ;  /* 0x0000000809161224 */ /* 0x001fce00078e0216 */
.L_x_2002:
[----:B------:R-:W-:-:S04]  /*6580*/  LOP3.LUT R9, R22, 0xfffffff8, RZ, 0xc0, !PT ;  /* 0xfffffff816097812 */ /* 0x000fc800078ec0ff */
[----:B------:R-:W-:-:S05]  /*6590*/  IADD3 R8, P1, PT, R9, R16, RZ ;  /* 0x0000001009087210 */ /* 0x000fca0007f3e0ff */
[----:B------:R-:W-:-:S06]  /*65a0*/  IMAD.X R9, RZ, RZ, R17, P1 ;  /* 0x000000ffff097224 */ /* 0x000fcc00008e0611 */
[----:B------:R-:W5:Y:S02]  /*65b0*/  LDG.E.64 R8, desc[UR36][R8.64] ;  /* 0x0000002408087981 */ /* 0x000f64000c1e1b00 */
.L_x_1998:
[----:B------:R-:W2:Y:S01]  /*65c0*/  LDCU UR5, c[0x0][0x394] ;  /* 0x00007280ff0577ac */ /* 0x000ea20008000800 */
[----:B-1----:R-:W-:Y:S02]  /*65d0*/  MOV R21, UR4 ;  /* 0x0000000400157c02 */ /* 0x002fe40008000f00 */
[----:B-----5:R-:W-:Y:S02]  /*65e0*/  LOP3.LUT R26, R10, R26, RZ, 0x3c, !PT ;  /* 0x0000001a0a1a7212 */ /* 0x020fe400078e3cff */
[----:B------:R-:W-:Y:S02]  /*65f0*/  LEA R2, R21, R2, 0x2 ;  /* 0x0000000215027211 */ /* 0x000fe400078e10ff */
[----:B------:R-:W-:Y:S02]  /*6600*/  LOP3.LUT R25, R11, R25, RZ, 0x3c, !PT ;  /* 0x000000190b197212 */ /* 0x000fe400078e3cff */
[----:B------:R-:W-:Y:S01]  /*6610*/  LOP3.LUT R24, R12, R24, RZ, 0x3c, !PT ;  /* 0x000000180c187212 */ /* 0x000fe200078e3cff */
[----:B------:R-:W-:Y:S01]  /*6620*/  IMAD R27, R21, 0x3, R2 ;  /* 0x00000003151b7824 */ /* 0x000fe200078e0202 */
[----:B------:R-:W-:-:S02]  /*6630*/  LOP3.LUT R23, R13, R23, RZ, 0x3c, !PT ;  /* 0x000000170d177212 */ /* 0x000fc400078e3cff */
[----:B------:R-:W-:Y:S02]  /*6640*/  LOP3.LUT R4, R18, R4, RZ, 0x3c, !PT ;  /* 0x0000000412047212 */ /* 0x000fe400078e3cff */
[----:B------:R-:W-:Y:S02]  /*6650*/  LOP3.LUT R6, R19, R6, RZ, 0x3c, !PT ;  /* 0x0000000613067212 */ /* 0x000fe400078e3cff */
[----:B------:R-:W-:Y:S01]  /*6660*/  LOP3.LUT R3, R8, R3, RZ, 0x3c, !PT ;  /* 0x0000000308037212 */ /* 0x000fe200078e3cff */
[----:B--2---:R-:W-:Y:S01]  /*6670*/  IMAD.U32 R20, RZ, RZ, UR5 ;  /* 0x00000005ff147e24 */ /* 0x004fe2000f8e00ff */
[----:B------:R-:W-:-:S04]  /*6680*/  LOP3.LUT R5, R9, R5, RZ, 0x3c, !PT ;  /* 0x0000000509057212 */ /* 0x000fc800078e3cff */
[----:B------:R-:W-:-:S13]  /*6690*/  ISETP.GE.U32.AND P1, PT, R27, R20, PT ;  /* 0x000000141b00720c */ /* 0x000fda0003f26070 */
[----:B------:R-:W-:Y:S05]  /*66a0*/  @!P1 BRA `(.L_x_2003) ;  /* 0xffffffc000109947 */ /* 0x000fea000383ffff */
.L_x_1997:
[----:B0-----:R-:W-:Y:S05]  /*66b0*/  BSYNC.RECONVERGENT B1 ;  /* 0x0000000000017941 */ /* 0x001fea0003800200 */
.L_x_1996:
[----:B------:R-:W-:Y:S01]  /*66c0*/  ISETP.GE.U32.AND P0, PT, R2, R20, PT ;  /* 0x000000140200720c */ /* 0x000fe20003f06070 */
[----:B------:R-:W-:Y:S01]  /*66d0*/  BSSY.RECONVERGENT B1, `(.L_x_2004) ;  /* 0x0000480000017945 */ /* 0x000fe20003800200 */
[----:B------:R-:W-:Y:S01]  /*66e0*/  MOV R28, R8 ;  /* 0x00000008001c7202 */ /* 0x000fe20000000f00 */
[----:B------:R-:W-:Y:S01]  /*66f0*/  IMAD.MOV.U32 R16, RZ, RZ, R12 ;  /* 0x000000ffff107224 */ /* 0x000fe200078e000c */
[----:B------:R-:W-:Y:S01]  /*6700*/  MOV R29, R9 ;  /* 0x00000009001d7202 */ /* 0x000fe20000000f00 */
[----:B------:R-:W-:Y:S01]  /*6710*/  IMAD.MOV.U32 R15, RZ, RZ, R11 ;  /* 0x000000ffff0f7224 */ /* 0x000fe200078e000b */
[----:B------:R-:W-:Y:S02]  /*6720*/  MOV R17, R13 ;  /* 0x0000000d00117202 */ /* 0x000fe40000000f00 */
[----:B------:R-:W-:-:S05]  /*6730*/  MOV R14, R10 ;  /* 0x0000000a000e7202 */ /* 0x000fca0000000f00 */
        /* <DEDUP_REMOVED lines=282> */
.L_x_2007:
[----:B------:R-:W-:Y:S01]  /*78e0*/  SHF.R.U32.HI R8, RZ, 0x3, R8 ;  /* 0x00000003ff087819 */ /* 0x000fe20000011608 */
[----:B------:R-:W-:-:S07]  /*78f0*/  IMAD.MOV.U32 R9, RZ, RZ, RZ ;  /* 0x000000ffff097224 */ /* 0x000fce00078e00ff */
.L_x_2006:
[----:B------:R-:W0:Y:S02]  /*7900*/  LDCU.64 UR4, c[0x0][0x760] ;  /* 0x0000ec00ff0477ac */ /* 0x000e240008000a00 */
[----:B0-----:R-:W-:-:S04]  /*7910*/  IADD3 R22, P1, PT, R0, UR4, RZ ;  /* 0x0000000400167c10 */ /* 0x001fc8000ff3e0ff */
[----:B------:R-:W-:Y:S02]  /*7920*/  IADD3.X R27, PT, PT, RZ, UR5, RZ, P1, !PT ;  /* 0x00000005ff1b7c10 */ /* 0x000fe40008ffe4ff */
        /* <DEDUP_REMOVED lines=283> */
.L_x_2009:
[----:B------:R-:W-:Y:S01]  /*8ae0*/  SHF.R.U32.HI R10, RZ, 0x3, R0 ;  /* 0x00000003ff0a7819 */ /* 0x000fe20000011600 */
[----:B------:R-:W-:-:S07]  /*8af0*/  IMAD.MOV.U32 R11, RZ, RZ, RZ ;  /* 0x000000ffff0b7224 */ /* 0x000fce00078e00ff */
.L_x_2008:
[----:B------:R-:W-:-:S04]  /*8b00*/  LEA R12, P1, R10, R22, 0x3 ;  /* 0x000000160a0c7211 */ /* 0x000fc800078218ff */
[----:B------:R-:W-:-:S05]  /*8b10*/  LEA.HI.X R13, R10, R27, R11, 0x3, P1 ;  /* 0x0000001b0a0d7211 */ /* 0x000fca00008f1c0b */
[----:B------:R0:W5:Y:S01]  /*8b20*/  LDG.E.64 R16, desc[UR36][R12.64] ;  /* 0x000000240c107981 */ /* 0x000162000c1e1b00 */
[----:B------:R-:W-:-:S04]  /*8b30*/  IADD3 R9, PT, PT, R9, R21, RZ ;  /* 0x0000001509097210 */ /* 0x000fc80007ffe0ff */
        /* <DEDUP_REMOVED lines=279> */
.L_x_2011:
[----:B------:R-:W-:Y:S02]  /*9cb0*/  SHF.R.U32.HI R10, RZ, 0x3, R0 ;  /* 0x00000003ff0a7819 */ /* 0x000fe40000011600 */
[----:B------:R-:W-:-:S07]  /*9cc0*/  MOV R11, RZ ;  /* 0x000000ff000b7202 */ /* 0x000fce0000000f00 */
.L_x_2010:
[----:B------:R-:W-:-:S04]  /*9cd0*/  LEA R12, P1, R10, R22, 0x3 ;  /* 0x000000160a0c7211 */ /* 0x000fc800078218ff */
[----:B------:R-:W-:-:S05]  /*9ce0*/  LEA.HI.X R13, R10, R27, R11, 0x3, P1 ;  /* 0x0000001b0a0d7211 */ /* 0x000fca00008f1c0b */
[----:B------:R0:W5:Y:S01]  /*9cf0*/  LDG.E.64 R18, desc[UR36][R12.64] ;  /* 0x000000240c127981 */ /* 0x000162000c1e1b00 */
[----:B------:R-:W-:-:S05]  /*9d00*/  IMAD.IADD R9, R9, 0x1, R21 ;  /* 0x0000000109097824 */ /* 0x000fca00078e0215 */
        /* <DEDUP_REMOVED lines=279> */
.L_x_2013:
[----:B------:R-:W-:Y:S02]  /*ae80*/  SHF.R.U32.HI R10, RZ, 0x3, R0 ;  /* 0x00000003ff0a7819 */ /* 0x000fe40000011600 */
[----:B------:R-:W-:-:S07]  /*ae90*/  MOV R11, RZ ;  /* 0x000000ff000b7202 */ /* 0x000fce0000000f00 */
.L_x_2012:
[----:B------:R-:W-:-:S04]  /*aea0*/  LEA R8, P0, R10, R22, 0x3 ;  /* 0x000000160a087211 */ /* 0x000fc800078018ff */
[----:B------:R-:W-:-:S05]  /*aeb0*/  LEA.HI.X R9, R10, R27, R11, 0x3, P0 ;  /* 0x0000001b0a097211 */ /* 0x000fca00000f1c0b */
[----:B------:R0:W5:Y:S04]  /*aec0*/  LDG.E.64 R28, desc[UR36][R8.64] ;  /* 0x00000024081c7981 */ /* 0x000168000c1e1b00 */
.L_x_2005:
[----:B------:R-:W-:Y:S05]  /*aed0*/  BSYNC.RECONVERGENT B1 ;  /* 0x0000000000017941 */ /* 0x000fea0003800200 */
.L_x_2004:
        /* <DEDUP_REMOVED lines=16> */
[----:B------:R-:W-:Y:S02]  /*afe0*/  @!P0 SEL R28, R28, RZ, !P1 ;  /* 0x000000ff1c1c8207 */ /* 0x000fe40004800000 */
[----:B------:R-:W-:-:S02]  /*aff0*/  @!P0 SEL R0, R29, RZ, !P1 ;  /* 0x000000ff1d008207 */ /* 0x000fc40004800000 */
[----:B------:R-:W-:Y:S02]  /*b000*/  @!P0 LOP3.LUT R3, R3, R28, RZ, 0x3c, !PT ;  /* 0x0000001c03038212 */ /* 0x000fe400078e3cff */
[----:B------:R-:W-:-:S07]  /*b010*/  @!P0 LOP3.LUT R5, R5, R0, RZ, 0x3c, !PT ;  /* 0x0000000005058212 */ /* 0x000fce00078e3cff */
.L_x_2015:
[----:B------:R-:W-:Y:S05]  /*b020*/  BSYNC.RECONVERGENT B1 ;  /* 0x0000000000017941 */ /* 0x000fea0003800200 */
.L_x_2014:
[----:B------:R-:W-:Y:S02]  /*b030*/  LOP3.LUT R4, R4, R24, R26, 0x96, !PT ;  /* 0x0000001804047212 */ /* 0x000fe400078e961a */
[----:B------:R-:W-:Y:S02]  /*b040*/  LOP3.LUT R6, R6, R23, R25, 0x96, !PT ;  /* 0x0000001706067212 */ /* 0x000fe400078e9619 */
[----:B-----5:R-:W-:Y:S02]  /*b050*/  LOP3.LUT R16, R3, R4, RZ, 0x3c, !PT ;  /* 0x0000000403107212 */ /* 0x020fe400078e3cff */
[----:B------:R-:W-:-:S07]  /*b060*/  LOP3.LUT R17, R5, R6, RZ, 0x3c, !PT ;  /* 0x0000000605117212 */ /* 0x000fce00078e3cff */
.L_x_1969:
[----:B------:R-:W-:Y:S05]  /*b070*/  BSYNC.RECONVERGENT B0 ;  /* 0x0000000000007941 */ /* 0x000fea0003800200 */
.L_x_1968:
        /* <DEDUP_REMOVED lines=17> */
.L_x_2017:
        /* <DEDUP_REMOVED lines=14> */
.L_x_2016:
[----:B------:R-:W5:Y:S02]  /*b270*/  LDCU UR4, c[0x0][0x3a8] ;  /* 0x00007500ff0477ac */ /* 0x000f640008000800 */
[----:B-----5:R-:W-:-:S09]  /*b280*/  UISETP.NE.AND UP0, UPT, UR4, URZ, UPT ;  /* 0x000000ff0400728c */ /* 0x020fd2000bf05270 */
[----:B------:R-:W-:Y:S05]  /*b290*/  BRA.U !UP0, `(.L_x_2018) ;  /* 0x00000001089c7547 */ /* 0x000fea000b800000 */
[----:B------:R-:W5:Y:S02]  /*b2a0*/  LDCU UR5, c[0x0][0x360] ;  /* 0x00006c00ff0577ac */ /* 0x000f640008000800 */
[----:B-----5:R-:W-:Y:S02]  /*b2b0*/  UISETP.GE.U32.AND UP0, UPT, UR5, 0x21, UPT ;  /* 0x000000210500788c */ /* 0x020fe4000bf06070 */
[----:B------:R-:W-:-:S07]  /*b2c0*/  UMOV UR4, UR5 ;  /* 0x0000000500047c82 */ /* 0x000fce0008000000 */
[----:B------:R-:W-:Y:S05]  /*b2d0*/  BRA.U !UP0, `(.L_x_2019) ;  /* 0x0000000108607547 */ /* 0x000fea000b800000 */
[----:B------:R-:W5:Y:S01]  /*b2e0*/  S2UR UR6, SR_CgaCtaId ;  /* 0x00000000000679c3 */ /* 0x000f620000008800 */
[----:B------:R-:W-:Y:S01]  /*b2f0*/  UMOV UR4, 0x400 ;  /* 0x0000040000047882 */ /* 0x000fe20000000000 */
[----:B0-23--:R-:W-:Y:S01]  /*b300*/  IMAD R2, R0, UR5, R5 ;  /* 0x0000000500027c24 */ /* 0x00dfe2000f8e0205 */
[----:B------:R-:W-:Y:S02]  /*b310*/  UIADD3 UR4, UPT, UPT, UR4, 0x10, URZ ;  /* 0x0000001004047890 */ /* 0x000fe4000fffe0ff */
[----:B------:R-:W-:Y:S02]  /*b320*/  UISETP.GE.U32.AND UP0, UPT, UR5, 0x40, UPT ;  /* 0x000000400500788c */ /* 0x000fe4000bf06070 */
[----:B-----5:R-:W-:-:S06]  /*b330*/  ULEA UR4, UR6, UR4, 0x18 ;  /* 0x0000000406047291 */ /* 0x020fcc000f8ec0ff */
[----:B-1--4-:R-:W-:Y:S01]  /*b340*/  LEA R7, R2, UR4, 0x3 ;  /* 0x0000000402077c11 */ /* 0x012fe2000f8e18ff */
[----:B------:R-:W-:-:S04]  /*b350*/  UMOV UR4, 0x20 ;  /* 0x0000002000047882 */ /* 0x000fc80000000000 */
[----:B------:R0:W-:Y:S01]  /*b360*/  STS.64 [R7], R16 ;  /* 0x0000001007007388 */ /* 0x0001e20000000a00 */
[----:B------:R-:W-:Y:S05]  /*b370*/  BRA.U !UP0, `(.L_x_2019) ;  /* 0x0000000108387547 */ /* 0x000fea000b800000 */
[----:B------:R-:W-:-:S07]  /*b380*/  IMAD.U32 R4, RZ, RZ, UR5 ;  /* 0x00000005ff047e24 */ /* 0x000fce000f8e00ff */
.L_x_2020:
        /* <DEDUP_REMOVED lines=13> */
.L_x_2019:
[----:B------:R-:W-:Y:S01]  /*b460*/  BAR.SYNC.DEFER_BLOCKING 0x0 ;  /* 0x0000000000007b1d */ /* 0x000fe20000010000 */
[----:B------:R-:W-:-:S09]  /*b470*/  UISETP.GE.U32.AND UP0, UPT, UR4, 0x2, UPT ;  /* 0x000000020400788c */ /* 0x000fd2000bf06070 */
[----:B------:R-:W-:Y:S05]  /*b480*/  BRA.U !UP0, `(.L_x_2018) ;  /* 0x0000000108207547 */ /* 0x000fea000b800000 */
[----:B0-----:R-:W-:-:S07]  /*b490*/  HFMA2 R2, -RZ, RZ, 0, 5.9604644775390625e-08 ;  /* 0x00000001ff027431 */ /* 0x001fce00000001ff */
.L_x_2021:
[----:B------:R-:W1:Y:S04]  /*b4a0*/  SHFL.DOWN PT, R4, R17, R2, 0x1f ;  /* 0x08001f0211047589 */ /* 0x000e6800000e0000 */
[----:B------:R0:W5:Y:S02]  /*b4b0*/  SHFL.DOWN PT, R3, R16, R2, 0x1f ;  /* 0x08001f0210037589 */ /* 0x00016400000e0000 */
[----:B0-----:R-:W-:-:S04]  /*b4c0*/  SHF.L.U32 R2, R2, 0x1, RZ ;  /* 0x0000000102027819 */ /* 0x001fc800000006ff */
[----:B------:R-:W-:Y:S02]  /*b4d0*/  ISETP.GE.AND P0, PT, R2, UR4, PT ;  /* 0x0000000402007c0c */ /* 0x000fe4000bf06270 */
[----:B-1--4-:R-:W-:Y:S02]  /*b4e0*/  LOP3.LUT R17, R4, R17, RZ, 0x3c, !PT ;  /* 0x0000001104117212 */ /* 0x012fe400078e3cff */
[----:B-----5:R-:W-:-:S09]  /*b4f0*/  LOP3.LUT R16, R3, R16, RZ, 0x3c, !PT ;  /* 0x0000001003107212 */ /* 0x020fd200078e3cff */
[----:B------:R-:W-:Y:S05]  /*b500*/  @!P0 BRA `(.L_x_2021) ;  /* 0xfffffffc00e48947 */ /* 0x000fea000383ffff */
.L_x_2018:
[----:B------:R-:W5:Y:S01]  /*b510*/  LDCU UR4, c[0x0][0x564] ;  /* 0x0000ac80ff0477ac */ /* 0x000f620008000800 */
[----:B------:R-:W-:Y:S01]  /*b520*/  IMAD.MOV.U32 R18, RZ, RZ, RZ ;  /* 0x000000ffff127224 */ /* 0x000fe200078e00ff */
[----:B-----5:R-:W-:-:S09]  /*b530*/  UISETP.NE.AND UP0, UPT, UR4, URZ, UPT ;  /* 0x000000ff0400728c */ /* 0x020fd2000bf05270 */
[----:B------:R-:W-:Y:S05]  /*b540*/  BRA.U !UP0, `(.L_x_2022) ;  /* 0x00000011085c7547 */ /* 0x000fea000b800000 */
[----:B01--4-:R-:W4:Y:S01]  /*b550*/  LDL.64 R6, [R1] ;  /* 0x0000000001067983 */ /* 0x013f220000100a00 */
        /* <DEDUP_REMOVED lines=278> */
.L_x_2022:
[----:B------:R-:W5:Y:S01]  /*c6c0*/  LDCU UR5, c[0x0][0x3b0] ;  /* 0x00007600ff0577ac */ /* 0x000f620008000800 */
[----:B------:R-:W0:Y:S01]  /*c6d0*/  LDCU.64 UR6, c[0x0][0x778] ;  /* 0x0000ef00ff0677ac */ /* 0x000e220008000a00 */
[----:B-----5:R-:W-:Y:S01]  /*c6e0*/  UISETP.NE.AND UP1, UPT, UR5, URZ, UPT ;  /* 0x000000ff0500728c */ /* 0x020fe2000bf25270 */
[----:B0-----:R-:W-:Y:S02]  /*c6f0*/  ISETP.NE.U32.AND P0, PT, RZ, UR6, PT ;  /* 0x00000006ff007c0c */ /* 0x001fe4000bf05070 */
        /* <DEDUP_REMOVED lines=292> */
.L_x_2024:
        /* <DEDUP_REMOVED lines=24> */
.L_x_2026:
[----:B------:R-:W-:Y:S05]  /*dac0*/  BSYNC.RECONVERGENT B0 ;  /* 0x0000000000007941 */ /* 0x000fea0003800200 */
.L_x_2025:
        /* <DEDUP_REMOVED lines=35> */
.L_x_2028:
[----:B------:R-:W-:Y:S05]  /*dd00*/  BSYNC.RECONVERGENT B0 ;  /* 0x0000000000007941 */ /* 0x000fea0003800200 */
.L_x_2027:
        /* <DEDUP_REMOVED lines=33> */
.L_x_2033:
[----:B------:R-:W-:-:S04]  /*df20*/  IMAD.IADD R9, R11, 0x1, R10 ;  /* 0x000000010b097824 */ /* 0x000fc800078e020a */
        /* <DEDUP_REMOVED lines=8> */
.L_x_2032:
[----:B------:R-:W-:Y:S05]  /*dfb0*/  BRA `(.L_x_2031) ;  /* 0x0000000000487947 */ /* 0x000fea0003800000 */
.L_x_2030:
        /* <DEDUP_REMOVED lines=9> */
.L_x_2034:
        /* <DEDUP_REMOVED lines=9> */
.L_x_2031:
[----:B------:R-:W-:Y:S05]  /*e0e0*/  BSYNC.RECONVERGENT B0 ;  /* 0x0000000000007941 */ /* 0x000fea0003800200 */
.L_x_2029:
        /* <DEDUP_REMOVED lines=12> */
.L_x_2036:
        /* <DEDUP_REMOVED lines=14> */
.L_x_2035:
        /* <DEDUP_REMOVED lines=9> */
.L_x_2039:
        /* <DEDUP_REMOVED lines=13> */
.L_x_2038:
[----:B------:R-:W-:Y:S01]  /*e3f0*/  BAR.SYNC.DEFER_BLOCKING 0x0 ;  /* 0x0000000000007b1d */ /* 0x000fe20000010000 */
[----:B------:R-:W-:-:S09]  /*e400*/  UISETP.GE.U32.AND UP0, UPT, UR4, 0x2, UPT ;  /* 0x000000020400788c */ /* 0x000fd2000bf06070 */
[----:B------:R-:W-:Y:S05]  /*e410*/  BRA.U !UP0, `(.L_x_2037) ;  /* 0x0000000108207547 */ /* 0x000fea000b800000 */
[----:B------:R-:W-:-:S07]  /*e420*/  HFMA2 R0, -RZ, RZ, 0, 5.9604644775390625e-08 ;  /* 0x00000001ff007431 */ /* 0x000fce00000001ff */
.L_x_2040:
[----:B------:R-:W0:Y:S04]  /*e430*/  SHFL.DOWN PT, R4, R17, R0, 0x1f ;  /* 0x08001f0011047589 */ /* 0x000e2800000e0000 */
[----:B------:R3:W4:Y:S02]  /*e440*/  SHFL.DOWN PT, R5, R16, R0, 0x1f ;  /* 0x08001f0010057589 */ /* 0x00072400000e0000 */
[----:B---3--:R-:W-:-:S04]  /*e450*/  SHF.L.U32 R0, R0, 0x1, RZ ;  /* 0x0000000100007819 */ /* 0x008fc800000006ff */
[----:B------:R-:W-:Y:S02]  /*e460*/  ISETP.GE.AND P1, PT, R0, UR4, PT ;  /* 0x0000000400007c0c */ /* 0x000fe4000bf26270 */
[----:B012---:R-:W-:Y:S02]  /*e470*/  LOP3.LUT R17, R4, R17, RZ, 0x3c, !PT ;  /* 0x0000001104117212 */ /* 0x007fe400078e3cff */
[----:B----4-:R-:W-:-:S09]  /*e480*/  LOP3.LUT R16, R5, R16, RZ, 0x3c, !PT ;  /* 0x0000001005107212 */ /* 0x010fd200078e3cff */
[----:B------:R-:W-:Y:S05]  /*e490*/  @!P1 BRA `(.L_x_2040) ;  /* 0xfffffffc00e49947 */ /* 0x000fea000383ffff */
.L_x_2037:
        /* <DEDUP_REMOVED lines=16> */
.L_x_2042:
        /* <DEDUP_REMOVED lines=20> */
.L_x_2044:
[----:B------:R-:W3:Y:S02]  /*e6e0*/  LDCU.64 UR4, c[0x0][0x768] ;  /* 0x0000ed00ff0477ac */ /* 0x000ee40008000a00 */
[----:B---3--:R-:W-:-:S04]  /*e6f0*/  IADD3 R18, P0, PT, R18, UR4, RZ ;  /* 0x0000000412127c10 */ /* 0x008fc8000ff1e0ff */
[----:B------:R-:W-:-:S05]  /*e700*/  IADD3.X R19, PT, PT, RZ, UR5, RZ, P0, !PT ;  /* 0x00000005ff137c10 */ /* 0x000fca00087fe4ff */
[----:B------:R-:W-:Y:S01]  /*e710*/  STG.E.64 desc[UR36][R18.64], R16 ;  /* 0x0000001012007986 */ /* 0x000fe2000c101b24 */
[----:B------:R-:W-:Y:S05]  /*e720*/  EXIT ;  /* 0x000000000000794d */ /* 0x000fea0003800000 */
.L_x_2043:
[----:B------:R-:W-:Y:S01]  /*e730*/  STG.E.64 desc[UR36][R4.64], R16 ;  /* 0x0000001004007986 */ /* 0x000fe2000c101b24 */
[----:B------:R-:W-:Y:S05]  /*e740*/  EXIT ;  /* 0x000000000000794d */ /* 0x000fea0003800000 */
.L_x_2041:
        /* <DEDUP_REMOVED lines=8> */
.L_x_2045:
        /* <DEDUP_REMOVED lines=20> */
.L_x_2047:
[----:B------:R-:W3:Y:S02]  /*e910*/  LDCU.64 UR4, c[0x0][0x768] ;  /* 0x0000ed00ff0477ac */ /* 0x000ee40008000a00 */
[----:B---3--:R-:W-:-:S04]  /*e920*/  IADD3 R18, P0, PT, R18, UR4, RZ ;  /* 0x0000000412127c10 */ /* 0x008fc8000ff1e0ff */
[----:B------:R-:W-:-:S05]  /*e930*/  IADD3.X R19, PT, PT, RZ, UR5, RZ, P0, !PT ;  /* 0x00000005ff137c10 */ /* 0x000fca00087fe4ff */
[----:B------:R-:W-:Y:S01]  /*e940*/  STG.E.64 desc[UR36][R18.64], R16 ;  /* 0x0000001012007986 */ /* 0x000fe2000c101b24 */
[----:B------:R-:W-:Y:S05]  /*e950*/  EXIT ;  /* 0x000000000000794d */ /* 0x000fea0003800000 */
.L_x_2046:
[----:B------:R-:W-:Y:S01]  /*e960*/  STG.E.64 desc[UR36][R2.64], R16 ;  /* 0x0000001002007986 */ /* 0x000fe2000c101b24 */
[----:B------:R-:W-:Y:S05]  /*e970*/  EXIT ;  /* 0x000000000000794d */ /* 0x000fea0003800000 */
.L_x_2023:
        /* <DEDUP_REMOVED lines=26> */
.L_x_2049:
        /* <DEDUP_REMOVED lines=20> */
.L_x_2051:
[----:B------:R-:W0:Y:S02]  /*ec60*/  LDCU.64 UR4, c[0x0][0x768] ;  /* 0x0000ed00ff0477ac */ /* 0x000e240008000a00 */
[----:B0-----:R-:W-:-:S04]  /*ec70*/  IADD3 R18, P0, PT, R18, UR4, RZ ;  /* 0x0000000412127c10 */ /* 0x001fc8000ff1e0ff */
[----:B------:R-:W-:-:S05]  /*ec80*/  IADD3.X R19, PT, PT, RZ, UR5, RZ, P0, !PT ;  /* 0x00000005ff137c10 */ /* 0x000fca00087fe4ff */
[----:B------:R-:W-:Y:S01]  /*ec90*/  STG.E.64 desc[UR36][R18.64], R16 ;  /* 0x0000001012007986 */ /* 0x000fe2000c101b24 */
[----:B------:R-:W-:Y:S05]  /*eca0*/  EXIT ;  /* 0x000000000000794d */ /* 0x000fea0003800000 */
.L_x_2050:
[----:B------:R-:W-:Y:S01]  /*ecb0*/  STG.E.64 desc[UR36][R4.64], R16 ;  /* 0x0000001004007986 */ /* 0x000fe2000c101b24 */
[----:B------:R-:W-:Y:S05]  /*ecc0*/  EXIT ;  /* 0x000000000000794d */ /* 0x000fea0003800000 */
.L_x_2048:
        /* <DEDUP_REMOVED lines=8> */
.L_x_2052:
        /* <DEDUP_REMOVED lines=20> */
.L_x_2054:
[----:B------:R-:W0:Y:S02]  /*ee90*/  LDCU.64 UR4, c[0x0][0x768] ;  /* 0x0000ed00ff0477ac */ /* 0x000e240008000a00 */
[----:B0-----:R-:W-:-:S04]  /*eea0*/  IADD3 R18, P0, PT, R18, UR4, RZ ;  /* 0x0000000412127c10 */ /* 0x001fc8000ff1e0ff */
[----:B------:R-:W-:-:S05]  /*eeb0*/  IADD3.X R19, PT, PT, RZ, UR5, RZ, P0, !PT ;  /* 0x00000005ff137c10 */ /* 0x000fca00087fe4ff */
[----:B------:R-:W-:Y:S01]  /*eec0*/  STG.E.64 desc[UR36][R18.64], R16 ;  /* 0x0000001012007986 */ /* 0x000fe2000c101b24 */
[----:B------:R-:W-:Y:S05]  /*eed0*/  EXIT ;  /* 0x000000000000794d */ /* 0x000fea0003800000 */
.L_x_2053:
[----:B------:R-:W-:Y:S01]  /*eee0*/  STG.E.64 desc[UR36][R2.64], R16 ;  /* 0x0000001002007986 */ /* 0x000fe2000c101b24 */
[----:B------:R-:W-:Y:S05]  /*eef0*/  EXIT ;  /* 0x000000000000794d */ /* 0x000fea0003800000 */
.L_x_2055:
        /* <DEDUP_REMOVED lines=16> */
.L_x_9972:


//--------------------- .text._ZN2at6native13reduce_kernelILi256ELi2ENS0_8ReduceOpIlNS0_14func_wrapper_tImZNS0_15xor_sum_functorIlvEclERNS_14TensorIteratorEEUlmmE_EEjmLi4ELi4EEEEEvT1_ --------------------------
	.section	.text._ZN2at6native13reduce_kernelILi256ELi2ENS0_8ReduceOpIlNS0_14func_wrapper_tImZNS0_15xor_sum_functorIlvEclERNS_14TensorIteratorEEUlmmE_EEjmLi4ELi4EEEEEvT1_,"ax",@progbits
	.align	128
        .global         _ZN2at6native13reduce_kernelILi256ELi2ENS0_8ReduceOpIlNS0_14func_wrapper_tImZNS0_15xor_sum_functorIlvEclERNS_14TensorIteratorEEUlmmE_EEjmLi4ELi4EEEEEvT1_
        .type           _ZN2at6native13reduce_kernelILi256ELi2ENS0_8ReduceOpIlNS0_14func_wrapper_tImZNS0_15xor_sum_functorIlvEclERNS_14TensorIteratorEEUlmmE_EEjmLi4ELi4EEEEEvT1_,@function
        .size           _ZN2at6native13reduce_kernelILi256ELi2ENS0_8ReduceOpIlNS0_14func_wrapper_tImZNS0_15xor_sum_functorIlvEclERNS_14TensorIteratorEEUlmmE_EEjmLi4ELi4EEEEEvT1_,(.L_x_9973 - _ZN2at6native13reduce_kernelILi256ELi2ENS0_8ReduceOpIlNS0_14func_wrapper_tImZNS0_15xor_sum_functorIlvEclERNS_14TensorIteratorEEUlmmE_EEjmLi4ELi4EEEEEvT1_)
        .other          _ZN2at6native13reduce_kernelILi256ELi2ENS0_8ReduceOpIlNS0_14func_wrapper_tImZNS0_15xor_sum_functorIlvEclERNS_14TensorIteratorEEUlmmE_EEjmLi4ELi4EEEEEvT1_,@"STO_CUDA_ENTRY STV_DEFAULT"
_ZN2at6native13reduce_kernelILi256ELi2ENS0_8ReduceOpIlNS0_14func_wrapper_tImZNS0_15xor_sum_functorIlvEclERNS_14TensorIteratorEEUlmmE_EEjmLi4ELi4EEEEEvT1_:
.text._ZN2at6native13reduce_kernelILi256ELi2ENS0_8ReduceOpIlNS0_14func_wrapper_tImZNS0_15xor_sum_functorIlvEclERNS_14TensorIteratorEEUlmmE_EEjmLi4ELi4EEEEEvT1_:
        /* <DEDUP_REMOVED lines=297> */
.L_x_2056:
        /* <DEDUP_REMOVED lines=32> */
.L_x_2060:
        /* <DEDUP_REMOVED lines=35> */
.L_x_2064:
[----:B------:R-:W-:Y:S05]  /*16c0*/  BSYNC.RECONVERGENT B1 ;  /* 0x0000000000017941 */ /* 0x000fea0003800200 */
.L_x_2063:
[----:B------:R-:W0:Y:S01]  /*16d0*/  LDC R5, c[0x0][0x394] ;  /* 0x0000e500ff057b82 */ /* 0x000e220000000800 */
[----:B------:R-:W-:-:S05]  /*16e0*/  IADD3 R50, P0, PT, R50, 0x20, RZ ;  /* 0x0000002032327810 */ /* 0x000fca0007f1e0ff */
[----:B------:R-:W-:Y:S01]  /*16f0*/  IMAD.X R51, RZ, RZ, R51, P0 ;  /* 0x000000ffff337224 */ /* 0x000fe200000e0633 */
[----:B0-----:R-:W-:-:S07]  /*1700*/  IADD3 R18, PT, PT, R0, -0x4, R5 ;  /* 0xfffffffc00127810 */ /* 0x001fce0007ffe005 */
.L_x_2062:
[----:B------:R-:W-:Y:S05]  /*1710*/  BSYNC.RECONVERGENT B0 ;  /* 0x0000000000007941 */ /* 0x000fea0003800200 */
.L_x_2061:
        /* <DEDUP_REMOVED lines=18> */
.L_x_2067:
        /* <DEDUP_REMOVED lines=15> */
.L_x_2066:
[----:B------:R-:W-:Y:S05]  /*1930*/  BSYNC.RECONVERGENT B0 ;  /* 0x0000000000007941 */ /* 0x000fea0003800200 */
.L_x_2065:
        /* <DEDUP_REMOVED lines=10> */
.L_x_2069:
[----:B------:R-:W-:Y:S05]  /*19e0*/  BSYNC.RECONVERGENT B0 ;  /* 0x0000000000007941 */ /* 0x000fea0003800200 */
.L_x_2068:
[----:B------:R-:W-:Y:S01]  /*19f0*/  LOP3.LUT R8, R12, R23, R27, 0x96, !PT ;  /* 0x000000170c087212 */ /* 0x000fe200078e961b */
[----:B------:R-:W-:Y:S01]  /*1a00*/  HFMA2 R0, -RZ, RZ, 0, 0 ;  /* 0x00000000ff007431 */ /* 0x000fe200000001ff */
[----:B------:R-:W-:Y:S01]  /*1a10*/  LOP3.LUT R4, R14, R25, R29, 0x96, !PT ;  /* 0x000000190e047212 */ /* 0x000fe200078e961d */
[----:B------:R-:W-:Y:S01]  /*1a20*/  IMAD.MOV.U32 R31, RZ, RZ, RZ ;  /* 0x000000ffff1f7224 */ /* 0x000fe200078e00ff */
[----:B------:R-:W-:Y:S02]  /*1a30*/  LOP3.LUT R8, R13, R8, RZ, 0x3c, !PT ;  /* 0x000000080d087212 */ /* 0x000fe400078e3cff */
[----:B------:R-:W-:Y:S01]  /*1a40*/  LOP3.LUT R9, R3, R4, RZ, 0x3c, !PT ;  /* 0x0000000403097212 */ /* 0x000fe200078e3cff */
[----:B------:R-:W-:Y:S06]  /*1a50*/  BRA `(.L_x_2058) ;  /* 0x000000a000147947 */ /* 0x000fec0003800000 */
.L_x_2059:
        /* <DEDUP_REMOVED lines=40> */
.L_x_2073:
[----:B------:R-:W-:Y:S02]  /*1ce0*/  SHF.R.U32.HI R13, RZ, 0x1, R49 ;  /* 0x00000001ff0d7819 */ /* 0x000fe40000011631 */
[----:B------:R-:W-:-:S03]  /*1cf0*/  IADD3 R49, PT, PT, R49, R18, RZ ;  /* 0x0000001231317210 */ /* 0x000fc60007ffe0ff */
[C---:B------:R-:W-:Y:S01]  /*1d00*/  IMAD.IADD R4, R13.reuse, 0x1, R18 ;  /* 0x000000010d047824 */ /* 0x040fe200078e0212 */
[----:B------:R-:W-:Y:S01]  /*1d10*/  SHF.R.U32.HI R21, RZ, 0x1, R49 ;  /* 0x00000001ff157819 */ /* 0x000fe20000011631 */
[----:B------:R-:W-:Y:S01]  /*1d20*/  IMAD.WIDE.U32 R12, R13, 0x10, R50 ;  /* 0x000000100d0c7825 */ /* 0x000fe200078e0032 */
[----:B------:R-:W-:-:S03]  /*1d30*/  LEA R49, R18, R49, 0x1 ;  /* 0x0000003112317211 */ /* 0x000fc600078e08ff */
[----:B------:R-:W-:Y:S01]  /*1d40*/  IMAD.SHL.U32 R6, R4, 0x10, RZ ;  /* 0x0000001004067824 */ /* 0x000fe200078e00ff */
[----:B------:R-:W-:Y:S01]  /*1d50*/  SHF.R.U32.HI R4, RZ, 0x1c, R4 ;  /* 0x0000001cff047819 */ /* 0x000fe20000011604 */
[----:B------:R-:W-:Y:S01]  /*1d60*/  IMAD.WIDE.U32 R20, R21, 0x10, R50 ;  /* 0x0000001015147825 */ /* 0x000fe200078e0032 */
[----:B------:R-:W-:Y:S01]  /*1d70*/  SHF.R.U32.HI R5, RZ, 0x1, R49 ;  /* 0x00000001ff057819 */ /* 0x000fe20000011631 */
[----:B------:R-:W2:Y:S01]  /*1d80*/  LDG.E.128 R12, desc[UR36][R12.64] ;  /* 0x000000240c0c7981 */ /* 0x000ea2000c1e1d00 */
[----:B------:R-:W-:Y:S02]  /*1d90*/  LOP3.LUT R9, R6, 0xfffffff0, RZ, 0xc0, !PT ;  /* 0xfffffff006097812 */ /* 0x000fe400078ec0ff */
[----:B------:R-:W-:Y:S01]  /*1da0*/  LOP3.LUT R7, R4, 0x7, RZ, 0xc0, !PT ;  /* 0x0000000704077812 */ /* 0x000fe200078ec0ff */
[----:B------:R-:W3:Y:S01]  /*1db0*/  LDG.E.128 R20, desc[UR36][R20.64] ;  /* 0x0000002414147981 */ /* 0x000ee2000c1e1d00 */
[----:B------:R-:W-:Y:S01]  /*1dc0*/  IADD3 R8, P0, PT, R50, R9, RZ ;  /* 0x0000000932087210 */ /* 0x000fe20007f1e0ff */
[----:B------:R-:W-:-:S03]  /*1dd0*/  IMAD.WIDE.U32 R4, R5, 0x10, R50 ;  /* 0x0000001005047825 */ /* 0x000fc600078e0032 */
[----:B------:R-:W-:-:S03]  /*1de0*/  IADD3.X R9, PT, PT, R51, R7, RZ, P0, !PT ;  /* 0x0000000733097210 */ /* 0x000fc600007fe4ff */
        /* <DEDUP_REMOVED lines=23> */
.L_x_2072:
[----:B------:R-:W-:Y:S05]  /*1f60*/  BSYNC.RECONVERGENT B0 ;  /* 0x0000000000007941 */ /* 0x000fea0003800200 */
.L_x_2071:
[----:B------:R-:W-:Y:S01]  /*1f70*/  ISETP.GE.U32.AND P0, PT, R49, R48, PT ;  /* 0x000000303100720c */ /* 0x000fe20003f06070 */
[----:B------:R-:W-:-:S12]  /*1f80*/  BSSY.RECONVERGENT B0, `(.L_x_2074) ;  /* 0x0000016000007945 */ /* 0x000fd80003800200 */
[----:B------:R-:W-:Y:S05]  /*1f90*/  @P0 BRA `(.L_x_2075) ;  /* 0x0000000000500947 */ /* 0x000fea0003800000 */
[----:B------:R-:W-:-:S05]  /*1fa0*/  SHF.R.U32.HI R13, RZ, 0x1, R49 ;  /* 0x00000001ff0d7819 */ /* 0x000fca0000011631 */
[----:B------:R-:W-:-:S06]  /*1fb0*/  IMAD.WIDE.U32 R12, R13, 0x10, R50 ;  /* 0x000000100d0c7825 */ /* 0x000fcc00078e0032 */
[----:B------:R-:W5:Y:S01]  /*1fc0*/  LDG.E.128 R12, desc[UR36][R12.64] ;  /* 0x000000240c0c7981 */ /* 0x000f62000c1e1d00 */
[----:B------:R-:W-:-:S04]  /*1fd0*/  IADD3 R53, PT, PT, R49, R18, RZ ;  /* 0x0000001231357210 */ /* 0x000fc80007ffe0ff */
[----:B------:R-:W-:-:S13]  /*1fe0*/  ISETP.GE.U32.AND P1, PT, R53, R48, PT ;  /* 0x000000303500720c */ /* 0x000fda0003f26070 */
[----:B------:R-:W-:Y:S05]  /*1ff0*/  @P1 BRA `(.L_x_2075) ;  /* 0x0000000000381947 */ /* 0x000fea0003800000 */
[----:B------:R-:W-:-:S05]  /*2000*/  SHF.R.U32.HI R21, RZ, 0x1, R53 ;  /* 0x00000001ff157819 */ /* 0x000fca0000011635 */
[----:B------:R-:W-:-:S06]  /*2010*/  IMAD.WIDE.U32 R20, R21, 0x10, R50 ;  /* 0x0000001015147825 */ /* 0x000fcc00078e0032 */
[----:B------:R-:W5:Y:S01]  /*2020*/  LDG.E.128 R20, desc[UR36][R20.64] ;  /* 0x0000002414147981 */ /* 0x000f62000c1e1d00 */
        /* <DEDUP_REMOVED lines=9> */
[----:B------:R-:W5:Y:S04]  /*20c0*/  LDG.E.128 R8, desc[UR36][R8.64] ;  /* 0x0000002408087981 */ /* 0x000f68000c1e1d00 */
[----:B------:R1:W5:Y:S02]  /*20d0*/  @!P1 LDG.E.128 R4, desc[UR36][R50.64] ;  /* 0x0000002432049981 */ /* 0x000364000c1e1d00 */
.L_x_2075:
[----:B------:R-:W-:Y:S05]  /*20e0*/  BSYNC.RECONVERGENT B0 ;  /* 0x0000000000007941 */ /* 0x000fea0003800200 */
.L_x_2074:
        /* <DEDUP_REMOVED lines=26> */
.L_x_2077:
[----:B------:R-:W-:Y:S05]  /*2290*/  BSYNC.RECONVERGENT B0 ;  /* 0x0000000000007941 */ /* 0x000fea0003800200 */
.L_x_2076:
[----:B-----5:R-:W-:Y:S02]  /*22a0*/  LOP3.LUT R8, R3, R43, R28, 0x96, !PT ;  /* 0x0000002b03087212 */ /* 0x020fe400078e961c */
        /* <DEDUP_REMOVED lines=8> */
.L_x_2070:
[----:B------:R-:W-:-:S13]  /*2330*/  ISETP.NE.AND P0, PT, R12, 0x1, PT ;  /* 0x000000010c00780c */ /* 0x000fda0003f05270 */
        /* <DEDUP_REMOVED lines=35> */
.L_x_2081:
        /* <DEDUP_REMOVED lines=40> */
.L_x_2080:
[----:B------:R-:W-:Y:S05]  /*27f0*/  BSYNC.RECONVERGENT B0 ;  /* 0x0000000000007941 */ /* 0x000fea0003800200 */
.L_x_2079:
        /* <DEDUP_REMOVED lines=27> */
.L_x_2083:
[----:B------:R-:W-:Y:S05]  /*29b0*/  BSYNC.RECONVERGENT B0 ;  /* 0x0000000000007941 */ /* 0x000fea0003800200 */
.L_x_2082:
        /* <DEDUP_REMOVED lines=26> */
.L_x_2085:
[----:B------:R-:W-:Y:S05]  /*2b60*/  BSYNC.RECONVERGENT B0 ;  /* 0x0000000000007941 */ /* 0x000fea0003800200 */
.L_x_2084:
[----:B------:R-:W-:Y:S02]  /*2b70*/  LOP3.LUT R28, R27, R3, R28, 0x96, !PT ;  /* 0x000000031b1c7212 */ /* 0x000fe400078e961c */
[----:B-----5:R-:W-:Y:S02]  /*2b80*/  LOP3.LUT R8, R39, R35, R30, 0x96, !PT ;  /* 0x0000002327087212 */ /* 0x020fe400078e961e */
[----:B------:R-:W-:Y:S02]  /*2b90*/  LOP3.LUT R0, R41, R37, R26, 0x96, !PT ;  /* 0x0000002529007212 */ /* 0x000fe400078e961a */
[----:B------:R-:W-:Y:S02]  /*2ba0*/  LOP3.LUT R24, R29, R25, R24, 0x96, !PT ;  /* 0x000000191d187212 */ /* 0x000fe400078e9618 */
[----:B------:R-:W-:Y:S02]  /*2bb0*/  LOP3.LUT R9, R31, R28, RZ, 0x3c, !PT ;  /* 0x0000001c1f097212 */ /* 0x000fe400078e3cff */
[----:B------:R-:W-:-:S02]  /*2bc0*/  LOP3.LUT R8, R43, R8, RZ, 0x3c, !PT ;  /* 0x000000082b087212 */ /* 0x000fc400078e3cff */
[----:B------:R-:W-:Y:S02]  /*2bd0*/  LOP3.LUT R0, R47, R0, RZ, 0x3c, !PT ;  /* 0x000000002f007212 */ /* 0x000fe400078e3cff */
[----:B------:R-:W-:Y:S01]  /*2be0*/  LOP3.LUT R31, R33, R24, RZ, 0x3c, !PT ;  /* 0x00000018211f7212 */ /* 0x000fe200078e3cff */
[----:B------:R-:W-:Y:S06]  /*2bf0*/  BRA `(.L_x_2058) ;  /* 0x0000008c00ac7947 */ /* 0x000fec0003800000 */
.L_x_2078:
[----:B------:R-:W1:Y:S01]  /*2c00*/  LDCU UR4, c[0x0][0x39c] ;  /* 0x00007380ff0477ac */ /* 0x000e620008000800 */
[----:B------:R-:W2:Y:S01]  /*2c10*/  LDC R0, c[0x0][0x388] ;  /* 0x0000e200ff007b82 */ /* 0x000ea20000000800 */
[----:B------:R-:W-:Y:S01]  /*2c20*/  BSSY.RECONVERGENT B0, `(.L_x_2086) ;  /* 0x000044e000007945 */ /* 0x000fe20003800200 */
[----:B------:R-:W-:-:S06]  /*2c30*/  IMAD.MOV.U32 R41, RZ, RZ, R49 ;  /* 0x000000ffff297224 */ /* 0x000fcc00078e0031 */
[----:B------:R-:W3:Y:S01]  /*2c40*/  LDC R6, c[0x0][0x38c] ;  /* 0x0000e300ff067b82 */ /* 0x000ee20000000800 */
[----:B-1----:R-:W-:-:S05]  /*2c50*/  MOV R46, UR4 ;  /* 0x00000004002e7c02 */ /* 0x002fca0008000f00 */
[----:B------:R-:W-:Y:S02]  /*2c60*/  IMAD R3, R46, 0x3, R49 ;  /* 0x000000032e037824 */ /* 0x000fe400078e0231 */
[--C-:B--2---:R-:W-:Y:S01]  /*2c70*/  IMAD.MOV.U32 R4, RZ, RZ, R0.reuse ;  /* 0x000000ffff047224 */ /* 0x104fe200078e0000 */
[----:B------:R-:W-:Y:S01]  /*2c80*/  MOV R5, R0 ;  /* 0x0000000000057202 */ /* 0x000fe20000000f00 */
[--C-:B------:R-:W-:Y:S01]  /*2c90*/  IMAD.MOV.U32 R7, RZ, RZ, R0.reuse ;  /* 0x000000ffff077224 */ /* 0x100fe200078e0000 */
[----:B------:R-:W-:Y:S01]  /*2ca0*/  ISETP.GE.U32.AND P0, PT, R3, R48, PT ;  /* 0x000000300300720c */ /* 0x000fe20003f06070 */
[----:B------:R-:W-:Y:S01]  /*2cb0*/  IMAD.MOV.U32 R39, RZ, RZ, R0 ;  /* 0x000000ffff277224 */ /* 0x000fe200078e0000 */
[-C--:B------:R-:W-:Y:S02]  /*2cc0*/  MOV R3, R0.reuse ;  /* 0x0000000000037202 */ /* 0x080fe40000000f00 */
[-C--:B------:R-:W-:Y:S01]  /*2cd0*/  MOV R33, R0.reuse ;  /* 0x0000000000217202 */ /* 0x080fe20000000f00 */
[--C-:B---3--:R-:W-:Y:S01]  /*2ce0*/  IMAD.MOV.U32 R18, RZ, RZ, R6.reuse ;  /* 0x000000ffff127224 */ /* 0x108fe200078e0006 */
[----:B------:R-:W-:Y:S01]  /*2cf0*/  MOV R40, R0 ;  /* 0x0000000000287202 */ /* 0x000fe20000000f00 */
        /* <DEDUP_REMOVED lines=23> */
[-C--:B------:R-:W-:Y:S01]  /*2e70*/  MOV R37, R6.reuse ;  /* 0x0000000600257202 */ /* 0x080fe20000000f00 */
[----:B------:R-:W-:Y:S01]  /*2e80*/  VIADD R43, R12, 0x1 ;  /* 0x000000010c2b7836 */ /* 0x000fe20000000000 */
[----:B-1----:R-:W-:-:S07]  /*2e90*/  MOV R38, R6 ;  /* 0x0000000600267202 */ /* 0x002fce0000000f00 */
.L_x_2093:
[----:B------:R-:W1:Y:S01]  /*2ea0*/  LDCU UR4, c[0x0][0x39c] ;  /* 0x00007380ff0477ac */ /* 0x000e620008000800 */
[----:B-----5:R-:W-:Y:S01]  /*2eb0*/  @!P0 MOV R12, R8 ;  /* 0x00000008000c8202 */ /* 0x020fe20000000f00 */
[----:B------:R-:W-:Y:S01]  /*2ec0*/  @!P0 IMAD.MOV.U32 R13, RZ, RZ, R9 ;  /* 0x000000ffff0d8224 */ /* 0x000fe200078e0009 */
        /* <DEDUP_REMOVED lines=15> */
[----:B------:R-:W2:Y:S01]  /*2fc0*/  LDCU.128 UR20, c[0x0][0x3d0] ;  /* 0x00007a00ff1477ac */ /* 0x000ea20008000c00 */
[----:B------:R-:W-:Y:S02]  /*2fd0*/  HFMA2 R12, -RZ, RZ, 0, 0 ;  /* 0x00000000ff0c7431 */ /* 0x000fe400000001ff */
[----:B------:R-:W-:Y:S01]  /*2fe0*/  IMAD.MOV.U32 R13, RZ, RZ, R41 ;  /* 0x000000ffff0d7224 */ /* 0x000fe200078e0029 */
        /* <DEDUP_REMOVED lines=8> */
[----:B------:R-:W0:Y:S03]  /*3070*/  LDCU UR73, c[0x0][0x400] ;  /* 0x00008000ff4977ac */ /* 0x000e260008000800 */
[----:B------:R-:W-:Y:S01]  /*3080*/  IADD3 R20, PT, PT, -R14, RZ, RZ ;  /* 0x000000ff0e147210 */ /* 0x000fe20007ffe1ff */
[----:B------:R-:W0:Y:S04]  /*3090*/  LDCU UR72, c[0x0][0x50c] ;  /* 0x0000a180ff4877ac */ /* 0x000e280008000800 */
        /* <DEDUP_REMOVED lines=267> */
[----:B------:R-:W2:Y:S01]  /*4150*/  @P1 LDC.64 R12, c[0x0][0x4f8] ;  /* 0x00013e00ff0c1b82 */ /* 0x000ea20000000a00 */
[----:B0-----:R-:W-:-:S07]  /*4160*/  IMAD.HI.U32 R14, R23, UR53, R14 ;  /* 0x00000035170e7c27 */ /* 0x001fce000f8e000e */
[----:B------:R-:W0:Y:S01]  /*4170*/  @P1 LDC R21, c[0x0][0x4f4] ;  /* 0x00013d00ff151b82 */ /* 0x000e220000000800 */
[----:B------:R-:W-:Y:S01]  /*4180*/  SHF.R.U32.HI R15, RZ, UR30, R14 ;  /* 0x0000001eff0f7c19 */ /* 0x000fe2000801160e */
[----:B------:R-:W-:-:S06]  /*4190*/  @P1 IMAD.MOV.U32 R14, RZ, RZ, RZ ;  /* 0x000000ffff0e1224 */ /* 0x000fcc00078e00ff */
[----:B------:R-:W3:Y:S01]  /*41a0*/  @P1 LDC R22, c[0x0][0x560] ;  /* 0x00015800ff161b82 */ /* 0x000ee20000000800 */
[C---:B--2---:R-:W-:Y:S01]  /*41b0*/  @P1 IMAD.HI.U32 R12, R15.reuse, R12, R14 ;  /* 0x0000000c0f0c1227 */ /* 0x044fe200078e000e */
[----:B------:R-:W-:-:S04]  /*41c0*/  IADD3 R14, PT, PT, -R15, RZ, RZ ;  /* 0x000000ff0f0e7210 */ /* 0x000fc80007ffe1ff */
[----:B------:R-:W-:Y:S01]  /*41d0*/  @P1 SHF.R.U32.HI R12, RZ, R13, R12 ;  /* 0x0000000dff0c1219 */ /* 0x000fe2000001160c */
[----:B------:R-:W-:-:S04]  /*41e0*/  IMAD R13, R14, UR52, R23 ;  /* 0x000000340e0d7c24 */ /* 0x000fc8000f8e0217 */
[----:B------:R-:W-:Y:S02]  /*41f0*/  @P1 IMAD.MOV R14, RZ, RZ, -R12 ;  /* 0x000000ffff0e1224 */ /* 0x000fe400078e0a0c */
[----:B------:R-:W-:Y:S02]  /*4200*/  IMAD R20, R13, UR31, R20 ;  /* 0x0000001f0d147c24 */ /* 0x000fe4000f8e0214 */
[----:B0-----:R-:W-:-:S04]  /*4210*/  @P1 IMAD R15, R14, R21, R15 ;  /* 0x000000150e0f1224 */ /* 0x001fc800078e020f */
[----:B---3--:R-:W-:-:S07]  /*4220*/  @P1 IMAD R20, R15, R22, R20 ;  /* 0x000000160f141224 */ /* 0x008fce00078e0214 */
.L_x_2089:
[----:B------:R-:W-:-:S04]  /*4230*/  LOP3.LUT R29, R20, 0xfffffff0, RZ, 0xc0, !PT ;  /* 0xfffffff0141d7812 */ /* 0x000fc800078ec0ff */
[----:B------:R-:W-:-:S04]  /*4240*/  IADD3 R28, P1, PT, R29, R50, RZ ;  /* 0x000000321d1c7210 */ /* 0x000fc80007f3e0ff */
[----:B------:R-:W-:-:S06]  /*4250*/  IADD3.X R29, PT, PT, RZ, R51, RZ, P1, !PT ;  /* 0x00000033ff1d7210 */ /* 0x000fcc0000ffe4ff */
[----:B------:R-:W5:Y:S01]  /*4260*/  LDG.E.128 R28, desc[UR36][R28.64] ;  /* 0x000000241c1c7981 */ /* 0x000f62000c1e1d00 */
[----:B------:R-:W-:Y:S01]  /*4270*/  MOV R14, RZ ;  /* 0x000000ff000e7202 */ /* 0x000fe20000000f00 */
[----:B-1----:R-:W-:-:S04]  /*4280*/  VIADD R15, R41, UR4 ;  /* 0x00000004290f7c36 */ /* 0x002fc80008000000 */
        /* <DEDUP_REMOVED lines=235> */
.L_x_2090:
        /* <DEDUP_REMOVED lines=241> */
.L_x_2091:
        /* <DEDUP_REMOVED lines=240> */
.L_x_2092:
[----:B------:R-:W-:-:S04]  /*6f50*/  LOP3.LUT R13, R46, 0xfffffff0, RZ, 0xc0, !PT ;  /* 0xfffffff02e0d7812 */ /* 0x000fc800078ec0ff */
[----:B------:R-:W-:-:S04]  /*6f60*/  IADD3 R12, P1, PT, R13, R50, RZ ;  /* 0x000000320d0c7210 */ /* 0x000fc80007f3e0ff */
[----:B------:R-:W-:-:S06]  /*6f70*/  IADD3.X R13, PT, PT, RZ, R51, RZ, P1, !PT ;  /* 0x00000033ff0d7210 */ /* 0x000fcc0000ffe4ff */
[----:B------:R-:W5:Y:S03]  /*6f80*/  LDG.E.128 R12, desc[UR36][R12.64] ;  /* 0x000000240c0c7981 */ /* 0x000f66000c1e1d00 */
.L_x_2088:
[----:B------:R-:W2:Y:S01]  /*6f90*/  LDCU UR5, c[0x0][0x394] ;  /* 0x00007280ff0577ac */ /* 0x000ea20008000800 */
[----:B-1----:R-:W-:Y:S01]  /*6fa0*/  IMAD.U32 R46, RZ, RZ, UR4 ;  /* 0x00000004ff2e7e24 */ /* 0x002fe2000f8e00ff */
[----:B-----5:R-:W-:Y:S02]  /*6fb0*/  LOP3.LUT R40, R28, R40, RZ, 0x3c, !PT ;  /* 0x000000281c287212 */ /* 0x020fe400078e3cff */
[----:B------:R-:W-:Y:S02]  /*6fc0*/  LOP3.LUT R38, R29, R38, RZ, 0x3c, !PT ;  /* 0x000000261d267212 */ /* 0x000fe400078e3cff */
[----:B------:R-:W-:Y:S02]  /*6fd0*/  LEA R41, R46, R41, 0x2 ;  /* 0x000000292e297211 */ /* 0x000fe400078e10ff */
[----:B------:R-:W-:Y:S02]  /*6fe0*/  LOP3.LUT R39, R30, R39, RZ, 0x3c, !PT ;  /* 0x000000271e277212 */ /* 0x000fe400078e3cff */
[----:B------:R-:W-:Y:S01]  /*6ff0*/  LOP3.LUT R36, R31, R36, RZ, 0x3c, !PT ;  /* 0x000000241f247212 */ /* 0x000fe200078e3cff */
[----:B------:R-:W-:Y:S01]  /*7000*/  IMAD R47, R46, 0x3, R41 ;  /* 0x000000032e2f7824 */ /* 0x000fe200078e0229 */
[----:B------:R-:W-:-:S02]  /*7010*/  LOP3.LUT R33, R24, R33, RZ, 0x3c, !PT ;  /* 0x0000002118217212 */ /* 0x000fc400078e3cff */
[----:B------:R-:W-:Y:S02]  /*7020*/  LOP3.LUT R37, R25, R37, RZ, 0x3c, !PT ;  /* 0x0000002519257212 */ /* 0x000fe400078e3cff */
[----:B------:R-:W-:Y:S01]  /*7030*/  LOP3.LUT R7, R26, R7, RZ, 0x3c, !PT ;  /* 0x000000071a077212 */ /* 0x000fe200078e3cff */
[----:B--2---:R-:W-:Y:S01]  /*7040*/  IMAD.U32 R48, RZ, RZ, UR5 ;  /* 0x00000005ff307e24 */ /* 0x004fe2000f8e00ff */
[----:B------:R-:W-:Y:S02]  /*7050*/  LOP3.LUT R35, R27, R35, RZ, 0x3c, !PT ;  /* 0x000000231b237212 */ /* 0x000fe400078e3cff */
[----:B------:R-:W-:Y:S02]  /*7060*/  LOP3.LUT R5, R20, R5, RZ, 0x3c, !PT ;  /* 0x0000000514057212 */ /* 0x000fe400078e3cff */
[----:B------:R-:W-:Y:S02]  /*7070*/  ISETP.GE.U32.AND P1, PT, R47, R48, PT ;  /* 0x000000302f00720c */ /* 0x000fe40003f26070 */
[----:B------:R-:W-:-:S02]  /*7080*/  LOP3.LUT R34, R21, R34, RZ, 0x3c, !PT ;  /* 0x0000002215227212 */ /* 0x000fc400078e3cff */
[----:B------:R-:W-:Y:S02]  /*7090*/  LOP3.LUT R4, R22, R4, RZ, 0x3c, !PT ;  /* 0x0000000416047212 */ /* 0x000fe400078e3cff */
[----:B------:R-:W-:Y:S02]  /*70a0*/  LOP3.LUT R32, R23, R32, RZ, 0x3c, !PT ;  /* 0x0000002017207212 */ /* 0x000fe400078e3cff */
[----:B------:R-:W-:Y:S02]  /*70b0*/  LOP3.LUT R3, R12, R3, RZ, 0x3c, !PT ;  /* 0x000000030c037212 */ /* 0x000fe400078e3cff */
[----:B------:R-:W-:Y:S02]  /*70c0*/  LOP3.LUT R18, R13, R18, RZ, 0x3c, !PT ;  /* 0x000000120d127212 */ /* 0x000fe400078e3cff */
[----:B------:R-:W-:Y:S02]  /*70d0*/  LOP3.LUT R0, R14, R0, RZ, 0x3c, !PT ;  /* 0x000000000e007212 */ /* 0x000fe400078e3cff */
[----:B------:R-:W-:Y:S01]  /*70e0*/  LOP3.LUT R6, R15, R6, RZ, 0x3c, !PT ;  /* 0x000000060f067212 */ /* 0x000fe200078e3cff */
[----:B------:R-:W-:Y:S06]  /*70f0*/  @!P1 BRA `(.L_x_2093) ;  /* 0xffffffbc00689947 */ /* 0x000fec000383ffff */
.L_x_2087:
[----:B0-----:R-:W-:Y:S05]  /*7100*/  BSYNC.RECONVERGENT B0 ;  /* 0x0000000000007941 */ /* 0x001fea0003800200 */
.L_x_2086:
        /* <DEDUP_REMOVED lines=284> */
.L_x_2097:
[----:B------:R-:W-:Y:S01]  /*82d0*/  SHF.R.U32.HI R28, RZ, 0x4, R28 ;  /* 0x00000004ff1c7819 */ /* 0x000fe2000001161c */
[----:B------:R-:W-:-:S07]  /*82e0*/  IMAD.MOV.U32 R29, RZ, RZ, RZ ;  /* 0x000000ffff1d7224 */ /* 0x000fce00078e00ff */
.L_x_2096:
        /* <DEDUP_REMOVED lines=284> */
.L_x_2099:
[----:B------:R-:W-:Y:S02]  /*94b0*/  SHF.R.U32.HI R26, RZ, 0x4, R26 ;  /* 0x00000004ff1a7819 */ /* 0x000fe4000001161a */
[----:B------:R-:W-:-:S07]  /*94c0*/  MOV R27, RZ ;  /* 0x000000ff001b7202 */ /* 0x000fce0000000f00 */
.L_x_2098:
        /* <DEDUP_REMOVED lines=281> */
.L_x_2101:
[----:B------:R-:W-:Y:S02]  /*a660*/  SHF.R.U32.HI R22, RZ, 0x4, R22 ;  /* 0x00000004ff167819 */ /* 0x000fe40000011616 */
[----:B------:R-:W-:-:S07]  /*a670*/  MOV R23, RZ ;  /* 0x000000ff00177202 */ /* 0x000fce0000000f00 */
.L_x_2100:
        /* <DEDUP_REMOVED lines=281> */
.L_x_2103:
[----:B------:R-:W-:Y:S01]  /*b810*/  SHF.R.U32.HI R12, RZ, 0x4, R12 ;  /* 0x00000004ff0c7819 */ /* 0x000fe2000001160c */
[----:B------:R-:W-:-:S07]  /*b820*/  IMAD.MOV.U32 R13, RZ, RZ, RZ ;  /* 0x000000ffff0d7224 */ /* 0x000fce00078e00ff */
.L_x_2102:
[----:B------:R-:W-:-:S04]  /*b830*/  LEA R14, P0, R12, R49, 0x4 ;  /* 0x000000310c0e7211 */ /* 0x000fc800078020ff */
[----:B------:R-:W-:-:S06]  /*b840*/  LEA.HI.X R15, R12, R42, R13, 0x4, P0 ;  /* 0x0000002a0c0f7211 */ /* 0x000fcc00000f240d */
[----:B------:R-:W5:Y:S03]  /*b850*/  LDG.E.128 R12, desc[UR36][R14.64] ;  /* 0x000000240e0c7981 */ /* 0x000f66000c1e1d00 */
.L_x_2095:
[----:B------:R-:W-:Y:S05]  /*b860*/  BSYNC.RECONVERGENT B0 ;  /* 0x0000000000007941 */ /* 0x000fea0003800200 */
.L_x_2094:
        /* <DEDUP_REMOVED lines=27> */
.L_x_2105:
[----:B------:R-:W-:Y:S05]  /*ba20*/  BSYNC.RECONVERGENT B0 ;  /* 0x0000000000007941 */ /* 0x000fea0003800200 */
.L_x_2104:
        /* <DEDUP_REMOVED lines=8> */
.L_x_2058:
[----:B------:R-:W-:Y:S05]  /*bab0*/  BSYNC.RECONVERGENT B6 ;  /* 0x0000000000067941 */ /* 0x000fea0003800200 */
.L_x_2057:
        /* <DEDUP_REMOVED lines=8> */
[----:B------:R-:W-:-:S03]  /*bb40*/  IADD3 R4, PT, PT, R3, 0x10, RZ ;  /* 0x0000001003047810 */ /* 0x000fc60007ffe0ff */
[----:B------:R-:W4:Y:S01]  /*bb50*/  LDC R13, c[0x0][0x364] ;  /* 0x0000d900ff0d7b82 */ /* 0x000f220000000800 */
[----:B---3--:R-:W-:Y:S01]  /*bb60*/  IMAD R3, R16, R14, R19 ;  /* 0x0000000e10037224 */ /* 0x008fe200078e0213 */
[----:B--2---:R-:W-:Y:S02]  /*bb70*/  LEA R12, R5, R4, 0x18 ;  /* 0x00000004050c7211 */ /* 0x004fe400078ec0ff */
[----:B----4-:R-:W-:Y:S02]  /*bb80*/  ISETP.GE.U32.AND P0, PT, R13, 0x2, PT ;  /* 0x000000020d00780c */ /* 0x010fe40003f06070 */
[----:B------:R-:W-:-:S05]  /*bb90*/  LEA R3, R3, R12, 0x4 ;  /* 0x0000000c03037211 */ /* 0x000fca00078e20ff */
[----:B------:R2:W-:Y:S06]  /*bba0*/  STS.128 [R3], R8 ;  /* 0x0000000803007388 */ /* 0x0005ec0000000c00 */
[----:B------:R-:W-:Y:S05]  /*bbb0*/  @!P0 BRA `(.L_x_2106) ;  /* 0x00000000005c8947 */ /* 0x000fea0003800000 */
[----:B------:R-:W-:-:S07]  /*bbc0*/  MOV R4, R13 ;  /* 0x0000000d00047202 */ /* 0x000fce0000000f00 */
.L_x_2109:
        /* <DEDUP_REMOVED lines=8> */
[----:B---3--:R-:W-:Y:S05]  /*bc50*/  @P0 BRA `(.L_x_2108) ;  /* 0x0000000000280947 */ /* 0x008fea0003800000 */
[----:B------:R-:W-:-:S05]  /*bc60*/  IMAD R5, R6, R14, R19 ;  /* 0x0000000e06057224 */ /* 0x000fca00078e0213 */
[----:B------:R-:W-:-:S06]  /*bc70*/  LEA R5, R5, R12, 0x4 ;  /* 0x0000000c05057211 */ /* 0x000fcc00078e20ff */
[----:B------:R-:W3:Y:S02]  /*bc80*/  LDS.128 R4, [R5] ;  /* 0x0000000005047984 */ /* 0x000ee40000000c00 */
[----:B---3--:R-:W-:Y:S02]  /*bc90*/  LOP3.LUT R31, R7, R31, RZ, 0x3c, !PT ;  /* 0x0000001f071f7212 */ /* 0x008fe400078e3cff */
[----:B------:R-:W-:Y:S02]  /*bca0*/  LOP3.LUT R0, R6, R0, RZ, 0x3c, !PT ;  /* 0x0000000006007212 */ /* 0x000fe400078e3cff */
[----:B--2---:R-:W-:Y:S01]  /*bcb0*/  LOP3.LUT R8, R4, R8, RZ, 0x3c, !PT ;  /* 0x0000000804087212 */ /* 0x004fe200078e3cff */
[----:B------:R-:W-:Y:S01]  /*bcc0*/  IMAD.MOV.U32 R11, RZ, RZ, R31 ;  /* 0x000000ffff0b7224 */ /* 0x000fe200078e001f */
[----:B------:R-:W-:Y:S02]  /*bcd0*/  LOP3.LUT R9, R5, R9, RZ, 0x3c, !PT ;  /* 0x0000000905097212 */ /* 0x000fe400078e3cff */
[----:B------:R-:W-:-:S05]  /*bce0*/  MOV R10, R0 ;  /* 0x00000000000a7202 */ /* 0x000fca0000000f00 */
[----:B------:R3:W-:Y:S02]  /*bcf0*/  STS.128 [R3], R8 ;  /* 0x0000000803007388 */ /* 0x0007e40000000c00 */
.L_x_2108:
[----:B------:R-:W-:Y:S05]  /*bd00*/  BSYNC.RECONVERGENT B0 ;  /* 0x0000000000007941 */ /* 0x000fea0003800200 */
.L_x_2107:
[----:B------:R-:W-:Y:S01]  /*bd10*/  MOV R4, R15 ;  /* 0x0000000f00047202 */ /* 0x000fe20000000f00 */
[----:B------:R-:W-:Y:S06]  /*bd20*/  @P1 BRA `(.L_x_2109) ;  /* 0xfffffffc00a81947 */ /* 0x000fec000383ffff */
.L_x_2106:
        /* <DEDUP_REMOVED lines=12> */
[----:B------:R-:W-:Y:S02]  /*bdf0*/  MOV R11, R31 ;  /* 0x0000001f000b7202 */ /* 0x000fe40000000f00 */
[----:B------:R-:W-:Y:S01]  /*be00*/  ISETP.GE.U32.AND P0, PT, R12, 0x40, PT ;  /* 0x000000400c00780c */ /* 0x000fe20003f06070 */
[----:B--2---:R-:W-:-:S06]  /*be10*/  ULEA UR4, UR5, UR4, 0x18 ;  /* 0x0000000405047291 */ /* 0x004fcc000f8ec0ff */
[----:B------:R-:W-:Y:S01]  /*be20*/  LEA R13, R3, UR4, 0x4 ;  /* 0x00000004030d7c11 */ /* 0x000fe2000f8e20ff */
[----:B------:R-:W-:-:S04]  /*be30*/  HFMA2 R3, -RZ, RZ, 0, 1.9073486328125e-06 ;  /* 0x00000020ff037431 */ /* 0x000fc800000001ff */
[----:B------:R2:W-:Y:S01]  /*be40*/  STS.128 [R13], R8 ;  /* 0x000000080d007388 */ /* 0x0005e20000000c00 */
[----:B------:R-:W-:Y:S05]  /*be50*/  @!P0 BRA `(.L_x_2111) ;  /* 0x0000000000588947 */ /* 0x000fea0003800000 */
[----:B------:R-:W-:-:S07]  /*be60*/  IMAD.MOV.U32 R4, RZ, RZ, R12 ;  /* 0x000000ffff047224 */ /* 0x000fce00078e000c */
.L_x_2114:
        /* <DEDUP_REMOVED lines=18> */
.L_x_2113:
[----:B------:R-:W-:Y:S05]  /*bf90*/  BSYNC.RECONVERGENT B0 ;  /* 0x0000000000007941 */ /* 0x000fea0003800200 */
.L_x_2112:
[----:B------:R-:W-:Y:S01]  /*bfa0*/  MOV R4, R14 ;  /* 0x0000000e00047202 */ /* 0x000fe20000000f00 */
[----:B------:R-:W-:Y:S06]  /*bfb0*/  @P1 BRA `(.L_x_2114) ;  /* 0xfffffffc00ac1947 */ /* 0x000fec000383ffff */
.L_x_2111:
[----:B------:R-:W-:Y:S01]  /*bfc0*/  ISETP.GE.U32.AND P0, PT, R3, 0x2, PT ;  /* 0x000000020300780c */ /* 0x000fe20003f06070 */
[----:B------:R-:W-:Y:S05]  /*bfd0*/  WARPSYNC.ALL ;  /* 0x0000000000007948 */ /* 0x000fea0003800000 */
[----:B------:R-:W-:Y:S07]  /*bfe0*/  BAR.SYNC.DEFER_BLOCKING 0x0 ;  /* 0x0000000000007b1d */ /* 0x000fee0000010000 */
[----:B------:R-:W-:Y:S05]  /*bff0*/  @!P0 BRA `(.L_x_2110) ;  /* 0x0000000000308947 */ /* 0x000fea0003800000 */
[----:B------:R-:W-:-:S07]  /*c000*/  IMAD.MOV.U32 R4, RZ, RZ, 0x1 ;  /* 0x00000001ff047424 */ /* 0x000fce00078e00ff */
.L_x_2115:
[----:B------:R-:W4:Y:S04]  /*c010*/  SHFL.DOWN PT, R6, R9, R4, 0x1f ;  /* 0x08001f0409067589 */ /* 0x000f2800000e0000 */
[----:B------:R-:W5:Y:S04]  /*c020*/  SHFL.DOWN PT, R5, R8, R4, 0x1f ;  /* 0x08001f0408057589 */ /* 0x000f6800000e0000 */
[----:B--23--:R-:W2:Y:S04]  /*c030*/  SHFL.DOWN PT, R10, R31, R4, 0x1f ;  /* 0x08001f041f0a7589 */ /* 0x00cea800000e0000 */
[----:B------:R3:W0:Y:S02]  /*c040*/  SHFL.DOWN PT, R7, R0, R4, 0x1f ;  /* 0x08001f0400077589 */ /* 0x00062400000e0000 */
[----:B---3--:R-:W-:-:S02]  /*c050*/  SHF.L.U32 R4, R4, 0x1, RZ ;  /* 0x0000000104047819 */ /* 0x008fc400000006ff */
[----:B----4-:R-:W-:Y:S02]  /*c060*/  LOP3.LUT R9, R9, R6, RZ, 0x3c, !PT ;  /* 0x0000000609097212 */ /* 0x010fe400078e3cff */
[----:B------:R-:W-:Y:S02]  /*c070*/  ISETP.GE.AND P0, PT, R4, R3, PT ;  /* 0x000000030400720c */ /* 0x000fe40003f06270 */
[----:B-----5:R-:W-:Y:S02]  /*c080*/  LOP3.LUT R8, R8, R5, RZ, 0x3c, !PT ;  /* 0x0000000508087212 */ /* 0x020fe400078e3cff */
[----:B--2---:R-:W-:Y:S02]  /*c090*/  LOP3.LUT R31, R31, R10, RZ, 0x3c, !PT ;  /* 0x0000000a1f1f7212 */ /* 0x004fe400078e3cff */
[----:B0-----:R-:W-:-:S07]  /*c0a0*/  LOP3.LUT R0, R0, R7, RZ, 0x3c, !PT ;  /* 0x0000000700007212 */ /* 0x001fce00078e3cff */
[----:B------:R-:W-:Y:S05]  /*c0b0*/  @!P0 BRA `(.L_x_2115) ;  /* 0xfffffffc00d48947 */ /* 0x000fea000383ffff */
.L_x_2110:
[----:B------:R-:W4:Y:S01]  /*c0c0*/  LDCU UR6, c[0x0][0x564] ;  /* 0x0000ac80ff0677ac */ /* 0x000f220008000800 */
[----:B------:R-:W-:Y:S01]  /*c0d0*/  HFMA2 R23, -RZ, RZ, 0, 0 ;  /* 0x00000000ff177431 */ /* 0x000fe200000001ff */
[----:B----4-:R-:W-:-:S04]  /*c0e0*/  UIADD3 UR5, UPT, UPT, UR6, -0x1, URZ ;  /* 0xffffffff06057890 */ /* 0x010fc8000fffe0ff */
[----:B------:R-:W-:-:S04]  /*c0f0*/  UISETP.LT.U32.AND UP0, UPT, UR5, 0x18, UPT ;  /* 0x000000180500788c */ /* 0x000fc8000bf01070 */
[----:B------:R-:W-:Y:S02]  /*c100*/  USEL UR4, UR5, 0x18, UP0 ;  /* 0x0000001805047887 */ /* 0x000fe40008000000 */
[----:B------:R-:W-:Y:S02]  /*c110*/  UISETP.NE.AND UP0, UPT, UR6, URZ, UPT ;  /* 0x000000ff0600728c */ /* 0x000fe4000bf05270 */
[----:B------:R-:W-:-:S07]  /*c120*/  UIADD3 UR4, UPT, UPT, UR4, 0x1, URZ ;  /* 0x0000000104047890 */ /* 0x000fce000fffe0ff */
[----:B------:R-:W-:Y:S05]  /*c130*/  BRA.U !UP0, `(.L_x_2116) ;  /* 0x0000001108487547 */ /* 0x000fea000b800000 */
[----:B------:R-:W4:Y:S01]  /*c140*/  LDCU.64 UR8, c[0x0][0x568] ;  /* 0x0000ad00ff0877ac */ /* 0x000f220008000a00 */
[----:B------:R-:W-:Y:S01]  /*c150*/  MOV R5, R45 ;  /* 0x0000002d00057202 */ /* 0x000fe20000000f00 */
[----:B------:R-:W-:Y:S01]  /*c160*/  IMAD.MOV.U32 R4, RZ, RZ, RZ ;  /* 0x000000ffff047224 */ /* 0x000fe200078e00ff */
[----:B------:R-:W5:Y:S01]  /*c170*/  LDCU UR7, c[0x0][0x570] ;  /* 0x0000ae00ff0777ac */ /* 0x000f620008000800 */
[----:B------:R-:W0:Y:S01]  /*c180*/  LDCU UR6, c[0x0][0x694] ;  /* 0x0000d280ff0677ac */ /* 0x000e220008000800 */
[----:B------:R-:W-:Y:S01]  /*c190*/  UISETP.NE.AND UP1, UPT, UR5, URZ, UPT ;  /* 0x000000ff0500728c */ /* 0x000fe2000bf25270 */
[----:B----4-:R-:W-:-:S05]  /*c1a0*/  IMAD.HI.U32 R4, R45, UR9, R4 ;  /* 0x000000092d047c27 */ /* 0x010fca000f8e0004 */
[----:B-----5:R-:W-:-:S04]  /*c1b0*/  SHF.R.U32.HI R5, RZ, UR7, R4 ;  /* 0x00000007ff057c19 */ /* 0x020fc80008011604 */
[----:B--23--:R-:W-:-:S05]  /*c1c0*/  IADD3 R3, PT, PT, -R5, RZ, RZ ;  /* 0x000000ff05037210 */ /* 0x00cfca0007ffe1ff */
[----:B------:R-:W-:-:S04]  /*c1d0*/  IMAD R3, R3, UR8, R45 ;  /* 0x0000000803037c24 */ /* 0x000fc8000f8e022d */
[----:B0-----:R-:W-:Y:S01]  /*c1e0*/  IMAD R23, R3, UR6, RZ ;  /* 0x0000000603177c24 */ /* 0x001fe2000f8e02ff */
[----:B------:R-:W-:Y:S06]  /*c1f0*/  BRA.U !UP1, `(.L_x_2116) ;  /* 0x0000001109187547 */ /* 0x000fec000b800000 */
[----:B------:R-:W0:Y:S01]  /*c200*/  LDCU.64 UR8, c[0x0][0x578] ;  /* 0x0000af00ff0877ac */ /* 0x000e220008000a00 */
[----:B------:R-:W-:Y:S01]  /*c210*/  IMAD.MOV.U32 R4, RZ, RZ, RZ ;  /* 0x000000ffff047224 */ /* 0x000fe200078e00ff */
[----:B------:R-:W2:Y:S01]  /*c220*/  LDCU UR7, c[0x0][0x574] ;  /* 0x0000ae80ff0777ac */ /* 0x000ea20008000800 */
[----:B------:R-:W3:Y:S01]  /*c230*/  LDCU UR6, c[0x0][0x69c] ;  /* 0x0000d380ff0677ac */ /* 0x000ee20008000800 */
[----:B------:R-:W-:Y:S01]  /*c240*/  UISETP.NE.AND UP1, UPT, UR4, 0x2, UPT ;  /* 0x000000020400788c */ /* 0x000fe2000bf25270 */
[----:B0-----:R-:W-:-:S05]  /*c250*/  IMAD.HI.U32 R6, R5, UR8, R4 ;  /* 0x0000000805067c27 */ /* 0x001fca000f8e0004 */
[----:B------:R-:W-:-:S04]  /*c260*/  SHF.R.U32.HI R7, RZ, UR9, R6 ;  /* 0x00000009ff077c19 */ /* 0x000fc80008011606 */
[----:B------:R-:W-:-:S05]  /*c270*/  IADD3 R3, PT, PT, -R7, RZ, RZ ;  /* 0x000000ff07037210 */ /* 0x000fca0007ffe1ff */
[----:B--2---:R-:W-:-:S04]  /*c280*/  IMAD R4, R3, UR7, R5 ;  /* 0x0000000703047c24 */ /* 0x004fc8000f8e0205 */
[----:B---3--:R-:W-:Y:S01]  /*c290*/  IMAD R23, R4, UR6, R23 ;  /* 0x0000000604177c24 */ /* 0x008fe2000f8e0217 */
[----:B------:R-:W-:Y:S06]  /*c2a0*/  BRA.U !UP1, `(.L_x_2116) ;  /* 0x0000000d09ec7547 */ /* 0x000fec000b800000 */
[----:B------:R-:W0:Y:S01]  /*c2b0*/  LDCU.64 UR8, c[0x0][0x580] ;  /* 0x0000b000ff0877ac */ /* 0x000e220008000a00 */
[----:B------:R-:W-:Y:S01]  /*c2c0*/  MOV R6, RZ ;  /* 0x000000ff00067202 */ /* 0x000fe20000000f00 */
[----:B------:R-:W2:Y:S01]  /*c2d0*/  LDCU UR7, c[0x0][0x588] ;  /* 0x0000b100ff0777ac */ /* 0x000ea20008000800 */
[----:B------:R-:W3:Y:S01]  /*c2e0*/  LDCU UR6, c[0x0][0x6a4] ;  /* 0x0000d480ff0677ac */ /* 0x000ee20008000800 */
[----:B------:R-:W-:Y:S02]  /*c2f0*/  UISETP.NE.AND UP1, UPT, UR4, 0x3, UPT ;  /* 0x000000030400788c */ /* 0x000fe4000bf25270 */
[----:B0-----:R-:W-:-:S05]  /*c300*/  IMAD.HI.U32 R4, R7, UR9, R6 ;  /* 0x0000000907047c27 */ /* 0x001fca000f8e0006 */
[----:B--2---:R-:W-:-:S05]  /*c310*/  SHF.R.U32.HI R5, RZ, UR7, R4 ;  /* 0x00000007ff057c19 */ /* 0x004fca0008011604 */
[----:B------:R-:W-:-:S04]  /*c320*/  IMAD.MOV R3, RZ, RZ, -R5 ;  /* 0x000000ffff037224 */ /* 0x000fc800078e0a05 */
[----:B------:R-:W-:-:S04]  /*c330*/  IMAD R6, R3, UR8, R7 ;  /* 0x0000000803067c24 */ /* 0x000fc8000f8e0207 */
[----:B---3--:R-:W-:Y:S01]  /*c340*/  IMAD R23, R6, UR6, R23 ;  /* 0x0000000606177c24 */ /* 0x008fe2000f8e0217 */
[----:B------:R-:W-:Y:S06]  /*c350*/  BRA.U !UP1, `(.L_x_2116) ;  /* 0x0000000d09c07547 */ /* 0x000fec000b800000 */
[----:B------:R-:W0:Y:S01]  /*c360*/  LDCU.64 UR8, c[0x0][0x590] ;  /* 0x0000b200ff0877ac */ /* 0x000e220008000a00 */
[----:B------:R-:W-:Y:S01]  /*c370*/  HFMA2 R4, -RZ, RZ, 0, 0 ;  /* 0x00000000ff047431 */ /* 0x000fe200000001ff */
[----:B------:R-:W2:Y:S01]  /*c380*/  LDCU UR7, c[0x0][0x58c] ;  /* 0x0000b180ff0777ac */ /* 0x000ea20008000800 */
[----:B------:R-:W3:Y:S01]  /*c390*/  LDCU UR6, c[0x0][0x6ac] ;  /* 0x0000d580ff0677ac */ /* 0x000ee20008000800 */
[----:B------:R-:W-:Y:S02]  /*c3a0*/  UISETP.NE.AND UP1, UPT, UR4, 0x4, UPT ;  /* 0x000000040400788c */ /* 0x000fe4000bf25270 */
[----:B0-----:R-:W-:-:S05]  /*c3b0*/  IMAD.HI.U32 R6, R5, UR8, R4 ;  /* 0x0000000805067c27 */ /* 0x001fca000f8e0004 */
[----:B------:R-:W-:-:S04]  /*c3c0*/  SHF.R.U32.HI R7, RZ, UR9, R6 ;  /* 0x00000009ff077c19 */ /* 0x000fc80008011606 */
[----:B------:R-:W-:-:S05]  /*c3d0*/  IADD3 R3, PT, PT, -R7, RZ, RZ ;  /* 0x000000ff07037210 */ /* 0x000fca0007ffe1ff */
[----:B--2---:R-:W-:-:S04]  /*c3e0*/  IMAD R4, R3, UR7, R5 ;  /* 0x0000000703047c24 */ /* 0x004fc8000f8e0205 */
[----:B---3--:R-:W-:Y:S01]  /*c3f0*/  IMAD R23, R4, UR6, R23 ;  /* 0x0000000604177c24 */ /* 0x008fe2000f8e0217 */
[----:B------:R-:W-:Y:S06]  /*c400*/  BRA.U !UP1, `(.L_x_2116) ;  /* 0x0000000d09947547 */ /* 0x000fec000b800000 */
[----:B------:R-:W0:Y:S01]  /*c410*/  LDCU.64 UR8, c[0x0][0x598] ;  /* 0x0000b300ff0877ac */ /* 0x000e220008000a00 */
[----:B------:R-:W-:Y:S01]  /*c420*/  IMAD.MOV.U32 R6, RZ, RZ, RZ ;  /* 0x000000ffff067224 */ /* 0x000fe200078e00ff */
[----:B------:R-:W2:Y:S01]  /*c430*/  LDCU UR7, c[0x0][0x5a0] ;  /* 0x0000b400ff0777ac */ /* 0x000ea20008000800 */
[----:B------:R-:W3:Y:S01]  /*c440*/  LDCU UR6, c[0x0][0x6b4] ;  /* 0x0000d680ff0677ac */ /* 0x000ee20008000800 */
[----:B------:R-:W-:Y:S01]  /*c450*/  UISETP.NE.AND UP1, UPT, UR4, 0x5, UPT ;  /* 0x000000050400788c */ /* 0x000fe2000bf25270 */
[----:B0-----:R-:W-:-:S05]  /*c460*/  IMAD.HI.U32 R4, R7, UR9, R6 ;  /* 0x0000000907047c27 */ /* 0x001fca000f8e0006 */
[----:B--2---:R-:W-:-:S04]  /*c470*/  SHF.R.U32.HI R5, RZ, UR7, R4 ;  /* 0x00000007ff057c19 */ /* 0x004fc80008011604 */
[----:B------:R-:W-:-:S05]  /*c480*/  IADD3 R3, PT, PT, -R5, RZ, RZ ;  /* 0x000000ff05037210 */ /* 0x000fca0007ffe1ff */
[----:B------:R-:W-:-:S04]  /*c490*/  IMAD R6, R3, UR8, R7 ;  /* 0x0000000803067c24 */ /* 0x000fc8000f8e0207 */
        /* <DEDUP_REMOVED lines=8> */
[----:B------:R-:W-:-:S05]  /*c520*/  SHF.R.U32.HI R7, RZ, UR9, R6 ;  /* 0x00000009ff077c19 */ /* 0x000fca0008011606 */
[----:B------:R-:W-:-:S04]  /*c530*/  IMAD.MOV R3, RZ, RZ, -R7 ;  /* 0x000000ffff037224 */ /* 0x000fc800078e0a07 */
[----:B--2---:R-:W-:-:S04]  /*c540*/  IMAD R4, R3, UR7, R5 ;  /* 0x0000000703047c24 */ /* 0x004fc8000f8e0205 */
        /* <DEDUP_REMOVED lines=8> */
[----:B--2---:R-:W-:-:S04]  /*c5d0*/  SHF.R.U32.HI R5, RZ, UR7, R4 ;  /* 0x00000007ff057c19 */ /* 0x004fc80008011604 */
[----:B------:R-:W-:-:S05]  /*c5e0*/  IADD3 R3, PT, PT, -R5, RZ, RZ ;  /* 0x000000ff05037210 */ /* 0x000fca0007ffe1ff */
[----:B------:R-:W-:-:S04]  /*c5f0*/  IMAD R6, R3, UR8, R7 ;  /* 0x0000000803067c24 */ /* 0x000fc8000f8e0207 */
        /* <DEDUP_REMOVED lines=192> */
[----:B------:R-:W3:Y:S03]  /*d200*/  LDCU UR6, c[0x0][0x754] ;  /* 0x0000ea80ff0677ac */ /* 0x000ee60008000800 */
[----:B0-----:R-:W-:-:S05]  /*d210*/  IMAD.HI.U32 R3, R7, UR9, R6 ;  /* 0x0000000907037c27 */ /* 0x001fca000f8e0006 */
[----:B--2---:R-:W-:-:S04]  /*d220*/  SHF.R.U32.HI R3, RZ, UR7, R3 ;  /* 0x00000007ff037c19 */ /* 0x004fc80008011603 */
[----:B------:R-:W-:-:S05]  /*d230*/  IADD3 R3, PT, PT, -R3, RZ, RZ ;  /* 0x000000ff03037210 */ /* 0x000fca0007ffe1ff */
[----:B------:R-:W-:-:S04]  /*d240*/  IMAD R6, R3, UR8, R7 ;  /* 0x0000000803067c24 */ /* 0x000fc8000f8e0207 */
[----:B---3--:R-:W-:-:S07]  /*d250*/  IMAD R23, R6, UR6, R23 ;  /* 0x0000000606177c24 */ /* 0x008fce000f8e0217 */
.L_x_2116:
[----:B------:R-:W-:Y:S01]  /*d260*/  IMAD.MOV.U32 R18, RZ, RZ, RZ ;  /* 0x000000ffff127224 */ /* 0x000fe200078e00ff */
[----:B------:R-:W-:Y:S06]  /*d270*/  BRA.U !UP0, `(.L_x_2117) ;  /* 0x0000001108487547 */ /* 0x000fec000b800000 */
[----:B------:R-:W4:Y:S01]  /*d280*/  LDCU.64 UR8, c[0x0][0x568] ;  /* 0x0000ad00ff0877ac */ /* 0x000f220008000a00 */
[----:B------:R-:W-:Y:S02]  /*d290*/  IADD3 R5, PT, PT, R45, 0x1, RZ ;  /* 0x000000012d057810 */ /* 0x000fe40007ffe0ff */
[----:B------:R-:W-:Y:S01]  /*d2a0*/  MOV R4, RZ ;  /* 0x000000ff00047202 */ /* 0x000fe20000000f00 */
[----:B------:R-:W5:Y:S01]  /*d2b0*/  LDCU UR6, c[0x0][0x570] ;  /* 0x0000ae00ff0677ac */ /* 0x000f620008000800 */
[----:B------:R-:W0:Y:S01]  /*d2c0*/  LDCU UR7, c[0x0][0x694] ;  /* 0x0000d280ff0777ac */ /* 0x000e220008000800 */
[----:B------:R-:W-:Y:S02]  /*d2d0*/  UISETP.NE.AND UP1, UPT, UR5, URZ, UPT ;  /* 0x000000ff0500728c */ /* 0x000fe4000bf25270 */
[----:B----4-:R-:W-:-:S05]  /*d2e0*/  IMAD.HI.U32 R6, R5, UR9, R4 ;  /* 0x0000000905067c27 */ /* 0x010fca000f8e0004 */
[----:B-----5:R-:W-:-:S05]  /*d2f0*/  SHF.R.U32.HI R7, RZ, UR6, R6 ;  /* 0x00000006ff077c19 */ /* 0x020fca0008011606 */
[----:B------:R-:W-:-:S04]  /*d300*/  IMAD.MOV R4, RZ, RZ, -R7 ;  /* 0x000000ffff047224 */ /* 0x000fc800078e0a07 */
[----:B------:R-:W-:-:S04]  /*d310*/  IMAD R4, R4, UR8, R5 ;  /* 0x0000000804047c24 */ /* 0x000fc8000f8e0205 */
[----:B0-----:R-:W-:Y:S01]  /*d320*/  IMAD R18, R4, UR7, RZ ;  /* 0x0000000704127c24 */ /* 0x001fe2000f8e02ff */
[----:B------:R-:W-:Y:S06]  /*d330*/  BRA.U !UP1, `(.L_x_2117) ;  /* 0x0000001109187547 */ /* 0x000fec000b800000 */
[----:B------:R-:W0:Y:S01]  /*d340*/  LDCU.64 UR6, c[0x0][0x578] ;  /* 0x0000af00ff0677ac */ /* 0x000e220008000a00 */
[----:B------:R-:W-:Y:S01]  /*d350*/  HFMA2 R6, -RZ, RZ, 0, 0 ;  /* 0x00000000ff067431 */ /* 0x000fe200000001ff */
[----:B------:R-:W4:Y:S01]  /*d360*/  LDCU UR8, c[0x0][0x574] ;  /* 0x0000ae80ff0877ac */ /* 0x000f220008000800 */
[----:B------:R-:W5:Y:S01]  /*d370*/  LDCU UR9, c[0x0][0x69c] ;  /* 0x0000d380ff0977ac */ /* 0x000f620008000800 */
[----:B------:R-:W-:Y:S02]  /*d380*/  UISETP.NE.AND UP1, UPT, UR4, 0x2, UPT ;  /* 0x000000020400788c */ /* 0x000fe4000bf25270 */
[----:B0-----:R-:W-:-:S05]  /*d390*/  IMAD.HI.U32 R4, R7, UR6, R6 ;  /* 0x0000000607047c27 */ /* 0x001fca000f8e0006 */
[----:B------:R-:W-:-:S04]  /*d3a0*/  SHF.R.U32.HI R5, RZ, UR7, R4 ;  /* 0x00000007ff057c19 */ /* 0x000fc80008011604 */
[----:B--23--:R-:W-:-:S05]  /*d3b0*/  IADD3 R3, PT, PT, -R5, RZ, RZ ;  /* 0x000000ff05037210 */ /* 0x00cfca0007ffe1ff */
[----:B----4-:R-:W-:-:S04]  /*d3c0*/  IMAD R7, R3, UR8, R7 ;  /* 0x0000000803077c24 */ /* 0x010fc8000f8e0207 */
[----:B-----5:R-:W-:Y:S01]  /*d3d0*/  IMAD R18, R7, UR9, R18 ;  /* 0x0000000907127c24 */ /* 0x020fe2000f8e0212 */
        /* <DEDUP_REMOVED lines=246> */
[----:B------:R-:W3:Y:S03]  /*e340*/  LDCU UR7, c[0x0][0x754] ;  /* 0x0000ea80ff0777ac */ /* 0x000ee60008000800 */
[----:B0-----:R-:W-:-:S05]  /*e350*/  IMAD.HI.U32 R3, R5, UR9, R4 ;  /* 0x0000000905037c27 */ /* 0x001fca000f8e0004 */
[----:B--2---:R-:W-:-:S05]  /*e360*/  SHF.R.U32.HI R3, RZ, UR6, R3 ;  /* 0x00000006ff037c19 */ /* 0x004fca0008011603 */
[----:B------:R-:W-:-:S04]  /*e370*/  IMAD.MOV R3, RZ, RZ, -R3 ;  /* 0x000000ffff037224 */ /* 0x000fc800078e0a03 */
[----:B------:R-:W-:-:S04]  /*e380*/  IMAD R5, R3, UR8, R5 ;  /* 0x0000000803057c24 */ /* 0x000fc8000f8e0205 */
[----:B---3--:R-:W-:-:S07]  /*e390*/  IMAD R18, R5, UR7, R18 ;  /* 0x0000000705127c24 */ /* 0x008fce000f8e0212 */
.L_x_2117:
        /* <DEDUP_REMOVED lines=11> */
[----:B------:R-:W-:Y:S01]  /*e450*/  HFMA2 R22, -RZ, RZ, 0, 0 ;  /* 0x00000000ff167431 */ /* 0x000fe200000001ff */
[----:B------:R-:W3:Y:S01]  /*e460*/  LDCU UR7, c[0x0][0x3b8] ;  /* 0x00007700ff0777ac */ /* 0x000ee20008000800 */
[----:B------:R-:W4:Y:S01]  /*e470*/  LDCU UR8, c[0x0][0x3a0] ;  /* 0x00007400ff0877ac */ /* 0x000f220008000800 */
[----:B--2---:R-:W-:-:S04]  /*e480*/  IMAD R3, R19, UR6, RZ ;  /* 0x0000000613037c24 */ /* 0x004fc8000f8e02ff */
[----:B---3--:R-:W-:-:S04]  /*e490*/  IMAD R6, R16, UR7, R3 ;  /* 0x0000000710067c24 */ /* 0x008fc8000f8e0203 */
[----:B----4-:R-:W-:-:S04]  /*e4a0*/  IMAD R6, R17, UR8, R6 ;  /* 0x0000000811067c24 */ /* 0x010fc8000f8e0206 */
[----:B------:R-:W-:Y:S01]  /*e4b0*/  IMAD.SHL.U32 R7, R6, 0x2, RZ ;  /* 0x0000000206077824 */ /* 0x000fe200078e00ff */
[----:B------:R-:W-:Y:S06]  /*e4c0*/  BRA.U !UP0, `(.L_x_2119) ;  /* 0x0000001108447547 */ /* 0x000fec000b800000 */
[----:B------:R-:W2:Y:S01]  /*e4d0*/  LDCU.64 UR8, c[0x0][0x568] ;  /* 0x0000ad00ff0877ac */ /* 0x000ea20008000a00 */
[----:B------:R-:W-:Y:S01]  /*e4e0*/  MOV R6, RZ ;  /* 0x000000ff00067202 */ /* 0x000fe20000000f00 */
[----:B------:R-:W3:Y:S01]  /*e4f0*/  LDCU UR6, c[0x0][0x570] ;  /* 0x0000ae00ff0677ac */ /* 0x000ee20008000800 */
[----:B------:R-:W4:Y:S01]  /*e500*/  LDCU UR7, c[0x0][0x694] ;  /* 0x0000d280ff0777ac */ /* 0x000f220008000800 */
[----:B------:R-:W-:Y:S02]  /*e510*/  UISETP.NE.AND UP1, UPT, UR5, URZ, UPT ;  /* 0x000000ff0500728c */ /* 0x000fe4000bf25270 */
[----:B--2---:R-:W-:-:S05]  /*e520*/  IMAD.HI.U32 R10, R7, UR9, R6 ;  /* 0x00000009070a7c27 */ /* 0x004fca000f8e0006 */
[----:B---3--:R-:W-:-:S04]  /*e530*/  SHF.R.U32.HI R11, RZ, UR6, R10 ;  /* 0x00000006ff0b7c19 */ /* 0x008fc8000801160a */
[----:B------:R-:W-:-:S05]  /*e540*/  IADD3 R3, PT, PT, -R11, RZ, RZ ;  /* 0x000000ff0b037210 */ /* 0x000fca0007ffe1ff */
[----:B------:R-:W-:-:S04]  /*e550*/  IMAD R3, R3, UR8, R7 ;  /* 0x0000000803037c24 */ /* 0x000fc8000f8e0207 */
[----:B----4-:R-:W-:Y:S01]  /*e560*/  IMAD R22, R3, UR7, RZ ;  /* 0x0000000703167c24 */ /* 0x010fe2000f8e02ff */
        /* <DEDUP_REMOVED lines=257> */
[----:B------:R-:W4:Y:S03]  /*f580*/  LDCU UR7, c[0x0][0x754] ;  /* 0x0000ea80ff0777ac */ /* 0x000f260008000800 */
[----:B--2---:R-:W-:-:S05]  /*f590*/  IMAD.HI.U32 R3, R13, UR9, R12 ;  /* 0x000000090d037c27 */ /* 0x004fca000f8e000c */
[----:B---3--:R-:W-:-:S04]  /*f5a0*/  SHF.R.U32.HI R3, RZ, UR6, R3 ;  /* 0x00000006ff037c19 */ /* 0x008fc80008011603 */
[----:B------:R-:W-:-:S05]  /*f5b0*/  IADD3 R3, PT, PT, -R3, RZ, RZ ;  /* 0x000000ff03037210 */ /* 0x000fca0007ffe1ff */
[----:B------:R-:W-:-:S04]  /*f5c0*/  IMAD R3, R3, UR8, R13 ;  /* 0x0000000803037c24 */ /* 0x000fc8000f8e020d */
[----:B----4-:R-:W-:-:S07]  /*f5d0*/  IMAD R22, R3, UR7, R22 ;  /* 0x0000000703167c24 */ /* 0x010fce000f8e0216 */
.L_x_2119:
[----:B------:R-:W-:Y:S01]  /*f5e0*/  IMAD.MOV.U32 R18, RZ, RZ, RZ ;  /* 0x000000ffff127224 */ /* 0x000fe200078e00ff */
[----:B------:R-:W-:Y:S06]  /*f5f0*/  BRA.U !UP0, `(.L_x_2120) ;  /* 0x0000001108487547 */ /* 0x000fec000b800000 */
[----:B------:R-:W2:Y:S01]  /*f600*/  LDCU.64 UR8, c[0x0][0x568] ;  /* 0x0000ad00ff0877ac */ /* 0x000ea20008000a00 */
[----:B------:R-:W-:Y:S02]  /*f610*/  IADD3 R11, PT, PT, R7, 0x1, RZ ;  /* 0x00000001070b7810 */ /* 0x000fe40007ffe0ff */
        /* <DEDUP_REMOVED lines=272> */
.L_x_2120:
        /* <DEDUP_REMOVED lines=16> */
[----:B------:R-:W4:Y:S01]  /*10820*/  LDCU UR5, c[0x0][0x360] ;  /* 0x00006c00ff0577ac */ /* 0x000f220008000800 */
[----:B------:R-:W-:Y:S01]  /*10830*/  MOV R30, R0 ;  /* 0x00000000001e7202 */ /* 0x000fe20000000f00 */
[----:B--2---:R-:W-:-:S10]  /*10840*/  IMAD R2, R17, UR4, R2 ;  /* 0x0000000411027c24 */ /* 0x004fd4000f8e0202 */
[----:B----4-:R-:W-:Y:S01]  /*10850*/  @!P0 IMAD R2, R2, UR5, R19 ;  /* 0x0000000502028c24 */ /* 0x010fe2000f8e0213 */
[----:B------:R-:W-:-:S03]  /*10860*/  PLOP3.LUT P0, PT, PT, PT, PT, 0x80, 0x8 ;  /* 0x000000000008781c */ /* 0x000fc60003f0f070 */
[----:B---3--:R-:W-:-:S05]  /*10870*/  IMAD.WIDE.U32 R2, R2, 0x10, R6 ;  /* 0x0000001002027825 */ /* 0x008fca00078e0006 */
[----:B------:R2:W-:Y:S04]  /*10880*/  STG.E.64 desc[UR36][R2.64], R8 ;  /* 0x0000000802007986 */ /* 0x0005e8000c101b24 */
[----:B------:R2:W-:Y:S02]  /*10890*/  STG.E.64 desc[UR36][R2.64+0x8], R30 ;  /* 0x0000081e02007986 */ /* 0x0005e4000c101b24 */
.L_x_2122:
[----:B------:R-:W-:Y:S05]  /*108a0*/  BSYNC.RECONVERGENT B0 ;  /* 0x0000000000007941 */ /* 0x000fea0003800200 */
.L_x_2121:
        /* <DEDUP_REMOVED lines=35> */
.L_x_2124:
[----:B------:R-:W-:Y:S05]  /*10ae0*/  BSYNC.RECONVERGENT B0 ;  /* 0x0000000000007941 */ /* 0x000fea0003800200 */
.L_x_2123:
        /* <DEDUP_REMOVED lines=20> */
[----:B----4-:R-:W-:Y:S01]  /*10c30*/  IMAD.U32 R6, RZ, RZ, UR10 ;  /* 0x0000000aff067e24 */ /* 0x010fe2000f8e00ff */
[----:B------:R-:W-:-:S07]  /*10c40*/  MOV R7, UR11 ;  /* 0x0000000b00077c02 */ /* 0x000fce0008000f00 */
[----:B------:R-:W-:Y:S05]  /*10c50*/  BRA.U !UP0, `(.L_x_2126) ;  /* 0x0000000108707547 */ /* 0x000fea000b800000 */
[----:B------:R-:W3:Y:S01]  /*10c60*/  LDCU UR5, c[0x0][0x360] ;  /* 0x00006c00ff0577ac */ /* 0x000ee20008000800 */
[----:B------:R-:W-:Y:S01]  /*10c70*/  MOV R0, UR10 ;  /* 0x0000000a00007c02 */ /* 0x000fe20008000f00 */
[----:B--2---:R-:W-:Y:S01]  /*10c80*/  IMAD.U32 R3, RZ, RZ, UR11 ;  /* 0x0000000bff037e24 */ /* 0x004fe2000f8e00ff */
[----:B------:R-:W2:Y:S01]  /*10c90*/  LDCU UR8, c[0x0][0x3a4] ;  /* 0x00007480ff0877ac */ /* 0x000ea20008000800 */
[----:B---3--:R-:W-:-:S05]  /*10ca0*/  IMAD R2, R16, UR5, R19 ;  /* 0x0000000510027c24 */ /* 0x008fca000f8e0213 */
[----:B--2---:R-:W-:-:S13]  /*10cb0*/  ISETP.GE.U32.AND P1, PT, R2, UR8, PT ;  /* 0x0000000802007c0c */ /* 0x004fda000bf26070 */
[----:B------:R-:W-:Y:S05]  /*10cc0*/  @P1 BRA `(.L_x_2127) ;  /* 0x0000000000b81947 */ /* 0x000fea0003800000 */
[----:B------:R-:W2:Y:S01]  /*10cd0*/  LDCU UR7, c[0x0][0x374] ;  /* 0x00006e80ff0777ac */ /* 0x000ea20008000800 */
[----:B------:R-:W3:Y:S01]  /*10ce0*/  LDC R21, c[0x0][0x364] ;  /* 0x0000d900ff157b82 */ /* 0x000ee20000000800 */
[----:B------:R-:W-:Y:S01]  /*10cf0*/  BSSY.RECONVERGENT B1, `(.L_x_2128) ;  /* 0x0000011000017945 */ /* 0x000fe20003800200 */
[----:B------:R-:W-:Y:S02]  /*10d00*/  MOV R0, UR10 ;  /* 0x0000000a00007c02 */ /* 0x000fe40008000f00 */
[----:B------:R-:W-:-:S04]  /*10d10*/  MOV R3, UR11 ;  /* 0x0000000b00037c02 */ /* 0x000fc80008000f00 */
[----:B------:R-:W4:Y:S01]  /*10d20*/  LDC.64 R14, c[0x0][0x780] ;  /* 0x0001e000ff0e7b82 */ /* 0x000f220000000a00 */
[----:B--2---:R-:W-:Y:S02]  /*10d30*/  IMAD R17, R17, UR7, RZ ;  /* 0x0000000711117c24 */ /* 0x004fe4000f8e02ff */
[----:B---3--:R-:W-:-:S07]  /*10d40*/  IMAD R21, R21, UR5, RZ ;  /* 0x0000000515157c24 */ /* 0x008fce000f8e02ff */
.L_x_2129:
[----:B------:R-:W-:-:S04]  /*10d50*/  IMAD.IADD R9, R17, 0x1, R2 ;  /* 0x0000000111097824 */ /* 0x000fc800078e0202 */
[----:B----4-:R-:W-:-:S05]  /*10d60*/  IMAD.WIDE.U32 R8, R9, 0x10, R14 ;  /* 0x0000001009087825 */ /* 0x010fca00078e000e */
        /* <DEDUP_REMOVED lines=10> */
.L_x_2128:
[----:B------:R-:W-:Y:S05]  /*10e10*/  BRA `(.L_x_2127) ;  /* 0x0000000000647947 */ /* 0x000fea0003800000 */
.L_x_2126:
[----:B------:R-:W3:Y:S01]  /*10e20*/  LDCU UR7, c[0x0][0x3a4] ;  /* 0x00007480ff0777ac */ /* 0x000ee20008000800 */
[----:B------:R-:W-:Y:S01]  /*10e30*/  MOV R0, UR10 ;  /* 0x0000000a00007c02 */ /* 0x000fe20008000f00 */
[----:B--2---:R-:W-:Y:S01]  /*10e40*/  IMAD.U32 R3, RZ, RZ, UR11 ;  /* 0x0000000bff037e24 */ /* 0x004fe2000f8e00ff */
[----:B---3--:R-:W-:-:S13]  /*10e50*/  ISETP.GE.U32.AND P1, PT, R16, UR7, PT ;  /* 0x0000000710007c0c */ /* 0x008fda000bf26070 */
[----:B------:R-:W-:Y:S05]  /*10e60*/  @P1 BRA `(.L_x_2127) ;  /* 0x0000000000501947 */ /* 0x000fea0003800000 */
[----:B------:R-:W2:Y:S01]  /*10e70*/  LDCU UR5, c[0x0][0x374] ;  /* 0x00006e80ff0577ac */ /* 0x000ea20008000800 */
[----:B------:R-:W3:Y:S01]  /*10e80*/  LDC R20, c[0x0][0x360] ;  /* 0x0000d800ff147b82 */ /* 0x000ee20000000800 */
[----:B------:R-:W-:Y:S01]  /*10e90*/  MOV R0, UR10 ;  /* 0x0000000a00007c02 */ /* 0x000fe20008000f00 */
[----:B------:R-:W-:Y:S01]  /*10ea0*/  IMAD.MOV.U32 R2, RZ, RZ, R16 ;  /* 0x000000ffff027224 */ /* 0x000fe200078e0010 */
[----:B------:R-:W-:-:S05]  /*10eb0*/  MOV R3, UR11 ;  /* 0x0000000b00037c02 */ /* 0x000fca0008000f00 */
[----:B------:R-:W4:Y:S08]  /*10ec0*/  LDC.64 R14, c[0x0][0x780] ;  /* 0x0001e000ff0e7b82 */ /* 0x000f300000000a00 */
[----:B------:R-:W0:Y:S01]  /*10ed0*/  LDC R21, c[0x0][0x364] ;  /* 0x0000d900ff157b82 */ /* 0x000e220000000800 */
[----:B--2---:R-:W-:-:S07]  /*10ee0*/  IMAD R17, R17, UR5, RZ ;  /* 0x0000000511117c24 */ /* 0x004fce000f8e02ff */
.L_x_2130:
[----:B------:R-:W-:-:S05]  /*10ef0*/  IADD3 R8, PT, PT, R17, R2, RZ ;  /* 0x0000000211087210 */ /* 0x000fca0007ffe0ff */
[----:B---3--:R-:W-:-:S04]  /*10f00*/  IMAD R9, R8, R20, R19 ;  /* 0x0000001408097224 */ /* 0x008fc800078e0213 */
[----:B----4-:R-:W-:-:S05]  /*10f10*/  IMAD.WIDE.U32 R8, R9, 0x10, R14 ;  /* 0x0000001009087825 */ /* 0x010fca00078e000e */
[----:B------:R-:W2:Y:S04]  /*10f20*/  LDG.E.64 R10, desc[UR36][R8.64] ;  /* 0x00000024080a7981 */ /* 0x000ea8000c1e1b00 */
[----:B------:R-:W3:Y:S01]  /*10f30*/  LDG.E.64 R12, desc[UR36][R8.64+0x8] ;  /* 0x00000824080c7981 */ /* 0x000ee2000c1e1b00 */
[----:B0-----:R-:W-:-:S04]  /*10f40*/  IADD3 R2, PT, PT, R21, R2, RZ ;  /* 0x0000000215027210 */ /* 0x001fc80007ffe0ff */
[----:B------:R-:W-:Y:S02]  /*10f50*/  ISETP.GE.U32.AND P1, PT, R2, UR7, PT ;  /* 0x0000000702007c0c */ /* 0x000fe4000bf26070 */
[----:B--2---:R-:W-:Y:S02]  /*10f60*/  LOP3.LUT R6, R10, R6, RZ, 0x3c, !PT ;  /* 0x000000060a067212 */ /* 0x004fe400078e3cff */
[----:B------:R-:W-:Y:S02]  /*10f70*/  LOP3.LUT R7, R11, R7, RZ, 0x3c, !PT ;  /* 0x000000070b077212 */ /* 0x000fe400078e3cff */
[----:B---3--:R-:W-:Y:S02]  /*10f80*/  LOP3.LUT R0, R12, R0, RZ, 0x3c, !PT ;  /* 0x000000000c007212 */ /* 0x008fe400078e3cff */
[----:B------:R-:W-:-:S05]  /*10f90*/  LOP3.LUT R3, R13, R3, RZ, 0x3c, !PT ;  /* 0x000000030d037212 */ /* 0x000fca00078e3cff */
[----:B------:R-:W-:Y:S05]  /*10fa0*/  @!P1 BRA `(.L_x_2130) ;  /* 0xfffffffc00d09947 */ /* 0x000fea000383ffff */
.L_x_2127:
[----:B------:R-:W-:Y:S05]  /*10fb0*/  BSYNC.RECONVERGENT B0 ;  /* 0x0000000000007941 */ /* 0x000fea0003800200 */
.L_x_2125:
[----:B------:R-:W2:Y:S01]  /*10fc0*/  LDCU UR5, c[0x0][0x360] ;  /* 0x00006c00ff0577ac */ /* 0x000ea20008000800 */
[----:B------:R-:W-:Y:S01]  /*10fd0*/  IMAD.MOV.U32 R8, RZ, RZ, R6 ;  /* 0x000000ffff087224 */ /* 0x000fe200078e0006 */
[----:B------:R-:W-:Y:S01]  /*10fe0*/  MOV R9, R7 ;  /* 0x0000000700097202 */ /* 0x000fe20000000f00 */
[----:B------:R-:W-:Y:S01]  /*10ff0*/  IMAD.MOV.U32 R11, RZ, RZ, R3 ;  /* 0x000000ffff0b7224 */ /* 0x000fe200078e0003 */
[----:B------:R-:W-:Y:S01]  /*11000*/  UIADD3 UR4, UPT, UPT, UR4, 0x10, URZ ;  /* 0x0000001004047890 */ /* 0x000fe2000fffe0ff */
[----:B------:R-:W-:-:S03]  /*11010*/  MOV R10, R0 ;  /* 0x00000000000a7202 */ /* 0x000fc60000000f00 */
[----:B------:R-:W-:Y:S01]  /*11020*/  ULEA UR8, UR6, UR4, 0x18 ;  /* 0x0000000406087291 */ /* 0x000fe2000f8ec0ff */
[----:B------:R-:W3:Y:S01]  /*11030*/  LDCU UR6, c[0x0][0x364] ;  /* 0x00006c80ff0677ac */ /* 0x000ee20008000800 */
[----:B--2---:R-:W-:-:S05]  /*11040*/  IMAD R2, R16, UR5, R19 ;  /* 0x0000000510027c24 */ /* 0x004fca000f8e0213 */
[----:B------:R-:W-:-:S05]  /*11050*/  LEA R13, R2, UR8, 0x4 ;  /* 0x00000008020d7c11 */ /* 0x000fca000f8e20ff */
[----:B------:R2:W-:Y:S01]  /*11060*/  STS.128 [R13], R8 ;  /* 0x000000080d007388 */ /* 0x0005e20000000c00 */
[----:B---3--:R-:W-:-:S09]  /*11070*/  UISETP.GE.U32.AND UP0, UPT, UR6, 0x2, UPT ;  /* 0x000000020600788c */ /* 0x008fd2000bf06070 */
[----:B------:R-:W-:Y:S05]  /*11080*/  BRA.U !UP0, `(.L_x_2131) ;  /* 0x0000000108607547 */ /* 0x000fea000b800000 */
[----:B------:R-:W-:-:S05]  /*11090*/  UMOV UR4, UR6 ;  /* 0x0000000600047c82 */ /* 0x000fca0008000000 */
.L_x_2134:
[----:B------:R-:W-:Y:S01]  /*110a0*/  USHF.R.U32.HI UR7, URZ, 0x1, UR4 ;  /* 0x00000001ff077899 */ /* 0x000fe20008011604 */
[----:B------:R-:W-:Y:S05]  /*110b0*/  BAR.SYNC.DEFER_BLOCKING 0x0 ;  /* 0x0000000000007b1d */ /* 0x000fea0000010000 */
[----:B------:R-:W-:Y:S01]  /*110c0*/  IADD3 R2, PT, PT, R16, UR7, RZ ;  /* 0x0000000710027c10 */ /* 0x000fe2000fffe0ff */
[----:B------:R-:W-:Y:S03]  /*110d0*/  BSSY.RECONVERGENT B0, `(.L_x_2132) ;  /* 0x0000010000007945 */ /* 0x000fe60003800200 */
[----:B------:R-:W-:-:S04]  /*110e0*/  ISETP.GE.U32.AND P1, PT, R2, UR6, PT ;  /* 0x0000000602007c0c */ /* 0x000fc8000bf26070 */
[----:B------:R-:W-:-:S13]  /*110f0*/  ISETP.GE.U32.OR P1, PT, R16, UR7, P1 ;  /* 0x0000000710007c0c */ /* 0x000fda0008f26470 */
[----:B---3--:R-:W-:Y:S05]  /*11100*/  @P1 BRA `(.L_x_2133) ;  /* 0x0000000000301947 */ /* 0x008fea0003800000 */
[----:B------:R-:W-:-:S05]  /*11110*/  IMAD R2, R2, UR5, R19 ;  /* 0x0000000502027c24 */ /* 0x000fca000f8e0213 */
[----:B------:R-:W-:-:S05]  /*11120*/  LEA R2, R2, UR8, 0x4 ;  /* 0x0000000802027c11 */ /* 0x000fca000f8e20ff */
[----:B--2---:R-:W2:Y:S02]  /*11130*/  LDS.128 R8, [R2] ;  /* 0x0000000002087984 */ /* 0x004ea40000000c00 */
        /* <DEDUP_REMOVED lines=9> */
.L_x_2133:
[----:B------:R-:W-:Y:S05]  /*111d0*/  BSYNC.RECONVERGENT B0 ;  /* 0x0000000000007941 */ /* 0x000fea0003800200 */
.L_x_2132:
[----:B------:R-:W-:-:S03]  /*111e0*/  UISETP.GT.U32.AND UP0, UPT, UR4, 0x3, UPT ;  /* 0x000000030400788c */ /* 0x000fc6000bf04070 */
[----:B------:R-:W-:-:S06]  /*111f0*/  UMOV UR4, UR7 ;  /* 0x0000000700047c82 */ /* 0x000fcc0008000000 */
[----:B------:R-:W-:Y:S05]  /*11200*/  BRA.U UP0, `(.L_x_2134) ;  /* 0xfffffffd00a47547 */ /* 0x000fea000b83ffff */
.L_x_2131:
[----:B------:R-:W4:Y:S02]  /*11210*/  LDCU UR4, c[0x0][0x3a8] ;  /* 0x00007500ff0477ac */ /* 0x000f240008000800 */
[----:B----4-:R-:W-:-:S09]  /*11220*/  UISETP.NE.AND UP0, UPT, UR4, URZ, UPT ;  /* 0x000000ff0400728c */ /* 0x010fd2000bf05270 */
[----:B------:R-:W-:Y:S05]  /*11230*/  BRA.U !UP0, `(.L_x_2135) ;  /* 0x0000000108c47547 */ /* 0x000fea000b800000 */
[----:B------:R-:W-:Y:S02]  /*11240*/  UISETP.GE.U32.AND UP0, UPT, UR5, 0x21, UPT ;  /* 0x000000210500788c */ /* 0x000fe4000bf06070 */
[----:B------:R-:W-:-:S07]  /*11250*/  UMOV UR4, UR5 ;  /* 0x0000000500047c82 */ /* 0x000fce0008000000 */
[----:B------:R-:W-:Y:S05]  /*11260*/  BRA.U !UP0, `(.L_x_2136) ;  /* 0x00000001087c7547 */ /* 0x000fea000b800000 */
[----:B--23--:R-:W-:Y:S01]  /*11270*/  IMAD.MOV.U32 R8, RZ, RZ, R6 ;  /* 0x000000ffff087224 */ /* 0x00cfe200078e0006 */
[----:B------:R-:W-:Y:S01]  /*11280*/  MOV R9, R7 ;  /* 0x0000000700097202 */ /* 0x000fe20000000f00 */
[----:B------:R-:W-:Y:S01]  /*11290*/  IMAD.MOV.U32 R11, RZ, RZ, R3 ;  /* 0x000000ffff0b7224 */ /* 0x000fe200078e0003 */
[----:B------:R-:W-:Y:S01]  /*112a0*/  MOV R10, R0 ;  /* 0x00000000000a7202 */ /* 0x000fe20000000f00 */
[----:B------:R-:W-:Y:S01]  /*112b0*/  UISETP.GE.U32.AND UP0, UPT, UR5, 0x40, UPT ;  /* 0x000000400500788c */ /* 0x000fe2000bf06070 */
[----:B------:R-:W-:-:S03]  /*112c0*/  UMOV UR4, 0x20 ;  /* 0x0000002000047882 */ /* 0x000fc60000000000 */
[----:B------:R4:W-:Y:S05]  /*112d0*/  STS.128 [R13], R8 ;  /* 0x000000080d007388 */ /* 0x0009ea0000000c00 */
[----:B------:R-:W-:Y:S05]  /*112e0*/  BRA.U !UP0, `(.L_x_2136) ;  /* 0x00000001085c7547 */ /* 0x000fea000b800000 */
[----:B------:R-:W-:-:S07]  /*112f0*/  MOV R2, UR5 ;  /* 0x0000000500027c02 */ /* 0x000fce0008000f00 */
.L_x_2139:
        /* <DEDUP_REMOVED lines=8> */
[----:B------:R-:W-:-:S06]  /*11380*/  IMAD R8, R12, 0x10, R13 ;  /* 0x000000100c087824 */ /* 0x000fcc00078e020d */
        /* <DEDUP_REMOVED lines=10> */
.L_x_2138:
[----:B------:R-:W-:Y:S05]  /*11430*/  BSYNC.RECONVERGENT B0 ;  /* 0x0000000000007941 */ /* 0x000fea0003800200 */
.L_x_2137:
[----:B------:R-:W-:Y:S01]  /*11440*/  MOV R2, R12 ;  /* 0x0000000c00027202 */ /* 0x000fe20000000f00 */
[----:B------:R-:W-:Y:S06]  /*11450*/  @P2 BRA `(.L_x_2139) ;  /* 0xfffffffc00a82947 */ /* 0x000fec000383ffff */
.L_x_2136:
[----:B------:R-:W-:Y:S01]  /*11460*/  BAR.SYNC.DEFER_BLOCKING 0x0 ;  /* 0x0000000000007b1d */ /* 0x000fe20000010000 */
[----:B------:R-:W-:-:S09]  /*11470*/  UISETP.GE.U32.AND UP0, UPT, UR4, 0x2, UPT ;  /* 0x000000020400788c */ /* 0x000fd2000bf06070 */
[----:B------:R-:W-:Y:S05]  /*11480*/  BRA.U !UP0, `(.L_x_2135) ;  /* 0x0000000108307547 */ /* 0x000fea000b800000 */
[----:B------:R-:W-:-:S07]  /*11490*/  IMAD.MOV.U32 R2, RZ, RZ, 0x1 ;  /* 0x00000001ff027424 */ /* 0x000fce00078e00ff */
.L_x_2140:
[----:B--234-:R-:W2:Y:S04]  /*114a0*/  SHFL.DOWN PT, R8, R7, R2, 0x1f ;  /* 0x08001f0207087589 */ /* 0x01cea800000e0000 */
        /* <DEDUP_REMOVED lines=10> */
.L_x_2135:
        /* <DEDUP_REMOVED lines=9> */
[----:B------:R-:W-:-:S03]  /*115e0*/  IADD3 R12, P2, PT, R22, UR4, RZ ;  /* 0x00000004160c7c10 */ /* 0x000fc6000ff5e0ff */
[----:B------:R-:W-:Y:S01]  /*115f0*/  IMAD.X R11, RZ, RZ, UR5, P1 ;  /* 0x00000005ff0b7e24 */ /* 0x000fe200088e06ff */
[----:B------:R-:W-:-:S05]  /*11600*/  IADD3.X R13, PT, PT, RZ, UR5, RZ, P2, !PT ;  /* 0x00000005ff0d7c10 */ /* 0x000fca00097fe4ff */
[----:B------:R-:W2:Y:S04]  /*11610*/  @P0 LDG.E.64 R8, desc[UR36][R10.64] ;  /* 0x000000240a080981 */ /* 0x000ea8000c1e1b00 */
[----:B------:R-:W3:Y:S01]  /*11620*/  @P0 LDG.E.64 R4, desc[UR36][R12.64] ;  /* 0x000000240c040981 */ /* 0x000ee2000c1e1b00 */
[----:B------:R-:W4:Y:S02]  /*11630*/  LDCU.U8 UR4, c[0x0][0x799] ;  /* 0x0000f320ff0477ac */ /* 0x000f240008000000 */
[----:B----4-:R-:W-:Y:S02]  /*11640*/  ISETP.NE.AND P1, PT, RZ, UR4, PT ;  /* 0x00000004ff007c0c */ /* 0x010fe4000bf25270 */
[----:B--2---:R-:W-:Y:S02]  /*11650*/  @P0 LOP3.LUT R0, R0, R8, RZ, 0x3c, !PT ;  /* 0x0000000800000212 */ /* 0x004fe400078e3cff */
[----:B------:R-:W-:-:S02]  /*11660*/  @P0 LOP3.LUT R3, R3, R9, RZ, 0x3c, !PT ;  /* 0x0000000903030212 */ /* 0x000fc400078e3cff */
[----:B---3--:R-:W-:Y:S02]  /*11670*/  @P0 LOP3.LUT R6, R6, R4, RZ, 0x3c, !PT ;  /* 0x0000000406060212 */ /* 0x008fe400078e3cff */
[----:B------:R-:W-:Y:S01]  /*11680*/  @P0 LOP3.LUT R7, R7, R5, RZ, 0x3c, !PT ;  /* 0x0000000507070212 */ /* 0x000fe200078e3cff */
[----:B------:R-:W-:Y:S01]  /*11690*/  IMAD.MOV.U32 R24, RZ, RZ, R0 ;  /* 0x000000ffff187224 */ /* 0x000fe200078e0000 */
[----:B------:R-:W-:Y:S02]  /*116a0*/  MOV R16, R6 ;  /* 0x0000000600107202 */ /* 0x000fe40000000f00 */
[----:B------:R-:W-:Y:S02]  /*116b0*/  MOV R17, R7 ;  /* 0x0000000700117202 */ /* 0x000fe40000000f00 */
[----:B------:R-:W-:-:S03]  /*116c0*/  MOV R25, R3 ;  /* 0x0000000300197202 */ /* 0x000fc60000000f00 */
        /* <DEDUP_REMOVED lines=8> */
[----:B------:R-:W-:Y:S02]  /*11750*/  HFMA2 R8, -RZ, RZ, 0, 4.4763088226318359375e-05 ;  /* 0x000002efff087431 */ /* 0x000fe400000001ff */
[----:B--2---:R-:W-:Y:S01]  /*11760*/  IMAD.MOV.U32 R12, RZ, RZ, 0x1 ;  /* 0x00000001ff0c7424 */ /* 0x004fe200078e00ff */
[----:B------:R2:W4:Y:S01]  /*11770*/  LDC.64 R14, c[0x4][R2] ;  /* 0x01000000020e7b82 */ /* 0x0005220000000a00 */
[----:B------:R-:W5:Y:S01]  /*11780*/  LDCU.64 UR8, c[0x4][0x7b8] ;  /* 0x0100f700ff0877ac */ /* 0x000f620008000a00 */
[----:B------:R-:W-:Y:S01]  /*11790*/  MOV R13, RZ ;  /* 0x000000ff000d7202 */ /* 0x000fe20000000f00 */
[----:B------:R-:W0:Y:S01]  /*117a0*/  LDCU.64 UR6, c[0x4][0x558] ;  /* 0x0100ab00ff0677ac */ /* 0x000e220008000a00 */
[----:B---3--:R-:W-:Y:S01]  /*117b0*/  MOV R4, UR4 ;  /* 0x0000000400047c02 */ /* 0x008fe20008000f00 */
[----:B------:R-:W-:Y:S01]  /*117c0*/  IMAD.U32 R5, RZ, RZ, UR5 ;  /* 0x00000005ff057e24 */ /* 0x000fe2000f8e00ff */
[----:B-----5:R-:W-:-:S02]  /*117d0*/  MOV R6, UR8 ;  /* 0x0000000800067c02 */ /* 0x020fc40008000f00 */
[----:B------:R-:W-:Y:S01]  /*117e0*/  MOV R7, UR9 ;  /* 0x0000000900077c02 */ /* 0x000fe20008000f00 */
[----:B0-----:R-:W-:Y:S01]  /*117f0*/  IMAD.U32 R10, RZ, RZ, UR6 ;  /* 0x00000006ff0a7e24 */ /* 0x001fe2000f8e00ff */
[----:B--2---:R-:W-:-:S07]  /*11800*/  MOV R11, UR7 ;  /* 0x00000007000b7c02 */ /* 0x004fce0008000f00 */
[----:B------:R-:W-:-:S07]  /*11810*/  LEPC R20, `(.L_x_2143) ;  /* 0x000000001014794e */ /* 0x000fce0000000000 */
[----:B-1--4-:R-:W-:Y:S05]  /*11820*/  CALL.ABS.NOINC R14 ;  /* 0x000000000e007343 */ /* 0x012fea0003c00000 */
.L_x_2143:
        /* <DEDUP_REMOVED lines=19> */
.L_x_2144:
[----:B------:R-:W-:Y:S05]  /*11960*/  BRA `(.L_x_2145) ;  /* 0x0000000000047947 */ /* 0x000fea0003800000 */
.L_x_2142:
[----:B------:R3:W-:Y:S02]  /*11970*/  STG.E.64 desc[UR36][R12.64], R16 ;  /* 0x000000100c007986 */ /* 0x0007e4000c101b24 */
.L_x_2145:
[----:B------:R-:W4:Y:S02]  /*11980*/  LDCU.64 UR4, c[0x0][0x768] ;  /* 0x0000ed00ff0477ac */ /* 0x000f240008000a00 */
[----:B----4-:R-:W-:-:S05]  /*11990*/  IADD3 R18, P0, PT, R18, UR4, RZ ;  /* 0x0000000412127c10 */ /* 0x010fca000ff1e0ff */
[----:B------:R-:W-:-:S05]  /*119a0*/  IMAD.X R19, RZ, RZ, UR5, P0 ;  /* 0x00000005ff137e24 */ /* 0x000fca00080e06ff */
[----:B------:R-:W-:Y:S01]  /*119b0*/  STG.E.64 desc[UR36][R18.64], R24 ;  /* 0x0000001812007986 */ /* 0x000fe2000c101b24 */
[----:B------:R-:W-:Y:S05]  /*119c0*/  EXIT ;  /* 0x000000000000794d */ /* 0x000fea0003800000 */
.L_x_2141:
        /* <DEDUP_REMOVED lines=11> */
.L_x_2146:
[----:B------:R-:W-:Y:S01]  /*11a80*/  MOV R16, R6 ;  /* 0x0000000600107202 */ /* 0x000fe20000000f00 */
        /* <DEDUP_REMOVED lines=9> */
[----:B--234-:R-:W-:Y:S02]  /*11b20*/  HFMA2 R8, -RZ, RZ, 0, 4.4763088226318359375e-05 ;  /* 0x000002efff087431 */ /* 0x01cfe400000001ff */
[----:B------:R-:W-:Y:S01]  /*11b30*/  IMAD.MOV.U32 R12, RZ, RZ, 0x1 ;  /* 0x00000001ff0c7424 */ /* 0x000fe200078e00ff */
[----:B------:R2:W3:Y:S01]  /*11b40*/  LDC.64 R14, c[0x4][R2] ;  /* 0x01000000020e7b82 */ /* 0x0004e20000000a00 */
[----:B------:R-:W4:Y:S01]  /*11b50*/  LDCU.64 UR6, c[0x4][0x7b8] ;  /* 0x0100f700ff0677ac */ /* 0x000f220008000a00 */
[----:B------:R-:W-:Y:S01]  /*11b60*/  MOV R13, RZ ;  /* 0x000000ff000d7202 */ /* 0x000fe20000000f00 */
[----:B------:R-:W5:Y:S01]  /*11b70*/  LDCU.64 UR8, c[0x4][0x558] ;  /* 0x0100ab00ff0877ac */ /* 0x000f620008000a00 */
[----:B0-----:R-:W-:Y:S01]  /*11b80*/  MOV R4, UR4 ;  /* 0x0000000400047c02 */ /* 0x001fe20008000f00 */
[----:B------:R-:W-:Y:S01]  /*11b90*/  IMAD.U32 R5, RZ, RZ, UR5 ;  /* 0x00000005ff057e24 */ /* 0x000fe2000f8e00ff */
[----:B----4-:R-:W-:-:S02]  /*11ba0*/  MOV R6, UR6 ;  /* 0x0000000600067c02 */ /* 0x010fc40008000f00 */
[----:B------:R-:W-:Y:S01]  /*11bb0*/  MOV R7, UR7 ;  /* 0x0000000700077c02 */ /* 0x000fe20008000f00 */
[----:B-----5:R-:W-:Y:S01]  /*11bc0*/  IMAD.U32 R10, RZ, RZ, UR8 ;  /* 0x00000008ff0a7e24 */ /* 0x020fe2000f8e00ff */
[----:B--2---:R-:W-:-:S07]  /*11bd0*/  MOV R11, UR9 ;  /* 0x00000009000b7c02 */ /* 0x004fce0008000f00 */
[----:B------:R-:W-:-:S07]  /*11be0*/  LEPC R20, `(.L_x_2149) ;  /* 0x000000001014794e */ /* 0x000fce0000000000 */
[----:B-1-3--:R-:W-:Y:S05]  /*11bf0*/  CALL.ABS.NOINC R14 ;  /* 0x000000000e007343 */ /* 0x00afea0003c00000 */
.L_x_2149:
        /* <DEDUP_REMOVED lines=19> */
.L_x_2150:
[----:B------:R-:W-:Y:S05]  /*11d30*/  BRA `(.L_x_2151) ;  /* 0x0000000000107947 */ /* 0x000fea0003800000 */
.L_x_2148:
[----:B------:R-:W0:Y:S02]  /*11d40*/  LDCU.64 UR4, c[0x0][0x768] ;  /* 0x0000ed00ff0477ac */ /* 0x000e240008000a00 */
[----:B0-----:R-:W-:-:S05]  /*11d50*/  IADD3 R22, P0, PT, R22, UR4, RZ ;  /* 0x0000000416167c10 */ /* 0x001fca000ff1e0ff */
[----:B------:R-:W-:-:S05]  /*11d60*/  IMAD.X R23, RZ, RZ, UR5, P0 ;  /* 0x00000005ff177e24 */ /* 0x000fca00080e06ff */
[----:B------:R0:W-:Y:S03]  /*11d70*/  STG.E.64 desc[UR36][R22.64], R16 ;  /* 0x0000001016007986 */ /* 0x0001e6000c101b24 */
.L_x_2151:
[----:B------:R-:W5:Y:S02]  /*11d80*/  LDCU.64 UR4, c[0x0][0x768] ;  /* 0x0000ed00ff0477ac */ /* 0x000f640008000a00 */
[----:B-----5:R-:W-:-:S04]  /*11d90*/  IADD3 R18, P0, PT, R18, UR4, RZ ;  /* 0x0000000412127c10 */ /* 0x020fc8000ff1e0ff */
[----:B------:R-:W-:-:S05]  /*11da0*/  IADD3.X R19, PT, PT, RZ, UR5, RZ, P0, !PT ;  /* 0x00000005ff137c10 */ /* 0x000fca00087fe4ff */
[----:B------:R-:W-:Y:S01]  /*11db0*/  STG.E.64 desc[UR36][R18.64], R24 ;  /* 0x0000001812007986 */ /* 0x000fe2000c101b24 */
[----:B------:R-:W-:Y:S05]  /*11dc0*/  EXIT ;  /* 0x000000000000794d */ /* 0x000fea0003800000 */
.L_x_2147:
[----:B------:R-:W-:Y:S04]  /*11dd0*/  STG.E.64 desc[UR36][R4.64], R16 ;  /* 0x0000001004007986 */ /* 0x000fe8000c101b24 */
[----:B------:R-:W-:Y:S01]  /*11de0*/  STG.E.64 desc[UR36][R4.64+0x8], R24 ;  /* 0x0000081804007986 */ /* 0x000fe2000c101b24 */
[----:B------:R-:W-:Y:S05]  /*11df0*/  EXIT ;  /* 0x000000000000794d */ /* 0x000fea0003800000 */
.L_x_2118:
        /* <DEDUP_REMOVED lines=26> */
[----:B---3--:R-:W-:-:S02]  /*11fa0*/  @P2 LOP3.LUT R8, R8, R2, RZ, 0x3c, !PT ;  /* 0x0000000208082212 */ /* 0x008fc400078e3cff */
[----:B------:R-:W-:Y:S01]  /*11fb0*/  @P2 LOP3.LUT R9, R9, R3, RZ, 0x3c, !PT ;  /* 0x0000000309092212 */ /* 0x000fe200078e3cff */
[----:B------:R-:W-:Y:S01]  /*11fc0*/  IMAD.MOV.U32 R30, RZ, RZ, R0 ;  /* 0x000000ffff1e7224 */ /* 0x000fe200078e0000 */
[----:B------:R-:W-:Y:S02]  /*11fd0*/  MOV R16, R8 ;  /* 0x0000000800107202 */ /* 0x000fe40000000f00 */
[----:B------:R-:W-:Y:S02]  /*11fe0*/  MOV R17, R9 ;  /* 0x0000000900117202 */ /* 0x000fe40000000f00 */
[----:B------:R-:W-:-:S03]  /*11ff0*/  @P2 LOP3.LUT R31, R31, R5, RZ, 0x3c, !PT ;  /* 0x000000051f1f2212 */ /* 0x000fc600078e3cff */
        /* <DEDUP_REMOVED lines=8> */
[----:B------:R-:W-:Y:S01]  /*12080*/  HFMA2 R8, -RZ, RZ, 0, 4.4763088226318359375e-05 ;  /* 0x000002efff087431 */ /* 0x000fe200000001ff */
[----:B------:R-:W-:Y:S01]  /*12090*/  MOV R12, 0x1 ;  /* 0x00000001000c7802 */ /* 0x000fe20000000f00 */
[----:B------:R4:W0:Y:S01]  /*120a0*/  LDC.64 R14, c[0x4][R2] ;  /* 0x01000000020e7b82 */ /* 0x0008220000000a00 */
[----:B------:R-:W2:Y:S01]  /*120b0*/  LDCU.64 UR6, c[0x4][0x7b8] ;  /* 0x0100f700ff0677ac */ /* 0x000ea20008000a00 */
[----:B------:R-:W-:Y:S01]  /*120c0*/  IMAD.MOV.U32 R13, RZ, RZ, RZ ;  /* 0x000000ffff0d7224 */ /* 0x000fe200078e00ff */
[----:B------:R-:W5:Y:S01]  /*120d0*/  LDCU.64 UR8, c[0x4][0x558] ;  /* 0x0100ab00ff0877ac */ /* 0x000f620008000a00 */
[----:B---3--:R-:W-:Y:S02]  /*120e0*/  MOV R4, UR4 ;  /* 0x0000000400047c02 */ /* 0x008fe40008000f00 */
[----:B------:R-:W-:Y:S01]  /*120f0*/  MOV R5, UR5 ;  /* 0x0000000500057c02 */ /* 0x000fe20008000f00 */
[----:B--2---:R-:W-:Y:S01]  /*12100*/  IMAD.U32 R6, RZ, RZ, UR6 ;  /* 0x00000006ff067e24 */ /* 0x004fe2000f8e00ff */
[----:B------:R-:W-:-:S02]  /*12110*/  MOV R7, UR7 ;  /* 0x0000000700077c02 */ /* 0x000fc40008000f00 */
[----:B-----5:R-:W-:Y:S01]  /*12120*/  MOV R10, UR8 ;  /* 0x00000008000a7c02 */ /* 0x020fe20008000f00 */
[----:B----4-:R-:W-:-:S07]  /*12130*/  IMAD.U32 R11, RZ, RZ, UR9 ;  /* 0x00000009ff0b7e24 */ /* 0x010fce000f8e00ff */
[----:B------:R-:W-:-:S07]  /*12140*/  LEPC R20, `(.L_x_2154) ;  /* 0x000000001014794e */ /* 0x000fce0000000000 */
[----:B01----:R-:W-:Y:S05]  /*12150*/  CALL.ABS.NOINC R14 ;  /* 0x000000000e007343 */ /* 0x003fea0003c00000 */
.L_x_2154:
        /* <DEDUP_REMOVED lines=19> */
.L_x_2155:
[----:B------:R-:W-:Y:S05]  /*12290*/  BRA `(.L_x_2156) ;  /* 0x0000000000047947 */ /* 0x000fea0003800000 */
.L_x_2153:
[----:B------:R3:W-:Y:S02]  /*122a0*/  STG.E.64 desc[UR36][R10.64], R16 ;  /* 0x000000100a007986 */ /* 0x0007e4000c101b24 */
.L_x_2156:
[----:B------:R-:W4:Y:S02]  /*122b0*/  LDCU.64 UR4, c[0x0][0x768] ;  /* 0x0000ed00ff0477ac */ /* 0x000f240008000a00 */
[----:B----4-:R-:W-:-:S04]  /*122c0*/  IADD3 R18, P0, PT, R18, UR4, RZ ;  /* 0x0000000412127c10 */ /* 0x010fc8000ff1e0ff */
[----:B------:R-:W-:-:S05]  /*122d0*/  IADD3.X R19, PT, PT, RZ, UR5, RZ, P0, !PT ;  /* 0x00000005ff137c10 */ /* 0x000fca00087fe4ff */
[----:B------:R-:W-:Y:S01]  /*122e0*/  STG.E.64 desc[UR36][R18.64], R30 ;  /* 0x0000001e12007986 */ /* 0x000fe2000c101b24 */
[----:B------:R-:W-:Y:S05]  /*122f0*/  EXIT ;  /* 0x000000000000794d */ /* 0x000fea0003800000 */
.L_x_2152:
        /* <DEDUP_REMOVED lines=11> */
.L_x_2157:
        /* <DEDUP_REMOVED lines=23> */
.L_x_2160:
        /* <DEDUP_REMOVED lines=19> */
.L_x_2161:
[----:B------:R-:W-:Y:S05]  /*12650*/  BRA `(.L_x_2162) ;  /* 0x0000000000107947 */ /* 0x000fea0003800000 */
.L_x_2159:
[----:B------:R-:W2:Y:S02]  /*12660*/  LDCU.64 UR4, c[0x0][0x768] ;  /* 0x0000ed00ff0477ac */ /* 0x000ea40008000a00 */
[----:B--2---:R-:W-:-:S04]  /*12670*/  IADD3 R2, P0, PT, R23, UR4, RZ ;  /* 0x0000000417027c10 */ /* 0x004fc8000ff1e0ff */
[----:B------:R-:W-:-:S05]  /*12680*/  IADD3.X R3, PT, PT, RZ, UR5, RZ, P0, !PT ;  /* 0x00000005ff037c10 */ /* 0x000fca00087fe4ff */
[----:B------:R2:W-:Y:S04]  /*12690*/  STG.E.64 desc[UR36][R2.64], R16 ;  /* 0x0000001002007986 */ /* 0x0005e8000c101b24 */
.L_x_2162:
[----:B------:R-:W3:Y:S02]  /*126a0*/  LDCU.64 UR4, c[0x0][0x768] ;  /* 0x0000ed00ff0477ac */ /* 0x000ee40008000a00 */
[----:B---3--:R-:W-:-:S04]  /*126b0*/  IADD3 R18, P0, PT, R18, UR4, RZ ;  /* 0x0000000412127c10 */ /* 0x008fc8000ff1e0ff */
[----:B------:R-:W-:-:S05]  /*126c0*/  IADD3.X R19, PT, PT, RZ, UR5, RZ, P0, !PT ;  /* 0x00000005ff137c10 */ /* 0x000fca00087fe4ff */
[----:B------:R-:W-:Y:S01]  /*126d0*/  STG.E.64 desc[UR36][R18.64], R30 ;  /* 0x0000001e12007986 */ /* 0x000fe2000c101b24 */
[----:B------:R-:W-:Y:S05]  /*126e0*/  EXIT ;  /* 0x000000000000794d */ /* 0x000fea0003800000 */
.L_x_2158:
[----:B------:R-:W-:Y:S04]  /*126f0*/  STG.E.64 desc[UR36][R4.64], R16 ;  /* 0x0000001004007986 */ /* 0x000fe8000c101b24 */
[----:B------:R-:W-:Y:S01]  /*12700*/  STG.E.64 desc[UR36][R4.64+0x8], R30 ;  /* 0x0000081e04007986 */ /* 0x000fe2000c101b24 */
[----:B------:R-:W-:Y:S05]  /*12710*/  EXIT ;  /* 0x000000000000794d */ /* 0x000fea0003800000 */
.L_x_2163:
        /* <DEDUP_REMOVED lines=14> */
.L_x_9973:


//--------------------- .text._ZN2at6native13reduce_kernelILi128ELi4ENS0_8ReduceOpIlNS0_14func_wrapper_tImZNS0_15xor_sum_functorIlvEclERNS_14TensorIteratorEEUlmmE_EEjmLi4ELi4EEEEEvT1_ --------------------------
	.section	.text._ZN2at6native13reduce_kernelILi128ELi4ENS0_8ReduceOpIlNS0_14func_wrapper_tImZNS0_15xor_sum_functorIlvEclERNS_14TensorIteratorEEUlmmE_EEjmLi4ELi4EEEEEvT1_,"ax",@progbits
	.align	128
        .global         _ZN2at6native13reduce_kernelILi128ELi4ENS0_8ReduceOpIlNS0_14func_wrapper_tImZNS0_15xor_sum_functorIlvEclERNS_14TensorIteratorEEUlmmE_EEjmLi4ELi4EEEEEvT1_
        .type           _ZN2at6native13reduce_kernelILi128ELi4ENS0_8ReduceOpIlNS0_14func_wrapper_tImZNS0_15xor_sum_functorIlvEclERNS_14TensorIteratorEEUlmmE_EEjmLi4ELi4EEEEEvT1_,@function
        .size           _ZN2at6native13reduce_kernelILi128ELi4ENS0_8ReduceOpIlNS0_14func_wrapper_tImZNS0_15xor_sum_functorIlvEclERNS_14TensorIteratorEEUlmmE_EEjmLi4ELi4EEEEEvT1_,(.L_x_9974 - _ZN2at6native13reduce_kernelILi128ELi4ENS0_8ReduceOpIlNS0_14func_wrapper_tImZNS0_15xor_sum_functorIlvEclERNS_14TensorIteratorEEUlmmE_EEjmLi4ELi4EEEEEvT1_)
        .other          _ZN2at6native13reduce_kernelILi128ELi4ENS0_8ReduceOpIlNS0_14func_wrapper_tImZNS0_15xor_sum_functorIlvEclERNS_14TensorIteratorEEUlmmE_EEjmLi4ELi4EEEEEvT1_,@"STO_CUDA_ENTRY STV_DEFAULT"
_ZN2at6native13reduce_kernelILi128ELi4ENS0_8ReduceOpIlNS0_14func_wrapper_tImZNS0_15xor_sum_functorIlvEclERNS_14TensorIteratorEEUlmmE_EEjmLi4ELi4EEEEEvT1_:
.text._ZN2at6native13reduce_kernelILi128ELi4ENS0_8ReduceOpIlNS0_14func_wrapper_tImZNS0_15xor_sum_functorIlvEclERNS_14TensorIteratorEEUlmmE_EEjmLi4ELi4EEEEEvT1_:
        /* <DEDUP_REMOVED lines=297> */
.L_x_2164:
        /* <DEDUP_REMOVED lines=32> */
.L_x_2168:
        /* <DEDUP_REMOVED lines=35> */
.L_x_2172:
[----:B------:R-:W-:Y:S05]  /*16c0*/  BSYNC.RECONVERGENT B1 ;  /* 0x0000000000017941 */ /* 0x000fea0003800200 */
.L_x_2171:
[----:B------:R-:W0:Y:S01]  /*16d0*/  LDC R3, c[0x0][0x394] ;  /* 0x0000e500ff037b82 */ /* 0x000e220000000800 */
[----:B------:R-:W-:-:S05]  /*16e0*/  IADD3 R84, P0, PT, R84, 0x20, RZ ;  /* 0x0000002054547810 */ /* 0x000fca0007f1e0ff */
[----:B------:R-:W-:Y:S01]  /*16f0*/  IMAD.X R85, RZ, RZ, R85, P0 ;  /* 0x000000ffff557224 */ /* 0x000fe200000e0655 */
[----:B0-----:R-:W-:-:S07]  /*1700*/  IADD3 R18, PT, PT, R0, -0x4, R3 ;  /* 0xfffffffc00127810 */ /* 0x001fce0007ffe003 */
.L_x_2170:
[----:B------:R-:W-:Y:S05]  /*1710*/  BSYNC.RECONVERGENT B0 ;  /* 0x0000000000007941 */ /* 0x000fea0003800200 */
.L_x_2169:
        /* <DEDUP_REMOVED lines=19> */
.L_x_2175:
        /* <DEDUP_REMOVED lines=15> */
.L_x_2174:
[----:B------:R-:W-:Y:S05]  /*1940*/  BSYNC.RECONVERGENT B0 ;  /* 0x0000000000007941 */ /* 0x000fea0003800200 */
.L_x_2173:
        /* <DEDUP_REMOVED lines=10> */
.L_x_2177:
[----:B------:R-:W-:Y:S05]  /*19f0*/  BSYNC.RECONVERGENT B0 ;  /* 0x0000000000007941 */ /* 0x000fea0003800200 */
.L_x_2176:
        /* <DEDUP_REMOVED lines=10> */
.L_x_2167:
        /* <DEDUP_REMOVED lines=73> */
.L_x_2181:
        /* <DEDUP_REMOVED lines=52> */
.L_x_2180:
[----:B------:R-:W-:Y:S05]  /*2270*/  BSYNC.RECONVERGENT B0 ;  /* 0x0000000000007941 */ /* 0x000fea0003800200 */
.L_x_2179:
        /* <DEDUP_REMOVED lines=23> */
.L_x_2183:
[----:B------:R-:W-:Y:S05]  /*23f0*/  BSYNC.RECONVERGENT B0 ;  /* 0x0000000000007941 */ /* 0x000fea0003800200 */
.L_x_2182:
        /* <DEDUP_REMOVED lines=42> */
.L_x_2185:
[----:B------:R-:W-:Y:S05]  /*26a0*/  BSYNC.RECONVERGENT B0 ;  /* 0x0000000000007941 */ /* 0x000fea0003800200 */
.L_x_2184:
        /* <DEDUP_REMOVED lines=15> */
[----:B-----5:R-:W-:Y:S01]  /*27a0*/  LOP3.LUT R13, R49, R16, RZ, 0x3c, !PT ;  /* 0x00000010310d7212 */ /* 0x020fe200078e3cff */
[----:B------:R-:W-:Y:S06]  /*27b0*/  BRA `(.L_x_2166) ;  /* 0x000000a000647947 */ /* 0x000fec0003800000 */
.L_x_2178:
        /* <DEDUP_REMOVED lines=69> */
.L_x_2189:
        /* <DEDUP_REMOVED lines=56> */
.L_x_2188:
[----:B------:R-:W-:Y:S05]  /*2f90*/  BSYNC.RECONVERGENT B0 ;  /* 0x0000000000007941 */ /* 0x000fea0003800200 */
.L_x_2187:
        /* <DEDUP_REMOVED lines=27> */
.L_x_2191:
[----:B------:R-:W-:Y:S05]  /*3150*/  BSYNC.RECONVERGENT B0 ;  /* 0x0000000000007941 */ /* 0x000fea0003800200 */
.L_x_2190:
        /* <DEDUP_REMOVED lines=42> */
.L_x_2193:
[----:B------:R-:W-:Y:S05]  /*3400*/  BSYNC.RECONVERGENT B0 ;  /* 0x0000000000007941 */ /* 0x000fea0003800200 */
.L_x_2192:
        /* <DEDUP_REMOVED lines=17> */
.L_x_2186:
        /* <DEDUP_REMOVED lines=73> */
.L_x_2201:
[----:B0-----:R-:W0:Y:S01]  /*39b0*/  LDCU UR4, c[0x0][0x39c] ;  /* 0x00007380ff0477ac */ /* 0x001e220008000800 */
[----:B-----5:R-:W-:Y:S01]  /*39c0*/  @!P0 MOV R24, R12 ;  /* 0x0000000c00188202 */ /* 0x020fe20000000f00 */
[----:B------:R-:W-:Y:S01]  /*39d0*/  @!P0 IMAD.MOV.U32 R25, RZ, RZ, R13 ;  /* 0x000000ffff198224 */ /* 0x000fe200078e000d */
[----:B------:R-:W-:Y:S01]  /*39e0*/  @!P0 MOV R26, R14 ;  /* 0x0000000e001a8202 */ /* 0x000fe20000000f00 */
[----:B------:R-:W-:Y:S01]  /*39f0*/  @!P0 IMAD.MOV.U32 R27, RZ, RZ, R15 ;  /* 0x000000ffff1b8224 */ /* 0x000fe200078e000f */
[----:B------:R-:W-:Y:S01]  /*3a00*/  @!P0 MOV R28, R20 ;  /* 0x00000014001c8202 */ /* 0x000fe20000000f00 */
        /* <DEDUP_REMOVED lines=323> */
.L_x_2197:
        /* <DEDUP_REMOVED lines=241> */
.L_x_2198:
        /* <DEDUP_REMOVED lines=241> */
.L_x_2199:
        /* <DEDUP_REMOVED lines=241> */
.L_x_2200:
[----:B------:R-:W-:-:S04]  /*7b70*/  LOP3.LUT R25, R28, 0xffffffe0, RZ, 0xc0, !PT ;  /* 0xffffffe01c197812 */ /* 0x000fc800078ec0ff */
[----:B------:R-:W-:-:S05]  /*7b80*/  IADD3 R24, P1, PT, R25, R84, RZ ;  /* 0x0000005419187210 */ /* 0x000fca0007f3e0ff */
[----:B------:R-:W-:-:S06]  /*7b90*/  IMAD.X R25, RZ, RZ, R85, P1 ;  /* 0x000000ffff197224 */ /* 0x000fcc00008e0655 */
[----:B------:R-:W5:Y:S02]  /*7ba0*/  LDG.E.ENL2.256 R28, R24, desc[UR36][R24.64] ;  /* 0xfe0000241818797e */ /* 0x000f64000812191c */
.L_x_2196:
        /* <DEDUP_REMOVED lines=39> */
.L_x_2195:
[----:B0-----:R-:W-:Y:S05]  /*7e20*/  BSYNC.RECONVERGENT B0 ;  /* 0x0000000000007941 */ /* 0x001fea0003800200 */
.L_x_2194:
        /* <DEDUP_REMOVED lines=284> */
.L_x_2205:
[----:B------:R-:W-:Y:S02]  /*8ff0*/  SHF.R.U32.HI R20, RZ, 0x5, R20 ;  /* 0x00000005ff147819 */ /* 0x000fe40000011614 */
[----:B------:R-:W-:-:S07]  /*9000*/  MOV R21, RZ ;  /* 0x000000ff00157202 */ /* 0x000fce0000000f00 */
.L_x_2204:
        /* <DEDUP_REMOVED lines=284> */
.L_x_2207:
[----:B------:R-:W-:Y:S01]  /*a1d0*/  SHF.R.U32.HI R14, RZ, 0x5, R40 ;  /* 0x00000005ff0e7819 */ /* 0x000fe20000011628 */
[----:B------:R-:W-:-:S07]  /*a1e0*/  IMAD.MOV.U32 R15, RZ, RZ, RZ ;  /* 0x000000ffff0f7224 */ /* 0x000fce00078e00ff */
.L_x_2206:
        /* <DEDUP_REMOVED lines=281> */
.L_x_2209:
[----:B------:R-:W-:Y:S01]  /*b380*/  SHF.R.U32.HI R14, RZ, 0x5, R32 ;  /* 0x00000005ff0e7819 */ /* 0x000fe20000011620 */
[----:B------:R-:W-:-:S07]  /*b390*/  IMAD.MOV.U32 R15, RZ, RZ, RZ ;  /* 0x000000ffff0f7224 */ /* 0x000fce00078e00ff */
.L_x_2208:
        /* <DEDUP_REMOVED lines=281> */
.L_x_2211:
[----:B------:R-:W-:Y:S01]  /*c530*/  SHF.R.U32.HI R20, RZ, 0x5, R20 ;  /* 0x00000005ff147819 */ /* 0x000fe20000011614 */
[----:B------:R-:W-:-:S07]  /*c540*/  IMAD.MOV.U32 R21, RZ, RZ, RZ ;  /* 0x000000ffff157224 */ /* 0x000fce00078e00ff */
.L_x_2210:
[----:B------:R-:W-:-:S04]  /*c550*/  LEA R24, P0, R20, R77, 0x5 ;  /* 0x0000004d14187211 */ /* 0x000fc800078028ff */
[----:B------:R-:W-:-:S06]  /*c560*/  LEA.HI.X R25, R20, R76, R21, 0x5, P0 ;  /* 0x0000004c14197211 */ /* 0x000fcc00000f2c15 */
[----:B------:R-:W5:Y:S03]  /*c570*/  LDG.E.ENL2.256 R28, R24, desc[UR36][R24.64] ;  /* 0xfe0000241818797e */ /* 0x000f66000812191c */
.L_x_2203:
[----:B------:R-:W-:Y:S05]  /*c580*/  BSYNC.RECONVERGENT B0 ;  /* 0x0000000000007941 */ /* 0x000fea0003800200 */
.L_x_2202:
        /* <DEDUP_REMOVED lines=43> */
.L_x_2213:
[----:B------:R-:W-:Y:S05]  /*c840*/  BSYNC.RECONVERGENT B0 ;  /* 0x0000000000007941 */ /* 0x000fea0003800200 */
.L_x_2212:
        /* <DEDUP_REMOVED lines=16> */
.L_x_2166:
[----:B------:R-:W-:Y:S05]  /*c950*/  BSYNC.RECONVERGENT B6 ;  /* 0x0000000000067941 */ /* 0x000fea0003800200 */
.L_x_2165:
        /* <DEDUP_REMOVED lines=22> */
.L_x_2217:
        /* <DEDUP_REMOVED lines=29> */
.L_x_2216:
[----:B------:R-:W-:Y:S05]  /*cc90*/  BSYNC.RECONVERGENT B0 ;  /* 0x0000000000007941 */ /* 0x000fea0003800200 */
.L_x_2215:
[----:B-1----:R-:W-:Y:S01]  /*cca0*/  MOV R4, R15 ;  /* 0x0000000f00047202 */ /* 0x002fe20000000f00 */
[----:B------:R-:W-:Y:S06]  /*ccb0*/  @P1 BRA `(.L_x_2217) ;  /* 0xfffffffc00801947 */ /* 0x000fec000383ffff */
.L_x_2214:
        /* <DEDUP_REMOVED lines=25> */
.L_x_2222:
        /* <DEDUP_REMOVED lines=28> */
.L_x_2221:
[----:B------:R-:W-:Y:S05]  /*d010*/  BSYNC.RECONVERGENT B0 ;  /* 0x0000000000007941 */ /* 0x000fea0003800200 */
.L_x_2220:
[----:B-1----:R-:W-:Y:S01]  /*d020*/  MOV R4, R12 ;  /* 0x0000000c00047202 */ /* 0x002fe20000000f00 */
[----:B------:R-:W-:Y:S06]  /*d030*/  @P1 BRA `(.L_x_2222) ;  /* 0xfffffffc00841947 */ /* 0x000fec000383ffff */
.L_x_2219:
[----:B------:R-:W-:Y:S01]  /*d040*/  ISETP.GE.U32.AND P0, PT, R3, 0x2, PT ;  /* 0x000000020300780c */ /* 0x000fe20003f06070 */
[----:B------:R-:W-:Y:S05]  /*d050*/  WARPSYNC.ALL ;  /* 0x0000000000007948 */ /* 0x000fea0003800000 */
[----:B------:R-:W-:Y:S07]  /*d060*/  BAR.SYNC.DEFER_BLOCKING 0x0 ;  /* 0x0000000000007b1d */ /* 0x000fee0000010000 */
[----:B------:R-:W-:Y:S05]  /*d070*/  @!P0 BRA `(.L_x_2218) ;  /* 0x0000000000508947 */ /* 0x000fea0003800000 */
[----:B-1----:R-:W-:-:S07]  /*d080*/  IMAD.MOV.U32 R4, RZ, RZ, 0x1 ;  /* 0x00000001ff047424 */ /* 0x002fce00078e00ff */
.L_x_2223:
[----:B------:R-:W1:Y:S04]  /*d090*/  SHFL.DOWN PT, R10, R9, R4, 0x1f ;  /* 0x08001f04090a7589 */ /* 0x000e6800000e0000 */
[----:B------:R-:W2:Y:S04]  /*d0a0*/  SHFL.DOWN PT, R5, R0, R4, 0x1f ;  /* 0x08001f0400057589 */ /* 0x000ea800000e0000 */
[----:B------:R-:W3:Y:S04]  /*d0b0*/  SHFL.DOWN PT, R12, R7, R4, 0x1f ;  /* 0x08001f04070c7589 */ /* 0x000ee800000e0000 */
[----:B------:R-:W4:Y:S04]  /*d0c0*/  SHFL.DOWN PT, R15, R6, R4, 0x1f ;  /* 0x08001f04060f7589 */ /* 0x000f2800000e0000 */
[----:B------:R-:W0:Y:S04]  /*d0d0*/  SHFL.DOWN PT, R14, R11, R4, 0x1f ;  /* 0x08001f040b0e7589 */ /* 0x000e2800000e0000 */
[----:B------:R-:W0:Y:S04]  /*d0e0*/  SHFL.DOWN PT, R19, R18, R4, 0x1f ;  /* 0x08001f0412137589 */ /* 0x000e2800000e0000 */
[----:B------:R-:W0:Y:S01]  /*d0f0*/  SHFL.DOWN PT, R16, R13, R4, 0x1f ;  /* 0x08001f040d107589 */ /* 0x000e2200000e0000 */
[----:B-1----:R-:W-:-:S03]  /*d100*/  LOP3.LUT R9, R9, R10, RZ, 0x3c, !PT ;  /* 0x0000000a09097212 */ /* 0x002fc600078e3cff */
[----:B-----5:R1:W0:Y:S01]  /*d110*/  SHFL.DOWN PT, R21, R8, R4, 0x1f ;  /* 0x08001f0408157589 */ /* 0x02022200000e0000 */
[----:B--2---:R-:W-:Y:S02]  /*d120*/  LOP3.LUT R0, R0, R5, RZ, 0x3c, !PT ;  /* 0x0000000500007212 */ /* 0x004fe400078e3cff */
[----:B---3--:R-:W-:Y:S02]  /*d130*/  LOP3.LUT R7, R7, R12, RZ, 0x3c, !PT ;  /* 0x0000000c07077212 */ /* 0x008fe400078e3cff */
[----:B----4-:R-:W-:Y:S02]  /*d140*/  LOP3.LUT R6, R6, R15, RZ, 0x3c, !PT ;  /* 0x0000000f06067212 */ /* 0x010fe400078e3cff */
[----:B-1----:R-:W-:Y:S02]  /*d150*/  SHF.L.U32 R4, R4, 0x1, RZ ;  /* 0x0000000104047819 */ /* 0x002fe400000006ff */
[----:B0-----:R-:W-:Y:S02]  /*d160*/  LOP3.LUT R11, R11, R14, RZ, 0x3c, !PT ;  /* 0x0000000e0b0b7212 */ /* 0x001fe400078e3cff */
[----:B------:R-:W-:-:S02]  /*d170*/  ISETP.GE.AND P0, PT, R4, R3, PT ;  /* 0x000000030400720c */ /* 0x000fc40003f06270 */
[----:B------:R-:W-:Y:S02]  /*d180*/  LOP3.LUT R18, R18, R19, RZ, 0x3c, !PT ;  /* 0x0000001312127212 */ /* 0x000fe400078e3cff */
[----:B------:R-:W-:Y:S02]  /*d190*/  LOP3.LUT R13, R13, R16, RZ, 0x3c, !PT ;  /* 0x000000100d0d7212 */ /* 0x000fe400078e3cff */
[----:B------:R-:W-:-:S07]  /*d1a0*/  LOP3.LUT R8, R8, R21, RZ, 0x3c, !PT ;  /* 0x0000001508087212 */ /* 0x000fce00078e3cff */
[----:B------:R-:W-:Y:S05]  /*d1b0*/  @!P0 BRA `(.L_x_2223) ;  /* 0xfffffffc00b48947 */ /* 0x000fea000383ffff */
.L_x_2218:
[----:B------:R-:W2:Y:S01]  /*d1c0*/  LDCU UR6, c[0x0][0x564] ;  /* 0x0000ac80ff0677ac */ /* 0x000ea20008000800 */
[----:B-----5:R-:W-:Y:S01]  /*d1d0*/  IMAD.MOV.U32 R25, RZ, RZ, RZ ;  /* 0x000000ffff197224 */ /* 0x020fe200078e00ff */
        /* <DEDUP_REMOVED lines=280> */
.L_x_2224:
[----:B------:R-:W-:Y:S01]  /*e360*/  IMAD.MOV.U32 R24, RZ, RZ, RZ ;  /* 0x000000ffff187224 */ /* 0x000fe200078e00ff */
[----:B------:R-:W-:Y:S06]  /*e370*/  BRA.U !UP0, `(.L_x_2225) ;  /* 0x0000001108487547 */ /* 0x000fec000b800000 */
[----:B------:R-:W2:Y:S01]  /*e380*/  LDCU.64 UR8, c[0x0][0x568] ;  /* 0x0000ad00ff0877ac */ /* 0x000ea20008000a00 */
[----:B-1----:R-:W-:Y:S01]  /*e390*/  IADD3 R5, PT, PT, R83, 0x1, RZ ;  /* 0x0000000153057810 */ /* 0x002fe20007ffe0ff */
[----:B------:R-:W-:Y:S01]  /*e3a0*/  IMAD.MOV.U32 R4, RZ, RZ, RZ ;  /* 0x000000ffff047224 */ /* 0x000fe200078e00ff */
        /* <DEDUP_REMOVED lines=271> */
.L_x_2225:
[----:B-1----:R-:W-:Y:S01]  /*f4a0*/  IMAD.MOV.U32 R23, RZ, RZ, RZ ;  /* 0x000000ffff177224 */ /* 0x002fe200078e00ff */
        /* <DEDUP_REMOVED lines=275> */
.L_x_2226:
        /* <DEDUP_REMOVED lines=276> */
.L_x_2227:
        /* <DEDUP_REMOVED lines=293> */
.L_x_2229:
        /* <DEDUP_REMOVED lines=276> */
.L_x_2230:
        /* <DEDUP_REMOVED lines=276> */
.L_x_2231:
        /* <DEDUP_REMOVED lines=276> */
.L_x_2232:
        /* <DEDUP_REMOVED lines=17> */
[----:B------:R-:W-:Y:S01]  /*15e40*/  IMAD.MOV.U32 R21, RZ, RZ, R9 ;  /* 0x000000ffff157224 */ /* 0x000fe200078e0009 */
[----:B------:R-:W3:Y:S01]  /*15e50*/  LDCU UR5, c[0x0][0x360] ;  /* 0x00006c00ff0577ac */ /* 0x000ee20008000800 */
[----:B------:R-:W-:Y:S02]  /*15e60*/  MOV R20, R0 ;  /* 0x0000000000147202 */ /* 0x000fe40000000f00 */
[----:B------:R-:W-:Y:S02]  /*15e70*/  MOV R19, R11 ;  /* 0x0000000b00137202 */ /* 0x000fe40000000f00 */
[----:B------:R-:W-:Y:S01]  /*15e80*/  MOV R9, R13 ;  /* 0x0000000d00097202 */ /* 0x000fe20000000f00 */
[----:B-1----:R-:W-:-:S05]  /*15e90*/  IMAD R3, R10, UR4, R3 ;  /* 0x000000040a037c24 */ /* 0x002fca000f8e0203 */
[----:B---3--:R-:W-:Y:S01]  /*15ea0*/  @!P0 IMAD R3, R3, UR5, R17 ;  /* 0x0000000503038c24 */ /* 0x008fe2000f8e0211 */
[----:B------:R-:W-:-:S03]  /*15eb0*/  PLOP3.LUT P0, PT, PT, PT, PT, 0x80, 0x8 ;  /* 0x000000000008781c */ /* 0x000fc60003f0f070 */
[----:B--2---:R-:W-:-:S05]  /*15ec0*/  IMAD.WIDE.U32 R14, R3, 0x20, R14 ;  /* 0x00000020030e7825 */ /* 0x004fca00078e000e */
[----:B------:R1:W-:Y:S04]  /*15ed0*/  STG.E.64 desc[UR36][R14.64], R20 ;  /* 0x000000140e007986 */ /* 0x0003e8000c101b24 */
[----:B------:R1:W-:Y:S04]  /*15ee0*/  STG.E.64 desc[UR36][R14.64+0x8], R6 ;  /* 0x000008060e007986 */ /* 0x0003e8000c101b24 */
[----:B------:R1:W-:Y:S04]  /*15ef0*/  STG.E.64 desc[UR36][R14.64+0x10], R18 ;  /* 0x000010120e007986 */ /* 0x0003e8000c101b24 */
[----:B------:R1:W-:Y:S02]  /*15f00*/  STG.E.64 desc[UR36][R14.64+0x18], R8 ;  /* 0x000018080e007986 */ /* 0x0003e4000c101b24 */
.L_x_2234:
[----:B------:R-:W-:Y:S05]  /*15f10*/  BSYNC.RECONVERGENT B0 ;  /* 0x0000000000007941 */ /* 0x000fea0003800200 */
.L_x_2233:
        /* <DEDUP_REMOVED lines=35> */
.L_x_2236:
[----:B------:R-:W-:Y:S05]  /*16150*/  BSYNC.RECONVERGENT B0 ;  /* 0x0000000000007941 */ /* 0x000fea0003800200 */
.L_x_2235:
        /* <DEDUP_REMOVED lines=20> */
[----:B-1----:R-:W-:-:S02]  /*162a0*/  MOV R8, UR10 ;  /* 0x0000000a00087c02 */ /* 0x002fc40008000f00 */
[----:B------:R-:W-:-:S06]  /*162b0*/  MOV R9, UR11 ;  /* 0x0000000b00097c02 */ /* 0x000fcc0008000f00 */
        /* <DEDUP_REMOVED lines=22> */
[----:B------:R-:W-:Y:S01]  /*16420*/  MOV R0, UR10 ;  /* 0x0000000a00007c02 */ /* 0x000fe20008000f00 */
[----:B-1----:R-:W-:-:S02]  /*16430*/  IMAD R31, R10, UR7, RZ ;  /* 0x000000070a1f7c24 */ /* 0x002fc4000f8e02ff */
[----:B--2---:R-:W-:-:S07]  /*16440*/  IMAD R33, R33, UR5, RZ ;  /* 0x0000000521217c24 */ /* 0x004fce000f8e02ff */
.L_x_2241:
[----:B------:R-:W-:-:S05]  /*16450*/  IADD3 R11, PT, PT, R31, R16, RZ ;  /* 0x000000101f0b7210 */ /* 0x000fca0007ffe0ff */
        /* <DEDUP_REMOVED lines=17> */
.L_x_2240:
[----:B------:R-:W-:Y:S05]  /*16570*/  BRA `(.L_x_2239) ;  /* 0x00000000009c7947 */ /* 0x000fea0003800000 */
.L_x_2238:
        /* <DEDUP_REMOVED lines=11> */
[----:B------:R-:W-:Y:S01]  /*16630*/  IMAD.U32 R6, RZ, RZ, UR10 ;  /* 0x0000000aff067e24 */ /* 0x000fe2000f8e00ff */
[----:B------:R-:W-:Y:S01]  /*16640*/  MOV R7, UR11 ;  /* 0x0000000b00077c02 */ /* 0x000fe20008000f00 */
[----:B------:R-:W-:Y:S01]  /*16650*/  IMAD.U32 R19, RZ, RZ, UR11 ;  /* 0x0000000bff137e24 */ /* 0x000fe2000f8e00ff */
[----:B------:R-:W-:Y:S01]  /*16660*/  MOV R18, UR10 ;  /* 0x0000000a00127c02 */ /* 0x000fe20008000f00 */
[----:B------:R-:W-:Y:S01]  /*16670*/  IMAD.MOV.U32 R31, RZ, RZ, R2 ;  /* 0x000000ffff1f7224 */ /* 0x000fe200078e0002 */
[----:B------:R-:W-:Y:S02]  /*16680*/  MOV R0, UR10 ;  /* 0x0000000a00007c02 */ /* 0x000fe40008000f00 */
[----:B------:R-:W3:Y:S01]  /*16690*/  LDC.64 R28, c[0x0][0x780] ;  /* 0x0001e000ff1c7b82 */ /* 0x000ee20000000a00 */
[----:B------:R-:W-:-:S07]  /*166a0*/  MOV R3, UR11 ;  /* 0x0000000b00037c02 */ /* 0x000fce0008000f00 */
[----:B------:R-:W4:Y:S01]  /*166b0*/  LDC R32, c[0x0][0x364] ;  /* 0x0000d900ff207b82 */ /* 0x000f220000000800 */
[----:B-1----:R-:W-:-:S07]  /*166c0*/  IMAD R16, R10, UR5, RZ ;  /* 0x000000050a107c24 */ /* 0x002fce000f8e02ff */
.L_x_2242:
[----:B------:R-:W-:-:S05]  /*166d0*/  IADD3 R10, PT, PT, R16, R31, RZ ;  /* 0x0000001f100a7210 */ /* 0x000fca0007ffe0ff */
        /* <DEDUP_REMOVED lines=17> */
.L_x_2239:
[----:B------:R-:W-:Y:S05]  /*167f0*/  BSYNC.RECONVERGENT B0 ;  /* 0x0000000000007941 */ /* 0x000fea0003800200 */
.L_x_2237:
[----:B------:R-:W1:Y:S01]  /*16800*/  LDCU UR5, c[0x0][0x360] ;  /* 0x00006c00ff0577ac */ /* 0x000e620008000800 */
[----:B------:R-:W-:Y:S01]  /*16810*/  MOV R11, R7 ;  /* 0x00000007000b7202 */ /* 0x000fe20000000f00 */
[----:B------:R-:W-:Y:S01]  /*16820*/  IMAD.MOV.U32 R13, RZ, RZ, R19 ;  /* 0x000000ffff0d7224 */ /* 0x000fe200078e0013 */
[----:B------:R-:W-:Y:S01]  /*16830*/  MOV R12, R18 ;  /* 0x00000012000c7202 */ /* 0x000fe20000000f00 */
[----:B------:R-:W-:Y:S01]  /*16840*/  UIADD3 UR4, UPT, UPT, UR4, 0x10, URZ ;  /* 0x0000001004047890 */ /* 0x000fe2000fffe0ff */
[----:B------:R-:W-:Y:S02]  /*16850*/  MOV R14, R0 ;  /* 0x00000000000e7202 */ /* 0x000fe40000000f00 */
[----:B------:R-:W-:Y:S01]  /*16860*/  MOV R15, R3 ;  /* 0x00000003000f7202 */ /* 0x000fe20000000f00 */
[----:B------:R-:W-:Y:S01]  /*16870*/  ULEA UR8, UR6, UR4, 0x18 ;  /* 0x0000000406087291 */ /* 0x000fe2000f8ec0ff */
[----:B------:R-:W2:Y:S01]  /*16880*/  LDCU UR6, c[0x0][0x364] ;  /* 0x00006c80ff0677ac */ /* 0x000ea20008000800 */
[----:B-1----:R-:W-:-:S05]  /*16890*/  IMAD R10, R2, UR5, R17 ;  /* 0x00000005020a7c24 */ /* 0x002fca000f8e0211 */
[----:B------:R-:W-:Y:S01]  /*168a0*/  LEA R21, R10, UR8, 0x5 ;  /* 0x000000080a157c11 */ /* 0x000fe2000f8e28ff */
[----:B------:R-:W-:-:S04]  /*168b0*/  IMAD.MOV.U32 R10, RZ, RZ, R6 ;  /* 0x000000ffff0a7224 */ /* 0x000fc800078e0006 */
[----:B------:R1:W-:Y:S01]  /*168c0*/  STS.128 [R21+0x10], R12 ;  /* 0x0000100c15007388 */ /* 0x0003e20000000c00 */
[----:B--2---:R-:W-:-:S03]  /*168d0*/  UISETP.GE.U32.AND UP0, UPT, UR6, 0x2, UPT ;  /* 0x000000020600788c */ /* 0x004fc6000bf06070 */
[----:B------:R1:W-:Y:S06]  /*168e0*/  STS.128 [R21], R8 ;  /* 0x0000000815007388 */ /* 0x0003ec0000000c00 */
[----:B------:R-:W-:Y:S05]  /*168f0*/  BRA.U !UP0, `(.L_x_2243) ;  /* 0x0000000108807547 */ /* 0x000fea000b800000 */
[----:B------:R-:W-:-:S05]  /*16900*/  UMOV UR4, UR6 ;  /* 0x0000000600047c82 */ /* 0x000fca0008000000 */
.L_x_2246:
[----:B------:R-:W-:Y:S01]  /*16910*/  USHF.R.U32.HI UR7, URZ, 0x1, UR4 ;  /* 0x00000001ff077899 */ /* 0x000fe20008011604 */
[----:B------:R-:W-:Y:S05]  /*16920*/  BAR.SYNC.DEFER_BLOCKING 0x0 ;  /* 0x0000000000007b1d */ /* 0x000fea0000010000 */
[----:B-1----:R-:W-:Y:S01]  /*16930*/  VIADD R10, R2, UR7 ;  /* 0x00000007020a7c36 */ /* 0x002fe20008000000 */
[----:B------:R-:W-:Y:S04]  /*16940*/  BSSY.RECONVERGENT B0, `(.L_x_2244) ;  /* 0x0000018000007945 */ /* 0x000fe80003800200 */
[----:B------:R-:W-:-:S04]  /*16950*/  ISETP.GE.U32.AND P1, PT, R10, UR6, PT ;  /* 0x000000060a007c0c */ /* 0x000fc8000bf26070 */
[----:B------:R-:W-:-:S13]  /*16960*/  ISETP.GE.U32.OR P1, PT, R2, UR7, P1 ;  /* 0x0000000702007c0c */ /* 0x000fda0008f26470 */
[----:B------:R-:W-:Y:S05]  /*16970*/  @P1 BRA `(.L_x_2245) ;  /* 0x0000000000501947 */ /* 0x000fea0003800000 */
[----:B------:R-:W-:-:S05]  /*16980*/  IMAD R10, R10, UR5, R17 ;  /* 0x000000050a0a7c24 */ /* 0x000fca000f8e0211 */
[----:B------:R-:W-:-:S05]  /*16990*/  LEA R10, R10, UR8, 0x5 ;  /* 0x000000080a0a7c11 */ /* 0x000fca000f8e28ff */
[----:B------:R-:W1:Y:S04]  /*169a0*/  LDS.128 R28, [R10+0x10] ;  /* 0x000010000a1c7984 */ /* 0x000e680000000c00 */
[----:B------:R-:W2:Y:S01]  /*169b0*/  LDS.128 R12, [R10] ;  /* 0x000000000a0c7984 */ /* 0x000ea20000000c00 */
[----:B-1----:R-:W-:Y:S02]  /*169c0*/  LOP3.LUT R18, R28, R18, RZ, 0x3c, !PT ;  /* 0x000000121c127212 */ /* 0x002fe400078e3cff */
[----:B------:R-:W-:Y:S02]  /*169d0*/  LOP3.LUT R3, R31, R3, RZ, 0x3c, !PT ;  /* 0x000000031f037212 */ /* 0x000fe400078e3cff */
[----:B--2---:R-:W-:Y:S02]  /*169e0*/  LOP3.LUT R6, R14, R6, RZ, 0x3c, !PT ;  /* 0x000000060e067212 */ /* 0x004fe400078e3cff */
        /* <DEDUP_REMOVED lines=13> */
.L_x_2245:
[----:B------:R-:W-:Y:S05]  /*16ac0*/  BSYNC.RECONVERGENT B0 ;  /* 0x0000000000007941 */ /* 0x000fea0003800200 */
.L_x_2244:
[----:B------:R-:W-:-:S03]  /*16ad0*/  UISETP.GT.U32.AND UP0, UPT, UR4, 0x3, UPT ;  /* 0x000000030400788c */ /* 0x000fc6000bf04070 */
[----:B------:R-:W-:-:S06]  /*16ae0*/  UMOV UR4, UR7 ;  /* 0x0000000700047c82 */ /* 0x000fcc0008000000 */
[----:B------:R-:W-:Y:S05]  /*16af0*/  BRA.U UP0, `(.L_x_2246) ;  /* 0xfffffffd00847547 */ /* 0x000fea000b83ffff */
.L_x_2243:
        /* <DEDUP_REMOVED lines=17> */
[----:B------:R-:W-:-:S07]  /*16c10*/  MOV R2, UR5 ;  /* 0x0000000500027c02 */ /* 0x000fce0008000f00 */
.L_x_2251:
        /* <DEDUP_REMOVED lines=8> */
[----:B------:R-:W-:-:S05]  /*16ca0*/  IMAD R2, R16, 0x20, R21 ;  /* 0x0000002010027824 */ /* 0x000fca00078e0215 */
        /* <DEDUP_REMOVED lines=18> */
.L_x_2250:
[----:B------:R-:W-:Y:S05]  /*16dd0*/  BSYNC.RECONVERGENT B0 ;  /* 0x0000000000007941 */ /* 0x000fea0003800200 */
.L_x_2249:
[----:B------:R-:W-:Y:S01]  /*16de0*/  MOV R2, R16 ;  /* 0x0000001000027202 */ /* 0x000fe20000000f00 */
[----:B------:R-:W-:Y:S06]  /*16df0*/  @P2 BRA `(.L_x_2251) ;  /* 0xfffffffc00882947 */ /* 0x000fec000383ffff */
.L_x_2248:
[----:B------:R-:W-:Y:S01]  /*16e00*/  BAR.SYNC.DEFER_BLOCKING 0x0 ;  /* 0x0000000000007b1d */ /* 0x000fe20000010000 */
[----:B------:R-:W-:-:S09]  /*16e10*/  UISETP.GE.U32.AND UP0, UPT, UR4, 0x2, UPT ;  /* 0x000000020400788c */ /* 0x000fd2000bf06070 */
[----:B------:R-:W-:Y:S05]  /*16e20*/  BRA.U !UP0, `(.L_x_2247) ;  /* 0x0000000108507547 */ /* 0x000fea000b800000 */
[----:B------:R-:W-:-:S07]  /*16e30*/  HFMA2 R2, -RZ, RZ, 0, 5.9604644775390625e-08 ;  /* 0x00000001ff027431 */ /* 0x000fce00000001ff */
.L_x_2252:
[----:B-12---:R-:W1:Y:S04]  /*16e40*/  SHFL.DOWN PT, R10, R9, R2, 0x1f ;  /* 0x08001f02090a7589 */ /* 0x006e6800000e0000 */
        /* <DEDUP_REMOVED lines=10> */
[----:B----4-:R-:W-:Y:S01]  /*16ef0*/  LOP3.LUT R6, R6, R13, RZ, 0x3c, !PT ;  /* 0x0000000d06067212 */ /* 0x010fe200078e3cff */
[----:B-1----:R-:W-:Y:S01]  /*16f00*/  IMAD.SHL.U32 R2, R2, 0x2, RZ ;  /* 0x0000000202027824 */ /* 0x002fe200078e00ff */
[----:B-----5:R-:W-:-:S04]  /*16f10*/  LOP3.LUT R19, R19, R14, RZ, 0x3c, !PT ;  /* 0x0000000e13137212 */ /* 0x020fc800078e3cff */
[----:B------:R-:W-:Y:S02]  /*16f20*/  ISETP.GE.AND P1, PT, R2, UR4, PT ;  /* 0x0000000402007c0c */ /* 0x000fe4000bf26270 */
[----:B0-----:R-:W-:Y:S02]  /*16f30*/  LOP3.LUT R18, R18, R15, RZ, 0x3c, !PT ;  /* 0x0000000f12127212 */ /* 0x001fe400078e3cff */
[----:B------:R-:W-:Y:S02]  /*16f40*/  LOP3.LUT R3, R3, R16, RZ, 0x3c, !PT ;  /* 0x0000001003037212 */ /* 0x000fe400078e3cff */
[----:B------:R-:W-:-:S07]  /*16f50*/  LOP3.LUT R0, R0, R17, RZ, 0x3c, !PT ;  /* 0x0000001100007212 */ /* 0x000fce00078e3cff */
[----:B------:R-:W-:Y:S05]  /*16f60*/  @!P1 BRA `(.L_x_2252) ;  /* 0xfffffffc00b49947 */ /* 0x000fea000383ffff */
.L_x_2247:
        /* <DEDUP_REMOVED lines=11> */
[----:B------:R-:W-:-:S02]  /*17020*/  IADD3.X R31, PT, PT, RZ, UR5, RZ, P4, !PT ;  /* 0x00000005ff1f7c10 */ /* 0x000fc4000a7fe4ff */
[----:B------:R-:W-:Y:S02]  /*17030*/  IADD3 R26, P2, PT, R23, UR4, RZ ;  /* 0x00000004171a7c10 */ /* 0x000fe4000ff5e0ff */
[----:B------:R-:W-:Y:S01]  /*17040*/  IADD3.X R29, PT, PT, RZ, UR5, RZ, P3, !PT ;  /* 0x00000005ff1d7c10 */ /* 0x000fe20009ffe4ff */
[----:B------:R-:W3:Y:S01]  /*17050*/  @P0 LDG.E.64 R4, desc[UR36][R30.64] ;  /* 0x000000241e040981 */ /* 0x000ee2000c1e1b00 */
[----:B-12---:R-:W-:Y:S01]  /*17060*/  IADD3.X R21, PT, PT, RZ, UR5, RZ, P1, !PT ;  /* 0x00000005ff157c10 */ /* 0x006fe20008ffe4ff */
[----:B------:R-:W-:Y:S02]  /*17070*/  IMAD.X R27, RZ, RZ, UR5, P2 ;  /* 0x00000005ff1b7e24 */ /* 0x000fe400090e06ff */
[----:B------:R-:W2:Y:S04]  /*17080*/  @P0 LDG.E.64 R10, desc[UR36][R28.64] ;  /* 0x000000241c0a0981 */ /* 0x000ea8000c1e1b00 */
[----:B------:R-:W4:Y:S04]  /*17090*/  @P0 LDG.E.64 R14, desc[UR36][R20.64] ;  /* 0x00000024140e0981 */ /* 0x000f28000c1e1b00 */
[----:B------:R-:W5:Y:S01]  /*170a0*/  @P0 LDG.E.64 R12, desc[UR36][R26.64] ;  /* 0x000000241a0c0981 */ /* 0x000f62000c1e1b00 */
[----:B------:R-:W1:Y:S02]  /*170b0*/  LDCU.U8 UR4, c[0x0][0x799] ;  /* 0x0000f320ff0477ac */ /* 0x000e640008000000 */
[----:B-1----:R-:W-:-:S02]  /*170c0*/  ISETP.NE.AND P1, PT, RZ, UR4, PT ;  /* 0x00000004ff007c0c */ /* 0x002fc4000bf25270 */
[----:B---3--:R-:W-:Y:S02]  /*170d0*/  @P0 LOP3.LUT R9, R9, R5, RZ, 0x3c, !PT ;  /* 0x0000000509090212 */ /* 0x008fe400078e3cff */
[----:B------:R-:W-:Y:S02]  /*170e0*/  @P0 LOP3.LUT R8, R8, R4, RZ, 0x3c, !PT ;  /* 0x0000000408080212 */ /* 0x000fe400078e3cff */
[----:B--2---:R-:W-:Y:S02]  /*170f0*/  @P0 LOP3.LUT R6, R6, R10, RZ, 0x3c, !PT ;  /* 0x0000000a06060212 */ /* 0x004fe400078e3cff */
[----:B------:R-:W-:Y:S02]  /*17100*/  @P0 LOP3.LUT R7, R7, R11, RZ, 0x3c, !PT ;  /* 0x0000000b07070212 */ /* 0x000fe400078e3cff */
[----:B----4-:R-:W-:Y:S01]  /*17110*/  @P0 LOP3.LUT R0, R0, R14, RZ, 0x3c, !PT ;  /* 0x0000000e00000212 */ /* 0x010fe200078e3cff */
[----:B------:R-:W-:Y:S01]  /*17120*/  IMAD.MOV.U32 R17, RZ, RZ, R9 ;  /* 0x000000ffff117224 */ /* 0x000fe200078e0009 */
[----:B------:R-:W-:-:S02]  /*17130*/  @P0 LOP3.LUT R3, R3, R15, RZ, 0x3c, !PT ;  /* 0x0000000f03030212 */ /* 0x000fc400078e3cff */
[----:B------:R-:W-:Y:S02]  /*17140*/  MOV R16, R8 ;  /* 0x0000000800107202 */ /* 0x000fe40000000f00 */
        /* <DEDUP_REMOVED lines=30> */
.L_x_2255:
        /* <DEDUP_REMOVED lines=19> */
.L_x_2256:
[----:B------:R-:W-:Y:S05]  /*17460*/  BRA `(.L_x_2257) ;  /* 0x0000000000047947 */ /* 0x000fea0003800000 */
.L_x_2254:
[----:B------:R2:W-:Y:S02]  /*17470*/  STG.E.64 desc[UR36][R30.64], R16 ;  /* 0x000000101e007986 */ /* 0x0005e4000c101b24 */
.L_x_2257:
        /* <DEDUP_REMOVED lines=23> */
.L_x_2259:
        /* <DEDUP_REMOVED lines=19> */
.L_x_2260:
[----:B------:R-:W-:Y:S05]  /*17720*/  BRA `(.L_x_2261) ;  /* 0x00000000000c7947 */ /* 0x000fea0003800000 */
.L_x_2258:
[----:B------:R-:W-:-:S04]  /*17730*/  IADD3 R2, P0, PT, R23, UR6, RZ ;  /* 0x0000000617027c10 */ /* 0x000fc8000ff1e0ff */
[----:B------:R-:W-:-:S05]  /*17740*/  IADD3.X R3, PT, PT, RZ, UR7, RZ, P0, !PT ;  /* 0x00000007ff037c10 */ /* 0x000fca00087fe4ff */
[----:B------:R4:W-:Y:S04]  /*17750*/  STG.E.64 desc[UR36][R2.64], R18 ;  /* 0x0000001202007986 */ /* 0x0009e8000c101b24 */
.L_x_2261:
[----:B------:R-:W5:Y:S02]  /*17760*/  LDCU.64 UR4, c[0x0][0x768] ;  /* 0x0000ed00ff0477ac */ /* 0x000f640008000a00 */
[----:B-----5:R-:W-:-:S05]  /*17770*/  IADD3 R22, P0, PT, R22, UR4, RZ ;  /* 0x0000000416167c10 */ /* 0x020fca000ff1e0ff */
[----:B------:R-:W-:-:S05]  /*17780*/  IMAD.X R23, RZ, RZ, UR5, P0 ;  /* 0x00000005ff177e24 */ /* 0x000fca00080e06ff */
[----:B------:R-:W-:Y:S01]  /*17790*/  STG.E.64 desc[UR36][R22.64], R34 ;  /* 0x0000002216007986 */ /* 0x000fe2000c101b24 */
[----:B------:R-:W-:Y:S05]  /*177a0*/  EXIT ;  /* 0x000000000000794d */ /* 0x000fea0003800000 */
.L_x_2253:
        /* <DEDUP_REMOVED lines=17> */
.L_x_2262:
[----:B------:R-:W-:Y:S01]  /*178c0*/  MOV R16, R8 ;  /* 0x0000000800107202 */ /* 0x000fe20000000f00 */
[----:B------:R-:W-:Y:S01]  /*178d0*/  IMAD.MOV.U32 R26, RZ, RZ, R6 ;  /* 0x000000ffff1a7224 */ /* 0x000fe200078e0006 */
        /* <DEDUP_REMOVED lines=10> */
[----:B-12---:R-:W-:Y:S01]  /*17980*/  HFMA2 R8, -RZ, RZ, 0, 4.4763088226318359375e-05 ;  /* 0x000002efff087431 */ /* 0x006fe200000001ff */
[----:B------:R-:W-:Y:S01]  /*17990*/  MOV R12, 0x1 ;  /* 0x00000001000c7802 */ /* 0x000fe20000000f00 */
[----:B------:R1:W2:Y:S01]  /*179a0*/  LDC.64 R14, c[0x4][R2] ;  /* 0x01000000020e7b82 */ /* 0x0002a20000000a00 */
[----:B------:R-:W4:Y:S01]  /*179b0*/  LDCU.64 UR6, c[0x4][0x7b8] ;  /* 0x0100f700ff0677ac */ /* 0x000f220008000a00 */
[----:B------:R-:W-:Y:S01]  /*179c0*/  IMAD.MOV.U32 R13, RZ, RZ, RZ ;  /* 0x000000ffff0d7224 */ /* 0x000fe200078e00ff */
[----:B------:R-:W5:Y:S01]  /*179d0*/  LDCU.64 UR8, c[0x4][0x558] ;  /* 0x0100ab00ff0877ac */ /* 0x000f620008000a00 */
[----:B---3--:R-:W-:Y:S02]  /*179e0*/  MOV R4, UR4 ;  /* 0x0000000400047c02 */ /* 0x008fe40008000f00 */
[----:B------:R-:W-:Y:S01]  /*179f0*/  MOV R5, UR5 ;  /* 0x0000000500057c02 */ /* 0x000fe20008000f00 */
[----:B----4-:R-:W-:Y:S01]  /*17a00*/  IMAD.U32 R6, RZ, RZ, UR6 ;  /* 0x00000006ff067e24 */ /* 0x010fe2000f8e00ff */
[----:B------:R-:W-:-:S02]  /*17a10*/  MOV R7, UR7 ;  /* 0x0000000700077c02 */ /* 0x000fc40008000f00 */
[----:B-----5:R-:W-:Y:S01]  /*17a20*/  MOV R10, UR8 ;  /* 0x00000008000a7c02 */ /* 0x020fe20008000f00 */
[----:B-1----:R-:W-:-:S07]  /*17a30*/  IMAD.U32 R11, RZ, RZ, UR9 ;  /* 0x00000009ff0b7e24 */ /* 0x002fce000f8e00ff */
[----:B------:R-:W-:-:S07]  /*17a40*/  LEPC R20, `(.L_x_2265) ;  /* 0x000000001014794e */ /* 0x000fce0000000000 */
[----:B0-2---:R-:W-:Y:S05]  /*17a50*/  CALL.ABS.NOINC R14 ;  /* 0x000000000e007343 */ /* 0x005fea0003c00000 */
.L_x_2265:
        /* <DEDUP_REMOVED lines=19> */
.L_x_2266:
[----:B------:R-:W-:Y:S05]  /*17b90*/  BRA `(.L_x_2267) ;  /* 0x0000000000107947 */ /* 0x000fea0003800000 */
.L_x_2264:
[----:B------:R-:W3:Y:S02]  /*17ba0*/  LDCU.64 UR4, c[0x0][0x768] ;  /* 0x0000ed00ff0477ac */ /* 0x000ee40008000a00 */
[----:B---3--:R-:W-:-:S04]  /*17bb0*/  IADD3 R2, P0, PT, R25, UR4, RZ ;  /* 0x0000000419027c10 */ /* 0x008fc8000ff1e0ff */
[----:B------:R-:W-:-:S05]  /*17bc0*/  IADD3.X R3, PT, PT, RZ, UR5, RZ, P0, !PT ;  /* 0x00000005ff037c10 */ /* 0x000fca00087fe4ff */
[----:B------:R3:W-:Y:S04]  /*17bd0*/  STG.E.64 desc[UR36][R2.64], R16 ;  /* 0x0000001002007986 */ /* 0x0007e8000c101b24 */
.L_x_2267:
[----:B------:R-:W4:Y:S01]  /*17be0*/  LDCU.64 UR6, c[0x0][0x768] ;  /* 0x0000ed00ff0677ac */ /* 0x000f220008000a00 */
[----:B------:R-:W5:Y:S01]  /*17bf0*/  LDCU UR4, c[0x0][0x79c] ;  /* 0x0000f380ff0477ac */ /* 0x000f620008000800 */
[----:B----4-:R-:W-:Y:S01]  /*17c00*/  IADD3 R24, P0, PT, R24, UR6, RZ ;  /* 0x0000000618187c10 */ /* 0x010fe2000ff1e0ff */
[----:B-----5:R-:W-:-:S04]  /*17c10*/  UISETP.NE.AND UP0, UPT, UR4, 0x1, UPT ;  /* 0x000000010400788c */ /* 0x020fc8000bf05270 */
[----:B------:R-:W-:-:S05]  /*17c20*/  IMAD.X R25, RZ, RZ, UR7, P0 ;  /* 0x00000007ff197e24 */ /* 0x000fca00080e06ff */
[----:B------:R4:W-:Y:S01]  /*17c30*/  STG.E.64 desc[UR36][R24.64], R26 ;  /* 0x0000001a18007986 */ /* 0x0009e2000c101b24 */
[----:B------:R-:W-:Y:S05]  /*17c40*/  BRA.U !UP0, `(.L_x_2268) ;  /* 0x0000000108907547 */ /* 0x000fea000b800000 */
[----:B---3--:R-:W-:Y:S01]  /*17c50*/  MOV R2, 0x0 ;  /* 0x0000000000027802 */ /* 0x008fe20000000f00 */
[----:B------:R-:W3:Y:S01]  /*17c60*/  LDCU.64 UR4, c[0x4][0x7c8] ;  /* 0x0100f900ff0477ac */ /* 0x000ee20008000a00 */
[----:B-12---:R-:W-:Y:S01]  /*17c70*/  HFMA2 R8, -RZ, RZ, 0, 4.4763088226318359375e-05 ;  /* 0x000002efff087431 */ /* 0x006fe200000001ff */
[----:B------:R-:W-:Y:S01]  /*17c80*/  MOV R12, 0x1 ;  /* 0x00000001000c7802 */ /* 0x000fe20000000f00 */
[----:B------:R1:W2:Y:S01]  /*17c90*/  LDC.64 R14, c[0x4][R2] ;  /* 0x01000000020e7b82 */ /* 0x0002a20000000a00 */
[----:B------:R-:W5:Y:S01]  /*17ca0*/  LDCU.64 UR6, c[0x4][0x7b8] ;  /* 0x0100f700ff0677ac */ /* 0x000f620008000a00 */
[----:B------:R-:W-:Y:S01]  /*17cb0*/  IMAD.MOV.U32 R13, RZ, RZ, RZ ;  /* 0x000000ffff0d7224 */ /* 0x000fe200078e00ff */
[----:B------:R-:W0:Y:S01]  /*17cc0*/  LDCU.64 UR8, c[0x4][0x558] ;  /* 0x0100ab00ff0877ac */ /* 0x000e220008000a00 */
[----:B---3--:R-:W-:Y:S02]  /*17cd0*/  MOV R4, UR4 ;  /* 0x0000000400047c02 */ /* 0x008fe40008000f00 */
[----:B------:R-:W-:Y:S01]  /*17ce0*/  MOV R5, UR5 ;  /* 0x0000000500057c02 */ /* 0x000fe20008000f00 */
[----:B-----5:R-:W-:Y:S01]  /*17cf0*/  IMAD.U32 R6, RZ, RZ, UR6 ;  /* 0x00000006ff067e24 */ /* 0x020fe2000f8e00ff */
[----:B------:R-:W-:-:S02]  /*17d00*/  MOV R7, UR7 ;  /* 0x0000000700077c02 */ /* 0x000fc40008000f00 */
[----:B0-----:R-:W-:Y:S01]  /*17d10*/  MOV R10, UR8 ;  /* 0x00000008000a7c02 */ /* 0x001fe20008000f00 */
[----:B-1----:R-:W-:-:S07]  /*17d20*/  IMAD.U32 R11, RZ, RZ, UR9 ;  /* 0x00000009ff0b7e24 */ /* 0x002fce000f8e00ff */
[----:B------:R-:W-:-:S07]  /*17d30*/  LEPC R20, `(.L_x_2269) ;  /* 0x000000001014794e */ /* 0x000fce0000000000 */
[----:B--2-4-:R-:W-:Y:S05]  /*17d40*/  CALL.ABS.NOINC R14 ;  /* 0x000000000e007343 */ /* 0x014fea0003c00000 */
.L_x_2269:
        /* <DEDUP_REMOVED lines=19> */
.L_x_2270:
[----:B------:R-:W-:Y:S05]  /*17e80*/  BRA `(.L_x_2271) ;  /* 0x00000000000c7947 */ /* 0x000fea0003800000 */
.L_x_2268:
[----:B---3--:R-:W-:-:S04]  /*17e90*/  IADD3 R2, P0, PT, R23, UR6, RZ ;  /* 0x0000000617027c10 */ /* 0x008fc8000ff1e0ff */
[----:B------:R-:W-:-:S05]  /*17ea0*/  IADD3.X R3, PT, PT, RZ, UR7, RZ, P0, !PT ;  /* 0x00000007ff037c10 */ /* 0x000fca00087fe4ff */
[----:B------:R3:W-:Y:S04]  /*17eb0*/  STG.E.64 desc[UR36][R2.64], R18 ;  /* 0x0000001202007986 */ /* 0x0007e8000c101b24 */
.L_x_2271:
[----:B------:R-:W5:Y:S02]  /*17ec0*/  LDCU.64 UR4, c[0x0][0x768] ;  /* 0x0000ed00ff0477ac */ /* 0x000f640008000a00 */
[----:B-----5:R-:W-:-:S05]  /*17ed0*/  IADD3 R22, P0, PT, R22, UR4, RZ ;  /* 0x0000000416167c10 */ /* 0x020fca000ff1e0ff */
[----:B------:R-:W-:-:S05]  /*17ee0*/  IMAD.X R23, RZ, RZ, UR5, P0 ;  /* 0x00000005ff177e24 */ /* 0x000fca00080e06ff */
[----:B------:R-:W-:Y:S01]  /*17ef0*/  STG.E.64 desc[UR36][R22.64], R28 ;  /* 0x0000001c16007986 */ /* 0x000fe2000c101b24 */
[----:B------:R-:W-:Y:S05]  /*17f00*/  EXIT ;  /* 0x000000000000794d */ /* 0x000fea0003800000 */
.L_x_2263:
[----:B------:R-:W-:Y:S04]  /*17f10*/  STG.E.64 desc[UR36][R4.64], R16 ;  /* 0x0000001004007986 */ /* 0x000fe8000c101b24 */
[----:B------:R-:W-:Y:S04]  /*17f20*/  STG.E.64 desc[UR36][R4.64+0x8], R26 ;  /* 0x0000081a04007986 */ /* 0x000fe8000c101b24 */
[----:B------:R-:W-:Y:S04]  /*17f30*/  STG.E.64 desc[UR36][R4.64+0x10], R18 ;  /* 0x0000101204007986 */ /* 0x000fe8000c101b24 */
[----:B------:R-:W-:Y:S01]  /*17f40*/  STG.E.64 desc[UR36][R4.64+0x18], R28 ;  /* 0x0000181c04007986 */ /* 0x000fe2000c101b24 */
[----:B------:R-:W-:Y:S05]  /*17f50*/  EXIT ;  /* 0x000000000000794d */ /* 0x000fea0003800000 */
.L_x_2228:
        /* <DEDUP_REMOVED lines=20> */
[----:B------:R-:W-:Y:S01]  /*180a0*/  IADD3 R20, P1, PT, R22, UR4, RZ ;  /* 0x0000000416147c10 */ /* 0x000fe2000ff3e0ff */
[----:B------:R-:W-:Y:S01]  /*180b0*/  IMAD.X R27, RZ, RZ, UR5, P2 ;  /* 0x00000005ff1b7e24 */ /* 0x000fe200090e06ff */
[----:B------:R-:W-:-:S02]  /*180c0*/  IADD3.X R31, PT, PT, RZ, UR5, RZ, P4, !PT ;  /* 0x00000005ff1f7c10 */ /* 0x000fc4000a7fe4ff */
[----:B------:R-:W-:Y:S02]  /*180d0*/  IADD3.X R29, PT, PT, RZ, UR5, RZ, P3, !PT ;  /* 0x00000005ff1d7c10 */ /* 0x000fe40009ffe4ff */
[----:B------:R-:W-:Y:S01]  /*180e0*/  IADD3.X R21, PT, PT, RZ, UR5, RZ, P1, !PT ;  /* 0x00000005ff157c10 */ /* 0x000fe20008ffe4ff */
        /* <DEDUP_REMOVED lines=11> */
[----:B------:R-:W-:-:S02]  /*181a0*/  MOV R34, R6 ;  /* 0x0000000600227202 */ /* 0x000fc40000000f00 */
[----:B-----5:R-:W-:Y:S01]  /*181b0*/  @P0 LOP3.LUT R8, R8, R16, RZ, 0x3c, !PT ;  /* 0x0000001008080212 */ /* 0x020fe200078e3cff */
[----:B------:R-:W-:Y:S01]  /*181c0*/  IMAD.MOV.U32 R19, RZ, RZ, R11 ;  /* 0x000000ffff137224 */ /* 0x000fe200078e000b */
[----:B------:R-:W-:Y:S01]  /*181d0*/  @P0 LOP3.LUT R13, R13, R17, RZ, 0x3c, !PT ;  /* 0x000000110d0d0212 */ /* 0x000fe200078e3cff */
[----:B------:R-:W-:Y:S01]  /*181e0*/  IMAD.MOV.U32 R17, RZ, RZ, R9 ;  /* 0x000000ffff117224 */ /* 0x000fe200078e0009 */
[----:B------:R-:W-:Y:S02]  /*181f0*/  MOV R16, R0 ;  /* 0x0000000000107202 */ /* 0x000fe40000000f00 */
[----:B------:R-:W-:Y:S02]  /*18200*/  MOV R35, R7 ;  /* 0x0000000700237202 */ /* 0x000fe40000000f00 */
[----:B------:R-:W-:Y:S01]  /*18210*/  @P0 LOP3.LUT R18, R18, R14, RZ, 0x3c, !PT ;  /* 0x0000000e12120212 */ /* 0x000fe200078e3cff */
[----:B------:R1:W-:Y:S01]  /*18220*/  @!P1 STG.E.64 desc[UR36][R30.64], R16 ;  /* 0x000000101e009986 */ /* 0x0003e2000c101b24 */
[----:B------:R-:W-:-:S02]  /*18230*/  MOV R32, R8 ;  /* 0x0000000800207202 */ /* 0x000fc40000000f00 */
[----:B------:R-:W-:Y:S01]  /*18240*/  MOV R33, R13 ;  /* 0x0000000d00217202 */ /* 0x000fe20000000f00 */
        /* <DEDUP_REMOVED lines=21> */
[----:B-1----:R-:W-:-:S07]  /*183a0*/  LEPC R20, `(.L_x_2274) ;  /* 0x000000001014794e */ /* 0x002fce0000000000 */
[----:B----4-:R-:W-:Y:S05]  /*183b0*/  CALL.ABS.NOINC R14 ;  /* 0x000000000e007343 */ /* 0x010fea0003c00000 */
.L_x_2274:
        /* <DEDUP_REMOVED lines=19> */
.L_x_2275:
[----:B------:R-:W-:Y:S05]  /*184f0*/  BRA `(.L_x_2276) ;  /* 0x0000000000047947 */ /* 0x000fea0003800000 */
.L_x_2273:
[----:B------:R2:W-:Y:S02]  /*18500*/  STG.E.64 desc[UR36][R30.64], R16 ;  /* 0x000000101e007986 */ /* 0x0005e4000c101b24 */
.L_x_2276:
        /* <DEDUP_REMOVED lines=9> */
[----:B------:R-:W-:Y:S02]  /*185a0*/  HFMA2 R8, -RZ, RZ, 0, 4.4763088226318359375e-05 ;  /* 0x000002efff087431 */ /* 0x000fe400000001ff */
[----:B------:R-:W-:Y:S01]  /*185b0*/  IMAD.MOV.U32 R12, RZ, RZ, 0x1 ;  /* 0x00000001ff0c7424 */ /* 0x000fe200078e00ff */
[----:B------:R0:W0:Y:S01]  /*185c0*/  LDC.64 R14, c[0x4][R2] ;  /* 0x01000000020e7b82 */ /* 0x0000220000000a00 */
[----:B------:R-:W5:Y:S01]  /*185d0*/  LDCU.64 UR6, c[0x4][0x7b8] ;  /* 0x0100f700ff0677ac */ /* 0x000f620008000a00 */
[----:B------:R-:W-:Y:S01]  /*185e0*/  MOV R13, RZ ;  /* 0x000000ff000d7202 */ /* 0x000fe20000000f00 */
[----:B------:R-:W1:Y:S01]  /*185f0*/  LDCU.64 UR8, c[0x4][0x558] ;  /* 0x0100ab00ff0877ac */ /* 0x000e620008000a00 */
[----:B----4-:R-:W-:Y:S01]  /*18600*/  MOV R4, UR4 ;  /* 0x0000000400047c02 */ /* 0x010fe20008000f00 */
[----:B------:R-:W-:Y:S01]  /*18610*/  IMAD.U32 R5, RZ, RZ, UR5 ;  /* 0x00000005ff057e24 */ /* 0x000fe2000f8e00ff */
[----:B-----5:R-:W-:-:S02]  /*18620*/  MOV R6, UR6 ;  /* 0x0000000600067c02 */ /* 0x020fc40008000f00 */
[----:B------:R-:W-:Y:S01]  /*18630*/  MOV R7, UR7 ;  /* 0x0000000700077c02 */ /* 0x000fe20008000f00 */
[----:B-1----:R-:W-:Y:S01]  /*18640*/  IMAD.U32 R10, RZ, RZ, UR8 ;  /* 0x00000008ff0a7e24 */ /* 0x002fe2000f8e00ff */
[----:B------:R-:W-:-:S07]  /*18650*/  MOV R11, UR9 ;  /* 0x00000009000b7c02 */ /* 0x000fce0008000f00 */
[----:B------:R-:W-:-:S07]  /*18660*/  LEPC R20, `(.L_x_2278) ;  /* 0x000000001014794e */ /* 0x000fce0000000000 */
[----:B0-23--:R-:W-:Y:S05]  /*18670*/  CALL.ABS.NOINC R14 ;  /* 0x000000000e007343 */ /* 0x00dfea0003c00000 */
.L_x_2278:
        /* <DEDUP_REMOVED lines=19> */
.L_x_2279:
[----:B------:R-:W-:Y:S05]  /*187b0*/  BRA `(.L_x_2280) ;  /* 0x00000000000c7947 */ /* 0x000fea0003800000 */
.L_x_2277:
[----:B------:R-:W-:-:S05]  /*187c0*/  IADD3 R2, P0, PT, R23, UR6, RZ ;  /* 0x0000000617027c10 */ /* 0x000fca000ff1e0ff */
[----:B------:R-:W-:-:S05]  /*187d0*/  IMAD.X R3, RZ, RZ, UR7, P0 ;  /* 0x00000007ff037e24 */ /* 0x000fca00080e06ff */
[----:B------:R4:W-:Y:S03]  /*187e0*/  STG.E.64 desc[UR36][R2.64], R18 ;  /* 0x0000001202007986 */ /* 0x0009e6000c101b24 */
.L_x_2280:
[----:B------:R-:W5:Y:S02]  /*187f0*/  LDCU.64 UR4, c[0x0][0x768] ;  /* 0x0000ed00ff0477ac */ /* 0x000f640008000a00 */
[----:B-----5:R-:W-:-:S04]  /*18800*/  IADD3 R22, P0, PT, R22, UR4, RZ ;  /* 0x0000000416167c10 */ /* 0x020fc8000ff1e0ff */
[----:B------:R-:W-:-:S05]  /*18810*/  IADD3.X R23, PT, PT, RZ, UR5, RZ, P0, !PT ;  /* 0x00000005ff177c10 */ /* 0x000fca00087fe4ff */
[----:B------:R-:W-:Y:S01]  /*18820*/  STG.E.64 desc[UR36][R22.64], R32 ;  /* 0x0000002016007986 */ /* 0x000fe2000c101b24 */
[----:B------:R-:W-:Y:S05]  /*18830*/  EXIT ;  /* 0x000000000000794d */ /* 0x000fea0003800000 */
.L_x_2272:
        /* <DEDUP_REMOVED lines=17> */
.L_x_2281:
[----:B------:R-:W-:Y:S01]  /*18950*/  MOV R16, R0 ;  /* 0x0000000000107202 */ /* 0x000fe20000000f00 */
        /* <DEDUP_REMOVED lines=26> */
.L_x_2284:
        /* <DEDUP_REMOVED lines=19> */
.L_x_2285:
[----:B------:R-:W-:Y:S05]  /*18c30*/  BRA `(.L_x_2286) ;  /* 0x0000000000107947 */ /* 0x000fea0003800000 */
.L_x_2283:
[----:B------:R-:W1:Y:S02]  /*18c40*/  LDCU.64 UR4, c[0x0][0x768] ;  /* 0x0000ed00ff0477ac */ /* 0x000e640008000a00 */
[----:B-1----:R-:W-:-:S04]  /*18c50*/  IADD3 R2, P0, PT, R25, UR4, RZ ;  /* 0x0000000419027c10 */ /* 0x002fc8000ff1e0ff */
[----:B------:R-:W-:-:S05]  /*18c60*/  IADD3.X R3, PT, PT, RZ, UR5, RZ, P0, !PT ;  /* 0x00000005ff037c10 */ /* 0x000fca00087fe4ff */
[----:B------:R1:W-:Y:S04]  /*18c70*/  STG.E.64 desc[UR36][R2.64], R16 ;  /* 0x0000001002007986 */ /* 0x0003e8000c101b24 */
.L_x_2286:
        /* <DEDUP_REMOVED lines=23> */
.L_x_2288:
        /* <DEDUP_REMOVED lines=19> */
.L_x_2289:
[----:B------:R-:W-:Y:S05]  /*18f20*/  BRA `(.L_x_2290) ;  /* 0x00000000000c7947 */ /* 0x000fea0003800000 */
.L_x_2287:
[----:B-1----:R-:W-:-:S04]  /*18f30*/  IADD3 R2, P0, PT, R23, UR6, RZ ;  /* 0x0000000617027c10 */ /* 0x002fc8000ff1e0ff */
[----:B------:R-:W-:-:S05]  /*18f40*/  IADD3.X R3, PT, PT, RZ, UR7, RZ, P0, !PT ;  /* 0x00000007ff037c10 */ /* 0x000fca00087fe4ff */
[----:B------:R1:W-:Y:S04]  /*18f50*/  STG.E.64 desc[UR36][R2.64], R18 ;  /* 0x0000001202007986 */ /* 0x0003e8000c101b24 */
.L_x_2290:
[----:B------:R-:W3:Y:S02]  /*18f60*/  LDCU.64 UR4, c[0x0][0x768] ;  /* 0x0000ed00ff0477ac */ /* 0x000ee40008000a00 */
[----:B---3--:R-:W-:-:S04]  /*18f70*/  IADD3 R22, P0, PT, R22, UR4, RZ ;  /* 0x0000000416167c10 */ /* 0x008fc8000ff1e0ff */
[----:B------:R-:W-:-:S05]  /*18f80*/  IADD3.X R23, PT, PT, RZ, UR5, RZ, P0, !PT ;  /* 0x00000005ff177c10 */ /* 0x000fca00087fe4ff */
[----:B------:R-:W-:Y:S01]  /*18f90*/  STG.E.64 desc[UR36][R22.64], R26 ;  /* 0x0000001a16007986 */ /* 0x000fe2000c101b24 */
[----:B------:R-:W-:Y:S05]  /*18fa0*/  EXIT ;  /* 0x000000000000794d */ /* 0x000fea0003800000 */
.L_x_2282:
[----:B------:R-:W-:Y:S04]  /*18fb0*/  STG.E.64 desc[UR36][R4.64], R16 ;  /* 0x0000001004007986 */ /* 0x000fe8000c101b24 */
[----:B------:R-:W-:Y:S04]  /*18fc0*/  STG.E.64 desc[UR36][R4.64+0x8], R28 ;  /* 0x0000081c04007986 */ /* 0x000fe8000c101b24 */
[----:B------:R-:W-:Y:S04]  /*18fd0*/  STG.E.64 desc[UR36][R4.64+0x10], R18 ;  /* 0x0000101204007986 */ /* 0x000fe8000c101b24 */
[----:B------:R-:W-:Y:S01]  /*18fe0*/  STG.E.64 desc[UR36][R4.64+0x18], R26 ;  /* 0x0000181a04007986 */ /* 0x000fe2000c101b24 */
[----:B------:R-:W-:Y:S05]  /*18ff0*/  EXIT ;  /* 0x000000000000794d */ /* 0x000fea0003800000 */
.L_x_2291:
        /* <DEDUP_REMOVED lines=16> */
.L_x_9974:


//--------------------- .text._ZN2at6native13reduce_kernelILi512ELi1ENS0_8ReduceOpIiNS0_14func_wrapper_tImZNS0_15xor_sum_functorIivEclERNS_14TensorIteratorEEUlmmE_EEjmLi4ELi4EEEEEvT1_ --------------------------
	.section	.text._ZN2at6native13reduce_kernelILi512ELi1ENS0_8ReduceOpIiNS0_14func_wrapper_tImZNS0_15xor_sum_functorIivEclERNS_14TensorIteratorEEUlmmE_EEjmLi4ELi4EEEEEvT1_,"ax",@progbits
	.align	128
        .global         _ZN2at6native13reduce_kernelILi512ELi1ENS0_8ReduceOpIiNS0_14func_wrapper_tImZNS0_15xor_sum_functorIivEclERNS_14TensorIteratorEEUlmmE_EEjmLi4ELi4EEEEEvT1_
        .type           _ZN2at6native13reduce_kernelILi512ELi1ENS0_8ReduceOpIiNS0_14func_wrapper_tImZNS0_15xor_sum_functorIivEclERNS_14TensorIteratorEEUlmmE_EEjmLi4ELi4EEEEEvT1_,@function
        .size           _ZN2at6native13reduce_kernelILi512ELi1ENS0_8ReduceOpIiNS0_14func_wrapper_tImZNS0_15xor_sum_functorIivEclERNS_14TensorIteratorEEUlmmE_EEjmLi4ELi4EEEEEvT1_,(.L_x_9975 - _ZN2at6native13reduce_kernelILi512ELi1ENS0_8ReduceOpIiNS0_14func_wrapper_tImZNS0_15xor_sum_functorIivEclERNS_14TensorIteratorEEUlmmE_EEjmLi4ELi4EEEEEvT1_)
        .other          _ZN2at6native13reduce_kernelILi512ELi1ENS0_8ReduceOpIiNS0_14func_wrapper_tImZNS0_15xor_sum_functorIivEclERNS_14TensorIteratorEEUlmmE_EEjmLi4ELi4EEEEEvT1_,@"STO_CUDA_ENTRY STV_DEFAULT"
_ZN2at6native13reduce_kernelILi512ELi1ENS0_8ReduceOpIiNS0_14func_wrapper_tImZNS0_15xor_sum_functorIivEclERNS_14TensorIteratorEEUlmmE_EEjmLi4ELi4EEEEEvT1_:
.text._ZN2at6native13reduce_kernelILi512ELi1ENS0_8ReduceOpIiNS0_14func_wrapper_tImZNS0_15xor_sum_functorIivEclERNS_14TensorIteratorEEUlmmE_EEjmLi4ELi4EEEEEvT1_:
        /* <DEDUP_REMOVED lines=296> */
.L_x_2292:
        /* <DEDUP_REMOVED lines=47> */
[----:B--2---:R-:W-:Y:S02]  /*1570*/  SHF.R.S32.HI R8, RZ, 0x1f, R6 ;  /* 0x0000001fff087819 */ /* 0x004fe40000011406 */
[----:B0-----:R-:W-:-:S02]  /*1580*/  LOP3.LUT R9, R6, UR4, RZ, 0x3c, !PT ;  /* 0x0000000406097c12 */ /* 0x001fc4000f8e3cff */
[----:B------:R-:W-:-:S07]  /*1590*/  LOP3.LUT R8, R8, UR5, RZ, 0x3c, !PT ;  /* 0x0000000508087c12 */ /* 0x000fce000f8e3cff */
.L_x_2299:
[----:B------:R-:W-:Y:S05]  /*15a0*/  BSYNC.RECONVERGENT B2 ;  /* 0x0000000000027941 */ /* 0x000fea0003800200 */
.L_x_2298:
[----:B------:R-:W-:Y:S02]  /*15b0*/  IADD3 R2, P0, PT, R2, 0x10, RZ ;  /* 0x0000001002027810 */ /* 0x000fe40007f1e0ff */
[----:B------:R-:W-:-:S03]  /*15c0*/  IADD3 R10, PT, PT, R19, -0x4, R26 ;  /* 0xfffffffc130a7810 */ /* 0x000fc60007ffe01a */
[----:B------:R-:W-:-:S08]  /*15d0*/  IMAD.X R3, RZ, RZ, R3, P0 ;  /* 0x000000ffff037224 */ /* 0x000fd000000e0603 */
.L_x_2297:
[----:B------:R-:W-:Y:S05]  /*15e0*/  BSYNC.RECONVERGENT B1 ;  /* 0x0000000000017941 */ /* 0x000fea0003800200 */
.L_x_2296:
        /* <DEDUP_REMOVED lines=13> */
.L_x_2302:
[C---:B------:R-:W-:Y:S01]  /*16c0*/  IMAD.WIDE.U32 R4, R23.reuse, 0x10, R2 ;  /* 0x0000001017047825 */ /* 0x040fe200078e0002 */
[----:B------:R-:W0:Y:S05]  /*16d0*/  LDCU UR4, c[0x0][0x39c] ;  /* 0x00007380ff0477ac */ /* 0x000e2a0008000800 */
[----:B------:R-:W2:Y:S01]  /*16e0*/  LDG.E.128 R4, desc[UR36][R4.64] ;  /* 0x0000002404047981 */ /* 0x000ea2000c1e1d00 */
[----:B0-----:R-:W-:-:S04]  /*16f0*/  IADD3 R23, PT, PT, R23, UR4, RZ ;  /* 0x0000000417177c10 */ /* 0x001fc8000fffe0ff */
[----:B------:R-:W-:-:S04]  /*1700*/  LEA R19, R23, 0x3, 0x2 ;  /* 0x0000000317137811 */ /* 0x000fc800078e10ff */
[----:B------:R-:W-:Y:S02]  /*1710*/  ISETP.GE.U32.AND P1, PT, R19, R10, PT ;  /* 0x0000000a1300720c */ /* 0x000fe40003f26070 */
[----:B--2---:R-:W-:Y:S02]  /*1720*/  LOP3.LUT R9, R9, R4, RZ, 0x3c, !PT ;  /* 0x0000000409097212 */ /* 0x004fe400078e3cff */
[----:B------:R-:W-:Y:S02]  /*1730*/  SHF.R.S32.HI R21, RZ, 0x1f, R4 ;  /* 0x0000001fff157819 */ /* 0x000fe40000011404 */
        /* <DEDUP_REMOVED lines=11> */
.L_x_2301:
[----:B------:R-:W-:Y:S05]  /*17f0*/  BSYNC.RECONVERGENT B1 ;  /* 0x0000000000017941 */ /* 0x000fea0003800200 */
.L_x_2300:
        /* <DEDUP_REMOVED lines=8> */
[----:B--2---:R-:W-:Y:S02]  /*1880*/  SHF.R.S32.HI R5, RZ, 0x1f, R2 ;  /* 0x0000001fff057819 */ /* 0x004fe40000011402 */
[----:B------:R-:W-:Y:S02]  /*1890*/  LOP3.LUT R9, R9, R2, RZ, 0x3c, !PT ;  /* 0x0000000209097212 */ /* 0x000fe400078e3cff */
[----:B------:R-:W-:-:S07]  /*18a0*/  LOP3.LUT R8, R8, R5, RZ, 0x3c, !PT ;  /* 0x0000000508087212 */ /* 0x000fce00078e3cff */
.L_x_2304:
[----:B------:R-:W-:Y:S05]  /*18b0*/  BSYNC.RECONVERGENT B1 ;  /* 0x0000000000017941 */ /* 0x000fea0003800200 */
.L_x_2303:
[----:B------:R-:W-:Y:S02]  /*18c0*/  LOP3.LUT R9, R11, R14, R9, 0x96, !PT ;  /* 0x0000000e0b097212 */ /* 0x000fe400078e9609 */
[----:B------:R-:W-:Y:S02]  /*18d0*/  LOP3.LUT R8, R15, R18, R8, 0x96, !PT ;  /* 0x000000120f087212 */ /* 0x000fe400078e9608 */
[----:B------:R-:W-:Y:S02]  /*18e0*/  LOP3.LUT R12, R12, R9, RZ, 0x3c, !PT ;  /* 0x000000090c0c7212 */ /* 0x000fe400078e3cff */
[----:B------:R-:W-:Y:S01]  /*18f0*/  LOP3.LUT R13, R13, R8, RZ, 0x3c, !PT ;  /* 0x000000080d0d7212 */ /* 0x000fe200078e3cff */
[----:B------:R-:W-:Y:S06]  /*1900*/  BRA `(.L_x_2294) ;  /* 0x00000098001c7947 */ /* 0x000fec0003800000 */
.L_x_2295:
        /* <DEDUP_REMOVED lines=11> */
[----:B------:R-:W-:Y:S02]  /*19c0*/  ISETP.GE.U32.AND P0, PT, R5, R26, PT ;  /* 0x0000001a0500720c */ /* 0x000fe40003f06070 */
[-C--:B-1----:R-:W-:Y:S01]  /*19d0*/  MOV R12, R13.reuse ;  /* 0x0000000d000c7202 */ /* 0x082fe20000000f00 */
[----:B------:R-:W-:Y:S01]  /*19e0*/  IMAD.MOV.U32 R14, RZ, RZ, R13 ;  /* 0x000000ffff0e7224 */ /* 0x000fe200078e000d */
[----:B------:R-:W-:Y:S01]  /*19f0*/  MOV R15, R13 ;  /* 0x0000000d000f7202 */ /* 0x000fe20000000f00 */
[--C-:B--2---:R-:W-:Y:S01]  /*1a00*/  IMAD.MOV.U32 R18, RZ, RZ, R19.reuse ;  /* 0x000000ffff127224 */ /* 0x104fe200078e0013 */
        /* <DEDUP_REMOVED lines=8> */
.L_x_2309:
[C---:B------:R-:W-:Y:S01]  /*1a90*/  IADD3 R7, PT, PT, R23.reuse, R0, RZ ;  /* 0x0000000017077210 */ /* 0x040fe20007ffe0ff */
[----:B------:R-:W-:-:S04]  /*1aa0*/  IMAD.WIDE.U32 R4, R23, 0x4, R2 ;  /* 0x0000000417047825 */ /* 0x000fc800078e0002 */
[C---:B------:R-:W-:Y:S02]  /*1ab0*/  IMAD.IADD R9, R7.reuse, 0x1, R0 ;  /* 0x0000000107097824 */ /* 0x040fe400078e0200 */
[--C-:B------:R-:W-:Y:S01]  /*1ac0*/  IMAD.WIDE.U32 R6, R7, 0x4, R2.reuse ;  /* 0x0000000407067825 */ /* 0x100fe200078e0002 */
[----:B------:R-:W2:Y:S02]  /*1ad0*/  LDG.E R4, desc[UR36][R4.64] ;  /* 0x0000002404047981 */ /* 0x000ea4000c1e1900 */
[C---:B------:R-:W-:Y:S01]  /*1ae0*/  IADD3 R25, PT, PT, R9.reuse, R0, RZ ;  /* 0x0000000009197210 */ /* 0x040fe20007ffe0ff */
[--C-:B------:R-:W-:Y:S02]  /*1af0*/  IMAD.WIDE.U32 R8, R9, 0x4, R2.reuse ;  /* 0x0000000409087825 */ /* 0x100fe400078e0002 */
[----:B------:R-:W3:Y:S02]  /*1b00*/  LDG.E R7, desc[UR36][R6.64] ;  /* 0x0000002406077981 */ /* 0x000ee4000c1e1900 */
[----:B------:R-:W-:-:S06]  /*1b10*/  IMAD.WIDE.U32 R10, R25, 0x4, R2 ;  /* 0x00000004190a7825 */ /* 0x000fcc00078e0002 */
[----:B------:R-:W4:Y:S04]  /*1b20*/  LDG.E R11, desc[UR36][R10.64] ;  /* 0x000000240a0b7981 */ /* 0x000f28000c1e1900 */
[----:B------:R-:W5:Y:S01]  /*1b30*/  LDG.E R6, desc[UR36][R8.64] ;  /* 0x0000002408067981 */ /* 0x000f62000c1e1900 */
[----:B------:R-:W-:-:S04]  /*1b40*/  IMAD.IADD R23, R25, 0x1, R0 ;  /* 0x0000000119177824 */ /* 0x000fc800078e0200 */
[----:B------:R-:W-:-:S05]  /*1b50*/  IMAD R25, R0, 0x3, R23 ;  /* 0x0000000300197824 */ /* 0x000fca00078e0217 */
[----:B------:R-:W-:Y:S02]  /*1b60*/  ISETP.GE.U32.AND P0, PT, R25, R26, PT ;  /* 0x0000001a1900720c */ /* 0x000fe40003f06070 */
[----:B--2---:R-:W-:Y:S02]  /*1b70*/  SHF.R.S32.HI R22, RZ, 0x1f, R4 ;  /* 0x0000001fff167819 */ /* 0x004fe40000011404 */
[----:B---3--:R-:W-:Y:S02]  /*1b80*/  SHF.R.S32.HI R25, RZ, 0x1f, R7 ;  /* 0x0000001fff197819 */ /* 0x008fe40000011407 */
[----:B------:R-:W-:Y:S02]  /*1b90*/  LOP3.LUT R21, R21, R22, RZ, 0x3c, !PT ;  /* 0x0000001615157212 */ /* 0x000fe400078e3cff */
[----:B------:R-:W-:Y:S02]  /*1ba0*/  LOP3.LUT R20, R20, R25, RZ, 0x3c, !PT ;  /* 0x0000001914147212 */ /* 0x000fe400078e3cff */
[----:B----4-:R-:W-:-:S02]  /*1bb0*/  SHF.R.S32.HI R27, RZ, 0x1f, R11 ;  /* 0x0000001fff1b7819 */ /* 0x010fc4000001140b */
[----:B-----5:R-:W-:Y:S02]  /*1bc0*/  SHF.R.S32.HI R24, RZ, 0x1f, R6 ;  /* 0x0000001fff187819 */ /* 0x020fe40000011406 */
        /* <DEDUP_REMOVED lines=8> */
.L_x_2308:
[----:B------:R-:W-:Y:S01]  /*1c50*/  IMAD.MOV.U32 R9, RZ, RZ, R7 ;  /* 0x000000ffff097224 */ /* 0x000fe200078e0007 */
[----:B------:R-:W-:Y:S02]  /*1c60*/  MOV R8, R4 ;  /* 0x0000000400087202 */ /* 0x000fe40000000f00 */
[----:B------:R-:W-:-:S07]  /*1c70*/  MOV R7, R11 ;  /* 0x0000000b00077202 */ /* 0x000fce0000000f00 */
.L_x_2307:
[----:B------:R-:W-:Y:S05]  /*1c80*/  BSYNC.RECONVERGENT B1 ;  /* 0x0000000000017941 */ /* 0x000fea0003800200 */
.L_x_2306:
        /* <DEDUP_REMOVED lines=19> */
.L_x_2311:
[----:B------:R-:W-:Y:S05]  /*1dc0*/  BSYNC.RECONVERGENT B1 ;  /* 0x0000000000017941 */ /* 0x000fea0003800200 */
.L_x_2310:
[----:B------:R-:W-:Y:S04]  /*1dd0*/  BSSY.RECONVERGENT B1, `(.L_x_2312) ;  /* 0x0000016000017945 */ /* 0x000fe80003800200 */
[----:B------:R-:W-:Y:S05]  /*1de0*/  @P0 BRA `(.L_x_2313) ;  /* 0x0000000000500947 */ /* 0x000fea0003800000 */
[----:B0-----:R-:W-:Y:S02]  /*1df0*/  IADD3 R5, PT, PT, R23, R0, RZ ;  /* 0x0000000017057210 */ /* 0x001fe40007ffe0ff */
[----:B-----5:R-:W-:Y:S02]  /*1e00*/  SHF.R.S32.HI R2, RZ, 0x1f, R8 ;  /* 0x0000001fff027819 */ /* 0x020fe40000011408 */
[----:B------:R-:W-:Y:S02]  /*1e10*/  ISETP.GE.U32.AND P0, PT, R5, R26, PT ;  /* 0x0000001a0500720c */ /* 0x000fe40003f06070 */
[----:B------:R-:W-:Y:S02]  /*1e20*/  LOP3.LUT R15, R15, R8, RZ, 0x3c, !PT ;  /* 0x000000080f0f7212 */ /* 0x000fe400078e3cff */
[----:B------:R-:W-:-:S09]  /*1e30*/  LOP3.LUT R21, R21, R2, RZ, 0x3c, !PT ;  /* 0x0000000215157212 */ /* 0x000fd200078e3cff */
[----:B------:R-:W-:Y:S05]  /*1e40*/  @P0 BRA `(.L_x_2313) ;  /* 0x0000000000380947 */ /* 0x000fea0003800000 */
[----:B------:R-:W-:Y:S01]  /*1e50*/  IMAD.IADD R5, R5, 0x1, R0 ;  /* 0x0000000105057824 */ /* 0x000fe200078e0200 */
[----:B------:R-:W-:Y:S02]  /*1e60*/  SHF.R.S32.HI R3, RZ, 0x1f, R9 ;  /* 0x0000001fff037819 */ /* 0x000fe40000011409 */
[----:B------:R-:W-:Y:S02]  /*1e70*/  LOP3.LUT R14, R14, R9, RZ, 0x3c, !PT ;  /* 0x000000090e0e7212 */ /* 0x000fe400078e3cff */
[----:B------:R-:W-:Y:S02]  /*1e80*/  ISETP.GE.U32.AND P0, PT, R5, R26, PT ;  /* 0x0000001a0500720c */ /* 0x000fe40003f06070 */
[----:B------:R-:W-:-:S11]  /*1e90*/  LOP3.LUT R20, R20, R3, RZ, 0x3c, !PT ;  /* 0x0000000314147212 */ /* 0x000fd600078e3cff */
[----:B------:R-:W-:Y:S05]  /*1ea0*/  @P0 BRA `(.L_x_2313) ;  /* 0x0000000000200947 */ /* 0x000fea0003800000 */
[----:B------:R-:W-:Y:S02]  /*1eb0*/  IADD3 R3, PT, PT, R5, R0, RZ ;  /* 0x0000000005037210 */ /* 0x000fe40007ffe0ff */
[----:B------:R-:W-:Y:S02]  /*1ec0*/  SHF.R.S32.HI R0, RZ, 0x1f, R6 ;  /* 0x0000001fff007819 */ /* 0x000fe40000011406 */
[----:B------:R-:W-:Y:S02]  /*1ed0*/  ISETP.GE.U32.AND P0, PT, R3, R26, PT ;  /* 0x0000001a0300720c */ /* 0x000fe40003f06070 */
[----:B------:R-:W-:Y:S02]  /*1ee0*/  LOP3.LUT R13, R13, R6, RZ, 0x3c, !PT ;  /* 0x000000060d0d7212 */ /* 0x000fe400078e3cff */
[----:B------:R-:W-:-:S09]  /*1ef0*/  LOP3.LUT R19, R19, R0, RZ, 0x3c, !PT ;  /* 0x0000000013137212 */ /* 0x000fd200078e3cff */
[----:B------:R-:W-:Y:S02]  /*1f00*/  @!P0 SHF.R.S32.HI R3, RZ, 0x1f, R7 ;  /* 0x0000001fff038819 */ /* 0x000fe40000011407 */
[----:B------:R-:W-:Y:S02]  /*1f10*/  @!P0 LOP3.LUT R12, R12, R7, RZ, 0x3c, !PT ;  /* 0x000000070c0c8212 */ /* 0x000fe400078e3cff */
[----:B------:R-:W-:-:S07]  /*1f20*/  @!P0 LOP3.LUT R18, R18, R3, RZ, 0x3c, !PT ;  /* 0x0000000312128212 */ /* 0x000fce00078e3cff */
.L_x_2313:
[----:B------:R-:W-:Y:S05]  /*1f30*/  BSYNC.RECONVERGENT B1 ;  /* 0x0000000000017941 */ /* 0x000fea0003800200 */
.L_x_2312:
[----:B------:R-:W-:Y:S02]  /*1f40*/  LOP3.LUT R13, R13, R14, R15, 0x96, !PT ;  /* 0x0000000e0d0d7212 */ /* 0x000fe400078e960f */
[----:B------:R-:W-:Y:S02]  /*1f50*/  LOP3.LUT R19, R19, R20, R21, 0x96, !PT ;  /* 0x0000001413137212 */ /* 0x000fe400078e9615 */
[----:B------:R-:W-:Y:S02]  /*1f60*/  LOP3.LUT R12, R12, R13, RZ, 0x3c, !PT ;  /* 0x0000000d0c0c7212 */ /* 0x000fe400078e3cff */
[----:B------:R-:W-:Y:S01]  /*1f70*/  LOP3.LUT R13, R18, R19, RZ, 0x3c, !PT ;  /* 0x00000013120d7212 */ /* 0x000fe200078e3cff */
[----:B------:R-:W-:Y:S06]  /*1f80*/  BRA `(.L_x_2294) ;  /* 0x00000090007c7947 */ /* 0x000fec0003800000 */
.L_x_2305:
        /* <DEDUP_REMOVED lines=20> */
.L_x_2318:
[----:B------:R-:W-:Y:S02]  /*20d0*/  IMAD.IADD R7, R23, 0x1, R12 ;  /* 0x0000000117077824 */ /* 0x000fe400078e020c */
[----:B------:R-:W-:-:S03]  /*20e0*/  IMAD R5, R0, R23, RZ ;  /* 0x0000001700057224 */ /* 0x000fc600078e02ff */
[----:B------:R-:W-:Y:S01]  /*20f0*/  IADD3 R9, PT, PT, R7, R12, RZ ;  /* 0x0000000c07097210 */ /* 0x000fe20007ffe0ff */
[----:B------:R-:W-:Y:S02]  /*2100*/  IMAD R7, R0, R7, RZ ;  /* 0x0000000700077224 */ /* 0x000fe400078e02ff */
[----:B------:R-:W-:-:S04]  /*2110*/  IMAD.WIDE.U32 R4, R5, 0x4, R2 ;  /* 0x0000000405047825 */ /* 0x000fc800078e0002 */
[----:B------:R-:W-:Y:S02]  /*2120*/  IMAD.IADD R25, R9, 0x1, R12 ;  /* 0x0000000109197824 */ /* 0x000fe400078e020c */
[C---:B------:R-:W-:Y:S01]  /*2130*/  IMAD R9, R0.reuse, R9, RZ ;  /* 0x0000000900097224 */ /* 0x040fe200078e02ff */
[----:B------:R-:W2:Y:S01]  /*2140*/  LDG.E R5, desc[UR36][R4.64] ;  /* 0x0000002404057981 */ /* 0x000ea2000c1e1900 */
[----:B------:R-:W-:Y:S02]  /*2150*/  IMAD R11, R0, R25, RZ ;  /* 0x00000019000b7224 */ /* 0x000fe400078e02ff */
[----:B------:R-:W-:-:S04]  /*2160*/  IMAD.WIDE.U32 R6, R7, 0x4, R2 ;  /* 0x0000000407067825 */ /* 0x000fc800078e0002 */
[--C-:B------:R-:W-:Y:S02]  /*2170*/  IMAD.WIDE.U32 R8, R9, 0x4, R2.reuse ;  /* 0x0000000409087825 */ /* 0x100fe400078e0002 */
[----:B------:R-:W3:Y:S02]  /*2180*/  LDG.E R6, desc[UR36][R6.64] ;  /* 0x0000002406067981 */ /* 0x000ee4000c1e1900 */
[----:B------:R-:W-:Y:S02]  /*2190*/  IMAD.WIDE.U32 R10, R11, 0x4, R2 ;  /* 0x000000040b0a7825 */ /* 0x000fe400078e0002 */
[----:B------:R-:W4:Y:S04]  /*21a0*/  LDG.E R9, desc[UR36][R8.64] ;  /* 0x0000002408097981 */ /* 0x000f28000c1e1900 */
[----:B------:R-:W5:Y:S01]  /*21b0*/  LDG.E R10, desc[UR36][R10.64] ;  /* 0x000000240a0a7981 */ /* 0x000f62000c1e1900 */
[----:B------:R-:W-:-:S05]  /*21c0*/  IADD3 R23, PT, PT, R25, R12, RZ ;  /* 0x0000000c19177210 */ /* 0x000fca0007ffe0ff */
[----:B------:R-:W-:-:S05]  /*21d0*/  IMAD R25, R12, 0x3, R23 ;  /* 0x000000030c197824 */ /* 0x000fca00078e0217 */
[----:B------:R-:W-:Y:S02]  /*21e0*/  ISETP.GE.U32.AND P0, PT, R25, R26, PT ;  /* 0x0000001a1900720c */ /* 0x000fe40003f06070 */
[----:B--2---:R-:W-:Y:S02]  /*21f0*/  SHF.R.S32.HI R25, RZ, 0x1f, R5 ;  /* 0x0000001fff197819 */ /* 0x004fe40000011405 */
[----:B------:R-:W-:Y:S02]  /*2200*/  LOP3.LUT R18, R18, R5, RZ, 0x3c, !PT ;  /* 0x0000000512127212 */ /* 0x000fe400078e3cff */
[----:B------:R-:W-:Y:S02]  /*2210*/  LOP3.LUT R22, R22, R25, RZ, 0x3c, !PT ;  /* 0x0000001916167212 */ /* 0x000fe400078e3cff */
[----:B---3--:R-:W-:Y:S02]  /*2220*/  SHF.R.S32.HI R24, RZ, 0x1f, R6 ;  /* 0x0000001fff187819 */ /* 0x008fe40000011406 */
        /* <DEDUP_REMOVED lines=10> */
.L_x_2317:
[----:B------:R-:W-:Y:S01]  /*22d0*/  MOV R8, R6 ;  /* 0x0000000600087202 */ /* 0x000fe20000000f00 */
[----:B------:R-:W-:Y:S02]  /*22e0*/  IMAD.MOV.U32 R7, RZ, RZ, R5 ;  /* 0x000000ffff077224 */ /* 0x000fe400078e0005 */
[----:B------:R-:W-:-:S07]  /*22f0*/  IMAD.MOV.U32 R6, RZ, RZ, R10 ;  /* 0x000000ffff067224 */ /* 0x000fce00078e000a */
.L_x_2316:
[----:B------:R-:W-:Y:S05]  /*2300*/  BSYNC.RECONVERGENT B1 ;  /* 0x0000000000017941 */ /* 0x000fea0003800200 */
.L_x_2315:
[----:B------:R-:W-:Y:S01]  /*2310*/  ISETP.GE.U32.AND P0, PT, R23, R26, PT ;  /* 0x0000001a1700720c */ /* 0x000fe20003f06070 */
[----:B------:R-:W-:-:S12]  /*2320*/  BSSY.RECONVERGENT B1, `(.L_x_2319) ;  /* 0x0000016000017945 */ /* 0x000fd80003800200 */
[----:B------:R-:W-:Y:S05]  /*2330*/  @P0 BRA `(.L_x_2320) ;  /* 0x0000000000500947 */ /* 0x000fea0003800000 */
[----:B------:R-:W-:-:S04]  /*2340*/  IMAD R5, R0, R23, RZ ;  /* 0x0000001700057224 */ /* 0x000fc800078e02ff */
[----:B------:R-:W-:-:S05]  /*2350*/  IMAD.WIDE.U32 R4, R5, 0x4, R2 ;  /* 0x0000000405047825 */ /* 0x000fca00078e0002 */
[----:B------:R0:W5:Y:S01]  /*2360*/  LDG.E R7, desc[UR36][R4.64] ;  /* 0x0000002404077981 */ /* 0x000162000c1e1900 */
[----:B------:R-:W-:-:S04]  /*2370*/  IADD3 R11, PT, PT, R23, R12, RZ ;  /* 0x0000000c170b7210 */ /* 0x000fc80007ffe0ff */
[----:B------:R-:W-:-:S13]  /*2380*/  ISETP.GE.U32.AND P1, PT, R11, R26, PT ;  /* 0x0000001a0b00720c */ /* 0x000fda0003f26070 */
[----:B0-----:R-:W-:Y:S05]  /*2390*/  @P1 BRA `(.L_x_2320) ;  /* 0x0000000000381947 */ /* 0x001fea0003800000 */
[----:B------:R-:W-:-:S04]  /*23a0*/  IMAD R5, R0, R11, RZ ;  /* 0x0000000b00057224 */ /* 0x000fc800078e02ff */
[----:B------:R-:W-:-:S05]  /*23b0*/  IMAD.WIDE.U32 R4, R5, 0x4, R2 ;  /* 0x0000000405047825 */ /* 0x000fca00078e0002 */
[----:B------:R0:W5:Y:S01]  /*23c0*/  LDG.E R8, desc[UR36][R4.64] ;  /* 0x0000002404087981 */ /* 0x000162000c1e1900 */
[----:B------:R-:W-:-:S05]  /*23d0*/  IMAD.IADD R11, R11, 0x1, R12 ;  /* 0x000000010b0b7824 */ /* 0x000fca00078e020c */
[----:B------:R-:W-:-:S13]  /*23e0*/  ISETP.GE.U32.AND P1, PT, R11, R26, PT ;  /* 0x0000001a0b00720c */ /* 0x000fda0003f26070 */
[----:B0-----:R-:W-:Y:S05]  /*23f0*/  @P1 BRA `(.L_x_2320) ;  /* 0x0000000000201947 */ /* 0x001fea0003800000 */
[----:B------:R-:W-:Y:S01]  /*2400*/  IADD3 R9, PT, PT, R11, R12, RZ ;  /* 0x0000000c0b097210 */ /* 0x000fe20007ffe0ff */
[----:B------:R-:W-:-:S03]  /*2410*/  IMAD R5, R0, R11, RZ ;  /* 0x0000000b00057224 */ /* 0x000fc600078e02ff */
[----:B------:R-:W-:Y:S01]  /*2420*/  ISETP.GE.U32.AND P1, PT, R9, R26, PT ;  /* 0x0000001a0900720c */ /* 0x000fe20003f26070 */
[----:B------:R-:W-:-:S12]  /*2430*/  IMAD.WIDE.U32 R4, R5, 0x4, R2 ;  /* 0x0000000405047825 */ /* 0x000fd800078e0002 */
[----:B------:R-:W-:-:S04]  /*2440*/  @!P1 IMAD R9, R0, R9, RZ ;  /* 0x0000000900099224 */ /* 0x000fc800078e02ff */
[----:B------:R-:W-:Y:S02]  /*2450*/  @!P1 IMAD.WIDE.U32 R2, R9, 0x4, R2 ;  /* 0x0000000409029825 */ /* 0x000fe400078e0002 */
[----:B------:R0:W5:Y:S04]  /*2460*/  LDG.E R9, desc[UR36][R4.64] ;  /* 0x0000002404097981 */ /* 0x000168000c1e1900 */
[----:B------:R0:W5:Y:S02]  /*2470*/  @!P1 LDG.E R6, desc[UR36][R2.64] ;  /* 0x0000002402069981 */ /* 0x000164000c1e1900 */
.L_x_2320:
[----:B------:R-:W-:Y:S05]  /*2480*/  BSYNC.RECONVERGENT B1 ;  /* 0x0000000000017941 */ /* 0x000fea0003800200 */
.L_x_2319:
[----:B------:R-:W-:Y:S04]  /*2490*/  BSSY.RECONVERGENT B1, `(.L_x_2321) ;  /* 0x0000016000017945 */ /* 0x000fe80003800200 */
[----:B------:R-:W-:Y:S05]  /*24a0*/  @P0 BRA `(.L_x_2322) ;  /* 0x0000000000500947 */ /* 0x000fea0003800000 */
[----:B------:R-:W-:Y:S01]  /*24b0*/  IMAD.IADD R23, R23, 0x1, R12 ;  /* 0x0000000117177824 */ /* 0x000fe200078e020c */
[----:B0----5:R-:W-:Y:S02]  /*24c0*/  SHF.R.S32.HI R3, RZ, 0x1f, R7 ;  /* 0x0000001fff037819 */ /* 0x021fe40000011407 */
        /* <DEDUP_REMOVED lines=9> */
[----:B------:R-:W-:Y:S05]  /*2560*/  @P0 BRA `(.L_x_2322) ;  /* 0x0000000000200947 */ /* 0x000fea0003800000 */
[----:B------:R-:W-:Y:S01]  /*2570*/  IMAD.IADD R3, R3, 0x1, R12 ;  /* 0x0000000103037824 */ /* 0x000fe200078e020c */
[----:B------:R-:W-:-:S04]  /*2580*/  LOP3.LUT R14, R14, R9, RZ, 0x3c, !PT ;  /* 0x000000090e0e7212 */ /* 0x000fc800078e3cff */
[----:B------:R-:W-:Y:S02]  /*2590*/  ISETP.GE.U32.AND P0, PT, R3, R26, PT ;  /* 0x0000001a0300720c */ /* 0x000fe40003f06070 */
[----:B------:R-:W-:-:S04]  /*25a0*/  SHF.R.S32.HI R3, RZ, 0x1f, R9 ;  /* 0x0000001fff037819 */ /* 0x000fc80000011409 */
[----:B------:R-:W-:-:S07]  /*25b0*/  LOP3.LUT R20, R20, R3, RZ, 0x3c, !PT ;  /* 0x0000000314147212 */ /* 0x000fce00078e3cff */
[----:B------:R-:W-:Y:S02]  /*25c0*/  @!P0 SHF.R.S32.HI R0, RZ, 0x1f, R6 ;  /* 0x0000001fff008819 */ /* 0x000fe40000011406 */
[----:B------:R-:W-:Y:S02]  /*25d0*/  @!P0 LOP3.LUT R13, R13, R6, RZ, 0x3c, !PT ;  /* 0x000000060d0d8212 */ /* 0x000fe400078e3cff */
[----:B------:R-:W-:-:S07]  /*25e0*/  @!P0 LOP3.LUT R19, R19, R0, RZ, 0x3c, !PT ;  /* 0x0000000013138212 */ /* 0x000fce00078e3cff */
.L_x_2322:
[----:B------:R-:W-:Y:S05]  /*25f0*/  BSYNC.RECONVERGENT B1 ;  /* 0x0000000000017941 */ /* 0x000fea0003800200 */
.L_x_2321:
[----:B------:R-:W-:Y:S02]  /*2600*/  LOP3.LUT R12, R14, R15, R18, 0x96, !PT ;  /* 0x0000000f0e0c7212 */ /* 0x000fe400078e9612 */
[----:B------:R-:W-:Y:S02]  /*2610*/  LOP3.LUT R20, R20, R21, R22, 0x96, !PT ;  /* 0x0000001514147212 */ /* 0x000fe400078e9616 */
[----:B------:R-:W-:Y:S02]  /*2620*/  LOP3.LUT R12, R13, R12, RZ, 0x3c, !PT ;  /* 0x0000000c0d0c7212 */ /* 0x000fe400078e3cff */
[----:B------:R-:W-:Y:S01]  /*2630*/  LOP3.LUT R13, R19, R20, RZ, 0x3c, !PT ;  /* 0x00000014130d7212 */ /* 0x000fe200078e3cff */
[----:B------:R-:W-:Y:S06]  /*2640*/  BRA `(.L_x_2294) ;  /* 0x0000008800cc7947 */ /* 0x000fec0003800000 */
.L_x_2314:
        /* <DEDUP_REMOVED lines=8> */
[----:B------:R-:W-:Y:S01]  /*26d0*/  IMAD.MOV.U32 R23, RZ, RZ, R21 ;  /* 0x000000ffff177224 */ /* 0x000fe200078e0015 */
[----:B------:R-:W-:Y:S02]  /*26e0*/  MOV R22, R21 ;  /* 0x0000001500167202 */ /* 0x000fe40000000f00 */
[----:B------:R-:W-:Y:S01]  /*26f0*/  ISETP.GE.U32.AND P0, PT, R5, R26, PT ;  /* 0x0000001a0500720c */ /* 0x000fe20003f06070 */
[--C-:B--2---:R-:W-:Y:S01]  /*2700*/  IMAD.MOV.U32 R20, RZ, RZ, R9.reuse ;  /* 0x000000ffff147224 */ /* 0x104fe200078e0009 */
[----:B------:R-:W-:Y:S01]  /*2710*/  MOV R11, R9 ;  /* 0x00000009000b7202 */ /* 0x000fe20000000f00 */
[----:B------:R-:W-:-:S10]  /*2720*/  IMAD.MOV.U32 R10, RZ, RZ, R9 ;  /* 0x000000ffff0a7224 */ /* 0x000fd400078e0009 */
[----:B------:R-:W-:Y:S05]  /*2730*/  @P0 BRA `(.L_x_2324) ;  /* 0x0000004000380947 */ /* 0x000fea0003800000 */
[----:B------:R-:W-:-:S13]  /*2740*/  ISETP.NE.AND P0, PT, R7, RZ, PT ;  /* 0x000000ff0700720c */ /* 0x000fda0003f05270 */
[----:B------:R0:W5:Y:S01]  /*2750*/  @!P0 LDG.E R0, desc[UR36][R2.64] ;  /* 0x0000002402008981 */ /* 0x000162000c1e1900 */
        /* <DEDUP_REMOVED lines=9> */
.L_x_2330:
[----:B------:R-:W0:Y:S01]  /*27f0*/  LDCU UR4, c[0x0][0x39c] ;  /* 0x00007380ff0477ac */ /* 0x000e220008000800 */
[-C--:B-----5:R-:W-:Y:S01]  /*2800*/  @!P0 MOV R4, R0.reuse ;  /* 0x0000000000048202 */ /* 0x0a0fe20000000f00 */
[--C-:B------:R-:W-:Y:S01]  /*2810*/  @!P0 IMAD.MOV.U32 R18, RZ, RZ, R0.reuse ;  /* 0x000000ffff128224 */ /* 0x100fe200078e0000 */
[----:B------:R-:W-:Y:S01]  /*2820*/  @!P0 MOV R15, R0 ;  /* 0x00000000000f8202 */ /* 0x000fe20000000f00 */
[----:B------:R-:W-:Y:S01]  /*2830*/  @!P0 IMAD.MOV.U32 R6, RZ, RZ, R0 ;  /* 0x000000ffff068224 */ /* 0x000fe200078e0000 */
[----:B------:R-:W-:Y:S06]  /*2840*/  @!P0 BRA `(.L_x_2325) ;  /* 0x0000003c00a88947 */ /* 0x000fec0003800000 */
[----:B------:R-:W1:Y:S01]  /*2850*/  LDCU.64 UR30, c[0x0][0x3d8] ;  /* 0x00007b00ff1e77ac */ /* 0x000e620008000a00 */
[----:B------:R-:W-:Y:S01]  /*2860*/  HFMA2 R26, -RZ, RZ, 0, 0 ;  /* 0x00000000ff1a7431 */ /* 0x000fe200000001ff */
        /* <DEDUP_REMOVED lines=293> */
.L_x_2326:
[----:B------:R-:W-:Y:S01]  /*3ac0*/  LOP3.LUT R5, R6, 0xfffffffc, RZ, 0xc0, !PT ;  /* 0xfffffffc06057812 */ /* 0x000fe200078ec0ff */
[----:B------:R-:W-:Y:S01]  /*3ad0*/  IMAD.MOV.U32 R12, RZ, RZ, RZ ;  /* 0x000000ffff0c7224 */ /* 0x000fe200078e00ff */
[----:B0-----:R-:W-:Y:S01]  /*3ae0*/  IADD3 R13, PT, PT, R27, UR4, RZ ;  /* 0x000000041b0d7c10 */ /* 0x001fe2000fffe0ff */
[----:B------:R-:W0:Y:S01]  /*3af0*/  LDCU UR52, c[0x0][0x3d4] ;  /* 0x00007a80ff3477ac */ /* 0x000e220008000800 */
[----:B------:R-:W-:-:S03]  /*3b00*/  IADD3 R4, P2, PT, R5, R2, RZ ;  /* 0x0000000205047210 */ /* 0x000fc60007f5e0ff */
[----:B------:R-:W-:-:S04]  /*3b10*/  IMAD.HI.U32 R15, R13, UR30, R12 ;  /* 0x0000001e0d0f7c27 */ /* 0x000fc8000f8e000c */
[----:B------:R-:W-:-:S05]  /*3b20*/  IMAD.X R5, RZ, RZ, R3, P2 ;  /* 0x000000ffff057224 */ /* 0x000fca00010e0603 */
        /* <DEDUP_REMOVED lines=223> */
.L_x_2327:
        /* <DEDUP_REMOVED lines=240> */
.L_x_2328:
[----:B------:R-:W-:Y:S01]  /*5820*/  LOP3.LUT R13, R18, 0xfffffffc, RZ, 0xc0, !PT ;  /* 0xfffffffc120d7812 */ /* 0x000fe200078ec0ff */
[----:B------:R-:W0:Y:S03]  /*5830*/  LDCU UR52, c[0x0][0x3d4] ;  /* 0x00007a80ff3477ac */ /* 0x000e260008000800 */
[----:B------:R-:W-:-:S05]  /*5840*/  IADD3 R12, P2, PT, R13, R2, RZ ;  /* 0x000000020d0c7210 */ /* 0x000fca0007f5e0ff */
[----:B------:R-:W-:-:S05]  /*5850*/  IMAD.X R13, RZ, RZ, R3, P2 ;  /* 0x000000ffff0d7224 */ /* 0x000fca00010e0603 */
[----:B------:R1:W5:Y:S01]  /*5860*/  LDG.E R18, desc[UR36][R12.64] ;  /* 0x000000240c127981 */ /* 0x000362000c1e1900 */
        /* <DEDUP_REMOVED lines=228> */
.L_x_2329:
[----:B------:R-:W-:-:S04]  /*66b0*/  LOP3.LUT R5, R19, 0xfffffffc, RZ, 0xc0, !PT ;  /* 0xfffffffc13057812 */ /* 0x000fc800078ec0ff */
[----:B------:R-:W-:-:S04]  /*66c0*/  IADD3 R4, P1, PT, R5, R2, RZ ;  /* 0x0000000205047210 */ /* 0x000fc80007f3e0ff */
[----:B------:R-:W-:-:S05]  /*66d0*/  IADD3.X R5, PT, PT, RZ, R3, RZ, P1, !PT ;  /* 0x00000003ff057210 */ /* 0x000fca0000ffe4ff */
[----:B------:R1:W5:Y:S04]  /*66e0*/  LDG.E R4, desc[UR36][R4.64] ;  /* 0x0000002404047981 */ /* 0x000368000c1e1900 */
.L_x_2325:
[----:B------:R-:W2:Y:S01]  /*66f0*/  LDCU UR5, c[0x0][0x394] ;  /* 0x00007280ff0577ac */ /* 0x000ea20008000800 */
[----:B0-----:R-:W-:Y:S01]  /*6700*/  IMAD.U32 R24, RZ, RZ, UR4 ;  /* 0x00000004ff187e24 */ /* 0x001fe2000f8e00ff */
[----:B-1---5:R-:W-:Y:S02]  /*6710*/  SHF.R.S32.HI R5, RZ, 0x1f, R15 ;  /* 0x0000001fff057819 */ /* 0x022fe4000001140f */
[----:B------:R-:W-:Y:S02]  /*6720*/  SHF.R.S32.HI R12, RZ, 0x1f, R6 ;  /* 0x0000001fff0c7819 */ /* 0x000fe40000011406 */
[----:B------:R-:W-:Y:S02]  /*6730*/  LEA R27, R24, R27, 0x2 ;  /* 0x0000001b181b7211 */ /* 0x000fe400078e10ff */
[----:B------:R-:W-:Y:S02]  /*6740*/  LOP3.LUT R10, R10, R5, RZ, 0x3c, !PT ;  /* 0x000000050a0a7212 */ /* 0x000fe400078e3cff */
[----:B------:R-:W-:Y:S01]  /*6750*/  LOP3.LUT R9, R9, R12, RZ, 0x3c, !PT ;  /* 0x0000000c09097212 */ /* 0x000fe200078e3cff */
[----:B------:R-:W-:Y:S01]  /*6760*/  IMAD R5, R24, 0x3, R27 ;  /* 0x0000000318057824 */ /* 0x000fe200078e021b */
[----:B------:R-:W-:-:S02]  /*6770*/  SHF.R.S32.HI R12, RZ, 0x1f, R18 ;  /* 0x0000001fff0c7819 */ /* 0x000fc40000011412 */
[----:B------:R-:W-:Y:S02]  /*6780*/  SHF.R.S32.HI R13, RZ, 0x1f, R4 ;  /* 0x0000001fff0d7819 */ /* 0x000fe40000011404 */
[----:B------:R-:W-:Y:S02]  /*6790*/  LOP3.LUT R11, R11, R12, RZ, 0x3c, !PT ;  /* 0x0000000c0b0b7212 */ /* 0x000fe400078e3cff */
[----:B--2---:R-:W-:Y:S02]  /*67a0*/  MOV R26, UR5 ;  /* 0x00000005001a7c02 */ /* 0x004fe40008000f00 */
[----:B------:R-:W-:Y:S02]  /*67b0*/  LOP3.LUT R20, R20, R13, RZ, 0x3c, !PT ;  /* 0x0000000d14147212 */ /* 0x000fe400078e3cff */
[----:B------:R-:W-:Y:S02]  /*67c0*/  ISETP.GE.U32.AND P1, PT, R5, R26, PT ;  /* 0x0000001a0500720c */ /* 0x000fe40003f26070 */
[----:B------:R-:W-:-:S02]  /*67d0*/  LOP3.LUT R21, R21, R6, RZ, 0x3c, !PT ;  /* 0x0000000615157212 */ /* 0x000fc400078e3cff */
[----:B------:R-:W-:Y:S02]  /*67e0*/  LOP3.LUT R22, R22, R15, RZ, 0x3c, !PT ;  /* 0x0000000f16167212 */ /* 0x000fe400078e3cff */
[----:B------:R-:W-:Y:S02]  /*67f0*/  LOP3.LUT R23, R23, R18, RZ, 0x3c, !PT ;  /* 0x0000001217177212 */ /* 0x000fe400078e3cff */
[----:B------:R-:W-:-:S05]  /*6800*/  LOP3.LUT R25, R25, R4, RZ, 0x3c, !PT ;  /* 0x0000000419197212 */ /* 0x000fca00078e3cff */
[----:B------:R-:W-:Y:S05]  /*6810*/  @!P1 BRA `(.L_x_2330) ;  /* 0xffffffbc00f49947 */ /* 0x000fea000383ffff */
.L_x_2324:
[----:B------:R-:W-:Y:S05]  /*6820*/  BSYNC.RECONVERGENT B1 ;  /* 0x0000000000017941 */ /* 0x000fea0003800200 */
.L_x_2323:
[----:B------:R-:W-:Y:S01]  /*6830*/  ISETP.GE.U32.AND P0, PT, R27, R26, PT ;  /* 0x0000001a1b00720c */ /* 0x000fe20003f06070 */
[----:B------:R-:W-:Y:S01]  /*6840*/  BSSY.RECONVERGENT B1, `(.L_x_2331) ;  /* 0x0000477000017945 */ /* 0x000fe20003800200 */
[----:B------:R-:W-:Y:S01]  /*6850*/  IMAD.MOV.U32 R8, RZ, RZ, R4 ;  /* 0x000000ffff087224 */ /* 0x000fe200078e0004 */
[----:B------:R-:W-:Y:S02]  /*6860*/  MOV R0, R18 ;  /* 0x0000001200007202 */ /* 0x000fe40000000f00 */
[----:B------:R-:W-:-:S08]  /*6870*/  MOV R7, R15 ;  /* 0x0000000f00077202 */ /* 0x000fd00000000f00 */
        /* <DEDUP_REMOVED lines=282> */
.L_x_2334:
[----:B------:R-:W-:Y:S02]  /*7a20*/  SHF.R.U32.HI R12, RZ, 0x2, R6 ;  /* 0x00000002ff0c7819 */ /* 0x000fe40000011606 */
[----:B------:R-:W-:-:S07]  /*7a30*/  MOV R13, RZ ;  /* 0x000000ff000d7202 */ /* 0x000fce0000000f00 */
.L_x_2333:
        /* <DEDUP_REMOVED lines=284> */
.L_x_2336:
[----:B------:R-:W-:Y:S02]  /*8c00*/  SHF.R.U32.HI R18, RZ, 0x2, R7 ;  /* 0x00000002ff127819 */ /* 0x000fe40000011607 */
[----:B------:R-:W-:-:S07]  /*8c10*/  MOV R19, RZ ;  /* 0x000000ff00137202 */ /* 0x000fce0000000f00 */
.L_x_2335:
        /* <DEDUP_REMOVED lines=281> */
.L_x_2338:
[----:B------:R-:W-:Y:S02]  /*9db0*/  SHF.R.U32.HI R18, RZ, 0x2, R0 ;  /* 0x00000002ff127819 */ /* 0x000fe40000011600 */
[----:B------:R-:W-:-:S07]  /*9dc0*/  MOV R19, RZ ;  /* 0x000000ff00137202 */ /* 0x000fce0000000f00 */
.L_x_2337:
        /* <DEDUP_REMOVED lines=281> */
.L_x_2340:
[----:B------:R-:W-:Y:S01]  /*af60*/  SHF.R.U32.HI R12, RZ, 0x2, R5 ;  /* 0x00000002ff0c7819 */ /* 0x000fe20000011605 */
[----:B------:R-:W-:-:S07]  /*af70*/  IMAD.MOV.U32 R13, RZ, RZ, RZ ;  /* 0x000000ffff0d7224 */ /* 0x000fce00078e00ff */
.L_x_2339:
[----:B------:R-:W-:-:S04]  /*af80*/  LEA R4, P0, R12, R3, 0x2 ;  /* 0x000000030c047211 */ /* 0x000fc800078010ff */
[----:B------:R-:W-:-:S05]  /*af90*/  LEA.HI.X R5, R12, R2, R13, 0x2, P0 ;  /* 0x000000020c057211 */ /* 0x000fca00000f140d */
[----:B------:R0:W5:Y:S04]  /*afa0*/  LDG.E R8, desc[UR36][R4.64] ;  /* 0x0000002404087981 */ /* 0x000168000c1e1900 */
.L_x_2332:
[----:B------:R-:W-:Y:S05]  /*afb0*/  BSYNC.RECONVERGENT B1 ;  /* 0x0000000000017941 */ /* 0x000fea0003800200 */
.L_x_2331:
[----:B------:R-:W-:Y:S01]  /*afc0*/  ISETP.GE.U32.AND P0, PT, R27, R26, PT ;  /* 0x0000001a1b00720c */ /* 0x000fe20003f06070 */
[----:B------:R-:W-:-:S12]  /*afd0*/  BSSY.RECONVERGENT B1, `(.L_x_2341) ;  /* 0x0000016000017945 */ /* 0x000fd80003800200 */
[----:B------:R-:W-:Y:S05]  /*afe0*/  @P0 BRA `(.L_x_2342) ;  /* 0x0000000000500947 */ /* 0x000fea0003800000 */
[----:B0-----:R-:W-:Y:S02]  /*aff0*/  IADD3 R5, PT, PT, R27, R24, RZ ;  /* 0x000000181b057210 */ /* 0x001fe40007ffe0ff */
[----:B-----5:R-:W-:Y:S02]  /*b000*/  SHF.R.S32.HI R2, RZ, 0x1f, R6 ;  /* 0x0000001fff027819 */ /* 0x020fe40000011406 */
[----:B------:R-:W-:Y:S02]  /*b010*/  ISETP.GE.U32.AND P0, PT, R5, R26, PT ;  /* 0x0000001a0500720c */ /* 0x000fe40003f06070 */
[----:B------:R-:W-:Y:S02]  /*b020*/  LOP3.LUT R21, R21, R6, RZ, 0x3c, !PT ;  /* 0x0000000615157212 */ /* 0x000fe400078e3cff */
[----:B------:R-:W-:-:S09]  /*b030*/  LOP3.LUT R9, R9, R2, RZ, 0x3c, !PT ;  /* 0x0000000209097212 */ /* 0x000fd200078e3cff */
        /* <DEDUP_REMOVED lines=12> */
[----:B------:R-:W-:Y:S02]  /*b100*/  @!P0 SHF.R.S32.HI R3, RZ, 0x1f, R8 ;  /* 0x0000001fff038819 */ /* 0x000fe40000011408 */
[----:B------:R-:W-:Y:S02]  /*b110*/  @!P0 LOP3.LUT R25, R25, R8, RZ, 0x3c, !PT ;  /* 0x0000000819198212 */ /* 0x000fe400078e3cff */
[----:B------:R-:W-:-:S07]  /*b120*/  @!P0 LOP3.LUT R20, R20, R3, RZ, 0x3c, !PT ;  /* 0x0000000314148212 */ /* 0x000fce00078e3cff */
.L_x_2342:
[----:B------:R-:W-:Y:S05]  /*b130*/  BSYNC.RECONVERGENT B1 ;  /* 0x0000000000017941 */ /* 0x000fea0003800200 */
.L_x_2341:
[----:B------:R-:W-:Y:S02]  /*b140*/  LOP3.LUT R12, R23, R22, R21, 0x96, !PT ;  /* 0x00000016170c7212 */ /* 0x000fe400078e9615 */
[----:B------:R-:W-:Y:S02]  /*b150*/  LOP3.LUT R9, R11, R10, R9, 0x96, !PT ;  /* 0x0000000a0b097212 */ /* 0x000fe400078e9609 */
[----:B------:R-:W-:Y:S02]  /*b160*/  LOP3.LUT R12, R25, R12, RZ, 0x3c, !PT ;  /* 0x0000000c190c7212 */ /* 0x000fe400078e3cff */
[----:B------:R-:W-:-:S07]  /*b170*/  LOP3.LUT R13, R20, R9, RZ, 0x3c, !PT ;  /* 0x00000009140d7212 */ /* 0x000fce00078e3cff */
.L_x_2294:
[----:B------:R-:W-:Y:S05]  /*b180*/  BSYNC.RECONVERGENT B0 ;  /* 0x0000000000007941 */ /* 0x000fea0003800200 */
.L_x_2293:
        /* <DEDUP_REMOVED lines=17> */
.L_x_2344:
        /* <DEDUP_REMOVED lines=14> */
.L_x_2343:
        /* <DEDUP_REMOVED lines=18> */
.L_x_2347:
        /* <DEDUP_REMOVED lines=13> */
.L_x_2346:
[----:B------:R-:W-:Y:S01]  /*b570*/  BAR.SYNC.DEFER_BLOCKING 0x0 ;  /* 0x0000000000007b1d */ /* 0x000fe20000010000 */
[----:B------:R-:W-:-:S09]  /*b580*/  UISETP.GE.U32.AND UP0, UPT, UR4, 0x2, UPT ;  /* 0x000000020400788c */ /* 0x000fd2000bf06070 */
[----:B------:R-:W-:Y:S05]  /*b590*/  BRA.U !UP0, `(.L_x_2345) ;  /* 0x0000000108207547 */ /* 0x000fea000b800000 */
[----:B------:R-:W-:-:S07]  /*b5a0*/  IMAD.MOV.U32 R2, RZ, RZ, 0x1 ;  /* 0x00000001ff027424 */ /* 0x000fce00078e00ff */
.L_x_2348:
[----:B------:R-:W1:Y:S04]  /*b5b0*/  SHFL.DOWN PT, R4, R13, R2, 0x1f ;  /* 0x08001f020d047589 */ /* 0x000e6800000e0000 */
[----:B------:R5:W0:Y:S02]  /*b5c0*/  SHFL.DOWN PT, R3, R12, R2, 0x1f ;  /* 0x08001f020c037589 */ /* 0x000a2400000e0000 */
[----:B-----5:R-:W-:-:S04]  /*b5d0*/  SHF.L.U32 R2, R2, 0x1, RZ ;  /* 0x0000000102027819 */ /* 0x020fc800000006ff */
[----:B------:R-:W-:Y:S02]  /*b5e0*/  ISETP.GE.AND P0, PT, R2, UR4, PT ;  /* 0x0000000402007c0c */ /* 0x000fe4000bf06270 */
[----:B-1-34-:R-:W-:Y:S02]  /*b5f0*/  LOP3.LUT R13, R4, R13, RZ, 0x3c, !PT ;  /* 0x0000000d040d7212 */ /* 0x01afe400078e3cff */
[----:B0-----:R-:W-:-:S09]  /*b600*/  LOP3.LUT R12, R3, R12, RZ, 0x3c, !PT ;  /* 0x0000000c030c7212 */ /* 0x001fd200078e3cff */
[----:B------:R-:W-:Y:S05]  /*b610*/  @!P0 BRA `(.L_x_2348) ;  /* 0xfffffffc00e48947 */ /* 0x000fea000383ffff */
.L_x_2345:
        /* <DEDUP_REMOVED lines=282> */
.L_x_2349:
        /* <DEDUP_REMOVED lines=296> */
.L_x_2351:
        /* <DEDUP_REMOVED lines=24> */
.L_x_2353:
[----:B------:R-:W-:Y:S05]  /*dbc0*/  BSYNC.RECONVERGENT B0 ;  /* 0x0000000000007941 */ /* 0x000fea0003800200 */
.L_x_2352:
        /* <DEDUP_REMOVED lines=35> */
.L_x_2355:
[----:B------:R-:W-:Y:S05]  /*de00*/  BSYNC.RECONVERGENT B0 ;  /* 0x0000000000007941 */ /* 0x000fea0003800200 */
.L_x_2354:
        /* <DEDUP_REMOVED lines=33> */
.L_x_2360:
        /* <DEDUP_REMOVED lines=9> */
.L_x_2359:
[----:B------:R-:W-:Y:S05]  /*e0b0*/  BRA `(.L_x_2358) ;  /* 0x0000000000487947 */ /* 0x000fea0003800000 */
.L_x_2357:
        /* <DEDUP_REMOVED lines=9> */
.L_x_2361:
        /* <DEDUP_REMOVED lines=9> */
.L_x_2358:
[----:B------:R-:W-:Y:S05]  /*e1e0*/  BSYNC.RECONVERGENT B0 ;  /* 0x0000000000007941 */ /* 0x000fea0003800200 */
.L_x_2356:
        /* <DEDUP_REMOVED lines=12> */
.L_x_2363:
        /* <DEDUP_REMOVED lines=14> */
.L_x_2362:
        /* <DEDUP_REMOVED lines=9> */
.L_x_2366:
        /* <DEDUP_REMOVED lines=13> */
.L_x_2365:
[----:B------:R-:W-:Y:S01]  /*e4f0*/  BAR.SYNC.DEFER_BLOCKING 0x0 ;  /* 0x0000000000007b1d */ /* 0x000fe20000010000 */
[----:B------:R-:W-:-:S09]  /*e500*/  UISETP.GE.U32.AND UP0, UPT, UR4, 0x2, UPT ;  /* 0x000000020400788c */ /* 0x000fd2000bf06070 */
[----:B------:R-:W-:Y:S05]  /*e510*/  BRA.U !UP0, `(.L_x_2364) ;  /* 0x0000000108207547 */ /* 0x000fea000b800000 */
[----:B------:R-:W-:-:S07]  /*e520*/  IMAD.MOV.U32 R0, RZ, RZ, 0x1 ;  /* 0x00000001ff007424 */ /* 0x000fce00078e00ff */
.L_x_2367:
[----:B------:R-:W0:Y:S04]  /*e530*/  SHFL.DOWN PT, R4, R17, R0, 0x1f ;  /* 0x08001f0011047589 */ /* 0x000e2800000e0000 */
[----:B------:R3:W4:Y:S02]  /*e540*/  SHFL.DOWN PT, R5, R16, R0, 0x1f ;  /* 0x08001f0010057589 */ /* 0x00072400000e0000 */
[----:B---3--:R-:W-:-:S04]  /*e550*/  SHF.L.U32 R0, R0, 0x1, RZ ;  /* 0x0000000100007819 */ /* 0x008fc800000006ff */
[----:B------:R-:W-:Y:S02]  /*e560*/  ISETP.GE.AND P1, PT, R0, UR4, PT ;  /* 0x0000000400007c0c */ /* 0x000fe4000bf26270 */
[----:B012---:R-:W-:Y:S02]  /*e570*/  LOP3.LUT R17, R4, R17, RZ, 0x3c, !PT ;  /* 0x0000001104117212 */ /* 0x007fe400078e3cff */
[----:B----4-:R-:W-:-:S09]  /*e580*/  LOP3.LUT R16, R5, R16, RZ, 0x3c, !PT ;  /* 0x0000001005107212 */ /* 0x010fd200078e3cff */
[----:B------:R-:W-:Y:S05]  /*e590*/  @!P1 BRA `(.L_x_2367) ;  /* 0xfffffffc00e49947 */ /* 0x000fea000383ffff */
.L_x_2364:
        /* <DEDUP_REMOVED lines=16> */
.L_x_2369:
        /* <DEDUP_REMOVED lines=20> */
.L_x_2371:
[----:B------:R-:W3:Y:S02]  /*e7e0*/  LDCU.64 UR4, c[0x0][0x768] ;  /* 0x0000ed00ff0477ac */ /* 0x000ee40008000a00 */
[----:B---3--:R-:W-:-:S05]  /*e7f0*/  IADD3 R18, P0, PT, R18, UR4, RZ ;  /* 0x0000000412127c10 */ /* 0x008fca000ff1e0ff */
[----:B------:R-:W-:-:S05]  /*e800*/  IMAD.X R19, RZ, RZ, UR5, P0 ;  /* 0x00000005ff137e24 */ /* 0x000fca00080e06ff */
[----:B------:R-:W-:Y:S01]  /*e810*/  STG.E.64 desc[UR36][R18.64], R16 ;  /* 0x0000001012007986 */ /* 0x000fe2000c101b24 */
[----:B------:R-:W-:Y:S05]  /*e820*/  EXIT ;  /* 0x000000000000794d */ /* 0x000fea0003800000 */
.L_x_2370:
[----:B------:R-:W-:Y:S01]  /*e830*/  STG.E.64 desc[UR36][R4.64], R16 ;  /* 0x0000001004007986 */ /* 0x000fe2000c101b24 */
[----:B------:R-:W-:Y:S05]  /*e840*/  EXIT ;  /* 0x000000000000794d */ /* 0x000fea0003800000 */
.L_x_2368:
        /* <DEDUP_REMOVED lines=8> */
.L_x_2372:
        /* <DEDUP_REMOVED lines=20> */
.L_x_2374:
[----:B------:R-:W3:Y:S02]  /*ea10*/  LDCU.64 UR4, c[0x0][0x768] ;  /* 0x0000ed00ff0477ac */ /* 0x000ee40008000a00 */
[----:B---3--:R-:W-:-:S04]  /*ea20*/  IADD3 R18, P0, PT, R18, UR4, RZ ;  /* 0x0000000412127c10 */ /* 0x008fc8000ff1e0ff */
[----:B------:R-:W-:-:S05]  /*ea30*/  IADD3.X R19, PT, PT, RZ, UR5, RZ, P0, !PT ;  /* 0x00000005ff137c10 */ /* 0x000fca00087fe4ff */
[----:B------:R-:W-:Y:S01]  /*ea40*/  STG.E.64 desc[UR36][R18.64], R16 ;  /* 0x0000001012007986 */ /* 0x000fe2000c101b24 */
[----:B------:R-:W-:Y:S05]  /*ea50*/  EXIT ;  /* 0x000000000000794d */ /* 0x000fea0003800000 */
.L_x_2373:
[----:B------:R-:W-:Y:S01]  /*ea60*/  STG.E.64 desc[UR36][R2.64], R16 ;  /* 0x0000001002007986 */ /* 0x000fe2000c101b24 */
[----:B------:R-:W-:Y:S05]  /*ea70*/  EXIT ;  /* 0x000000000000794d */ /* 0x000fea0003800000 */
.L_x_2350:
        /* <DEDUP_REMOVED lines=25> */
.L_x_2376:
        /* <DEDUP_REMOVED lines=9> */
[----:B-1-34-:R-:W-:Y:S01]  /*eca0*/  IMAD.MOV.U32 R12, RZ, RZ, 0x1 ;  /* 0x00000001ff0c7424 */ /* 0x01afe200078e00ff */
        /* <DEDUP_REMOVED lines=12> */
.L_x_2378:
[----:B------:R-:W0:Y:S02]  /*ed70*/  LDCU.64 UR4, c[0x0][0x768] ;  /* 0x0000ed00ff0477ac */ /* 0x000e240008000a00 */
[----:B0-----:R-:W-:-:S04]  /*ed80*/  IADD3 R18, P0, PT, R18, UR4, RZ ;  /* 0x0000000412127c10 */ /* 0x001fc8000ff1e0ff */
[----:B------:R-:W-:-:S05]  /*ed90*/  IADD3.X R19, PT, PT, RZ, UR5, RZ, P0, !PT ;  /* 0x00000005ff137c10 */ /* 0x000fca00087fe4ff */
[----:B------:R-:W-:Y:S01]  /*eda0*/  STG.E.64 desc[UR36][R18.64], R16 ;  /* 0x0000001012007986 */ /* 0x000fe2000c101b24 */
[----:B------:R-:W-:Y:S05]  /*edb0*/  EXIT ;  /* 0x000000000000794d */ /* 0x000fea0003800000 */
.L_x_2377:
[----:B------:R-:W-:Y:S01]  /*edc0*/  STG.E.64 desc[UR36][R4.64], R16 ;  /* 0x0000001004007986 */ /* 0x000fe2000c101b24 */
[----:B------:R-:W-:Y:S05]  /*edd0*/  EXIT ;  /* 0x000000000000794d */ /* 0x000fea0003800000 */
.L_x_2375:
        /* <DEDUP_REMOVED lines=8> */
.L_x_2379:
        /* <DEDUP_REMOVED lines=22> */
.L_x_2381:
[----:B------:R-:W0:Y:S02]  /*efc0*/  LDCU.64 UR4, c[0x0][0x768] ;  /* 0x0000ed00ff0477ac */ /* 0x000e240008000a00 */
[----:B0-----:R-:W-:-:S04]  /*efd0*/  IADD3 R18, P0, PT, R18, UR4, RZ ;  /* 0x0000000412127c10 */ /* 0x001fc8000ff1e0ff */
[----:B------:R-:W-:-:S05]  /*efe0*/  IADD3.X R19, PT, PT, RZ, UR5, RZ, P0, !PT ;  /* 0x00000005ff137c10 */ /* 0x000fca00087fe4ff */
[----:B------:R-:W-:Y:S01]  /*eff0*/  STG.E.64 desc[UR36][R18.64], R16 ;  /* 0x0000001012007986 */ /* 0x000fe2000c101b24 */
[----:B------:R-:W-:Y:S05]  /*f000*/  EXIT ;  /* 0x000000000000794d */ /* 0x000fea0003800000 */
.L_x_2380:
[----:B------:R-:W-:Y:S01]  /*f010*/  STG.E.64 desc[UR36][R2.64], R16 ;  /* 0x0000001002007986 */ /* 0x000fe2000c101b24 */
[----:B------:R-:W-:Y:S05]  /*f020*/  EXIT ;  /* 0x000000000000794d */ /* 0x000fea0003800000 */
.L_x_2382:
        /* <DEDUP_REMOVED lines=13> */
.L_x_9975:


//--------------------- .text._ZN2at6native13reduce_kernelILi256ELi2ENS0_8ReduceOpIiNS0_14func_wrapper_tImZNS0_15xor_sum_functorIivEclERNS_14TensorIteratorEEUlmmE_EEjmLi4ELi4EEEEEvT1_ --------------------------
	.section	.text._ZN2at6native13reduce_kernelILi256ELi2ENS0_8ReduceOpIiNS0_14func_wrapper_tImZNS0_15xor_sum_functorIivEclERNS_14TensorIteratorEEUlmmE_EEjmLi4ELi4EEEEEvT1_,"ax",@progbits
	.align	128
        .global         _ZN2at6native13reduce_kernelILi256ELi2ENS0_8ReduceOpIiNS0_14func_wrapper_tImZNS0_15xor_sum_functorIivEclERNS_14TensorIteratorEEUlmmE_EEjmLi4ELi4EEEEEvT1_
        .type           _ZN2at6native13reduce_kernelILi256ELi2ENS0_8ReduceOpIiNS0_14func_wrapper_tImZNS0_15xor_sum_functorIivEclERNS_14TensorIteratorEEUlmmE_EEjmLi4ELi4EEEEEvT1_,@function
        .size           _ZN2at6native13reduce_kernelILi256ELi2ENS0_8ReduceOpIiNS0_14func_wrapper_tImZNS0_15xor_sum_functorIivEclERNS_14TensorIteratorEEUlmmE_EEjmLi4ELi4EEEEEvT1_,(.L_x_9976 - _ZN2at6native13reduce_kernelILi256ELi2ENS0_8ReduceOpIiNS0_14func_wrapper_tImZNS0_15xor_sum_functorIivEclERNS_14TensorIteratorEEUlmmE_EEjmLi4ELi4EEEEEvT1_)
        .other          _ZN2at6native13reduce_kernelILi256ELi2ENS0_8ReduceOpIiNS0_14func_wrapper_tImZNS0_15xor_sum_functorIivEclERNS_14TensorIteratorEEUlmmE_EEjmLi4ELi4EEEEEvT1_,@"STO_CUDA_ENTRY STV_DEFAULT"
_ZN2at6native13reduce_kernelILi256ELi2ENS0_8ReduceOpIiNS0_14func_wrapper_tImZNS0_15xor_sum_functorIivEclERNS_14TensorIteratorEEUlmmE_EEjmLi4ELi4EEEEEvT1_:
.text._ZN2at6native13reduce_kernelILi256ELi2ENS0_8ReduceOpIiNS0_14func_wrapper_tImZNS0_15xor_sum_functorIivEclERNS_14TensorIteratorEEUlmmE_EEjmLi4ELi4EEEEEvT1_:
        /* <DEDUP_REMOVED lines=297> */
.L_x_2383:
        /* <DEDUP_REMOVED lines=34> */
.L_x_2387:
        /* <DEDUP_REMOVED lines=33> */
[----:B--2---:R-:W-:Y:S02]  /*16c0*/  SHF.R.S32.HI R0, RZ, 0x1f, R4 ;  /* 0x0000001fff007819 */ /* 0x004fe40000011404 */
[----:B0-----:R-:W-:-:S02]  /*16d0*/  LOP3.LUT R9, R4, UR4, RZ, 0x3c, !PT ;  /* 0x0000000404097c12 */ /* 0x001fc4000f8e3cff */
[----:B------:R-:W-:-:S07]  /*16e0*/  LOP3.LUT R0, R0, UR5, RZ, 0x3c, !PT ;  /* 0x0000000500007c12 */ /* 0x000fce000f8e3cff */
.L_x_2391:
[----:B------:R-:W-:Y:S05]  /*16f0*/  BSYNC.RECONVERGENT B1 ;  /* 0x0000000000017941 */ /* 0x000fea0003800200 */
.L_x_2390:
[----:B------:R-:W0:Y:S01]  /*1700*/  LDC R5, c[0x0][0x394] ;  /* 0x0000e500ff057b82 */ /* 0x000e220000000800 */
[----:B------:R-:W-:-:S05]  /*1710*/  IADD3 R24, P0, PT, R24, 0x10, RZ ;  /* 0x0000001018187810 */ /* 0x000fca0007f1e0ff */
[----:B------:R-:W-:Y:S01]  /*1720*/  IMAD.X R25, RZ, RZ, R25, P0 ;  /* 0x000000ffff197224 */ /* 0x000fe200000e0619 */
[----:B0-----:R-:W-:-:S07]  /*1730*/  IADD3 R18, PT, PT, R36, -0x4, R5 ;  /* 0xfffffffc24127810 */ /* 0x001fce0007ffe005 */
.L_x_2389:
[----:B------:R-:W-:Y:S05]  /*1740*/  BSYNC.RECONVERGENT B0 ;  /* 0x0000000000007941 */ /* 0x000fea0003800200 */
.L_x_2388:
        /* <DEDUP_REMOVED lines=18> */
.L_x_2394:
        /* <DEDUP_REMOVED lines=19> */
.L_x_2393:
[----:B------:R-:W-:Y:S05]  /*19a0*/  BSYNC.RECONVERGENT B0 ;  /* 0x0000000000007941 */ /* 0x000fea0003800200 */
.L_x_2392:
        /* <DEDUP_REMOVED lines=11> */
.L_x_2396:
[----:B------:R-:W-:Y:S05]  /*1a60*/  BSYNC.RECONVERGENT B0 ;  /* 0x0000000000007941 */ /* 0x000fea0003800200 */
.L_x_2395:
[----:B------:R-:W-:Y:S01]  /*1a70*/  LOP3.LUT R9, R27, R12, R9, 0x96, !PT ;  /* 0x0000000c1b097212 */ /* 0x000fe200078e9609 */
[----:B------:R-:W-:Y:S01]  /*1a80*/  HFMA2 R18, -RZ, RZ, 0, 0 ;  /* 0x00000000ff127431 */ /* 0x000fe200000001ff */
[----:B------:R-:W-:Y:S02]  /*1a90*/  LOP3.LUT R0, R29, R21, R0, 0x96, !PT ;  /* 0x000000151d007212 */ /* 0x000fe400078e9600 */
[----:B------:R-:W-:Y:S01]  /*1aa0*/  LOP3.LUT R8, R8, R9, RZ, 0x3c, !PT ;  /* 0x0000000908087212 */ /* 0x000fe200078e3cff */
[----:B------:R-:W-:Y:S01]  /*1ab0*/  IMAD.MOV.U32 R9, RZ, RZ, RZ ;  /* 0x000000ffff097224 */ /* 0x000fe200078e00ff */
[----:B------:R-:W-:Y:S01]  /*1ac0*/  LOP3.LUT R3, R3, R0, RZ, 0x3c, !PT ;  /* 0x0000000003037212 */ /* 0x000fe200078e3cff */
[----:B------:R-:W-:Y:S06]  /*1ad0*/  BRA `(.L_x_2385) ;  /* 0x000000a000bc7947 */ /* 0x000fec0003800000 */
.L_x_2386:
        /* <DEDUP_REMOVED lines=12> */
[----:B------:R-:W-:Y:S01]  /*1ba0*/  MOV R3, R33 ;  /* 0x0000002100037202 */ /* 0x000fe20000000f00 */
        /* <DEDUP_REMOVED lines=28> */
.L_x_2400:
[----:B------:R-:W-:Y:S02]  /*1d70*/  SHF.R.U32.HI R21, RZ, 0x1, R3 ;  /* 0x00000001ff157819 */ /* 0x000fe40000011603 */
[----:B------:R-:W-:-:S03]  /*1d80*/  IADD3 R3, PT, PT, R3, R0, RZ ;  /* 0x0000000003037210 */ /* 0x000fc60007ffe0ff */
[----:B------:R-:W-:Y:S01]  /*1d90*/  IMAD.IADD R14, R21, 0x1, R0 ;  /* 0x00000001150e7824 */ /* 0x000fe200078e0200 */
[----:B------:R-:W-:Y:S02]  /*1da0*/  SHF.R.U32.HI R15, RZ, 0x1, R3 ;  /* 0x00000001ff0f7819 */ /* 0x000fe40000011603 */
[----:B------:R-:W-:Y:S01]  /*1db0*/  LEA R3, R0, R3, 0x1 ;  /* 0x0000000300037211 */ /* 0x000fe200078e08ff */
[----:B------:R-:W-:Y:S01]  /*1dc0*/  IMAD.SHL.U32 R20, R14, 0x8, RZ ;  /* 0x000000080e147824 */ /* 0x000fe200078e00ff */
[----:B------:R-:W-:Y:S01]  /*1dd0*/  SHF.R.U32.HI R26, RZ, 0x1d, R14 ;  /* 0x0000001dff1a7819 */ /* 0x000fe2000001160e */
[----:B------:R-:W-:Y:S01]  /*1de0*/  IMAD.WIDE.U32 R14, R15, 0x8, R24 ;  /* 0x000000080f0e7825 */ /* 0x000fe200078e0018 */
[----:B------:R-:W-:Y:S02]  /*1df0*/  SHF.R.U32.HI R27, RZ, 0x1, R3 ;  /* 0x00000001ff1b7819 */ /* 0x000fe40000011603 */
[----:B------:R-:W-:Y:S01]  /*1e00*/  LOP3.LUT R29, R20, 0xfffffff8, RZ, 0xc0, !PT ;  /* 0xfffffff8141d7812 */ /* 0x000fe200078ec0ff */
[--C-:B------:R-:W-:Y:S01]  /*1e10*/  IMAD.WIDE.U32 R20, R21, 0x8, R24.reuse ;  /* 0x0000000815147825 */ /* 0x100fe200078e0018 */
[----:B------:R-:W-:Y:S01]  /*1e20*/  LOP3.LUT R35, R26, 0x3, RZ, 0xc0, !PT ;  /* 0x000000031a237812 */ /* 0x000fe200078ec0ff */
[----:B------:R-:W2:Y:S01]  /*1e30*/  LDG.E.64 R14, desc[UR36][R14.64] ;  /* 0x000000240e0e7981 */ /* 0x000ea2000c1e1b00 */
[----:B------:R-:W-:Y:S01]  /*1e40*/  IADD3 R28, P0, PT, R24, R29, RZ ;  /* 0x0000001d181c7210 */ /* 0x000fe20007f1e0ff */
[----:B------:R-:W-:-:S02]  /*1e50*/  IMAD.WIDE.U32 R26, R27, 0x8, R24 ;  /* 0x000000081b1a7825 */ /* 0x000fc400078e0018 */
[----:B------:R-:W3:Y:S02]  /*1e60*/  LDG.E.64 R20, desc[UR36][R20.64] ;  /* 0x0000002414147981 */ /* 0x000ee4000c1e1b00 */
[----:B------:R-:W-:Y:S02]  /*1e70*/  IMAD.X R29, R25, 0x1, R35, P0 ;  /* 0x00000001191d7824 */ /* 0x000fe400000e0623 */
[----:B------:R-:W4:Y:S04]  /*1e80*/  LDG.E.64 R26, desc[UR36][R26.64] ;  /* 0x000000241a1a7981 */ /* 0x000f28000c1e1b00 */
[----:B------:R-:W5:Y:S01]  /*1e90*/  LDG.E.64 R28, desc[UR36][R28.64] ;  /* 0x000000241c1c7981 */ /* 0x000f62000c1e1b00 */
[----:B------:R-:W-:-:S05]  /*1ea0*/  IADD3 R3, PT, PT, R3, R0, RZ ;  /* 0x0000000003037210 */ /* 0x000fca0007ffe0ff */
[----:B------:R-:W-:-:S05]  /*1eb0*/  IMAD R35, R0, 0x3, R3 ;  /* 0x0000000300237824 */ /* 0x000fca00078e0203 */
[----:B------:R-:W-:Y:S02]  /*1ec0*/  ISETP.GE.U32.AND P0, PT, R35, R40, PT ;  /* 0x000000282300720c */ /* 0x000fe40003f06070 */
[----:B--2---:R-:W-:Y:S02]  /*1ed0*/  SHF.R.S32.HI R36, RZ, 0x1f, R14 ;  /* 0x0000001fff247819 */ /* 0x004fe4000001140e */
[----:B---3--:R-:W-:Y:S02]  /*1ee0*/  SHF.R.S32.HI R35, RZ, 0x1f, R20 ;  /* 0x0000001fff237819 */ /* 0x008fe40000011414 */
[----:B------:R-:W-:Y:S02]  /*1ef0*/  SHF.R.S32.HI R37, RZ, 0x1f, R21 ;  /* 0x0000001fff257819 */ /* 0x000fe40000011415 */
[----:B------:R-:W-:Y:S02]  /*1f00*/  LOP3.LUT R34, R34, R35, RZ, 0x3c, !PT ;  /* 0x0000002322227212 */ /* 0x000fe400078e3cff */
[----:B------:R-:W-:-:S02]  /*1f10*/  LOP3.LUT R32, R32, R37, RZ, 0x3c, !PT ;  /* 0x0000002520207212 */ /* 0x000fc400078e3cff */
[----:B------:R-:W-:Y:S02]  /*1f20*/  LOP3.LUT R33, R33, R36, RZ, 0x3c, !PT ;  /* 0x0000002421217212 */ /* 0x000fe400078e3cff */
[----:B------:R-:W-:Y:S02]  /*1f30*/  SHF.R.S32.HI R38, RZ, 0x1f, R15 ;  /* 0x0000001fff267819 */ /* 0x000fe4000001140f */
[----:B-----5:R-:W-:Y:S02]  /*1f40*/  SHF.R.S32.HI R35, RZ, 0x1f, R28 ;  /* 0x0000001fff237819 */ /* 0x020fe4000001141c */
[----:B------:R-:W-:Y:S02]  /*1f50*/  SHF.R.S32.HI R37, RZ, 0x1f, R29 ;  /* 0x0000001fff257819 */ /* 0x000fe4000001141d */
[----:B----4-:R-:W-:Y:S02]  /*1f60*/  SHF.R.S32.HI R36, RZ, 0x1f, R26 ;  /* 0x0000001fff247819 */ /* 0x010fe4000001141a */
[----:B------:R-:W-:-:S02]  /*1f70*/  SHF.R.S32.HI R39, RZ, 0x1f, R27 ;  /* 0x0000001fff277819 */ /* 0x000fc4000001141b */
        /* <DEDUP_REMOVED lines=15> */
.L_x_2399:
[----:B------:R-:W-:Y:S05]  /*2070*/  BSYNC.RECONVERGENT B0 ;  /* 0x0000000000007941 */ /* 0x000fea0003800200 */
.L_x_2398:
        /* <DEDUP_REMOVED lines=17> */
[----:B------:R-:W-:Y:S01]  /*2190*/  ISETP.GE.U32.AND P1, PT, R37, R40, PT ;  /* 0x000000282500720c */ /* 0x000fe20003f26070 */
[----:B------:R-:W-:-:S06]  /*21a0*/  IMAD.WIDE.U32 R28, R29, 0x8, R24 ;  /* 0x000000081d1c7825 */ /* 0x000fcc00078e0018 */
[----:B------:R-:W5:Y:S06]  /*21b0*/  LDG.E.64 R28, desc[UR36][R28.64] ;  /* 0x000000241c1c7981 */ /* 0x000f6c000c1e1b00 */
[----:B------:R-:W-:-:S05]  /*21c0*/  @!P1 SHF.R.U32.HI R35, RZ, 0x1, R37 ;  /* 0x00000001ff239819 */ /* 0x000fca0000011625 */
[----:B------:R-:W-:-:S05]  /*21d0*/  @!P1 IMAD.WIDE.U32 R24, R35, 0x8, R24 ;  /* 0x0000000823189825 */ /* 0x000fca00078e0018 */
[----:B------:R1:W5:Y:S02]  /*21e0*/  @!P1 LDG.E.64 R26, desc[UR36][R24.64] ;  /* 0x00000024181a9981 */ /* 0x000364000c1e1b00 */
.L_x_2402:
[----:B------:R-:W-:Y:S05]  /*21f0*/  BSYNC.RECONVERGENT B0 ;  /* 0x0000000000007941 */ /* 0x000fea0003800200 */
.L_x_2401:
[----:B------:R-:W-:Y:S04]  /*2200*/  BSSY.RECONVERGENT B0, `(.L_x_2403) ;  /* 0x0000022000007945 */ /* 0x000fe80003800200 */
[----:B------:R-:W-:Y:S05]  /*2210*/  @P0 BRA `(.L_x_2404) ;  /* 0x0000000000800947 */ /* 0x000fea0003800000 */
[----:B------:R-:W-:Y:S02]  /*2220*/  IADD3 R35, PT, PT, R3, R0, RZ ;  /* 0x0000000003237210 */ /* 0x000fe40007ffe0ff */
[----:B-----5:R-:W-:Y:S02]  /*2230*/  SHF.R.S32.HI R3, RZ, 0x1f, R20 ;  /* 0x0000001fff037819 */ /* 0x020fe40000011414 */
[----:B------:R-:W-:Y:S02]  /*2240*/  ISETP.GE.U32.AND P0, PT, R35, R40, PT ;  /* 0x000000282300720c */ /* 0x000fe40003f06070 */
[----:B-1----:R-:W-:Y:S02]  /*2250*/  SHF.R.S32.HI R25, RZ, 0x1f, R21 ;  /* 0x0000001fff197819 */ /* 0x002fe40000011415 */
[----:B------:R-:W-:Y:S02]  /*2260*/  LOP3.LUT R11, R11, R20, RZ, 0x3c, !PT ;  /* 0x000000140b0b7212 */ /* 0x000fe400078e3cff */
[----:B------:R-:W-:-:S02]  /*2270*/  LOP3.LUT R10, R10, R21, RZ, 0x3c, !PT ;  /* 0x000000150a0a7212 */ /* 0x000fc400078e3cff */
[----:B------:R-:W-:Y:S02]  /*2280*/  LOP3.LUT R34, R34, R3, RZ, 0x3c, !PT ;  /* 0x0000000322227212 */ /* 0x000fe400078e3cff */
[----:B------:R-:W-:-:S03]  /*2290*/  LOP3.LUT R32, R32, R25, RZ, 0x3c, !PT ;  /* 0x0000001920207212 */ /* 0x000fc600078e3cff */
[----:B------:R-:W-:Y:S05]  /*22a0*/  @P0 BRA `(.L_x_2404) ;  /* 0x00000000005c0947 */ /* 0x000fea0003800000 */
[----:B------:R-:W-:Y:S01]  /*22b0*/  IMAD.IADD R3, R35, 0x1, R0 ;  /* 0x0000000123037824 */ /* 0x000fe200078e0200 */
[----:B------:R-:W-:Y:S02]  /*22c0*/  SHF.R.S32.HI R20, RZ, 0x1f, R14 ;  /* 0x0000001fff147819 */ /* 0x000fe4000001140e */
[----:B------:R-:W-:Y:S02]  /*22d0*/  SHF.R.S32.HI R24, RZ, 0x1f, R15 ;  /* 0x0000001fff187819 */ /* 0x000fe4000001140f */
[----:B------:R-:W-:Y:S02]  /*22e0*/  ISETP.GE.U32.AND P0, PT, R3, R40, PT ;  /* 0x000000280300720c */ /* 0x000fe40003f06070 */
[----:B------:R-:W-:Y:S02]  /*22f0*/  LOP3.LUT R9, R9, R14, RZ, 0x3c, !PT ;  /* 0x0000000e09097212 */ /* 0x000fe400078e3cff */
[----:B------:R-:W-:Y:S02]  /*2300*/  LOP3.LUT R8, R8, R15, RZ, 0x3c, !PT ;  /* 0x0000000f08087212 */ /* 0x000fe400078e3cff */
[----:B------:R-:W-:-:S02]  /*2310*/  LOP3.LUT R33, R33, R20, RZ, 0x3c, !PT ;  /* 0x0000001421217212 */ /* 0x000fc400078e3cff */
[----:B------:R-:W-:-:S05]  /*2320*/  LOP3.LUT R31, R31, R24, RZ, 0x3c, !PT ;  /* 0x000000181f1f7212 */ /* 0x000fca00078e3cff */
[----:B------:R-:W-:Y:S05]  /*2330*/  @P0 BRA `(.L_x_2404) ;  /* 0x0000000000380947 */ /* 0x000fea0003800000 */
[----:B------:R-:W-:Y:S02]  /*2340*/  IADD3 R3, PT, PT, R3, R0, RZ ;  /* 0x0000000003037210 */ /* 0x000fe40007ffe0ff */
[----:B------:R-:W-:Y:S02]  /*2350*/  SHF.R.S32.HI R15, RZ, 0x1f, R29 ;  /* 0x0000001fff0f7819 */ /* 0x000fe4000001141d */
[----:B------:R-:W-:Y:S02]  /*2360*/  ISETP.GE.U32.AND P0, PT, R3, R40, PT ;  /* 0x000000280300720c */ /* 0x000fe40003f06070 */
[----:B------:R-:W-:Y:S02]  /*2370*/  SHF.R.S32.HI R3, RZ, 0x1f, R28 ;  /* 0x0000001fff037819 */ /* 0x000fe4000001141c */
[----:B------:R-:W-:Y:S02]  /*2380*/  LOP3.LUT R7, R7, R28, RZ, 0x3c, !PT ;  /* 0x0000001c07077212 */ /* 0x000fe400078e3cff */
[----:B------:R-:W-:-:S02]  /*2390*/  LOP3.LUT R30, R30, R3, RZ, 0x3c, !PT ;  /* 0x000000031e1e7212 */ /* 0x000fc400078e3cff */
[----:B------:R-:W-:Y:S02]  /*23a0*/  LOP3.LUT R6, R6, R29, RZ, 0x3c, !PT ;  /* 0x0000001d06067212 */ /* 0x000fe400078e3cff */
[----:B------:R-:W-:-:S03]  /*23b0*/  LOP3.LUT R18, R18, R15, RZ, 0x3c, !PT ;  /* 0x0000000f12127212 */ /* 0x000fc600078e3cff */
[----:B------:R-:W-:Y:S02]  /*23c0*/  @!P0 SHF.R.S32.HI R0, RZ, 0x1f, R26 ;  /* 0x0000001fff008819 */ /* 0x000fe4000001141a */
[----:B------:R-:W-:Y:S02]  /*23d0*/  @!P0 SHF.R.S32.HI R3, RZ, 0x1f, R27 ;  /* 0x0000001fff038819 */ /* 0x000fe4000001141b */
[----:B------:R-:W-:Y:S02]  /*23e0*/  @!P0 LOP3.LUT R5, R5, R26, RZ, 0x3c, !PT ;  /* 0x0000001a05058212 */ /* 0x000fe400078e3cff */
[----:B------:R-:W-:Y:S02]  /*23f0*/  @!P0 LOP3.LUT R4, R4, R27, RZ, 0x3c, !PT ;  /* 0x0000001b04048212 */ /* 0x000fe400078e3cff */
[----:B------:R-:W-:Y:S02]  /*2400*/  @!P0 LOP3.LUT R13, R13, R0, RZ, 0x3c, !PT ;  /* 0x000000000d0d8212 */ /* 0x000fe400078e3cff */
[----:B------:R-:W-:-:S07]  /*2410*/  @!P0 LOP3.LUT R12, R12, R3, RZ, 0x3c, !PT ;  /* 0x000000030c0c8212 */ /* 0x000fce00078e3cff */
.L_x_2404:
[----:B------:R-:W-:Y:S05]  /*2420*/  BSYNC.RECONVERGENT B0 ;  /* 0x0000000000007941 */ /* 0x000fea0003800200 */
.L_x_2403:
        /* <DEDUP_REMOVED lines=9> */
.L_x_2397:
        /* <DEDUP_REMOVED lines=37> */
.L_x_2408:
        /* <DEDUP_REMOVED lines=12> */
[----:B------:R-:W2:Y:S02]  /*27d0*/  LDG.E.64 R26, desc[UR36][R26.64] ;  /* 0x000000241a1a7981 */ /* 0x000ea4000c1e1b00 */
[----:B------:R-:W-:Y:S01]  /*27e0*/  SHF.R.U32.HI R21, RZ, 0x1, R14 ;  /* 0x00000001ff157819 */ /* 0x000fe2000001160e */
[--C-:B------:R-:W-:Y:S02]  /*27f0*/  IMAD.WIDE.U32 R14, R15, 0x8, R24.reuse ;  /* 0x000000080f0e7825 */ /* 0x100fe400078e0018 */
[----:B------:R-:W3:Y:S02]  /*2800*/  LDG.E.64 R28, desc[UR36][R28.64] ;  /* 0x000000241c1c7981 */ /* 0x000ee4000c1e1b00 */
[----:B------:R-:W-:-:S02]  /*2810*/  IMAD.WIDE.U32 R20, R21, 0x8, R24 ;  /* 0x0000000815147825 */ /* 0x000fc400078e0018 */
[----:B------:R-:W4:Y:S04]  /*2820*/  LDG.E.64 R14, desc[UR36][R14.64] ;  /* 0x000000240e0e7981 */ /* 0x000f28000c1e1b00 */
[----:B------:R-:W5:Y:S01]  /*2830*/  LDG.E.64 R20, desc[UR36][R20.64] ;  /* 0x0000002414147981 */ /* 0x000f62000c1e1b00 */
[----:B------:R-:W-:-:S04]  /*2840*/  IMAD.IADD R4, R4, 0x1, R3 ;  /* 0x0000000104047824 */ /* 0x000fc800078e0203 */
[----:B------:R-:W-:-:S05]  /*2850*/  IMAD R37, R3, 0x3, R4 ;  /* 0x0000000303257824 */ /* 0x000fca00078e0204 */
[----:B------:R-:W-:Y:S02]  /*2860*/  ISETP.GE.U32.AND P0, PT, R37, R40, PT ;  /* 0x000000282500720c */ /* 0x000fe40003f06070 */
[----:B--2---:R-:W-:Y:S02]  /*2870*/  SHF.R.S32.HI R36, RZ, 0x1f, R26 ;  /* 0x0000001fff247819 */ /* 0x004fe4000001141a */
[----:B------:R-:W-:Y:S02]  /*2880*/  SHF.R.S32.HI R37, RZ, 0x1f, R27 ;  /* 0x0000001fff257819 */ /* 0x000fe4000001141b */
[----:B------:R-:W-:Y:S02]  /*2890*/  LOP3.LUT R35, R35, R36, RZ, 0x3c, !PT ;  /* 0x0000002423237212 */ /* 0x000fe400078e3cff */
[----:B---3--:R-:W-:Y:S02]  /*28a0*/  SHF.R.S32.HI R39, RZ, 0x1f, R28 ;  /* 0x0000001fff277819 */ /* 0x008fe4000001141c */
[----:B------:R-:W-:-:S02]  /*28b0*/  SHF.R.S32.HI R38, RZ, 0x1f, R29 ;  /* 0x0000001fff267819 */ /* 0x000fc4000001141d */
[----:B------:R-:W-:Y:S02]  /*28c0*/  LOP3.LUT R34, R34, R37, RZ, 0x3c, !PT ;  /* 0x0000002522227212 */ /* 0x000fe400078e3cff */
[----:B------:R-:W-:Y:S02]  /*28d0*/  LOP3.LUT R32, R32, R39, RZ, 0x3c, !PT ;  /* 0x0000002720207212 */ /* 0x000fe400078e3cff */
[----:B------:R-:W-:Y:S02]  /*28e0*/  LOP3.LUT R33, R33, R38, RZ, 0x3c, !PT ;  /* 0x0000002621217212 */ /* 0x000fe400078e3cff */
[----:B----4-:R-:W-:Y:S02]  /*28f0*/  SHF.R.S32.HI R36, RZ, 0x1f, R14 ;  /* 0x0000001fff247819 */ /* 0x010fe4000001140e */
[----:B------:R-:W-:Y:S02]  /*2900*/  SHF.R.S32.HI R37, RZ, 0x1f, R15 ;  /* 0x0000001fff257819 */ /* 0x000fe4000001140f */
[----:B-----5:R-:W-:-:S02]  /*2910*/  SHF.R.S32.HI R39, RZ, 0x1f, R20 ;  /* 0x0000001fff277819 */ /* 0x020fc40000011414 */
[----:B------:R-:W-:Y:S02]  /*2920*/  SHF.R.S32.HI R38, RZ, 0x1f, R21 ;  /* 0x0000001fff267819 */ /* 0x000fe40000011415 */
        /* <DEDUP_REMOVED lines=14> */
.L_x_2407:
[----:B------:R-:W-:Y:S05]  /*2a10*/  BSYNC.RECONVERGENT B0 ;  /* 0x0000000000007941 */ /* 0x000fea0003800200 */
.L_x_2406:
[----:B------:R-:W-:Y:S01]  /*2a20*/  ISETP.GE.U32.AND P0, PT, R4, R40, PT ;  /* 0x000000280400720c */ /* 0x000fe20003f06070 */
[----:B------:R-:W-:-:S12]  /*2a30*/  BSSY.RECONVERGENT B0, `(.L_x_2409) ;  /* 0x000001a000007945 */ /* 0x000fd80003800200 */
        /* <DEDUP_REMOVED lines=25> */
.L_x_2410:
[----:B------:R-:W-:Y:S05]  /*2bd0*/  BSYNC.RECONVERGENT B0 ;  /* 0x0000000000007941 */ /* 0x000fea0003800200 */
.L_x_2409:
[----:B------:R-:W-:Y:S04]  /*2be0*/  BSSY.RECONVERGENT B0, `(.L_x_2411) ;  /* 0x0000022000007945 */ /* 0x000fe80003800200 */
[----:B------:R-:W-:Y:S05]  /*2bf0*/  @P0 BRA `(.L_x_2412) ;  /* 0x0000000000800947 */ /* 0x000fea0003800000 */
[----:B------:R-:W-:Y:S01]  /*2c00*/  IMAD.IADD R4, R4, 0x1, R3 ;  /* 0x0000000104047824 */ /* 0x000fe200078e0203 */
[----:B-----5:R-:W-:Y:S02]  /*2c10*/  SHF.R.S32.HI R0, RZ, 0x1f, R26 ;  /* 0x0000001fff007819 */ /* 0x020fe4000001141a */
[----:B-1----:R-:W-:Y:S02]  /*2c20*/  SHF.R.S32.HI R25, RZ, 0x1f, R27 ;  /* 0x0000001fff197819 */ /* 0x002fe4000001141b */
        /* <DEDUP_REMOVED lines=14> */
[----:B------:R-:W-:Y:S05]  /*2d10*/  @P0 BRA `(.L_x_2412) ;  /* 0x0000000000380947 */ /* 0x000fea0003800000 */
[----:B------:R-:W-:Y:S01]  /*2d20*/  IMAD.IADD R3, R4, 0x1, R3 ;  /* 0x0000000104037824 */ /* 0x000fe200078e0203 */
[----:B------:R-:W-:Y:S02]  /*2d30*/  SHF.R.S32.HI R0, RZ, 0x1f, R14 ;  /* 0x0000001fff007819 */ /* 0x000fe4000001140e */
[----:B------:R-:W-:Y:S02]  /*2d40*/  LOP3.LUT R7, R7, R14, RZ, 0x3c, !PT ;  /* 0x0000000e07077212 */ /* 0x000fe400078e3cff */
[----:B------:R-:W-:Y:S02]  /*2d50*/  ISETP.GE.U32.AND P0, PT, R3, R40, PT ;  /* 0x000000280300720c */ /* 0x000fe40003f06070 */
[----:B------:R-:W-:Y:S02]  /*2d60*/  SHF.R.S32.HI R3, RZ, 0x1f, R15 ;  /* 0x0000001fff037819 */ /* 0x000fe4000001140f */
[----:B------:R-:W-:Y:S02]  /*2d70*/  LOP3.LUT R31, R31, R0, RZ, 0x3c, !PT ;  /* 0x000000001f1f7212 */ /* 0x000fe400078e3cff */
[----:B------:R-:W-:-:S02]  /*2d80*/  LOP3.LUT R30, R30, R3, RZ, 0x3c, !PT ;  /* 0x000000031e1e7212 */ /* 0x000fc400078e3cff */
[----:B------:R-:W-:-:S05]  /*2d90*/  LOP3.LUT R8, R8, R15, RZ, 0x3c, !PT ;  /* 0x0000000f08087212 */ /* 0x000fca00078e3cff */
[----:B------:R-:W-:Y:S02]  /*2da0*/  @!P0 SHF.R.S32.HI R3, RZ, 0x1f, R20 ;  /* 0x0000001fff038819 */ /* 0x000fe40000011414 */
[----:B------:R-:W-:Y:S02]  /*2db0*/  @!P0 SHF.R.S32.HI R0, RZ, 0x1f, R21 ;  /* 0x0000001fff008819 */ /* 0x000fe40000011415 */
[----:B------:R-:W-:Y:S02]  /*2dc0*/  @!P0 LOP3.LUT R5, R5, R20, RZ, 0x3c, !PT ;  /* 0x0000001405058212 */ /* 0x000fe400078e3cff */
[----:B------:R-:W-:Y:S02]  /*2dd0*/  @!P0 LOP3.LUT R6, R6, R21, RZ, 0x3c, !PT ;  /* 0x0000001506068212 */ /* 0x000fe400078e3cff */
[----:B------:R-:W-:Y:S02]  /*2de0*/  @!P0 LOP3.LUT R18, R18, R3, RZ, 0x3c, !PT ;  /* 0x0000000312128212 */ /* 0x000fe400078e3cff */
[----:B------:R-:W-:-:S07]  /*2df0*/  @!P0 LOP3.LUT R13, R13, R0, RZ, 0x3c, !PT ;  /* 0x000000000d0d8212 */ /* 0x000fce00078e3cff */
.L_x_2412:
[----:B------:R-:W-:Y:S05]  /*2e00*/  BSYNC.RECONVERGENT B0 ;  /* 0x0000000000007941 */ /* 0x000fea0003800200 */
.L_x_2411:
        /* <DEDUP_REMOVED lines=9> */
.L_x_2405:
        /* <DEDUP_REMOVED lines=41> */
.L_x_2420:
        /* <DEDUP_REMOVED lines=305> */
.L_x_2416:
        /* <DEDUP_REMOVED lines=241> */
.L_x_2417:
        /* <DEDUP_REMOVED lines=241> */
.L_x_2418:
[----:B------:R-:W-:-:S04]  /*6260*/  LOP3.LUT R25, R40, 0xfffffff8, RZ, 0xc0, !PT ;  /* 0xfffffff828197812 */ /* 0x000fc800078ec0ff */
[----:B------:R-:W-:-:S05]  /*6270*/  IADD3 R24, P1, PT, R25, R36, RZ ;  /* 0x0000002419187210 */ /* 0x000fca0007f3e0ff */
[----:B------:R-:W-:-:S06]  /*6280*/  IMAD.X R25, RZ, RZ, R37, P1 ;  /* 0x000000ffff197224 */ /* 0x000fcc00008e0625 */
[----:B------:R-:W5:Y:S01]  /*6290*/  LDG.E.64 R24, desc[UR36][R24.64] ;  /* 0x0000002418187981 */ /* 0x000f62000c1e1b00 */
        /* <DEDUP_REMOVED lines=237> */
.L_x_2419:
[----:B------:R-:W-:-:S04]  /*7170*/  LOP3.LUT R31, R40, 0xfffffff8, RZ, 0xc0, !PT ;  /* 0xfffffff8281f7812 */ /* 0x000fc800078ec0ff */
[----:B------:R-:W-:-:S04]  /*7180*/  IADD3 R30, P1, PT, R31, R36, RZ ;  /* 0x000000241f1e7210 */ /* 0x000fc80007f3e0ff */
[----:B------:R-:W-:-:S06]  /*7190*/  IADD3.X R31, PT, PT, RZ, R37, RZ, P1, !PT ;  /* 0x00000025ff1f7210 */ /* 0x000fcc0000ffe4ff */
[----:B------:R-:W5:Y:S03]  /*71a0*/  LDG.E.64 R30, desc[UR36][R30.64] ;  /* 0x000000241e1e7981 */ /* 0x000f66000c1e1b00 */
.L_x_2415:
[----:B------:R-:W2:Y:S01]  /*71b0*/  LDCU UR5, c[0x0][0x394] ;  /* 0x00007280ff0577ac */ /* 0x000ea20008000800 */
[----:B-----5:R-:W-:Y:S02]  /*71c0*/  SHF.R.S32.HI R38, RZ, 0x1f, R29 ;  /* 0x0000001fff267819 */ /* 0x020fe4000001141d */
[----:B------:R-:W-:Y:S02]  /*71d0*/  SHF.R.S32.HI R39, RZ, 0x1f, R28 ;  /* 0x0000001fff277819 */ /* 0x000fe4000001141c */
[----:B------:R-:W-:Y:S01]  /*71e0*/  LOP3.LUT R15, R15, R38, RZ, 0x3c, !PT ;  /* 0x000000260f0f7212 */ /* 0x000fe200078e3cff */
[----:B-1----:R-:W-:Y:S01]  /*71f0*/  IMAD.U32 R38, RZ, RZ, UR4 ;  /* 0x00000004ff267e24 */ /* 0x002fe2000f8e00ff */
[----:B------:R-:W-:Y:S02]  /*7200*/  LOP3.LUT R18, R18, R39, RZ, 0x3c, !PT ;  /* 0x0000002712127212 */ /* 0x000fe400078e3cff */
[----:B------:R-:W-:Y:S02]  /*7210*/  SHF.R.S32.HI R40, RZ, 0x1f, R26 ;  /* 0x0000001fff287819 */ /* 0x000fe4000001141a */
[----:B------:R-:W-:-:S02]  /*7220*/  SHF.R.S32.HI R39, RZ, 0x1f, R27 ;  /* 0x0000001fff277819 */ /* 0x000fc4000001141b */
[----:B------:R-:W-:Y:S02]  /*7230*/  LEA R33, R38, R33, 0x2 ;  /* 0x0000002126217211 */ /* 0x000fe400078e10ff */
[----:B------:R-:W-:Y:S02]  /*7240*/  LOP3.LUT R13, R13, R40, RZ, 0x3c, !PT ;  /* 0x000000280d0d7212 */ /* 0x000fe400078e3cff */
[----:B------:R-:W-:Y:S01]  /*7250*/  LOP3.LUT R14, R14, R39, RZ, 0x3c, !PT ;  /* 0x000000270e0e7212 */ /* 0x000fe200078e3cff */
[----:B------:R-:W-:Y:S01]  /*7260*/  IMAD R39, R38, 0x3, R33 ;  /* 0x0000000326277824 */ /* 0x000fe200078e0221 */
[----:B------:R-:W-:Y:S01]  /*7270*/  SHF.R.S32.HI R41, RZ, 0x1f, R24 ;  /* 0x0000001fff297819 */ /* 0x000fe20000011418 */
[----:B--2---:R-:W-:Y:S01]  /*7280*/  IMAD.U32 R40, RZ, RZ, UR5 ;  /* 0x00000005ff287e24 */ /* 0x004fe2000f8e00ff */
[----:B------:R-:W-:Y:S02]  /*7290*/  SHF.R.S32.HI R42, RZ, 0x1f, R25 ;  /* 0x0000001fff2a7819 */ /* 0x000fe40000011419 */
[----:B------:R-:W-:-:S02]  /*72a0*/  LOP3.LUT R12, R12, R41, RZ, 0x3c, !PT ;  /* 0x000000290c0c7212 */ /* 0x000fc400078e3cff */
[----:B------:R-:W-:Y:S02]  /*72b0*/  ISETP.GE.U32.AND P1, PT, R39, R40, PT ;  /* 0x000000282700720c */ /* 0x000fe40003f26070 */
[----:B------:R-:W-:Y:S02]  /*72c0*/  SHF.R.S32.HI R41, RZ, 0x1f, R30 ;  /* 0x0000001fff297819 */ /* 0x000fe4000001141e */
[----:B------:R-:W-:Y:S02]  /*72d0*/  SHF.R.S32.HI R44, RZ, 0x1f, R31 ;  /* 0x0000001fff2c7819 */ /* 0x000fe4000001141f */
        /* <DEDUP_REMOVED lines=10> */
[----:B------:R-:W-:Y:S01]  /*7380*/  LOP3.LUT R0, R0, R31, RZ, 0x3c, !PT ;  /* 0x0000001f00007212 */ /* 0x000fe200078e3cff */
[----:B------:R-:W-:Y:S06]  /*7390*/  @!P1 BRA `(.L_x_2420) ;  /* 0xffffffbc00649947 */ /* 0x000fec000383ffff */
.L_x_2414:
[----:B0-----:R-:W-:Y:S05]  /*73a0*/  BSYNC.RECONVERGENT B0 ;  /* 0x0000000000007941 */ /* 0x001fea0003800200 */
.L_x_2413:
[----:B------:R-:W-:Y:S01]  /*73b0*/  ISETP.GE.U32.AND P0, PT, R33, R40, PT ;  /* 0x000000282100720c */ /* 0x000fe20003f06070 */
[----:B------:R-:W-:-:S12]  /*73c0*/  BSSY.RECONVERGENT B0, `(.L_x_2421) ;  /* 0x0000474000007945 */ /* 0x000fd80003800200 */
        /* <DEDUP_REMOVED lines=282> */
.L_x_2424:
[----:B------:R-:W-:Y:S01]  /*8570*/  SHF.R.U32.HI R20, RZ, 0x3, R35 ;  /* 0x00000003ff147819 */ /* 0x000fe20000011623 */
[----:B------:R-:W-:-:S07]  /*8580*/  IMAD.MOV.U32 R21, RZ, RZ, RZ ;  /* 0x000000ffff157224 */ /* 0x000fce00078e00ff */
.L_x_2423:
[----:B------:R-:W0:Y:S02]  /*8590*/  LDCU.64 UR4, c[0x0][0x760] ;  /* 0x0000ec00ff0477ac */ /* 0x000e240008000a00 */
[----:B0-----:R-:W-:-:S04]  /*85a0*/  IADD3 R41, P1, PT, R34, UR4, RZ ;  /* 0x0000000422297c10 */ /* 0x001fc8000ff3e0ff */
[----:B------:R-:W-:Y:S02]  /*85b0*/  IADD3.X R39, PT, PT, RZ, UR5, RZ, P1, !PT ;  /* 0x00000005ff277c10 */ /* 0x000fe40008ffe4ff */
        /* <DEDUP_REMOVED lines=281> */
.L_x_2426:
[----:B------:R-:W-:Y:S02]  /*9750*/  SHF.R.U32.HI R42, RZ, 0x3, R42 ;  /* 0x00000003ff2a7819 */ /* 0x000fe4000001162a */
[----:B------:R-:W-:-:S07]  /*9760*/  MOV R43, RZ ;  /* 0x000000ff002b7202 */ /* 0x000fce0000000f00 */
.L_x_2425:
        /* <DEDUP_REMOVED lines=281> */
.L_x_2428:
[----:B------:R-:W-:Y:S02]  /*a900*/  SHF.R.U32.HI R42, RZ, 0x3, R42 ;  /* 0x00000003ff2a7819 */ /* 0x000fe4000001162a */
[----:B------:R-:W-:-:S07]  /*a910*/  MOV R43, RZ ;  /* 0x000000ff002b7202 */ /* 0x000fce0000000f00 */
.L_x_2427:
        /* <DEDUP_REMOVED lines=281> */
.L_x_2430:
[----:B------:R-:W-:Y:S02]  /*bab0*/  SHF.R.U32.HI R34, RZ, 0x3, R34 ;  /* 0x00000003ff227819 */ /* 0x000fe40000011622 */
[----:B------:R-:W-:-:S07]  /*bac0*/  MOV R35, RZ ;  /* 0x000000ff00237202 */ /* 0x000fce0000000f00 */
.L_x_2429:
[----:B------:R-:W-:-:S04]  /*bad0*/  LEA R30, P0, R34, R41, 0x3 ;  /* 0x00000029221e7211 */ /* 0x000fc800078018ff */
[----:B------:R-:W-:-:S06]  /*bae0*/  LEA.HI.X R31, R34, R39, R35, 0x3, P0 ;  /* 0x00000027221f7211 */ /* 0x000fcc00000f1c23 */
[----:B------:R-:W5:Y:S03]  /*baf0*/  LDG.E.64 R30, desc[UR36][R30.64] ;  /* 0x000000241e1e7981 */ /* 0x000f66000c1e1b00 */
.L_x_2422:
[----:B------:R-:W-:Y:S05]  /*bb00*/  BSYNC.RECONVERGENT B0 ;  /* 0x0000000000007941 */ /* 0x000fea0003800200 */
.L_x_2421:
[----:B------:R-:W-:Y:S01]  /*bb10*/  ISETP.GE.U32.AND P0, PT, R33, R40, PT ;  /* 0x000000282100720c */ /* 0x000fe20003f06070 */
[----:B------:R-:W-:-:S12]  /*bb20*/  BSSY.RECONVERGENT B0, `(.L_x_2431) ;  /* 0x0000022000007945 */ /* 0x000fd80003800200 */
[----:B------:R-:W-:Y:S05]  /*bb30*/  @P0 BRA `(.L_x_2432) ;  /* 0x0000000000800947 */ /* 0x000fea0003800000 */
[----:B------:R-:W-:Y:S01]  /*bb40*/  IMAD.IADD R33, R33, 0x1, R38 ;  /* 0x0000000121217824 */ /* 0x000fe200078e0226 */
[----:B-----5:R-:W-:Y:S02]  /*bb50*/  SHF.R.S32.HI R21, RZ, 0x1f, R28 ;  /* 0x0000001fff157819 */ /* 0x020fe4000001141c */
        /* <DEDUP_REMOVED lines=30> */
.L_x_2432:
[----:B------:R-:W-:Y:S05]  /*bd40*/  BSYNC.RECONVERGENT B0 ;  /* 0x0000000000007941 */ /* 0x000fea0003800200 */
.L_x_2431:
        /* <DEDUP_REMOVED lines=8> */
.L_x_2385:
[----:B------:R-:W-:Y:S05]  /*bdd0*/  BSYNC.RECONVERGENT B6 ;  /* 0x0000000000067941 */ /* 0x000fea0003800200 */
.L_x_2384:
[----:B------:R-:W2:Y:S02]  /*bde0*/  LDCU UR4, c[0x0][0x3ac] ;  /* 0x00007580ff0477ac */ /* 0x000ea40008000800 */
[----:B--2---:R-:W-:-:S09]  /*bdf0*/  UISETP.NE.AND UP0, UPT, UR4, URZ, UPT ;  /* 0x000000ff0400728c */ /* 0x004fd2000bf05270 */
[----:B------:R-:W-:Y:S05]  /*be00*/  BRA.U !UP0, `(.L_x_2433) ;  /* 0x0000000108a07547 */ /* 0x000fea000b800000 */
[----:B------:R-:W2:Y:S01]  /*be10*/  S2R R11, SR_CgaCtaId ;  /* 0x00000000000b7919 */ /* 0x000ea20000008800 */
[----:B------:R-:W3:Y:S01]  /*be20*/  LDC R10, c[0x0][0x360] ;  /* 0x0000d800ff0a7b82 */ /* 0x000ee20000000800 */
[----:B------:R-:W-:Y:S01]  /*be30*/  MOV R0, 0x400 ;  /* 0x0000040000007802 */ /* 0x000fe20000000f00 */
[----:B------:R-:W-:Y:S01]  /*be40*/  IMAD.MOV.U32 R5, RZ, RZ, R3 ;  /* 0x000000ffff057224 */ /* 0x000fe200078e0003 */
[----:B------:R-:W-:Y:S01]  /*be50*/  MOV R6, R18 ;  /* 0x0000001200067202 */ /* 0x000fe20000000f00 */
[----:B------:R-:W-:Y:S01]  /*be60*/  IMAD.MOV.U32 R7, RZ, RZ, R9 ;  /* 0x000000ffff077224 */ /* 0x000fe200078e0009 */
[----:B------:R-:W-:-:S03]  /*be70*/  IADD3 R4, PT, PT, R0, 0x10, RZ ;  /* 0x0000001000047810 */ /* 0x000fc60007ffe0ff */
[----:B------:R-:W4:Y:S01]  /*be80*/  LDC R12, c[0x0][0x364] ;  /* 0x0000d900ff0c7b82 */ /* 0x000f220000000800 */
[----:B---3--:R-:W-:Y:S01]  /*be90*/  IMAD R0, R16, R10, R19 ;  /* 0x0000000a10007224 */ /* 0x008fe200078e0213 */
[----:B--2---:R-:W-:Y:S02]  /*bea0*/  LEA R11, R11, R4, 0x18 ;  /* 0x000000040b0b7211 */ /* 0x004fe400078ec0ff */
[----:B------:R-:W-:Y:S02]  /*beb0*/  MOV R4, R8 ;  /* 0x0000000800047202 */ /* 0x000fe40000000f00 */
[----:B----4-:R-:W-:Y:S01]  /*bec0*/  ISETP.GE.U32.AND P0, PT, R12, 0x2, PT ;  /* 0x000000020c00780c */ /* 0x010fe20003f06070 */
[----:B------:R-:W-:-:S05]  /*bed0*/  IMAD R13, R0, 0x10, R11 ;  /* 0x00000010000d7824 */ /* 0x000fca00078e020b */
[----:B------:R2:W-:Y:S07]  /*bee0*/  STS.128 [R13], R4 ;  /* 0x000000040d007388 */ /* 0x0005ee0000000c00 */
[----:B------:R-:W-:Y:S05]  /*bef0*/  @!P0 BRA `(.L_x_2433) ;  /* 0x0000000000648947 */ /* 0x000fea0003800000 */
[----:B------:R-:W-:-:S07]  /*bf00*/  MOV R0, R12 ;  /* 0x0000000c00007202 */ /* 0x000fce0000000f00 */
.L_x_2436:
[----:B-----5:R-:W-:Y:S01]  /*bf10*/  SHF.R.U32.HI R15, RZ, 0x1, R0 ;  /* 0x00000001ff0f7819 */ /* 0x020fe20000011600 */
[----:B------:R-:W-:Y:S05]  /*bf20*/  WARPSYNC.ALL ;  /* 0x0000000000007948 */ /* 0x000fea0003800000 */
[----:B--2---:R-:W-:Y:S01]  /*bf30*/  IMAD.IADD R5, R15, 0x1, R16 ;  /* 0x000000010f057824 */ /* 0x004fe200078e0210 */
        /* <DEDUP_REMOVED lines=18> */
.L_x_2435:
[----:B------:R-:W-:Y:S05]  /*c060*/  BSYNC.RECONVERGENT B0 ;  /* 0x0000000000007941 */ /* 0x000fea0003800200 */
.L_x_2434:
[----:B------:R-:W-:Y:S01]  /*c070*/  IMAD.MOV.U32 R0, RZ, RZ, R15 ;  /* 0x000000ffff007224 */ /* 0x000fe200078e000f */
[----:B------:R-:W-:Y:S06]  /*c080*/  @P1 BRA `(.L_x_2436) ;  /* 0xfffffffc00a01947 */ /* 0x000fec000383ffff */
.L_x_2433:
[----:B------:R-:W3:Y:S02]  /*c090*/  LDCU UR4, c[0x0][0x3a8] ;  /* 0x00007500ff0477ac */ /* 0x000ee40008000800 */
[----:B---3--:R-:W-:-:S09]  /*c0a0*/  UISETP.NE.AND UP0, UPT, UR4, URZ, UPT ;  /* 0x000000ff0400728c */ /* 0x008fd2000bf05270 */
[----:B------:R-:W-:Y:S05]  /*c0b0*/  BRA.U !UP0, `(.L_x_2437) ;  /* 0x0000000108e87547 */ /* 0x000fea000b800000 */
[----:B------:R-:W3:Y:S02]  /*c0c0*/  LDC R10, c[0x0][0x360] ;  /* 0x0000d800ff0a7b82 */ /* 0x000ee40000000800 */
[----:B---3--:R-:W-:Y:S02]  /*c0d0*/  ISETP.GE.U32.AND P0, PT, R10, 0x21, PT ;  /* 0x000000210a00780c */ /* 0x008fe40003f06070 */
[----:B------:R-:W-:-:S11]  /*c0e0*/  MOV R0, R10 ;  /* 0x0000000a00007202 */ /* 0x000fd60000000f00 */
[----:B------:R-:W-:Y:S05]  /*c0f0*/  @!P0 BRA `(.L_x_2438) ;  /* 0x0000000000988947 */ /* 0x000fea0003800000 */
[----:B------:R-:W3:Y:S01]  /*c100*/  S2UR UR5, SR_CgaCtaId ;  /* 0x00000000000579c3 */ /* 0x000ee20000008800 */
[----:B------:R-:W-:Y:S01]  /*c110*/  UMOV UR4, 0x400 ;  /* 0x0000040000047882 */ /* 0x000fe20000000000 */
[----:B------:R-:W-:Y:S01]  /*c120*/  IMAD R0, R16, R10, R19 ;  /* 0x0000000a10007224 */ /* 0x000fe200078e0213 */
[----:B------:R-:W-:Y:S01]  /*c130*/  UIADD3 UR4, UPT, UPT, UR4, 0x10, URZ ;  /* 0x0000001004047890 */ /* 0x000fe2000fffe0ff */
[----:B--2---:R-:W-:Y:S01]  /*c140*/  IMAD.MOV.U32 R4, RZ, RZ, R8 ;  /* 0x000000ffff047224 */ /* 0x004fe200078e0008 */
[----:B------:R-:W-:Y:S01]  /*c150*/  MOV R5, R3 ;  /* 0x0000000300057202 */ /* 0x000fe20000000f00 */
[----:B------:R-:W-:Y:S01]  /*c160*/  IMAD.MOV.U32 R6, RZ, RZ, R18 ;  /* 0x000000ffff067224 */ /* 0x000fe200078e0012 */
[----:B------:R-:W-:Y:S02]  /*c170*/  MOV R7, R9 ;  /* 0x0000000900077202 */ /* 0x000fe40000000f00 */
[----:B------:R-:W-:Y:S01]  /*c180*/  ISETP.GE.U32.AND P0, PT, R10, 0x40, PT ;  /* 0x000000400a00780c */ /* 0x000fe20003f06070 */
[----:B---3--:R-:W-:-:S06]  /*c190*/  ULEA UR4, UR5, UR4, 0x18 ;  /* 0x0000000405047291 */ /* 0x008fcc000f8ec0ff */
[----:B------:R-:W-:Y:S01]  /*c1a0*/  LEA R11, R0, UR4, 0x4 ;  /* 0x00000004000b7c11 */ /* 0x000fe2000f8e20ff */
[----:B------:R-:W-:-:S04]  /*c1b0*/  IMAD.MOV.U32 R0, RZ, RZ, 0x20 ;  /* 0x00000020ff007424 */ /* 0x000fc800078e00ff */
[----:B------:R3:W-:Y:S01]  /*c1c0*/  STS.128 [R11], R4 ;  /* 0x000000040b007388 */ /* 0x0007e20000000c00 */
[----:B------:R-:W-:Y:S05]  /*c1d0*/  @!P0 BRA `(.L_x_2438) ;  /* 0x0000000000608947 */ /* 0x000fea0003800000 */
[----:B---3--:R-:W-:-:S07]  /*c1e0*/  MOV R4, R10 ;  /* 0x0000000a00047202 */ /* 0x008fce0000000f00 */
.L_x_2441:
        /* <DEDUP_REMOVED lines=20> */
.L_x_2440:
[----:B------:R-:W-:Y:S05]  /*c330*/  BSYNC.RECONVERGENT B0 ;  /* 0x0000000000007941 */ /* 0x000fea0003800200 */
.L_x_2439:
[----:B--2---:R-:W-:Y:S01]  /*c340*/  IMAD.MOV.U32 R4, RZ, RZ, R12 ;  /* 0x000000ffff047224 */ /* 0x004fe200078e000c */
[----:B------:R-:W-:Y:S06]  /*c350*/  @P1 BRA `(.L_x_2441) ;  /* 0xfffffffc00a41947 */ /* 0x000fec000383ffff */
.L_x_2438:
[----:B------:R-:W-:Y:S01]  /*c360*/  ISETP.GE.U32.AND P0, PT, R0, 0x2, PT ;  /* 0x000000020000780c */ /* 0x000fe20003f06070 */
[----:B------:R-:W-:Y:S05]  /*c370*/  WARPSYNC.ALL ;  /* 0x0000000000007948 */ /* 0x000fea0003800000 */
[----:B------:R-:W-:Y:S07]  /*c380*/  BAR.SYNC.DEFER_BLOCKING 0x0 ;  /* 0x0000000000007b1d */ /* 0x000fee0000010000 */
[----:B------:R-:W-:Y:S05]  /*c390*/  @!P0 BRA `(.L_x_2437) ;  /* 0x0000000000308947 */ /* 0x000fea0003800000 */
[----:B--23--:R-:W-:-:S07]  /*c3a0*/  HFMA2 R5, -RZ, RZ, 0, 5.9604644775390625e-08 ;  /* 0x00000001ff057431 */ /* 0x00cfce00000001ff */
.L_x_2442:
[----:B------:R-:W2:Y:S04]  /*c3b0*/  SHFL.DOWN PT, R4, R3, R5, 0x1f ;  /* 0x08001f0503047589 */ /* 0x000ea800000e0000 */
[----:B------:R-:W3:Y:S04]  /*c3c0*/  SHFL.DOWN PT, R7, R8, R5, 0x1f ;  /* 0x08001f0508077589 */ /* 0x000ee800000e0000 */
[----:B------:R-:W4:Y:S04]  /*c3d0*/  SHFL.DOWN PT, R6, R9, R5, 0x1f ;  /* 0x08001f0509067589 */ /* 0x000f2800000e0000 */
[----:B------:R0:W1:Y:S02]  /*c3e0*/  SHFL.DOWN PT, R11, R18, R5, 0x1f ;  /* 0x08001f05120b7589 */ /* 0x00006400000e0000 */
[----:B0-----:R-:W-:Y:S01]  /*c3f0*/  IMAD.SHL.U32 R5, R5, 0x2, RZ ;  /* 0x0000000205057824 */ /* 0x001fe200078e00ff */
[----:B--2---:R-:W-:-:S04]  /*c400*/  LOP3.LUT R3, R3, R4, RZ, 0x3c, !PT ;  /* 0x0000000403037212 */ /* 0x004fc800078e3cff */
[----:B------:R-:W-:Y:S02]  /*c410*/  ISETP.GE.AND P0, PT, R5, R0, PT ;  /* 0x000000000500720c */ /* 0x000fe40003f06270 */
[----:B---3--:R-:W-:Y:S02]  /*c420*/  LOP3.LUT R8, R8, R7, RZ, 0x3c, !PT ;  /* 0x0000000708087212 */ /* 0x008fe400078e3cff */
[----:B----4-:R-:W-:Y:S02]  /*c430*/  LOP3.LUT R9, R9, R6, RZ, 0x3c, !PT ;  /* 0x0000000609097212 */ /* 0x010fe400078e3cff */
[----:B-1----:R-:W-:-:S07]  /*c440*/  LOP3.LUT R18, R18, R11, RZ, 0x3c, !PT ;  /* 0x0000000b12127212 */ /* 0x002fce00078e3cff */
[----:B------:R-:W-:Y:S05]  /*c450*/  @!P0 BRA `(.L_x_2442) ;  /* 0xfffffffc00d48947 */ /* 0x000fea000383ffff */
.L_x_2437:
[----:B------:R-:W4:Y:S01]  /*c460*/  LDCU UR6, c[0x0][0x564] ;  /* 0x0000ac80ff0677ac */ /* 0x000f220008000800 */
[----:B-1---5:R-:W-:Y:S01]  /*c470*/  MOV R25, RZ ;  /* 0x000000ff00197202 */ /* 0x022fe20000000f00 */
[----:B----4-:R-:W-:-:S04]  /*c480*/  UIADD3 UR5, UPT, UPT, UR6, -0x1, URZ ;  /* 0xffffffff06057890 */ /* 0x010fc8000fffe0ff */
[----:B------:R-:W-:-:S04]  /*c490*/  UISETP.LT.U32.AND UP0, UPT, UR5, 0x18, UPT ;  /* 0x000000180500788c */ /* 0x000fc8000bf01070 */
[----:B------:R-:W-:Y:S02]  /*c4a0*/  USEL UR4, UR5, 0x18, UP0 ;  /* 0x0000001805047887 */ /* 0x000fe40008000000 */
[----:B------:R-:W-:Y:S02]  /*c4b0*/  UISETP.NE.AND UP0, UPT, UR6, URZ, UPT ;  /* 0x000000ff0600728c */ /* 0x000fe4000bf05270 */
[----:B------:R-:W-:-:S07]  /*c4c0*/  UIADD3 UR4, UPT, UPT, UR4, 0x1, URZ ;  /* 0x0000000104047890 */ /* 0x000fce000fffe0ff */
[----:B------:R-:W-:Y:S05]  /*c4d0*/  BRA.U !UP0, `(.L_x_2443) ;  /* 0x0000001108487547 */ /* 0x000fea000b800000 */
[----:B------:R-:W1:Y:S01]  /*c4e0*/  LDCU.64 UR8, c[0x0][0x568] ;  /* 0x0000ad00ff0877ac */ /* 0x000e620008000a00 */
[----:B--23--:R-:W-:Y:S01]  /*c4f0*/  MOV R5, R23 ;  /* 0x0000001700057202 */ /* 0x00cfe20000000f00 */
[----:B------:R-:W-:Y:S01]  /*c500*/  IMAD.MOV.U32 R4, RZ, RZ, RZ ;  /* 0x000000ffff047224 */ /* 0x000fe200078e00ff */
        /* <DEDUP_REMOVED lines=271> */
.L_x_2443:
[----:B------:R-:W-:Y:S01]  /*d600*/  MOV R24, RZ ;  /* 0x000000ff00187202 */ /* 0x000fe20000000f00 */
[----:B------:R-:W-:Y:S06]  /*d610*/  BRA.U !UP0, `(.L_x_2444) ;  /* 0x0000001108487547 */ /* 0x000fec000b800000 */
[----:B------:R-:W1:Y:S01]  /*d620*/  LDCU.64 UR8, c[0x0][0x568] ;  /* 0x0000ad00ff0877ac */ /* 0x000e620008000a00 */
[----:B--23--:R-:W-:Y:S02]  /*d630*/  HFMA2 R4, -RZ, RZ, 0, 0 ;  /* 0x00000000ff047431 */ /* 0x00cfe400000001ff */
        /* <DEDUP_REMOVED lines=272> */
.L_x_2444:
[----:B--23--:R-:W1:Y:S01]  /*e740*/  LDC.64 R6, c[0x0][0x778] ;  /* 0x0001de00ff067b82 */ /* 0x00ce620000000a00 */
        /* <DEDUP_REMOVED lines=291> */
.L_x_2446:
        /* <DEDUP_REMOVED lines=276> */
.L_x_2447:
        /* <DEDUP_REMOVED lines=21> */
[----:B------:R-:W-:-:S03]  /*10c10*/  MOV R2, R8 ;  /* 0x0000000800027202 */ /* 0x000fc60000000f00 */
[----:B------:R-:W-:Y:S02]  /*10c20*/  IMAD.MOV.U32 R8, RZ, RZ, R18 ;  /* 0x000000ffff087224 */ /* 0x000fe400078e0012 */
[----:B------:R1:W-:Y:S04]  /*10c30*/  STG.E.64 desc[UR36][R6.64], R2 ;  /* 0x0000000206007986 */ /* 0x0003e8000c101b24 */
[----:B------:R1:W-:Y:S02]  /*10c40*/  STG.E.64 desc[UR36][R6.64+0x8], R8 ;  /* 0x0000080806007986 */ /* 0x0003e4000c101b24 */
.L_x_2449:
[----:B------:R-:W-:Y:S05]  /*10c50*/  BSYNC.RECONVERGENT B0 ;  /* 0x0000000000007941 */ /* 0x000fea0003800200 */
.L_x_2448:
        /* <DEDUP_REMOVED lines=35> */
.L_x_2451:
[----:B------:R-:W-:Y:S05]  /*10e90*/  BSYNC.RECONVERGENT B0 ;  /* 0x0000000000007941 */ /* 0x000fea0003800200 */
.L_x_2450:
        /* <DEDUP_REMOVED lines=20> */
[----:B-1----:R-:W-:Y:S01]  /*10fe0*/  MOV R6, UR10 ;  /* 0x0000000a00067c02 */ /* 0x002fe20008000f00 */
[----:B------:R-:W-:-:S07]  /*10ff0*/  IMAD.U32 R7, RZ, RZ, UR11 ;  /* 0x0000000bff077e24 */ /* 0x000fce000f8e00ff */
[----:B------:R-:W-:Y:S05]  /*11000*/  BRA.U !UP0, `(.L_x_2453) ;  /* 0x0000000108707547 */ /* 0x000fea000b800000 */
[----:B------:R-:W1:Y:S01]  /*11010*/  LDCU UR5, c[0x0][0x360] ;  /* 0x00006c00ff0577ac */ /* 0x000e620008000800 */
[----:B------:R-:W-:Y:S02]  /*11020*/  MOV R18, UR10 ;  /* 0x0000000a00127c02 */ /* 0x000fe40008000f00 */
        /* <DEDUP_REMOVED lines=13> */
.L_x_2456:
[----:B------:R-:W-:-:S05]  /*11100*/  IADD3 R9, PT, PT, R17, R0, RZ ;  /* 0x0000000011097210 */ /* 0x000fca0007ffe0ff */
[----:B---3--:R-:W-:-:S05]  /*11110*/  IMAD.WIDE.U32 R8, R9, 0x10, R14 ;  /* 0x0000001009087825 */ /* 0x008fca00078e000e */
[----:B------:R-:W2:Y:S04]  /*11120*/  LDG.E.64 R10, desc[UR36][R8.64] ;  /* 0x00000024080a7981 */ /* 0x000ea8000c1e1b00 */
        /* <DEDUP_REMOVED lines=9> */
.L_x_2455:
[----:B------:R-:W-:Y:S05]  /*111c0*/  BRA `(.L_x_2454) ;  /* 0x0000000000647947 */ /* 0x000fea0003800000 */
.L_x_2453:
[----:B------:R-:W1:Y:S01]  /*111d0*/  LDCU UR7, c[0x0][0x3a4] ;  /* 0x00007480ff0777ac */ /* 0x000e620008000800 */
[----:B------:R-:W-:Y:S02]  /*111e0*/  MOV R18, UR10 ;  /* 0x0000000a00127c02 */ /* 0x000fe40008000f00 */
[----:B------:R-:W-:Y:S02]  /*111f0*/  MOV R3, UR11 ;  /* 0x0000000b00037c02 */ /* 0x000fe40008000f00 */
[----:B-1----:R-:W-:-:S13]  /*11200*/  ISETP.GE.U32.AND P1, PT, R16, UR7, PT ;  /* 0x0000000710007c0c */ /* 0x002fda000bf26070 */
[----:B------:R-:W-:Y:S05]  /*11210*/  @P1 BRA `(.L_x_2454) ;  /* 0x0000000000501947 */ /* 0x000fea0003800000 */
[----:B------:R-:W1:Y:S01]  /*11220*/  LDCU UR5, c[0x0][0x374] ;  /* 0x00006e80ff0577ac */ /* 0x000e620008000800 */
[----:B------:R-:W2:Y:S01]  /*11230*/  LDC R20, c[0x0][0x360] ;  /* 0x0000d800ff147b82 */ /* 0x000ea20000000800 */
[----:B------:R-:W-:Y:S01]  /*11240*/  IMAD.U32 R18, RZ, RZ, UR10 ;  /* 0x0000000aff127e24 */ /* 0x000fe2000f8e00ff */
[----:B------:R-:W-:Y:S02]  /*11250*/  MOV R3, UR11 ;  /* 0x0000000b00037c02 */ /* 0x000fe40008000f00 */
[----:B------:R-:W-:-:S04]  /*11260*/  MOV R0, R16 ;  /* 0x0000001000007202 */ /* 0x000fc80000000f00 */
[----:B------:R-:W3:Y:S08]  /*11270*/  LDC.64 R14, c[0x0][0x780] ;  /* 0x0001e000ff0e7b82 */ /* 0x000ef00000000a00 */
[----:B------:R-:W4:Y:S01]  /*11280*/  LDC R21, c[0x0][0x364] ;  /* 0x0000d900ff157b82 */ /* 0x000f220000000800 */
[----:B-1----:R-:W-:-:S07]  /*11290*/  IMAD R17, R17, UR5, RZ ;  /* 0x0000000511117c24 */ /* 0x002fce000f8e02ff */
.L_x_2457:
        /* <DEDUP_REMOVED lines=12> */
.L_x_2454:
[----:B------:R-:W-:Y:S05]  /*11360*/  BSYNC.RECONVERGENT B0 ;  /* 0x0000000000007941 */ /* 0x000fea0003800200 */
.L_x_2452:
        /* <DEDUP_REMOVED lines=14> */
.L_x_2461:
        /* <DEDUP_REMOVED lines=19> */
.L_x_2460:
[----:B------:R-:W-:Y:S05]  /*11580*/  BSYNC.RECONVERGENT B0 ;  /* 0x0000000000007941 */ /* 0x000fea0003800200 */
.L_x_2459:
[----:B------:R-:W-:-:S03]  /*11590*/  UISETP.GT.U32.AND UP0, UPT, UR4, 0x3, UPT ;  /* 0x000000030400788c */ /* 0x000fc6000bf04070 */
[----:B------:R-:W-:-:S06]  /*115a0*/  UMOV UR4, UR7 ;  /* 0x0000000700047c82 */ /* 0x000fcc0008000000 */
[----:B------:R-:W-:Y:S05]  /*115b0*/  BRA.U UP0, `(.L_x_2461) ;  /* 0xfffffffd00a47547 */ /* 0x000fea000b83ffff */
.L_x_2458:
        /* <DEDUP_REMOVED lines=15> */
.L_x_2466:
[----:B------:R-:W-:Y:S01]  /*116b0*/  SHF.R.U32.HI R2, RZ, 0x1, R0 ;  /* 0x00000001ff027819 */ /* 0x000fe20000011600 */
[----:B------:R-:W-:Y:S01]  /*116c0*/  BAR.SYNC.DEFER_BLOCKING 0x0 ;  /* 0x0000000000007b1d */ /* 0x000fe20000010000 */
[----:B------:R-:W-:Y:S02]  /*116d0*/  ISETP.GT.U32.AND P2, PT, R0, 0x7f, PT ;  /* 0x0000007f0000780c */ /* 0x000fe40003f44070 */
[----:B-1-3--:R-:W-:-:S03]  /*116e0*/  IADD3 R8, PT, PT, R2, R19, RZ ;  /* 0x0000001302087210 */ /* 0x00afc60007ffe0ff */
[----:B------:R-:W-:Y:S01]  /*116f0*/  BSSY.RECONVERGENT B0, `(.L_x_2464) ;  /* 0x000000f000007945 */ /* 0x000fe20003800200 */
        /* <DEDUP_REMOVED lines=14> */
.L_x_2465:
[----:B------:R-:W-:Y:S05]  /*117e0*/  BSYNC.RECONVERGENT B0 ;  /* 0x0000000000007941 */ /* 0x000fea0003800200 */
.L_x_2464:
[----:B------:R-:W-:Y:S01]  /*117f0*/  MOV R0, R2 ;  /* 0x0000000200007202 */ /* 0x000fe20000000f00 */
[----:B------:R-:W-:Y:S06]  /*11800*/  @P2 BRA `(.L_x_2466) ;  /* 0xfffffffc00a82947 */ /* 0x000fec000383ffff */
.L_x_2463:
[----:B------:R-:W-:Y:S01]  /*11810*/  BAR.SYNC.DEFER_BLOCKING 0x0 ;  /* 0x0000000000007b1d */ /* 0x000fe20000010000 */
[----:B------:R-:W-:-:S09]  /*11820*/  UISETP.GE.U32.AND UP0, UPT, UR4, 0x2, UPT ;  /* 0x000000020400788c */ /* 0x000fd2000bf06070 */
[----:B------:R-:W-:Y:S05]  /*11830*/  BRA.U !UP0, `(.L_x_2462) ;  /* 0x0000000108307547 */ /* 0x000fea000b800000 */
[----:B------:R-:W-:-:S07]  /*11840*/  HFMA2 R0, -RZ, RZ, 0, 5.9604644775390625e-08 ;  /* 0x00000001ff007431 */ /* 0x000fce00000001ff */
.L_x_2467:
[----:B------:R-:W4:Y:S04]  /*11850*/  SHFL.DOWN PT, R2, R7, R0, 0x1f ;  /* 0x08001f0007027589 */ /* 0x000f2800000e0000 */
[----:B-123--:R-:W1:Y:S04]  /*11860*/  SHFL.DOWN PT, R9, R6, R0, 0x1f ;  /* 0x08001f0006097589 */ /* 0x00ee6800000e0000 */
[----:B------:R-:W2:Y:S04]  /*11870*/  SHFL.DOWN PT, R8, R3, R0, 0x1f ;  /* 0x08001f0003087589 */ /* 0x000ea800000e0000 */
[----:B------:R3:W5:Y:S02]  /*11880*/  SHFL.DOWN PT, R11, R18, R0, 0x1f ;  /* 0x08001f00120b7589 */ /* 0x00076400000e0000 */
[----:B---3--:R-:W-:Y:S01]  /*11890*/  IMAD.SHL.U32 R0, R0, 0x2, RZ ;  /* 0x0000000200007824 */ /* 0x008fe200078e00ff */
[----:B----4-:R-:W-:-:S04]  /*118a0*/  LOP3.LUT R7, R7, R2, RZ, 0x3c, !PT ;  /* 0x0000000207077212 */ /* 0x010fc800078e3cff */
[----:B------:R-:W-:Y:S02]  /*118b0*/  ISETP.GE.AND P1, PT, R0, UR4, PT ;  /* 0x0000000400007c0c */ /* 0x000fe4000bf26270 */
[----:B-1----:R-:W-:Y:S02]  /*118c0*/  LOP3.LUT R6, R6, R9, RZ, 0x3c, !PT ;  /* 0x0000000906067212 */ /* 0x002fe400078e3cff */
[----:B--2---:R-:W-:Y:S02]  /*118d0*/  LOP3.LUT R3, R3, R8, RZ, 0x3c, !PT ;  /* 0x0000000803037212 */ /* 0x004fe400078e3cff */
[----:B-----5:R-:W-:-:S07]  /*118e0*/  LOP3.LUT R18, R18, R11, RZ, 0x3c, !PT ;  /* 0x0000000b12127212 */ /* 0x020fce00078e3cff */
[----:B------:R-:W-:Y:S05]  /*118f0*/  @!P1 BRA `(.L_x_2467) ;  /* 0xfffffffc00d49947 */ /* 0x000fea000383ffff */
.L_x_2462:
[----:B------:R-:W-:Y:S05]  /*11900*/  @!P0 EXIT ;  /* 0x000000000000894d */ /* 0x000fea0003800000 */
[----:B------:R-:W4:Y:S02]  /*11910*/  LDCU.64 UR4, c[0x0][0x778] ;  /* 0x0000ef00ff0477ac */ /* 0x000f240008000a00 */
[----:B----4-:R-:W-:-:S04]  /*11920*/  UISETP.NE.U32.AND UP0, UPT, UR4, URZ, UPT ;  /* 0x000000ff0400728c */ /* 0x010fc8000bf05070 */
[----:B------:R-:W-:-:S09]  /*11930*/  UISETP.NE.AND.EX UP0, UPT, UR5, URZ, UPT, UP0 ;  /* 0x000000ff0500728c */ /* 0x000fd2000bf05300 */
[----:B------:R-:W-:Y:S05]  /*11940*/  BRA.U UP0, `(.L_x_2468) ;  /* 0x0000000500087547 */ /* 0x000fea000b800000 */
[----:B------:R-:W4:Y:S01]  /*11950*/  LDCU.U8 UR6, c[0x0][0x798] ;  /* 0x0000f300ff0677ac */ /* 0x000f220008000000 */
[----:B------:R-:W5:Y:S01]  /*11960*/  LDCU.64 UR4, c[0x0][0x768] ;  /* 0x0000ed00ff0477ac */ /* 0x000f620008000a00 */
[----:B----4-:R-:W-:Y:S02]  /*11970*/  ISETP.NE.AND P0, PT, RZ, UR6, PT ;  /* 0x00000006ff007c0c */ /* 0x010fe4000bf05270 */
[----:B-----5:R-:W-:Y:S02]  /*11980*/  IADD3 R12, P2, PT, R23, UR4, RZ ;  /* 0x00000004170c7c10 */ /* 0x020fe4000ff5e0ff */
[----:B-123--:R-:W-:Y:S02]  /*11990*/  IADD3 R10, P1, PT, R22, UR4, RZ ;  /* 0x00000004160a7c10 */ /* 0x00efe4000ff3e0ff */
        /* <DEDUP_REMOVED lines=35> */
.L_x_2470:
        /* <DEDUP_REMOVED lines=19> */
.L_x_2471:
[----:B------:R-:W-:Y:S05]  /*11d00*/  BRA `(.L_x_2472) ;  /* 0x0000000000047947 */ /* 0x000fea0003800000 */
.L_x_2469:
[----:B------:R2:W-:Y:S02]  /*11d10*/  STG.E.64 desc[UR36][R12.64], R16 ;  /* 0x000000100c007986 */ /* 0x0005e4000c101b24 */
.L_x_2472:
[----:B------:R-:W3:Y:S02]  /*11d20*/  LDCU.64 UR4, c[0x0][0x768] ;  /* 0x0000ed00ff0477ac */ /* 0x000ee40008000a00 */
[----:B---3--:R-:W-:-:S04]  /*11d30*/  IADD3 R22, P0, PT, R22, UR4, RZ ;  /* 0x0000000416167c10 */ /* 0x008fc8000ff1e0ff */
[----:B------:R-:W-:-:S05]  /*11d40*/  IADD3.X R23, PT, PT, RZ, UR5, RZ, P0, !PT ;  /* 0x00000005ff177c10 */ /* 0x000fca00087fe4ff */
[----:B------:R-:W-:Y:S01]  /*11d50*/  STG.E.64 desc[UR36][R22.64], R18 ;  /* 0x0000001216007986 */ /* 0x000fe2000c101b24 */
[----:B------:R-:W-:Y:S05]  /*11d60*/  EXIT ;  /* 0x000000000000794d */ /* 0x000fea0003800000 */
.L_x_2468:
        /* <DEDUP_REMOVED lines=11> */
.L_x_2473:
[----:B------:R-:W-:Y:S01]  /*11e20*/  MOV R16, R6 ;  /* 0x0000000600107202 */ /* 0x000fe20000000f00 */
[----:B------:R-:W-:Y:S01]  /*11e30*/  IMAD.MOV.U32 R17, RZ, RZ, R7 ;  /* 0x000000ffff117224 */ /* 0x000fe200078e0007 */
[----:B------:R-:W-:Y:S01]  /*11e40*/  MOV R19, R3 ;  /* 0x0000000300137202 */ /* 0x000fe20000000f00 */
[----:B------:R-:W-:Y:S06]  /*11e50*/  BRA.U !UP0, `(.L_x_2474) ;  /* 0x0000000108c07547 */ /* 0x000fec000b800000 */
[----:B------:R-:W4:Y:S02]  /*11e60*/  LDCU UR4, c[0x0][0x79c] ;  /* 0x0000f380ff0477ac */ /* 0x000f240008000800 */
[----:B----4-:R-:W-:-:S09]  /*11e70*/  UISETP.NE.AND UP0, UPT, UR4, 0x1, UPT ;  /* 0x000000010400788c */ /* 0x010fd2000bf05270 */
[----:B------:R-:W-:Y:S05]  /*11e80*/  BRA.U !UP0, `(.L_x_2475) ;  /* 0x0000000108907547 */ /* 0x000fea000b800000 */
[----:B------:R-:W-:Y:S01]  /*11e90*/  MOV R2, 0x0 ;  /* 0x0000000000027802 */ /* 0x000fe20000000f00 */
[----:B------:R-:W4:Y:S01]  /*11ea0*/  LDCU.64 UR4, c[0x4][0x7c8] ;  /* 0x0100f900ff0477ac */ /* 0x000f220008000a00 */
[----:B-123--:R-:W-:Y:S02]  /*11eb0*/  HFMA2 R8, -RZ, RZ, 0, 4.4763088226318359375e-05 ;  /* 0x000002efff087431 */ /* 0x00efe400000001ff */
[----:B------:R-:W-:Y:S01]  /*11ec0*/  IMAD.MOV.U32 R12, RZ, RZ, 0x1 ;  /* 0x00000001ff0c7424 */ /* 0x000fe200078e00ff */
[----:B------:R1:W2:Y:S01]  /*11ed0*/  LDC.64 R14, c[0x4][R2] ;  /* 0x01000000020e7b82 */ /* 0x0002a20000000a00 */
[----:B------:R-:W3:Y:S01]  /*11ee0*/  LDCU.64 UR6, c[0x4][0x7b8] ;  /* 0x0100f700ff0677ac */ /* 0x000ee20008000a00 */
[----:B------:R-:W-:Y:S01]  /*11ef0*/  MOV R13, RZ ;  /* 0x000000ff000d7202 */ /* 0x000fe20000000f00 */
[----:B------:R-:W5:Y:S01]  /*11f00*/  LDCU.64 UR8, c[0x4][0x520] ;  /* 0x0100a400ff0877ac */ /* 0x000f620008000a00 */
[----:B----4-:R-:W-:Y:S01]  /*11f10*/  MOV R4, UR4 ;  /* 0x0000000400047c02 */ /* 0x010fe20008000f00 */
[----:B------:R-:W-:Y:S01]  /*11f20*/  IMAD.U32 R5, RZ, RZ, UR5 ;  /* 0x00000005ff057e24 */ /* 0x000fe2000f8e00ff */
[----:B---3--:R-:W-:-:S02]  /*11f30*/  MOV R6, UR6 ;  /* 0x0000000600067c02 */ /* 0x008fc40008000f00 */
[----:B------:R-:W-:Y:S01]  /*11f40*/  MOV R7, UR7 ;  /* 0x0000000700077c02 */ /* 0x000fe20008000f00 */
[----:B-----5:R-:W-:Y:S01]  /*11f50*/  IMAD.U32 R10, RZ, RZ, UR8 ;  /* 0x00000008ff0a7e24 */ /* 0x020fe2000f8e00ff */
[----:B-1----:R-:W-:-:S07]  /*11f60*/  MOV R11, UR9 ;  /* 0x00000009000b7c02 */ /* 0x002fce0008000f00 */
[----:B------:R-:W-:-:S07]  /*11f70*/  LEPC R20, `(.L_x_2476) ;  /* 0x000000001014794e */ /* 0x000fce0000000000 */
[----:B0-2---:R-:W-:Y:S05]  /*11f80*/  CALL.ABS.NOINC R14 ;  /* 0x000000000e007343 */ /* 0x005fea0003c00000 */
.L_x_2476:
        /* <DEDUP_REMOVED lines=19> */
.L_x_2477:
[----:B------:R-:W-:Y:S05]  /*120c0*/  BRA `(.L_x_2478) ;  /* 0x0000000000107947 */ /* 0x000fea0003800000 */
.L_x_2475:
[----:B------:R-:W4:Y:S02]  /*120d0*/  LDCU.64 UR4, c[0x0][0x768] ;  /* 0x0000ed00ff0477ac */ /* 0x000f240008000a00 */
[----:B----4-:R-:W-:-:S05]  /*120e0*/  IADD3 R2, P0, PT, R23, UR4, RZ ;  /* 0x0000000417027c10 */ /* 0x010fca000ff1e0ff */
[----:B------:R-:W-:-:S05]  /*120f0*/  IMAD.X R3, RZ, RZ, UR5, P0 ;  /* 0x00000005ff037e24 */ /* 0x000fca00080e06ff */
[----:B------:R4:W-:Y:S03]  /*12100*/  STG.E.64 desc[UR36][R2.64], R16 ;  /* 0x0000001002007986 */ /* 0x0009e6000c101b24 */
.L_x_2478:
[----:B------:R-:W5:Y:S02]  /*12110*/  LDCU.64 UR4, c[0x0][0x768] ;  /* 0x0000ed00ff0477ac */ /* 0x000f640008000a00 */
[----:B-----5:R-:W-:-:S04]  /*12120*/  IADD3 R22, P0, PT, R22, UR4, RZ ;  /* 0x0000000416167c10 */ /* 0x020fc8000ff1e0ff */
[----:B------:R-:W-:-:S05]  /*12130*/  IADD3.X R23, PT, PT, RZ, UR5, RZ, P0, !PT ;  /* 0x00000005ff177c10 */ /* 0x000fca00087fe4ff */
[----:B------:R-:W-:Y:S01]  /*12140*/  STG.E.64 desc[UR36][R22.64], R18 ;  /* 0x0000001216007986 */ /* 0x000fe2000c101b24 */
[----:B------:R-:W-:Y:S05]  /*12150*/  EXIT ;  /* 0x000000000000794d */ /* 0x000fea0003800000 */
.L_x_2474:
[----:B------:R-:W-:Y:S04]  /*12160*/  STG.E.64 desc[UR36][R4.64], R16 ;  /* 0x0000001004007986 */ /* 0x000fe8000c101b24 */
[----:B------:R-:W-:Y:S01]  /*12170*/  STG.E.64 desc[UR36][R4.64+0x8], R18 ;  /* 0x0000081204007986 */ /* 0x000fe2000c101b24 */
[----:B------:R-:W-:Y:S05]  /*12180*/  EXIT ;  /* 0x000000000000794d */ /* 0x000fea0003800000 */
.L_x_2445:
        /* <DEDUP_REMOVED lines=41> */
[----:B-1----:R-:W-:Y:S01]  /*12420*/  MOV R12, 0x1 ;  /* 0x00000001000c7802 */ /* 0x002fe20000000f00 */
[----:B------:R1:W3:Y:S01]  /*12430*/  LDC.64 R14, c[0x4][R2] ;  /* 0x01000000020e7b82 */ /* 0x0002e20000000a00 */
[----:B------:R-:W4:Y:S01]  /*12440*/  LDCU.64 UR6, c[0x4][0x7b8] ;  /* 0x0100f700ff0677ac */ /* 0x000f220008000a00 */
[----:B------:R-:W-:Y:S01]  /*12450*/  IMAD.MOV.U32 R13, RZ, RZ, RZ ;  /* 0x000000ffff0d7224 */ /* 0x000fe200078e00ff */
[----:B------:R-:W5:Y:S01]  /*12460*/  LDCU.64 UR8, c[0x4][0x520] ;  /* 0x0100a400ff0877ac */ /* 0x000f620008000a00 */
[----:B--2---:R-:W-:Y:S02]  /*12470*/  MOV R4, UR4 ;  /* 0x0000000400047c02 */ /* 0x004fe40008000f00 */
[----:B------:R-:W-:Y:S01]  /*12480*/  MOV R5, UR5 ;  /* 0x0000000500057c02 */ /* 0x000fe20008000f00 */
[----:B----4-:R-:W-:Y:S01]  /*12490*/  IMAD.U32 R6, RZ, RZ, UR6 ;  /* 0x00000006ff067e24 */ /* 0x010fe2000f8e00ff */
[----:B------:R-:W-:-:S02]  /*124a0*/  MOV R7, UR7 ;  /* 0x0000000700077c02 */ /* 0x000fc40008000f00 */
[----:B-----5:R-:W-:Y:S01]  /*124b0*/  MOV R10, UR8 ;  /* 0x00000008000a7c02 */ /* 0x020fe20008000f00 */
[----:B-1----:R-:W-:-:S07]  /*124c0*/  IMAD.U32 R11, RZ, RZ, UR9 ;  /* 0x00000009ff0b7e24 */ /* 0x002fce000f8e00ff */
[----:B------:R-:W-:-:S07]  /*124d0*/  LEPC R20, `(.L_x_2481) ;  /* 0x000000001014794e */ /* 0x000fce0000000000 */
[----:B0--3--:R-:W-:Y:S05]  /*124e0*/  CALL.ABS.NOINC R14 ;  /* 0x000000000e007343 */ /* 0x009fea0003c00000 */
.L_x_2481:
        /* <DEDUP_REMOVED lines=19> */
.L_x_2482:
[----:B------:R-:W-:Y:S05]  /*12620*/  BRA `(.L_x_2483) ;  /* 0x0000000000047947 */ /* 0x000fea0003800000 */
.L_x_2480:
[----:B------:R2:W-:Y:S02]  /*12630*/  STG.E.64 desc[UR36][R12.64], R16 ;  /* 0x000000100c007986 */ /* 0x0005e4000c101b24 */
.L_x_2483:
[----:B------:R-:W3:Y:S02]  /*12640*/  LDCU.64 UR4, c[0x0][0x768] ;  /* 0x0000ed00ff0477ac */ /* 0x000ee40008000a00 */
[----:B---3--:R-:W-:-:S04]  /*12650*/  IADD3 R24, P0, PT, R24, UR4, RZ ;  /* 0x0000000418187c10 */ /* 0x008fc8000ff1e0ff */
[----:B------:R-:W-:-:S05]  /*12660*/  IADD3.X R25, PT, PT, RZ, UR5, RZ, P0, !PT ;  /* 0x00000005ff197c10 */ /* 0x000fca00087fe4ff */
[----:B------:R-:W-:Y:S01]  /*12670*/  STG.E.64 desc[UR36][R24.64], R18 ;  /* 0x0000001218007986 */ /* 0x000fe2000c101b24 */
[----:B------:R-:W-:Y:S05]  /*12680*/  EXIT ;  /* 0x000000000000794d */ /* 0x000fea0003800000 */
.L_x_2479:
        /* <DEDUP_REMOVED lines=11> */
.L_x_2484:
        /* <DEDUP_REMOVED lines=23> */
.L_x_2487:
        /* <DEDUP_REMOVED lines=19> */
.L_x_2488:
[----:B------:R-:W-:Y:S05]  /*129e0*/  BRA `(.L_x_2489) ;  /* 0x0000000000107947 */ /* 0x000fea0003800000 */
.L_x_2486:
[----:B------:R-:W1:Y:S02]  /*129f0*/  LDCU.64 UR4, c[0x0][0x768] ;  /* 0x0000ed00ff0477ac */ /* 0x000e640008000a00 */
[----:B-1----:R-:W-:-:S04]  /*12a00*/  IADD3 R2, P0, PT, R25, UR4, RZ ;  /* 0x0000000419027c10 */ /* 0x002fc8000ff1e0ff */
[----:B------:R-:W-:-:S05]  /*12a10*/  IADD3.X R3, PT, PT, RZ, UR5, RZ, P0, !PT ;  /* 0x00000005ff037c10 */ /* 0x000fca00087fe4ff */
[----:B------:R1:W-:Y:S04]  /*12a20*/  STG.E.64 desc[UR36][R2.64], R16 ;  /* 0x0000001002007986 */ /* 0x0003e8000c101b24 */
.L_x_2489:
[----:B------:R-:W2:Y:S02]  /*12a30*/  LDCU.64 UR4, c[0x0][0x768] ;  /* 0x0000ed00ff0477ac */ /* 0x000ea40008000a00 */
[----:B--2---:R-:W-:-:S04]  /*12a40*/  IADD3 R24, P0, PT, R24, UR4, RZ ;  /* 0x0000000418187c10 */ /* 0x004fc8000ff1e0ff */
[----:B------:R-:W-:-:S05]  /*12a50*/  IADD3.X R25, PT, PT, RZ, UR5, RZ, P0, !PT ;  /* 0x00000005ff197c10 */ /* 0x000fca00087fe4ff */
[----:B------:R-:W-:Y:S01]  /*12a60*/  STG.E.64 desc[UR36][R24.64], R18 ;  /* 0x0000001218007986 */ /* 0x000fe2000c101b24 */
[----:B------:R-:W-:Y:S05]  /*12a70*/  EXIT ;  /* 0x000000000000794d */ /* 0x000fea0003800000 */
.L_x_2485:
[----:B------:R-:W-:Y:S04]  /*12a80*/  STG.E.64 desc[UR36][R4.64], R16 ;  /* 0x0000001004007986 */ /* 0x000fe8000c101b24 */
[----:B------:R-:W-:Y:S01]  /*12a90*/  STG.E.64 desc[UR36][R4.64+0x8], R18 ;  /* 0x0000081204007986 */ /* 0x000fe2000c101b24 */
[----:B------:R-:W-:Y:S05]  /*12aa0*/  EXIT ;  /* 0x000000000000794d */ /* 0x000fea0003800000 */
.L_x_2490:
        /* <DEDUP_REMOVED lines=13> */
.L_x_9976:


//--------------------- .text._ZN2at6native13reduce_kernelILi128ELi4ENS0_8ReduceOpIiNS0_14func_wrapper_tImZNS0_15xor_sum_functorIivEclERNS_14TensorIteratorEEUlmmE_EEjmLi4ELi4EEEEEvT1_ --------------------------
	.section	.text._ZN2at6native13reduce_kernelILi128ELi4ENS0_8ReduceOpIiNS0_14func_wrapper_tImZNS0_15xor_sum_functorIivEclERNS_14TensorIteratorEEUlmmE_EEjmLi4ELi4EEEEEvT1_,"ax",@progbits
	.align	128
        .global         _ZN2at6native13reduce_kernelILi128ELi4ENS0_8ReduceOpIiNS0_14func_wrapper_tImZNS0_15xor_sum_functorIivEclERNS_14TensorIteratorEEUlmmE_EEjmLi4ELi4EEEEEvT1_
        .type           _ZN2at6native13reduce_kernelILi128ELi4ENS0_8ReduceOpIiNS0_14func_wrapper_tImZNS0_15xor_sum_functorIivEclERNS_14TensorIteratorEEUlmmE_EEjmLi4ELi4EEEEEvT1_,@function
        .size           _ZN2at6native13reduce_kernelILi128ELi4ENS0_8ReduceOpIiNS0_14func_wrapper_tImZNS0_15xor_sum_functorIivEclERNS_14TensorIteratorEEUlmmE_EEjmLi4ELi4EEEEEvT1_,(.L_x_9977 - _ZN2at6native13reduce_kernelILi128ELi4ENS0_8ReduceOpIiNS0_14func_wrapper_tImZNS0_15xor_sum_functorIivEclERNS_14TensorIteratorEEUlmmE_EEjmLi4ELi4EEEEEvT1_)
        .other          _ZN2at6native13reduce_kernelILi128ELi4ENS0_8ReduceOpIiNS0_14func_wrapper_tImZNS0_15xor_sum_functorIivEclERNS_14TensorIteratorEEUlmmE_EEjmLi4ELi4EEEEEvT1_,@"STO_CUDA_ENTRY STV_DEFAULT"
_ZN2at6native13reduce_kernelILi128ELi4ENS0_8ReduceOpIiNS0_14func_wrapper_tImZNS0_15xor_sum_functorIivEclERNS_14TensorIteratorEEUlmmE_EEjmLi4ELi4EEEEEvT1_:
.text._ZN2at6native13reduce_kernelILi128ELi4ENS0_8ReduceOpIiNS0_14func_wrapper_tImZNS0_15xor_sum_functorIivEclERNS_14TensorIteratorEEUlmmE_EEjmLi4ELi4EEEEEvT1_:
        /* <DEDUP_REMOVED lines=297> */
.L_x_2491:
        /* <DEDUP_REMOVED lines=34> */
.L_x_2495:
        /* <DEDUP_REMOVED lines=36> */
.L_x_2499:
[----:B------:R-:W-:Y:S05]  /*16f0*/  BSYNC.RECONVERGENT B1 ;  /* 0x0000000000017941 */ /* 0x000fea0003800200 */
.L_x_2498:
[----:B------:R-:W0:Y:S01]  /*1700*/  LDC R3, c[0x0][0x394] ;  /* 0x0000e500ff037b82 */ /* 0x000e220000000800 */
[----:B------:R-:W-:-:S05]  /*1710*/  IADD3 R54, P0, PT, R54, 0x10, RZ ;  /* 0x0000001036367810 */ /* 0x000fca0007f1e0ff */
[----:B------:R-:W-:Y:S01]  /*1720*/  IMAD.X R55, RZ, RZ, R55, P0 ;  /* 0x000000ffff377224 */ /* 0x000fe200000e0637 */
[----:B0-----:R-:W-:-:S07]  /*1730*/  IADD3 R18, PT, PT, R64, -0x4, R3 ;  /* 0xfffffffc40127810 */ /* 0x001fce0007ffe003 */
.L_x_2497:
[----:B------:R-:W-:Y:S05]  /*1740*/  BSYNC.RECONVERGENT B0 ;  /* 0x0000000000007941 */ /* 0x000fea0003800200 */
.L_x_2496:
        /* <DEDUP_REMOVED lines=19> */
.L_x_2502:
[C---:B------:R-:W-:Y:S01]  /*1880*/  IMAD.WIDE.U32 R4, R3.reuse, 0x10, R54 ;  /* 0x0000001003047825 */ /* 0x040fe200078e0036 */
[----:B------:R-:W0:Y:S05]  /*1890*/  LDCU UR4, c[0x0][0x39c] ;  /* 0x00007380ff0477ac */ /* 0x000e2a0008000800 */
[----:B------:R-:W2:Y:S01]  /*18a0*/  LDG.E.128 R4, desc[UR36][R4.64] ;  /* 0x0000002404047981 */ /* 0x000ea2000c1e1d00 */
[----:B0-----:R-:W-:-:S05]  /*18b0*/  VIADD R3, R3, UR4 ;  /* 0x0000000403037c36 */ /* 0x001fca0008000000 */
[----:B------:R-:W-:-:S04]  /*18c0*/  LEA R9, R3, 0x3, 0x2 ;  /* 0x0000000303097811 */ /* 0x000fc800078e10ff */
[----:B------:R-:W-:Y:S02]  /*18d0*/  ISETP.GE.U32.AND P1, PT, R9, R18, PT ;  /* 0x000000120900720c */ /* 0x000fe40003f26070 */
[----:B--2---:R-:W-:Y:S02]  /*18e0*/  LOP3.LUT R13, R13, R6, RZ, 0x3c, !PT ;  /* 0x000000060d0d7212 */ /* 0x004fe400078e3cff */
        /* <DEDUP_REMOVED lines=12> */
.L_x_2501:
[----:B------:R-:W-:Y:S05]  /*19b0*/  BSYNC.RECONVERGENT B0 ;  /* 0x0000000000007941 */ /* 0x000fea0003800200 */
.L_x_2500:
        /* <DEDUP_REMOVED lines=8> */
[----:B--2---:R-:W-:Y:S02]  /*1a40*/  SHF.R.S32.HI R0, RZ, 0x1f, R54 ;  /* 0x0000001fff007819 */ /* 0x004fe40000011436 */
[----:B------:R-:W-:Y:S02]  /*1a50*/  LOP3.LUT R15, R15, R54, RZ, 0x3c, !PT ;  /* 0x000000360f0f7212 */ /* 0x000fe400078e3cff */
[----:B------:R-:W-:-:S07]  /*1a60*/  LOP3.LUT R19, R19, R0, RZ, 0x3c, !PT ;  /* 0x0000000013137212 */ /* 0x000fce00078e3cff */
.L_x_2504:
[----:B------:R-:W-:Y:S05]  /*1a70*/  BSYNC.RECONVERGENT B0 ;  /* 0x0000000000007941 */ /* 0x000fea0003800200 */
.L_x_2503:
        /* <DEDUP_REMOVED lines=10> */
.L_x_2494:
        /* <DEDUP_REMOVED lines=72> */
.L_x_2508:
[----:B------:R-:W-:Y:S01]  /*1fa0*/  SHF.R.U32.HI R25, RZ, 0x2, R53 ;  /* 0x00000002ff197819 */ /* 0x000fe20000011635 */
[----:B------:R-:W-:-:S04]  /*1fb0*/  IMAD.IADD R53, R53, 0x1, R32 ;  /* 0x0000000135357824 */ /* 0x000fc800078e0220 */
[----:B------:R-:W-:Y:S01]  /*1fc0*/  IMAD.WIDE.U32 R24, R25, 0x10, R54 ;  /* 0x0000001019187825 */ /* 0x000fe200078e0036 */
[----:B------:R-:W-:Y:S02]  /*1fd0*/  SHF.R.U32.HI R29, RZ, 0x2, R53 ;  /* 0x00000002ff1d7819 */ /* 0x000fe40000011635 */
[----:B------:R-:W-:-:S03]  /*1fe0*/  IADD3 R53, PT, PT, R53, R32, RZ ;  /* 0x0000002035357210 */ /* 0x000fc60007ffe0ff */
[----:B------:R-:W-:Y:S01]  /*1ff0*/  IMAD.WIDE.U32 R28, R29, 0x10, R54 ;  /* 0x000000101d1c7825 */ /* 0x000fe200078e0036 */
[----:B------:R-:W-:Y:S01]  /*2000*/  SHF.R.U32.HI R13, RZ, 0x2, R53 ;  /* 0x00000002ff0d7819 */ /* 0x000fe20000011635 */
[----:B------:R-:W2:Y:S02]  /*2010*/  LDG.E.128 R24, desc[UR36][R24.64] ;  /* 0x0000002418187981 */ /* 0x000ea4000c1e1d00 */
[----:B------:R-:W-:Y:S02]  /*2020*/  IMAD.IADD R53, R53, 0x1, R32 ;  /* 0x0000000135357824 */ /* 0x000fe400078e0220 */
[----:B------:R-:W-:Y:S01]  /*2030*/  IMAD.WIDE.U32 R12, R13, 0x10, R54 ;  /* 0x000000100d0c7825 */ /* 0x000fe200078e0036 */
[----:B------:R-:W3:Y:S02]  /*2040*/  LDG.E.128 R28, desc[UR36][R28.64] ;  /* 0x000000241c1c7981 */ /* 0x000ee4000c1e1d00 */
[----:B------:R-:W-:-:S03]  /*2050*/  SHF.R.U32.HI R21, RZ, 0x2, R53 ;  /* 0x00000002ff157819 */ /* 0x000fc60000011635 */
[----:B------:R-:W4:Y:S02]  /*2060*/  LDG.E.128 R12, desc[UR36][R12.64] ;  /* 0x000000240c0c7981 */ /* 0x000f24000c1e1d00 */
[----:B------:R-:W-:-:S06]  /*2070*/  IMAD.WIDE.U32 R20, R21, 0x10, R54 ;  /* 0x0000001015147825 */ /* 0x000fcc00078e0036 */
[----:B------:R-:W5:Y:S01]  /*2080*/  LDG.E.128 R20, desc[UR36][R20.64] ;  /* 0x0000002414147981 */ /* 0x000f62000c1e1d00 */
[----:B------:R-:W-:-:S05]  /*2090*/  IADD3 R53, PT, PT, R53, R32, RZ ;  /* 0x0000002035357210 */ /* 0x000fca0007ffe0ff */
[----:B------:R-:W-:-:S05]  /*20a0*/  IMAD R57, R32, 0x3, R53 ;  /* 0x0000000320397824 */ /* 0x000fca00078e0235 */
[----:B------:R-:W-:Y:S02]  /*20b0*/  ISETP.GE.U32.AND P0, PT, R57, R62, PT ;  /* 0x0000003e3900720c */ /* 0x000fe40003f06070 */
[----:B--2---:R-:W-:Y:S02]  /*20c0*/  SHF.R.S32.HI R57, RZ, 0x1f, R24 ;  /* 0x0000001fff397819 */ /* 0x004fe40000011418 */
[----:B------:R-:W-:Y:S02]  /*20d0*/  SHF.R.S32.HI R61, RZ, 0x1f, R25 ;  /* 0x0000001fff3d7819 */ /* 0x000fe40000011419 */
[----:B------:R-:W-:Y:S02]  /*20e0*/  SHF.R.S32.HI R52, RZ, 0x1f, R26 ;  /* 0x0000001fff347819 */ /* 0x000fe4000001141a */
[----:B------:R-:W-:Y:S02]  /*20f0*/  LOP3.LUT R50, R50, R57, RZ, 0x3c, !PT ;  /* 0x0000003932327212 */ /* 0x000fe400078e3cff */
[----:B------:R-:W-:-:S02]  /*2100*/  LOP3.LUT R48, R48, R61, RZ, 0x3c, !PT ;  /* 0x0000003d30307212 */ /* 0x000fc400078e3cff */
[----:B------:R-:W-:Y:S02]  /*2110*/  LOP3.LUT R47, R47, R52, RZ, 0x3c, !PT ;  /* 0x000000342f2f7212 */ /* 0x000fe400078e3cff */
[----:B---3--:R-:W-:Y:S02]  /*2120*/  SHF.R.S32.HI R57, RZ, 0x1f, R28 ;  /* 0x0000001fff397819 */ /* 0x008fe4000001141c */
[----:B------:R-:W-:Y:S02]  /*2130*/  SHF.R.S32.HI R52, RZ, 0x1f, R29 ;  /* 0x0000001fff347819 */ /* 0x000fe4000001141d */
[----:B------:R-:W-:Y:S02]  /*2140*/  SHF.R.S32.HI R61, RZ, 0x1f, R30 ;  /* 0x0000001fff3d7819 */ /* 0x000fe4000001141e */
[----:B------:R-:W-:Y:S02]  /*2150*/  SHF.R.S32.HI R56, RZ, 0x1f, R31 ;  /* 0x0000001fff387819 */ /* 0x000fe4000001141f */
[----:B------:R-:W-:-:S02]  /*2160*/  LOP3.LUT R44, R44, R57, RZ, 0x3c, !PT ;  /* 0x000000392c2c7212 */ /* 0x000fc400078e3cff */
[----:B------:R-:W-:Y:S02]  /*2170*/  LOP3.LUT R45, R45, R52, RZ, 0x3c, !PT ;  /* 0x000000342d2d7212 */ /* 0x000fe400078e3cff */
[----:B------:R-:W-:Y:S02]  /*2180*/  LOP3.LUT R42, R42, R61, RZ, 0x3c, !PT ;  /* 0x0000003d2a2a7212 */ /* 0x000fe400078e3cff */
[----:B------:R-:W-:Y:S02]  /*2190*/  LOP3.LUT R43, R43, R56, RZ, 0x3c, !PT ;  /* 0x000000382b2b7212 */ /* 0x000fe400078e3cff */
[----:B----4-:R-:W-:Y:S02]  /*21a0*/  SHF.R.S32.HI R52, RZ, 0x1f, R12 ;  /* 0x0000001fff347819 */ /* 0x010fe4000001140c */
[----:B------:R-:W-:Y:S02]  /*21b0*/  SHF.R.S32.HI R57, RZ, 0x1f, R13 ;  /* 0x0000001fff397819 */ /* 0x000fe4000001140d */
[----:B------:R-:W-:-:S02]  /*21c0*/  SHF.R.S32.HI R56, RZ, 0x1f, R14 ;  /* 0x0000001fff387819 */ /* 0x000fc4000001140e */
[----:B------:R-:W-:Y:S02]  /*21d0*/  SHF.R.S32.HI R61, RZ, 0x1f, R15 ;  /* 0x0000001fff3d7819 */ /* 0x000fe4000001140f */
[----:B------:R-:W-:Y:S02]  /*21e0*/  LOP3.LUT R41, R41, R52, RZ, 0x3c, !PT ;  /* 0x0000003429297212 */ /* 0x000fe400078e3cff */
[----:B------:R-:W-:Y:S02]  /*21f0*/  LOP3.LUT R40, R40, R57, RZ, 0x3c, !PT ;  /* 0x0000003928287212 */ /* 0x000fe400078e3cff */
[----:B------:R-:W-:Y:S02]  /*2200*/  LOP3.LUT R39, R39, R56, RZ, 0x3c, !PT ;  /* 0x0000003827277212 */ /* 0x000fe400078e3cff */
[----:B------:R-:W-:Y:S02]  /*2210*/  LOP3.LUT R38, R38, R61, RZ, 0x3c, !PT ;  /* 0x0000003d26267212 */ /* 0x000fe400078e3cff */
[----:B------:R-:W-:-:S02]  /*2220*/  SHF.R.S32.HI R63, RZ, 0x1f, R27 ;  /* 0x0000001fff3f7819 */ /* 0x000fc4000001141b */
[----:B-----5:R-:W-:Y:S02]  /*2230*/  SHF.R.S32.HI R52, RZ, 0x1f, R20 ;  /* 0x0000001fff347819 */ /* 0x020fe40000011414 */
        /* <DEDUP_REMOVED lines=26> */
.L_x_2507:
[----:B------:R-:W-:Y:S05]  /*23e0*/  BSYNC.RECONVERGENT B0 ;  /* 0x0000000000007941 */ /* 0x000fea0003800200 */
.L_x_2506:
        /* <DEDUP_REMOVED lines=23> */
.L_x_2510:
[----:B------:R-:W-:Y:S05]  /*2560*/  BSYNC.RECONVERGENT B0 ;  /* 0x0000000000007941 */ /* 0x000fea0003800200 */
.L_x_2509:
[----:B------:R-:W-:Y:S04]  /*2570*/  BSSY.RECONVERGENT B0, `(.L_x_2511) ;  /* 0x000003b000007945 */ /* 0x000fe80003800200 */
[----:B------:R-:W-:Y:S05]  /*2580*/  @P0 BRA `(.L_x_2512) ;  /* 0x0000000000e40947 */ /* 0x000fea0003800000 */
[----:B------:R-:W-:Y:S02]  /*2590*/  IADD3 R53, PT, PT, R53, R32, RZ ;  /* 0x0000002035357210 */ /* 0x000fe40007ffe0ff */
[----:B-----5:R-:W-:Y:S02]  /*25a0*/  LOP3.LUT R49, R49, R25, RZ, 0x3c, !PT ;  /* 0x0000001931317212 */ /* 0x020fe400078e3cff */
[----:B------:R-:W-:Y:S02]  /*25b0*/  ISETP.GE.U32.AND P0, PT, R53, R62, PT ;  /* 0x0000003e3500720c */ /* 0x000fe40003f06070 */
[----:B------:R-:W-:Y:S02]  /*25c0*/  LOP3.LUT R3, R3, R26, RZ, 0x3c, !PT ;  /* 0x0000001a03037212 */ /* 0x000fe400078e3cff */
[----:B------:R-:W-:Y:S02]  /*25d0*/  LOP3.LUT R0, R0, R27, RZ, 0x3c, !PT ;  /* 0x0000001b00007212 */ /* 0x000fe400078e3cff */
[----:B0-----:R-:W-:-:S02]  /*25e0*/  SHF.R.S32.HI R55, RZ, 0x1f, R24 ;  /* 0x0000001fff377819 */ /* 0x001fc40000011418 */
[----:B------:R-:W-:Y:S02]  /*25f0*/  SHF.R.S32.HI R25, RZ, 0x1f, R25 ;  /* 0x0000001fff197819 */ /* 0x000fe40000011419 */
[----:B------:R-:W-:Y:S02]  /*2600*/  SHF.R.S32.HI R26, RZ, 0x1f, R26 ;  /* 0x0000001fff1a7819 */ /* 0x000fe4000001141a */
[----:B------:R-:W-:Y:S02]  /*2610*/  SHF.R.S32.HI R27, RZ, 0x1f, R27 ;  /* 0x0000001fff1b7819 */ /* 0x000fe4000001141b */
[----:B------:R-:W-:Y:S02]  /*2620*/  LOP3.LUT R51, R51, R24, RZ, 0x3c, !PT ;  /* 0x0000001833337212 */ /* 0x000fe400078e3cff */
[----:B------:R-:W-:Y:S02]  /*2630*/  LOP3.LUT R50, R50, R55, RZ, 0x3c, !PT ;  /* 0x0000003732327212 */ /* 0x000fe400078e3cff */
[----:B------:R-:W-:-:S02]  /*2640*/  LOP3.LUT R48, R48, R25, RZ, 0x3c, !PT ;  /* 0x0000001930307212 */ /* 0x000fc400078e3cff */
[----:B------:R-:W-:Y:S02]  /*2650*/  LOP3.LUT R47, R47, R26, RZ, 0x3c, !PT ;  /* 0x0000001a2f2f7212 */ /* 0x000fe400078e3cff */
[----:B------:R-:W-:Y:S01]  /*2660*/  LOP3.LUT R46, R46, R27, RZ, 0x3c, !PT ;  /* 0x0000001b2e2e7212 */ /* 0x000fe200078e3cff */
[----:B------:R-:W-:Y:S06]  /*2670*/  @P0 BRA `(.L_x_2512) ;  /* 0x0000000000a80947 */ /* 0x000fec0003800000 */
[----:B------:R-:W-:Y:S01]  /*2680*/  IMAD.IADD R53, R53, 0x1, R32 ;  /* 0x0000000135357824 */ /* 0x000fe200078e0220 */
[----:B------:R-:W-:Y:S02]  /*2690*/  SHF.R.S32.HI R25, RZ, 0x1f, R28 ;  /* 0x0000001fff197819 */ /* 0x000fe4000001141c */
[----:B------:R-:W-:Y:S02]  /*26a0*/  SHF.R.S32.HI R24, RZ, 0x1f, R29 ;  /* 0x0000001fff187819 */ /* 0x000fe4000001141d */
[----:B------:R-:W-:Y:S02]  /*26b0*/  ISETP.GE.U32.AND P0, PT, R53, R62, PT ;  /* 0x0000003e3500720c */ /* 0x000fe40003f06070 */
[----:B------:R-:W-:Y:S02]  /*26c0*/  SHF.R.S32.HI R27, RZ, 0x1f, R30 ;  /* 0x0000001fff1b7819 */ /* 0x000fe4000001141e */
[----:B------:R-:W-:Y:S02]  /*26d0*/  SHF.R.S32.HI R26, RZ, 0x1f, R31 ;  /* 0x0000001fff1a7819 */ /* 0x000fe4000001141f */
        /* <DEDUP_REMOVED lines=22> */
[----:B------:R-:W-:Y:S01]  /*2840*/  LOP3.LUT R38, R38, R15, RZ, 0x3c, !PT ;  /* 0x0000000f26267212 */ /* 0x000fe200078e3cff */
[----:B------:R-:W-:Y:S06]  /*2850*/  @P0 BRA `(.L_x_2512) ;  /* 0x0000000000300947 */ /* 0x000fec0003800000 */
[----:B------:R-:W-:Y:S02]  /*2860*/  LOP3.LUT R19, R19, R20, RZ, 0x3c, !PT ;  /* 0x0000001413137212 */ /* 0x000fe400078e3cff */
        /* <DEDUP_REMOVED lines=10> */
[----:B------:R-:W-:-:S07]  /*2910*/  LOP3.LUT R34, R34, R23, RZ, 0x3c, !PT ;  /* 0x0000001722227212 */ /* 0x000fce00078e3cff */
.L_x_2512:
[----:B------:R-:W-:Y:S05]  /*2920*/  BSYNC.RECONVERGENT B0 ;  /* 0x0000000000007941 */ /* 0x000fea0003800200 */
.L_x_2511:
[----:B------:R-:W-:Y:S02]  /*2930*/  LOP3.LUT R49, R8, R4, R49, 0x96, !PT ;  /* 0x0000000408317212 */ /* 0x000fe400078e9631 */
[----:B------:R-:W-:Y:S02]  /*2940*/  LOP3.LUT R10, R10, R7, R3, 0x96, !PT ;  /* 0x000000070a0a7212 */ /* 0x000fe400078e9603 */
[----:B-----5:R-:W-:Y:S02]  /*2950*/  LOP3.LUT R12, R9, R5, R51, 0x96, !PT ;  /* 0x00000005090c7212 */ /* 0x020fe400078e9633 */
        /* <DEDUP_REMOVED lines=14> */
.L_x_2505:
        /* <DEDUP_REMOVED lines=68> */
.L_x_2516:
        /* <DEDUP_REMOVED lines=9> */
[----:B------:R-:W2:Y:S01]  /*2f10*/  LDG.E.128 R24, desc[UR36][R24.64] ;  /* 0x0000002418187981 */ /* 0x000ea2000c1e1d00 */
[----:B------:R-:W-:Y:S01]  /*2f20*/  IMAD.WIDE.U32 R28, R29, 0x10, R54 ;  /* 0x000000101d1c7825 */ /* 0x000fe200078e0036 */
[----:B------:R-:W-:-:S03]  /*2f30*/  SHF.R.U32.HI R13, RZ, 0x2, R12 ;  /* 0x00000002ff0d7819 */ /* 0x000fc6000001160c */
[----:B------:R-:W-:Y:S02]  /*2f40*/  IMAD R14, R0, R53, RZ ;  /* 0x00000035000e7224 */ /* 0x000fe400078e02ff */
        /* <DEDUP_REMOVED lines=11> */
[----:B------:R-:W-:Y:S02]  /*3000*/  LOP3.LUT R51, R51, R56, RZ, 0x3c, !PT ;  /* 0x0000003833337212 */ /* 0x000fe400078e3cff */
[----:B------:R-:W-:Y:S02]  /*3010*/  LOP3.LUT R4, R4, R57, RZ, 0x3c, !PT ;  /* 0x0000003904047212 */ /* 0x000fe400078e3cff */
[----:B------:R-:W-:-:S02]  /*3020*/  SHF.R.S32.HI R60, RZ, 0x1f, R25 ;  /* 0x0000001fff3c7819 */ /* 0x000fc40000011419 */
[----:B---3--:R-:W-:Y:S02]  /*3030*/  SHF.R.S32.HI R57, RZ, 0x1f, R28 ;  /* 0x0000001fff397819 */ /* 0x008fe4000001141c */
[----:B------:R-:W-:Y:S02]  /*3040*/  SHF.R.S32.HI R61, RZ, 0x1f, R29 ;  /* 0x0000001fff3d7819 */ /* 0x000fe4000001141d */
[----:B------:R-:W-:Y:S02]  /*3050*/  SHF.R.S32.HI R56, RZ, 0x1f, R30 ;  /* 0x0000001fff387819 */ /* 0x000fe4000001141e */
[----:B------:R-:W-:Y:S02]  /*3060*/  LOP3.LUT R3, R3, R60, RZ, 0x3c, !PT ;  /* 0x0000003c03037212 */ /* 0x000fe400078e3cff */
[----:B------:R-:W-:Y:S02]  /*3070*/  LOP3.LUT R6, R6, R57, RZ, 0x3c, !PT ;  /* 0x0000003906067212 */ /* 0x000fe400078e3cff */
[----:B------:R-:W-:-:S02]  /*3080*/  LOP3.LUT R8, R8, R61, RZ, 0x3c, !PT ;  /* 0x0000003d08087212 */ /* 0x000fc400078e3cff */
[----:B------:R-:W-:Y:S02]  /*3090*/  LOP3.LUT R7, R7, R56, RZ, 0x3c, !PT ;  /* 0x0000003807077212 */ /* 0x000fe400078e3cff */
[----:B----4-:R-:W-:Y:S02]  /*30a0*/  SHF.R.S32.HI R56, RZ, 0x1f, R12 ;  /* 0x0000001fff387819 */ /* 0x010fe4000001140c */
[----:B------:R-:W-:Y:S02]  /*30b0*/  SHF.R.S32.HI R60, RZ, 0x1f, R13 ;  /* 0x0000001fff3c7819 */ /* 0x000fe4000001140d */
[----:B------:R-:W-:Y:S02]  /*30c0*/  SHF.R.S32.HI R57, RZ, 0x1f, R14 ;  /* 0x0000001fff397819 */ /* 0x000fe4000001140e */
[----:B------:R-:W-:Y:S02]  /*30d0*/  SHF.R.S32.HI R61, RZ, 0x1f, R15 ;  /* 0x0000001fff3d7819 */ /* 0x000fe4000001140f */
[----:B------:R-:W-:-:S02]  /*30e0*/  LOP3.LUT R9, R9, R56, RZ, 0x3c, !PT ;  /* 0x0000003809097212 */ /* 0x000fc400078e3cff */
[----:B------:R-:W-:Y:S02]  /*30f0*/  LOP3.LUT R11, R11, R60, RZ, 0x3c, !PT ;  /* 0x0000003c0b0b7212 */ /* 0x000fe400078e3cff */
[----:B------:R-:W-:Y:S02]  /*3100*/  LOP3.LUT R16, R16, R57, RZ, 0x3c, !PT ;  /* 0x0000003910107212 */ /* 0x000fe400078e3cff */
[----:B------:R-:W-:Y:S02]  /*3110*/  LOP3.LUT R18, R18, R61, RZ, 0x3c, !PT ;  /* 0x0000003d12127212 */ /* 0x000fe400078e3cff */
[----:B------:R-:W-:Y:S02]  /*3120*/  SHF.R.S32.HI R64, RZ, 0x1f, R27 ;  /* 0x0000001fff407819 */ /* 0x000fe4000001141b */
[----:B------:R-:W-:Y:S02]  /*3130*/  SHF.R.S32.HI R63, RZ, 0x1f, R31 ;  /* 0x0000001fff3f7819 */ /* 0x000fe4000001141f */
[----:B-----5:R-:W-:-:S02]  /*3140*/  SHF.R.S32.HI R56, RZ, 0x1f, R20 ;  /* 0x0000001fff387819 */ /* 0x020fc40000011414 */
        /* <DEDUP_REMOVED lines=27> */
.L_x_2515:
[----:B------:R-:W-:Y:S05]  /*3300*/  BSYNC.RECONVERGENT B0 ;  /* 0x0000000000007941 */ /* 0x000fea0003800200 */
.L_x_2514:
[----:B------:R-:W-:Y:S01]  /*3310*/  ISETP.GE.U32.AND P0, PT, R53, R62, PT ;  /* 0x0000003e3500720c */ /* 0x000fe20003f06070 */
[----:B------:R-:W-:-:S12]  /*3320*/  BSSY.RECONVERGENT B0, `(.L_x_2517) ;  /* 0x000001a000007945 */ /* 0x000fd80003800200 */
        /* <DEDUP_REMOVED lines=25> */
.L_x_2518:
[----:B------:R-:W-:Y:S05]  /*34c0*/  BSYNC.RECONVERGENT B0 ;  /* 0x0000000000007941 */ /* 0x000fea0003800200 */
.L_x_2517:
[----:B------:R-:W-:Y:S04]  /*34d0*/  BSSY.RECONVERGENT B0, `(.L_x_2519) ;  /* 0x000003b000007945 */ /* 0x000fe80003800200 */
[----:B------:R-:W-:Y:S05]  /*34e0*/  @P0 BRA `(.L_x_2520) ;  /* 0x0000000000e40947 */ /* 0x000fea0003800000 */
[----:B------:R-:W-:Y:S02]  /*34f0*/  IADD3 R53, PT, PT, R53, R50, RZ ;  /* 0x0000003235357210 */ /* 0x000fe40007ffe0ff */
[----:B-----5:R-:W-:Y:S02]  /*3500*/  LOP3.LUT R36, R36, R25, RZ, 0x3c, !PT ;  /* 0x0000001924247212 */ /* 0x020fe400078e3cff */
[----:B------:R-:W-:Y:S02]  /*3510*/  ISETP.GE.U32.AND P0, PT, R53, R62, PT ;  /* 0x0000003e3500720c */ /* 0x000fe40003f06070 */
[----:B------:R-:W-:Y:S02]  /*3520*/  SHF.R.S32.HI R0, RZ, 0x1f, R25 ;  /* 0x0000001fff007819 */ /* 0x000fe40000011419 */
[----:B------:R-:W-:Y:S02]  /*3530*/  LOP3.LUT R52, R52, R24, RZ, 0x3c, !PT ;  /* 0x0000001834347212 */ /* 0x000fe400078e3cff */
[----:B------:R-:W-:-:S02]  /*3540*/  LOP3.LUT R35, R35, R26, RZ, 0x3c, !PT ;  /* 0x0000001a23237212 */ /* 0x000fc400078e3cff */
        /* <DEDUP_REMOVED lines=28> */
[----:B------:R-:W-:Y:S02]  /*3710*/  SHF.R.S32.HI R0, RZ, 0x1f, R13 ;  /* 0x0000001fff007819 */ /* 0x000fe4000001140d */
        /* <DEDUP_REMOVED lines=22> */
.L_x_2520:
[----:B------:R-:W-:Y:S05]  /*3880*/  BSYNC.RECONVERGENT B0 ;  /* 0x0000000000007941 */ /* 0x000fea0003800200 */
.L_x_2519:
        /* <DEDUP_REMOVED lines=17> */
.L_x_2513:
[----:B------:R-:W0:Y:S01]  /*39a0*/  LDCU UR4, c[0x0][0x39c] ;  /* 0x00007380ff0477ac */ /* 0x000e220008000800 */
[----:B------:R-:W1:Y:S01]  /*39b0*/  LDC R0, c[0x0][0x388] ;  /* 0x0000e200ff007b82 */ /* 0x000e620000000800 */
[----:B------:R-:W-:Y:S01]  /*39c0*/  BSSY.RECONVERGENT B0, `(.L_x_2521) ;  /* 0x000048f000007945 */ /* 0x000fe20003800200 */
[----:B------:R-:W-:-:S06]  /*39d0*/  MOV R55, R53 ;  /* 0x0000003500377202 */ /* 0x000fcc0000000f00 */
        /* <DEDUP_REMOVED lines=70> */
.L_x_2528:
[----:B------:R-:W0:Y:S01]  /*3e40*/  LDCU UR4, c[0x0][0x39c] ;  /* 0x00007380ff0477ac */ /* 0x000e220008000800 */
[----:B-----5:R-:W-:Y:S01]  /*3e50*/  @!P0 IMAD.MOV.U32 R20, RZ, RZ, R12 ;  /* 0x000000ffff148224 */ /* 0x020fe200078e000c */
        /* <DEDUP_REMOVED lines=15> */
[----:B------:R-:W-:Y:S06]  /*3f50*/  @!P0 BRA `(.L_x_2523) ;  /* 0x0000003c00f88947 */ /* 0x000fec0003800000 */
[----:B------:R-:W1:Y:S01]  /*3f60*/  LDCU.128 UR20, c[0x0][0x3d0] ;  /* 0x00007a00ff1477ac */ /* 0x000e620008000c00 */
[----:B------:R-:W-:Y:S01]  /*3f70*/  MOV R21, R55 ;  /* 0x0000003700157202 */ /* 0x000fe20000000f00 */
[----:B------:R-:W-:Y:S01]  /*3f80*/  IMAD.MOV.U32 R20, RZ, RZ, RZ ;  /* 0x000000ffff147224 */ /* 0x000fe200078e00ff */
        /* <DEDUP_REMOVED lines=8> */
[----:B------:R-:W0:Y:S04]  /*4010*/  LDCU UR73, c[0x0][0x400] ;  /* 0x00008000ff4977ac */ /* 0x000e280008000800 */
[----:B------:R-:W-:Y:S01]  /*4020*/  IMAD.MOV R24, RZ, RZ, -R22 ;  /* 0x000000ffff187224 */ /* 0x000fe200078e0a16 */
[----:B------:R-:W0:Y:S03]  /*4030*/  LDCU UR72, c[0x0][0x50c] ;  /* 0x0000a180ff4877ac */ /* 0x000e260008000800 */
        /* <DEDUP_REMOVED lines=281> */
.L_x_2524:
        /* <DEDUP_REMOVED lines=241> */
.L_x_2525:
        /* <DEDUP_REMOVED lines=241> */
.L_x_2526:
        /* <DEDUP_REMOVED lines=241> */
.L_x_2527:
[----:B------:R-:W-:-:S04]  /*7f00*/  LOP3.LUT R21, R60, 0xfffffff0, RZ, 0xc0, !PT ;  /* 0xfffffff03c157812 */ /* 0x000fc800078ec0ff */
[----:B------:R-:W-:-:S04]  /*7f10*/  IADD3 R20, P1, PT, R21, R64, RZ ;  /* 0x0000004015147210 */ /* 0x000fc80007f3e0ff */
[----:B------:R-:W-:-:S06]  /*7f20*/  IADD3.X R21, PT, PT, RZ, R65, RZ, P1, !PT ;  /* 0x00000041ff157210 */ /* 0x000fcc0000ffe4ff */
[----:B------:R-:W5:Y:S03]  /*7f30*/  LDG.E.128 R20, desc[UR36][R20.64] ;  /* 0x0000002414147981 */ /* 0x000f66000c1e1d00 */
.L_x_2523:
[----:B-----5:R-:W-:Y:S01]  /*7f40*/  SHF.R.S32.HI R60, RZ, 0x1f, R32 ;  /* 0x0000001fff3c7819 */ /* 0x020fe20000011420 */
[----:B------:R-:W1:Y:S01]  /*7f50*/  LDCU UR5, c[0x0][0x394] ;  /* 0x00007280ff0577ac */ /* 0x000e620008000800 */
[----:B------:R-:W-:Y:S02]  /*7f60*/  SHF.R.S32.HI R62, RZ, 0x1f, R33 ;  /* 0x0000001fff3e7819 */ /* 0x000fe40000011421 */
[----:B------:R-:W-:Y:S02]  /*7f70*/  LOP3.LUT R53, R53, R60, RZ, 0x3c, !PT ;  /* 0x0000003c35357212 */ /* 0x000fe400078e3cff */
[----:B------:R-:W-:Y:S02]  /*7f80*/  SHF.R.S32.HI R60, RZ, 0x1f, R29 ;  /* 0x0000001fff3c7819 */ /* 0x000fe4000001141d */
[----:B------:R-:W-:Y:S02]  /*7f90*/  SHF.R.S32.HI R61, RZ, 0x1f, R35 ;  /* 0x0000001fff3d7819 */ /* 0x000fe40000011423 */
[----:B------:R-:W-:-:S02]  /*7fa0*/  LOP3.LUT R47, R47, R60, RZ, 0x3c, !PT ;  /* 0x0000003c2f2f7212 */ /* 0x000fc400078e3cff */
[----:B------:R-:W-:Y:S02]  /*7fb0*/  SHF.R.S32.HI R60, RZ, 0x1f, R31 ;  /* 0x0000001fff3c7819 */ /* 0x000fe4000001141f */
[----:B------:R-:W-:Y:S02]  /*7fc0*/  LOP3.LUT R51, R51, R62, RZ, 0x3c, !PT ;  /* 0x0000003e33337212 */ /* 0x000fe400078e3cff */
[----:B------:R-:W-:Y:S02]  /*7fd0*/  LOP3.LUT R48, R48, R61, RZ, 0x3c, !PT ;  /* 0x0000003d30307212 */ /* 0x000fe400078e3cff */
[----:B------:R-:W-:Y:S01]  /*7fe0*/  LOP3.LUT R45, R45, R60, RZ, 0x3c, !PT ;  /* 0x0000003c2d2d7212 */ /* 0x000fe200078e3cff */
[----:B0-----:R-:W-:Y:S01]  /*7ff0*/  IMAD.U32 R60, RZ, RZ, UR4 ;  /* 0x00000004ff3c7e24 */ /* 0x001fe2000f8e00ff */
[----:B------:R-:W-:Y:S02]  /*8000*/  SHF.R.S32.HI R61, RZ, 0x1f, R30 ;  /* 0x0000001fff3d7819 */ /* 0x000fe4000001141e */
[----:B------:R-:W-:-:S02]  /*8010*/  SHF.R.S32.HI R62, RZ, 0x1f, R24 ;  /* 0x0000001fff3e7819 */ /* 0x000fc40000011418 */
[----:B------:R-:W-:Y:S02]  /*8020*/  LOP3.LUT R44, R44, R61, RZ, 0x3c, !PT ;  /* 0x0000003d2c2c7212 */ /* 0x000fe400078e3cff */
[----:B------:R-:W-:Y:S02]  /*8030*/  LOP3.LUT R43, R43, R62, RZ, 0x3c, !PT ;  /* 0x0000003e2b2b7212 */ /* 0x000fe400078e3cff */
[----:B------:R-:W-:Y:S02]  /*8040*/  SHF.R.S32.HI R62, RZ, 0x1f, R26 ;  /* 0x0000001fff3e7819 */ /* 0x000fe4000001141a */
[----:B------:R-:W-:Y:S02]  /*8050*/  SHF.R.S32.HI R61, RZ, 0x1f, R27 ;  /* 0x0000001fff3d7819 */ /* 0x000fe4000001141b */
[----:B------:R-:W-:Y:S02]  /*8060*/  LEA R55, R60, R55, 0x2 ;  /* 0x000000373c377211 */ /* 0x000fe400078e10ff */
[----:B------:R-:W-:Y:S01]  /*8070*/  LOP3.LUT R41, R41, R62, RZ, 0x3c, !PT ;  /* 0x0000003e29297212 */ /* 0x000fe200078e3cff */
[----:B-1----:R-:W-:Y:S01]  /*8080*/  IMAD.U32 R62, RZ, RZ, UR5 ;  /* 0x00000005ff3e7e24 */ /* 0x002fe2000f8e00ff */
[----:B------:R-:W-:Y:S01]  /*8090*/  LOP3.LUT R40, R40, R61, RZ, 0x3c, !PT ;  /* 0x0000003d28287212 */ /* 0x000fe200078e3cff */
[----:B------:R-:W-:Y:S01]  /*80a0*/  IMAD R61, R60, 0x3, R55 ;  /* 0x000000033c3d7824 */ /* 0x000fe200078e0237 */
[----:B------:R-:W-:-:S02]  /*80b0*/  SHF.R.S32.HI R66, RZ, 0x1f, R34 ;  /* 0x0000001fff427819 */ /* 0x000fc40000011422 */
[----:B------:R-:W-:Y:S02]  /*80c0*/  SHF.R.S32.HI R63, RZ, 0x1f, R28 ;  /* 0x0000001fff3f7819 */ /* 0x000fe4000001141c */
[----:B------:R-:W-:Y:S02]  /*80d0*/  ISETP.GE.U32.AND P1, PT, R61, R62, PT ;  /* 0x0000003e3d00720c */ /* 0x000fe40003f26070 */
[----:B------:R-:W-:Y:S02]  /*80e0*/  LOP3.LUT R49, R49, R66, RZ, 0x3c, !PT ;  /* 0x0000004231317212 */ /* 0x000fe400078e3cff */
[----:B------:R-:W-:Y:S02]  /*80f0*/  LOP3.LUT R46, R46, R63, RZ, 0x3c, !PT ;  /* 0x0000003f2e2e7212 */ /* 0x000fe400078e3cff */
[----:B------:R-:W-:Y:S02]  /*8100*/  SHF.R.S32.HI R63, RZ, 0x1f, R25 ;  /* 0x0000001fff3f7819 */ /* 0x000fe40000011419 */
[----:B------:R-:W-:-:S02]  /*8110*/  SHF.R.S32.HI R66, RZ, 0x1f, R20 ;  /* 0x0000001fff427819 */ /* 0x000fc40000011414 */
[----:B------:R-:W-:Y:S02]  /*8120*/  LOP3.LUT R42, R42, R63, RZ, 0x3c, !PT ;  /* 0x0000003f2a2a7212 */ /* 0x000fe400078e3cff */
[----:B------:R-:W-:Y:S02]  /*8130*/  LOP3.LUT R39, R39, R66, RZ, 0x3c, !PT ;  /* 0x0000004227277212 */ /* 0x000fe400078e3cff */
[----:B------:R-:W-:Y:S02]  /*8140*/  SHF.R.S32.HI R63, RZ, 0x1f, R21 ;  /* 0x0000001fff3f7819 */ /* 0x000fe40000011415 */
        /* <DEDUP_REMOVED lines=22> */
.L_x_2522:
[----:B------:R-:W-:Y:S05]  /*82b0*/  BSYNC.RECONVERGENT B0 ;  /* 0x0000000000007941 */ /* 0x000fea0003800200 */
.L_x_2521:
        /* <DEDUP_REMOVED lines=284> */
.L_x_2532:
[----:B------:R-:W-:Y:S01]  /*9480*/  SHF.R.U32.HI R32, RZ, 0x4, R32 ;  /* 0x00000004ff207819 */ /* 0x000fe20000011620 */
[----:B------:R-:W-:-:S07]  /*9490*/  IMAD.MOV.U32 R33, RZ, RZ, RZ ;  /* 0x000000ffff217224 */ /* 0x000fce00078e00ff */
.L_x_2531:
        /* <DEDUP_REMOVED lines=284> */
.L_x_2534:
[----:B------:R-:W-:Y:S02]  /*a660*/  SHF.R.U32.HI R30, RZ, 0x4, R30 ;  /* 0x00000004ff1e7819 */ /* 0x000fe4000001161e */
[----:B------:R-:W-:-:S07]  /*a670*/  MOV R31, RZ ;  /* 0x000000ff001f7202 */ /* 0x000fce0000000f00 */
.L_x_2533:
        /* <DEDUP_REMOVED lines=281> */
.L_x_2536:
[----:B------:R-:W-:Y:S02]  /*b810*/  SHF.R.U32.HI R26, RZ, 0x4, R26 ;  /* 0x00000004ff1a7819 */ /* 0x000fe4000001161a */
[----:B------:R-:W-:-:S07]  /*b820*/  MOV R27, RZ ;  /* 0x000000ff001b7202 */ /* 0x000fce0000000f00 */
.L_x_2535:
        /* <DEDUP_REMOVED lines=281> */
.L_x_2538:
[----:B------:R-:W-:Y:S02]  /*c9c0*/  SHF.R.U32.HI R20, RZ, 0x4, R20 ;  /* 0x00000004ff147819 */ /* 0x000fe40000011614 */
[----:B------:R-:W-:-:S07]  /*c9d0*/  MOV R21, RZ ;  /* 0x000000ff00157202 */ /* 0x000fce0000000f00 */
.L_x_2537:
[----:B------:R-:W-:-:S04]  /*c9e0*/  LEA R22, P0, R20, R63, 0x4 ;  /* 0x0000003f14167211 */ /* 0x000fc800078020ff */
[----:B------:R-:W-:-:S06]  /*c9f0*/  LEA.HI.X R23, R20, R56, R21, 0x4, P0 ;  /* 0x0000003814177211 */ /* 0x000fcc00000f2415 */
[----:B------:R-:W5:Y:S03]  /*ca00*/  LDG.E.128 R20, desc[UR36][R22.64] ;  /* 0x0000002416147981 */ /* 0x000f66000c1e1d00 */
.L_x_2530:
[----:B------:R-:W-:Y:S05]  /*ca10*/  BSYNC.RECONVERGENT B0 ;  /* 0x0000000000007941 */ /* 0x000fea0003800200 */
.L_x_2529:
[----:B------:R-:W-:Y:S01]  /*ca20*/  ISETP.GE.U32.AND P0, PT, R55, R62, PT ;  /* 0x0000003e3700720c */ /* 0x000fe20003f06070 */
[----:B------:R-:W-:-:S12]  /*ca30*/  BSSY.RECONVERGENT B0, `(.L_x_2539) ;  /* 0x000003b000007945 */ /* 0x000fd80003800200 */
[----:B------:R-:W-:Y:S05]  /*ca40*/  @P0 BRA `(.L_x_2540) ;  /* 0x0000000000e40947 */ /* 0x000fea0003800000 */
[----:B------:R-:W-:Y:S01]  /*ca50*/  IMAD.IADD R55, R55, 0x1, R60 ;  /* 0x0000000137377824 */ /* 0x000fe200078e023c */
[----:B-----5:R-:W-:Y:S02]  /*ca60*/  LOP3.LUT R54, R54, R32, RZ, 0x3c, !PT ;  /* 0x0000002036367212 */ /* 0x020fe400078e3cff */
        /* <DEDUP_REMOVED lines=14> */
[----:B------:R-:W-:Y:S02]  /*cb50*/  SHF.R.S32.HI R13, RZ, 0x1f, R28 ;  /* 0x0000001fff0d7819 */ /* 0x000fe4000001141c */
[----:B------:R-:W-:Y:S02]  /*cb60*/  ISETP.GE.U32.AND P0, PT, R33, R62, PT ;  /* 0x0000003e2100720c */ /* 0x000fe40003f06070 */
        /* <DEDUP_REMOVED lines=18> */
[----:B------:R-:W-:-:S02]  /*cc90*/  SHF.R.S32.HI R24, RZ, 0x1f, R24 ;  /* 0x0000001fff187819 */ /* 0x000fc40000011418 */
[----:B------:R-:W-:Y:S02]  /*cca0*/  SHF.R.S32.HI R25, RZ, 0x1f, R25 ;  /* 0x0000001fff197819 */ /* 0x000fe40000011419 */
[----:B------:R-:W-:Y:S02]  /*ccb0*/  SHF.R.S32.HI R26, RZ, 0x1f, R26 ;  /* 0x0000001fff1a7819 */ /* 0x000fe4000001141a */
[----:B------:R-:W-:Y:S02]  /*ccc0*/  SHF.R.S32.HI R27, RZ, 0x1f, R27 ;  /* 0x0000001fff1b7819 */ /* 0x000fe4000001141b */
[----:B------:R-:W-:Y:S02]  /*ccd0*/  LOP3.LUT R43, R43, R24, RZ, 0x3c, !PT ;  /* 0x000000182b2b7212 */ /* 0x000fe400078e3cff */
[----:B------:R-:W-:Y:S02]  /*cce0*/  LOP3.LUT R42, R42, R25, RZ, 0x3c, !PT ;  /* 0x000000192a2a7212 */ /* 0x000fe400078e3cff */
[----:B------:R-:W-:-:S02]  /*ccf0*/  LOP3.LUT R41, R41, R26, RZ, 0x3c, !PT ;  /* 0x0000001a29297212 */ /* 0x000fc400078e3cff */
        /* <DEDUP_REMOVED lines=14> */
.L_x_2540:
[----:B------:R-:W-:Y:S05]  /*cde0*/  BSYNC.RECONVERGENT B0 ;  /* 0x0000000000007941 */ /* 0x000fea0003800200 */
.L_x_2539:
        /* <DEDUP_REMOVED lines=13> */
[----:B-----5:R-:W-:Y:S02]  /*cec0*/  LOP3.LUT R33, R37, R44, RZ, 0x3c, !PT ;  /* 0x0000002c25217212 */ /* 0x020fe400078e3cff */
[----:B------:R-:W-:Y:S02]  /*ced0*/  LOP3.LUT R0, R0, R9, RZ, 0x3c, !PT ;  /* 0x0000000900007212 */ /* 0x000fe400078e3cff */
[----:B------:R-:W-:-:S07]  /*cee0*/  LOP3.LUT R3, R36, R45, RZ, 0x3c, !PT ;  /* 0x0000002d24037212 */ /* 0x000fce00078e3cff */
.L_x_2493:
[----:B------:R-:W-:Y:S05]  /*cef0*/  BSYNC.RECONVERGENT B6 ;  /* 0x0000000000067941 */ /* 0x000fea0003800200 */
.L_x_2492:
        /* <DEDUP_REMOVED lines=9> */
[----:B------:R-:W-:Y:S02]  /*cf90*/  IADD3 R5, PT, PT, R4, 0x10, RZ ;  /* 0x0000001004057810 */ /* 0x000fe40007ffe0ff */
[----:B------:R-:W-:Y:S01]  /*cfa0*/  MOV R32, R16 ;  /* 0x0000001000207202 */ /* 0x000fe20000000f00 */
[----:B-----5:R-:W3:Y:S01]  /*cfb0*/  LDC R20, c[0x0][0x364] ;  /* 0x0000d900ff147b82 */ /* 0x020ee20000000800 */
[----:B------:R-:W-:Y:S01]  /*cfc0*/  MOV R35, R3 ;  /* 0x0000000300237202 */ /* 0x000fe20000000f00 */
[----:B--2---:R-:W-:Y:S01]  /*cfd0*/  IMAD R4, R2, R18, R17 ;  /* 0x0000001202047224 */ /* 0x004fe200078e0211 */
[----:B-1----:R-:W-:-:S02]  /*cfe0*/  LEA R5, R8, R5, 0x18 ;  /* 0x0000000508057211 */ /* 0x002fc400078ec0ff */
[----:B---3--:R-:W-:-:S03]  /*cff0*/  ISETP.GE.U32.AND P0, PT, R20, 0x2, PT ;  /* 0x000000021400780c */ /* 0x008fc60003f06070 */
[----:B------:R-:W-:-:S05]  /*d000*/  IMAD R19, R4, 0x20, R5 ;  /* 0x0000002004137824 */ /* 0x000fca00078e0205 */
[----:B------:R1:W-:Y:S04]  /*d010*/  STS.128 [R19], R44 ;  /* 0x0000002c13007388 */ /* 0x0003e80000000c00 */
[----:B------:R1:W-:Y:S01]  /*d020*/  STS.128 [R19+0x10], R32 ;  /* 0x0000102013007388 */ /* 0x0003e20000000c00 */
[----:B------:R-:W-:Y:S05]  /*d030*/  @!P0 BRA `(.L_x_2541) ;  /* 0x0000000000808947 */ /* 0x000fea0003800000 */
[----:B------:R-:W-:-:S07]  /*d040*/  IMAD.MOV.U32 R4, RZ, RZ, R20 ;  /* 0x000000ffff047224 */ /* 0x000fce00078e0014 */
.L_x_2544:
        /* <DEDUP_REMOVED lines=9> */
[----:B------:R-:W-:-:S04]  /*d0e0*/  IMAD R4, R9, R18, R17 ;  /* 0x0000001209047224 */ /* 0x000fc800078e0211 */
[----:B------:R-:W-:-:S05]  /*d0f0*/  IMAD R4, R4, 0x20, R5 ;  /* 0x0000002004047824 */ /* 0x000fca00078e0205 */
[----:B------:R-:W2:Y:S04]  /*d100*/  LDS.128 R8, [R4] ;  /* 0x0000000004087984 */ /* 0x000ea80000000c00 */
[----:B------:R-:W3:Y:S01]  /*d110*/  LDS.128 R12, [R4+0x10] ;  /* 0x00001000040c7984 */ /* 0x000ee20000000c00 */
[----:B--2---:R-:W-:Y:S02]  /*d120*/  LOP3.LUT R7, R9, R7, RZ, 0x3c, !PT ;  /* 0x0000000709077212 */ /* 0x004fe400078e3cff */
[----:B------:R-:W-:Y:S02]  /*d130*/  LOP3.LUT R6, R8, R6, RZ, 0x3c, !PT ;  /* 0x0000000608067212 */ /* 0x000fe400078e3cff */
[----:B---3--:R-:W-:Y:S01]  /*d140*/  LOP3.LUT R0, R14, R0, RZ, 0x3c, !PT ;  /* 0x000000000e007212 */ /* 0x008fe200078e3cff */
[----:B-1----:R-:W-:Y:S01]  /*d150*/  IMAD.MOV.U32 R45, RZ, RZ, R7 ;  /* 0x000000ffff2d7224 */ /* 0x002fe200078e0007 */
        /* <DEDUP_REMOVED lines=8> */
[----:B------:R-:W-:Y:S01]  /*d1e0*/  MOV R35, R3 ;  /* 0x0000000300237202 */ /* 0x000fe20000000f00 */
[----:B------:R2:W-:Y:S04]  /*d1f0*/  STS.128 [R19], R44 ;  /* 0x0000002c13007388 */ /* 0x0005e80000000c00 */
[----:B------:R2:W-:Y:S02]  /*d200*/  STS.128 [R19+0x10], R32 ;  /* 0x0000102013007388 */ /* 0x0005e40000000c00 */
.L_x_2543:
[----:B------:R-:W-:Y:S05]  /*d210*/  BSYNC.RECONVERGENT B0 ;  /* 0x0000000000007941 */ /* 0x000fea0003800200 */
.L_x_2542:
[----:B------:R-:W-:Y:S01]  /*d220*/  IMAD.MOV.U32 R4, RZ, RZ, R21 ;  /* 0x000000ffff047224 */ /* 0x000fe200078e0015 */
[----:B------:R-:W-:Y:S06]  /*d230*/  @P1 BRA `(.L_x_2544) ;  /* 0xfffffffc00841947 */ /* 0x000fec000383ffff */
.L_x_2541:
[----:B------:R-:W3:Y:S02]  /*d240*/  LDCU UR4, c[0x0][0x3a8] ;  /* 0x00007500ff0477ac */ /* 0x000ee40008000800 */
[----:B---3--:R-:W-:-:S09]  /*d250*/  UISETP.NE.AND UP0, UPT, UR4, URZ, UPT ;  /* 0x000000ff0400728c */ /* 0x008fd2000bf05270 */
[----:B------:R-:W-:Y:S05]  /*d260*/  BRA.U !UP0, `(.L_x_2545) ;  /* 0x00000005082c7547 */ /* 0x000fea000b800000 */
[----:B-----5:R-:W3:Y:S02]  /*d270*/  LDC R20, c[0x0][0x360] ;  /* 0x0000d800ff147b82 */ /* 0x020ee40000000800 */
[----:B---3--:R-:W-:Y:S02]  /*d280*/  ISETP.GE.U32.AND P0, PT, R20, 0x21, PT ;  /* 0x000000211400780c */ /* 0x008fe40003f06070 */
[----:B------:R-:W-:-:S11]  /*d290*/  MOV R4, R20 ;  /* 0x0000001400047202 */ /* 0x000fd60000000f00 */
[----:B------:R-:W-:Y:S05]  /*d2a0*/  @!P0 BRA `(.L_x_2546) ;  /* 0x0000000000bc8947 */ /* 0x000fea0003800000 */
[----:B------:R-:W3:Y:S01]  /*d2b0*/  S2UR UR5, SR_CgaCtaId ;  /* 0x00000000000579c3 */ /* 0x000ee20000008800 */
[----:B------:R-:W-:Y:S01]  /*d2c0*/  UMOV UR4, 0x400 ;  /* 0x0000040000047882 */ /* 0x000fe20000000000 */
[----:B------:R-:W-:Y:S01]  /*d2d0*/  IMAD R4, R2, R20, R17 ;  /* 0x0000001402047224 */ /* 0x000fe200078e0211 */
[----:B------:R-:W-:Y:S01]  /*d2e0*/  UIADD3 UR4, UPT, UPT, UR4, 0x10, URZ ;  /* 0x0000001004047890 */ /* 0x000fe2000fffe0ff */
[----:B-12---:R-:W-:Y:S01]  /*d2f0*/  IMAD.MOV.U32 R44, RZ, RZ, R6 ;  /* 0x000000ffff2c7224 */ /* 0x006fe200078e0006 */
[----:B------:R-:W-:Y:S01]  /*d300*/  MOV R45, R7 ;  /* 0x00000007002d7202 */ /* 0x000fe20000000f00 */
[----:B------:R-:W-:Y:S01]  /*d310*/  IMAD.MOV.U32 R32, RZ, RZ, R16 ;  /* 0x000000ffff207224 */ /* 0x000fe200078e0010 */
[----:B------:R-:W-:Y:S01]  /*d320*/  MOV R34, R0 ;  /* 0x0000000000227202 */ /* 0x000fe20000000f00 */
[----:B------:R-:W-:Y:S01]  /*d330*/  IMAD.MOV.U32 R35, RZ, RZ, R3 ;  /* 0x000000ffff237224 */ /* 0x000fe200078e0003 */
[----:B------:R-:W-:Y:S01]  /*d340*/  ISETP.GE.U32.AND P0, PT, R20, 0x40, PT ;  /* 0x000000401400780c */ /* 0x000fe20003f06070 */
[----:B---3--:R-:W-:-:S06]  /*d350*/  ULEA UR4, UR5, UR4, 0x18 ;  /* 0x0000000405047291 */ /* 0x008fcc000f8ec0ff */
[----:B------:R-:W-:Y:S01]  /*d360*/  LEA R5, R4, UR4, 0x5 ;  /* 0x0000000404057c11 */ /* 0x000fe2000f8e28ff */
[----:B------:R-:W-:-:S04]  /*d370*/  HFMA2 R4, -RZ, RZ, 0, 1.9073486328125e-06 ;  /* 0x00000020ff047431 */ /* 0x000fc800000001ff */
[----:B------:R3:W-:Y:S04]  /*d380*/  STS.128 [R5], R44 ;  /* 0x0000002c05007388 */ /* 0x0007e80000000c00 */
[----:B------:R3:W-:Y:S01]  /*d390*/  STS.128 [R5+0x10], R32 ;  /* 0x0000102005007388 */ /* 0x0007e20000000c00 */
[----:B------:R-:W-:Y:S05]  /*d3a0*/  @!P0 BRA `(.L_x_2546) ;  /* 0x00000000007c8947 */ /* 0x000fea0003800000 */
[----:B------:R-:W-:-:S07]  /*d3b0*/  IMAD.MOV.U32 R8, RZ, RZ, R20 ;  /* 0x000000ffff087224 */ /* 0x000fce00078e0014 */
.L_x_2549:
        /* <DEDUP_REMOVED lines=8> */
[----:B-1----:R-:W-:Y:S05]  /*d440*/  @P0 BRA `(.L_x_2548) ;  /* 0x0000000000480947 */ /* 0x002fea0003800000 */
[----:B------:R-:W-:-:S05]  /*d450*/  IMAD R18, R22, 0x20, R5 ;  /* 0x0000002016127824 */ /* 0x000fca00078e0205 */
[----:B------:R-:W1:Y:S04]  /*d460*/  LDS.128 R8, [R18] ;  /* 0x0000000012087984 */ /* 0x000e680000000c00 */
[----:B------:R-:W2:Y:S01]  /*d470*/  LDS.128 R12, [R18+0x10] ;  /* 0x00001000120c7984 */ /* 0x000ea20000000c00 */
[----:B-1----:R-:W-:Y:S02]  /*d480*/  LOP3.LUT R7, R9, R7, RZ, 0x3c, !PT ;  /* 0x0000000709077212 */ /* 0x002fe400078e3cff */
[----:B------:R-:W-:Y:S02]  /*d490*/  LOP3.LUT R6, R8, R6, RZ, 0x3c, !PT ;  /* 0x0000000608067212 */ /* 0x000fe400078e3cff */
[----:B--2---:R-:W-:Y:S01]  /*d4a0*/  LOP3.LUT R0, R14, R0, RZ, 0x3c, !PT ;  /* 0x000000000e007212 */ /* 0x004fe200078e3cff */
[----:B---3--:R-:W-:Y:S01]  /*d4b0*/  IMAD.MOV.U32 R45, RZ, RZ, R7 ;  /* 0x000000ffff2d7224 */ /* 0x008fe200078e0007 */
        /* <DEDUP_REMOVED lines=11> */
.L_x_2548:
[----:B------:R-:W-:Y:S05]  /*d570*/  BSYNC.RECONVERGENT B0 ;  /* 0x0000000000007941 */ /* 0x000fea0003800200 */
.L_x_2547:
[----:B------:R-:W-:Y:S01]  /*d580*/  IMAD.MOV.U32 R8, RZ, RZ, R22 ;  /* 0x000000ffff087224 */ /* 0x000fe200078e0016 */
[----:B------:R-:W-:Y:S06]  /*d590*/  @P1 BRA `(.L_x_2549) ;  /* 0xfffffffc00881947 */ /* 0x000fec000383ffff */
.L_x_2546:
[----:B------:R-:W-:Y:S01]  /*d5a0*/  ISETP.GE.U32.AND P0, PT, R4, 0x2, PT ;  /* 0x000000020400780c */ /* 0x000fe20003f06070 */
[----:B------:R-:W-:Y:S05]  /*d5b0*/  WARPSYNC.ALL ;  /* 0x0000000000007948 */ /* 0x000fea0003800000 */
[----:B------:R-:W-:Y:S07]  /*d5c0*/  BAR.SYNC.DEFER_BLOCKING 0x0 ;  /* 0x0000000000007b1d */ /* 0x000fee0000010000 */
[----:B------:R-:W-:Y:S05]  /*d5d0*/  @!P0 BRA `(.L_x_2545) ;  /* 0x0000000000508947 */ /* 0x000fea0003800000 */
[----:B-1-3--:R-:W-:-:S07]  /*d5e0*/  HFMA2 R5, -RZ, RZ, 0, 5.9604644775390625e-08 ;  /* 0x00000001ff057431 */ /* 0x00afce00000001ff */
.L_x_2550:
[----:B------:R-:W1:Y:S04]  /*d5f0*/  SHFL.DOWN PT, R8, R7, R5, 0x1f ;  /* 0x08001f0507087589 */ /* 0x000e6800000e0000 */
[----:B------:R-:W3:Y:S04]  /*d600*/  SHFL.DOWN PT, R9, R6, R5, 0x1f ;  /* 0x08001f0506097589 */ /* 0x000ee800000e0000 */
[----:B------:R-:W2:Y:S04]  /*d610*/  SHFL.DOWN PT, R10, R47, R5, 0x1f ;  /* 0x08001f052f0a7589 */ /* 0x000ea800000e0000 */
[----:B------:R-:W4:Y:S04]  /*d620*/  SHFL.DOWN PT, R11, R46, R5, 0x1f ;  /* 0x08001f052e0b7589 */ /* 0x000f2800000e0000 */
[----:B------:R-:W5:Y:S04]  /*d630*/  SHFL.DOWN PT, R12, R33, R5, 0x1f ;  /* 0x08001f05210c7589 */ /* 0x000f6800000e0000 */
[----:B------:R-:W0:Y:S04]  /*d640*/  SHFL.DOWN PT, R13, R16, R5, 0x1f ;  /* 0x08001f05100d7589 */ /* 0x000e2800000e0000 */
[----:B------:R-:W0:Y:S01]  /*d650*/  SHFL.DOWN PT, R14, R3, R5, 0x1f ;  /* 0x08001f05030e7589 */ /* 0x000e2200000e0000 */
[----:B-1----:R-:W-:-:S03]  /*d660*/  LOP3.LUT R7, R7, R8, RZ, 0x3c, !PT ;  /* 0x0000000807077212 */ /* 0x002fc600078e3cff */
[----:B------:R1:W0:Y:S01]  /*d670*/  SHFL.DOWN PT, R15, R0, R5, 0x1f ;  /* 0x08001f05000f7589 */ /* 0x00022200000e0000 */
[----:B---3--:R-:W-:Y:S02]  /*d680*/  LOP3.LUT R6, R6, R9, RZ, 0x3c, !PT ;  /* 0x0000000906067212 */ /* 0x008fe400078e3cff */
[----:B--2---:R-:W-:Y:S02]  /*d690*/  LOP3.LUT R47, R47, R10, RZ, 0x3c, !PT ;  /* 0x0000000a2f2f7212 */ /* 0x004fe400078e3cff */
[----:B----4-:R-:W-:Y:S01]  /*d6a0*/  LOP3.LUT R46, R46, R11, RZ, 0x3c, !PT ;  /* 0x0000000b2e2e7212 */ /* 0x010fe200078e3cff */
[----:B-1----:R-:W-:Y:S01]  /*d6b0*/  IMAD.SHL.U32 R5, R5, 0x2, RZ ;  /* 0x0000000205057824 */ /* 0x002fe200078e00ff */
[----:B-----5:R-:W-:-:S04]  /*d6c0*/  LOP3.LUT R33, R33, R12, RZ, 0x3c, !PT ;  /* 0x0000000c21217212 */ /* 0x020fc800078e3cff */
[----:B------:R-:W-:Y:S02]  /*d6d0*/  ISETP.GE.AND P0, PT, R5, R4, PT ;  /* 0x000000040500720c */ /* 0x000fe40003f06270 */
[----:B0-----:R-:W-:Y:S02]  /*d6e0*/  LOP3.LUT R16, R16, R13, RZ, 0x3c, !PT ;  /* 0x0000000d10107212 */ /* 0x001fe400078e3cff */
[----:B------:R-:W-:Y:S02]  /*d6f0*/  LOP3.LUT R3, R3, R14, RZ, 0x3c, !PT ;  /* 0x0000000e03037212 */ /* 0x000fe400078e3cff */
[----:B------:R-:W-:-:S07]  /*d700*/  LOP3.LUT R0, R0, R15, RZ, 0x3c, !PT ;  /* 0x0000000f00007212 */ /* 0x000fce00078e3cff */
[----:B------:R-:W-:Y:S05]  /*d710*/  @!P0 BRA `(.L_x_2550) ;  /* 0xfffffffc00b48947 */ /* 0x000fea000383ffff */
.L_x_2545:
[----:B------:R-:W4:Y:S01]  /*d720*/  LDCU UR6, c[0x0][0x564] ;  /* 0x0000ac80ff0677ac */ /* 0x000f220008000800 */
[----:B-----5:R-:W-:Y:S01]  /*d730*/  MOV R27, RZ ;  /* 0x000000ff001b7202 */ /* 0x020fe20000000f00 */
[----:B----4-:R-:W-:-:S04]  /*d740*/  UIADD3 UR5, UPT, UPT, UR6, -0x1, URZ ;  /* 0xffffffff06057890 */ /* 0x010fc8000fffe0ff */
[----:B------:R-:W-:-:S04]  /*d750*/  UISETP.LT.U32.AND UP0, UPT, UR5, 0x18, UPT ;  /* 0x000000180500788c */ /* 0x000fc8000bf01070 */
[----:B------:R-:W-:Y:S02]  /*d760*/  USEL UR4, UR5, 0x18, UP0 ;  /* 0x0000001805047887 */ /* 0x000fe40008000000 */
[----:B------:R-:W-:Y:S02]  /*d770*/  UISETP.NE.AND UP0, UPT, UR6, URZ, UPT ;  /* 0x000000ff0600728c */ /* 0x000fe4000bf05270 */
[----:B------:R-:W-:-:S07]  /*d780*/  UIADD3 UR4, UPT, UPT, UR4, 0x1, URZ ;  /* 0x0000000104047890 */ /* 0x000fce000fffe0ff */
[----:B------:R-:W-:Y:S05]  /*d790*/  BRA.U !UP0, `(.L_x_2551) ;  /* 0x0000001108487547 */ /* 0x000fea000b800000 */
[----:B------:R-:W4:Y:S01]  /*d7a0*/  LDCU.64 UR8, c[0x0][0x568] ;  /* 0x0000ad00ff0877ac */ /* 0x000f220008000a00 */
[----:B-1-3--:R-:W-:Y:S01]  /*d7b0*/  MOV R5, R59 ;  /* 0x0000003b00057202 */ /* 0x00afe20000000f00 */
[----:B------:R-:W-:Y:S01]  /*d7c0*/  IMAD.MOV.U32 R4, RZ, RZ, RZ ;  /* 0x000000ffff047224 */ /* 0x000fe200078e00ff */
[----:B------:R-:W1:Y:S01]  /*d7d0*/  LDCU UR7, c[0x0][0x570] ;  /* 0x0000ae00ff0777ac */ /* 0x000e620008000800 */
[----:B------:R-:W3:Y:S01]  /*d7e0*/  LDCU UR6, c[0x0][0x694] ;  /* 0x0000d280ff0677ac */ /* 0x000ee20008000800 */
[----:B------:R-:W-:Y:S01]  /*d7f0*/  UISETP.NE.AND UP1, UPT, UR5, URZ, UPT ;  /* 0x000000ff0500728c */ /* 0x000fe2000bf25270 */
[----:B----4-:R-:W-:-:S05]  /*d800*/  IMAD.HI.U32 R4, R59, UR9, R4 ;  /* 0x000000093b047c27 */ /* 0x010fca000f8e0004 */
[----:B-1----:R-:W-:-:S05]  /*d810*/  SHF.R.U32.HI R5, RZ, UR7, R4 ;  /* 0x00000007ff057c19 */ /* 0x002fca0008011604 */
[----:B------:R-:W-:-:S04]  /*d820*/  IMAD.MOV R9, RZ, RZ, -R5 ;  /* 0x000000ffff097224 */ /* 0x000fc800078e0a05 */
[----:B------:R-:W-:-:S04]  /*d830*/  IMAD R9, R9, UR8, R59 ;  /* 0x0000000809097c24 */ /* 0x000fc8000f8e023b */
[----:B---3--:R-:W-:Y:S01]  /*d840*/  IMAD R27, R9, UR6, RZ ;  /* 0x00000006091b7c24 */ /* 0x008fe2000f8e02ff */
[----:B------:R-:W-:Y:S06]  /*d850*/  BRA.U !UP1, `(.L_x_2551) ;  /* 0x0000001109187547 */ /* 0x000fec000b800000 */
[----:B------:R-:W1:Y:S01]  /*d860*/  LDCU.64 UR8, c[0x0][0x578] ;  /* 0x0000af00ff0877ac */ /* 0x000e620008000a00 */
[----:B------:R-:W-:Y:S01]  /*d870*/  HFMA2 R4, -RZ, RZ, 0, 0 ;  /* 0x00000000ff047431 */ /* 0x000fe200000001ff */
[----:B------:R-:W3:Y:S01]  /*d880*/  LDCU UR7, c[0x0][0x574] ;  /* 0x0000ae80ff0777ac */ /* 0x000ee20008000800 */
[----:B------:R-:W4:Y:S01]  /*d890*/  LDCU UR6, c[0x0][0x69c] ;  /* 0x0000d380ff0677ac */ /* 0x000f220008000800 */
[----:B------:R-:W-:Y:S02]  /*d8a0*/  UISETP.NE.AND UP1, UPT, UR4, 0x2, UPT ;  /* 0x000000020400788c */ /* 0x000fe4000bf25270 */
[----:B-1----:R-:W-:-:S05]  /*d8b0*/  IMAD.HI.U32 R8, R5, UR8, R4 ;  /* 0x0000000805087c27 */ /* 0x002fca000f8e0004 */
[----:B------:R-:W-:-:S05]  /*d8c0*/  SHF.R.U32.HI R9, RZ, UR9, R8 ;  /* 0x00000009ff097c19 */ /* 0x000fca0008011608 */
[----:B------:R-:W-:-:S04]  /*d8d0*/  IMAD.MOV R4, RZ, RZ, -R9 ;  /* 0x000000ffff047224 */ /* 0x000fc800078e0a09 */
[----:B---3--:R-:W-:-:S04]  /*d8e0*/  IMAD R4, R4, UR7, R5 ;  /* 0x0000000704047c24 */ /* 0x008fc8000f8e0205 */
[----:B----4-:R-:W-:Y:S01]  /*d8f0*/  IMAD R27, R4, UR6, R27 ;  /* 0x00000006041b7c24 */ /* 0x010fe2000f8e021b */
[----:B------:R-:W-:Y:S06]  /*d900*/  BRA.U !UP1, `(.L_x_2551) ;  /* 0x0000000d09ec7547 */ /* 0x000fec000b800000 */
[----:B------:R-:W1:Y:S01]  /*d910*/  LDCU.64 UR8, c[0x0][0x580] ;  /* 0x0000b000ff0877ac */ /* 0x000e620008000a00 */
[----:B------:R-:W-:Y:S01]  /*d920*/  MOV R8, RZ ;  /* 0x000000ff00087202 */ /* 0x000fe20000000f00 */
[----:B------:R-:W3:Y:S01]  /*d930*/  LDCU UR7, c[0x0][0x588] ;  /* 0x0000b100ff0777ac */ /* 0x000ee20008000800 */
[----:B------:R-:W4:Y:S01]  /*d940*/  LDCU UR6, c[0x0][0x6a4] ;  /* 0x0000d480ff0677ac */ /* 0x000f220008000800 */
[----:B------:R-:W-:Y:S02]  /*d950*/  UISETP.NE.AND UP1, UPT, UR4, 0x3, UPT ;  /* 0x000000030400788c */ /* 0x000fe4000bf25270 */
[----:B-1----:R-:W-:-:S05]  /*d960*/  IMAD.HI.U32 R4, R9, UR9, R8 ;  /* 0x0000000909047c27 */ /* 0x002fca000f8e0008 */
[----:B---3--:R-:W-:-:S05]  /*d970*/  SHF.R.U32.HI R5, RZ, UR7, R4 ;  /* 0x00000007ff057c19 */ /* 0x008fca0008011604 */
[----:B------:R-:W-:-:S04]  /*d980*/  IMAD.MOV R8, RZ, RZ, -R5 ;  /* 0x000000ffff087224 */ /* 0x000fc800078e0a05 */
[----:B------:R-:W-:-:S04]  /*d990*/  IMAD R8, R8, UR8, R9 ;  /* 0x0000000808087c24 */ /* 0x000fc8000f8e0209 */
        /* <DEDUP_REMOVED lines=14> */
[----:B------:R-:W-:Y:S01]  /*da80*/  HFMA2 R8, -RZ, RZ, 0, 0 ;  /* 0x00000000ff087431 */ /* 0x000fe200000001ff */
        /* <DEDUP_REMOVED lines=221> */
[----:B------:R-:W4:Y:S03]  /*e860*/  LDCU UR6, c[0x0][0x754] ;  /* 0x0000ea80ff0677ac */ /* 0x000f260008000800 */
[----:B-1----:R-:W-:-:S05]  /*e870*/  IMAD.HI.U32 R4, R9, UR9, R8 ;  /* 0x0000000909047c27 */ /* 0x002fca000f8e0008 */
[----:B---3--:R-:W-:-:S05]  /*e880*/  SHF.R.U32.HI R4, RZ, UR7, R4 ;  /* 0x00000007ff047c19 */ /* 0x008fca0008011604 */
[----:B------:R-:W-:-:S04]  /*e890*/  IMAD.MOV R5, RZ, RZ, -R4 ;  /* 0x000000ffff057224 */ /* 0x000fc800078e0a04 */
[----:B------:R-:W-:-:S04]  /*e8a0*/  IMAD R8, R5, UR8, R9 ;  /* 0x0000000805087c24 */ /* 0x000fc8000f8e0209 */
[----:B----4-:R-:W-:-:S07]  /*e8b0*/  IMAD R27, R8, UR6, R27 ;  /* 0x00000006081b7c24 */ /* 0x010fce000f8e021b */
.L_x_2551:
[----:B------:R-:W-:Y:S01]  /*e8c0*/  MOV R26, RZ ;  /* 0x000000ff001a7202 */ /* 0x000fe20000000f00 */
[----:B------:R-:W-:Y:S06]  /*e8d0*/  BRA.U !UP0, `(.L_x_2552) ;  /* 0x0000001108487547 */ /* 0x000fec000b800000 */
[----:B------:R-:W4:Y:S01]  /*e8e0*/  LDCU.64 UR8, c[0x0][0x568] ;  /* 0x0000ad00ff0877ac */ /* 0x000f220008000a00 */
[----:B------:R-:W-:Y:S02]  /*e8f0*/  HFMA2 R4, -RZ, RZ, 0, 0 ;  /* 0x00000000ff047431 */ /* 0x000fe400000001ff */
[----:B-1-3--:R-:W-:Y:S01]  /*e900*/  VIADD R5, R59, 0x1 ;  /* 0x000000013b057836 */ /* 0x00afe20000000000 */
        /* <DEDUP_REMOVED lines=265> */
[----:B------:R-:W4:Y:S03]  /*f9a0*/  LDCU UR7, c[0x0][0x754] ;  /* 0x0000ea80ff0777ac */ /* 0x000f260008000800 */
[----:B-1----:R-:W-:-:S05]  /*f9b0*/  IMAD.HI.U32 R4, R5, UR9, R4 ;  /* 0x0000000905047c27 */ /* 0x002fca000f8e0004 */
[----:B---3--:R-:W-:-:S05]  /*f9c0*/  SHF.R.U32.HI R4, RZ, UR6, R4 ;  /* 0x00000006ff047c19 */ /* 0x008fca0008011604 */
[----:B------:R-:W-:-:S04]  /*f9d0*/  IMAD.MOV R4, RZ, RZ, -R4 ;  /* 0x000000ffff047224 */ /* 0x000fc800078e0a04 */
[----:B------:R-:W-:-:S04]  /*f9e0*/  IMAD R5, R4, UR8, R5 ;  /* 0x0000000804057c24 */ /* 0x000fc8000f8e0205 */
[----:B----4-:R-:W-:-:S07]  /*f9f0*/  IMAD R26, R5, UR7, R26 ;  /* 0x00000007051a7c24 */ /* 0x010fce000f8e021a */
.L_x_2552:
[----:B------:R-:W-:Y:S01]  /*fa00*/  MOV R23, RZ ;  /* 0x000000ff00177202 */ /* 0x000fe20000000f00 */
[----:B------:R-:W-:Y:S06]  /*fa10*/  BRA.U !UP0, `(.L_x_2553) ;  /* 0x0000001108487547 */ /* 0x000fec000b800000 */
[----:B------:R-:W4:Y:S01]  /*fa20*/  LDCU.64 UR8, c[0x0][0x568] ;  /* 0x0000ad00ff0877ac */ /* 0x000f220008000a00 */
[----:B------:R-:W-:Y:S01]  /*fa30*/  MOV R4, RZ ;  /* 0x000000ff00047202 */ /* 0x000fe20000000f00 */
        /* <DEDUP_REMOVED lines=272> */
.L_x_2553:
        /* <DEDUP_REMOVED lines=276> */
.L_x_2554:
[----:B------:R-:W4:Y:S01]  /*11c80*/  LDC.64 R8, c[0x0][0x778] ;  /* 0x0001de00ff087b82 */ /* 0x000f220000000a00 */
[----:B------:R-:W5:Y:S02]  /*11c90*/  LDCU UR6, c[0x0][0x3b0] ;  /* 0x00007600ff0677ac */ /* 0x000f640008000800 */
[----:B-----5:R-:W-:Y:S01]  /*11ca0*/  UISETP.NE.AND UP1, UPT, UR6, URZ, UPT ;  /* 0x000000ff0600728c */ /* 0x020fe2000bf25270 */
[----:B----4-:R-:W-:Y:S02]  /*11cb0*/  ISETP.NE.U32.AND P0, PT, R8, RZ, PT ;  /* 0x000000ff0800720c */ /* 0x010fe40003f05070 */
[----:B------:R-:W-:Y:S02]  /*11cc0*/  IADD3 R4, P1, PT, R27, R8, RZ ;  /* 0x000000081b047210 */ /* 0x000fe40007f3e0ff */
[----:B------:R-:W-:Y:S02]  /*11cd0*/  ISETP.NE.AND.EX P0, PT, R9, RZ, PT, P0 ;  /* 0x000000ff0900720c */ /* 0x000fe40003f05300 */
[----:B-1-3--:R-:W-:-:S02]  /*11ce0*/  IADD3.X R5, PT, PT, RZ, R9, RZ, P1, !PT ;  /* 0x00000009ff057210 */ /* 0x00afc40000ffe4ff */
[----:B------:R-:W-:Y:S02]  /*11cf0*/  SEL R4, R4, RZ, P0 ;  /* 0x000000ff04047207 */ /* 0x000fe40000000000 */
[----:B------:R-:W-:Y:S01]  /*11d00*/  SEL R5, R5, RZ, P0 ;  /* 0x000000ff05057207 */ /* 0x000fe20000000000 */
[----:B------:R-:W-:Y:S06]  /*11d10*/  BRA.U !UP1, `(.L_x_2555) ;  /* 0x0000006909047547 */ /* 0x000fec000b800000 */
[----:B------:R-:W1:Y:S01]  /*11d20*/  S2R R8, SR_CTAID.X ;  /* 0x0000000000087919 */ /* 0x000e620000002500 */
[----:B------:R-:W3:Y:S01]  /*11d30*/  LDCU UR6, c[0x0][0x3b4] ;  /* 0x00007680ff0677ac */ /* 0x000ee20008000800 */
[----:B------:R-:W-:Y:S01]  /*11d40*/  IMAD.MOV.U32 R25, RZ, RZ, RZ ;  /* 0x000000ffff197224 */ /* 0x000fe200078e00ff */
[----:B------:R-:W4:Y:S01]  /*11d50*/  LDCU UR7, c[0x0][0x3b8] ;  /* 0x00007700ff0777ac */ /* 0x000f220008000800 */
[----:B------:R-:W1:Y:S01]  /*11d60*/  LDCU UR8, c[0x0][0x3a0] ;  /* 0x00007400ff0877ac */ /* 0x000e620008000800 */
[----:B---3--:R-:W-:-:S04]  /*11d70*/  IMAD R9, R17, UR6, RZ ;  /* 0x0000000611097c24 */ /* 0x008fc8000f8e02ff */
[----:B----4-:R-:W-:-:S04]  /*11d80*/  IMAD R9, R2, UR7, R9 ;  /* 0x0000000702097c24 */ /* 0x010fc8000f8e0209 */
[----:B-1----:R-:W-:-:S05]  /*11d90*/  IMAD R9, R8, UR8, R9 ;  /* 0x0000000808097c24 */ /* 0x002fca000f8e0209 */
[----:B------:R-:W-:Y:S01]  /*11da0*/  SHF.L.U32 R11, R9, 0x2, RZ ;  /* 0x00000002090b7819 */ /* 0x000fe200000006ff */
[----:B------:R-:W-:Y:S06]  /*11db0*/  BRA.U !UP0, `(.L_x_2556) ;  /* 0x0000001108447547 */ /* 0x000fec000b800000 */
[----:B------:R-:W1:Y:S01]  /*11dc0*/  LDCU.64 UR8, c[0x0][0x568] ;  /* 0x0000ad00ff0877ac */ /* 0x000e620008000a00 */
[----:B------:R-:W-:Y:S01]  /*11dd0*/  IMAD.MOV.U32 R10, RZ, RZ, RZ ;  /* 0x000000ffff0a7224 */ /* 0x000fe200078e00ff */
[----:B------:R-:W3:Y:S01]  /*11de0*/  LDCU UR6, c[0x0][0x570] ;  /* 0x0000ae00ff0677ac */ /* 0x000ee20008000800 */
[----:B------:R-:W4:Y:S01]  /*11df0*/  LDCU UR7, c[0x0][0x694] ;  /* 0x0000d280ff0777ac */ /* 0x000f220008000800 */
[----:B------:R-:W-:Y:S01]  /*11e00*/  UISETP.NE.AND UP1, UPT, UR5, URZ, UPT ;  /* 0x000000ff0500728c */ /* 0x000fe2000bf25270 */
[----:B-1----:R-:W-:-:S05]  /*11e10*/  IMAD.HI.U32 R12, R11, UR9, R10 ;  /* 0x000000090b0c7c27 */ /* 0x002fca000f8e000a */
[----:B---3--:R-:W-:-:S04]  /*11e20*/  SHF.R.U32.HI R13, RZ, UR6, R12 ;  /* 0x00000006ff0d7c19 */ /* 0x008fc8000801160c */
[----:B------:R-:W-:-:S05]  /*11e30*/  IADD3 R9, PT, PT, -R13, RZ, RZ ;  /* 0x000000ff0d097210 */ /* 0x000fca0007ffe1ff */
[----:B------:R-:W-:-:S04]  /*11e40*/  IMAD R9, R9, UR8, R11 ;  /* 0x0000000809097c24 */ /* 0x000fc8000f8e020b */
[----:B----4-:R-:W-:Y:S01]  /*11e50*/  IMAD R25, R9, UR7, RZ ;  /* 0x0000000709197c24 */ /* 0x010fe2000f8e02ff */
[----:B------:R-:W-:Y:S06]  /*11e60*/  BRA.U !UP1, `(.L_x_2556) ;  /* 0x0000001109187547 */ /* 0x000fec000b800000 */
[----:B------:R-:W1:Y:S01]  /*11e70*/  LDCU.64 UR6, c[0x0][0x578] ;  /* 0x0000af00ff0677ac */ /* 0x000e620008000a00 */
[----:B------:R-:W-:Y:S01]  /*11e80*/  IMAD.MOV.U32 R12, RZ, RZ, RZ ;  /* 0x000000ffff0c7224 */ /* 0x000fe200078e00ff */
[----:B------:R-:W3:Y:S01]  /*11e90*/  LDCU UR8, c[0x0][0x574] ;  /* 0x0000ae80ff0877ac */ /* 0x000ee20008000800 */
[----:B------:R-:W4:Y:S01]  /*11ea0*/  LDCU UR9, c[0x0][0x69c] ;  /* 0x0000d380ff0977ac */ /* 0x000f220008000800 */
[----:B------:R-:W-:Y:S01]  /*11eb0*/  UISETP.NE.AND UP1, UPT, UR4, 0x2, UPT ;  /* 0x000000020400788c */ /* 0x000fe2000bf25270 */
[----:B-1----:R-:W-:-:S05]  /*11ec0*/  IMAD.HI.U32 R14, R13, UR6, R12 ;  /* 0x000000060d0e7c27 */ /* 0x002fca000f8e000c */
[----:B------:R-:W-:-:S04]  /*11ed0*/  SHF.R.U32.HI R15, RZ, UR7, R14 ;  /* 0x00000007ff0f7c19 */ /* 0x000fc8000801160e */
[----:B------:R-:W-:-:S05]  /*11ee0*/  IADD3 R9, PT, PT, -R15, RZ, RZ ;  /* 0x000000ff0f097210 */ /* 0x000fca0007ffe1ff */
[----:B---3--:R-:W-:-:S04]  /*11ef0*/  IMAD R12, R9, UR8, R13 ;  /* 0x00000008090c7c24 */ /* 0x008fc8000f8e020d */
[----:B----4-:R-:W-:Y:S01]  /*11f00*/  IMAD R25, R12, UR9, R25 ;  /* 0x000000090c197c24 */ /* 0x010fe2000f8e0219 */
[----:B------:R-:W-:Y:S06]  /*11f10*/  BRA.U !UP1, `(.L_x_2556) ;  /* 0x0000000d09ec7547 */ /* 0x000fec000b800000 */
[----:B------:R-:W1:Y:S01]  /*11f20*/  LDCU.64 UR8, c[0x0][0x580] ;  /* 0x0000b000ff0877ac */ /* 0x000e620008000a00 */
[----:B------:R-:W-:Y:S01]  /*11f30*/  IMAD.MOV.U32 R14, RZ, RZ, RZ ;  /* 0x000000ffff0e7224 */ /* 0x000fe200078e00ff */
[----:B------:R-:W3:Y:S01]  /*11f40*/  LDCU UR6, c[0x0][0x588] ;  /* 0x0000b100ff0677ac */ /* 0x000ee20008000800 */
[----:B------:R-:W4:Y:S01]  /*11f50*/  LDCU UR7, c[0x0][0x6a4] ;  /* 0x0000d480ff0777ac */ /* 0x000f220008000800 */
[----:B------:R-:W-:Y:S01]  /*11f60*/  UISETP.NE.AND UP1, UPT, UR4, 0x3, UPT ;  /* 0x000000030400788c */ /* 0x000fe2000bf25270 */
[----:B-1----:R-:W-:-:S05]  /*11f70*/  IMAD.HI.U32 R12, R15, UR9, R14 ;  /* 0x000000090f0c7c27 */ /* 0x002fca000f8e000e */
[----:B---3--:R-:W-:-:S04]  /*11f80*/  SHF.R.U32.HI R13, RZ, UR6, R12 ;  /* 0x00000006ff0d7c19 */ /* 0x008fc8000801160c */
[----:B------:R-:W-:-:S05]  /*11f90*/  IADD3 R9, PT, PT, -R13, RZ, RZ ;  /* 0x000000ff0d097210 */ /* 0x000fca0007ffe1ff */
[----:B------:R-:W-:-:S04]  /*11fa0*/  IMAD R14, R9, UR8, R15 ;  /* 0x00000008090e7c24 */ /* 0x000fc8000f8e020f */
        /* <DEDUP_REMOVED lines=236> */
[----:B------:R-:W4:Y:S02]  /*12e70*/  LDCU UR7, c[0x0][0x754] ;  /* 0x0000ea80ff0777ac */ /* 0x000f240008000800 */
[----:B-1----:R-:W-:-:S05]  /*12e80*/  IMAD.HI.U32 R9, R15, UR9, R14 ;  /* 0x000000090f097c27 */ /* 0x002fca000f8e000e */
[----:B---3--:R-:W-:-:S04]  /*12e90*/  SHF.R.U32.HI R9, RZ, UR6, R9 ;  /* 0x00000006ff097c19 */ /* 0x008fc80008011609 */
[----:B------:R-:W-:-:S05]  /*12ea0*/  IADD3 R9, PT, PT, -R9, RZ, RZ ;  /* 0x000000ff09097210 */ /* 0x000fca0007ffe1ff */
[----:B------:R-:W-:-:S04]  /*12eb0*/  IMAD R14, R9, UR8, R15 ;  /* 0x00000008090e7c24 */ /* 0x000fc8000f8e020f */
[----:B----4-:R-:W-:-:S07]  /*12ec0*/  IMAD R25, R14, UR7, R25 ;  /* 0x000000070e197c24 */ /* 0x010fce000f8e0219 */
.L_x_2556:
[----:B------:R-:W-:Y:S01]  /*12ed0*/  IMAD.MOV.U32 R24, RZ, RZ, RZ ;  /* 0x000000ffff187224 */ /* 0x000fe200078e00ff */
[----:B------:R-:W-:Y:S06]  /*12ee0*/  BRA.U !UP0, `(.L_x_2557) ;  /* 0x0000001108487547 */ /* 0x000fec000b800000 */
[----:B------:R-:W1:Y:S01]  /*12ef0*/  LDCU.64 UR8, c[0x0][0x568] ;  /* 0x0000ad00ff0877ac */ /* 0x000e620008000a00 */
[----:B------:R-:W-:Y:S01]  /*12f00*/  IADD3 R13, PT, PT, R11, 0x1, RZ ;  /* 0x000000010b0d7810 */ /* 0x000fe20007ffe0ff */
        /* <DEDUP_REMOVED lines=272> */
.L_x_2557:
        /* <DEDUP_REMOVED lines=276> */
.L_x_2558:
        /* <DEDUP_REMOVED lines=276> */
.L_x_2559:
        /* <DEDUP_REMOVED lines=15> */
[----:B------:R-:W3:Y:S01]  /*16380*/  LDC.64 R10, c[0x0][0x780] ;  /* 0x0001e000ff0a7b82 */ /* 0x000ee20000000a00 */
[----:B------:R-:W-:Y:S01]  /*16390*/  ISETP.NE.AND P0, PT, R12, RZ, PT ;  /* 0x000000ff0c00720c */ /* 0x000fe20003f05270 */
[----:B--2---:R-:W-:Y:S01]  /*163a0*/  IMAD.MOV.U32 R32, RZ, RZ, R16 ;  /* 0x000000ffff207224 */ /* 0x004fe200078e0010 */
[----:B------:R-:W2:Y:S01]  /*163b0*/  LDCU UR5, c[0x0][0x360] ;  /* 0x00006c00ff0577ac */ /* 0x000ea20008000800 */
[----:B-1----:R-:W-:-:S10]  /*163c0*/  IMAD R9, R8, UR4, R9 ;  /* 0x0000000408097c24 */ /* 0x002fd4000f8e0209 */
[----:B--2---:R-:W-:Y:S01]  /*163d0*/  @!P0 IMAD R9, R9, UR5, R17 ;  /* 0x0000000509098c24 */ /* 0x004fe2000f8e0211 */
[----:B------:R-:W-:-:S03]  /*163e0*/  PLOP3.LUT P0, PT, PT, PT, PT, 0x80, 0x8 ;  /* 0x000000000008781c */ /* 0x000fc60003f0f070 */
[----:B---3--:R-:W-:-:S05]  /*163f0*/  IMAD.WIDE.U32 R10, R9, 0x20, R10 ;  /* 0x00000020090a7825 */ /* 0x008fca00078e000a */
[----:B------:R1:W-:Y:S04]  /*16400*/  STG.E.64 desc[UR36][R10.64], R6 ;  /* 0x000000060a007986 */ /* 0x0003e8000c101b24 */
[----:B------:R3:W-:Y:S04]  /*16410*/  STG.E.64 desc[UR36][R10.64+0x8], R46 ;  /* 0x0000082e0a007986 */ /* 0x0007e8000c101b24 */
[----:B------:R3:W-:Y:S01]  /*16420*/  STG.E.64 desc[UR36][R10.64+0x10], R32 ;  /* 0x000010200a007986 */ /* 0x0007e2000c101b24 */
[----:B-1----:R-:W-:Y:S01]  /*16430*/  MOV R6, R0 ;  /* 0x0000000000067202 */ /* 0x002fe20000000f00 */
[----:B------:R-:W-:-:S05]  /*16440*/  IMAD.MOV.U32 R7, RZ, RZ, R3 ;  /* 0x000000ffff077224 */ /* 0x000fca00078e0003 */
[----:B------:R3:W-:Y:S02]  /*16450*/  STG.E.64 desc[UR36][R10.64+0x18], R6 ;  /* 0x000018060a007986 */ /* 0x0007e4000c101b24 */
.L_x_2561:
[----:B------:R-:W-:Y:S05]  /*16460*/  BSYNC.RECONVERGENT B0 ;  /* 0x0000000000007941 */ /* 0x000fea0003800200 */
.L_x_2560:
        /* <DEDUP_REMOVED lines=16> */
[----:B---3--:R-:W3:Y:S01]  /*16570*/  LDC.64 R6, c[0x0][0x788] ;  /* 0x0001e200ff067b82 */ /* 0x008ee20000000a00 */
[----:B------:R-:W1:Y:S01]  /*16580*/  FLO.U32 R9, UR5 ;  /* 0x0000000500097d00 */ /* 0x000e6200080e0000 */
[----:B------:R-:W4:Y:S01]  /*16590*/  POPC R3, UR5 ;  /* 0x0000000500037d09 */ /* 0x000f220008000000 */
[----:B---3--:R-:W-:Y:S01]  /*165a0*/  IMAD.WIDE.U32 R6, R8, 0x4, R6 ;  /* 0x0000000408067825 */ /* 0x008fe200078e0006 */
[----:B-1----:R-:W-:-:S13]  /*165b0*/  ISETP.EQ.U32.AND P1, PT, R9, R0, PT ;  /* 0x000000000900720c */ /* 0x002fda0003f22070 */
[----:B----4-:R-:W3:Y:S01]  /*165c0*/  @P1 ATOMG.E.ADD.STRONG.GPU PT, R6, desc[UR36][R6.64], R3 ;  /* 0x80000003060619a8 */ /* 0x010ee200081ef124 */
[----:B------:R-:W1:Y:S01]  /*165d0*/  S2UR UR6, SR_CgaCtaId ;  /* 0x00000000000679c3 */ /* 0x000e620000008800 */
[----:B------:R-:W4:Y:S01]  /*165e0*/  LDCU UR4, c[0x0][0x374] ;  /* 0x00006e80ff0477ac */ /* 0x000f220008000800 */
[----:B------:R-:W5:Y:S01]  /*165f0*/  S2R R10, SR_LTMASK ;  /* 0x00000000000a7919 */ /* 0x000f620000003900 */
[----:B----4-:R-:W-:Y:S01]  /*16600*/  UIADD3 UR4, UPT, UPT, UR4, -0x1, URZ ;  /* 0xffffffff04047890 */ /* 0x010fe2000fffe0ff */
[----:B-----5:R-:W-:Y:S01]  /*16610*/  LOP3.LUT R10, R10, UR5, RZ, 0xc0, !PT ;  /* 0x000000050a0a7c12 */ /* 0x020fe2000f8ec0ff */
[----:B------:R-:W-:Y:S02]  /*16620*/  UMOV UR5, 0x400 ;  /* 0x0000040000057882 */ /* 0x000fe40000000000 */
[----:B-1----:R-:W-:Y:S01]  /*16630*/  ULEA UR5, UR6, UR5, 0x18 ;  /* 0x0000000506057291 */ /* 0x002fe2000f8ec0ff */
[----:B------:R-:W1:Y:S01]  /*16640*/  POPC R11, R10 ;  /* 0x0000000a000b7309 */ /* 0x000e620000000000 */
[----:B---3--:R-:W1:Y:S02]  /*16650*/  SHFL.IDX PT, R0, R6, R9, 0x1f ;  /* 0x00001f0906007589 */ /* 0x008e6400000e0000 */
[----:B-1----:R-:W-:-:S04]  /*16660*/  IADD3 R0, PT, PT, R0, R11, RZ ;  /* 0x0000000b00007210 */ /* 0x002fc80007ffe0ff */
[----:B------:R-:W-:-:S04]  /*16670*/  ISETP.NE.AND P1, PT, R0, UR4, PT ;  /* 0x0000000400007c0c */ /* 0x000fc8000bf25270 */
[----:B------:R-:W-:-:S05]  /*16680*/  SEL R0, RZ, 0x1, P1 ;  /* 0x00000001ff007807 */ /* 0x000fca0000800000 */
[----:B------:R1:W-:Y:S04]  /*16690*/  STS.U8 [UR5], R0 ;  /* 0x00000000ff007988 */ /* 0x0003e80008000005 */
.L_x_2563:
[----:B------:R-:W-:Y:S05]  /*166a0*/  BSYNC.RECONVERGENT B0 ;  /* 0x0000000000007941 */ /* 0x000fea0003800200 */
.L_x_2562:
[----:B------:R-:W4:Y:S08]  /*166b0*/  S2UR UR6, SR_CgaCtaId ;  /* 0x00000000000679c3 */ /* 0x000f300000008800 */
[----:B------:R-:W-:Y:S06]  /*166c0*/  BAR.SYNC.DEFER_BLOCKING 0x0 ;  /* 0x0000000000007b1d */ /* 0x000fec0000010000 */
[----:B------:R-:W-:-:S02]  /*166d0*/  UMOV UR4, 0x400 ;  /* 0x0000040000047882 */ /* 0x000fc40000000000 */
[----:B----4-:R-:W-:-:S09]  /*166e0*/  ULEA UR5, UR6, UR4, 0x18 ;  /* 0x0000000406057291 */ /* 0x010fd2000f8ec0ff */
        /* <DEDUP_REMOVED lines=14> */
[----:B------:R-:W4:Y:S01]  /*167d0*/  LDCU.64 UR10, c[0x0][0x388] ;  /* 0x00007100ff0a77ac */ /* 0x000f220008000a00 */
[----:B-1----:R-:W-:Y:S01]  /*167e0*/  UISETP.NE.AND UP0, UPT, UR5, URZ, UPT ;  /* 0x000000ff0500728c */ /* 0x002fe2000bf05270 */
[----:B----4-:R-:W-:Y:S01]  /*167f0*/  IMAD.U32 R18, RZ, RZ, UR10 ;  /* 0x0000000aff127e24 */ /* 0x010fe2000f8e00ff */
[----:B--2---:R-:W-:-:S07]  /*16800*/  MOV R19, UR11 ;  /* 0x0000000b00137c02 */ /* 0x004fce0008000f00 */
[----:B------:R-:W-:Y:S05]  /*16810*/  BRA.U !UP0, `(.L_x_2565) ;  /* 0x0000000108ac7547 */ /* 0x000fea000b800000 */
[----:B------:R-:W1:Y:S01]  /*16820*/  LDCU UR5, c[0x0][0x360] ;  /* 0x00006c00ff0577ac */ /* 0x000e620008000800 */
[----:B------:R-:W-:Y:S01]  /*16830*/  IMAD.U32 R20, RZ, RZ, UR10 ;  /* 0x0000000aff147e24 */ /* 0x000fe2000f8e00ff */
[----:B------:R-:W-:Y:S01]  /*16840*/  MOV R21, UR11 ;  /* 0x0000000b00157c02 */ /* 0x000fe20008000f00 */
[----:B---3--:R-:W-:Y:S01]  /*16850*/  IMAD.U32 R6, RZ, RZ, UR10 ;  /* 0x0000000aff067e24 */ /* 0x008fe2000f8e00ff */
[----:B------:R-:W2:Y:S01]  /*16860*/  LDCU UR8, c[0x0][0x3a4] ;  /* 0x00007480ff0877ac */ /* 0x000ea20008000800 */
[----:B------:R-:W-:Y:S01]  /*16870*/  MOV R7, UR11 ;  /* 0x0000000b00077c02 */ /* 0x000fe20008000f00 */
[----:B------:R-:W-:Y:S01]  /*16880*/  IMAD.U32 R0, RZ, RZ, UR10 ;  /* 0x0000000aff007e24 */ /* 0x000fe2000f8e00ff */
        /* <DEDUP_REMOVED lines=14> */
[----:B------:R-:W-:-:S02]  /*16970*/  IMAD.U32 R3, RZ, RZ, UR11 ;  /* 0x0000000bff037e24 */ /* 0x000fc4000f8e00ff */
[----:B-1----:R-:W-:Y:S02]  /*16980*/  IMAD R31, R8, UR7, RZ ;  /* 0x00000007081f7c24 */ /* 0x002fe4000f8e02ff */
[----:B--2---:R-:W-:-:S07]  /*16990*/  IMAD R33, R33, UR5, RZ ;  /* 0x0000000521217c24 */ /* 0x004fce000f8e02ff */
.L_x_2568:
[----:B------:R-:W-:-:S05]  /*169a0*/  IADD3 R9, PT, PT, R31, R16, RZ ;  /* 0x000000101f097210 */ /* 0x000fca0007ffe0ff */
[----:B---3--:R-:W-:-:S05]  /*169b0*/  IMAD.WIDE.U32 R8, R9, 0x20, R28 ;  /* 0x0000002009087825 */ /* 0x008fca00078e001c */
        /* <DEDUP_REMOVED lines=16> */
.L_x_2567:
[----:B------:R-:W-:Y:S05]  /*16ac0*/  BRA `(.L_x_2566) ;  /* 0x00000000009c7947 */ /* 0x000fea0003800000 */
.L_x_2565:
[----:B------:R-:W1:Y:S01]  /*16ad0*/  LDCU UR7, c[0x0][0x3a4] ;  /* 0x00007480ff0777ac */ /* 0x000e620008000800 */
[----:B------:R-:W-:Y:S01]  /*16ae0*/  MOV R20, UR10 ;  /* 0x0000000a00147c02 */ /* 0x000fe20008000f00 */
[----:B------:R-:W-:Y:S01]  /*16af0*/  IMAD.U32 R21, RZ, RZ, UR11 ;  /* 0x0000000bff157e24 */ /* 0x000fe2000f8e00ff */
[----:B---3--:R-:W-:Y:S01]  /*16b00*/  MOV R6, UR10 ;  /* 0x0000000a00067c02 */ /* 0x008fe20008000f00 */
[----:B------:R-:W-:Y:S01]  /*16b10*/  IMAD.U32 R7, RZ, RZ, UR11 ;  /* 0x0000000bff077e24 */ /* 0x000fe2000f8e00ff */
[----:B------:R-:W-:Y:S01]  /*16b20*/  MOV R0, UR10 ;  /* 0x0000000a00007c02 */ /* 0x000fe20008000f00 */
[----:B------:R-:W-:Y:S01]  /*16b30*/  IMAD.U32 R3, RZ, RZ, UR11 ;  /* 0x0000000bff037e24 */ /* 0x000fe2000f8e00ff */
[----:B-1----:R-:W-:-:S13]  /*16b40*/  ISETP.GE.U32.AND P1, PT, R2, UR7, PT ;  /* 0x0000000702007c0c */ /* 0x002fda000bf26070 */
[----:B------:R-:W-:Y:S05]  /*16b50*/  @P1 BRA `(.L_x_2566) ;  /* 0x0000000000781947 */ /* 0x000fea0003800000 */
[----:B------:R-:W1:Y:S01]  /*16b60*/  LDCU UR5, c[0x0][0x374] ;  /* 0x00006e80ff0577ac */ /* 0x000e620008000800 */
[----:B------:R-:W2:Y:S01]  /*16b70*/  LDC R30, c[0x0][0x360] ;  /* 0x0000d800ff1e7b82 */ /* 0x000ea20000000800 */
[----:B------:R-:W-:Y:S01]  /*16b80*/  MOV R20, UR10 ;  /* 0x0000000a00147c02 */ /* 0x000fe20008000f00 */
[----:B------:R-:W-:Y:S01]  /*16b90*/  IMAD.U32 R21, RZ, RZ, UR11 ;  /* 0x0000000bff157e24 */ /* 0x000fe2000f8e00ff */
[----:B------:R-:W-:Y:S01]  /*16ba0*/  MOV R6, UR10 ;  /* 0x0000000a00067c02 */ /* 0x000fe20008000f00 */
[----:B------:R-:W-:Y:S01]  /*16bb0*/  IMAD.U32 R7, RZ, RZ, UR11 ;  /* 0x0000000bff077e24 */ /* 0x000fe2000f8e00ff */
[----:B------:R-:W-:Y:S01]  /*16bc0*/  MOV R0, UR10 ;  /* 0x0000000a00007c02 */ /* 0x000fe20008000f00 */
[----:B------:R-:W-:Y:S01]  /*16bd0*/  IMAD.U32 R3, RZ, RZ, UR11 ;  /* 0x0000000bff037e24 */ /* 0x000fe2000f8e00ff */
[----:B------:R-:W-:Y:S01]  /*16be0*/  MOV R31, R2 ;  /* 0x00000002001f7202 */ /* 0x000fe20000000f00 */
[----:B------:R-:W3:Y:S08]  /*16bf0*/  LDC.64 R28, c[0x0][0x780] ;  /* 0x0001e000ff1c7b82 */ /* 0x000ef00000000a00 */
[----:B------:R-:W4:Y:S01]  /*16c00*/  LDC R32, c[0x0][0x364] ;  /* 0x0000d900ff207b82 */ /* 0x000f220000000800 */
[----:B-1----:R-:W-:-:S07]  /*16c10*/  IMAD R16, R8, UR5, RZ ;  /* 0x0000000508107c24 */ /* 0x002fce000f8e02ff */
.L_x_2569:
        /* <DEDUP_REMOVED lines=18> */
.L_x_2566:
[----:B------:R-:W-:Y:S05]  /*16d40*/  BSYNC.RECONVERGENT B0 ;  /* 0x0000000000007941 */ /* 0x000fea0003800200 */
.L_x_2564:
[----:B------:R-:W1:Y:S01]  /*16d50*/  LDCU UR5, c[0x0][0x360] ;  /* 0x00006c00ff0577ac */ /* 0x000e620008000800 */
[----:B------:R-:W-:Y:S01]  /*16d60*/  IMAD.MOV.U32 R8, RZ, RZ, R18 ;  /* 0x000000ffff087224 */ /* 0x000fe200078e0012 */
[----:B------:R-:W-:Y:S01]  /*16d70*/  MOV R9, R19 ;  /* 0x0000001300097202 */ /* 0x000fe20000000f00 */
[----:B------:R-:W-:Y:S01]  /*16d80*/  IMAD.MOV.U32 R10, RZ, RZ, R20 ;  /* 0x000000ffff0a7224 */ /* 0x000fe200078e0014 */
[----:B------:R-:W-:Y:S01]  /*16d90*/  UIADD3 UR4, UPT, UPT, UR4, 0x10, URZ ;  /* 0x0000001004047890 */ /* 0x000fe2000fffe0ff */
[----:B------:R-:W-:Y:S01]  /*16da0*/  MOV R11, R21 ;  /* 0x00000015000b7202 */ /* 0x000fe20000000f00 */
[----:B------:R-:W-:Y:S01]  /*16db0*/  IMAD.MOV.U32 R12, RZ, RZ, R6 ;  /* 0x000000ffff0c7224 */ /* 0x000fe200078e0006 */
[----:B------:R-:W-:Y:S01]  /*16dc0*/  MOV R13, R7 ;  /* 0x00000007000d7202 */ /* 0x000fe20000000f00 */
[----:B------:R-:W-:Y:S01]  /*16dd0*/  ULEA UR8, UR6, UR4, 0x18 ;  /* 0x0000000406087291 */ /* 0x000fe2000f8ec0ff */
[----:B------:R-:W-:Y:S01]  /*16de0*/  IMAD.MOV.U32 R14, RZ, RZ, R0 ;  /* 0x000000ffff0e7224 */ /* 0x000fe200078e0000 */
[----:B------:R-:W2:Y:S01]  /*16df0*/  LDCU UR6, c[0x0][0x364] ;  /* 0x00006c80ff0677ac */ /* 0x000ea20008000800 */
[----:B------:R-:W-:Y:S01]  /*16e00*/  MOV R15, R3 ;  /* 0x00000003000f7202 */ /* 0x000fe20000000f00 */
[----:B-1----:R-:W-:-:S05]  /*16e10*/  IMAD R27, R2, UR5, R17 ;  /* 0x00000005021b7c24 */ /* 0x002fca000f8e0211 */
[----:B------:R-:W-:-:S05]  /*16e20*/  LEA R27, R27, UR8, 0x5 ;  /* 0x000000081b1b7c11 */ /* 0x000fca000f8e28ff */
[----:B------:R1:W-:Y:S01]  /*16e30*/  STS.128 [R27], R8 ;  /* 0x000000081b007388 */ /* 0x0003e20000000c00 */
[----:B--2---:R-:W-:-:S03]  /*16e40*/  UISETP.GE.U32.AND UP0, UPT, UR6, 0x2, UPT ;  /* 0x000000020600788c */ /* 0x004fc6000bf06070 */
[----:B------:R1:W-:Y:S06]  /*16e50*/  STS.128 [R27+0x10], R12 ;  /* 0x0000100c1b007388 */ /* 0x0003ec0000000c00 */
[----:B------:R-:W-:Y:S05]  /*16e60*/  BRA.U !UP0, `(.L_x_2570) ;  /* 0x0000000108887547 */ /* 0x000fea000b800000 */
[----:B------:R-:W-:-:S05]  /*16e70*/  UMOV UR4, UR6 ;  /* 0x0000000600047c82 */ /* 0x000fca0008000000 */
.L_x_2573:
        /* <DEDUP_REMOVED lines=29> */
.L_x_2572:
[----:B------:R-:W-:Y:S05]  /*17050*/  BSYNC.RECONVERGENT B0 ;  /* 0x0000000000007941 */ /* 0x000fea0003800200 */
.L_x_2571:
[----:B------:R-:W-:-:S03]  /*17060*/  UISETP.GT.U32.AND UP0, UPT, UR4, 0x3, UPT ;  /* 0x000000030400788c */ /* 0x000fc6000bf04070 */
[----:B------:R-:W-:-:S06]  /*17070*/  UMOV UR4, UR7 ;  /* 0x0000000700047c82 */ /* 0x000fcc0008000000 */
[----:B------:R-:W-:Y:S05]  /*17080*/  BRA.U UP0, `(.L_x_2573) ;  /* 0xfffffffd007c7547 */ /* 0x000fea000b83ffff */
.L_x_2570:
        /* <DEDUP_REMOVED lines=11> */
[----:B------:R-:W-:Y:S01]  /*17140*/  IMAD.MOV.U32 R13, RZ, RZ, R7 ;  /* 0x000000ffff0d7224 */ /* 0x000fe200078e0007 */
[----:B------:R-:W-:Y:S01]  /*17150*/  MOV R14, R0 ;  /* 0x00000000000e7202 */ /* 0x000fe20000000f00 */
[----:B------:R-:W-:Y:S01]  /*17160*/  IMAD.MOV.U32 R15, RZ, RZ, R3 ;  /* 0x000000ffff0f7224 */ /* 0x000fe200078e0003 */
[----:B------:R2:W-:Y:S01]  /*17170*/  STS.128 [R27], R8 ;  /* 0x000000081b007388 */ /* 0x0005e20000000c00 */
[----:B------:R-:W-:Y:S01]  /*17180*/  UISETP.GE.U32.AND UP0, UPT, UR5, 0x40, UPT ;  /* 0x000000400500788c */ /* 0x000fe2000bf06070 */
[----:B------:R-:W-:-:S02]  /*17190*/  UMOV UR4, 0x20 ;  /* 0x0000002000047882 */ /* 0x000fc40000000000 */
[----:B------:R2:W-:Y:S06]  /*171a0*/  STS.128 [R27+0x10], R12 ;  /* 0x0000100c1b007388 */ /* 0x0005ec0000000c00 */
[----:B------:R-:W-:Y:S05]  /*171b0*/  BRA.U !UP0, `(.L_x_2575) ;  /* 0x0000000108847547 */ /* 0x000fea000b800000 */
[----:B------:R-:W-:-:S07]  /*171c0*/  MOV R2, UR5 ;  /* 0x0000000500027c02 */ /* 0x000fce0008000f00 */
.L_x_2578:
        /* <DEDUP_REMOVED lines=29> */
.L_x_2577:
[----:B------:R-:W-:Y:S05]  /*173a0*/  BSYNC.RECONVERGENT B0 ;  /* 0x0000000000007941 */ /* 0x000fea0003800200 */
.L_x_2576:
[----:B------:R-:W-:Y:S01]  /*173b0*/  IMAD.MOV.U32 R2, RZ, RZ, R16 ;  /* 0x000000ffff027224 */ /* 0x000fe200078e0010 */
[----:B------:R-:W-:Y:S06]  /*173c0*/  @P2 BRA `(.L_x_2578) ;  /* 0xfffffffc00802947 */ /* 0x000fec000383ffff */
.L_x_2575:
[----:B------:R-:W-:Y:S01]  /*173d0*/  BAR.SYNC.DEFER_BLOCKING 0x0 ;  /* 0x0000000000007b1d */ /* 0x000fe20000010000 */
[----:B------:R-:W-:-:S09]  /*173e0*/  UISETP.GE.U32.AND UP0, UPT, UR4, 0x2, UPT ;  /* 0x000000020400788c */ /* 0x000fd2000bf06070 */
[----:B------:R-:W-:Y:S05]  /*173f0*/  BRA.U !UP0, `(.L_x_2574) ;  /* 0x0000000108507547 */ /* 0x000fea000b800000 */
[----:B------:R-:W-:-:S07]  /*17400*/  HFMA2 R2, -RZ, RZ, 0, 5.9604644775390625e-08 ;  /* 0x00000001ff027431 */ /* 0x000fce00000001ff */
.L_x_2579:
        /* <DEDUP_REMOVED lines=19> */
.L_x_2574:
        /* <DEDUP_REMOVED lines=10> */
[----:B-12---:R-:W-:Y:S01]  /*175e0*/  IADD3 R14, P1, PT, R22, UR4, RZ ;  /* 0x00000004160e7c10 */ /* 0x006fe2000ff3e0ff */
        /* <DEDUP_REMOVED lines=37> */
[----:B-1----:R1:W3:Y:S01]  /*17840*/  LDC.64 R14, c[0x4][R2] ;  /* 0x01000000020e7b82 */ /* 0x0022e20000000a00 */
        /* <DEDUP_REMOVED lines=11> */
.L_x_2582:
        /* <DEDUP_REMOVED lines=19> */
.L_x_2583:
[----:B------:R-:W-:Y:S05]  /*17a30*/  BRA `(.L_x_2584) ;  /* 0x0000000000047947 */ /* 0x000fea0003800000 */
.L_x_2581:
[----:B------:R2:W-:Y:S02]  /*17a40*/  STG.E.64 desc[UR36][R34.64], R18 ;  /* 0x0000001222007986 */ /* 0x0005e4000c101b24 */
.L_x_2584:
        /* <DEDUP_REMOVED lines=9> */
[----:B------:R-:W-:Y:S02]  /*17ae0*/  HFMA2 R8, -RZ, RZ, 0, 4.4763088226318359375e-05 ;  /* 0x000002efff087431 */ /* 0x000fe400000001ff */
[----:B------:R-:W-:Y:S01]  /*17af0*/  IMAD.MOV.U32 R12, RZ, RZ, 0x1 ;  /* 0x00000001ff0c7424 */ /* 0x000fe200078e00ff */
[----:B-1----:R1:W0:Y:S01]  /*17b00*/  LDC.64 R14, c[0x4][R2] ;  /* 0x01000000020e7b82 */ /* 0x0022220000000a00 */
[----:B------:R-:W5:Y:S01]  /*17b10*/  LDCU.64 UR6, c[0x4][0x7b8] ;  /* 0x0100f700ff0677ac */ /* 0x000f620008000a00 */
[----:B------:R-:W-:Y:S01]  /*17b20*/  MOV R13, RZ ;  /* 0x000000ff000d7202 */ /* 0x000fe20000000f00 */
[----:B------:R-:W2:Y:S01]  /*17b30*/  LDCU.64 UR8, c[0x4][0x520] ;  /* 0x0100a400ff0877ac */ /* 0x000ea20008000a00 */
[----:B----4-:R-:W-:Y:S01]  /*17b40*/  MOV R4, UR4 ;  /* 0x0000000400047c02 */ /* 0x010fe20008000f00 */
[----:B------:R-:W-:Y:S01]  /*17b50*/  IMAD.U32 R5, RZ, RZ, UR5 ;  /* 0x00000005ff057e24 */ /* 0x000fe2000f8e00ff */
[----:B-----5:R-:W-:Y:S01]  /*17b60*/  MOV R6, UR6 ;  /* 0x0000000600067c02 */ /* 0x020fe20008000f00 */
[----:B------:R-:W-:Y:S01]  /*17b70*/  IMAD.U32 R7, RZ, RZ, UR7 ;  /* 0x00000007ff077e24 */ /* 0x000fe2000f8e00ff */
[----:B--2---:R-:W-:Y:S01]  /*17b80*/  MOV R10, UR8 ;  /* 0x00000008000a7c02 */ /* 0x004fe20008000f00 */
[----:B-1----:R-:W-:-:S07]  /*17b90*/  IMAD.U32 R11, RZ, RZ, UR9 ;  /* 0x00000009ff0b7e24 */ /* 0x002fce000f8e00ff */
[----:B------:R-:W-:-:S07]  /*17ba0*/  LEPC R20, `(.L_x_2586) ;  /* 0x000000001014794e */ /* 0x000fce0000000000 */
[----:B0--3--:R-:W-:Y:S05]  /*17bb0*/  CALL.ABS.NOINC R14 ;  /* 0x000000000e007343 */ /* 0x009fea0003c00000 */
.L_x_2586:
[----:B------:R-:W0:Y:S01]  /*17bc0*/  LDCU.64 UR4, c[0x0][0x768] ;  /* 0x0000ed00ff0477ac */ /* 0x000e220008000a00 */
[----:B------:R-:W1:Y:S01]  /*17bd0*/  LDC.64 R2, c[0x4][R2] ;  /* 0x0100000002027b82 */ /* 0x000e620000000a00 */
[----:B------:R-:W-:Y:S02]  /*17be0*/  HFMA2 R12, -RZ, RZ, 0, 5.9604644775390625e-08 ;  /* 0x00000001ff0c7431 */ /* 0x000fe400000001ff */
        /* <DEDUP_REMOVED lines=12> */
[----:B0-----:R-:W-:Y:S02]  /*17cb0*/  MOV R10, UR4 ;  /* 0x00000004000a7c02 */ /* 0x001fe40008000f00 */
[----:B--2---:R-:W-:-:S07]  /*17cc0*/  MOV R11, UR5 ;  /* 0x00000005000b7c02 */ /* 0x004fce0008000f00 */
[----:B------:R-:W-:-:S07]  /*17cd0*/  LEPC R20, `(.L_x_2587) ;  /* 0x000000001014794e */ /* 0x000fce0000000000 */
[----:B-1----:R-:W-:Y:S05]  /*17ce0*/  CALL.ABS.NOINC R2 ;  /* 0x0000000002007343 */ /* 0x002fea0003c00000 */
.L_x_2587:
[----:B------:R-:W-:Y:S05]  /*17cf0*/  BRA `(.L_x_2588) ;  /* 0x00000000000c7947 */ /* 0x000fea0003800000 */
.L_x_2585:
[----:B------:R-:W-:-:S05]  /*17d00*/  IADD3 R2, P0, PT, R23, UR6, RZ ;  /* 0x0000000617027c10 */ /* 0x000fca000ff1e0ff */
[----:B------:R-:W-:-:S05]  /*17d10*/  IMAD.X R3, RZ, RZ, UR7, P0 ;  /* 0x00000007ff037e24 */ /* 0x000fca00080e06ff */
[----:B------:R4:W-:Y:S03]  /*17d20*/  STG.E.64 desc[UR36][R2.64], R16 ;  /* 0x0000001002007986 */ /* 0x0009e6000c101b24 */
.L_x_2588:
[----:B------:R-:W5:Y:S02]  /*17d30*/  LDCU.64 UR4, c[0x0][0x768] ;  /* 0x0000ed00ff0477ac */ /* 0x000f640008000a00 */
[----:B-----5:R-:W-:-:S04]  /*17d40*/  IADD3 R22, P0, PT, R22, UR4, RZ ;  /* 0x0000000416167c10 */ /* 0x020fc8000ff1e0ff */
[----:B------:R-:W-:-:S05]  /*17d50*/  IADD3.X R23, PT, PT, RZ, UR5, RZ, P0, !PT ;  /* 0x00000005ff177c10 */ /* 0x000fca00087fe4ff */
[----:B------:R-:W-:Y:S01]  /*17d60*/  STG.E.64 desc[UR36][R22.64], R26 ;  /* 0x0000001a16007986 */ /* 0x000fe2000c101b24 */
[----:B------:R-:W-:Y:S05]  /*17d70*/  EXIT ;  /* 0x000000000000794d */ /* 0x000fea0003800000 */
.L_x_2580:
        /* <DEDUP_REMOVED lines=17> */
.L_x_2589:
[----:B------:R-:W-:Y:S01]  /*17e90*/  MOV R26, R20 ;  /* 0x00000014001a7202 */ /* 0x000fe20000000f00 */
[----:B-12---:R-:W-:Y:S01]  /*17ea0*/  IMAD.MOV.U32 R27, RZ, RZ, R21 ;  /* 0x000000ffff1b7224 */ /* 0x006fe200078e0015 */
        /* <DEDUP_REMOVED lines=22> */
[----:B------:R-:W-:-:S07]  /*18010*/  LEPC R20, `(.L_x_2592) ;  /* 0x000000001014794e */ /* 0x000fce0000000000 */
[----:B0--3--:R-:W-:Y:S05]  /*18020*/  CALL.ABS.NOINC R14 ;  /* 0x000000000e007343 */ /* 0x009fea0003c00000 */
.L_x_2592:
        /* <DEDUP_REMOVED lines=19> */
.L_x_2593:
[----:B------:R-:W-:Y:S05]  /*18160*/  BRA `(.L_x_2594) ;  /* 0x0000000000107947 */ /* 0x000fea0003800000 */
.L_x_2591:
[----:B------:R-:W1:Y:S02]  /*18170*/  LDCU.64 UR4, c[0x0][0x768] ;  /* 0x0000ed00ff0477ac */ /* 0x000e640008000a00 */
[----:B-1----:R-:W-:-:S05]  /*18180*/  IADD3 R2, P0, PT, R25, UR4, RZ ;  /* 0x0000000419027c10 */ /* 0x002fca000ff1e0ff */
[----:B------:R-:W-:-:S05]  /*18190*/  IMAD.X R3, RZ, RZ, UR5, P0 ;  /* 0x00000005ff037e24 */ /* 0x000fca00080e06ff */
[----:B------:R1:W-:Y:S03]  /*181a0*/  STG.E.64 desc[UR36][R2.64], R18 ;  /* 0x0000001202007986 */ /* 0x0003e6000c101b24 */
.L_x_2594:
        /* <DEDUP_REMOVED lines=9> */
[----:B------:R-:W-:Y:S02]  /*18240*/  HFMA2 R8, -RZ, RZ, 0, 4.4763088226318359375e-05 ;  /* 0x000002efff087431 */ /* 0x000fe400000001ff */
[----:B------:R-:W-:Y:S01]  /*18250*/  IMAD.MOV.U32 R12, RZ, RZ, 0x1 ;  /* 0x00000001ff0c7424 */ /* 0x000fe200078e00ff */
[----:B------:R3:W4:Y:S01]  /*18260*/  LDC.64 R14, c[0x4][R2] ;  /* 0x01000000020e7b82 */ /* 0x0007220000000a00 */
[----:B------:R-:W5:Y:S01]  /*18270*/  LDCU.64 UR6, c[0x4][0x7b8] ;  /* 0x0100f700ff0677ac */ /* 0x000f620008000a00 */
[----:B------:R-:W-:Y:S01]  /*18280*/  MOV R13, RZ ;  /* 0x000000ff000d7202 */ /* 0x000fe20000000f00 */
[----:B------:R-:W0:Y:S01]  /*18290*/  LDCU.64 UR8, c[0x4][0x520] ;  /* 0x0100a400ff0877ac */ /* 0x000e220008000a00 */
[----:B-1----:R-:W-:Y:S01]  /*182a0*/  MOV R4, UR4 ;  /* 0x0000000400047c02 */ /* 0x002fe20008000f00 */
[----:B------:R-:W-:Y:S01]  /*182b0*/  IMAD.U32 R5, RZ, RZ, UR5 ;  /* 0x00000005ff057e24 */ /* 0x000fe2000f8e00ff */
[----:B-----5:R-:W-:-:S02]  /*182c0*/  MOV R6, UR6 ;  /* 0x0000000600067c02 */ /* 0x020fc40008000f00 */
[----:B------:R-:W-:Y:S01]  /*182d0*/  MOV R7, UR7 ;  /* 0x0000000700077c02 */ /* 0x000fe20008000f00 */
[----:B0-----:R-:W-:Y:S01]  /*182e0*/  IMAD.U32 R10, RZ, RZ, UR8 ;  /* 0x00000008ff0a7e24 */ /* 0x001fe2000f8e00ff */
[----:B---3--:R-:W-:-:S07]  /*182f0*/  MOV R11, UR9 ;  /* 0x00000009000b7c02 */ /* 0x008fce0008000f00 */
[----:B------:R-:W-:-:S07]  /*18300*/  LEPC R20, `(.L_x_2596) ;  /* 0x000000001014794e */ /* 0x000fce0000000000 */
[----:B--2-4-:R-:W-:Y:S05]  /*18310*/  CALL.ABS.NOINC R14 ;  /* 0x000000000e007343 */ /* 0x014fea0003c00000 */
.L_x_2596:
        /* <DEDUP_REMOVED lines=19> */
.L_x_2597:
[----:B------:R-:W-:Y:S05]  /*18450*/  BRA `(.L_x_2598) ;  /* 0x00000000000c7947 */ /* 0x000fea0003800000 */
.L_x_2595:
[----:B-1----:R-:W-:-:S05]  /*18460*/  IADD3 R2, P0, PT, R23, UR6, RZ ;  /* 0x0000000617027c10 */ /* 0x002fca000ff1e0ff */
[----:B------:R-:W-:-:S05]  /*18470*/  IMAD.X R3, RZ, RZ, UR7, P0 ;  /* 0x00000007ff037e24 */ /* 0x000fca00080e06ff */
[----:B------:R1:W-:Y:S03]  /*18480*/  STG.E.64 desc[UR36][R2.64], R16 ;  /* 0x0000001002007986 */ /* 0x0003e6000c101b24 */
.L_x_2598:
[----:B------:R-:W3:Y:S02]  /*18490*/  LDCU.64 UR4, c[0x0][0x768] ;  /* 0x0000ed00ff0477ac */ /* 0x000ee40008000a00 */
[----:B---3--:R-:W-:-:S04]  /*184a0*/  IADD3 R22, P0, PT, R22, UR4, RZ ;  /* 0x0000000416167c10 */ /* 0x008fc8000ff1e0ff */
[----:B------:R-:W-:-:S05]  /*184b0*/  IADD3.X R23, PT, PT, RZ, UR5, RZ, P0, !PT ;  /* 0x00000005ff177c10 */ /* 0x000fca00087fe4ff */
[----:B------:R-:W-:Y:S01]  /*184c0*/  STG.E.64 desc[UR36][R22.64], R28 ;  /* 0x0000001c16007986 */ /* 0x000fe2000c101b24 */
[----:B------:R-:W-:Y:S05]  /*184d0*/  EXIT ;  /* 0x000000000000794d */ /* 0x000fea0003800000 */
.L_x_2590:
[----:B------:R-:W-:Y:S04]  /*184e0*/  STG.E.64 desc[UR36][R4.64], R18 ;  /* 0x0000001204007986 */ /* 0x000fe8000c101b24 */
[----:B------:R-:W-:Y:S04]  /*184f0*/  STG.E.64 desc[UR36][R4.64+0x8], R26 ;  /* 0x0000081a04007986 */ /* 0x000fe8000c101b24 */
[----:B------:R-:W-:Y:S04]  /*18500*/  STG.E.64 desc[UR36][R4.64+0x10], R16 ;  /* 0x0000101004007986 */ /* 0x000fe8000c101b24 */
[----:B------:R-:W-:Y:S01]  /*18510*/  STG.E.64 desc[UR36][R4.64+0x18], R28 ;  /* 0x0000181c04007986 */ /* 0x000fe2000c101b24 */
[----:B------:R-:W-:Y:S05]  /*18520*/  EXIT ;  /* 0x000000000000794d */ /* 0x000fea0003800000 */
.L_x_2555:
        /* <DEDUP_REMOVED lines=15> */
[----:B------:R-:W3:Y:S01]  /*18620*/  LDCU.64 UR4, c[0x0][0x768] ;  /* 0x0000ed00ff0477ac */ /* 0x000ee20008000a00 */
[----:B-1----:R-:W-:Y:S02]  /*18630*/  ISETP.NE.AND P0, PT, RZ, UR6, PT ;  /* 0x00000006ff007c0c */ /* 0x002fe4000bf05270 */
[----:B---3--:R-:W-:Y:S02]  /*18640*/  IADD3 R30, P4, PT, R27, UR4, RZ ;  /* 0x000000041b1e7c10 */ /* 0x008fe4000ff9e0ff */
[----:B------:R-:W-:Y:S02]  /*18650*/  IADD3 R20, P2, PT, R23, UR4, RZ ;  /* 0x0000000417147c10 */ /* 0x000fe4000ff5e0ff */
[----:B------:R-:W-:Y:S02]  /*18660*/  IADD3 R14, P1, PT, R22, UR4, RZ ;  /* 0x00000004160e7c10 */ /* 0x000fe4000ff3e0ff */
[----:B------:R-:W-:-:S02]  /*18670*/  IADD3.X R31, PT, PT, RZ, UR5, RZ, P4, !PT ;  /* 0x00000005ff1f7c10 */ /* 0x000fc4000a7fe4ff */
[----:B------:R-:W-:Y:S02]  /*18680*/  IADD3 R28, P3, PT, R26, UR4, RZ ;  /* 0x000000041a1c7c10 */ /* 0x000fe4000ff7e0ff */
[----:B------:R-:W-:Y:S01]  /*18690*/  IADD3.X R21, PT, PT, RZ, UR5, RZ, P2, !PT ;  /* 0x00000005ff157c10 */ /* 0x000fe200097fe4ff */
[----:B------:R-:W3:Y:S01]  /*186a0*/  @P0 LDG.E.64 R4, desc[UR36][R30.64] ;  /* 0x000000241e040981 */ /* 0x000ee2000c1e1b00 */
[----:B------:R-:W-:Y:S01]  /*186b0*/  IADD3.X R15, PT, PT, RZ, UR5, RZ, P1, !PT ;  /* 0x00000005ff0f7c10 */ /* 0x000fe20008ffe4ff */
        /* <DEDUP_REMOVED lines=8> */
[----:B--2---:R-:W-:Y:S01]  /*18740*/  @P0 LOP3.LUT R33, R33, R11, RZ, 0x3c, !PT ;  /* 0x0000000b21210212 */ /* 0x004fe200078e3cff */
[----:B------:R-:W-:Y:S01]  /*18750*/  IMAD.MOV.U32 R18, RZ, RZ, R6 ;  /* 0x000000ffff127224 */ /* 0x000fe200078e0006 */
[----:B------:R-:W-:Y:S02]  /*18760*/  MOV R19, R7 ;  /* 0x0000000700137202 */ /* 0x000fe40000000f00 */
[----:B----4-:R-:W-:Y:S02]  /*18770*/  @P0 LOP3.LUT R0, R0, R12, RZ, 0x3c, !PT ;  /* 0x0000000c00000212 */ /* 0x010fe400078e3cff */
[----:B------:R-:W-:-:S02]  /*18780*/  @P0 LOP3.LUT R3, R3, R13, RZ, 0x3c, !PT ;  /* 0x0000000d03030212 */ /* 0x000fc400078e3cff */
[----:B-----5:R-:W-:Y:S02]  /*18790*/  @P0 LOP3.LUT R46, R46, R8, RZ, 0x3c, !PT ;  /* 0x000000082e2e0212 */ /* 0x020fe400078e3cff */
[----:B------:R-:W-:Y:S01]  /*187a0*/  @P0 LOP3.LUT R47, R47, R9, RZ, 0x3c, !PT ;  /* 0x000000092f2f0212 */ /* 0x000fe200078e3cff */
[----:B------:R-:W-:Y:S01]  /*187b0*/  IMAD.MOV.U32 R24, RZ, RZ, R0 ;  /* 0x000000ffff187224 */ /* 0x000fe200078e0000 */
        /* <DEDUP_REMOVED lines=27> */
.L_x_2601:
        /* <DEDUP_REMOVED lines=19> */
.L_x_2602:
[----:B------:R-:W-:Y:S05]  /*18aa0*/  BRA `(.L_x_2603) ;  /* 0x0000000000047947 */ /* 0x000fea0003800000 */
.L_x_2600:
[----:B------:R2:W-:Y:S02]  /*18ab0*/  STG.E.64 desc[UR36][R30.64], R18 ;  /* 0x000000121e007986 */ /* 0x0005e4000c101b24 */
.L_x_2603:
        /* <DEDUP_REMOVED lines=11> */
[----:B-1----:R1:W0:Y:S01]  /*18b70*/  LDC.64 R14, c[0x4][R2] ;  /* 0x01000000020e7b82 */ /* 0x0022220000000a00 */
[----:B------:R-:W5:Y:S01]  /*18b80*/  LDCU.64 UR6, c[0x4][0x7b8] ;  /* 0x0100f700ff0677ac */ /* 0x000f620008000a00 */
[----:B------:R-:W-:Y:S01]  /*18b90*/  IMAD.MOV.U32 R13, RZ, RZ, RZ ;  /* 0x000000ffff0d7224 */ /* 0x000fe200078e00ff */
[----:B------:R-:W2:Y:S01]  /*18ba0*/  LDCU.64 UR8, c[0x4][0x520] ;  /* 0x0100a400ff0877ac */ /* 0x000ea20008000a00 */
[----:B----4-:R-:W-:Y:S02]  /*18bb0*/  MOV R4, UR4 ;  /* 0x0000000400047c02 */ /* 0x010fe40008000f00 */
[----:B------:R-:W-:Y:S01]  /*18bc0*/  MOV R5, UR5 ;  /* 0x0000000500057c02 */ /* 0x000fe20008000f00 */
[----:B-----5:R-:W-:Y:S01]  /*18bd0*/  IMAD.U32 R6, RZ, RZ, UR6 ;  /* 0x00000006ff067e24 */ /* 0x020fe2000f8e00ff */
[----:B------:R-:W-:-:S02]  /*18be0*/  MOV R7, UR7 ;  /* 0x0000000700077c02 */ /* 0x000fc40008000f00 */
[----:B--2---:R-:W-:Y:S01]  /*18bf0*/  MOV R10, UR8 ;  /* 0x00000008000a7c02 */ /* 0x004fe20008000f00 */
[----:B-1----:R-:W-:-:S07]  /*18c00*/  IMAD.U32 R11, RZ, RZ, UR9 ;  /* 0x00000009ff0b7e24 */ /* 0x002fce000f8e00ff */
[----:B------:R-:W-:-:S07]  /*18c10*/  LEPC R20, `(.L_x_2605) ;  /* 0x000000001014794e */ /* 0x000fce0000000000 */
[----:B0--3--:R-:W-:Y:S05]  /*18c20*/  CALL.ABS.NOINC R14 ;  /* 0x000000000e007343 */ /* 0x009fea0003c00000 */
.L_x_2605:
        /* <DEDUP_REMOVED lines=19> */
.L_x_2606:
[----:B------:R-:W-:Y:S05]  /*18d60*/  BRA `(.L_x_2607) ;  /* 0x00000000000c7947 */ /* 0x000fea0003800000 */
.L_x_2604:
[----:B------:R-:W-:-:S04]  /*18d70*/  IADD3 R2, P0, PT, R23, UR6, RZ ;  /* 0x0000000617027c10 */ /* 0x000fc8000ff1e0ff */
[----:B------:R-:W-:-:S05]  /*18d80*/  IADD3.X R3, PT, PT, RZ, UR7, RZ, P0, !PT ;  /* 0x00000007ff037c10 */ /* 0x000fca00087fe4ff */
[----:B------:R4:W-:Y:S04]  /*18d90*/  STG.E.64 desc[UR36][R2.64], R16 ;  /* 0x0000001002007986 */ /* 0x0009e8000c101b24 */
.L_x_2607:
[----:B------:R-:W5:Y:S02]  /*18da0*/  LDCU.64 UR4, c[0x0][0x768] ;  /* 0x0000ed00ff0477ac */ /* 0x000f640008000a00 */
[----:B-----5:R-:W-:-:S05]  /*18db0*/  IADD3 R22, P0, PT, R22, UR4, RZ ;  /* 0x0000000416167c10 */ /* 0x020fca000ff1e0ff */
[----:B------:R-:W-:-:S05]  /*18dc0*/  IMAD.X R23, RZ, RZ, UR5, P0 ;  /* 0x00000005ff177e24 */ /* 0x000fca00080e06ff */
[----:B------:R-:W-:Y:S01]  /*18dd0*/  STG.E.64 desc[UR36][R22.64], R24 ;  /* 0x0000001816007986 */ /* 0x000fe2000c101b24 */
[----:B------:R-:W-:Y:S05]  /*18de0*/  EXIT ;  /* 0x000000000000794d */ /* 0x000fea0003800000 */
.L_x_2599:
[----:B------:R-:W1:Y:S01]  /*18df0*/  LDCU.U8 UR4, c[0x0][0x798] ;  /* 0x0000f300ff0477ac */ /* 0x000e620008000000 */
[----:B------:R-:W3:Y:S01]  /*18e00*/  LDCU.U8 UR5, c[0x0][0x799] ;  /* 0x0000f320ff0577ac */ /* 0x000ee20008000000 */
[----:B-1----:R-:W-:Y:S02]  /*18e10*/  UISETP.NE.AND UP0, UPT, UR4, URZ, UPT ;  /* 0x000000ff0400728c */ /* 0x002fe4000bf05270 */
[----:B---3--:R-:W-:-:S07]  /*18e20*/  UISETP.NE.AND UP1, UPT, UR5, URZ, UPT ;  /* 0x000000ff0500728c */ /* 0x008fce000bf25270 */
[----:B------:R-:W-:Y:S05]  /*18e30*/  BRA.U !UP0, `(.L_x_2608) ;  /* 0x0000000108307547 */ /* 0x000fea000b800000 */
[----:B------:R-:W3:Y:S04]  /*18e40*/  LDG.E.64 R8, desc[UR36][R4.64] ;  /* 0x0000002404087981 */ /* 0x000ee8000c1e1b00 */
[----:B------:R-:W2:Y:S04]  /*18e50*/  LDG.E.64 R10, desc[UR36][R4.64+0x8] ;  /* 0x00000824040a7981 */ /* 0x000ea8000c1e1b00 */
[----:B------:R-:W4:Y:S04]  /*18e60*/  LDG.E.64 R12, desc[UR36][R4.64+0x10] ;  /* 0x00001024040c7981 */ /* 0x000f28000c1e1b00 */
[----:B------:R-:W5:Y:S01]  /*18e70*/  LDG.E.64 R14, desc[UR36][R4.64+0x18] ;  /* 0x00001824040e7981 */ /* 0x000f62000c1e1b00 */
[----:B---3--:R-:W-:-:S02]  /*18e80*/  LOP3.LUT R6, R6, R8, RZ, 0x3c, !PT ;  /* 0x0000000806067212 */ /* 0x008fc400078e3cff */
[----:B------:R-:W-:Y:S02]  /*18e90*/  LOP3.LUT R7, R7, R9, RZ, 0x3c, !PT ;  /* 0x0000000907077212 */ /* 0x000fe400078e3cff */
[----:B--2---:R-:W-:Y:S02]  /*18ea0*/  LOP3.LUT R46, R46, R10, RZ, 0x3c, !PT ;  /* 0x0000000a2e2e7212 */ /* 0x004fe400078e3cff */
[----:B------:R-:W-:Y:S02]  /*18eb0*/  LOP3.LUT R47, R47, R11, RZ, 0x3c, !PT ;  /* 0x0000000b2f2f7212 */ /* 0x000fe400078e3cff */
[----:B----4-:R-:W-:Y:S02]  /*18ec0*/  LOP3.LUT R16, R16, R12, RZ, 0x3c, !PT ;  /* 0x0000000c10107212 */ /* 0x010fe400078e3cff */
[----:B------:R-:W-:Y:S02]  /*18ed0*/  LOP3.LUT R33, R33, R13, RZ, 0x3c, !PT ;  /* 0x0000000d21217212 */ /* 0x000fe400078e3cff */
[----:B-----5:R-:W-:-:S02]  /*18ee0*/  LOP3.LUT R0, R0, R14, RZ, 0x3c, !PT ;  /* 0x0000000e00007212 */ /* 0x020fc400078e3cff */
[----:B------:R-:W-:-:S07]  /*18ef0*/  LOP3.LUT R3, R3, R15, RZ, 0x3c, !PT ;  /* 0x0000000f03037212 */ /* 0x000fce00078e3cff */
.L_x_2608:
[----:B------:R-:W-:Y:S01]  /*18f00*/  MOV R18, R6 ;  /* 0x0000000600127202 */ /* 0x000fe20000000f00 */
[----:B------:R-:W-:Y:S01]  /*18f10*/  IMAD.MOV.U32 R24, RZ, RZ, R0 ;  /* 0x000000ffff187224 */ /* 0x000fe200078e0000 */
[----:B--2---:R-:W-:Y:S02]  /*18f20*/  MOV R19, R7 ;  /* 0x0000000700137202 */ /* 0x004fe40000000f00 */
        /* <DEDUP_REMOVED lines=22> */
.L_x_2611:
        /* <DEDUP_REMOVED lines=19> */
.L_x_2612:
[----:B------:R-:W-:Y:S05]  /*191c0*/  BRA `(.L_x_2613) ;  /* 0x0000000000107947 */ /* 0x000fea0003800000 */
.L_x_2610:
[----:B------:R-:W1:Y:S02]  /*191d0*/  LDCU.64 UR4, c[0x0][0x768] ;  /* 0x0000ed00ff0477ac */ /* 0x000e640008000a00 */
[----:B-1----:R-:W-:-:S04]  /*191e0*/  IADD3 R2, P0, PT, R27, UR4, RZ ;  /* 0x000000041b027c10 */ /* 0x002fc8000ff1e0ff */
[----:B------:R-:W-:-:S05]  /*191f0*/  IADD3.X R3, PT, PT, RZ, UR5, RZ, P0, !PT ;  /* 0x00000005ff037c10 */ /* 0x000fca00087fe4ff */
[----:B------:R1:W-:Y:S04]  /*19200*/  STG.E.64 desc[UR36][R2.64], R18 ;  /* 0x0000001202007986 */ /* 0x0003e8000c101b24 */
.L_x_2613:
        /* <DEDUP_REMOVED lines=23> */
.L_x_2615:
        /* <DEDUP_REMOVED lines=19> */
.L_x_2616:
[----:B------:R-:W-:Y:S05]  /*194b0*/  BRA `(.L_x_2617) ;  /* 0x00000000000c7947 */ /* 0x000fea0003800000 */
.L_x_2614:
[----:B-1----:R-:W-:-:S04]  /*194c0*/  IADD3 R2, P0, PT, R23, UR6, RZ ;  /* 0x0000000617027c10 */ /* 0x002fc8000ff1e0ff */
[----:B------:R-:W-:-:S05]  /*194d0*/  IADD3.X R3, PT, PT, RZ, UR7, RZ, P0, !PT ;  /* 0x00000007ff037c10 */ /* 0x000fca00087fe4ff */
[----:B------:R1:W-:Y:S04]  /*194e0*/  STG.E.64 desc[UR36][R2.64], R16 ;  /* 0x0000001002007986 */ /* 0x0003e8000c101b24 */
.L_x_2617:
[----:B------:R-:W3:Y:S02]  /*194f0*/  LDCU.64 UR4, c[0x0][0x768] ;  /* 0x0000ed00ff0477ac */ /* 0x000ee40008000a00 */
[----:B---3--:R-:W-:-:S04]  /*19500*/  IADD3 R22, P0, PT, R22, UR4, RZ ;  /* 0x0000000416167c10 */ /* 0x008fc8000ff1e0ff */
[----:B------:R-:W-:-:S05]  /*19510*/  IADD3.X R23, PT, PT, RZ, UR5, RZ, P0, !PT ;  /* 0x00000005ff177c10 */ /* 0x000fca00087fe4ff */
[----:B------:R-:W-:Y:S01]  /*19520*/  STG.E.64 desc[UR36][R22.64], R24 ;  /* 0x0000001816007986 */ /* 0x000fe2000c101b24 */
[----:B------:R-:W-:Y:S05]  /*19530*/  EXIT ;  /* 0x000000000000794d */ /* 0x000fea0003800000 */
.L_x_2609:
[----:B------:R-:W-:Y:S04]  /*19540*/  STG.E.64 desc[UR36][R4.64], R18 ;  /* 0x0000001204007986 */ /* 0x000fe8000c101b24 */
[----:B------:R-:W-:Y:S04]  /*19550*/  STG.E.64 desc[UR36][R4.64+0x8], R46 ;  /* 0x0000082e04007986 */ /* 0x000fe8000c101b24 */
[----:B------:R-:W-:Y:S04]  /*19560*/  STG.E.64 desc[UR36][R4.64+0x10], R16 ;  /* 0x0000101004007986 */ /* 0x000fe8000c101b24 */
[----:B------:R-:W-:Y:S01]  /*19570*/  STG.E.64 desc[UR36][R4.64+0x18], R24 ;  /* 0x0000181804007986 */ /* 0x000fe2000c101b24 */
[----:B------:R-:W-:Y:S05]  /*19580*/  EXIT ;  /* 0x000000000000794d */ /* 0x000fea0003800000 */
.L_x_2618:
        /* <DEDUP_REMOVED lines=15> */
.L_x_9977:


//--------------------- .text._ZN2at6native13reduce_kernelILi512ELi1ENS0_8ReduceOpIaNS0_14func_wrapper_tImZNS0_15xor_sum_functorIavEclERNS_14TensorIteratorEEUlmmE_EEjmLi4ELi4EEEEEvT1_ --------------------------
	.section	.text._ZN2at6native13reduce_kernelILi512ELi1ENS0_8ReduceOpIaNS0_14func_wrapper_tImZNS0_15xor_sum_functorIavEclERNS_14TensorIteratorEEUlmmE_EEjmLi4ELi4EEEEEvT1_,"ax",@progbits
	.align	128
        .global         _ZN2at6native13reduce_kernelILi512ELi1ENS0_8ReduceOpIaNS0_14func_wrapper_tImZNS0_15xor_sum_functorIavEclERNS_14TensorIteratorEEUlmmE_EEjmLi4ELi4EEEEEvT1_
        .type           _ZN2at6native13reduce_kernelILi512ELi1ENS0_8ReduceOpIaNS0_14func_wrapper_tImZNS0_15xor_sum_functorIavEclERNS_14TensorIteratorEEUlmmE_EEjmLi4ELi4EEEEEvT1_,@function
        .size           _ZN2at6native13reduce_kernelILi512ELi1ENS0_8ReduceOpIaNS0_14func_wrapper_tImZNS0_15xor_sum_functorIavEclERNS_14TensorIteratorEEUlmmE_EEjmLi4ELi4EEEEEvT1_,(.L_x_9978 - _ZN2at6native13reduce_kernelILi512ELi1ENS0_8ReduceOpIaNS0_14func_wrapper_tImZNS0_15xor_sum_functorIavEclERNS_14TensorIteratorEEUlmmE_EEjmLi4ELi4EEEEEvT1_)
        .other          _ZN2at6native13reduce_kernelILi512ELi1ENS0_8ReduceOpIaNS0_14func_wrapper_tImZNS0_15xor_sum_functorIavEclERNS_14TensorIteratorEEUlmmE_EEjmLi4ELi4EEEEEvT1_,@"STO_CUDA_ENTRY STV_DEFAULT"
_ZN2at6native13reduce_kernelILi512ELi1ENS0_8ReduceOpIaNS0_14func_wrapper_tImZNS0_15xor_sum_functorIavEclERNS_14TensorIteratorEEUlmmE_EEjmLi4ELi4EEEEEvT1_:
.text._ZN2at6native13reduce_kernelILi512ELi1ENS0_8ReduceOpIaNS0_14func_wrapper_tImZNS0_15xor_sum_functorIavEclERNS_14TensorIteratorEEUlmmE_EEjmLi4ELi4EEEEEvT1_:
        /* <DEDUP_REMOVED lines=296> */
.L_x_2619:
        /* <DEDUP_REMOVED lines=18> */
[----:B------:R-:W-:Y:S01]  /*13a0*/  LOP3.LUT P0, R11, R2, 0x3, RZ, 0xc0, !PT ;  /* 0x00000003020b7812 */ /* 0x000fe2000780c0ff */
[----:B------:R-:W-:Y:S05]  /*13b0*/  BSSY.RECONVERGENT B1, `(.L_x_2623) ;  /* 0x0000025000017945 */ /* 0x000fea0003800200 */
[----:B------:R-:W2:Y:S01]  /*13c0*/  LDC R13, c[0x0][0x38c] ;  /* 0x0000e300ff0d7b82 */ /* 0x000ea20000000800 */
[----:B-1----:R-:W-:Y:S01]  /*13d0*/  IMAD.U32 R10, RZ, RZ, UR4 ;  /* 0x00000004ff0a7e24 */ /* 0x002fe2000f8e00ff */
[----:B0-----:R-:W-:Y:S01]  /*13e0*/  MOV R12, R14 ;  /* 0x0000000e000c7202 */ /* 0x001fe20000000f00 */
[----:B------:R-:W-:Y:S01]  /*13f0*/  IMAD.MOV.U32 R8, RZ, RZ, R14 ;  /* 0x000000ffff087224 */ /* 0x000fe200078e000e */
[----:B--2---:R-:W-:-:S03]  /*1400*/  MOV R9, R13 ;  /* 0x0000000d00097202 */ /* 0x004fc60000000f00 */
[----:B------:R-:W-:Y:S05]  /*1410*/  @!P0 BRA `(.L_x_2624) ;  /* 0x0000000000788947 */ /* 0x000fea0003800000 */
[C---:B------:R-:W-:Y:S01]  /*1420*/  ISETP.GT.U32.AND P0, PT, R0.reuse, 0x3, PT ;  /* 0x000000030000780c */ /* 0x040fe20003f04070 */
[----:B------:R-:W-:Y:S01]  /*1430*/  IMAD.MOV R2, RZ, RZ, -R11 ;  /* 0x000000ffff027224 */ /* 0x000fe200078e0a0b */
[----:B------:R-:W-:Y:S01]  /*1440*/  BSSY.RECONVERGENT B2, `(.L_x_2625) ;  /* 0x0000018000027945 */ /* 0x000fe20003800200 */
[----:B------:R-:W-:Y:S01]  /*1450*/  MOV R8, R14 ;  /* 0x0000000e00087202 */ /* 0x000fe20000000f00 */
[----:B------:R-:W-:Y:S01]  /*1460*/  IMAD.MOV.U32 R9, RZ, RZ, R13 ;  /* 0x000000ffff097224 */ /* 0x000fe200078e000d */
[----:B------:R-:W-:Y:S02]  /*1470*/  ISETP.LT.U32.OR P0, PT, R0, R11, P0 ;  /* 0x0000000b0000720c */ /* 0x000fe40000701470 */
[----:B------:R-:W-:-:S04]  /*1480*/  IADD3 R15, P1, PT, R2, R4, RZ ;  /* 0x00000004020f7210 */ /* 0x000fc80007f3e0ff */
[----:B------:R-:W-:-:S07]  /*1490*/  LEA.HI.X.SX32 R5, R2, R5, 0x1, P1 ;  /* 0x0000000502057211 */ /* 0x000fce00008f0eff */
        /* <DEDUP_REMOVED lines=11> */
[----:B------:R-:W-:Y:S01]  /*1550*/  IADD3 R2, P0, PT, R0, R15, RZ ;  /* 0x0000000f00027210 */ /* 0x000fe20007f1e0ff */
[----:B------:R-:W0:Y:S03]  /*1560*/  LDCU.64 UR4, c[0x0][0x388] ;  /* 0x00007100ff0477ac */ /* 0x000e260008000a00 */
[----:B------:R-:W-:-:S05]  /*1570*/  IADD3.X R3, PT, PT, RZ, R5, RZ, P0, !PT ;  /* 0x00000005ff037210 */ /* 0x000fca00007fe4ff */
[----:B------:R-:W2:Y:S02]  /*1580*/  LDG.E.S8 R2, desc[UR36][R2.64] ;  /* 0x0000002402027981 */ /* 0x000ea4000c1e1300 */
[----:B--2---:R-:W-:Y:S02]  /*1590*/  SHF.R.S32.HI R9, RZ, 0x1f, R2 ;  /* 0x0000001fff097819 */ /* 0x004fe40000011402 */
[----:B0-----:R-:W-:Y:S02]  /*15a0*/  LOP3.LUT R8, R2, UR4, RZ, 0x3c, !PT ;  /* 0x0000000402087c12 */ /* 0x001fe4000f8e3cff */
[----:B------:R-:W-:-:S07]  /*15b0*/  LOP3.LUT R9, R9, UR5, RZ, 0x3c, !PT ;  /* 0x0000000509097c12 */ /* 0x000fce000f8e3cff */
.L_x_2626:
[----:B------:R-:W-:Y:S05]  /*15c0*/  BSYNC.RECONVERGENT B2 ;  /* 0x0000000000027941 */ /* 0x000fea0003800200 */
.L_x_2625:
[----:B------:R-:W-:Y:S02]  /*15d0*/  IADD3 R4, P0, PT, R15, 0x4, RZ ;  /* 0x000000040f047810 */ /* 0x000fe40007f1e0ff */
[----:B------:R-:W-:-:S03]  /*15e0*/  IADD3 R10, PT, PT, R11, -0x4, R28 ;  /* 0xfffffffc0b0a7810 */ /* 0x000fc60007ffe01c */
[----:B------:R-:W-:-:S08]  /*15f0*/  IMAD.X R5, RZ, RZ, R5, P0 ;  /* 0x000000ffff057224 */ /* 0x000fd000000e0605 */
.L_x_2624:
[----:B------:R-:W-:Y:S05]  /*1600*/  BSYNC.RECONVERGENT B1 ;  /* 0x0000000000017941 */ /* 0x000fea0003800200 */
.L_x_2623:
        /* <DEDUP_REMOVED lines=9> */
[----:B------:R-:W-:Y:S02]  /*16a0*/  PLOP3.LUT P0, PT, P0, P1, PT, 0xf8, 0x8f ;  /* 0x00000000008f781c */ /* 0x000fe40000703f70 */
[----:B------:R-:W-:Y:S01]  /*16b0*/  MOV R6, R13 ;  /* 0x0000000d00067202 */ /* 0x000fe20000000f00 */
[----:B------:R-:W-:Y:S10]  /*16c0*/  @P2 BRA `(.L_x_2628) ;  /* 0x0000000000782947 */ /* 0x000ff40003800000 */
[----:B------:R-:W-:Y:S01]  /*16d0*/  IMAD.MOV.U32 R7, RZ, RZ, R14 ;  /* 0x000000ffff077224 */ /* 0x000fe200078e000e */
[----:B------:R-:W-:Y:S01]  /*16e0*/  MOV R11, R13 ;  /* 0x0000000d000b7202 */ /* 0x000fe20000000f00 */
[----:B------:R-:W-:-:S07]  /*16f0*/  IMAD.MOV.U32 R6, RZ, RZ, R13 ;  /* 0x000000ffff067224 */ /* 0x000fce00078e000d */
.L_x_2629:
[C---:B------:R-:W-:Y:S01]  /*1700*/  IMAD.WIDE.U32 R2, R23.reuse, 0x4, R4 ;  /* 0x0000000417027825 */ /* 0x040fe200078e0004 */
[----:B------:R-:W0:Y:S05]  /*1710*/  LDCU UR4, c[0x0][0x39c] ;  /* 0x00007380ff0477ac */ /* 0x000e2a0008000800 */
[----:B------:R-:W2:Y:S01]  /*1720*/  LDG.E R2, desc[UR36][R2.64] ;  /* 0x0000002402027981 */ /* 0x000ea2000c1e1900 */
[----:B0-----:R-:W-:-:S04]  /*1730*/  IADD3 R23, PT, PT, R23, UR4, RZ ;  /* 0x0000000417177c10 */ /* 0x001fc8000fffe0ff */
[----:B------:R-:W-:-:S04]  /*1740*/  LEA R19, R23, 0x3, 0x2 ;  /* 0x0000000317137811 */ /* 0x000fc800078e10ff */
[----:B------:R-:W-:Y:S02]  /*1750*/  ISETP.GE.U32.AND P1, PT, R19, R10, PT ;  /* 0x0000000a1300720c */ /* 0x000fe40003f26070 */
[C---:B--2---:R-:W-:Y:S02]  /*1760*/  PRMT R15, R2.reuse, 0x7770, RZ ;  /* 0x00007770020f7816 */ /* 0x044fe400000000ff */
[C---:B------:R-:W-:Y:S02]  /*1770*/  PRMT R18, R2.reuse, 0x7771, RZ ;  /* 0x0000777102127816 */ /* 0x040fe400000000ff */
[C---:B------:R-:W-:Y:S02]  /*1780*/  PRMT R19, R2.reuse, 0x7772, RZ ;  /* 0x0000777202137816 */ /* 0x040fe400000000ff */
[----:B------:R-:W-:Y:S02]  /*1790*/  PRMT R20, R2, 0x7773, RZ ;  /* 0x0000777302147816 */ /* 0x000fe400000000ff */
[----:B------:R-:W-:-:S02]  /*17a0*/  PRMT R3, R15, 0x8880, RZ ;  /* 0x000088800f037816 */ /* 0x000fc400000000ff */
[----:B------:R-:W-:Y:S02]  /*17b0*/  PRMT R15, R18, 0x8880, RZ ;  /* 0x00008880120f7816 */ /* 0x000fe400000000ff */
[----:B------:R-:W-:Y:S02]  /*17c0*/  PRMT R18, R19, 0x8880, RZ ;  /* 0x0000888013127816 */ /* 0x000fe400000000ff */
[----:B------:R-:W-:Y:S02]  /*17d0*/  PRMT R19, R20, 0x8880, RZ ;  /* 0x0000888014137816 */ /* 0x000fe400000000ff */
        /* <DEDUP_REMOVED lines=13> */
.L_x_2628:
[----:B------:R-:W-:Y:S05]  /*18b0*/  BSYNC.RECONVERGENT B1 ;  /* 0x0000000000017941 */ /* 0x000fea0003800200 */
.L_x_2627:
[----:B------:R-:W-:Y:S04]  /*18c0*/  BSSY.RECONVERGENT B1, `(.L_x_2630) ;  /* 0x000000c000017945 */ /* 0x000fe80003800200 */
[----:B------:R-:W-:Y:S05]  /*18d0*/  @P0 BRA `(.L_x_2631) ;  /* 0x0000000000280947 */ /* 0x000fea0003800000 */
[----:B------:R-:W-:-:S05]  /*18e0*/  LOP3.LUT R3, R10, 0xfffffffc, RZ, 0xc0, !PT ;  /* 0xfffffffc0a037812 */ /* 0x000fca00078ec0ff */
[----:B------:R-:W-:-:S05]  /*18f0*/  IMAD.IADD R3, R3, 0x1, R0 ;  /* 0x0000000103037824 */ /* 0x000fca00078e0200 */
[----:B------:R-:W-:-:S13]  /*1900*/  ISETP.GE.U32.AND P0, PT, R3, R10, PT ;  /* 0x0000000a0300720c */ /* 0x000fda0003f06070 */
[----:B------:R-:W-:Y:S05]  /*1910*/  @P0 BRA `(.L_x_2631) ;  /* 0x0000000000180947 */ /* 0x000fea0003800000 */
[----:B------:R-:W-:-:S04]  /*1920*/  IADD3 R4, P0, PT, R3, R4, RZ ;  /* 0x0000000403047210 */ /* 0x000fc80007f1e0ff */
[----:B------:R-:W-:-:S06]  /*1930*/  LEA.HI.X.SX32 R5, R3, R5, 0x1, P0 ;  /* 0x0000000503057211 */ /* 0x000fcc00000f0eff */
[----:B------:R-:W2:Y:S02]  /*1940*/  LDG.E.S8 R5, desc[UR36][R4.64] ;  /* 0x0000002404057981 */ /* 0x000ea4000c1e1300 */
[----:B--2---:R-:W-:Y:S02]  /*1950*/  SHF.R.S32.HI R0, RZ, 0x1f, R5 ;  /* 0x0000001fff007819 */ /* 0x004fe40000011405 */
[----:B------:R-:W-:Y:S02]  /*1960*/  LOP3.LUT R8, R8, R5, RZ, 0x3c, !PT ;  /* 0x0000000508087212 */ /* 0x000fe400078e3cff */
[----:B------:R-:W-:-:S07]  /*1970*/  LOP3.LUT R9, R9, R0, RZ, 0x3c, !PT ;  /* 0x0000000009097212 */ /* 0x000fce00078e3cff */
.L_x_2631:
[----:B------:R-:W-:Y:S05]  /*1980*/  BSYNC.RECONVERGENT B1 ;  /* 0x0000000000017941 */ /* 0x000fea0003800200 */
.L_x_2630:
[----:B------:R-:W-:Y:S02]  /*1990*/  LOP3.LUT R7, R7, R14, R8, 0x96, !PT ;  /* 0x0000000e07077212 */ /* 0x000fe400078e9608 */
[----:B------:R-:W-:Y:S02]  /*19a0*/  LOP3.LUT R6, R11, R6, R9, 0x96, !PT ;  /* 0x000000060b067212 */ /* 0x000fe400078e9609 */
[----:B------:R-:W-:Y:S02]  /*19b0*/  LOP3.LUT R12, R12, R7, RZ, 0x3c, !PT ;  /* 0x000000070c0c7212 */ /* 0x000fe400078e3cff */
[----:B------:R-:W-:Y:S01]  /*19c0*/  LOP3.LUT R13, R13, R6, RZ, 0x3c, !PT ;  /* 0x000000060d0d7212 */ /* 0x000fe200078e3cff */
[----:B------:R-:W-:Y:S06]  /*19d0*/  BRA `(.L_x_2621) ;  /* 0x0000009800887947 */ /* 0x000fec0003800000 */
.L_x_2622:
[----:B------:R-:W0:Y:S08]  /*19e0*/  LDC R0, c[0x0][0x500] ;  /* 0x00014000ff007b82 */ /* 0x000e300000000800 */
[----:B------:R-:W1:Y:S01]  /*19f0*/  LDC R7, c[0x0][0x3d0] ;  /* 0x0000f400ff077b82 */ /* 0x000e620000000800 */
[----:B0-----:R-:W-:-:S04]  /*1a00*/  ISETP.NE.AND P0, PT, R0, 0x1, PT ;  /* 0x000000010000780c */ /* 0x001fc80003f05270 */
        /* <DEDUP_REMOVED lines=20> */
.L_x_2636:
[C---:B------:R-:W-:Y:S02]  /*1b50*/  IADD3 R3, PT, PT, R23.reuse, R0, RZ ;  /* 0x0000000017037210 */ /* 0x040fe40007ffe0ff */
[----:B------:R-:W-:Y:S02]  /*1b60*/  IADD3 R10, P0, PT, R23, R4, RZ ;  /* 0x00000004170a7210 */ /* 0x000fe40007f1e0ff */
[----:B------:R-:W-:-:S03]  /*1b70*/  IADD3 R7, PT, PT, R3, R0, RZ ;  /* 0x0000000003077210 */ /* 0x000fc60007ffe0ff */
[--C-:B------:R-:W-:Y:S01]  /*1b80*/  IMAD.X R11, RZ, RZ, R5.reuse, P0 ;  /* 0x000000ffff0b7224 */ /* 0x100fe200000e0605 */
[-C--:B------:R-:W-:Y:S01]  /*1b90*/  IADD3 R2, P0, PT, R3, R4.reuse, RZ ;  /* 0x0000000403027210 */ /* 0x080fe20007f1e0ff */
[C---:B------:R-:W-:Y:S01]  /*1ba0*/  IMAD.IADD R23, R7.reuse, 0x1, R0 ;  /* 0x0000000107177824 */ /* 0x040fe200078e0200 */
[-C--:B------:R-:W-:Y:S02]  /*1bb0*/  IADD3 R6, P1, PT, R7, R4.reuse, RZ ;  /* 0x0000000407067210 */ /* 0x080fe40007f3e0ff */
[----:B------:R0:W2:Y:S01]  /*1bc0*/  LDG.E.U8 R10, desc[UR36][R10.64] ;  /* 0x000000240a0a7981 */ /* 0x0000a2000c1e1100 */
[-C--:B------:R-:W-:Y:S02]  /*1bd0*/  IADD3.X R3, PT, PT, RZ, R5.reuse, RZ, P0, !PT ;  /* 0x00000005ff037210 */ /* 0x080fe400007fe4ff */
[----:B------:R-:W-:Y:S01]  /*1be0*/  IADD3 R8, P0, PT, R23, R4, RZ ;  /* 0x0000000417087210 */ /* 0x000fe20007f1e0ff */
[----:B------:R-:W-:Y:S02]  /*1bf0*/  IMAD.X R7, RZ, RZ, R5, P1 ;  /* 0x000000ffff077224 */ /* 0x000fe400008e0605 */
[----:B------:R-:W3:Y:S01]  /*1c00*/  LDG.E.U8 R2, desc[UR36][R2.64] ;  /* 0x0000002402027981 */ /* 0x000ee2000c1e1100 */
[----:B------:R-:W-:-:S03]  /*1c10*/  IADD3.X R9, PT, PT, RZ, R5, RZ, P0, !PT ;  /* 0x00000005ff097210 */ /* 0x000fc600007fe4ff */
[----:B------:R-:W4:Y:S04]  /*1c20*/  LDG.E.U8 R6, desc[UR36][R6.64] ;  /* 0x0000002406067981 */ /* 0x000f28000c1e1100 */
[----:B------:R-:W5:Y:S01]  /*1c30*/  LDG.E.U8 R8, desc[UR36][R8.64] ;  /* 0x0000002408087981 */ /* 0x000f62000c1e1100 */
[----:B------:R-:W-:-:S04]  /*1c40*/  IMAD.IADD R23, R23, 0x1, R0 ;  /* 0x0000000117177824 */ /* 0x000fc800078e0200 */
[----:B0-----:R-:W-:-:S05]  /*1c50*/  IMAD R11, R0, 0x3, R23 ;  /* 0x00000003000b7824 */ /* 0x001fca00078e0217 */
[----:B------:R-:W-:Y:S02]  /*1c60*/  ISETP.GE.U32.AND P0, PT, R11, R28, PT ;  /* 0x0000001c0b00720c */ /* 0x000fe40003f06070 */
[----:B--2---:R-:W-:-:S04]  /*1c70*/  PRMT R22, R10, 0x8880, RZ ;  /* 0x000088800a167816 */ /* 0x004fc800000000ff */
[----:B------:R-:W-:Y:S02]  /*1c80*/  LOP3.LUT R15, R15, R22, RZ, 0x3c, !PT ;  /* 0x000000160f0f7212 */ /* 0x000fe400078e3cff */
[----:B------:R-:W-:Y:S02]  /*1c90*/  SHF.R.S32.HI R22, RZ, 0x1f, R22 ;  /* 0x0000001fff167819 */ /* 0x000fe40000011416 */
[----:B----4-:R-:W-:Y:S02]  /*1ca0*/  PRMT R11, R6, 0x8880, RZ ;  /* 0x00008880060b7816 */ /* 0x010fe400000000ff */
[----:B---3--:R-:W-:Y:S02]  /*1cb0*/  PRMT R3, R2, 0x8880, RZ ;  /* 0x0000888002037816 */ /* 0x008fe400000000ff */
[----:B------:R-:W-:Y:S02]  /*1cc0*/  LOP3.LUT R21, R21, R22, RZ, 0x3c, !PT ;  /* 0x0000001615157212 */ /* 0x000fe400078e3cff */
[----:B-----5:R-:W-:-:S02]  /*1cd0*/  PRMT R9, R8, 0x8880, RZ ;  /* 0x0000888008097816 */ /* 0x020fc400000000ff */
[----:B------:R-:W-:Y:S02]  /*1ce0*/  MOV R22, R11 ;  /* 0x0000000b00167202 */ /* 0x000fe40000000f00 */
        /* <DEDUP_REMOVED lines=8> */
[----:B------:R-:W-:Y:S01]  /*1d70*/  LOP3.LUT R18, R18, R3, RZ, 0x3c, !PT ;  /* 0x0000000312127212 */ /* 0x000fe200078e3cff */
[----:B------:R-:W-:Y:S06]  /*1d80*/  @!P0 BRA `(.L_x_2636) ;  /* 0xfffffffc00708947 */ /* 0x000fec000383ffff */
[----:B------:R-:W-:Y:S05]  /*1d90*/  BSYNC.RECONVERGENT B2 ;  /* 0x0000000000027941 */ /* 0x000fea0003800200 */
.L_x_2635:
[----:B------:R-:W-:-:S07]  /*1da0*/  PRMT R7, R2, 0x7610, R7 ;  /* 0x0000761002077816 */ /* 0x000fce0000000007 */
.L_x_2634:
[----:B------:R-:W-:Y:S05]  /*1db0*/  BSYNC.RECONVERGENT B1 ;  /* 0x0000000000017941 */ /* 0x000fea0003800200 */
.L_x_2633:
[----:B------:R-:W-:Y:S01]  /*1dc0*/  ISETP.GE.U32.AND P0, PT, R23, R28, PT ;  /* 0x0000001c1700720c */ /* 0x000fe20003f06070 */
[----:B------:R-:W-:-:S12]  /*1dd0*/  BSSY.RECONVERGENT B1, `(.L_x_2637) ;  /* 0x0000016000017945 */ /* 0x000fd80003800200 */
[----:B------:R-:W-:Y:S05]  /*1de0*/  @P0 BRA `(.L_x_2638) ;  /* 0x0000000000500947 */ /* 0x000fea0003800000 */
[----:B------:R-:W-:-:S05]  /*1df0*/  IADD3 R2, P1, PT, R23, R4, RZ ;  /* 0x0000000417027210 */ /* 0x000fca0007f3e0ff */
[----:B------:R-:W-:-:S05]  /*1e00*/  IMAD.X R3, RZ, RZ, R5, P1 ;  /* 0x000000ffff037224 */ /* 0x000fca00008e0605 */
[----:B------:R0:W5:Y:S01]  /*1e10*/  LDG.E.U8 R10, desc[UR36][R2.64] ;  /* 0x00000024020a7981 */ /* 0x000162000c1e1100 */
[----:B------:R-:W-:-:S04]  /*1e20*/  IADD3 R9, PT, PT, R23, R0, RZ ;  /* 0x0000000017097210 */ /* 0x000fc80007ffe0ff */
[----:B------:R-:W-:-:S13]  /*1e30*/  ISETP.GE.U32.AND P1, PT, R9, R28, PT ;  /* 0x0000001c0900720c */ /* 0x000fda0003f26070 */
[----:B0-----:R-:W-:Y:S05]  /*1e40*/  @P1 BRA `(.L_x_2638) ;  /* 0x0000000000381947 */ /* 0x001fea0003800000 */
[----:B------:R-:W-:-:S05]  /*1e50*/  IADD3 R2, P1, PT, R9, R4, RZ ;  /* 0x0000000409027210 */ /* 0x000fca0007f3e0ff */
[----:B------:R-:W-:-:S05]  /*1e60*/  IMAD.X R3, RZ, RZ, R5, P1 ;  /* 0x000000ffff037224 */ /* 0x000fca00008e0605 */
[----:B------:R0:W5:Y:S01]  /*1e70*/  LDG.E.U8 R7, desc[UR36][R2.64] ;  /* 0x0000002402077981 */ /* 0x000162000c1e1100 */
[----:B------:R-:W-:-:S04]  /*1e80*/  IADD3 R9, PT, PT, R9, R0, RZ ;  /* 0x0000000009097210 */ /* 0x000fc80007ffe0ff */
[----:B------:R-:W-:-:S13]  /*1e90*/  ISETP.GE.U32.AND P1, PT, R9, R28, PT ;  /* 0x0000001c0900720c */ /* 0x000fda0003f26070 */
[----:B0-----:R-:W-:Y:S05]  /*1ea0*/  @P1 BRA `(.L_x_2638) ;  /* 0x0000000000201947 */ /* 0x001fea0003800000 */
[C---:B------:R-:W-:Y:S01]  /*1eb0*/  IMAD.IADD R3, R9.reuse, 0x1, R0 ;  /* 0x0000000109037824 */ /* 0x040fe200078e0200 */
[----:B------:R-:W-:-:S04]  /*1ec0*/  IADD3 R2, P2, PT, R9, R4, RZ ;  /* 0x0000000409027210 */ /* 0x000fc80007f5e0ff */
[----:B------:R-:W-:-:S13]  /*1ed0*/  ISETP.GE.U32.AND P1, PT, R3, R28, PT ;  /* 0x0000001c0300720c */ /* 0x000fda0003f26070 */
[----:B------:R-:W-:Y:S02]  /*1ee0*/  @!P1 IADD3 R4, P3, PT, R3, R4, RZ ;  /* 0x0000000403049210 */ /* 0x000fe40007f7e0ff */
[----:B------:R-:W-:-:S03]  /*1ef0*/  IADD3.X R3, PT, PT, RZ, R5, RZ, P2, !PT ;  /* 0x00000005ff037210 */ /* 0x000fc600017fe4ff */
[----:B------:R-:W-:Y:S02]  /*1f00*/  @!P1 IMAD.X R5, RZ, RZ, R5, P3 ;  /* 0x000000ffff059224 */ /* 0x000fe400018e0605 */
[----:B------:R0:W5:Y:S04]  /*1f10*/  LDG.E.U8 R6, desc[UR36][R2.64] ;  /* 0x0000002402067981 */ /* 0x000168000c1e1100 */
[----:B------:R0:W5:Y:S02]  /*1f20*/  @!P1 LDG.E.U8 R8, desc[UR36][R4.64] ;  /* 0x0000002404089981 */ /* 0x000164000c1e1100 */
.L_x_2638:
[----:B------:R-:W-:Y:S05]  /*1f30*/  BSYNC.RECONVERGENT B1 ;  /* 0x0000000000017941 */ /* 0x000fea0003800200 */
.L_x_2637:
[----:B------:R-:W-:Y:S04]  /*1f40*/  BSSY.RECONVERGENT B1, `(.L_x_2639) ;  /* 0x000001e000017945 */ /* 0x000fe80003800200 */
[----:B------:R-:W-:Y:S05]  /*1f50*/  @P0 BRA `(.L_x_2640) ;  /* 0x0000000000700947 */ /* 0x000fea0003800000 */
[----:B------:R-:W-:Y:S02]  /*1f60*/  IADD3 R23, PT, PT, R23, R0, RZ ;  /* 0x0000000017177210 */ /* 0x000fe40007ffe0ff */
[----:B-----5:R-:W-:Y:S02]  /*1f70*/  LOP3.LUT R10, R10, 0xffff, RZ, 0xc0, !PT ;  /* 0x0000ffff0a0a7812 */ /* 0x020fe400078ec0ff */
[----:B------:R-:W-:Y:S02]  /*1f80*/  ISETP.GE.U32.AND P0, PT, R23, R28, PT ;  /* 0x0000001c1700720c */ /* 0x000fe40003f06070 */
[----:B0-----:R-:W-:-:S04]  /*1f90*/  PRMT R2, R10, 0x8880, RZ ;  /* 0x000088800a027816 */ /* 0x001fc800000000ff */
[----:B------:R-:W-:Y:S02]  /*1fa0*/  SHF.R.S32.HI R4, RZ, 0x1f, R2 ;  /* 0x0000001fff047819 */ /* 0x000fe40000011402 */
[----:B------:R-:W-:Y:S02]  /*1fb0*/  LOP3.LUT R15, R15, R2, RZ, 0x3c, !PT ;  /* 0x000000020f0f7212 */ /* 0x000fe400078e3cff */
[----:B------:R-:W-:-:S03]  /*1fc0*/  LOP3.LUT R21, R21, R4, RZ, 0x3c, !PT ;  /* 0x0000000415157212 */ /* 0x000fc600078e3cff */
[----:B------:R-:W-:Y:S05]  /*1fd0*/  @P0 BRA `(.L_x_2640) ;  /* 0x0000000000500947 */ /* 0x000fea0003800000 */
[----:B------:R-:W-:-:S04]  /*1fe0*/  LOP3.LUT R7, R7, 0xffff, RZ, 0xc0, !PT ;  /* 0x0000ffff07077812 */ /* 0x000fc800078ec0ff */
[----:B------:R-:W-:Y:S01]  /*1ff0*/  PRMT R3, R7, 0x8880, RZ ;  /* 0x0000888007037816 */ /* 0x000fe200000000ff */
[----:B------:R-:W-:-:S03]  /*2000*/  IMAD.IADD R7, R23, 0x1, R0 ;  /* 0x0000000117077824 */ /* 0x000fc600078e0200 */
[----:B------:R-:W-:Y:S02]  /*2010*/  SHF.R.S32.HI R5, RZ, 0x1f, R3 ;  /* 0x0000001fff057819 */ /* 0x000fe40000011403 */
[----:B------:R-:W-:Y:S02]  /*2020*/  ISETP.GE.U32.AND P0, PT, R7, R28, PT ;  /* 0x0000001c0700720c */ /* 0x000fe40003f06070 */
[----:B------:R-:W-:Y:S02]  /*2030*/  LOP3.LUT R14, R14, R3, RZ, 0x3c, !PT ;  /* 0x000000030e0e7212 */ /* 0x000fe400078e3cff */
[----:B------:R-:W-:-:S09]  /*2040*/  LOP3.LUT R20, R20, R5, RZ, 0x3c, !PT ;  /* 0x0000000514147212 */ /* 0x000fd200078e3cff */
[----:B------:R-:W-:Y:S05]  /*2050*/  @P0 BRA `(.L_x_2640) ;  /* 0x0000000000300947 */ /* 0x000fea0003800000 */
[----:B------:R-:W-:Y:S02]  /*2060*/  IADD3 R3, PT, PT, R7, R0, RZ ;  /* 0x0000000007037210 */ /* 0x000fe40007ffe0ff */
[----:B------:R-:W-:Y:S02]  /*2070*/  LOP3.LUT R6, R6, 0xffff, RZ, 0xc0, !PT ;  /* 0x0000ffff06067812 */ /* 0x000fe400078ec0ff */
[----:B------:R-:W-:Y:S02]  /*2080*/  ISETP.GE.U32.AND P0, PT, R3, R28, PT ;  /* 0x0000001c0300720c */ /* 0x000fe40003f06070 */
[----:B------:R-:W-:-:S04]  /*2090*/  PRMT R0, R6, 0x8880, RZ ;  /* 0x0000888006007816 */ /* 0x000fc800000000ff */
[----:B------:R-:W-:Y:S02]  /*20a0*/  SHF.R.S32.HI R2, RZ, 0x1f, R0 ;  /* 0x0000001fff027819 */ /* 0x000fe40000011400 */
[----:B------:R-:W-:Y:S02]  /*20b0*/  LOP3.LUT R13, R13, R0, RZ, 0x3c, !PT ;  /* 0x000000000d0d7212 */ /* 0x000fe400078e3cff */
[----:B------:R-:W-:-:S03]  /*20c0*/  LOP3.LUT R19, R19, R2, RZ, 0x3c, !PT ;  /* 0x0000000213137212 */ /* 0x000fc600078e3cff */
[----:B------:R-:W-:-:S04]  /*20d0*/  @!P0 LOP3.LUT R8, R8, 0xffff, RZ, 0xc0, !PT ;  /* 0x0000ffff08088812 */ /* 0x000fc800078ec0ff */
[----:B------:R-:W-:-:S04]  /*20e0*/  @!P0 PRMT R3, R8, 0x8880, RZ ;  /* 0x0000888008038816 */ /* 0x000fc800000000ff */
[----:B------:R-:W-:Y:S02]  /*20f0*/  @!P0 SHF.R.S32.HI R5, RZ, 0x1f, R3 ;  /* 0x0000001fff058819 */ /* 0x000fe40000011403 */
[----:B------:R-:W-:Y:S02]  /*2100*/  @!P0 LOP3.LUT R12, R12, R3, RZ, 0x3c, !PT ;  /* 0x000000030c0c8212 */ /* 0x000fe400078e3cff */
[----:B------:R-:W-:-:S07]  /*2110*/  @!P0 LOP3.LUT R18, R18, R5, RZ, 0x3c, !PT ;  /* 0x0000000512128212 */ /* 0x000fce00078e3cff */
.L_x_2640:
[----:B------:R-:W-:Y:S05]  /*2120*/  BSYNC.RECONVERGENT B1 ;  /* 0x0000000000017941 */ /* 0x000fea0003800200 */
.L_x_2639:
[----:B------:R-:W-:Y:S02]  /*2130*/  LOP3.LUT R13, R13, R14, R15, 0x96, !PT ;  /* 0x0000000e0d0d7212 */ /* 0x000fe400078e960f */
[----:B------:R-:W-:Y:S02]  /*2140*/  LOP3.LUT R19, R19, R20, R21, 0x96, !PT ;  /* 0x0000001413137212 */ /* 0x000fe400078e9615 */
[----:B------:R-:W-:Y:S02]  /*2150*/  LOP3.LUT R12, R12, R13, RZ, 0x3c, !PT ;  /* 0x0000000d0c0c7212 */ /* 0x000fe400078e3cff */
[----:B------:R-:W-:Y:S01]  /*2160*/  LOP3.LUT R13, R18, R19, RZ, 0x3c, !PT ;  /* 0x00000013120d7212 */ /* 0x000fe200078e3cff */
[----:B------:R-:W-:Y:S06]  /*2170*/  BRA `(.L_x_2621) ;  /* 0x0000009000a07947 */ /* 0x000fec0003800000 */
.L_x_2632:
        /* <DEDUP_REMOVED lines=20> */
.L_x_2645:
[C---:B------:R-:W-:Y:S02]  /*22c0*/  IMAD R11, R23.reuse, R0, RZ ;  /* 0x00000000170b7224 */ /* 0x040fe400078e02ff */
[----:B------:R-:W-:-:S03]  /*22d0*/  IMAD.IADD R23, R23, 0x1, R12 ;  /* 0x0000000117177824 */ /* 0x000fc600078e020c */
[----:B------:R-:W-:Y:S01]  /*22e0*/  IADD3 R10, P0, PT, R11, R4, RZ ;  /* 0x000000040b0a7210 */ /* 0x000fe20007f1e0ff */
[C---:B------:R-:W-:Y:S01]  /*22f0*/  IMAD R7, R23.reuse, R0, RZ ;  /* 0x0000000017077224 */ /* 0x040fe200078e02ff */
[----:B------:R-:W-:-:S03]  /*2300*/  IADD3 R3, PT, PT, R23, R12, RZ ;  /* 0x0000000c17037210 */ /* 0x000fc60007ffe0ff */
[--C-:B------:R-:W-:Y:S01]  /*2310*/  IMAD.X R11, RZ, RZ, R5.reuse, P0 ;  /* 0x000000ffff0b7224 */ /* 0x100fe200000e0605 */
[C---:B------:R-:W-:Y:S01]  /*2320*/  IADD3 R23, PT, PT, R3.reuse, R12, RZ ;  /* 0x0000000c03177210 */ /* 0x040fe20007ffe0ff */
[----:B------:R-:W-:Y:S01]  /*2330*/  IMAD R3, R3, R0, RZ ;  /* 0x0000000003037224 */ /* 0x000fe200078e02ff */
[----:B------:R-:W-:Y:S02]  /*2340*/  IADD3 R2, P0, PT, R7, R4, RZ ;  /* 0x0000000407027210 */ /* 0x000fe40007f1e0ff */
[----:B------:R0:W2:Y:S01]  /*2350*/  LDG.E.U8 R10, desc[UR36][R10.64] ;  /* 0x000000240a0a7981 */ /* 0x0000a2000c1e1100 */
[----:B------:R-:W-:Y:S01]  /*2360*/  IMAD R9, R23, R0, RZ ;  /* 0x0000000017097224 */ /* 0x000fe200078e02ff */
[----:B------:R-:W-:Y:S01]  /*2370*/  IADD3 R6, P1, PT, R3, R4, RZ ;  /* 0x0000000403067210 */ /* 0x000fe20007f3e0ff */
[----:B------:R-:W-:-:S03]  /*2380*/  IMAD.X R3, RZ, RZ, R5, P0 ;  /* 0x000000ffff037224 */ /* 0x000fc600000e0605 */
[----:B------:R-:W-:Y:S02]  /*2390*/  IADD3 R8, P0, PT, R9, R4, RZ ;  /* 0x0000000409087210 */ /* 0x000fe40007f1e0ff */
[----:B------:R-:W-:Y:S01]  /*23a0*/  IADD3.X R7, PT, PT, RZ, R5, RZ, P1, !PT ;  /* 0x00000005ff077210 */ /* 0x000fe20000ffe4ff */
[----:B------:R-:W3:Y:S02]  /*23b0*/  LDG.E.U8 R2, desc[UR36][R2.64] ;  /* 0x0000002402027981 */ /* 0x000ee4000c1e1100 */
[----:B------:R-:W-:Y:S02]  /*23c0*/  IMAD.X R9, RZ, RZ, R5, P0 ;  /* 0x000000ffff097224 */ /* 0x000fe400000e0605 */
[----:B------:R-:W4:Y:S04]  /*23d0*/  LDG.E.U8 R6, desc[UR36][R6.64] ;  /* 0x0000002406067981 */ /* 0x000f28000c1e1100 */
[----:B------:R-:W5:Y:S01]  /*23e0*/  LDG.E.U8 R8, desc[UR36][R8.64] ;  /* 0x0000002408087981 */ /* 0x000f62000c1e1100 */
[----:B------:R-:W-:-:S05]  /*23f0*/  IADD3 R23, PT, PT, R23, R12, RZ ;  /* 0x0000000c17177210 */ /* 0x000fca0007ffe0ff */
[----:B0-----:R-:W-:-:S05]  /*2400*/  IMAD R11, R12, 0x3, R23 ;  /* 0x000000030c0b7824 */ /* 0x001fca00078e0217 */
[----:B------:R-:W-:Y:S02]  /*2410*/  ISETP.GE.U32.AND P0, PT, R11, R28, PT ;  /* 0x0000001c0b00720c */ /* 0x000fe40003f06070 */
[----:B--2---:R-:W-:-:S04]  /*2420*/  PRMT R25, R10, 0x8880, RZ ;  /* 0x000088800a197816 */ /* 0x004fc800000000ff */
[----:B------:R-:W-:Y:S02]  /*2430*/  LOP3.LUT R18, R18, R25, RZ, 0x3c, !PT ;  /* 0x0000001912127212 */ /* 0x000fe400078e3cff */
[----:B---3--:R-:W-:Y:S02]  /*2440*/  PRMT R24, R2, 0x8880, RZ ;  /* 0x0000888002187816 */ /* 0x008fe400000000ff */
[----:B----4-:R-:W-:Y:S02]  /*2450*/  PRMT R3, R6, 0x8880, RZ ;  /* 0x0000888006037816 */ /* 0x010fe400000000ff */
[----:B-----5:R-:W-:Y:S02]  /*2460*/  PRMT R9, R8, 0x8880, RZ ;  /* 0x0000888008097816 */ /* 0x020fe400000000ff */
        /* <DEDUP_REMOVED lines=13> */
.L_x_2644:
[----:B------:R-:W-:-:S07]  /*2540*/  PRMT R7, R2, 0x7610, R7 ;  /* 0x0000761002077816 */ /* 0x000fce0000000007 */
.L_x_2643:
[----:B------:R-:W-:Y:S05]  /*2550*/  BSYNC.RECONVERGENT B1 ;  /* 0x0000000000017941 */ /* 0x000fea0003800200 */
.L_x_2642:
[----:B------:R-:W-:Y:S01]  /*2560*/  ISETP.GE.U32.AND P0, PT, R23, R28, PT ;  /* 0x0000001c1700720c */ /* 0x000fe20003f06070 */
[----:B------:R-:W-:-:S12]  /*2570*/  BSSY.RECONVERGENT B1, `(.L_x_2646) ;  /* 0x000001a000017945 */ /* 0x000fd80003800200 */
[----:B------:R-:W-:Y:S05]  /*2580*/  @P0 BRA `(.L_x_2647) ;  /* 0x0000000000600947 */ /* 0x000fea0003800000 */
[----:B------:R-:W-:-:S05]  /*2590*/  IMAD R3, R23, R0, RZ ;  /* 0x0000000017037224 */ /* 0x000fca00078e02ff */
[----:B------:R-:W-:-:S05]  /*25a0*/  IADD3 R2, P1, PT, R3, R4, RZ ;  /* 0x0000000403027210 */ /* 0x000fca0007f3e0ff */
[----:B------:R-:W-:-:S05]  /*25b0*/  IMAD.X R3, RZ, RZ, R5, P1 ;  /* 0x000000ffff037224 */ /* 0x000fca00008e0605 */
[----:B------:R0:W5:Y:S01]  /*25c0*/  LDG.E.U8 R10, desc[UR36][R2.64] ;  /* 0x00000024020a7981 */ /* 0x000162000c1e1100 */
[----:B------:R-:W-:-:S04]  /*25d0*/  IADD3 R9, PT, PT, R23, R12, RZ ;  /* 0x0000000c17097210 */ /* 0x000fc80007ffe0ff */
[----:B------:R-:W-:-:S13]  /*25e0*/  ISETP.GE.U32.AND P1, PT, R9, R28, PT ;  /* 0x0000001c0900720c */ /* 0x000fda0003f26070 */
[----:B0-----:R-:W-:Y:S05]  /*25f0*/  @P1 BRA `(.L_x_2647) ;  /* 0x0000000000441947 */ /* 0x001fea0003800000 */
[----:B------:R-:W-:-:S05]  /*2600*/  IMAD R3, R9, R0, RZ ;  /* 0x0000000009037224 */ /* 0x000fca00078e02ff */
[----:B------:R-:W-:-:S05]  /*2610*/  IADD3 R2, P1, PT, R3, R4, RZ ;  /* 0x0000000403027210 */ /* 0x000fca0007f3e0ff */
[----:B------:R-:W-:-:S05]  /*2620*/  IMAD.X R3, RZ, RZ, R5, P1 ;  /* 0x000000ffff037224 */ /* 0x000fca00008e0605 */
[----:B------:R0:W5:Y:S01]  /*2630*/  LDG.E.U8 R7, desc[UR36][R2.64] ;  /* 0x0000002402077981 */ /* 0x000162000c1e1100 */
[----:B------:R-:W-:-:S04]  /*2640*/  IADD3 R9, PT, PT, R9, R12, RZ ;  /* 0x0000000c09097210 */ /* 0x000fc80007ffe0ff */
[----:B------:R-:W-:-:S13]  /*2650*/  ISETP.GE.U32.AND P1, PT, R9, R28, PT ;  /* 0x0000001c0900720c */ /* 0x000fda0003f26070 */
[----:B0-----:R-:W-:Y:S05]  /*2660*/  @P1 BRA `(.L_x_2647) ;  /* 0x0000000000281947 */ /* 0x001fea0003800000 */
        /* <DEDUP_REMOVED lines=8> */
[----:B------:R0:W5:Y:S04]  /*26f0*/  LDG.E.U8 R6, desc[UR36][R2.64] ;  /* 0x0000002402067981 */ /* 0x000168000c1e1100 */
[----:B------:R0:W5:Y:S02]  /*2700*/  @!P1 LDG.E.U8 R8, desc[UR36][R4.64] ;  /* 0x0000002404089981 */ /* 0x000164000c1e1100 */
.L_x_2647:
[----:B------:R-:W-:Y:S05]  /*2710*/  BSYNC.RECONVERGENT B1 ;  /* 0x0000000000017941 */ /* 0x000fea0003800200 */
.L_x_2646:
        /* <DEDUP_REMOVED lines=10> */
[----:B------:R-:W-:Y:S01]  /*27c0*/  IMAD.IADD R3, R23, 0x1, R12 ;  /* 0x0000000117037824 */ /* 0x000fe200078e020c */
[----:B------:R-:W-:-:S04]  /*27d0*/  LOP3.LUT R7, R7, 0xffff, RZ, 0xc0, !PT ;  /* 0x0000ffff07077812 */ /* 0x000fc800078ec0ff */
[----:B------:R-:W-:Y:S02]  /*27e0*/  ISETP.GE.U32.AND P0, PT, R3, R28, PT ;  /* 0x0000001c0300720c */ /* 0x000fe40003f06070 */
[----:B------:R-:W-:-:S04]  /*27f0*/  PRMT R0, R7, 0x8880, RZ ;  /* 0x0000888007007816 */ /* 0x000fc800000000ff */
[----:B------:R-:W-:Y:S02]  /*2800*/  SHF.R.S32.HI R2, RZ, 0x1f, R0 ;  /* 0x0000001fff027819 */ /* 0x000fe40000011400 */
[----:B------:R-:W-:Y:S02]  /*2810*/  LOP3.LUT R15, R15, R0, RZ, 0x3c, !PT ;  /* 0x000000000f0f7212 */ /* 0x000fe400078e3cff */
[----:B------:R-:W-:-:S03]  /*2820*/  LOP3.LUT R21, R21, R2, RZ, 0x3c, !PT ;  /* 0x0000000215157212 */ /* 0x000fc600078e3cff */
        /* <DEDUP_REMOVED lines=13> */
.L_x_2649:
[----:B------:R-:W-:Y:S05]  /*2900*/  BSYNC.RECONVERGENT B1 ;  /* 0x0000000000017941 */ /* 0x000fea0003800200 */
.L_x_2648:
[----:B------:R-:W-:Y:S02]  /*2910*/  LOP3.LUT R12, R14, R15, R18, 0x96, !PT ;  /* 0x0000000f0e0c7212 */ /* 0x000fe400078e9612 */
[----:B------:R-:W-:Y:S02]  /*2920*/  LOP3.LUT R20, R20, R21, R22, 0x96, !PT ;  /* 0x0000001514147212 */ /* 0x000fe400078e9616 */
[----:B------:R-:W-:Y:S02]  /*2930*/  LOP3.LUT R12, R13, R12, RZ, 0x3c, !PT ;  /* 0x0000000c0d0c7212 */ /* 0x000fe400078e3cff */
[----:B------:R-:W-:Y:S01]  /*2940*/  LOP3.LUT R13, R19, R20, RZ, 0x3c, !PT ;  /* 0x00000014130d7212 */ /* 0x000fe200078e3cff */
[----:B------:R-:W-:Y:S06]  /*2950*/  BRA `(.L_x_2621) ;  /* 0x0000008800a87947 */ /* 0x000fec0003800000 */
.L_x_2641:
        /* <DEDUP_REMOVED lines=16> */
[----:B------:R0:W5:Y:S01]  /*2a60*/  @!P0 LDG.E.U8 R0, desc[UR36][R2.64] ;  /* 0x0000002402008981 */ /* 0x000162000c1e1100 */
        /* <DEDUP_REMOVED lines=9> */
.L_x_2657:
        /* <DEDUP_REMOVED lines=290> */
.L_x_2653:
[----:B------:R-:W-:Y:S01]  /*3d20*/  IADD3 R4, P2, PT, R15, R2, RZ ;  /* 0x000000020f047210 */ /* 0x000fe20007f5e0ff */
[----:B------:R-:W-:Y:S01]  /*3d30*/  IMAD.MOV.U32 R12, RZ, RZ, RZ ;  /* 0x000000ffff0c7224 */ /* 0x000fe200078e00ff */
[----:B0-----:R-:W-:Y:S01]  /*3d40*/  IADD3 R13, PT, PT, R25, UR4, RZ ;  /* 0x00000004190d7c10 */ /* 0x001fe2000fffe0ff */
[----:B------:R-:W0:Y:S02]  /*3d50*/  LDCU UR52, c[0x0][0x3d4] ;  /* 0x00007a80ff3477ac */ /* 0x000e240008000800 */
[----:B------:R-:W-:Y:S02]  /*3d60*/  IMAD.X R5, RZ, RZ, R3, P2 ;  /* 0x000000ffff057224 */ /* 0x000fe400010e0603 */
[----:B------:R-:W-:-:S03]  /*3d70*/  IMAD.HI.U32 R15, R13, UR30, R12 ;  /* 0x0000001e0d0f7c27 */ /* 0x000fc6000f8e000c */
[----:B------:R1:W5:Y:S02]  /*3d80*/  LDG.E.U8 R6, desc[UR36][R4.64] ;  /* 0x0000002404067981 */ /* 0x000364000c1e1100 */
        /* <DEDUP_REMOVED lines=222> */
.L_x_2654:
[----:B------:R-:W-:Y:S01]  /*4b70*/  IADD3 R4, P2, PT, R15, R2, RZ ;  /* 0x000000020f047210 */ /* 0x000fe20007f5e0ff */
[----:B------:R-:W-:Y:S01]  /*4b80*/  VIADD R13, R13, UR4 ;  /* 0x000000040d0d7c36 */ /* 0x000fe20008000000 */
[----:B------:R-:W-:Y:S01]  /*4b90*/  MOV R12, RZ ;  /* 0x000000ff000c7202 */ /* 0x000fe20000000f00 */
[----:B------:R-:W0:Y:S01]  /*4ba0*/  LDCU UR52, c[0x0][0x3d4] ;  /* 0x00007a80ff3477ac */ /* 0x000e220008000800 */
[----:B------:R-:W-:-:S03]  /*4bb0*/  IADD3.X R5, PT, PT, RZ, R3, RZ, P2, !PT ;  /* 0x00000003ff057210 */ /* 0x000fc600017fe4ff */
[----:B------:R-:W-:Y:S02]  /*4bc0*/  IMAD.HI.U32 R12, R13, UR30, R12 ;  /* 0x0000001e0d0c7c27 */ /* 0x000fe4000f8e000c */
[----:B------:R1:W5:Y:S03]  /*4bd0*/  LDG.E.U8 R15, desc[UR36][R4.64] ;  /* 0x00000024040f7981 */ /* 0x000366000c1e1100 */
        /* <DEDUP_REMOVED lines=222> */
.L_x_2655:
[----:B------:R-:W-:Y:S01]  /*59c0*/  IADD3 R12, P2, PT, R19, R2, RZ ;  /* 0x00000002130c7210 */ /* 0x000fe20007f5e0ff */
[----:B------:R-:W0:Y:S04]  /*59d0*/  LDCU UR52, c[0x0][0x3d4] ;  /* 0x00007a80ff3477ac */ /* 0x000e280008000800 */
[----:B------:R-:W-:-:S05]  /*59e0*/  IMAD.X R13, RZ, RZ, R3, P2 ;  /* 0x000000ffff0d7224 */ /* 0x000fca00010e0603 */
[----:B------:R1:W5:Y:S01]  /*59f0*/  LDG.E.U8 R18, desc[UR36][R12.64] ;  /* 0x000000240c127981 */ /* 0x000362000c1e1100 */
        /* <DEDUP_REMOVED lines=228> */
.L_x_2656:
[----:B------:R-:W-:-:S05]  /*6840*/  IADD3 R4, P1, PT, R19, R2, RZ ;  /* 0x0000000213047210 */ /* 0x000fca0007f3e0ff */
[----:B------:R-:W-:-:S05]  /*6850*/  IMAD.X R5, RZ, RZ, R3, P1 ;  /* 0x000000ffff057224 */ /* 0x000fca00008e0603 */
[----:B------:R1:W5:Y:S03]  /*6860*/  LDG.E.U8 R4, desc[UR36][R4.64] ;  /* 0x0000002404047981 */ /* 0x000366000c1e1100 */
.L_x_2652:
[----:B------:R-:W2:Y:S01]  /*6870*/  LDCU UR5, c[0x0][0x394] ;  /* 0x00007280ff0577ac */ /* 0x000ea20008000800 */
[----:B0-----:R-:W-:Y:S02]  /*6880*/  MOV R26, UR4 ;  /* 0x00000004001a7c02 */ /* 0x001fe40008000f00 */
[----:B-1---5:R-:W-:Y:S02]  /*6890*/  LOP3.LUT R5, R6, 0xffff, RZ, 0xc0, !PT ;  /* 0x0000ffff06057812 */ /* 0x022fe400078ec0ff */
[----:B------:R-:W-:Y:S01]  /*68a0*/  LOP3.LUT R13, R4, 0xffff, RZ, 0xc0, !PT ;  /* 0x0000ffff040d7812 */ /* 0x000fe200078ec0ff */
[C---:B------:R-:W-:Y:S01]  /*68b0*/  IMAD R25, R26.reuse, 0x4, R25 ;  /* 0x000000041a197824 */ /* 0x040fe200078e0219 */
[----:B------:R-:W-:Y:S02]  /*68c0*/  PRMT R12, R5, 0x8880, RZ ;  /* 0x00008880050c7816 */ /* 0x000fe400000000ff */
[----:B------:R-:W-:Y:S01]  /*68d0*/  PRMT R13, R13, 0x8880, RZ ;  /* 0x000088800d0d7816 */ /* 0x000fe200000000ff */
[----:B------:R-:W-:Y:S01]  /*68e0*/  IMAD R5, R26, 0x3, R25 ;  /* 0x000000031a057824 */ /* 0x000fe200078e0219 */
[----:B------:R-:W-:-:S02]  /*68f0*/  LOP3.LUT R21, R21, R12, RZ, 0x3c, !PT ;  /* 0x0000000c15157212 */ /* 0x000fc400078e3cff */
[----:B------:R-:W-:Y:S02]  /*6900*/  SHF.R.S32.HI R12, RZ, 0x1f, R12 ;  /* 0x0000001fff0c7819 */ /* 0x000fe4000001140c */
[----:B------:R-:W-:Y:S02]  /*6910*/  LOP3.LUT R24, R24, R13, RZ, 0x3c, !PT ;  /* 0x0000000d18187212 */ /* 0x000fe400078e3cff */
[----:B------:R-:W-:Y:S02]  /*6920*/  LOP3.LUT R9, R9, R12, RZ, 0x3c, !PT ;  /* 0x0000000c09097212 */ /* 0x000fe400078e3cff */
[----:B--2---:R-:W-:Y:S02]  /*6930*/  MOV R28, UR5 ;  /* 0x00000005001c7c02 */ /* 0x004fe40008000f00 */
[----:B------:R-:W-:Y:S02]  /*6940*/  LOP3.LUT R12, R18, 0xffff, RZ, 0xc0, !PT ;  /* 0x0000ffff120c7812 */ /* 0x000fe400078ec0ff */
[----:B------:R-:W-:-:S02]  /*6950*/  ISETP.GE.U32.AND P1, PT, R5, R28, PT ;  /* 0x0000001c0500720c */ /* 0x000fc40003f26070 */
[----:B------:R-:W-:Y:S02]  /*6960*/  LOP3.LUT R5, R15, 0xffff, RZ, 0xc0, !PT ;  /* 0x0000ffff0f057812 */ /* 0x000fe400078ec0ff */
[----:B------:R-:W-:Y:S02]  /*6970*/  PRMT R12, R12, 0x8880, RZ ;  /* 0x000088800c0c7816 */ /* 0x000fe400000000ff */
[----:B------:R-:W-:Y:S02]  /*6980*/  PRMT R5, R5, 0x8880, RZ ;  /* 0x0000888005057816 */ /* 0x000fe400000000ff */
[----:B------:R-:W-:Y:S02]  /*6990*/  LOP3.LUT R23, R23, R12, RZ, 0x3c, !PT ;  /* 0x0000000c17177212 */ /* 0x000fe400078e3cff */
[----:B------:R-:W-:Y:S02]  /*69a0*/  LOP3.LUT R22, R22, R5, RZ, 0x3c, !PT ;  /* 0x0000000516167212 */ /* 0x000fe400078e3cff */
[----:B------:R-:W-:-:S02]  /*69b0*/  SHF.R.S32.HI R5, RZ, 0x1f, R5 ;  /* 0x0000001fff057819 */ /* 0x000fc40000011405 */
[----:B------:R-:W-:Y:S02]  /*69c0*/  SHF.R.S32.HI R12, RZ, 0x1f, R12 ;  /* 0x0000001fff0c7819 */ /* 0x000fe4000001140c */
[----:B------:R-:W-:Y:S02]  /*69d0*/  SHF.R.S32.HI R13, RZ, 0x1f, R13 ;  /* 0x0000001fff0d7819 */ /* 0x000fe4000001140d */
[----:B------:R-:W-:Y:S02]  /*69e0*/  LOP3.LUT R10, R10, R5, RZ, 0x3c, !PT ;  /* 0x000000050a0a7212 */ /* 0x000fe400078e3cff */
[----:B------:R-:W-:Y:S02]  /*69f0*/  LOP3.LUT R11, R11, R12, RZ, 0x3c, !PT ;  /* 0x0000000c0b0b7212 */ /* 0x000fe400078e3cff */
[----:B------:R-:W-:Y:S01]  /*6a00*/  LOP3.LUT R20, R20, R13, RZ, 0x3c, !PT ;  /* 0x0000000d14147212 */ /* 0x000fe200078e3cff */
[----:B------:R-:W-:Y:S06]  /*6a10*/  @!P1 BRA `(.L_x_2657) ;  /* 0xffffffc000389947 */ /* 0x000fec000383ffff */
.L_x_2651:
[----:B------:R-:W-:Y:S05]  /*6a20*/  BSYNC.RECONVERGENT B1 ;  /* 0x0000000000017941 */ /* 0x000fea0003800200 */
.L_x_2650:
        /* <DEDUP_REMOVED lines=287> */
.L_x_2661:
[----:B------:R-:W-:Y:S01]  /*7c20*/  MOV R12, R6 ;  /* 0x00000006000c7202 */ /* 0x000fe20000000f00 */
[----:B------:R-:W-:-:S07]  /*7c30*/  IMAD.MOV.U32 R13, RZ, RZ, RZ ;  /* 0x000000ffff0d7224 */ /* 0x000fce00078e00ff */
.L_x_2660:
[----:B------:R-:W0:Y:S02]  /*7c40*/  LDCU.64 UR4, c[0x0][0x760] ;  /* 0x0000ec00ff0477ac */ /* 0x000e240008000a00 */
[----:B0-----:R-:W-:-:S04]  /*7c50*/  IADD3 R3, P1, PT, R14, UR4, RZ ;  /* 0x000000040e037c10 */ /* 0x001fc8000ff3e0ff */
[----:B------:R-:W-:Y:S02]  /*7c60*/  IADD3.X R2, PT, PT, RZ, UR5, RZ, P1, !PT ;  /* 0x00000005ff027c10 */ /* 0x000fe40008ffe4ff */
[----:B------:R-:W-:-:S05]  /*7c70*/  IADD3 R12, P1, PT, R12, R3, RZ ;  /* 0x000000030c0c7210 */ /* 0x000fca0007f3e0ff */
[----:B------:R-:W-:-:S05]  /*7c80*/  IMAD.X R13, R13, 0x1, R2, P1 ;  /* 0x000000010d0d7824 */ /* 0x000fca00008e0602 */
[----:B------:R0:W5:Y:S01]  /*7c90*/  LDG.E.U8 R6, desc[UR36][R12.64] ;  /* 0x000000240c067981 */ /* 0x000162000c1e1100 */
        /* <DEDUP_REMOVED lines=278> */
.L_x_2663:
[----:B------:R-:W-:Y:S02]  /*8e00*/  HFMA2 R13, -RZ, RZ, 0, 0 ;  /* 0x00000000ff0d7431 */ /* 0x000fe400000001ff */
[----:B------:R-:W-:-:S07]  /*8e10*/  IMAD.MOV.U32 R12, RZ, RZ, R7 ;  /* 0x000000ffff0c7224 */ /* 0x000fce00078e0007 */
.L_x_2662:
        /* <DEDUP_REMOVED lines=281> */
.L_x_2665:
[----:B------:R-:W-:Y:S01]  /*9fb0*/  IMAD.MOV.U32 R12, RZ, RZ, R0 ;  /* 0x000000ffff0c7224 */ /* 0x000fe200078e0000 */
[----:B------:R-:W-:-:S07]  /*9fc0*/  MOV R13, RZ ;  /* 0x000000ff000d7202 */ /* 0x000fce0000000f00 */
.L_x_2664:
        /* <DEDUP_REMOVED lines=281> */
.L_x_2667:
[----:B------:R-:W-:Y:S02]  /*b160*/  HFMA2 R13, -RZ, RZ, 0, 0 ;  /* 0x00000000ff0d7431 */ /* 0x000fe400000001ff */
[----:B------:R-:W-:-:S07]  /*b170*/  IMAD.MOV.U32 R12, RZ, RZ, R8 ;  /* 0x000000ffff0c7224 */ /* 0x000fce00078e0008 */
.L_x_2666:
[----:B------:R-:W-:-:S05]  /*b180*/  IADD3 R4, P0, PT, R12, R3, RZ ;  /* 0x000000030c047210 */ /* 0x000fca0007f1e0ff */
[----:B------:R-:W-:-:S05]  /*b190*/  IMAD.X R5, R13, 0x1, R2, P0 ;  /* 0x000000010d057824 */ /* 0x000fca00000e0602 */
[----:B------:R0:W5:Y:S03]  /*b1a0*/  LDG.E.U8 R8, desc[UR36][R4.64] ;  /* 0x0000002404087981 */ /* 0x000166000c1e1100 */
.L_x_2659:
[----:B------:R-:W-:Y:S05]  /*b1b0*/  BSYNC.RECONVERGENT B1 ;  /* 0x0000000000017941 */ /* 0x000fea0003800200 */
.L_x_2658:
[----:B------:R-:W-:Y:S01]  /*b1c0*/  ISETP.GE.U32.AND P0, PT, R25, R28, PT ;  /* 0x0000001c1900720c */ /* 0x000fe20003f06070 */
[----:B------:R-:W-:-:S12]  /*b1d0*/  BSSY.RECONVERGENT B1, `(.L_x_2668) ;  /* 0x000001e000017945 */ /* 0x000fd80003800200 */
[----:B------:R-:W-:Y:S05]  /*b1e0*/  @P0 BRA `(.L_x_2669) ;  /* 0x0000000000700947 */ /* 0x000fea0003800000 */
[----:B------:R-:W-:Y:S02]  /*b1f0*/  IADD3 R25, PT, PT, R25, R26, RZ ;  /* 0x0000001a19197210 */ /* 0x000fe40007ffe0ff */
[----:B-----5:R-:W-:Y:S02]  /*b200*/  LOP3.LUT R6, R6, 0xffff, RZ, 0xc0, !PT ;  /* 0x0000ffff06067812 */ /* 0x020fe400078ec0ff */
[----:B------:R-:W-:Y:S02]  /*b210*/  ISETP.GE.U32.AND P0, PT, R25, R28, PT ;  /* 0x0000001c1900720c */ /* 0x000fe40003f06070 */
[----:B------:R-:W-:-:S04]  /*b220*/  PRMT R2, R6, 0x8880, RZ ;  /* 0x0000888006027816 */ /* 0x000fc800000000ff */
[----:B0-----:R-:W-:Y:S02]  /*b230*/  SHF.R.S32.HI R4, RZ, 0x1f, R2 ;  /* 0x0000001fff047819 */ /* 0x001fe40000011402 */
[----:B------:R-:W-:Y:S02]  /*b240*/  LOP3.LUT R21, R21, R2, RZ, 0x3c, !PT ;  /* 0x0000000215157212 */ /* 0x000fe400078e3cff */
[----:B------:R-:W-:-:S03]  /*b250*/  LOP3.LUT R9, R9, R4, RZ, 0x3c, !PT ;  /* 0x0000000409097212 */ /* 0x000fc600078e3cff */
[----:B------:R-:W-:Y:S05]  /*b260*/  @P0 BRA `(.L_x_2669) ;  /* 0x0000000000500947 */ /* 0x000fea0003800000 */
[----:B------:R-:W-:-:S04]  /*b270*/  LOP3.LUT R7, R7, 0xffff, RZ, 0xc0, !PT ;  /* 0x0000ffff07077812 */ /* 0x000fc800078ec0ff */
        /* <DEDUP_REMOVED lines=19> */
.L_x_2669:
[----:B------:R-:W-:Y:S05]  /*b3b0*/  BSYNC.RECONVERGENT B1 ;  /* 0x0000000000017941 */ /* 0x000fea0003800200 */
.L_x_2668:
[----:B------:R-:W-:Y:S02]  /*b3c0*/  LOP3.LUT R21, R23, R22, R21, 0x96, !PT ;  /* 0x0000001617157212 */ /* 0x000fe400078e9615 */
[----:B------:R-:W-:Y:S02]  /*b3d0*/  LOP3.LUT R9, R11, R10, R9, 0x96, !PT ;  /* 0x0000000a0b097212 */ /* 0x000fe400078e9609 */
[----:B------:R-:W-:Y:S02]  /*b3e0*/  LOP3.LUT R12, R24, R21, RZ, 0x3c, !PT ;  /* 0x00000015180c7212 */ /* 0x000fe400078e3cff */
[----:B------:R-:W-:-:S07]  /*b3f0*/  LOP3.LUT R13, R20, R9, RZ, 0x3c, !PT ;  /* 0x00000009140d7212 */ /* 0x000fce00078e3cff */
.L_x_2621:
[----:B------:R-:W-:Y:S05]  /*b400*/  BSYNC.RECONVERGENT B0 ;  /* 0x0000000000007941 */ /* 0x000fea0003800200 */
.L_x_2620:
        /* <DEDUP_REMOVED lines=17> */
.L_x_2671:
        /* <DEDUP_REMOVED lines=14> */
.L_x_2670:
        /* <DEDUP_REMOVED lines=18> */
.L_x_2674:
        /* <DEDUP_REMOVED lines=13> */
.L_x_2673:
[----:B------:R-:W-:Y:S01]  /*b7f0*/  BAR.SYNC.DEFER_BLOCKING 0x0 ;  /* 0x0000000000007b1d */ /* 0x000fe20000010000 */
[----:B------:R-:W-:-:S09]  /*b800*/  UISETP.GE.U32.AND UP0, UPT, UR4, 0x2, UPT ;  /* 0x000000020400788c */ /* 0x000fd2000bf06070 */
[----:B------:R-:W-:Y:S05]  /*b810*/  BRA.U !UP0, `(.L_x_2672) ;  /* 0x0000000108207547 */ /* 0x000fea000b800000 */
[----:B------:R-:W-:-:S07]  /*b820*/  IMAD.MOV.U32 R2, RZ, RZ, 0x1 ;  /* 0x00000001ff027424 */ /* 0x000fce00078e00ff */
.L_x_2675:
[----:B------:R-:W1:Y:S04]  /*b830*/  SHFL.DOWN PT, R4, R13, R2, 0x1f ;  /* 0x08001f020d047589 */ /* 0x000e6800000e0000 */
[----:B------:R5:W0:Y:S02]  /*b840*/  SHFL.DOWN PT, R3, R12, R2, 0x1f ;  /* 0x08001f020c037589 */ /* 0x000a2400000e0000 */
[----:B-----5:R-:W-:-:S04]  /*b850*/  SHF.L.U32 R2, R2, 0x1, RZ ;  /* 0x0000000102027819 */ /* 0x020fc800000006ff */
[----:B------:R-:W-:Y:S02]  /*b860*/  ISETP.GE.AND P0, PT, R2, UR4, PT ;  /* 0x0000000402007c0c */ /* 0x000fe4000bf06270 */
[----:B-1-34-:R-:W-:Y:S02]  /*b870*/  LOP3.LUT R13, R4, R13, RZ, 0x3c, !PT ;  /* 0x0000000d040d7212 */ /* 0x01afe400078e3cff */
[----:B0-----:R-:W-:-:S09]  /*b880*/  LOP3.LUT R12, R3, R12, RZ, 0x3c, !PT ;  /* 0x0000000c030c7212 */ /* 0x001fd200078e3cff */
[----:B------:R-:W-:Y:S05]  /*b890*/  @!P0 BRA `(.L_x_2675) ;  /* 0xfffffffc00e48947 */ /* 0x000fea000383ffff */
.L_x_2672:
        /* <DEDUP_REMOVED lines=282> */
.L_x_2676:
        /* <DEDUP_REMOVED lines=296> */
.L_x_2678:
        /* <DEDUP_REMOVED lines=24> */
.L_x_2680:
[----:B------:R-:W-:Y:S05]  /*de40*/  BSYNC.RECONVERGENT B0 ;  /* 0x0000000000007941 */ /* 0x000fea0003800200 */
.L_x_2679:
        /* <DEDUP_REMOVED lines=35> */
.L_x_2682:
[----:B------:R-:W-:Y:S05]  /*e080*/  BSYNC.RECONVERGENT B0 ;  /* 0x0000000000007941 */ /* 0x000fea0003800200 */
.L_x_2681:
        /* <DEDUP_REMOVED lines=33> */
.L_x_2687:
        /* <DEDUP_REMOVED lines=9> */
.L_x_2686:
[----:B------:R-:W-:Y:S05]  /*e330*/  BRA `(.L_x_2685) ;  /* 0x0000000000487947 */ /* 0x000fea0003800000 */
.L_x_2684:
        /* <DEDUP_REMOVED lines=9> */
.L_x_2688:
        /* <DEDUP_REMOVED lines=9> */
.L_x_2685:
[----:B------:R-:W-:Y:S05]  /*e460*/  BSYNC.RECONVERGENT B0 ;  /* 0x0000000000007941 */ /* 0x000fea0003800200 */
.L_x_2683:
        /* <DEDUP_REMOVED lines=12> */
.L_x_2690:
        /* <DEDUP_REMOVED lines=14> */
.L_x_2689:
        /* <DEDUP_REMOVED lines=9> */
.L_x_2693:
        /* <DEDUP_REMOVED lines=13> */
.L_x_2692:
[----:B------:R-:W-:Y:S01]  /*e770*/  BAR.SYNC.DEFER_BLOCKING 0x0 ;  /* 0x0000000000007b1d */ /* 0x000fe20000010000 */
[----:B------:R-:W-:-:S09]  /*e780*/  UISETP.GE.U32.AND UP0, UPT, UR4, 0x2, UPT ;  /* 0x000000020400788c */ /* 0x000fd2000bf06070 */
[----:B------:R-:W-:Y:S05]  /*e790*/  BRA.U !UP0, `(.L_x_2691) ;  /* 0x0000000108207547 */ /* 0x000fea000b800000 */
[----:B------:R-:W-:-:S07]  /*e7a0*/  IMAD.MOV.U32 R0, RZ, RZ, 0x1 ;  /* 0x00000001ff007424 */ /* 0x000fce00078e00ff */
.L_x_2694:
[----:B------:R-:W0:Y:S04]  /*e7b0*/  SHFL.DOWN PT, R4, R17, R0, 0x1f ;  /* 0x08001f0011047589 */ /* 0x000e2800000e0000 */
[----:B------:R3:W4:Y:S02]  /*e7c0*/  SHFL.DOWN PT, R5, R16, R0, 0x1f ;  /* 0x08001f0010057589 */ /* 0x00072400000e0000 */
[----:B---3--:R-:W-:-:S04]  /*e7d0*/  SHF.L.U32 R0, R0, 0x1, RZ ;  /* 0x0000000100007819 */ /* 0x008fc800000006ff */
[----:B------:R-:W-:Y:S02]  /*e7e0*/  ISETP.GE.AND P1, PT, R0, UR4, PT ;  /* 0x0000000400007c0c */ /* 0x000fe4000bf26270 */
[----:B012---:R-:W-:Y:S02]  /*e7f0*/  LOP3.LUT R17, R4, R17, RZ, 0x3c, !PT ;  /* 0x0000001104117212 */ /* 0x007fe400078e3cff */
[----:B----4-:R-:W-:-:S09]  /*e800*/  LOP3.LUT R16, R5, R16, RZ, 0x3c, !PT ;  /* 0x0000001005107212 */ /* 0x010fd200078e3cff */
[----:B------:R-:W-:Y:S05]  /*e810*/  @!P1 BRA `(.L_x_2694) ;  /* 0xfffffffc00e49947 */ /* 0x000fea000383ffff */
.L_x_2691:
        /* <DEDUP_REMOVED lines=16> */
.L_x_2696:
        /* <DEDUP_REMOVED lines=20> */
.L_x_2698:
[----:B------:R-:W3:Y:S02]  /*ea60*/  LDCU.64 UR4, c[0x0][0x768] ;  /* 0x0000ed00ff0477ac */ /* 0x000ee40008000a00 */
[----:B---3--:R-:W-:-:S05]  /*ea70*/  IADD3 R18, P0, PT, R18, UR4, RZ ;  /* 0x0000000412127c10 */ /* 0x008fca000ff1e0ff */
[----:B------:R-:W-:-:S05]  /*ea80*/  IMAD.X R19, RZ, RZ, UR5, P0 ;  /* 0x00000005ff137e24 */ /* 0x000fca00080e06ff */
[----:B------:R-:W-:Y:S01]  /*ea90*/  STG.E.64 desc[UR36][R18.64], R16 ;  /* 0x0000001012007986 */ /* 0x000fe2000c101b24 */
[----:B------:R-:W-:Y:S05]  /*eaa0*/  EXIT ;  /* 0x000000000000794d */ /* 0x000fea0003800000 */
.L_x_2697:
[----:B------:R-:W-:Y:S01]  /*eab0*/  STG.E.64 desc[UR36][R4.64], R16 ;  /* 0x0000001004007986 */ /* 0x000fe2000c101b24 */
[----:B------:R-:W-:Y:S05]  /*eac0*/  EXIT ;  /* 0x000000000000794d */ /* 0x000fea0003800000 */
.L_x_2695:
        /* <DEDUP_REMOVED lines=8> */
.L_x_2699:
        /* <DEDUP_REMOVED lines=20> */
.L_x_2701:
[----:B------:R-:W3:Y:S02]  /*ec90*/  LDCU.64 UR4, c[0x0][0x768] ;  /* 0x0000ed00ff0477ac */ /* 0x000ee40008000a00 */
[----:B---3--:R-:W-:-:S04]  /*eca0*/  IADD3 R18, P0, PT, R18, UR4, RZ ;  /* 0x0000000412127c10 */ /* 0x008fc8000ff1e0ff */
[----:B------:R-:W-:-:S05]  /*ecb0*/  IADD3.X R19, PT, PT, RZ, UR5, RZ, P0, !PT ;  /* 0x00000005ff137c10 */ /* 0x000fca00087fe4ff */
[----:B------:R-:W-:Y:S01]  /*ecc0*/  STG.E.64 desc[UR36][R18.64], R16 ;  /* 0x0000001012007986 */ /* 0x000fe2000c101b24 */
[----:B------:R-:W-:Y:S05]  /*ecd0*/  EXIT ;  /* 0x000000000000794d */ /* 0x000fea0003800000 */
.L_x_2700:
[----:B------:R-:W-:Y:S01]  /*ece0*/  STG.E.64 desc[UR36][R2.64], R16 ;  /* 0x0000001002007986 */ /* 0x000fe2000c101b24 */
[----:B------:R-:W-:Y:S05]  /*ecf0*/  EXIT ;  /* 0x000000000000794d */ /* 0x000fea0003800000 */
.L_x_2677:
        /* <DEDUP_REMOVED lines=25> */
.L_x_2703:
        /* <DEDUP_REMOVED lines=22> */
.L_x_2705:
[----:B------:R-:W0:Y:S02]  /*eff0*/  LDCU.64 UR4, c[0x0][0x768] ;  /* 0x0000ed00ff0477ac */ /* 0x000e240008000a00 */
[----:B0-----:R-:W-:-:S04]  /*f000*/  IADD3 R18, P0, PT, R18, UR4, RZ ;  /* 0x0000000412127c10 */ /* 0x001fc8000ff1e0ff */
[----:B------:R-:W-:-:S05]  /*f010*/  IADD3.X R19, PT, PT, RZ, UR5, RZ, P0, !PT ;  /* 0x00000005ff137c10 */ /* 0x000fca00087fe4ff */
[----:B------:R-:W-:Y:S01]  /*f020*/  STG.E.64 desc[UR36][R18.64], R16 ;  /* 0x0000001012007986 */ /* 0x000fe2000c101b24 */
[----:B------:R-:W-:Y:S05]  /*f030*/  EXIT ;  /* 0x000000000000794d */ /* 0x000fea0003800000 */
.L_x_2704:
[----:B------:R-:W-:Y:S01]  /*f040*/  STG.E.64 desc[UR36][R4.64], R16 ;  /* 0x0000001004007986 */ /* 0x000fe2000c101b24 */
[----:B------:R-:W-:Y:S05]  /*f050*/  EXIT ;  /* 0x000000000000794d */ /* 0x000fea0003800000 */
.L_x_2702:
        /* <DEDUP_REMOVED lines=8> */
.L_x_2706:
        /* <DEDUP_REMOVED lines=22> */
.L_x_2708:
[----:B------:R-:W0:Y:S02]  /*f240*/  LDCU.64 UR4, c[0x0][0x768] ;  /* 0x0000ed00ff0477ac */ /* 0x000e240008000a00 */
[----:B0-----:R-:W-:-:S04]  /*f250*/  IADD3 R18, P0, PT, R18, UR4, RZ ;  /* 0x0000000412127c10 */ /* 0x001fc8000ff1e0ff */
[----:B------:R-:W-:-:S05]  /*f260*/  IADD3.X R19, PT, PT, RZ, UR5, RZ, P0, !PT ;  /* 0x00000005ff137c10 */ /* 0x000fca00087fe4ff */
[----:B------:R-:W-:Y:S01]  /*f270*/  STG.E.64 desc[UR36][R18.64], R16 ;  /* 0x0000001012007986 */ /* 0x000fe2000c101b24 */
[----:B------:R-:W-:Y:S05]  /*f280*/  EXIT ;  /* 0x000000000000794d */ /* 0x000fea0003800000 */
.L_x_2707:
[----:B------:R-:W-:Y:S01]  /*f290*/  STG.E.64 desc[UR36][R2.64], R16 ;  /* 0x0000001002007986 */ /* 0x000fe2000c101b24 */
[----:B------:R-:W-:Y:S05]  /*f2a0*/  EXIT ;  /* 0x000000000000794d */ /* 0x000fea0003800000 */
.L_x_2709:
        /* <DEDUP_REMOVED lines=13> */
.L_x_9978:


//--------------------- .text._ZN2at6native13reduce_kernelILi256ELi2ENS0_8ReduceOpIaNS0_14func_wrapper_tImZNS0_15xor_sum_functorIavEclERNS_14TensorIteratorEEUlmmE_EEjmLi4ELi4EEEEEvT1_ --------------------------
	.section	.text._ZN2at6native13reduce_kernelILi256ELi2ENS0_8ReduceOpIaNS0_14func_wrapper_tImZNS0_15xor_sum_functorIavEclERNS_14TensorIteratorEEUlmmE_EEjmLi4ELi4EEEEEvT1_,"ax",@progbits
	.align	128
        .global         _ZN2at6native13reduce_kernelILi256ELi2ENS0_8ReduceOpIaNS0_14func_wrapper_tImZNS0_15xor_sum_functorIavEclERNS_14TensorIteratorEEUlmmE_EEjmLi4ELi4EEEEEvT1_
        .type           _ZN2at6native13reduce_kernelILi256ELi2ENS0_8ReduceOpIaNS0_14func_wrapper_tImZNS0_15xor_sum_functorIavEclERNS_14TensorIteratorEEUlmmE_EEjmLi4ELi4EEEEEvT1_,@function
        .size           _ZN2at6native13reduce_kernelILi256ELi2ENS0_8ReduceOpIaNS0_14func_wrapper_tImZNS0_15xor_sum_functorIavEclERNS_14TensorIteratorEEUlmmE_EEjmLi4ELi4EEEEEvT1_,(.L_x_9979 - _ZN2at6native13reduce_kernelILi256ELi2ENS0_8ReduceOpIaNS0_14func_wrapper_tImZNS0_15xor_sum_functorIavEclERNS_14TensorIteratorEEUlmmE_EEjmLi4ELi4EEEEEvT1_)
        .other          _ZN2at6native13reduce_kernelILi256ELi2ENS0_8ReduceOpIaNS0_14func_wrapper_tImZNS0_15xor_sum_functorIavEclERNS_14TensorIteratorEEUlmmE_EEjmLi4ELi4EEEEEvT1_,@"STO_CUDA_ENTRY STV_DEFAULT"
_ZN2at6native13reduce_kernelILi256ELi2ENS0_8ReduceOpIaNS0_14func_wrapper_tImZNS0_15xor_sum_functorIavEclERNS_14TensorIteratorEEUlmmE_EEjmLi4ELi4EEEEEvT1_:
.text._ZN2at6native13reduce_kernelILi256ELi2ENS0_8ReduceOpIaNS0_14func_wrapper_tImZNS0_15xor_sum_functorIavEclERNS_14TensorIteratorEEUlmmE_EEjmLi4ELi4EEEEEvT1_:
        /* <DEDUP_REMOVED lines=297> */
.L_x_2710:
[----:B------:R-:W1:Y:S01]  /*1290*/  LDCU UR5, c[0x0][0x394] ;  /* 0x00007280ff0577ac */ /* 0x000e620008000800 */
[----:B------:R-:W-:Y:S01]  /*12a0*/  BSSY.RECONVERGENT B6, `(.L_x_2711) ;  /* 0x0000b5e000067945 */ /* 0x000fe20003800200 */
[----:B------:R-:W2:Y:S01]  /*12b0*/  LDCU UR4, c[0x0][0x398] ;  /* 0x00007300ff0477ac */ /* 0x000ea20008000800 */
[----:B------:R-:W3:Y:S01]  /*12c0*/  LDCU.64 UR36, c[0x0][0x358] ;  /* 0x00006b00ff2477ac */ /* 0x000ee20008000a00 */
[----:B-1----:R-:W-:-:S05]  /*12d0*/  IMAD.U32 R30, RZ, RZ, UR5 ;  /* 0x00000005ff1e7e24 */ /* 0x002fca000f8e00ff */
[----:B------:R-:W-:-:S04]  /*12e0*/  ISETP.GE.U32.AND P0, PT, R36, R30, PT ;  /* 0x0000001e2400720c */ /* 0x000fc80003f06070 */
[----:B--2---:R-:W-:-:S13]  /*12f0*/  ISETP.GE.U32.OR P0, PT, R19, UR4, P0 ;  /* 0x0000000413007c0c */ /* 0x004fda0008706470 */
[----:B---3--:R-:W-:Y:S05]  /*1300*/  @P0 BRA `(.L_x_2712) ;  /* 0x000000b4005c0947 */ /* 0x008fea0003800000 */
[----:B------:R-:W1:Y:S01]  /*1310*/  LDCU.U8 UR6, c[0x0][0x3c8] ;  /* 0x00007900ff0677ac */ /* 0x000e620008000000 */
[----:B------:R-:W2:Y:S01]  /*1320*/  LDCU.64 UR4, c[0x0][0x760] ;  /* 0x0000ec00ff0477ac */ /* 0x000ea20008000a00 */
[----:B-1----:R-:W-:Y:S01]  /*1330*/  UISETP.NE.AND UP0, UPT, UR6, URZ, UPT ;  /* 0x000000ff0600728c */ /* 0x002fe2000bf05270 */
[----:B--2---:R-:W-:-:S04]  /*1340*/  IADD3 R22, P0, PT, R34, UR4, RZ ;  /* 0x0000000422167c10 */ /* 0x004fc8000ff1e0ff */
[----:B------:R-:W-:Y:S01]  /*1350*/  IADD3.X R23, PT, PT, RZ, UR5, RZ, P0, !PT ;  /* 0x00000005ff177c10 */ /* 0x000fe200087fe4ff */
[----:B------:R-:W-:-:S04]  /*1360*/  IMAD.MOV.U32 R24, RZ, RZ, R22 ;  /* 0x000000ffff187224 */ /* 0x000fc800078e0016 */
        /* <DEDUP_REMOVED lines=8> */
[----:B------:R-:W-:Y:S01]  /*13f0*/  IMAD.MOV.U32 R13, RZ, RZ, RZ ;  /* 0x000000ffff0d7224 */ /* 0x000fe200078e00ff */
[----:B------:R-:W5:Y:S01]  /*1400*/  LDCU.64 UR10, c[0x4][0x4f8] ;  /* 0x01009f00ff0a77ac */ /* 0x000f620008000a00 */
[----:B------:R-:W0:Y:S01]  /*1410*/  LDCU UR4, c[0x0][0x394] ;  /* 0x00007280ff0477ac */ /* 0x000e220008000800 */
[----:B-1----:R-:W-:Y:S01]  /*1420*/  MOV R4, UR6 ;  /* 0x0000000600047c02 */ /* 0x002fe20008000f00 */
[----:B------:R-:W-:-:S02]  /*1430*/  IMAD.U32 R5, RZ, RZ, UR7 ;  /* 0x00000007ff057e24 */ /* 0x000fc4000f8e00ff */
[----:B----4-:R-:W-:Y:S01]  /*1440*/  IMAD.U32 R6, RZ, RZ, UR8 ;  /* 0x00000008ff067e24 */ /* 0x010fe2000f8e00ff */
[----:B------:R-:W-:Y:S01]  /*1450*/  MOV R7, UR9 ;  /* 0x0000000900077c02 */ /* 0x000fe20008000f00 */
[----:B-----5:R-:W-:Y:S02]  /*1460*/  IMAD.U32 R10, RZ, RZ, UR10 ;  /* 0x0000000aff0a7e24 */ /* 0x020fe4000f8e00ff */
[----:B------:R-:W-:Y:S01]  /*1470*/  IMAD.U32 R11, RZ, RZ, UR11 ;  /* 0x0000000bff0b7e24 */ /* 0x000fe2000f8e00ff */
[----:B0-2---:R-:W-:-:S07]  /*1480*/  MOV R26, UR4 ;  /* 0x00000004001a7c02 */ /* 0x005fce0008000f00 */
[----:B------:R-:W-:-:S07]  /*1490*/  LEPC R20, `(.L_x_2714) ;  /* 0x000000001014794e */ /* 0x000fce0000000000 */
[----:B---3--:R-:W-:Y:S05]  /*14a0*/  CALL.ABS.NOINC R14 ;  /* 0x000000000e007343 */ /* 0x008fea0003c00000 */
.L_x_2714:
[----:B------:R-:W0:Y:S01]  /*14b0*/  LDC R7, c[0x0][0x388] ;  /* 0x0000e200ff077b82 */ /* 0x000e220000000800 */
[----:B------:R-:W-:Y:S01]  /*14c0*/  LOP3.LUT P0, R6, R22, 0x3, RZ, 0xc0, !PT ;  /* 0x0000000316067812 */ /* 0x000fe2000780c0ff */
[----:B------:R-:W-:Y:S06]  /*14d0*/  BSSY.RECONVERGENT B0, `(.L_x_2715) ;  /* 0x0000027000007945 */ /* 0x000fec0003800200 */
[----:B------:R-:W1:Y:S01]  /*14e0*/  LDC R15, c[0x0][0x38c] ;  /* 0x0000e300ff0f7b82 */ /* 0x000e620000000800 */
[--C-:B0-----:R-:W-:Y:S02]  /*14f0*/  IMAD.MOV.U32 R14, RZ, RZ, R7.reuse ;  /* 0x000000ffff0e7224 */ /* 0x101fe400078e0007 */
[----:B------:R-:W-:Y:S01]  /*1500*/  IMAD.MOV.U32 R0, RZ, RZ, R7 ;  /* 0x000000ffff007224 */ /* 0x000fe200078e0007 */
[----:B-1----:R-:W-:-:S02]  /*1510*/  MOV R3, R15 ;  /* 0x0000000f00037202 */ /* 0x002fc40000000f00 */
[----:B------:R-:W-:Y:S05]  /*1520*/  @!P0 BRA `(.L_x_2716) ;  /* 0x0000000000848947 */ /* 0x000fea0003800000 */
[C---:B------:R-:W-:Y:S01]  /*1530*/  ISETP.GT.U32.AND P0, PT, R25.reuse, 0x3, PT ;  /* 0x000000031900780c */ /* 0x040fe20003f04070 */
[----:B------:R-:W-:Y:S01]  /*1540*/  IMAD.MOV R3, RZ, RZ, -R6 ;  /* 0x000000ffff037224 */ /* 0x000fe200078e0a06 */
[----:B------:R-:W-:Y:S01]  /*1550*/  BSSY.RECONVERGENT B1, `(.L_x_2717) ;  /* 0x000001a000017945 */ /* 0x000fe20003800200 */
[----:B------:R-:W-:Y:S01]  /*1560*/  IMAD.MOV.U32 R0, RZ, RZ, R7 ;  /* 0x000000ffff007224 */ /* 0x000fe200078e0007 */
[----:B------:R-:W-:Y:S02]  /*1570*/  ISETP.LT.U32.OR P0, PT, R25, R6, P0 ;  /* 0x000000061900720c */ /* 0x000fe40000701470 */
[----:B------:R-:W-:-:S04]  /*1580*/  IADD3 R24, P1, PT, R3, R24, RZ ;  /* 0x0000001803187210 */ /* 0x000fc80007f3e0ff */
[----:B------:R-:W-:Y:S02]  /*1590*/  LEA.HI.X.SX32 R27, R3, R27, 0x1, P1 ;  /* 0x0000001b031b7211 */ /* 0x000fe400008f0eff */
[----:B------:R-:W-:-:S05]  /*15a0*/  MOV R3, R15 ;  /* 0x0000000f00037202 */ /* 0x000fca0000000f00 */
[----:B------:R-:W-:Y:S05]  /*15b0*/  @P0 BRA `(.L_x_2718) ;  /* 0x00000000004c0947 */ /* 0x000fea0003800000 */
[----:B------:R-:W0:Y:S01]  /*15c0*/  LDCU UR4, c[0x0][0x3ac] ;  /* 0x00007580ff0477ac */ /* 0x000e220008000800 */
[----:B------:R-:W-:Y:S01]  /*15d0*/  ISETP.NE.AND P1, PT, R16, RZ, PT ;  /* 0x000000ff1000720c */ /* 0x000fe20003f25270 */
[----:B------:R-:W-:Y:S02]  /*15e0*/  IMAD.MOV.U32 R0, RZ, RZ, R7 ;  /* 0x000000ffff007224 */ /* 0x000fe400078e0007 */
[----:B------:R-:W-:Y:S01]  /*15f0*/  IMAD.MOV.U32 R3, RZ, RZ, R15 ;  /* 0x000000ffff037224 */ /* 0x000fe200078e000f */
        /* <DEDUP_REMOVED lines=8> */
[----:B------:R-:W-:Y:S01]  /*1680*/  IADD3 R4, P0, PT, R25, R24, RZ ;  /* 0x0000001819047210 */ /* 0x000fe20007f1e0ff */
[----:B------:R-:W0:Y:S04]  /*1690*/  LDCU.64 UR4, c[0x0][0x388] ;  /* 0x00007100ff0477ac */ /* 0x000e280008000a00 */
[----:B------:R-:W-:-:S05]  /*16a0*/  IMAD.X R5, RZ, RZ, R27, P0 ;  /* 0x000000ffff057224 */ /* 0x000fca00000e061b */
[----:B------:R-:W2:Y:S02]  /*16b0*/  LDG.E.S8 R4, desc[UR36][R4.64] ;  /* 0x0000002404047981 */ /* 0x000ea4000c1e1300 */
[----:B--2---:R-:W-:Y:S02]  /*16c0*/  SHF.R.S32.HI R3, RZ, 0x1f, R4 ;  /* 0x0000001fff037819 */ /* 0x004fe40000011404 */
[----:B0-----:R-:W-:Y:S02]  /*16d0*/  LOP3.LUT R0, R4, UR4, RZ, 0x3c, !PT ;  /* 0x0000000404007c12 */ /* 0x001fe4000f8e3cff */
[----:B------:R-:W-:-:S07]  /*16e0*/  LOP3.LUT R3, R3, UR5, RZ, 0x3c, !PT ;  /* 0x0000000503037c12 */ /* 0x000fce000f8e3cff */
.L_x_2718:
[----:B------:R-:W-:Y:S05]  /*16f0*/  BSYNC.RECONVERGENT B1 ;  /* 0x0000000000017941 */ /* 0x000fea0003800200 */
.L_x_2717:
[----:B------:R-:W0:Y:S01]  /*1700*/  LDC R5, c[0x0][0x394] ;  /* 0x0000e500ff057b82 */ /* 0x000e220000000800 */
[----:B------:R-:W-:-:S04]  /*1710*/  IADD3 R24, P0, PT, R24, 0x4, RZ ;  /* 0x0000000418187810 */ /* 0x000fc80007f1e0ff */
[----:B------:R-:W-:Y:S02]  /*1720*/  IADD3.X R27, PT, PT, RZ, R27, RZ, P0, !PT ;  /* 0x0000001bff1b7210 */ /* 0x000fe400007fe4ff */
[----:B0-----:R-:W-:-:S07]  /*1730*/  IADD3 R26, PT, PT, R6, -0x4, R5 ;  /* 0xfffffffc061a7810 */ /* 0x001fce0007ffe005 */
.L_x_2716:
[----:B------:R-:W-:Y:S05]  /*1740*/  BSYNC.RECONVERGENT B0 ;  /* 0x0000000000007941 */ /* 0x000fea0003800200 */
.L_x_2715:
[----:B------:R-:W0:Y:S01]  /*1750*/  LDC.64 R4, c[0x0][0x3a8] ;  /* 0x0000ea00ff047b82 */ /* 0x000e220000000a00 */
[----:B------:R-:W-:Y:S07]  /*1760*/  BSSY.RECONVERGENT B0, `(.L_x_2719) ;  /* 0x0000032000007945 */ /* 0x000fee0003800200 */
[----:B------:R-:W1:Y:S01]  /*1770*/  LDC R6, c[0x0][0x3b0] ;  /* 0x0000ec00ff067b82 */ /* 0x000e620000000800 */
[----:B0-----:R-:W-:Y:S01]  /*1780*/  IMAD R4, R25, R4, RZ ;  /* 0x0000000419047224 */ /* 0x001fe200078e02ff */
[----:B------:R-:W-:-:S03]  /*1790*/  ISETP.NE.AND P0, PT, R5, RZ, PT ;  /* 0x000000ff0500720c */ /* 0x000fc60003f05270 */
[C---:B------:R-:W-:Y:S01]  /*17a0*/  IMAD R9, R16.reuse, R5, R4 ;  /* 0x0000000510097224 */ /* 0x040fe200078e0204 */
[----:B------:R-:W-:Y:S01]  /*17b0*/  ISETP.NE.AND P0, PT, R16, RZ, P0 ;  /* 0x000000ff1000720c */ /* 0x000fe20000705270 */
[----:B------:R-:W-:Y:S02]  /*17c0*/  IMAD.MOV.U32 R4, RZ, RZ, R15 ;  /* 0x000000ffff047224 */ /* 0x000fe400078e000f */
[----:B-1----:R-:W-:Y:S01]  /*17d0*/  IMAD R11, R2, R6, R9 ;  /* 0x00000006020b7224 */ /* 0x002fe200078e0209 */
[----:B------:R-:W-:Y:S01]  /*17e0*/  ISETP.NE.AND P1, PT, R6, RZ, PT ;  /* 0x000000ff0600720c */ /* 0x000fe20003f25270 */
[----:B------:R-:W-:-:S03]  /*17f0*/  IMAD.MOV.U32 R6, RZ, RZ, R7 ;  /* 0x000000ffff067224 */ /* 0x000fc600078e0007 */
[----:B------:R-:W-:Y:S02]  /*1800*/  LEA R5, R11, 0x3, 0x2 ;  /* 0x000000030b057811 */ /* 0x000fe400078e10ff */
[----:B------:R-:W-:Y:S02]  /*1810*/  ISETP.NE.AND P1, PT, R2, RZ, P1 ;  /* 0x000000ff0200720c */ /* 0x000fe40000f25270 */
[----:B------:R-:W-:Y:S02]  /*1820*/  ISETP.GE.U32.AND P2, PT, R5, R26, PT ;  /* 0x0000001a0500720c */ /* 0x000fe40003f46070 */
[----:B------:R-:W-:Y:S02]  /*1830*/  PLOP3.LUT P0, PT, P0, P1, PT, 0xf8, 0x8f ;  /* 0x00000000008f781c */ /* 0x000fe40000703f70 */
[----:B------:R-:W-:-:S09]  /*1840*/  MOV R5, R15 ;  /* 0x0000000f00057202 */ /* 0x000fd20000000f00 */
[----:B------:R-:W-:Y:S05]  /*1850*/  @P2 BRA `(.L_x_2720) ;  /* 0x0000000000882947 */ /* 0x000fea0003800000 */
[----:B------:R-:W-:Y:S01]  /*1860*/  IMAD.MOV.U32 R6, RZ, RZ, R7 ;  /* 0x000000ffff067224 */ /* 0x000fe200078e0007 */
[----:B------:R-:W-:Y:S01]  /*1870*/  MOV R5, R15 ;  /* 0x0000000f00057202 */ /* 0x000fe20000000f00 */
[----:B------:R-:W-:-:S07]  /*1880*/  IMAD.MOV.U32 R4, RZ, RZ, R15 ;  /* 0x000000ffff047224 */ /* 0x000fce00078e000f */
.L_x_2721:
[----:B------:R-:W-:Y:S01]  /*1890*/  IMAD.MOV.U32 R8, RZ, RZ, R24 ;  /* 0x000000ffff087224 */ /* 0x000fe200078e0018 */
[----:B------:R-:W0:Y:S01]  /*18a0*/  LDCU UR4, c[0x0][0x39c] ;  /* 0x00007380ff0477ac */ /* 0x000e220008000800 */
[----:B------:R-:W-:Y:S02]  /*18b0*/  IMAD.MOV.U32 R9, RZ, RZ, R27 ;  /* 0x000000ffff097224 */ /* 0x000fe400078e001b */
[----:B------:R-:W-:-:S06]  /*18c0*/  IMAD.WIDE.U32 R8, R11, 0x4, R8 ;  /* 0x000000040b087825 */ /* 0x000fcc00078e0008 */
        /* <DEDUP_REMOVED lines=10> */
[----:B------:R-:W-:Y:S01]  /*1970*/  PRMT R9, R10, 0x8880, RZ ;  /* 0x000088800a097816 */ /* 0x000fe200000000ff */
[----:B------:R-:W-:Y:S01]  /*1980*/  IMAD.MOV.U32 R13, RZ, RZ, R12 ;  /* 0x000000ffff0d7224 */ /* 0x000fe200078e000c */
[----:B------:R-:W-:Y:S01]  /*1990*/  PRMT R21, R20, 0x8880, RZ ;  /* 0x0000888014157816 */ /* 0x000fe200000000ff */
[----:B------:R-:W-:Y:S01]  /*19a0*/  IMAD.MOV.U32 R12, RZ, RZ, R8 ;  /* 0x000000ffff0c7224 */ /* 0x000fe200078e0008 */
        /* <DEDUP_REMOVED lines=13> */
.L_x_2720:
[----:B------:R-:W-:Y:S05]  /*1a80*/  BSYNC.RECONVERGENT B0 ;  /* 0x0000000000007941 */ /* 0x000fea0003800200 */
.L_x_2719:
[----:B------:R-:W-:Y:S04]  /*1a90*/  BSSY.RECONVERGENT B0, `(.L_x_2722) ;  /* 0x000000c000007945 */ /* 0x000fe80003800200 */
[----:B------:R-:W-:Y:S05]  /*1aa0*/  @P0 BRA `(.L_x_2723) ;  /* 0x0000000000280947 */ /* 0x000fea0003800000 */
[----:B------:R-:W-:-:S04]  /*1ab0*/  LOP3.LUT R8, R26, 0xfffffffc, RZ, 0xc0, !PT ;  /* 0xfffffffc1a087812 */ /* 0x000fc800078ec0ff */
[----:B------:R-:W-:-:S04]  /*1ac0*/  IADD3 R9, PT, PT, R8, R25, RZ ;  /* 0x0000001908097210 */ /* 0x000fc80007ffe0ff */
        /* <DEDUP_REMOVED lines=8> */
.L_x_2723:
[----:B------:R-:W-:Y:S05]  /*1b50*/  BSYNC.RECONVERGENT B0 ;  /* 0x0000000000007941 */ /* 0x000fea0003800200 */
.L_x_2722:
[----:B------:R-:W-:Y:S02]  /*1b60*/  LOP3.LUT R7, R7, R6, R0, 0x96, !PT ;  /* 0x0000000607077212 */ /* 0x000fe400078e9600 */
[----:B------:R-:W-:Y:S02]  /*1b70*/  CS2R R28, SRZ ;  /* 0x00000000001c7805 */ /* 0x000fe4000001ff00 */
[----:B------:R-:W-:Y:S02]  /*1b80*/  LOP3.LUT R4, R4, R5, R3, 0x96, !PT ;  /* 0x0000000504047212 */ /* 0x000fe400078e9603 */
[----:B------:R-:W-:Y:S02]  /*1b90*/  LOP3.LUT R14, R14, R7, RZ, 0x3c, !PT ;  /* 0x000000070e0e7212 */ /* 0x000fe400078e3cff */
[----:B------:R-:W-:Y:S01]  /*1ba0*/  LOP3.LUT R15, R15, R4, RZ, 0x3c, !PT ;  /* 0x000000040f0f7212 */ /* 0x000fe200078e3cff */
[----:B------:R-:W-:Y:S06]  /*1bb0*/  BRA `(.L_x_2712) ;  /* 0x000000ac00307947 */ /* 0x000fec0003800000 */
.L_x_2713:
[----:B------:R-:W1:Y:S08]  /*1bc0*/  LDC R35, c[0x0][0x500] ;  /* 0x00014000ff237b82 */ /* 0x000e700000000800 */
[----:B------:R-:W2:Y:S01]  /*1bd0*/  LDC R20, c[0x0][0x3d0] ;  /* 0x0000f400ff147b82 */ /* 0x000ea20000000800 */
[----:B-1----:R-:W-:-:S04]  /*1be0*/  ISETP.NE.AND P0, PT, R35, 0x1, PT ;  /* 0x000000012300780c */ /* 0x002fc80003f05270 */
[----:B--2---:R-:W-:-:S13]  /*1bf0*/  ISETP.NE.OR P0, PT, R20, 0x1, P0 ;  /* 0x000000011400780c */ /* 0x004fda0000705670 */
        /* <DEDUP_REMOVED lines=10> */
[----:B------:R-:W-:Y:S01]  /*1ca0*/  MOV R34, R14 ;  /* 0x0000000e00227202 */ /* 0x000fe20000000f00 */
[--C-:B------:R-:W-:Y:S02]  /*1cb0*/  IMAD.MOV.U32 R22, RZ, RZ, R14.reuse ;  /* 0x000000ffff167224 */ /* 0x100fe400078e000e */
[--C-:B------:R-:W-:Y:S02]  /*1cc0*/  IMAD.MOV.U32 R21, RZ, RZ, R14.reuse ;  /* 0x000000ffff157224 */ /* 0x100fe400078e000e */
[----:B------:R-:W-:Y:S01]  /*1cd0*/  IMAD.MOV.U32 R33, RZ, RZ, R14 ;  /* 0x000000ffff217224 */ /* 0x000fe200078e000e */
[-C--:B---3--:R-:W-:Y:S01]  /*1ce0*/  MOV R23, R12.reuse ;  /* 0x0000000c00177202 */ /* 0x088fe20000000f00 */
[--C-:B------:R-:W-:Y:S01]  /*1cf0*/  IMAD.MOV.U32 R0, RZ, RZ, R12.reuse ;  /* 0x000000ffff007224 */ /* 0x100fe200078e000c */
[----:B------:R-:W-:Y:S01]  /*1d00*/  MOV R29, R12 ;  /* 0x0000000c001d7202 */ /* 0x000fe20000000f00 */
[----:B------:R-:W-:-:S02]  /*1d10*/  IMAD.MOV.U32 R26, RZ, RZ, R12 ;  /* 0x000000ffff1a7224 */ /* 0x000fc400078e000c */
[--C-:B------:R-:W-:Y:S02]  /*1d20*/  IMAD.MOV.U32 R28, RZ, RZ, R12.reuse ;  /* 0x000000ffff1c7224 */ /* 0x100fe400078e000c */
[--C-:B------:R-:W-:Y:S02]  /*1d30*/  IMAD.MOV.U32 R32, RZ, RZ, R12.reuse ;  /* 0x000000ffff207224 */ /* 0x100fe400078e000c */
[----:B------:R-:W-:Y:S01]  /*1d40*/  IMAD.MOV.U32 R31, RZ, RZ, R12 ;  /* 0x000000ffff1f7224 */ /* 0x000fe200078e000c */
[----:B------:R-:W-:Y:S06]  /*1d50*/  @P0 BRA `(.L_x_2726) ;  /* 0x0000000400440947 */ /* 0x000fec0003800000 */
[----:B------:R-:W-:Y:S01]  /*1d60*/  BSSY.RECONVERGENT B1, `(.L_x_2727) ;  /* 0x000004d000017945 */ /* 0x000fe20003800200 */
[-C--:B------:R-:W-:Y:S01]  /*1d70*/  MOV R15, R14.reuse ;  /* 0x0000000e000f7202 */ /* 0x080fe20000000f00 */
[--C-:B------:R-:W-:Y:S01]  /*1d80*/  IMAD.MOV.U32 R20, RZ, RZ, R14.reuse ;  /* 0x000000ffff147224 */ /* 0x100fe200078e000e */
[----:B------:R-:W-:Y:S01]  /*1d90*/  MOV R21, R14 ;  /* 0x0000000e00157202 */ /* 0x000fe20000000f00 */
[--C-:B------:R-:W-:Y:S01]  /*1da0*/  IMAD.MOV.U32 R22, RZ, RZ, R14.reuse ;  /* 0x000000ffff167224 */ /* 0x100fe200078e000e */
[-C--:B------:R-:W-:Y:S01]  /*1db0*/  MOV R23, R12.reuse ;  /* 0x0000000c00177202 */ /* 0x080fe20000000f00 */
[--C-:B------:R-:W-:Y:S01]  /*1dc0*/  IMAD.MOV.U32 R34, RZ, RZ, R14.reuse ;  /* 0x000000ffff227224 */ /* 0x100fe200078e000e */
[----:B------:R-:W-:Y:S01]  /*1dd0*/  MOV R29, R12 ;  /* 0x0000000c001d7202 */ /* 0x000fe20000000f00 */
[----:B------:R-:W-:Y:S02]  /*1de0*/  IMAD.MOV.U32 R33, RZ, RZ, R14 ;  /* 0x000000ffff217224 */ /* 0x000fe400078e000e */
[----:B------:R-:W-:-:S02]  /*1df0*/  IMAD.MOV.U32 R26, RZ, RZ, R12 ;  /* 0x000000ffff1a7224 */ /* 0x000fc400078e000c */
[--C-:B------:R-:W-:Y:S02]  /*1e00*/  IMAD.MOV.U32 R28, RZ, RZ, R12.reuse ;  /* 0x000000ffff1c7224 */ /* 0x100fe400078e000c */
[--C-:B------:R-:W-:Y:S02]  /*1e10*/  IMAD.MOV.U32 R32, RZ, RZ, R12.reuse ;  /* 0x000000ffff207224 */ /* 0x100fe400078e000c */
[----:B------:R-:W-:-:S07]  /*1e20*/  IMAD.MOV.U32 R31, RZ, RZ, R12 ;  /* 0x000000ffff1f7224 */ /* 0x000fce00078e000c */
.L_x_2728:
        /* <DEDUP_REMOVED lines=8> */
[----:B------:R-:W-:Y:S01]  /*1eb0*/  IMAD.X R7, RZ, RZ, R27, P0 ;  /* 0x000000ffff077224 */ /* 0x000fe200000e061b */
[----:B------:R-:W-:Y:S02]  /*1ec0*/  LEA R8, P0, R9, R24, 0x1 ;  /* 0x0000001809087211 */ /* 0x000fe400078008ff */
[----:B------:R-:W-:-:S03]  /*1ed0*/  LEA R36, R13, R10, 0x1 ;  /* 0x0000000a0d247211 */ /* 0x000fc600078e08ff */
[----:B------:R-:W3:Y:S01]  /*1ee0*/  LDG.E.U16 R7, desc[UR36][R6.64] ;  /* 0x0000002406077981 */ /* 0x000ee2000c1e1500 */
[----:B------:R-:W-:Y:S01]  /*1ef0*/  IMAD.X R9, RZ, RZ, R27, P0 ;  /* 0x000000ffff097224 */ /* 0x000fe200000e061b */
[----:B------:R-:W-:-:S04]  /*1f00*/  LOP3.LUT R11, R36, 0xfffffffe, RZ, 0xc0, !PT ;  /* 0xfffffffe240b7812 */ /* 0x000fc800078ec0ff */
[----:B------:R1:W4:Y:S01]  /*1f10*/  LDG.E.U16 R8, desc[UR36][R8.64] ;  /* 0x0000002408087981 */ /* 0x000322000c1e1500 */
[----:B------:R-:W-:-:S05]  /*1f20*/  IADD3 R10, P0, PT, R11, R24, RZ ;  /* 0x000000180b0a7210 */ /* 0x000fca0007f1e0ff */
[----:B------:R-:W-:-:S05]  /*1f30*/  IMAD.X R11, RZ, RZ, R27, P0 ;  /* 0x000000ffff0b7224 */ /* 0x000fca00000e061b */
[----:B------:R-:W5:Y:S01]  /*1f40*/  LDG.E.U16 R10, desc[UR36][R10.64] ;  /* 0x000000240a0a7981 */ /* 0x000f62000c1e1500 */
[----:B------:R-:W-:-:S05]  /*1f50*/  IADD3 R36, PT, PT, R36, R13, RZ ;  /* 0x0000000d24247210 */ /* 0x000fca0007ffe0ff */
[----:B------:R-:W-:-:S05]  /*1f60*/  IMAD R35, R13, 0x3, R36 ;  /* 0x000000030d237824 */ /* 0x000fca00078e0224 */
[----:B------:R-:W-:Y:S02]  /*1f70*/  ISETP.GE.U32.AND P0, PT, R35, R30, PT ;  /* 0x0000001e2300720c */ /* 0x000fe40003f06070 */
[C---:B--2---:R-:W-:Y:S02]  /*1f80*/  PRMT R4, R5.reuse, 0x7770, RZ ;  /* 0x0000777005047816 */ /* 0x044fe400000000ff */
[----:B------:R-:W-:Y:S02]  /*1f90*/  PRMT R5, R5, 0x7771, RZ ;  /* 0x0000777105057816 */ /* 0x000fe400000000ff */
[----:B------:R-:W-:Y:S02]  /*1fa0*/  PRMT R38, R4, 0x8880, RZ ;  /* 0x0000888004267816 */ /* 0x000fe400000000ff */
[----:B-1----:R-:W-:Y:S02]  /*1fb0*/  PRMT R9, R5, 0x8880, RZ ;  /* 0x0000888005097816 */ /* 0x002fe400000000ff */
[----:B------:R-:W-:-:S02]  /*1fc0*/  LOP3.LUT R33, R33, R38, RZ, 0x3c, !PT ;  /* 0x0000002621217212 */ /* 0x000fc400078e3cff */
[C---:B---3--:R-:W-:Y:S02]  /*1fd0*/  PRMT R35, R7.reuse, 0x7771, RZ ;  /* 0x0000777107237816 */ /* 0x048fe400000000ff */
[----:B------:R-:W-:Y:S02]  /*1fe0*/  SHF.R.S32.HI R38, RZ, 0x1f, R38 ;  /* 0x0000001fff267819 */ /* 0x000fe40000011426 */
[----:B------:R-:W-:Y:S02]  /*1ff0*/  PRMT R6, R7, 0x7770, RZ ;  /* 0x0000777007067816 */ /* 0x000fe400000000ff */
[----:B------:R-:W-:Y:S02]  /*2000*/  LOP3.LUT R31, R31, R38, RZ, 0x3c, !PT ;  /* 0x000000261f1f7212 */ /* 0x000fe400078e3cff */
[----:B------:R-:W-:Y:S02]  /*2010*/  PRMT R7, R35, 0x8880, RZ ;  /* 0x0000888023077816 */ /* 0x000fe400000000ff */
[----:B----4-:R-:W-:-:S02]  /*2020*/  PRMT R38, R8, 0x7770, RZ ;  /* 0x0000777008267816 */ /* 0x010fc400000000ff */
[----:B------:R-:W-:Y:S02]  /*2030*/  LOP3.LUT R34, R34, R9, RZ, 0x3c, !PT ;  /* 0x0000000922227212 */ /* 0x000fe400078e3cff */
[----:B------:R-:W-:Y:S02]  /*2040*/  PRMT R39, R8, 0x7771, RZ ;  /* 0x0000777108277816 */ /* 0x000fe400000000ff */
[----:B------:R-:W-:Y:S02]  /*2050*/  LOP3.LUT R22, R22, R7, RZ, 0x3c, !PT ;  /* 0x0000000716167212 */ /* 0x000fe400078e3cff */
[----:B------:R-:W-:Y:S02]  /*2060*/  SHF.R.S32.HI R9, RZ, 0x1f, R9 ;  /* 0x0000001fff097819 */ /* 0x000fe40000011409 */
[----:B------:R-:W-:Y:S02]  /*2070*/  SHF.R.S32.HI R7, RZ, 0x1f, R7 ;  /* 0x0000001fff077819 */ /* 0x000fe40000011407 */
[----:B------:R-:W-:-:S02]  /*2080*/  PRMT R8, R38, 0x8880, RZ ;  /* 0x0000888026087816 */ /* 0x000fc400000000ff */
[----:B------:R-:W-:Y:S02]  /*2090*/  LOP3.LUT R32, R32, R9, RZ, 0x3c, !PT ;  /* 0x0000000920207212 */ /* 0x000fe400078e3cff */
[----:B------:R-:W-:Y:S01]  /*20a0*/  LOP3.LUT R28, R28, R7, RZ, 0x3c, !PT ;  /* 0x000000071c1c7212 */ /* 0x000fe200078e3cff */
[----:B------:R-:W-:Y:S01]  /*20b0*/  IMAD.MOV.U32 R7, RZ, RZ, R8 ;  /* 0x000000ffff077224 */ /* 0x000fe200078e0008 */
[----:B------:R-:W-:Y:S02]  /*20c0*/  PRMT R9, R39, 0x8880, RZ ;  /* 0x0000888027097816 */ /* 0x000fe400000000ff */
[C---:B-----5:R-:W-:Y:S02]  /*20d0*/  PRMT R11, R10.reuse, 0x7770, RZ ;  /* 0x000077700a0b7816 */ /* 0x060fe400000000ff */
[----:B------:R-:W-:Y:S01]  /*20e0*/  PRMT R37, R10, 0x7771, RZ ;  /* 0x000077710a257816 */ /* 0x000fe200000000ff */
[----:B------:R-:W-:Y:S01]  /*20f0*/  IMAD.MOV.U32 R8, RZ, RZ, R9 ;  /* 0x000000ffff087224 */ /* 0x000fe200078e0009 */
[----:B------:R-:W-:-:S02]  /*2100*/  LOP3.LUT R20, R20, R7, RZ, 0x3c, !PT ;  /* 0x0000000714147212 */ /* 0x000fc400078e3cff */
[----:B------:R-:W-:Y:S02]  /*2110*/  PRMT R40, R6, 0x8880, RZ ;  /* 0x0000888006287816 */ /* 0x000fe400000000ff */
[----:B------:R-:W-:Y:S02]  /*2120*/  SHF.R.S32.HI R7, RZ, 0x1f, R7 ;  /* 0x0000001fff077819 */ /* 0x000fe40000011407 */
[----:B------:R-:W-:Y:S02]  /*2130*/  PRMT R9, R11, 0x8880, RZ ;  /* 0x000088800b097816 */ /* 0x000fe400000000ff */
[----:B------:R-:W-:Y:S02]  /*2140*/  PRMT R10, R37, 0x8880, RZ ;  /* 0x00008880250a7816 */ /* 0x000fe400000000ff */
[----:B------:R-:W-:Y:S02]  /*2150*/  LOP3.LUT R21, R21, R40, RZ, 0x3c, !PT ;  /* 0x0000002815157212 */ /* 0x000fe400078e3cff */
[----:B------:R-:W-:-:S02]  /*2160*/  LOP3.LUT R15, R15, R8, RZ, 0x3c, !PT ;  /* 0x000000080f0f7212 */ /* 0x000fc400078e3cff */
[----:B------:R-:W-:Y:S02]  /*2170*/  LOP3.LUT R26, R26, R7, RZ, 0x3c, !PT ;  /* 0x000000071a1a7212 */ /* 0x000fe400078e3cff */
[----:B------:R-:W-:Y:S02]  /*2180*/  SHF.R.S32.HI R40, RZ, 0x1f, R40 ;  /* 0x0000001fff287819 */ /* 0x000fe40000011428 */
        /* <DEDUP_REMOVED lines=11> */
.L_x_2727:
[----:B------:R-:W-:Y:S02]  /*2240*/  PRMT R8, R4, 0x7610, R8 ;  /* 0x0000761004087816 */ /* 0x000fe40000000008 */
[----:B------:R-:W-:Y:S02]  /*2250*/  PRMT R9, R5, 0x7610, R9 ;  /* 0x0000761005097816 */ /* 0x000fe40000000009 */
[----:B------:R-:W-:-:S07]  /*2260*/  PRMT R10, R6, 0x7610, R10 ;  /* 0x00007610060a7816 */ /* 0x000fce000000000a */
.L_x_2726:
[----:B------:R-:W-:Y:S05]  /*2270*/  BSYNC.RECONVERGENT B0 ;  /* 0x0000000000007941 */ /* 0x000fea0003800200 */
.L_x_2725:
[----:B------:R-:W-:Y:S01]  /*2280*/  ISETP.GE.U32.AND P0, PT, R36, R30, PT ;  /* 0x0000001e2400720c */ /* 0x000fe20003f06070 */
[----:B------:R-:W-:-:S12]  /*2290*/  BSSY.RECONVERGENT B0, `(.L_x_2729) ;  /* 0x0000024000007945 */ /* 0x000fd80003800200 */
[----:B------:R-:W-:Y:S05]  /*22a0*/  @P0 BRA `(.L_x_2730) ;  /* 0x0000000000880947 */ /* 0x000fea0003800000 */
[----:B------:R-:W-:-:S04]  /*22b0*/  LOP3.LUT R5, R36, 0xfffffffe, RZ, 0xc0, !PT ;  /* 0xfffffffe24057812 */ /* 0x000fc800078ec0ff */
[----:B------:R-:W-:-:S04]  /*22c0*/  IADD3 R4, P1, PT, R5, R24, RZ ;  /* 0x0000001805047210 */ /* 0x000fc80007f3e0ff */
[----:B------:R-:W-:-:S05]  /*22d0*/  IADD3.X R5, PT, PT, RZ, R27, RZ, P1, !PT ;  /* 0x0000001bff057210 */ /* 0x000fca0000ffe4ff */
[----:B------:R-:W2:Y:S01]  /*22e0*/  LDG.E.U16 R4, desc[UR36][R4.64] ;  /* 0x0000002404047981 */ /* 0x000ea2000c1e1500 */
[----:B------:R-:W-:-:S05]  /*22f0*/  IMAD.IADD R6, R36, 0x1, R13 ;  /* 0x0000000124067824 */ /* 0x000fca00078e020d */
[----:B------:R-:W-:Y:S02]  /*2300*/  ISETP.GE.U32.AND P1, PT, R6, R30, PT ;  /* 0x0000001e0600720c */ /* 0x000fe40003f26070 */
[C---:B--2---:R-:W-:Y:S02]  /*2310*/  PRMT R8, R4.reuse, 0x7770, RZ ;  /* 0x0000777004087816 */ /* 0x044fe400000000ff */
[----:B------:R-:W-:-:S09]  /*2320*/  PRMT R9, R4, 0x7771, RZ ;  /* 0x0000777104097816 */ /* 0x000fd200000000ff */
[----:B------:R-:W-:Y:S05]  /*2330*/  @P1 BRA `(.L_x_2730) ;  /* 0x0000000000641947 */ /* 0x000fea0003800000 */
[----:B------:R-:W-:-:S04]  /*2340*/  LOP3.LUT R5, R6, 0xfffffffe, RZ, 0xc0, !PT ;  /* 0xfffffffe06057812 */ /* 0x000fc800078ec0ff */
[----:B------:R-:W-:-:S05]  /*2350*/  IADD3 R4, P1, PT, R5, R24, RZ ;  /* 0x0000001805047210 */ /* 0x000fca0007f3e0ff */
[----:B------:R-:W-:-:S05]  /*2360*/  IMAD.X R5, RZ, RZ, R27, P1 ;  /* 0x000000ffff057224 */ /* 0x000fca00008e061b */
[----:B------:R-:W2:Y:S01]  /*2370*/  LDG.E.U16 R4, desc[UR36][R4.64] ;  /* 0x0000002404047981 */ /* 0x000ea2000c1e1500 */
[----:B------:R-:W-:-:S04]  /*2380*/  IADD3 R6, PT, PT, R6, R13, RZ ;  /* 0x0000000d06067210 */ /* 0x000fc80007ffe0ff */
[----:B------:R-:W-:Y:S02]  /*2390*/  ISETP.GE.U32.AND P1, PT, R6, R30, PT ;  /* 0x0000001e0600720c */ /* 0x000fe40003f26070 */
[C---:B--2---:R-:W-:Y:S02]  /*23a0*/  PRMT R10, R4.reuse, 0x7770, RZ ;  /* 0x00007770040a7816 */ /* 0x044fe400000000ff */
[----:B------:R-:W-:-:S09]  /*23b0*/  PRMT R35, R4, 0x7771, RZ ;  /* 0x0000777104237816 */ /* 0x000fd200000000ff */
[----:B------:R-:W-:Y:S05]  /*23c0*/  @P1 BRA `(.L_x_2730) ;  /* 0x0000000000401947 */ /* 0x000fea0003800000 */
[C---:B------:R-:W-:Y:S01]  /*23d0*/  IMAD.IADD R5, R6.reuse, 0x1, R13 ;  /* 0x0000000106057824 */ /* 0x040fe200078e020d */
[----:B------:R-:W-:-:S04]  /*23e0*/  LOP3.LUT R7, R6, 0xfffffffe, RZ, 0xc0, !PT ;  /* 0xfffffffe06077812 */ /* 0x000fc800078ec0ff */
[----:B------:R-:W-:Y:S02]  /*23f0*/  ISETP.GE.U32.AND P1, PT, R5, R30, PT ;  /* 0x0000001e0500720c */ /* 0x000fe40003f26070 */
[----:B------:R-:W-:-:S04]  /*2400*/  IADD3 R6, P2, PT, R7, R24, RZ ;  /* 0x0000001807067210 */ /* 0x000fc80007f5e0ff */
[----:B------:R-:W-:-:S05]  /*2410*/  IADD3.X R7, PT, PT, RZ, R27, RZ, P2, !PT ;  /* 0x0000001bff077210 */ /* 0x000fca00017fe4ff */
[----:B------:R-:W2:Y:S02]  /*2420*/  LDG.E.U16 R6, desc[UR36][R6.64] ;  /* 0x0000002406067981 */ /* 0x000ea4000c1e1500 */
[----:B------:R-:W-:-:S04]  /*2430*/  @!P1 LOP3.LUT R5, R5, 0xfffffffe, RZ, 0xc0, !PT ;  /* 0xfffffffe05059812 */ /* 0x000fc800078ec0ff */
[----:B------:R-:W-:-:S05]  /*2440*/  @!P1 IADD3 R4, P3, PT, R5, R24, RZ ;  /* 0x0000001805049210 */ /* 0x000fca0007f7e0ff */
[----:B------:R-:W-:-:S05]  /*2450*/  @!P1 IMAD.X R5, RZ, RZ, R27, P3 ;  /* 0x000000ffff059224 */ /* 0x000fca00018e061b */
[----:B------:R-:W3:Y:S01]  /*2460*/  @!P1 LDG.E.U16 R4, desc[UR36][R4.64] ;  /* 0x0000002404049981 */ /* 0x000ee2000c1e1500 */
[C---:B--2---:R-:W-:Y:S02]  /*2470*/  PRMT R38, R6.reuse, 0x7770, RZ ;  /* 0x0000777006267816 */ /* 0x044fe400000000ff */
[----:B------:R-:W-:Y:S02]  /*2480*/  PRMT R39, R6, 0x7771, RZ ;  /* 0x0000777106277816 */ /* 0x000fe400000000ff */
[C---:B---3--:R-:W-:Y:S02]  /*2490*/  @!P1 PRMT R24, R4.reuse, 0x7770, RZ ;  /* 0x0000777004189816 */ /* 0x048fe400000000ff */
[----:B------:R-:W-:Y:S02]  /*24a0*/  @!P1 PRMT R27, R4, 0x7771, RZ ;  /* 0x00007771041b9816 */ /* 0x000fe400000000ff */
[----:B------:R-:W-:Y:S02]  /*24b0*/  @!P1 PRMT R11, R24, 0x7610, R11 ;  /* 0x00007610180b9816 */ /* 0x000fe4000000000b */
[----:B------:R-:W-:-:S07]  /*24c0*/  @!P1 PRMT R37, R27, 0x7610, R37 ;  /* 0x000076101b259816 */ /* 0x000fce0000000025 */
.L_x_2730:
[----:B------:R-:W-:Y:S05]  /*24d0*/  BSYNC.RECONVERGENT B0 ;  /* 0x0000000000007941 */ /* 0x000fea0003800200 */
.L_x_2729:
[----:B------:R-:W-:Y:S04]  /*24e0*/  BSSY.RECONVERGENT B0, `(.L_x_2731) ;  /* 0x0000033000007945 */ /* 0x000fe80003800200 */
[----:B------:R-:W-:Y:S05]  /*24f0*/  @P0 BRA `(.L_x_2732) ;  /* 0x0000000000c40947 */ /* 0x000fea0003800000 */
[----:B------:R-:W-:Y:S02]  /*2500*/  LOP3.LUT R8, R8, 0xffff, RZ, 0xc0, !PT ;  /* 0x0000ffff08087812 */ /* 0x000fe400078ec0ff */
[----:B------:R-:W-:Y:S02]  /*2510*/  LOP3.LUT R9, R9, 0xffff, RZ, 0xc0, !PT ;  /* 0x0000ffff09097812 */ /* 0x000fe400078ec0ff */
[----:B------:R-:W-:Y:S01]  /*2520*/  PRMT R4, R8, 0x8880, RZ ;  /* 0x0000888008047816 */ /* 0x000fe200000000ff */
[----:B------:R-:W-:Y:S01]  /*2530*/  IMAD.IADD R8, R36, 0x1, R13 ;  /* 0x0000000124087824 */ /* 0x000fe200078e020d */
[----:B------:R-:W-:Y:S02]  /*2540*/  PRMT R5, R9, 0x8880, RZ ;  /* 0x0000888009057816 */ /* 0x000fe400000000ff */
[----:B------:R-:W-:Y:S02]  /*2550*/  SHF.R.S32.HI R6, RZ, 0x1f, R4 ;  /* 0x0000001fff067819 */ /* 0x000fe40000011404 */
[----:B------:R-:W-:-:S02]  /*2560*/  ISETP.GE.U32.AND P0, PT, R8, R30, PT ;  /* 0x0000001e0800720c */ /* 0x000fc40003f06070 */
[----:B------:R-:W-:Y:S02]  /*2570*/  SHF.R.S32.HI R7, RZ, 0x1f, R5 ;  /* 0x0000001fff077819 */ /* 0x000fe40000011405 */
[----:B------:R-:W-:Y:S02]  /*2580*/  LOP3.LUT R33, R33, R4, RZ, 0x3c, !PT ;  /* 0x0000000421217212 */ /* 0x000fe400078e3cff */
[----:B------:R-:W-:Y:S02]  /*2590*/  LOP3.LUT R34, R34, R5, RZ, 0x3c, !PT ;  /* 0x0000000522227212 */ /* 0x000fe400078e3cff */
[----:B------:R-:W-:Y:S02]  /*25a0*/  LOP3.LUT R31, R31, R6, RZ, 0x3c, !PT ;  /* 0x000000061f1f7212 */ /* 0x000fe400078e3cff */
[----:B------:R-:W-:-:S03]  /*25b0*/  LOP3.LUT R32, R32, R7, RZ, 0x3c, !PT ;  /* 0x0000000720207212 */ /* 0x000fc600078e3cff */
[----:B------:R-:W-:Y:S05]  /*25c0*/  @P0 BRA `(.L_x_2732) ;  /* 0x0000000000900947 */ /* 0x000fea0003800000 */
[----:B------:R-:W-:Y:S01]  /*25d0*/  IMAD.IADD R8, R8, 0x1, R13 ;  /* 0x0000000108087824 */ /* 0x000fe200078e020d */
[----:B------:R-:W-:Y:S02]  /*25e0*/  LOP3.LUT R10, R10, 0xffff, RZ, 0xc0, !PT ;  /* 0x0000ffff0a0a7812 */ /* 0x000fe400078ec0ff */
[----:B------:R-:W-:Y:S02]  /*25f0*/  LOP3.LUT R35, R35, 0xffff, RZ, 0xc0, !PT ;  /* 0x0000ffff23237812 */ /* 0x000fe400078ec0ff */
[----:B------:R-:W-:Y:S02]  /*2600*/  ISETP.GE.U32.AND P0, PT, R8, R30, PT ;  /* 0x0000001e0800720c */ /* 0x000fe40003f06070 */
[----:B------:R-:W-:Y:S02]  /*2610*/  PRMT R4, R10, 0x8880, RZ ;  /* 0x000088800a047816 */ /* 0x000fe400000000ff */
[----:B------:R-:W-:Y:S02]  /*2620*/  PRMT R5, R35, 0x8880, RZ ;  /* 0x0000888023057816 */ /* 0x000fe400000000ff */
[----:B------:R-:W-:-:S02]  /*2630*/  SHF.R.S32.HI R6, RZ, 0x1f, R4 ;  /* 0x0000001fff067819 */ /* 0x000fc40000011404 */
[----:B------:R-:W-:Y:S02]  /*2640*/  SHF.R.S32.HI R7, RZ, 0x1f, R5 ;  /* 0x0000001fff077819 */ /* 0x000fe40000011405 */
[----:B------:R-:W-:Y:S02]  /*2650*/  LOP3.LUT R21, R21, R4, RZ, 0x3c, !PT ;  /* 0x0000000415157212 */ /* 0x000fe400078e3cff */
[----:B------:R-:W-:Y:S02]  /*2660*/  LOP3.LUT R22, R22, R5, RZ, 0x3c, !PT ;  /* 0x0000000516167212 */ /* 0x000fe400078e3cff */
[----:B------:R-:W-:Y:S02]  /*2670*/  LOP3.LUT R29, R29, R6, RZ, 0x3c, !PT ;  /* 0x000000061d1d7212 */ /* 0x000fe400078e3cff */
[----:B------:R-:W-:Y:S01]  /*2680*/  LOP3.LUT R28, R28, R7, RZ, 0x3c, !PT ;  /* 0x000000071c1c7212 */ /* 0x000fe200078e3cff */
[----:B------:R-:W-:Y:S06]  /*2690*/  @P0 BRA `(.L_x_2732) ;  /* 0x00000000005c0947 */ /* 0x000fec0003800000 */
[----:B------:R-:W-:Y:S02]  /*26a0*/  IADD3 R13, PT, PT, R8, R13, RZ ;  /* 0x0000000d080d7210 */ /* 0x000fe40007ffe0ff */
[----:B------:R-:W-:Y:S02]  /*26b0*/  LOP3.LUT R38, R38, 0xffff, RZ, 0xc0, !PT ;  /* 0x0000ffff26267812 */ /* 0x000fe400078ec0ff */
[----:B------:R-:W-:Y:S02]  /*26c0*/  ISETP.GE.U32.AND P0, PT, R13, R30, PT ;  /* 0x0000001e0d00720c */ /* 0x000fe40003f06070 */
[----:B------:R-:W-:Y:S02]  /*26d0*/  LOP3.LUT R39, R39, 0xffff, RZ, 0xc0, !PT ;  /* 0x0000ffff27277812 */ /* 0x000fe400078ec0ff */
[----:B------:R-:W-:Y:S02]  /*26e0*/  PRMT R5, R38, 0x8880, RZ ;  /* 0x0000888026057816 */ /* 0x000fe400000000ff */
[----:B------:R-:W-:-:S02]  /*26f0*/  PRMT R4, R39, 0x8880, RZ ;  /* 0x0000888027047816 */ /* 0x000fc400000000ff */
[----:B------:R-:W-:Y:S02]  /*2700*/  SHF.R.S32.HI R7, RZ, 0x1f, R5 ;  /* 0x0000001fff077819 */ /* 0x000fe40000011405 */
[----:B------:R-:W-:Y:S02]  /*2710*/  SHF.R.S32.HI R6, RZ, 0x1f, R4 ;  /* 0x0000001fff067819 */ /* 0x000fe40000011404 */
[----:B------:R-:W-:Y:S02]  /*2720*/  LOP3.LUT R20, R20, R5, RZ, 0x3c, !PT ;  /* 0x0000000514147212 */ /* 0x000fe400078e3cff */
[----:B------:R-:W-:Y:S02]  /*2730*/  LOP3.LUT R15, R15, R4, RZ, 0x3c, !PT ;  /* 0x000000040f0f7212 */ /* 0x000fe400078e3cff */
[----:B------:R-:W-:Y:S02]  /*2740*/  LOP3.LUT R26, R26, R7, RZ, 0x3c, !PT ;  /* 0x000000071a1a7212 */ /* 0x000fe400078e3cff */
[----:B------:R-:W-:Y:S01]  /*2750*/  LOP3.LUT R23, R23, R6, RZ, 0x3c, !PT ;  /* 0x0000000617177212 */ /* 0x000fe200078e3cff */
[----:B------:R-:W-:Y:S06]  /*2760*/  @P0 BRA `(.L_x_2732) ;  /* 0x0000000000280947 */ /* 0x000fec0003800000 */
[----:B------:R-:W-:Y:S02]  /*2770*/  LOP3.LUT R11, R11, 0xffff, RZ, 0xc0, !PT ;  /* 0x0000ffff0b0b7812 */ /* 0x000fe400078ec0ff */
[----:B------:R-:W-:Y:S02]  /*2780*/  LOP3.LUT R37, R37, 0xffff, RZ, 0xc0, !PT ;  /* 0x0000ffff25257812 */ /* 0x000fe400078ec0ff */
[----:B------:R-:W-:Y:S02]  /*2790*/  PRMT R5, R11, 0x8880, RZ ;  /* 0x000088800b057816 */ /* 0x000fe400000000ff */
[----:B------:R-:W-:Y:S02]  /*27a0*/  PRMT R4, R37, 0x8880, RZ ;  /* 0x0000888025047816 */ /* 0x000fe400000000ff */
[----:B------:R-:W-:Y:S02]  /*27b0*/  SHF.R.S32.HI R7, RZ, 0x1f, R5 ;  /* 0x0000001fff077819 */ /* 0x000fe40000011405 */
[----:B------:R-:W-:-:S02]  /*27c0*/  SHF.R.S32.HI R9, RZ, 0x1f, R4 ;  /* 0x0000001fff097819 */ /* 0x000fc40000011404 */
[----:B------:R-:W-:Y:S02]  /*27d0*/  LOP3.LUT R14, R14, R5, RZ, 0x3c, !PT ;  /* 0x000000050e0e7212 */ /* 0x000fe400078e3cff */
[----:B------:R-:W-:Y:S02]  /*27e0*/  LOP3.LUT R3, R3, R4, RZ, 0x3c, !PT ;  /* 0x0000000403037212 */ /* 0x000fe400078e3cff */
[----:B------:R-:W-:Y:S02]  /*27f0*/  LOP3.LUT R12, R12, R7, RZ, 0x3c, !PT ;  /* 0x000000070c0c7212 */ /* 0x000fe400078e3cff */
[----:B------:R-:W-:-:S07]  /*2800*/  LOP3.LUT R0, R0, R9, RZ, 0x3c, !PT ;  /* 0x0000000900007212 */ /* 0x000fce00078e3cff */
.L_x_2732:
[----:B------:R-:W-:Y:S05]  /*2810*/  BSYNC.RECONVERGENT B0 ;  /* 0x0000000000007941 */ /* 0x000fea0003800200 */
.L_x_2731:
        /* <DEDUP_REMOVED lines=9> */
.L_x_2724:
        /* <DEDUP_REMOVED lines=36> */
.L_x_2737:
[C---:B------:R-:W-:Y:S01]  /*2af0*/  IMAD R4, R36.reuse, R35, RZ ;  /* 0x0000002324047224 */ /* 0x040fe200078e02ff */
[----:B------:R-:W-:-:S04]  /*2b00*/  IADD3 R36, PT, PT, R36, R13, RZ ;  /* 0x0000000d24247210 */ /* 0x000fc80007ffe0ff */
[----:B------:R-:W-:Y:S01]  /*2b10*/  LOP3.LUT R5, R4, 0xfffffffe, RZ, 0xc0, !PT ;  /* 0xfffffffe04057812 */ /* 0x000fe200078ec0ff */
[CC--:B------:R-:W-:Y:S02]  /*2b20*/  IMAD R6, R36.reuse, R35.reuse, RZ ;  /* 0x0000002324067224 */ /* 0x0c0fe400078e02ff */
[----:B------:R-:W-:Y:S01]  /*2b30*/  IMAD.IADD R36, R36, 0x1, R13 ;  /* 0x0000000124247824 */ /* 0x000fe200078e020d */
[-C--:B------:R-:W-:Y:S02]  /*2b40*/  IADD3 R4, P0, PT, R5, R24.reuse, RZ ;  /* 0x0000001805047210 */ /* 0x080fe40007f1e0ff */
[----:B------:R-:W-:Y:S01]  /*2b50*/  LOP3.LUT R7, R6, 0xfffffffe, RZ, 0xc0, !PT ;  /* 0xfffffffe06077812 */ /* 0x000fe200078ec0ff */
[C---:B------:R-:W-:Y:S02]  /*2b60*/  IMAD R8, R36.reuse, R35, RZ ;  /* 0x0000002324087224 */ /* 0x040fe400078e02ff */
[----:B------:R-:W-:Y:S01]  /*2b70*/  IMAD.X R5, RZ, RZ, R27, P0 ;  /* 0x000000ffff057224 */ /* 0x000fe200000e061b */
[----:B------:R-:W-:Y:S01]  /*2b80*/  IADD3 R6, P0, PT, R7, R24, RZ ;  /* 0x0000001807067210 */ /* 0x000fe20007f1e0ff */
[----:B------:R-:W-:Y:S01]  /*2b90*/  IMAD.IADD R36, R36, 0x1, R13 ;  /* 0x0000000124247824 */ /* 0x000fe200078e020d */
[----:B------:R-:W-:-:S02]  /*2ba0*/  LOP3.LUT R9, R8, 0xfffffffe, RZ, 0xc0, !PT ;  /* 0xfffffffe08097812 */ /* 0x000fc400078ec0ff */
[----:B------:R-:W2:Y:S01]  /*2bb0*/  LDG.E.U16 R4, desc[UR36][R4.64] ;  /* 0x0000002404047981 */ /* 0x000ea2000c1e1500 */
[----:B------:R-:W-:Y:S01]  /*2bc0*/  IADD3.X R7, PT, PT, RZ, R27, RZ, P0, !PT ;  /* 0x0000001bff077210 */ /* 0x000fe200007fe4ff */
[----:B------:R-:W-:Y:S01]  /*2bd0*/  IMAD R10, R36, R35, RZ ;  /* 0x00000023240a7224 */ /* 0x000fe200078e02ff */
[----:B------:R-:W-:-:S03]  /*2be0*/  IADD3 R8, P0, PT, R9, R24, RZ ;  /* 0x0000001809087210 */ /* 0x000fc60007f1e0ff */
[----:B------:R1:W3:Y:S01]  /*2bf0*/  LDG.E.U16 R6, desc[UR36][R6.64] ;  /* 0x0000002406067981 */ /* 0x0002e2000c1e1500 */
[----:B------:R-:W-:Y:S01]  /*2c00*/  LOP3.LUT R11, R10, 0xfffffffe, RZ, 0xc0, !PT ;  /* 0xfffffffe0a0b7812 */ /* 0x000fe200078ec0ff */
[----:B------:R-:W-:-:S03]  /*2c10*/  IMAD.X R9, RZ, RZ, R27, P0 ;  /* 0x000000ffff097224 */ /* 0x000fc600000e061b */
[----:B------:R-:W-:Y:S02]  /*2c20*/  IADD3 R10, P0, PT, R11, R24, RZ ;  /* 0x000000180b0a7210 */ /* 0x000fe40007f1e0ff */
[----:B------:R4:W5:Y:S02]  /*2c30*/  LDG.E.U16 R8, desc[UR36][R8.64] ;  /* 0x0000002408087981 */ /* 0x000964000c1e1500 */
[----:B------:R-:W-:-:S05]  /*2c40*/  IADD3.X R11, PT, PT, RZ, R27, RZ, P0, !PT ;  /* 0x0000001bff0b7210 */ /* 0x000fca00007fe4ff */
[----:B------:R0:W5:Y:S01]  /*2c50*/  LDG.E.U16 R10, desc[UR36][R10.64] ;  /* 0x000000240a0a7981 */ /* 0x000162000c1e1500 */
[----:B------:R-:W-:-:S04]  /*2c60*/  IMAD.IADD R36, R36, 0x1, R13 ;  /* 0x0000000124247824 */ /* 0x000fc800078e020d */
[----:B-1----:R-:W-:-:S05]  /*2c70*/  IMAD R7, R13, 0x3, R36 ;  /* 0x000000030d077824 */ /* 0x002fca00078e0224 */
[----:B------:R-:W-:Y:S02]  /*2c80*/  ISETP.GE.U32.AND P0, PT, R7, R30, PT ;  /* 0x0000001e0700720c */ /* 0x000fe40003f06070 */
[C---:B--2---:R-:W-:Y:S02]  /*2c90*/  PRMT R5, R4.reuse, 0x7770, RZ ;  /* 0x0000777004057816 */ /* 0x044fe400000000ff */
[----:B------:R-:W-:Y:S02]  /*2ca0*/  PRMT R4, R4, 0x7771, RZ ;  /* 0x0000777104047816 */ /* 0x000fe400000000ff */
[----:B----4-:R-:W-:Y:S02]  /*2cb0*/  PRMT R9, R5, 0x8880, RZ ;  /* 0x0000888005097816 */ /* 0x010fe400000000ff */
[----:B---3--:R-:W-:Y:S02]  /*2cc0*/  PRMT R7, R6, 0x7770, RZ ;  /* 0x0000777006077816 */ /* 0x008fe400000000ff */
[----:B------:R-:W-:-:S02]  /*2cd0*/  PRMT R38, R4, 0x8880, RZ ;  /* 0x0000888004267816 */ /* 0x000fc400000000ff */
[----:B------:R-:W-:Y:S02]  /*2ce0*/  LOP3.LUT R26, R26, R9, RZ, 0x3c, !PT ;  /* 0x000000091a1a7212 */ /* 0x000fe400078e3cff */
[----:B------:R-:W-:Y:S02]  /*2cf0*/  PRMT R6, R6, 0x7771, RZ ;  /* 0x0000777106067816 */ /* 0x000fe400000000ff */
[----:B------:R-:W-:Y:S02]  /*2d00*/  SHF.R.S32.HI R9, RZ, 0x1f, R9 ;  /* 0x0000001fff097819 */ /* 0x000fe40000011409 */
[----:B------:R-:W-:Y:S02]  /*2d10*/  PRMT R40, R7, 0x8880, RZ ;  /* 0x0000888007287816 */ /* 0x000fe400000000ff */
[----:B------:R-:W-:Y:S02]  /*2d20*/  LOP3.LUT R23, R23, R38, RZ, 0x3c, !PT ;  /* 0x0000002617177212 */ /* 0x000fe400078e3cff */
[----:B------:R-:W-:-:S02]  /*2d30*/  SHF.R.S32.HI R38, RZ, 0x1f, R38 ;  /* 0x0000001fff267819 */ /* 0x000fc40000011426 */
[----:B0-----:R-:W-:Y:S02]  /*2d40*/  PRMT R11, R6, 0x8880, RZ ;  /* 0x00008880060b7816 */ /* 0x001fe400000000ff */
[----:B------:R-:W-:Y:S02]  /*2d50*/  LOP3.LUT R34, R34, R9, RZ, 0x3c, !PT ;  /* 0x0000000922227212 */ /* 0x000fe400078e3cff */
[----:B------:R-:W-:Y:S02]  /*2d60*/  LOP3.LUT R21, R21, R40, RZ, 0x3c, !PT ;  /* 0x0000002815157212 */ /* 0x000fe400078e3cff */
[----:B------:R-:W-:Y:S02]  /*2d70*/  SHF.R.S32.HI R9, RZ, 0x1f, R40 ;  /* 0x0000001fff097819 */ /* 0x000fe40000011428 */
[----:B-----5:R-:W-:Y:S02]  /*2d80*/  PRMT R40, R8, 0x7771, RZ ;  /* 0x0000777108287816 */ /* 0x020fe400000000ff */
[----:B------:R-:W-:-:S02]  /*2d90*/  LOP3.LUT R33, R33, R38, RZ, 0x3c, !PT ;  /* 0x0000002621217212 */ /* 0x000fc400078e3cff */
[----:B------:R-:W-:Y:S02]  /*2da0*/  SHF.R.S32.HI R38, RZ, 0x1f, R11 ;  /* 0x0000001fff267819 */ /* 0x000fe4000001140b */
[----:B------:R-:W-:Y:S02]  /*2db0*/  PRMT R39, R8, 0x7770, RZ ;  /* 0x0000777008277816 */ /* 0x000fe400000000ff */
[----:B------:R-:W-:Y:S02]  /*2dc0*/  PRMT R8, R40, 0x8880, RZ ;  /* 0x0000888028087816 */ /* 0x000fe400000000ff */
[----:B------:R-:W-:Y:S02]  /*2dd0*/  LOP3.LUT R31, R31, R38, RZ, 0x3c, !PT ;  /* 0x000000261f1f7212 */ /* 0x000fe400078e3cff */
[----:B------:R-:W-:Y:S02]  /*2de0*/  PRMT R38, R10, 0x7771, RZ ;  /* 0x000077710a267816 */ /* 0x000fe400000000ff */
[----:B------:R-:W-:-:S02]  /*2df0*/  LOP3.LUT R32, R32, R9, RZ, 0x3c, !PT ;  /* 0x0000000920207212 */ /* 0x000fc400078e3cff */
[----:B------:R-:W-:Y:S01]  /*2e00*/  PRMT R37, R10, 0x7770, RZ ;  /* 0x000077700a257816 */ /* 0x000fe200000000ff */
[----:B------:R-:W-:Y:S01]  /*2e10*/  IMAD.MOV.U32 R10, RZ, RZ, R8 ;  /* 0x000000ffff0a7224 */ /* 0x000fe200078e0008 */
[----:B------:R-:W-:Y:S02]  /*2e20*/  PRMT R9, R39, 0x8880, RZ ;  /* 0x0000888027097816 */ /* 0x000fe400000000ff */
[----:B------:R-:W-:Y:S02]  /*2e30*/  PRMT R41, R38, 0x8880, RZ ;  /* 0x0000888026297816 */ /* 0x000fe400000000ff */
[----:B------:R-:W-:Y:S02]  /*2e40*/  LOP3.LUT R20, R20, R9, RZ, 0x3c, !PT ;  /* 0x0000000914147212 */ /* 0x000fe400078e3cff */
[----:B------:R-:W-:Y:S02]  /*2e50*/  SHF.R.S32.HI R8, RZ, 0x1f, R9 ;  /* 0x0000001fff087819 */ /* 0x000fe40000011409 */
[----:B------:R-:W-:-:S02]  /*2e60*/  LOP3.LUT R22, R22, R11, RZ, 0x3c, !PT ;  /* 0x0000000b16167212 */ /* 0x000fc400078e3cff */
[----:B------:R-:W-:Y:S02]  /*2e70*/  LOP3.LUT R15, R15, R10, RZ, 0x3c, !PT ;  /* 0x0000000a0f0f7212 */ /* 0x000fe400078e3cff */
[----:B------:R-:W-:Y:S02]  /*2e80*/  SHF.R.S32.HI R9, RZ, 0x1f, R10 ;  /* 0x0000001fff097819 */ /* 0x000fe4000001140a */
[----:B------:R-:W-:Y:S02]  /*2e90*/  PRMT R11, R37, 0x8880, RZ ;  /* 0x00008880250b7816 */ /* 0x000fe400000000ff */
[----:B------:R-:W-:Y:S02]  /*2ea0*/  MOV R10, R41 ;  /* 0x00000029000a7202 */ /* 0x000fe40000000f00 */
        /* <DEDUP_REMOVED lines=8> */
[----:B------:R-:W-:Y:S06]  /*2f30*/  @!P0 BRA `(.L_x_2737) ;  /* 0xfffffff800ec8947 */ /* 0x000fec000383ffff */
[----:B------:R-:W-:Y:S05]  /*2f40*/  BSYNC.RECONVERGENT B1 ;  /* 0x0000000000017941 */ /* 0x000fea0003800200 */
.L_x_2736:
[----:B------:R-:W-:Y:S02]  /*2f50*/  PRMT R8, R5, 0x7610, R8 ;  /* 0x0000761005087816 */ /* 0x000fe40000000008 */
[----:B------:R-:W-:Y:S02]  /*2f60*/  PRMT R9, R4, 0x7610, R9 ;  /* 0x0000761004097816 */ /* 0x000fe40000000009 */
[----:B------:R-:W-:Y:S02]  /*2f70*/  PRMT R10, R7, 0x7610, R10 ;  /* 0x00007610070a7816 */ /* 0x000fe4000000000a */
[----:B------:R-:W-:-:S07]  /*2f80*/  PRMT R11, R6, 0x7610, R11 ;  /* 0x00007610060b7816 */ /* 0x000fce000000000b */
.L_x_2735:
[----:B------:R-:W-:Y:S05]  /*2f90*/  BSYNC.RECONVERGENT B0 ;  /* 0x0000000000007941 */ /* 0x000fea0003800200 */
.L_x_2734:
        /* <DEDUP_REMOVED lines=11> */
[----:B------:R-:W-:-:S09]  /*3050*/  PRMT R9, R4, 0x7771, RZ ;  /* 0x0000777104097816 */ /* 0x000fd200000000ff */
[----:B------:R-:W-:Y:S05]  /*3060*/  @P1 BRA `(.L_x_2739) ;  /* 0x0000000000701947 */ /* 0x000fea0003800000 */
        /* <DEDUP_REMOVED lines=26> */
[----:B------:R-:W-:Y:S02]  /*3210*/  @!P1 PRMT R37, R24, 0x7610, R37 ;  /* 0x0000761018259816 */ /* 0x000fe40000000025 */
[----:B------:R-:W-:-:S07]  /*3220*/  @!P1 PRMT R38, R27, 0x7610, R38 ;  /* 0x000076101b269816 */ /* 0x000fce0000000026 */
.L_x_2739:
[----:B------:R-:W-:Y:S05]  /*3230*/  BSYNC.RECONVERGENT B0 ;  /* 0x0000000000007941 */ /* 0x000fea0003800200 */
.L_x_2738:
        /* <DEDUP_REMOVED lines=51> */
.L_x_2741:
[----:B------:R-:W-:Y:S05]  /*3570*/  BSYNC.RECONVERGENT B0 ;  /* 0x0000000000007941 */ /* 0x000fea0003800200 */
.L_x_2740:
        /* <DEDUP_REMOVED lines=9> */
.L_x_2733:
        /* <DEDUP_REMOVED lines=8> */
[----:B------:R-:W-:Y:S01]  /*3690*/  MOV R15, R10 ;  /* 0x0000000a000f7202 */ /* 0x000fe20000000f00 */
[--C-:B------:R-:W-:Y:S01]  /*36a0*/  IMAD.MOV.U32 R24, RZ, RZ, R10.reuse ;  /* 0x000000ffff187224 */ /* 0x100fe200078e000a */
[----:B------:R-:W-:Y:S01]  /*36b0*/  ISETP.GE.U32.AND P0, PT, R3, R30, PT ;  /* 0x0000001e0300720c */ /* 0x000fe20003f06070 */
[--C-:B------:R-:W-:Y:S01]  /*36c0*/  IMAD.MOV.U32 R14, RZ, RZ, R10.reuse ;  /* 0x000000ffff0e7224 */ /* 0x100fe200078e000a */
[----:B------:R-:W-:Y:S01]  /*36d0*/  MOV R13, R10 ;  /* 0x0000000a000d7202 */ /* 0x000fe20000000f00 */
        /* <DEDUP_REMOVED lines=10> */
[----:B------:R-:W-:-:S13]  /*3780*/  ISETP.NE.AND P0, PT, R20, RZ, PT ;  /* 0x000000ff1400720c */ /* 0x000fda0003f05270 */
[----:B------:R-:W2:Y:S01]  /*3790*/  @!P0 LDG.E.U16 R35, desc[UR36][R22.64] ;  /* 0x0000002416238981 */ /* 0x000ea2000c1e1500 */
[----:B------:R-:W-:Y:S01]  /*37a0*/  IADD3 R0, PT, PT, R20, -0x1, RZ ;  /* 0xffffffff14007810 */ /* 0x000fe20007ffe0ff */
[--C-:B------:R-:W-:Y:S01]  /*37b0*/  IMAD.MOV.U32 R28, RZ, RZ, R10.reuse ;  /* 0x000000ffff1c7224 */ /* 0x100fe200078e000a */
[-C--:B------:R-:W-:Y:S01]  /*37c0*/  MOV R15, R10.reuse ;  /* 0x0000000a000f7202 */ /* 0x080fe20000000f00 */
[--C-:B------:R-:W-:Y:S01]  /*37d0*/  IMAD.MOV.U32 R24, RZ, RZ, R10.reuse ;  /* 0x000000ffff187224 */ /* 0x100fe200078e000a */
[----:B------:R-:W-:Y:S01]  /*37e0*/  VIMNMX.U32 R31, PT, PT, R0, 0x18, PT ;  /* 0x00000018001f7848 */ /* 0x000fe20003fe0000 */
[--C-:B------:R-:W-:Y:S01]  /*37f0*/  IMAD.MOV.U32 R14, RZ, RZ, R10.reuse ;  /* 0x000000ffff0e7224 */ /* 0x100fe200078e000a */
[----:B------:R-:W-:Y:S01]  /*3800*/  MOV R13, R10 ;  /* 0x0000000a000d7202 */ /* 0x000fe20000000f00 */
[--C-:B------:R-:W-:Y:S01]  /*3810*/  IMAD.MOV.U32 R12, RZ, RZ, R10.reuse ;  /* 0x000000ffff0c7224 */ /* 0x100fe200078e000a */
[-C--:B------:R-:W-:Y:S01]  /*3820*/  MOV R8, R4.reuse ;  /* 0x0000000400087202 */ /* 0x080fe20000000f00 */
[----:B------:R-:W-:Y:S01]  /*3830*/  IMAD.MOV.U32 R11, RZ, RZ, R10 ;  /* 0x000000ffff0b7224 */ /* 0x000fe200078e000a */
[----:B------:R-:W-:Y:S01]  /*3840*/  MOV R5, R4 ;  /* 0x0000000400057202 */ /* 0x000fe20000000f00 */
[--C-:B------:R-:W-:Y:S01]  /*3850*/  IMAD.MOV.U32 R9, RZ, RZ, R4.reuse ;  /* 0x000000ffff097224 */ /* 0x100fe200078e0004 */
[----:B------:R-:W-:Y:S01]  /*3860*/  IADD3 R31, PT, PT, R31, 0x1, RZ ;  /* 0x000000011f1f7810 */ /* 0x000fe20007ffe0ff */
[----:B------:R-:W-:-:S02]  /*3870*/  IMAD.MOV.U32 R7, RZ, RZ, R4 ;  /* 0x000000ffff077224 */ /* 0x000fc400078e0004 */
[--C-:B------:R-:W-:Y:S02]  /*3880*/  IMAD.MOV.U32 R6, RZ, RZ, R4.reuse ;  /* 0x000000ffff067224 */ /* 0x100fe400078e0004 */
[--C-:B------:R-:W-:Y:S02]  /*3890*/  IMAD.MOV.U32 R3, RZ, RZ, R4.reuse ;  /* 0x000000ffff037224 */ /* 0x100fe400078e0004 */
[----:B------:R-:W-:Y:S01]  /*38a0*/  IMAD.MOV.U32 R0, RZ, RZ, R4 ;  /* 0x000000ffff007224 */ /* 0x000fe200078e0004 */
[C---:B--2---:R-:W-:Y:S02]  /*38b0*/  @!P0 PRMT R33, R35.reuse, 0x7770, RZ ;  /* 0x0000777023218816 */ /* 0x044fe400000000ff */
[----:B------:R-:W-:-:S07]  /*38c0*/  @!P0 PRMT R35, R35, 0x7771, RZ ;  /* 0x0000777123238816 */ /* 0x000fce00000000ff */
.L_x_2749:
[----:B------:R-:W1:Y:S01]  /*38d0*/  LDCU UR4, c[0x0][0x39c] ;  /* 0x00007380ff0477ac */ /* 0x000e620008000800 */
[----:B------:R-:W-:Y:S02]  /*38e0*/  @!P0 PRMT R42, R33, 0x7610, R42 ;  /* 0x00007610212a8816 */ /* 0x000fe4000000002a */
[C---:B------:R-:W-:Y:S02]  /*38f0*/  @!P0 PRMT R41, R35.reuse, 0x7610, R41 ;  /* 0x0000761023298816 */ /* 0x040fe40000000029 */
[----:B------:R-:W-:Y:S02]  /*3900*/  @!P0 PRMT R43, R35, 0x7610, R43 ;  /* 0x00007610232b8816 */ /* 0x000fe4000000002b */
[----:B------:R-:W-:Y:S02]  /*3910*/  @!P0 PRMT R36, R33, 0x7610, R36 ;  /* 0x0000761021248816 */ /* 0x000fe40000000024 */
[----:B------:R-:W-:Y:S02]  /*3920*/  @!P0 PRMT R40, R35, 0x7610, R40 ;  /* 0x0000761023288816 */ /* 0x000fe40000000028 */
[----:B------:R-:W-:-:S02]  /*3930*/  @!P0 PRMT R39, R33, 0x7610, R39 ;  /* 0x0000761021278816 */ /* 0x000fc40000000027 */
[----:B------:R-:W-:Y:S02]  /*3940*/  @!P0 PRMT R38, R35, 0x7610, R38 ;  /* 0x0000761023268816 */ /* 0x000fe40000000026 */
[----:B------:R-:W-:Y:S01]  /*3950*/  @!P0 PRMT R37, R33, 0x7610, R37 ;  /* 0x0000761021258816 */ /* 0x000fe20000000025 */
[----:B0-----:R-:W-:Y:S06]  /*3960*/  @!P0 BRA `(.L_x_2744) ;  /* 0x0000004000108947 */ /* 0x001fec0003800000 */
[----:B------:R-:W2:Y:S01]  /*3970*/  LDCU.128 UR20, c[0x0][0x3d0] ;  /* 0x00007a00ff1477ac */ /* 0x000ea20008000c00 */
[----:B------:R-:W-:Y:S02]  /*3980*/  IMAD.MOV.U32 R20, RZ, RZ, RZ ;  /* 0x000000ffff147224 */ /* 0x000fe400078e00ff */
        /* <DEDUP_REMOVED lines=288> */
[----:B------:R-:W-:Y:S02]  /*4b90*/  IMAD R37, R26, UR52, R37 ;  /* 0x000000341a257c24 */ /* 0x000fe4000f8e0225 */
[----:B------:R-:W-:Y:S02]  /*4ba0*/  @P1 IMAD.MOV R21, RZ, RZ, -R20 ;  /* 0x000000ffff151224 */ /* 0x000fe400078e0a14 */
[----:B------:R-:W-:Y:S02]  /*4bb0*/  IMAD R30, R37, UR31, R30 ;  /* 0x0000001f251e7c24 */ /* 0x000fe4000f8e021e */
[----:B0-----:R-:W-:-:S04]  /*4bc0*/  @P1 IMAD R27, R21, R32, R27 ;  /* 0x00000020151b1224 */ /* 0x001fc800078e021b */
[----:B---3--:R-:W-:-:S07]  /*4bd0*/  @P1 IMAD R30, R27, R36, R30 ;  /* 0x000000241b1e1224 */ /* 0x008fce00078e021e */
.L_x_2745:
        /* <DEDUP_REMOVED lines=243> */
.L_x_2746:
[----:B------:R-:W-:-:S04]  /*5b10*/  LOP3.LUT R21, R30, 0xfffffffe, RZ, 0xc0, !PT ;  /* 0xfffffffe1e157812 */ /* 0x000fc800078ec0ff */
[----:B------:R-:W-:-:S05]  /*5b20*/  IADD3 R20, P1, PT, R21, R22, RZ ;  /* 0x0000001615147210 */ /* 0x000fca0007f3e0ff */
[----:B------:R-:W-:-:S05]  /*5b30*/  IMAD.X R21, RZ, RZ, R23, P1 ;  /* 0x000000ffff157224 */ /* 0x000fca00008e0617 */
[----:B------:R1:W2:Y:S01]  /*5b40*/  LDG.E.U16 R20, desc[UR36][R20.64] ;  /* 0x0000002414147981 */ /* 0x0002a2000c1e1500 */
[----:B------:R-:W-:Y:S01]  /*5b50*/  IADD3 R43, PT, PT, R43, UR4, RZ ;  /* 0x000000042b2b7c10 */ /* 0x000fe2000fffe0ff */
        /* <DEDUP_REMOVED lines=237> */
.L_x_2747:
        /* <DEDUP_REMOVED lines=242> */
.L_x_2748:
[----:B------:R-:W-:-:S04]  /*7950*/  LOP3.LUT R21, R30, 0xfffffffe, RZ, 0xc0, !PT ;  /* 0xfffffffe1e157812 */ /* 0x000fc800078ec0ff */
[----:B------:R-:W-:-:S05]  /*7960*/  IADD3 R20, P1, PT, R21, R22, RZ ;  /* 0x0000001615147210 */ /* 0x000fca0007f3e0ff */
[----:B------:R-:W-:-:S05]  /*7970*/  IMAD.X R21, RZ, RZ, R23, P1 ;  /* 0x000000ffff157224 */ /* 0x000fca00008e0617 */
[----:B------:R-:W2:Y:S02]  /*7980*/  LDG.E.U16 R20, desc[UR36][R20.64] ;  /* 0x0000002414147981 */ /* 0x000ea4000c1e1500 */
[C---:B--2---:R-:W-:Y:S02]  /*7990*/  PRMT R42, R20.reuse, 0x7770, RZ ;  /* 0x00007770142a7816 */ /* 0x044fe400000000ff */
[----:B------:R-:W-:-:S07]  /*79a0*/  PRMT R41, R20, 0x7771, RZ ;  /* 0x0000777114297816 */ /* 0x000fce00000000ff */
.L_x_2744:
[----:B------:R-:W2:Y:S01]  /*79b0*/  LDCU UR5, c[0x0][0x394] ;  /* 0x00007280ff0577ac */ /* 0x000ea20008000800 */
[----:B-1----:R-:W-:Y:S02]  /*79c0*/  MOV R32, UR4 ;  /* 0x0000000400207c02 */ /* 0x002fe40008000f00 */
[----:B------:R-:W-:Y:S02]  /*79d0*/  LOP3.LUT R27, R37, 0xffff, RZ, 0xc0, !PT ;  /* 0x0000ffff251b7812 */ /* 0x000fe400078ec0ff */
[----:B------:R-:W-:Y:S01]  /*79e0*/  LOP3.LUT R26, R38, 0xffff, RZ, 0xc0, !PT ;  /* 0x0000ffff261a7812 */ /* 0x000fe200078ec0ff */
[C---:B------:R-:W-:Y:S01]  /*79f0*/  IMAD R29, R32.reuse, 0x4, R29 ;  /* 0x00000004201d7824 */ /* 0x040fe200078e021d */
[----:B------:R-:W-:Y:S02]  /*7a00*/  LOP3.LUT R20, R39, 0xffff, RZ, 0xc0, !PT ;  /* 0x0000ffff27147812 */ /* 0x000fe400078ec0ff */
[----:B------:R-:W-:Y:S01]  /*7a10*/  PRMT R27, R27, 0x8880, RZ ;  /* 0x000088801b1b7816 */ /* 0x000fe200000000ff */
[----:B------:R-:W-:Y:S01]  /*7a20*/  IMAD R21, R32, 0x3, R29 ;  /* 0x0000000320157824 */ /* 0x000fe200078e021d */
[----:B------:R-:W-:-:S02]  /*7a30*/  PRMT R26, R26, 0x8880, RZ ;  /* 0x000088801a1a7816 */ /* 0x000fc400000000ff */
[----:B------:R-:W-:Y:S02]  /*7a40*/  PRMT R20, R20, 0x8880, RZ ;  /* 0x0000888014147816 */ /* 0x000fe400000000ff */
[----:B------:R-:W-:Y:S02]  /*7a50*/  LOP3.LUT R10, R10, R27, RZ, 0x3c, !PT ;  /* 0x0000001b0a0a7212 */ /* 0x000fe400078e3cff */
[----:B------:R-:W-:Y:S02]  /*7a60*/  LOP3.LUT R11, R11, R26, RZ, 0x3c, !PT ;  /* 0x0000001a0b0b7212 */ /* 0x000fe400078e3cff */
[----:B--2---:R-:W-:Y:S02]  /*7a70*/  MOV R30, UR5 ;  /* 0x00000005001e7c02 */ /* 0x004fe40008000f00 */
[----:B------:R-:W-:Y:S02]  /*7a80*/  LOP3.LUT R13, R13, R20, RZ, 0x3c, !PT ;  /* 0x000000140d0d7212 */ /* 0x000fe400078e3cff */
[----:B------:R-:W-:-:S02]  /*7a90*/  ISETP.GE.U32.AND P1, PT, R21, R30, PT ;  /* 0x0000001e1500720c */ /* 0x000fc40003f26070 */
[----:B------:R-:W-:Y:S02]  /*7aa0*/  LOP3.LUT R21, R40, 0xffff, RZ, 0xc0, !PT ;  /* 0x0000ffff28157812 */ /* 0x000fe400078ec0ff */
[----:B------:R-:W-:Y:S02]  /*7ab0*/  SHF.R.S32.HI R27, RZ, 0x1f, R27 ;  /* 0x0000001fff1b7819 */ /* 0x000fe4000001141b */
[----:B------:R-:W-:Y:S02]  /*7ac0*/  PRMT R21, R21, 0x8880, RZ ;  /* 0x0000888015157816 */ /* 0x000fe400000000ff */
[----:B------:R-:W-:Y:S02]  /*7ad0*/  SHF.R.S32.HI R26, RZ, 0x1f, R26 ;  /* 0x0000001fff1a7819 */ /* 0x000fe4000001141a */
[----:B------:R-:W-:Y:S02]  /*7ae0*/  SHF.R.S32.HI R20, RZ, 0x1f, R20 ;  /* 0x0000001fff147819 */ /* 0x000fe40000011414 */
[----:B------:R-:W-:-:S02]  /*7af0*/  LOP3.LUT R12, R12, R21, RZ, 0x3c, !PT ;  /* 0x000000150c0c7212 */ /* 0x000fc400078e3cff */
[----:B------:R-:W-:Y:S02]  /*7b00*/  SHF.R.S32.HI R21, RZ, 0x1f, R21 ;  /* 0x0000001fff157819 */ /* 0x000fe40000011415 */
[----:B------:R-:W-:Y:S02]  /*7b10*/  LOP3.LUT R0, R0, R27, RZ, 0x3c, !PT ;  /* 0x0000001b00007212 */ /* 0x000fe400078e3cff */
[----:B------:R-:W-:Y:S02]  /*7b20*/  LOP3.LUT R3, R3, R26, RZ, 0x3c, !PT ;  /* 0x0000001a03037212 */ /* 0x000fe400078e3cff */
[----:B------:R-:W-:Y:S02]  /*7b30*/  LOP3.LUT R5, R5, R20, RZ, 0x3c, !PT ;  /* 0x0000001405057212 */ /* 0x000fe400078e3cff */
[----:B------:R-:W-:Y:S02]  /*7b40*/  LOP3.LUT R4, R4, R21, RZ, 0x3c, !PT ;  /* 0x0000001504047212 */ /* 0x000fe400078e3cff */
[----:B------:R-:W-:-:S02]  /*7b50*/  LOP3.LUT R27, R36, 0xffff, RZ, 0xc0, !PT ;  /* 0x0000ffff241b7812 */ /* 0x000fc400078ec0ff */
[----:B------:R-:W-:Y:S02]  /*7b60*/  LOP3.LUT R26, R43, 0xffff, RZ, 0xc0, !PT ;  /* 0x0000ffff2b1a7812 */ /* 0x000fe400078ec0ff */
[----:B------:R-:W-:Y:S02]  /*7b70*/  LOP3.LUT R20, R42, 0xffff, RZ, 0xc0, !PT ;  /* 0x0000ffff2a147812 */ /* 0x000fe400078ec0ff */
[----:B------:R-:W-:Y:S02]  /*7b80*/  LOP3.LUT R21, R41, 0xffff, RZ, 0xc0, !PT ;  /* 0x0000ffff29157812 */ /* 0x000fe400078ec0ff */
[----:B------:R-:W-:Y:S02]  /*7b90*/  PRMT R27, R27, 0x8880, RZ ;  /* 0x000088801b1b7816 */ /* 0x000fe400000000ff */
[----:B------:R-:W-:Y:S02]  /*7ba0*/  PRMT R26, R26, 0x8880, RZ ;  /* 0x000088801a1a7816 */ /* 0x000fe400000000ff */
[----:B------:R-:W-:-:S02]  /*7bb0*/  PRMT R20, R20, 0x8880, RZ ;  /* 0x0000888014147816 */ /* 0x000fc400000000ff */
        /* <DEDUP_REMOVED lines=14> */
.L_x_2743:
[----:B0-----:R-:W-:Y:S05]  /*7ca0*/  BSYNC.RECONVERGENT B0 ;  /* 0x0000000000007941 */ /* 0x001fea0003800200 */
.L_x_2742:
        /* <DEDUP_REMOVED lines=286> */
.L_x_2753:
[----:B------:R-:W-:Y:S02]  /*8e90*/  SHF.R.U32.HI R20, RZ, 0x1, R31 ;  /* 0x00000001ff147819 */ /* 0x000fe4000001161f */
[----:B------:R-:W-:-:S07]  /*8ea0*/  MOV R21, RZ ;  /* 0x000000ff00157202 */ /* 0x000fce0000000f00 */
.L_x_2752:
[----:B------:R-:W0:Y:S02]  /*8eb0*/  LDCU.64 UR4, c[0x0][0x760] ;  /* 0x0000ec00ff0477ac */ /* 0x000e240008000a00 */
[----:B0-----:R-:W-:-:S05]  /*8ec0*/  IADD3 R34, P1, PT, R34, UR4, RZ ;  /* 0x0000000422227c10 */ /* 0x001fca000ff3e0ff */
[----:B------:R-:W-:Y:S01]  /*8ed0*/  IMAD.X R33, RZ, RZ, UR5, P1 ;  /* 0x00000005ff217e24 */ /* 0x000fe200088e06ff */
[----:B------:R-:W-:-:S04]  /*8ee0*/  LEA R44, P1, R20, R34, 0x1 ;  /* 0x00000022142c7211 */ /* 0x000fc800078208ff */
[----:B------:R-:W-:-:S05]  /*8ef0*/  LEA.HI.X R45, R20, R33, R21, 0x1, P1 ;  /* 0x00000021142d7211 */ /* 0x000fca00008f0c15 */
[----:B------:R-:W2:Y:S01]  /*8f00*/  LDG.E.U16 R44, desc[UR36][R44.64] ;  /* 0x000000242c2c7981 */ /* 0x000ea2000c1e1500 */
[----:B------:R-:W-:-:S04]  /*8f10*/  IADD3 R23, PT, PT, R29, R32, RZ ;  /* 0x000000201d177210 */ /* 0x000fc80007ffe0ff */
[----:B------:R-:W-:Y:S02]  /*8f20*/  ISETP.GE.U32.AND P1, PT, R23, R30, PT ;  /* 0x0000001e1700720c */ /* 0x000fe40003f26070 */
[C---:B--2---:R-:W-:Y:S02]  /*8f30*/  PRMT R37, R44.reuse, 0x7770, RZ ;  /* 0x000077702c257816 */ /* 0x044fe400000000ff */
[----:B------:R-:W-:-:S09]  /*8f40*/  PRMT R38, R44, 0x7771, RZ ;  /* 0x000077712c267816 */ /* 0x000fd200000000ff */
        /* <DEDUP_REMOVED lines=276> */
.L_x_2755:
[----:B------:R-:W-:Y:S01]  /*a090*/  SHF.R.U32.HI R44, RZ, 0x1, R31 ;  /* 0x00000001ff2c7819 */ /* 0x000fe2000001161f */
[----:B------:R-:W-:-:S07]  /*a0a0*/  IMAD.MOV.U32 R45, RZ, RZ, RZ ;  /* 0x000000ffff2d7224 */ /* 0x000fce00078e00ff */
.L_x_2754:
        /* <DEDUP_REMOVED lines=283> */
.L_x_2757:
[----:B------:R-:W-:Y:S01]  /*b260*/  SHF.R.U32.HI R26, RZ, 0x1, R31 ;  /* 0x00000001ff1a7819 */ /* 0x000fe2000001161f */
[----:B------:R-:W-:-:S07]  /*b270*/  IMAD.MOV.U32 R27, RZ, RZ, RZ ;  /* 0x000000ffff1b7224 */ /* 0x000fce00078e00ff */
.L_x_2756:
        /* <DEDUP_REMOVED lines=283> */
.L_x_2759:
[----:B------:R-:W-:Y:S01]  /*c430*/  SHF.R.U32.HI R20, RZ, 0x1, R31 ;  /* 0x00000001ff147819 */ /* 0x000fe2000001161f */
[----:B------:R-:W-:-:S07]  /*c440*/  IMAD.MOV.U32 R21, RZ, RZ, RZ ;  /* 0x000000ffff157224 */ /* 0x000fce00078e00ff */
.L_x_2758:
[----:B------:R-:W-:-:S04]  /*c450*/  LEA R34, P0, R20, R34, 0x1 ;  /* 0x0000002214227211 */ /* 0x000fc800078008ff */
[----:B------:R-:W-:-:S05]  /*c460*/  LEA.HI.X R35, R20, R33, R21, 0x1, P0 ;  /* 0x0000002114237211 */ /* 0x000fca00000f0c15 */
[----:B------:R-:W2:Y:S02]  /*c470*/  LDG.E.U16 R34, desc[UR36][R34.64] ;  /* 0x0000002422227981 */ /* 0x000ea4000c1e1500 */
[C---:B--2---:R-:W-:Y:S02]  /*c480*/  PRMT R42, R34.reuse, 0x7770, RZ ;  /* 0x00007770222a7816 */ /* 0x044fe400000000ff */
[----:B------:R-:W-:-:S07]  /*c490*/  PRMT R41, R34, 0x7771, RZ ;  /* 0x0000777122297816 */ /* 0x000fce00000000ff */
.L_x_2751:
[----:B------:R-:W-:Y:S05]  /*c4a0*/  BSYNC.RECONVERGENT B0 ;  /* 0x0000000000007941 */ /* 0x000fea0003800200 */
.L_x_2750:
[----:B------:R-:W-:Y:S01]  /*c4b0*/  ISETP.GE.U32.AND P0, PT, R29, R30, PT ;  /* 0x0000001e1d00720c */ /* 0x000fe20003f06070 */
[----:B------:R-:W-:-:S12]  /*c4c0*/  BSSY.RECONVERGENT B0, `(.L_x_2760) ;  /* 0x0000033000007945 */ /* 0x000fd80003800200 */
        /* <DEDUP_REMOVED lines=50> */
.L_x_2761:
[----:B------:R-:W-:Y:S05]  /*c7f0*/  BSYNC.RECONVERGENT B0 ;  /* 0x0000000000007941 */ /* 0x000fea0003800200 */
.L_x_2760:
        /* <DEDUP_REMOVED lines=8> */
.L_x_2712:
[----:B------:R-:W-:Y:S05]  /*c880*/  BSYNC.RECONVERGENT B6 ;  /* 0x0000000000067941 */ /* 0x000fea0003800200 */
.L_x_2711:
        /* <DEDUP_REMOVED lines=19> */
.L_x_2765:
        /* <DEDUP_REMOVED lines=21> */
.L_x_2764:
[----:B------:R-:W-:Y:S05]  /*cb10*/  BSYNC.RECONVERGENT B0 ;  /* 0x0000000000007941 */ /* 0x000fea0003800200 */
.L_x_2763:
[----:B------:R-:W-:Y:S01]  /*cb20*/  MOV R0, R11 ;  /* 0x0000000b00007202 */ /* 0x000fe20000000f00 */
[----:B------:R-:W-:Y:S06]  /*cb30*/  @P1 BRA `(.L_x_2765) ;  /* 0xfffffffc00a01947 */ /* 0x000fec000383ffff */
.L_x_2762:
        /* <DEDUP_REMOVED lines=22> */
.L_x_2770:
        /* <DEDUP_REMOVED lines=20> */
.L_x_2769:
[----:B------:R-:W-:Y:S05]  /*cde0*/  BSYNC.RECONVERGENT B0 ;  /* 0x0000000000007941 */ /* 0x000fea0003800200 */
.L_x_2768:
[----:B-1----:R-:W-:Y:S01]  /*cdf0*/  MOV R4, R10 ;  /* 0x0000000a00047202 */ /* 0x002fe20000000f00 */
[----:B------:R-:W-:Y:S06]  /*ce00*/  @P1 BRA `(.L_x_2770) ;  /* 0xfffffffc00a41947 */ /* 0x000fec000383ffff */
.L_x_2767:
[----:B------:R-:W-:Y:S01]  /*ce10*/  ISETP.GE.U32.AND P0, PT, R0, 0x2, PT ;  /* 0x000000020000780c */ /* 0x000fe20003f06070 */
[----:B------:R-:W-:Y:S05]  /*ce20*/  WARPSYNC.ALL ;  /* 0x0000000000007948 */ /* 0x000fea0003800000 */
[----:B------:R-:W-:Y:S07]  /*ce30*/  BAR.SYNC.DEFER_BLOCKING 0x0 ;  /* 0x0000000000007b1d */ /* 0x000fee0000010000 */
[----:B------:R-:W-:Y:S05]  /*ce40*/  @!P0 BRA `(.L_x_2766) ;  /* 0x0000000000308947 */ /* 0x000fea0003800000 */
[----:B--2---:R-:W-:-:S07]  /*ce50*/  IMAD.MOV.U32 R3, RZ, RZ, 0x1 ;  /* 0x00000001ff037424 */ /* 0x004fce00078e00ff */
.L_x_2771:
        /* <DEDUP_REMOVED lines=11> */
.L_x_2766:
        /* <DEDUP_REMOVED lines=282> */
.L_x_2772:
        /* <DEDUP_REMOVED lines=276> */
.L_x_2773:
        /* <DEDUP_REMOVED lines=292> */
.L_x_2775:
        /* <DEDUP_REMOVED lines=276> */
.L_x_2776:
        /* <DEDUP_REMOVED lines=23> */
.L_x_2778:
[----:B------:R-:W-:Y:S05]  /*116e0*/  BSYNC.RECONVERGENT B0 ;  /* 0x0000000000007941 */ /* 0x000fea0003800200 */
.L_x_2777:
        /* <DEDUP_REMOVED lines=35> */
.L_x_2780:
[----:B------:R-:W-:Y:S05]  /*11920*/  BSYNC.RECONVERGENT B0 ;  /* 0x0000000000007941 */ /* 0x000fea0003800200 */
.L_x_2779:
        /* <DEDUP_REMOVED lines=38> */
.L_x_2785:
        /* <DEDUP_REMOVED lines=12> */
.L_x_2784:
[----:B------:R-:W-:Y:S05]  /*11c50*/  BRA `(.L_x_2783) ;  /* 0x0000000000647947 */ /* 0x000fea0003800000 */
.L_x_2782:
        /* <DEDUP_REMOVED lines=13> */
.L_x_2786:
        /* <DEDUP_REMOVED lines=12> */
.L_x_2783:
[----:B------:R-:W-:Y:S05]  /*11df0*/  BSYNC.RECONVERGENT B0 ;  /* 0x0000000000007941 */ /* 0x000fea0003800200 */
.L_x_2781:
        /* <DEDUP_REMOVED lines=14> */
.L_x_2790:
        /* <DEDUP_REMOVED lines=19> */
.L_x_2789:
[----:B------:R-:W-:Y:S05]  /*12010*/  BSYNC.RECONVERGENT B0 ;  /* 0x0000000000007941 */ /* 0x000fea0003800200 */
.L_x_2788:
[----:B------:R-:W-:-:S03]  /*12020*/  UISETP.GT.U32.AND UP0, UPT, UR4, 0x3, UPT ;  /* 0x000000030400788c */ /* 0x000fc6000bf04070 */
[----:B------:R-:W-:-:S06]  /*12030*/  UMOV UR4, UR7 ;  /* 0x0000000700047c82 */ /* 0x000fcc0008000000 */
[----:B------:R-:W-:Y:S05]  /*12040*/  BRA.U UP0, `(.L_x_2790) ;  /* 0xfffffffd00a47547 */ /* 0x000fea000b83ffff */
.L_x_2787:
        /* <DEDUP_REMOVED lines=13> */
.L_x_2795:
        /* <DEDUP_REMOVED lines=17> */
.L_x_2794:
[----:B------:R-:W-:Y:S05]  /*12230*/  BSYNC.RECONVERGENT B0 ;  /* 0x0000000000007941 */ /* 0x000fea0003800200 */
.L_x_2793:
[----:B------:R-:W-:Y:S01]  /*12240*/  MOV R0, R6 ;  /* 0x0000000600007202 */ /* 0x000fe20000000f00 */
[----:B------:R-:W-:Y:S06]  /*12250*/  @P2 BRA `(.L_x_2795) ;  /* 0xfffffffc00b02947 */ /* 0x000fec000383ffff */
.L_x_2792:
[----:B------:R-:W-:Y:S01]  /*12260*/  BAR.SYNC.DEFER_BLOCKING 0x0 ;  /* 0x0000000000007b1d */ /* 0x000fe20000010000 */
[----:B------:R-:W-:-:S09]  /*12270*/  UISETP.GE.U32.AND UP0, UPT, UR4, 0x2, UPT ;  /* 0x000000020400788c */ /* 0x000fd2000bf06070 */
[----:B------:R-:W-:Y:S05]  /*12280*/  BRA.U !UP0, `(.L_x_2791) ;  /* 0x0000000108307547 */ /* 0x000fea000b800000 */
[----:B------:R-:W-:-:S07]  /*12290*/  IMAD.MOV.U32 R0, RZ, RZ, 0x1 ;  /* 0x00000001ff007424 */ /* 0x000fce00078e00ff */
.L_x_2796:
        /* <DEDUP_REMOVED lines=11> */
.L_x_2791:
        /* <DEDUP_REMOVED lines=44> */
.L_x_2799:
        /* <DEDUP_REMOVED lines=19> */
.L_x_2800:
[----:B------:R-:W-:Y:S05]  /*12740*/  BRA `(.L_x_2801) ;  /* 0x0000000000047947 */ /* 0x000fea0003800000 */
.L_x_2798:
[----:B------:R2:W-:Y:S02]  /*12750*/  STG.E.64 desc[UR36][R10.64], R16 ;  /* 0x000000100a007986 */ /* 0x0005e4000c101b24 */
.L_x_2801:
[----:B------:R-:W3:Y:S02]  /*12760*/  LDCU.64 UR4, c[0x0][0x768] ;  /* 0x0000ed00ff0477ac */ /* 0x000ee40008000a00 */
[----:B---3--:R-:W-:-:S04]  /*12770*/  IADD3 R22, P0, PT, R22, UR4, RZ ;  /* 0x0000000416167c10 */ /* 0x008fc8000ff1e0ff */
[----:B------:R-:W-:-:S05]  /*12780*/  IADD3.X R23, PT, PT, RZ, UR5, RZ, P0, !PT ;  /* 0x00000005ff177c10 */ /* 0x000fca00087fe4ff */
[----:B------:R-:W-:Y:S01]  /*12790*/  STG.E.64 desc[UR36][R22.64], R18 ;  /* 0x0000001216007986 */ /* 0x000fe2000c101b24 */
[----:B------:R-:W-:Y:S05]  /*127a0*/  EXIT ;  /* 0x000000000000794d */ /* 0x000fea0003800000 */
.L_x_2797:
        /* <DEDUP_REMOVED lines=11> */
.L_x_2802:
        /* <DEDUP_REMOVED lines=22> */
.L_x_2805:
        /* <DEDUP_REMOVED lines=19> */
.L_x_2806:
[----:B------:R-:W-:Y:S05]  /*12af0*/  BRA `(.L_x_2807) ;  /* 0x0000000000107947 */ /* 0x000fea0003800000 */
.L_x_2804:
[----:B------:R-:W1:Y:S02]  /*12b00*/  LDCU.64 UR4, c[0x0][0x768] ;  /* 0x0000ed00ff0477ac */ /* 0x000e640008000a00 */
[----:B-1----:R-:W-:-:S04]  /*12b10*/  IADD3 R2, P0, PT, R23, UR4, RZ ;  /* 0x0000000417027c10 */ /* 0x002fc8000ff1e0ff */
[----:B------:R-:W-:-:S05]  /*12b20*/  IADD3.X R3, PT, PT, RZ, UR5, RZ, P0, !PT ;  /* 0x00000005ff037c10 */ /* 0x000fca00087fe4ff */
[----:B------:R1:W-:Y:S04]  /*12b30*/  STG.E.64 desc[UR36][R2.64], R16 ;  /* 0x0000001002007986 */ /* 0x0003e8000c101b24 */
.L_x_2807:
[----:B------:R-:W3:Y:S02]  /*12b40*/  LDCU.64 UR4, c[0x0][0x768] ;  /* 0x0000ed00ff0477ac */ /* 0x000ee40008000a00 */
[----:B---3--:R-:W-:-:S05]  /*12b50*/  IADD3 R22, P0, PT, R22, UR4, RZ ;  /* 0x0000000416167c10 */ /* 0x008fca000ff1e0ff */
[----:B------:R-:W-:-:S05]  /*12b60*/  IMAD.X R23, RZ, RZ, UR5, P0 ;  /* 0x00000005ff177e24 */ /* 0x000fca00080e06ff */
[----:B------:R-:W-:Y:S01]  /*12b70*/  STG.E.64 desc[UR36][R22.64], R18 ;  /* 0x0000001216007986 */ /* 0x000fe2000c101b24 */
[----:B------:R-:W-:Y:S05]  /*12b80*/  EXIT ;  /* 0x000000000000794d */ /* 0x000fea0003800000 */
.L_x_2803:
[----:B------:R-:W-:Y:S04]  /*12b90*/  STG.E.64 desc[UR36][R4.64], R16 ;  /* 0x0000001004007986 */ /* 0x000fe8000c101b24 */
[----:B------:R-:W-:Y:S01]  /*12ba0*/  STG.E.64 desc[UR36][R4.64+0x8], R18 ;  /* 0x0000081204007986 */ /* 0x000fe2000c101b24 */
[----:B------:R-:W-:Y:S05]  /*12bb0*/  EXIT ;  /* 0x000000000000794d */ /* 0x000fea0003800000 */
.L_x_2774:
        /* <DEDUP_REMOVED lines=55> */
.L_x_2810:
        /* <DEDUP_REMOVED lines=19> */
.L_x_2811:
[----:B------:R-:W-:Y:S05]  /*13060*/  BRA `(.L_x_2812) ;  /* 0x0000000000047947 */ /* 0x000fea0003800000 */
.L_x_2809:
[----:B------:R2:W-:Y:S02]  /*13070*/  STG.E.64 desc[UR36][R8.64], R16 ;  /* 0x0000001008007986 */ /* 0x0005e4000c101b24 */
.L_x_2812:
[----:B------:R-:W3:Y:S02]  /*13080*/  LDCU.64 UR4, c[0x0][0x768] ;  /* 0x0000ed00ff0477ac */ /* 0x000ee40008000a00 */
[----:B---3--:R-:W-:-:S05]  /*13090*/  IADD3 R22, P0, PT, R22, UR4, RZ ;  /* 0x0000000416167c10 */ /* 0x008fca000ff1e0ff */
[----:B------:R-:W-:-:S05]  /*130a0*/  IMAD.X R23, RZ, RZ, UR5, P0 ;  /* 0x00000005ff177e24 */ /* 0x000fca00080e06ff */
[----:B------:R-:W-:Y:S01]  /*130b0*/  STG.E.64 desc[UR36][R22.64], R18 ;  /* 0x0000001216007986 */ /* 0x000fe2000c101b24 */
[----:B------:R-:W-:Y:S05]  /*130c0*/  EXIT ;  /* 0x000000000000794d */ /* 0x000fea0003800000 */
.L_x_2808:
        /* <DEDUP_REMOVED lines=11> */
.L_x_2813:
        /* <DEDUP_REMOVED lines=24> */
.L_x_2816:
        /* <DEDUP_REMOVED lines=19> */
.L_x_2817:
[----:B------:R-:W-:Y:S05]  /*13430*/  BRA `(.L_x_2818) ;  /* 0x0000000000107947 */ /* 0x000fea0003800000 */
.L_x_2815:
[----:B------:R-:W1:Y:S02]  /*13440*/  LDCU.64 UR4, c[0x0][0x768] ;  /* 0x0000ed00ff0477ac */ /* 0x000e640008000a00 */
[----:B-1----:R-:W-:-:S05]  /*13450*/  IADD3 R2, P0, PT, R23, UR4, RZ ;  /* 0x0000000417027c10 */ /* 0x002fca000ff1e0ff */
[----:B------:R-:W-:-:S05]  /*13460*/  IMAD.X R3, RZ, RZ, UR5, P0 ;  /* 0x00000005ff037e24 */ /* 0x000fca00080e06ff */
[----:B------:R1:W-:Y:S03]  /*13470*/  STG.E.64 desc[UR36][R2.64], R16 ;  /* 0x0000001002007986 */ /* 0x0003e6000c101b24 */
.L_x_2818:
[----:B------:R-:W2:Y:S02]  /*13480*/  LDCU.64 UR4, c[0x0][0x768] ;  /* 0x0000ed00ff0477ac */ /* 0x000ea40008000a00 */
[----:B--2---:R-:W-:-:S04]  /*13490*/  IADD3 R22, P0, PT, R22, UR4, RZ ;  /* 0x0000000416167c10 */ /* 0x004fc8000ff1e0ff */
[----:B------:R-:W-:-:S05]  /*134a0*/  IADD3.X R23, PT, PT, RZ, UR5, RZ, P0, !PT ;  /* 0x00000005ff177c10 */ /* 0x000fca00087fe4ff */
[----:B------:R-:W-:Y:S01]  /*134b0*/  STG.E.64 desc[UR36][R22.64], R18 ;  /* 0x0000001216007986 */ /* 0x000fe2000c101b24 */
[----:B------:R-:W-:Y:S05]  /*134c0*/  EXIT ;  /* 0x000000000000794d */ /* 0x000fea0003800000 */
.L_x_2814:
[----:B------:R-:W-:Y:S04]  /*134d0*/  STG.E.64 desc[UR36][R4.64], R16 ;  /* 0x0000001004007986 */ /* 0x000fe8000c101b24 */
[----:B------:R-:W-:Y:S01]  /*134e0*/  STG.E.64 desc[UR36][R4.64+0x8], R18 ;  /* 0x0000081204007986 */ /* 0x000fe2000c101b24 */
[----:B------:R-:W-:Y:S05]  /*134f0*/  EXIT ;  /* 0x000000000000794d */ /* 0x000fea0003800000 */
.L_x_2819:
        /* <DEDUP_REMOVED lines=16> */
.L_x_9979:


//--------------------- .text._ZN2at6native13reduce_kernelILi128ELi4ENS0_8ReduceOpIaNS0_14func_wrapper_tImZNS0_15xor_sum_functorIavEclERNS_14TensorIteratorEEUlmmE_EEjmLi4ELi4EEEEEvT1_ --------------------------
	.section	.text._ZN2at6native13reduce_kernelILi128ELi4ENS0_8ReduceOpIaNS0_14func_wrapper_tImZNS0_15xor_sum_functorIavEclERNS_14TensorIteratorEEUlmmE_EEjmLi4ELi4EEEEEvT1_,"ax",@progbits
	.align	128
        .global         _ZN2at6native13reduce_kernelILi128ELi4ENS0_8ReduceOpIaNS0_14func_wrapper_tImZNS0_15xor_sum_functorIavEclERNS_14TensorIteratorEEUlmmE_EEjmLi4ELi4EEEEEvT1_
        .type           _ZN2at6native13reduce_kernelILi128ELi4ENS0_8ReduceOpIaNS0_14func_wrapper_tImZNS0_15xor_sum_functorIavEclERNS_14TensorIteratorEEUlmmE_EEjmLi4ELi4EEEEEvT1_,@function
        .size           _ZN2at6native13reduce_kernelILi128ELi4ENS0_8ReduceOpIaNS0_14func_wrapper_tImZNS0_15xor_sum_functorIavEclERNS_14TensorIteratorEEUlmmE_EEjmLi4ELi4EEEEEvT1_,(.L_x_9980 - _ZN2at6native13reduce_kernelILi128ELi4ENS0_8ReduceOpIaNS0_14func_wrapper_tImZNS0_15xor_sum_functorIavEclERNS_14TensorIteratorEEUlmmE_EEjmLi4ELi4EEEEEvT1_)
        .other          _ZN2at6native13reduce_kernelILi128ELi4ENS0_8ReduceOpIaNS0_14func_wrapper_tImZNS0_15xor_sum_functorIavEclERNS_14TensorIteratorEEUlmmE_EEjmLi4ELi4EEEEEvT1_,@"STO_CUDA_ENTRY STV_DEFAULT"
_ZN2at6native13reduce_kernelILi128ELi4ENS0_8ReduceOpIaNS0_14func_wrapper_tImZNS0_15xor_sum_functorIavEclERNS_14TensorIteratorEEUlmmE_EEjmLi4ELi4EEEEEvT1_:
.text._ZN2at6native13reduce_kernelILi128ELi4ENS0_8ReduceOpIaNS0_14func_wrapper_tImZNS0_15xor_sum_functorIavEclERNS_14TensorIteratorEEUlmmE_EEjmLi4ELi4EEEEEvT1_:
        /* <DEDUP_REMOVED lines=297> */
.L_x_2820:
        /* <DEDUP_REMOVED lines=13> */
[----:B------:R-:W-:-:S04]  /*1360*/  IMAD.MOV.U32 R24, RZ, RZ, R18 ;  /* 0x000000ffff187224 */ /* 0x000fc800078e0012 */
        /* <DEDUP_REMOVED lines=8> */
[----:B------:R-:W-:Y:S01]  /*13f0*/  IMAD.MOV.U32 R13, RZ, RZ, RZ ;  /* 0x000000ffff0d7224 */ /* 0x000fe200078e00ff */
[----:B------:R-:W4:Y:S01]  /*1400*/  LDCU.64 UR10, c[0x4][0x4d8] ;  /* 0x01009b00ff0a77ac */ /* 0x000f220008000a00 */
[----:B------:R-:W5:Y:S01]  /*1410*/  LDCU UR4, c[0x0][0x394] ;  /* 0x00007280ff0477ac */ /* 0x000f620008000800 */
[----:B0-----:R-:W-:Y:S01]  /*1420*/  MOV R4, UR6 ;  /* 0x0000000600047c02 */ /* 0x001fe20008000f00 */
[----:B------:R-:W-:-:S02]  /*1430*/  IMAD.U32 R5, RZ, RZ, UR7 ;  /* 0x00000007ff057e24 */ /* 0x000fc4000f8e00ff */
[----:B---3--:R-:W-:Y:S01]  /*1440*/  IMAD.U32 R6, RZ, RZ, UR8 ;  /* 0x00000008ff067e24 */ /* 0x008fe2000f8e00ff */
[----:B------:R-:W-:Y:S01]  /*1450*/  MOV R7, UR9 ;  /* 0x0000000900077c02 */ /* 0x000fe20008000f00 */
[----:B----4-:R-:W-:Y:S02]  /*1460*/  IMAD.U32 R10, RZ, RZ, UR10 ;  /* 0x0000000aff0a7e24 */ /* 0x010fe4000f8e00ff */
[----:B------:R-:W-:Y:S01]  /*1470*/  IMAD.U32 R11, RZ, RZ, UR11 ;  /* 0x0000000bff0b7e24 */ /* 0x000fe2000f8e00ff */
[----:B-1---5:R-:W-:-:S07]  /*1480*/  MOV R26, UR4 ;  /* 0x00000004001a7c02 */ /* 0x022fce0008000f00 */
[----:B------:R-:W-:-:S07]  /*1490*/  LEPC R20, `(.L_x_2824) ;  /* 0x000000001014794e */ /* 0x000fce0000000000 */
[----:B--2---:R-:W-:Y:S05]  /*14a0*/  CALL.ABS.NOINC R14 ;  /* 0x000000000e007343 */ /* 0x004fea0003c00000 */
.L_x_2824:
[----:B------:R-:W0:Y:S01]  /*14b0*/  LDC R9, c[0x0][0x388] ;  /* 0x0000e200ff097b82 */ /* 0x000e220000000800 */
[----:B------:R-:W-:Y:S01]  /*14c0*/  LOP3.LUT P0, R6, R18, 0x3, RZ, 0xc0, !PT ;  /* 0x0000000312067812 */ /* 0x000fe2000780c0ff */
[----:B------:R-:W-:Y:S06]  /*14d0*/  BSSY.RECONVERGENT B0, `(.L_x_2825) ;  /* 0x0000028000007945 */ /* 0x000fec0003800200 */
[----:B------:R-:W1:Y:S01]  /*14e0*/  LDC R10, c[0x0][0x38c] ;  /* 0x0000e300ff0a7b82 */ /* 0x000e620000000800 */
[--C-:B0-----:R-:W-:Y:S02]  /*14f0*/  IMAD.MOV.U32 R15, RZ, RZ, R9.reuse ;  /* 0x000000ffff0f7224 */ /* 0x101fe400078e0009 */
[----:B------:R-:W-:Y:S01]  /*1500*/  IMAD.MOV.U32 R11, RZ, RZ, R9 ;  /* 0x000000ffff0b7224 */ /* 0x000fe200078e0009 */
[----:B-1----:R-:W-:Y:S01]  /*1510*/  MOV R12, R10 ;  /* 0x0000000a000c7202 */ /* 0x002fe20000000f00 */
[----:B------:R-:W-:Y:S01]  /*1520*/  IMAD.MOV.U32 R13, RZ, RZ, R10 ;  /* 0x000000ffff0d7224 */ /* 0x000fe200078e000a */
[----:B------:R-:W-:Y:S06]  /*1530*/  @!P0 BRA `(.L_x_2826) ;  /* 0x0000000000848947 */ /* 0x000fec0003800000 */
        /* <DEDUP_REMOVED lines=17> */
[----:B------:R-:W-:Y:S02]  /*1650*/  IMAD.MOV.U32 R11, RZ, RZ, R9 ;  /* 0x000000ffff0b7224 */ /* 0x000fe400078e0009 */
[----:B------:R-:W-:Y:S01]  /*1660*/  IMAD.MOV.U32 R13, RZ, RZ, R10 ;  /* 0x000000ffff0d7224 */ /* 0x000fe200078e000a */
[----:B0-----:R-:W-:-:S13]  /*1670*/  ISETP.NE.AND P0, PT, RZ, UR4, PT ;  /* 0x00000004ff007c0c */ /* 0x001fda000bf05270 */
        /* <DEDUP_REMOVED lines=8> */
.L_x_2828:
[----:B------:R-:W-:Y:S05]  /*1700*/  BSYNC.RECONVERGENT B1 ;  /* 0x0000000000017941 */ /* 0x000fea0003800200 */
.L_x_2827:
[----:B------:R-:W0:Y:S01]  /*1710*/  LDC R3, c[0x0][0x394] ;  /* 0x0000e500ff037b82 */ /* 0x000e220000000800 */
[----:B------:R-:W-:-:S05]  /*1720*/  IADD3 R24, P0, PT, R24, 0x4, RZ ;  /* 0x0000000418187810 */ /* 0x000fca0007f1e0ff */
[----:B------:R-:W-:Y:S01]  /*1730*/  IMAD.X R25, RZ, RZ, R25, P0 ;  /* 0x000000ffff197224 */ /* 0x000fe200000e0619 */
[----:B0-----:R-:W-:-:S07]  /*1740*/  IADD3 R26, PT, PT, R6, -0x4, R3 ;  /* 0xfffffffc061a7810 */ /* 0x001fce0007ffe003 */
.L_x_2826:
[----:B------:R-:W-:Y:S05]  /*1750*/  BSYNC.RECONVERGENT B0 ;  /* 0x0000000000007941 */ /* 0x000fea0003800200 */
.L_x_2825:
        /* <DEDUP_REMOVED lines=19> */
.L_x_2831:
[C---:B------:R-:W-:Y:S01]  /*1890*/  IMAD.WIDE.U32 R4, R3.reuse, 0x4, R24 ;  /* 0x0000000403047825 */ /* 0x040fe200078e0018 */
[----:B------:R-:W0:Y:S05]  /*18a0*/  LDCU UR4, c[0x0][0x39c] ;  /* 0x00007380ff0477ac */ /* 0x000e2a0008000800 */
[----:B------:R-:W2:Y:S01]  /*18b0*/  LDG.E R4, desc[UR36][R4.64] ;  /* 0x0000002404047981 */ /* 0x000ea2000c1e1900 */
[----:B0-----:R-:W-:-:S05]  /*18c0*/  VIADD R3, R3, UR4 ;  /* 0x0000000403037c36 */ /* 0x001fca0008000000 */
        /* <DEDUP_REMOVED lines=21> */
[----:B------:R-:W-:Y:S01]  /*1a20*/  LOP3.LUT R12, R12, R6, RZ, 0x3c, !PT ;  /* 0x000000060c0c7212 */ /* 0x000fe200078e3cff */
[----:B------:R-:W-:Y:S06]  /*1a30*/  @!P1 BRA `(.L_x_2831) ;  /* 0xfffffffc00949947 */ /* 0x000fec000383ffff */
.L_x_2830:
[----:B------:R-:W-:Y:S05]  /*1a40*/  BSYNC.RECONVERGENT B0 ;  /* 0x0000000000007941 */ /* 0x000fea0003800200 */
.L_x_2829:
        /* <DEDUP_REMOVED lines=8> */
[----:B------:R-:W2:Y:S02]  /*1ad0*/  LDG.E.S8 R24, desc[UR36][R24.64] ;  /* 0x0000002418187981 */ /* 0x000ea4000c1e1300 */
[----:B--2---:R-:W-:Y:S02]  /*1ae0*/  SHF.R.S32.HI R0, RZ, 0x1f, R24 ;  /* 0x0000001fff007819 */ /* 0x004fe40000011418 */
[----:B------:R-:W-:Y:S02]  /*1af0*/  LOP3.LUT R11, R11, R24, RZ, 0x3c, !PT ;  /* 0x000000180b0b7212 */ /* 0x000fe400078e3cff */
[----:B------:R-:W-:-:S07]  /*1b00*/  LOP3.LUT R13, R13, R0, RZ, 0x3c, !PT ;  /* 0x000000000d0d7212 */ /* 0x000fce00078e3cff */
.L_x_2833:
[----:B------:R-:W-:Y:S05]  /*1b10*/  BSYNC.RECONVERGENT B0 ;  /* 0x0000000000007941 */ /* 0x000fea0003800200 */
.L_x_2832:
        /* <DEDUP_REMOVED lines=10> */
.L_x_2823:
[----:B------:R-:W0:Y:S08]  /*1bc0*/  LDC R47, c[0x0][0x500] ;  /* 0x00014000ff2f7b82 */ /* 0x000e300000000800 */
[----:B------:R-:W1:Y:S01]  /*1bd0*/  LDC R36, c[0x0][0x3d0] ;  /* 0x0000f400ff247b82 */ /* 0x000e620000000800 */
[----:B0-----:R-:W-:-:S04]  /*1be0*/  ISETP.NE.AND P0, PT, R47, 0x1, PT ;  /* 0x000000012f00780c */ /* 0x001fc80003f05270 */
        /* <DEDUP_REMOVED lines=69> */
.L_x_2838:
[----:B------:R-:W-:-:S04]  /*2040*/  LOP3.LUT R5, R6, 0xfffffffc, RZ, 0xc0, !PT ;  /* 0xfffffffc06057812 */ /* 0x000fc800078ec0ff */
[----:B------:R-:W-:Y:S01]  /*2050*/  IADD3 R4, P0, PT, R5, R24, RZ ;  /* 0x0000001805047210 */ /* 0x000fe20007f1e0ff */
[----:B------:R-:W-:-:S03]  /*2060*/  IMAD.IADD R8, R6, 0x1, R15 ;  /* 0x0000000106087824 */ /* 0x000fc600078e020f */
[----:B------:R-:W-:Y:S02]  /*2070*/  IADD3.X R5, PT, PT, RZ, R25, RZ, P0, !PT ;  /* 0x00000019ff057210 */ /* 0x000fe400007fe4ff */
[----:B------:R-:W-:-:S03]  /*2080*/  LOP3.LUT R7, R8, 0xfffffffc, RZ, 0xc0, !PT ;  /* 0xfffffffc08077812 */ /* 0x000fc600078ec0ff */
[----:B------:R0:W2:Y:S01]  /*2090*/  LDG.E R47, desc[UR36][R4.64] ;  /* 0x00000024042f7981 */ /* 0x0000a2000c1e1900 */
[----:B------:R-:W-:Y:S02]  /*20a0*/  IADD3 R6, P0, PT, R7, R24, RZ ;  /* 0x0000001807067210 */ /* 0x000fe40007f1e0ff */
[----:B------:R-:W-:-:S03]  /*20b0*/  IADD3 R48, PT, PT, R8, R15, RZ ;  /* 0x0000000f08307210 */ /* 0x000fc60007ffe0ff */
[----:B------:R-:W-:Y:S01]  /*20c0*/  IMAD.X R7, RZ, RZ, R25, P0 ;  /* 0x000000ffff077224 */ /* 0x000fe200000e0619 */
[----:B------:R-:W-:-:S05]  /*20d0*/  LOP3.LUT R9, R48, 0xfffffffc, RZ, 0xc0, !PT ;  /* 0xfffffffc30097812 */ /* 0x000fca00078ec0ff */
[----:B------:R1:W3:Y:S01]  /*20e0*/  LDG.E R7, desc[UR36][R6.64] ;  /* 0x0000002406077981 */ /* 0x0002e2000c1e1900 */
[----:B------:R-:W-:Y:S01]  /*20f0*/  IADD3 R8, P0, PT, R9, R24, RZ ;  /* 0x0000001809087210 */ /* 0x000fe20007f1e0ff */
[----:B------:R-:W-:-:S04]  /*2100*/  IMAD.IADD R48, R48, 0x1, R15 ;  /* 0x0000000130307824 */ /* 0x000fc800078e020f */
[----:B------:R-:W-:Y:S01]  /*2110*/  IMAD.X R9, RZ, RZ, R25, P0 ;  /* 0x000000ffff097224 */ /* 0x000fe200000e0619 */
[----:B0-----:R-:W-:-:S04]  /*2120*/  LOP3.LUT R5, R48, 0xfffffffc, RZ, 0xc0, !PT ;  /* 0xfffffffc30057812 */ /* 0x001fc800078ec0ff */
[----:B------:R0:W4:Y:S01]  /*2130*/  LDG.E R8, desc[UR36][R8.64] ;  /* 0x0000002408087981 */ /* 0x000122000c1e1900 */
[----:B------:R-:W-:-:S04]  /*2140*/  IADD3 R4, P0, PT, R5, R24, RZ ;  /* 0x0000001805047210 */ /* 0x000fc80007f1e0ff */
[----:B------:R-:W-:-:S06]  /*2150*/  IADD3.X R5, PT, PT, RZ, R25, RZ, P0, !PT ;  /* 0x00000019ff057210 */ /* 0x000fcc00007fe4ff */
[----:B------:R5:W4:Y:S01]  /*2160*/  LDG.E R5, desc[UR36][R4.64] ;  /* 0x0000002404057981 */ /* 0x000b22000c1e1900 */
[----:B-1----:R-:W-:-:S04]  /*2170*/  IMAD.IADD R6, R48, 0x1, R15 ;  /* 0x0000000130067824 */ /* 0x002fc800078e020f */
[----:B------:R-:W-:-:S05]  /*2180*/  IMAD R49, R15, 0x3, R6 ;  /* 0x000000030f317824 */ /* 0x000fca00078e0206 */
[----:B------:R-:W-:Y:S02]  /*2190*/  ISETP.GE.U32.AND P0, PT, R49, R44, PT ;  /* 0x0000002c3100720c */ /* 0x000fe40003f06070 */
[C---:B--2---:R-:W-:Y:S02]  /*21a0*/  PRMT R49, R47.reuse, 0x7770, RZ ;  /* 0x000077702f317816 */ /* 0x044fe400000000ff */
[C---:B------:R-:W-:Y:S02]  /*21b0*/  PRMT R48, R47.reuse, 0x7771, RZ ;  /* 0x000077712f307816 */ /* 0x040fe400000000ff */
[C---:B0-----:R-:W-:Y:S02]  /*21c0*/  PRMT R9, R47.reuse, 0x7772, RZ ;  /* 0x000077722f097816 */ /* 0x041fe400000000ff */
[----:B------:R-:W-:Y:S02]  /*21d0*/  PRMT R47, R47, 0x7773, RZ ;  /* 0x000077732f2f7816 */ /* 0x000fe400000000ff */
[----:B-----5:R-:W-:-:S02]  /*21e0*/  PRMT R4, R48, 0x8880, RZ ;  /* 0x0000888030047816 */ /* 0x020fc400000000ff */
[----:B------:R-:W-:Y:S02]  /*21f0*/  PRMT R50, R47, 0x8880, RZ ;  /* 0x000088802f327816 */ /* 0x000fe400000000ff */
[----:B------:R-:W-:Y:S02]  /*2200*/  LOP3.LUT R35, R35, R4, RZ, 0x3c, !PT ;  /* 0x0000000423237212 */ /* 0x000fe400078e3cff */
[----:B------:R-:W-:Y:S02]  /*2210*/  LOP3.LUT R37, R37, R50, RZ, 0x3c, !PT ;  /* 0x0000003225257212 */ /* 0x000fe400078e3cff */
[----:B------:R-:W-:Y:S02]  /*2220*/  SHF.R.S32.HI R50, RZ, 0x1f, R50 ;  /* 0x0000001fff327819 */ /* 0x000fe40000011432 */
[----:B------:R-:W-:Y:S02]  /*2230*/  PRMT R51, R49, 0x8880, RZ ;  /* 0x0000888031337816 */ /* 0x000fe400000000ff */
[----:B------:R-:W-:-:S02]  /*2240*/  LOP3.LUT R21, R21, R50, RZ, 0x3c, !PT ;  /* 0x0000003215157212 */ /* 0x000fc400078e3cff */
[C---:B---3--:R-:W-:Y:S02]  /*2250*/  PRMT R50, R7.reuse, 0x7772, RZ ;  /* 0x0000777207327816 */ /* 0x048fe400000000ff */
[----:B------:R-:W-:Y:S02]  /*2260*/  SHF.R.S32.HI R4, RZ, 0x1f, R4 ;  /* 0x0000001fff047819 */ /* 0x000fe40000011404 */
[----:B------:R-:W-:Y:S02]  /*2270*/  PRMT R55, R7, 0x7770, RZ ;  /* 0x0000777007377816 */ /* 0x000fe400000000ff */
[----:B------:R-:W-:Y:S02]  /*2280*/  PRMT R56, R50, 0x8880, RZ ;  /* 0x0000888032387816 */ /* 0x000fe400000000ff */
[----:B------:R-:W-:Y:S02]  /*2290*/  LOP3.LUT R34, R34, R51, RZ, 0x3c, !PT ;  /* 0x0000003322227212 */ /* 0x000fe400078e3cff */
[----:B------:R-:W-:-:S02]  /*22a0*/  LOP3.LUT R19, R19, R4, RZ, 0x3c, !PT ;  /* 0x0000000413137212 */ /* 0x000fc400078e3cff */
[----:B------:R-:W-:Y:S02]  /*22b0*/  SHF.R.S32.HI R51, RZ, 0x1f, R51 ;  /* 0x0000001fff337819 */ /* 0x000fe40000011433 */
[----:B------:R-:W-:Y:S02]  /*22c0*/  PRMT R54, R7, 0x7771, RZ ;  /* 0x0000777107367816 */ /* 0x000fe400000000ff */
[----:B------:R-:W-:Y:S02]  /*22d0*/  PRMT R4, R55, 0x8880, RZ ;  /* 0x0000888037047816 */ /* 0x000fe400000000ff */
[----:B------:R-:W-:Y:S02]  /*22e0*/  LOP3.LUT R41, R41, R56, RZ, 0x3c, !PT ;  /* 0x0000003829297212 */ /* 0x000fe400078e3cff */
[----:B------:R-:W-:Y:S02]  /*22f0*/  PRMT R52, R7, 0x7773, RZ ;  /* 0x0000777307347816 */ /* 0x000fe400000000ff */
[----:B------:R-:W-:-:S02]  /*2300*/  SHF.R.S32.HI R56, RZ, 0x1f, R56 ;  /* 0x0000001fff387819 */ /* 0x000fc40000011438 */
[----:B------:R-:W-:Y:S02]  /*2310*/  LOP3.LUT R18, R18, R51, RZ, 0x3c, !PT ;  /* 0x0000003312127212 */ /* 0x000fe400078e3cff */
[----:B------:R-:W-:Y:S02]  /*2320*/  PRMT R7, R54, 0x8880, RZ ;  /* 0x0000888036077816 */ /* 0x000fe400000000ff */
[----:B------:R-:W-:Y:S02]  /*2330*/  LOP3.LUT R39, R39, R4, RZ, 0x3c, !PT ;  /* 0x0000000427277212 */ /* 0x000fe400078e3cff */
[----:B------:R-:W-:Y:S02]  /*2340*/  PRMT R53, R9, 0x8880, RZ ;  /* 0x0000888009357816 */ /* 0x000fe400000000ff */
[----:B------:R-:W-:Y:S02]  /*2350*/  PRMT R51, R52, 0x8880, RZ ;  /* 0x0000888034337816 */ /* 0x000fe400000000ff */
[----:B------:R-:W-:-:S02]  /*2360*/  SHF.R.S32.HI R4, RZ, 0x1f, R4 ;  /* 0x0000001fff047819 */ /* 0x000fc40000011404 */
[----:B------:R-:W-:Y:S02]  /*2370*/  LOP3.LUT R29, R29, R56, RZ, 0x3c, !PT ;  /* 0x000000381d1d7212 */ /* 0x000fe400078e3cff */
[C---:B----4-:R-:W-:Y:S02]  /*2380*/  PRMT R56, R8.reuse, 0x7771, RZ ;  /* 0x0000777108387816 */ /* 0x050fe400000000ff */
[----:B------:R-:W-:Y:S02]  /*2390*/  PRMT R57, R8, 0x7772, RZ ;  /* 0x0000777208397816 */ /* 0x000fe400000000ff */
[----:B------:R-:W-:Y:S02]  /*23a0*/  LOP3.LUT R38, R38, R7, RZ, 0x3c, !PT ;  /* 0x0000000726267212 */ /* 0x000fe400078e3cff */
[----:B------:R-:W-:Y:S02]  /*23b0*/  LOP3.LUT R36, R36, R53, RZ, 0x3c, !PT ;  /* 0x0000003524247212 */ /* 0x000fe400078e3cff */
[----:B------:R-:W-:-:S02]  /*23c0*/  SHF.R.S32.HI R7, RZ, 0x1f, R7 ;  /* 0x0000001fff077819 */ /* 0x000fc40000011407 */
[----:B------:R-:W-:Y:S02]  /*23d0*/  LOP3.LUT R40, R40, R51, RZ, 0x3c, !PT ;  /* 0x0000003328287212 */ /* 0x000fe400078e3cff */
[----:B------:R-:W-:Y:S02]  /*23e0*/  LOP3.LUT R27, R27, R4, RZ, 0x3c, !PT ;  /* 0x000000041b1b7212 */ /* 0x000fe400078e3cff */
[----:B------:R-:W-:Y:S02]  /*23f0*/  SHF.R.S32.HI R53, RZ, 0x1f, R53 ;  /* 0x0000001fff357819 */ /* 0x000fe40000011435 */
[----:B------:R-:W-:Y:S02]  /*2400*/  SHF.R.S32.HI R51, RZ, 0x1f, R51 ;  /* 0x0000001fff337819 */ /* 0x000fe40000011433 */
[C---:B------:R-:W-:Y:S02]  /*2410*/  PRMT R58, R8.reuse, 0x7770, RZ ;  /* 0x00007770083a7816 */ /* 0x040fe400000000ff */
[----:B------:R-:W-:-:S02]  /*2420*/  PRMT R59, R8, 0x7773, RZ ;  /* 0x00007773083b7816 */ /* 0x000fc400000000ff */
[----:B------:R-:W-:Y:S02]  /*2430*/  PRMT R4, R56, 0x8880, RZ ;  /* 0x0000888038047816 */ /* 0x000fe400000000ff */
[----:B------:R-:W-:Y:S02]  /*2440*/  PRMT R8, R57, 0x8880, RZ ;  /* 0x0000888039087816 */ /* 0x000fe400000000ff */
[----:B------:R-:W-:Y:S02]  /*2450*/  LOP3.LUT R26, R26, R7, RZ, 0x3c, !PT ;  /* 0x000000071a1a7212 */ /* 0x000fe400078e3cff */
[----:B------:R-:W-:Y:S02]  /*2460*/  LOP3.LUT R20, R20, R53, RZ, 0x3c, !PT ;  /* 0x0000003514147212 */ /* 0x000fe400078e3cff */
[----:B------:R-:W-:Y:S02]  /*2470*/  LOP3.LUT R28, R28, R51, RZ, 0x3c, !PT ;  /* 0x000000331c1c7212 */ /* 0x000fe400078e3cff */
[----:B------:R-:W-:-:S02]  /*2480*/  PRMT R7, R58, 0x8880, RZ ;  /* 0x000088803a077816 */ /* 0x000fc400000000ff */
[----:B------:R-:W-:Y:S02]  /*2490*/  LOP3.LUT R43, R43, R4, RZ, 0x3c, !PT ;  /* 0x000000042b2b7212 */ /* 0x000fe400078e3cff */
[----:B------:R-:W-:Y:S02]  /*24a0*/  PRMT R53, R59, 0x8880, RZ ;  /* 0x000088803b357816 */ /* 0x000fe400000000ff */
[----:B------:R-:W-:Y:S02]  /*24b0*/  SHF.R.S32.HI R4, RZ, 0x1f, R4 ;  /* 0x0000001fff047819 */ /* 0x000fe40000011404 */
[----:B------:R-:W-:Y:S02]  /*24c0*/  SHF.R.S32.HI R51, RZ, 0x1f, R8 ;  /* 0x0000001fff337819 */ /* 0x000fe40000011408 */
[----:B------:R-:W-:Y:S02]  /*24d0*/  LOP3.LUT R42, R42, R7, RZ, 0x3c, !PT ;  /* 0x000000072a2a7212 */ /* 0x000fe400078e3cff */
[----:B------:R-:W-:-:S02]  /*24e0*/  LOP3.LUT R45, R45, R8, RZ, 0x3c, !PT ;  /* 0x000000082d2d7212 */ /* 0x000fc400078e3cff */
[----:B------:R-:W-:Y:S02]  /*24f0*/  SHF.R.S32.HI R7, RZ, 0x1f, R7 ;  /* 0x0000001fff077819 */ /* 0x000fe40000011407 */
[----:B------:R-:W-:Y:S02]  /*2500*/  LOP3.LUT R46, R46, R53, RZ, 0x3c, !PT ;  /* 0x000000352e2e7212 */ /* 0x000fe400078e3cff */
[----:B------:R-:W-:Y:S02]  /*2510*/  SHF.R.S32.HI R8, RZ, 0x1f, R53 ;  /* 0x0000001fff087819 */ /* 0x000fe40000011435 */
[----:B------:R-:W-:Y:S02]  /*2520*/  LOP3.LUT R31, R31, R4, RZ, 0x3c, !PT ;  /* 0x000000041f1f7212 */ /* 0x000fe400078e3cff */
[----:B------:R-:W-:Y:S02]  /*2530*/  LOP3.LUT R32, R32, R51, RZ, 0x3c, !PT ;  /* 0x0000003320207212 */ /* 0x000fe400078e3cff */
[----:B------:R-:W-:-:S02]  /*2540*/  PRMT R53, R5, 0x7770, RZ ;  /* 0x0000777005357816 */ /* 0x000fc400000000ff */
[C---:B------:R-:W-:Y:S02]  /*2550*/  PRMT R51, R5.reuse, 0x7771, RZ ;  /* 0x0000777105337816 */ /* 0x040fe400000000ff */
[C---:B------:R-:W-:Y:S02]  /*2560*/  PRMT R4, R5.reuse, 0x7772, RZ ;  /* 0x0000777205047816 */ /* 0x040fe400000000ff */
[----:B------:R-:W-:Y:S02]  /*2570*/  PRMT R5, R5, 0x7773, RZ ;  /* 0x0000777305057816 */ /* 0x000fe400000000ff */
[----:B------:R-:W-:Y:S02]  /*2580*/  LOP3.LUT R30, R30, R7, RZ, 0x3c, !PT ;  /* 0x000000071e1e7212 */ /* 0x000fe400078e3cff */
[----:B------:R-:W-:Y:S02]  /*2590*/  LOP3.LUT R33, R33, R8, RZ, 0x3c, !PT ;  /* 0x0000000821217212 */ /* 0x000fe400078e3cff */
        /* <DEDUP_REMOVED lines=18> */
.L_x_2837:
        /* <DEDUP_REMOVED lines=8> */
.L_x_2836:
[----:B------:R-:W-:Y:S05]  /*2740*/  BSYNC.RECONVERGENT B0 ;  /* 0x0000000000007941 */ /* 0x000fea0003800200 */
.L_x_2835:
        /* <DEDUP_REMOVED lines=11> */
[C---:B------:R-:W-:Y:S02]  /*2800*/  PRMT R9, R4.reuse, 0x7772, RZ ;  /* 0x0000777204097816 */ /* 0x040fe400000000ff */
[----:B------:R-:W-:-:S05]  /*2810*/  PRMT R47, R4, 0x7773, RZ ;  /* 0x00007773042f7816 */ /* 0x000fca00000000ff */
[----:B------:R-:W-:Y:S05]  /*2820*/  @P1 BRA `(.L_x_2840) ;  /* 0x0000000000881947 */ /* 0x000fea0003800000 */
        /* <DEDUP_REMOVED lines=8> */
[C---:B------:R-:W-:Y:S02]  /*28b0*/  PRMT R50, R4.reuse, 0x7772, RZ ;  /* 0x0000777204327816 */ /* 0x040fe400000000ff */
[----:B------:R-:W-:-:S05]  /*28c0*/  PRMT R52, R4, 0x7773, RZ ;  /* 0x0000777304347816 */ /* 0x000fca00000000ff */
[----:B------:R-:W-:Y:S05]  /*28d0*/  @P1 BRA `(.L_x_2840) ;  /* 0x00000000005c1947 */ /* 0x000fea0003800000 */
[C---:B------:R-:W-:Y:S02]  /*28e0*/  IADD3 R5, PT, PT, R60.reuse, R15, RZ ;  /* 0x0000000f3c057210 */ /* 0x040fe40007ffe0ff */
[----:B------:R-:W-:Y:S02]  /*28f0*/  LOP3.LUT R55, R60, 0xfffffffc, RZ, 0xc0, !PT ;  /* 0xfffffffc3c377812 */ /* 0x000fe400078ec0ff */
[----:B------:R-:W-:-:S13]  /*2900*/  ISETP.GE.U32.AND P1, PT, R5, R44, PT ;  /* 0x0000002c0500720c */ /* 0x000fda0003f26070 */
[----:B------:R-:W-:-:S04]  /*2910*/  @!P1 LOP3.LUT R5, R5, 0xfffffffc, RZ, 0xc0, !PT ;  /* 0xfffffffc05059812 */ /* 0x000fc800078ec0ff */
[----:B------:R-:W-:-:S05]  /*2920*/  @!P1 IADD3 R4, P2, PT, R5, R24, RZ ;  /* 0x0000001805049210 */ /* 0x000fca0007f5e0ff */
[----:B------:R-:W-:Y:S01]  /*2930*/  @!P1 IMAD.X R5, RZ, RZ, R25, P2 ;  /* 0x000000ffff059224 */ /* 0x000fe200010e0619 */
[----:B------:R-:W-:-:S04]  /*2940*/  IADD3 R24, P2, PT, R55, R24, RZ ;  /* 0x0000001837187210 */ /* 0x000fc80007f5e0ff */
[----:B------:R-:W2:Y:S01]  /*2950*/  @!P1 LDG.E R4, desc[UR36][R4.64] ;  /* 0x0000002404049981 */ /* 0x000ea2000c1e1900 */
[----:B------:R-:W-:-:S05]  /*2960*/  IMAD.X R25, RZ, RZ, R25, P2 ;  /* 0x000000ffff197224 */ /* 0x000fca00010e0619 */
[----:B------:R-:W3:Y:S01]  /*2970*/  LDG.E R24, desc[UR36][R24.64] ;  /* 0x0000002418187981 */ /* 0x000ee2000c1e1900 */
[C---:B--2---:R-:W-:Y:S02]  /*2980*/  @!P1 PRMT R54, R4.reuse, 0x7770, RZ ;  /* 0x0000777004369816 */ /* 0x044fe400000000ff */
[C---:B------:R-:W-:Y:S02]  /*2990*/  @!P1 PRMT R55, R4.reuse, 0x7771, RZ ;  /* 0x0000777104379816 */ /* 0x040fe400000000ff */
[----:B------:R-:W-:Y:S02]  /*29a0*/  @!P1 PRMT R57, R4, 0x7772, RZ ;  /* 0x0000777204399816 */ /* 0x000fe400000000ff */
[----:B------:R-:W-:Y:S02]  /*29b0*/  @!P1 PRMT R53, R54, 0x7610, R53 ;  /* 0x0000761036359816 */ /* 0x000fe40000000035 */
[----:B------:R-:W-:Y:S02]  /*29c0*/  @!P1 PRMT R51, R55, 0x7610, R51 ;  /* 0x0000761037339816 */ /* 0x000fe40000000033 */
[----:B------:R-:W-:-:S02]  /*29d0*/  @!P1 PRMT R56, R57, 0x7610, R56 ;  /* 0x0000761039389816 */ /* 0x000fc40000000038 */
[----:B------:R-:W-:Y:S02]  /*29e0*/  @!P1 PRMT R59, R4, 0x7773, RZ ;  /* 0x00007773043b9816 */ /* 0x000fe400000000ff */
[C---:B---3--:R-:W-:Y:S02]  /*29f0*/  PRMT R54, R24.reuse, 0x7770, RZ ;  /* 0x0000777018367816 */ /* 0x048fe400000000ff */
[C---:B------:R-:W-:Y:S02]  /*2a00*/  PRMT R55, R24.reuse, 0x7771, RZ ;  /* 0x0000777118377816 */ /* 0x040fe400000000ff */
[C---:B------:R-:W-:Y:S02]  /*2a10*/  PRMT R57, R24.reuse, 0x7772, RZ ;  /* 0x0000777218397816 */ /* 0x040fe400000000ff */
[----:B------:R-:W-:Y:S02]  /*2a20*/  PRMT R24, R24, 0x7773, RZ ;  /* 0x0000777318187816 */ /* 0x000fe400000000ff */
[----:B------:R-:W-:-:S02]  /*2a30*/  @!P1 PRMT R58, R59, 0x7610, R58 ;  /* 0x000076103b3a9816 */ /* 0x000fc4000000003a */
[----:B------:R-:W-:-:S07]  /*2a40*/  PRMT R59, R24, 0x7610, R59 ;  /* 0x00007610183b7816 */ /* 0x000fce000000003b */
.L_x_2840:
[----:B------:R-:W-:Y:S05]  /*2a50*/  BSYNC.RECONVERGENT B0 ;  /* 0x0000000000007941 */ /* 0x000fea0003800200 */
.L_x_2839:
[----:B------:R-:W-:Y:S04]  /*2a60*/  BSSY.RECONVERGENT B0, `(.L_x_2841) ;  /* 0x000005b000007945 */ /* 0x000fe80003800200 */
[----:B------:R-:W-:Y:S05]  /*2a70*/  @P0 BRA `(.L_x_2842) ;  /* 0x0000000400640947 */ /* 0x000fea0003800000 */
[----:B------:R-:W-:Y:S02]  /*2a80*/  IADD3 R6, PT, PT, R6, R15, RZ ;  /* 0x0000000f06067210 */ /* 0x000fe40007ffe0ff */
[----:B------:R-:W-:Y:S02]  /*2a90*/  LOP3.LUT R7, R7, 0xffff, RZ, 0xc0, !PT ;  /* 0x0000ffff07077812 */ /* 0x000fe400078ec0ff */
[----:B------:R-:W-:Y:S02]  /*2aa0*/  ISETP.GE.U32.AND P0, PT, R6, R44, PT ;  /* 0x0000002c0600720c */ /* 0x000fe40003f06070 */
[----:B------:R-:W-:Y:S02]  /*2ab0*/  LOP3.LUT R8, R8, 0xffff, RZ, 0xc0, !PT ;  /* 0x0000ffff08087812 */ /* 0x000fe400078ec0ff */
[----:B------:R-:W-:Y:S02]  /*2ac0*/  LOP3.LUT R9, R9, 0xffff, RZ, 0xc0, !PT ;  /* 0x0000ffff09097812 */ /* 0x000fe400078ec0ff */
[----:B------:R-:W-:-:S02]  /*2ad0*/  LOP3.LUT R47, R47, 0xffff, RZ, 0xc0, !PT ;  /* 0x0000ffff2f2f7812 */ /* 0x000fc400078ec0ff */
        /* <DEDUP_REMOVED lines=21> */
[----:B------:R-:W-:Y:S02]  /*2c30*/  LOP3.LUT R50, R50, 0xffff, RZ, 0xc0, !PT ;  /* 0x0000ffff32327812 */ /* 0x000fe400078ec0ff */
[----:B------:R-:W-:Y:S02]  /*2c40*/  LOP3.LUT R52, R52, 0xffff, RZ, 0xc0, !PT ;  /* 0x0000ffff34347812 */ /* 0x000fe400078ec0ff */
        /* <DEDUP_REMOVED lines=38> */
[----:B------:R-:W-:Y:S01]  /*2eb0*/  LOP3.LUT R33, R33, R6, RZ, 0x3c, !PT ;  /* 0x0000000621217212 */ /* 0x000fe200078e3cff */
[----:B------:R-:W-:Y:S06]  /*2ec0*/  @P0 BRA `(.L_x_2842) ;  /* 0x0000000000500947 */ /* 0x000fec0003800000 */
[----:B------:R-:W-:Y:S02]  /*2ed0*/  LOP3.LUT R53, R53, 0xffff, RZ, 0xc0, !PT ;  /* 0x0000ffff35357812 */ /* 0x000fe400078ec0ff */
[----:B------:R-:W-:Y:S02]  /*2ee0*/  LOP3.LUT R51, R51, 0xffff, RZ, 0xc0, !PT ;  /* 0x0000ffff33337812 */ /* 0x000fe400078ec0ff */
[----:B------:R-:W-:Y:S02]  /*2ef0*/  LOP3.LUT R56, R56, 0xffff, RZ, 0xc0, !PT ;  /* 0x0000ffff38387812 */ /* 0x000fe400078ec0ff */
[----:B------:R-:W-:Y:S02]  /*2f00*/  LOP3.LUT R58, R58, 0xffff, RZ, 0xc0, !PT ;  /* 0x0000ffff3a3a7812 */ /* 0x000fe400078ec0ff */
[----:B------:R-:W-:Y:S02]  /*2f10*/  PRMT R5, R53, 0x8880, RZ ;  /* 0x0000888035057816 */ /* 0x000fe400000000ff */
[----:B------:R-:W-:-:S02]  /*2f20*/  PRMT R4, R51, 0x8880, RZ ;  /* 0x0000888033047816 */ /* 0x000fc400000000ff */
[----:B------:R-:W-:Y:S02]  /*2f30*/  PRMT R6, R56, 0x8880, RZ ;  /* 0x0000888038067816 */ /* 0x000fe400000000ff */
[----:B------:R-:W-:Y:S02]  /*2f40*/  PRMT R15, R58, 0x8880, RZ ;  /* 0x000088803a0f7816 */ /* 0x000fe400000000ff */
        /* <DEDUP_REMOVED lines=11> */
[----:B------:R-:W-:-:S07]  /*3000*/  LOP3.LUT R3, R3, R4, RZ, 0x3c, !PT ;  /* 0x0000000403037212 */ /* 0x000fce00078e3cff */
.L_x_2842:
[----:B------:R-:W-:Y:S05]  /*3010*/  BSYNC.RECONVERGENT B0 ;  /* 0x0000000000007941 */ /* 0x000fea0003800200 */
.L_x_2841:
        /* <DEDUP_REMOVED lines=17> */
.L_x_2834:
        /* <DEDUP_REMOVED lines=69> */
.L_x_2847:
[C---:B------:R-:W-:Y:S01]  /*3580*/  IMAD R4, R7.reuse, R47, RZ ;  /* 0x0000002f07047224 */ /* 0x040fe200078e02ff */
[----:B------:R-:W-:-:S04]  /*3590*/  IADD3 R8, PT, PT, R7, R46, RZ ;  /* 0x0000002e07087210 */ /* 0x000fc80007ffe0ff */
[----:B------:R-:W-:Y:S01]  /*35a0*/  LOP3.LUT R5, R4, 0xfffffffc, RZ, 0xc0, !PT ;  /* 0xfffffffc04057812 */ /* 0x000fe200078ec0ff */
[----:B------:R-:W-:-:S03]  /*35b0*/  IMAD R6, R8, R47, RZ ;  /* 0x0000002f08067224 */ /* 0x000fc600078e02ff */
[----:B------:R-:W-:Y:S02]  /*35c0*/  IADD3 R4, P0, PT, R5, R24, RZ ;  /* 0x0000001805047210 */ /* 0x000fe40007f1e0ff */
[----:B------:R-:W-:-:S03]  /*35d0*/  LOP3.LUT R7, R6, 0xfffffffc, RZ, 0xc0, !PT ;  /* 0xfffffffc06077812 */ /* 0x000fc600078ec0ff */
[----:B------:R-:W-:Y:S01]  /*35e0*/  IMAD.X R5, RZ, RZ, R25, P0 ;  /* 0x000000ffff057224 */ /* 0x000fe200000e0619 */
[----:B------:R-:W-:Y:S01]  /*35f0*/  IADD3 R6, P0, PT, R7, R24, RZ ;  /* 0x0000001807067210 */ /* 0x000fe20007f1e0ff */
[----:B------:R-:W-:-:S03]  /*3600*/  IMAD.IADD R49, R8, 0x1, R46 ;  /* 0x0000000108317824 */ /* 0x000fc600078e022e */
[----:B------:R0:W2:Y:S01]  /*3610*/  LDG.E R48, desc[UR36][R4.64] ;  /* 0x0000002404307981 */ /* 0x0000a2000c1e1900 */
[----:B------:R-:W-:Y:S02]  /*3620*/  IMAD.X R7, RZ, RZ, R25, P0 ;  /* 0x000000ffff077224 */ /* 0x000fe400000e0619 */
[----:B------:R-:W-:-:S03]  /*3630*/  IMAD R8, R49, R47, RZ ;  /* 0x0000002f31087224 */ /* 0x000fc600078e02ff */
[----:B------:R1:W3:Y:S02]  /*3640*/  LDG.E R6, desc[UR36][R6.64] ;  /* 0x0000002406067981 */ /* 0x0002e4000c1e1900 */
[----:B------:R-:W-:Y:S01]  /*3650*/  LOP3.LUT R9, R8, 0xfffffffc, RZ, 0xc0, !PT ;  /* 0xfffffffc08097812 */ /* 0x000fe200078ec0ff */
[----:B------:R-:W-:-:S03]  /*3660*/  IMAD.IADD R49, R49, 0x1, R46 ;  /* 0x0000000131317824 */ /* 0x000fc600078e022e */
[----:B------:R-:W-:Y:S01]  /*3670*/  IADD3 R8, P0, PT, R9, R24, RZ ;  /* 0x0000001809087210 */ /* 0x000fe20007f1e0ff */
[----:B0-----:R-:W-:-:S03]  /*3680*/  IMAD R4, R49, R47, RZ ;  /* 0x0000002f31047224 */ /* 0x001fc600078e02ff */
[----:B------:R-:W-:Y:S02]  /*3690*/  IADD3.X R9, PT, PT, RZ, R25, RZ, P0, !PT ;  /* 0x00000019ff097210 */ /* 0x000fe400007fe4ff */
[----:B------:R-:W-:-:S03]  /*36a0*/  LOP3.LUT R5, R4, 0xfffffffc, RZ, 0xc0, !PT ;  /* 0xfffffffc04057812 */ /* 0x000fc600078ec0ff */
[----:B------:R0:W4:Y:S01]  /*36b0*/  LDG.E R8, desc[UR36][R8.64] ;  /* 0x0000002408087981 */ /* 0x000122000c1e1900 */
[----:B------:R-:W-:-:S05]  /*36c0*/  IADD3 R4, P0, PT, R5, R24, RZ ;  /* 0x0000001805047210 */ /* 0x000fca0007f1e0ff */
[----:B------:R-:W-:-:S06]  /*36d0*/  IMAD.X R5, RZ, RZ, R25, P0 ;  /* 0x000000ffff057224 */ /* 0x000fcc00000e0619 */
[----:B------:R5:W4:Y:S01]  /*36e0*/  LDG.E R5, desc[UR36][R4.64] ;  /* 0x0000002404057981 */ /* 0x000b22000c1e1900 */
[----:B-1----:R-:W-:-:S05]  /*36f0*/  IADD3 R7, PT, PT, R49, R46, RZ ;  /* 0x0000002e31077210 */ /* 0x002fca0007ffe0ff */
[----:B------:R-:W-:-:S05]  /*3700*/  IMAD R49, R46, 0x3, R7 ;  /* 0x000000032e317824 */ /* 0x000fca00078e0207 */
[----:B------:R-:W-:Y:S02]  /*3710*/  ISETP.GE.U32.AND P0, PT, R49, R44, PT ;  /* 0x0000002c3100720c */ /* 0x000fe40003f06070 */
[C---:B--2---:R-:W-:Y:S02]  /*3720*/  PRMT R50, R48.reuse, 0x7770, RZ ;  /* 0x0000777030327816 */ /* 0x044fe400000000ff */
[----:B------:R-:W-:Y:S02]  /*3730*/  PRMT R49, R48, 0x7771, RZ ;  /* 0x0000777130317816 */ /* 0x000fe400000000ff */
[----:B------:R-:W-:Y:S02]  /*3740*/  PRMT R51, R50, 0x8880, RZ ;  /* 0x0000888032337816 */ /* 0x000fe400000000ff */
[----:B------:R-:W-:Y:S02]  /*3750*/  PRMT R52, R49, 0x8880, RZ ;  /* 0x0000888031347816 */ /* 0x000fe400000000ff */
[----:B0-----:R-:W-:-:S02]  /*3760*/  PRMT R9, R48, 0x7772, RZ ;  /* 0x0000777230097816 */ /* 0x001fc400000000ff */
[----:B------:R-:W-:Y:S02]  /*3770*/  LOP3.LUT R32, R32, R51, RZ, 0x3c, !PT ;  /* 0x0000003320207212 */ /* 0x000fe400078e3cff */
[----:B-----5:R-:W-:Y:S02]  /*3780*/  SHF.R.S32.HI R4, RZ, 0x1f, R51 ;  /* 0x0000001fff047819 */ /* 0x020fe40000011433 */
[----:B------:R-:W-:Y:S02]  /*3790*/  LOP3.LUT R33, R33, R52, RZ, 0x3c, !PT ;  /* 0x0000003421217212 */ /* 0x000fe400078e3cff */
[----:B------:R-:W-:Y:S02]  /*37a0*/  SHF.R.S32.HI R51, RZ, 0x1f, R52 ;  /* 0x0000001fff337819 */ /* 0x000fe40000011434 */
[----:B---3--:R-:W-:Y:S02]  /*37b0*/  PRMT R52, R6, 0x7773, RZ ;  /* 0x0000777306347816 */ /* 0x008fe400000000ff */
[----:B------:R-:W-:-:S02]  /*37c0*/  PRMT R53, R9, 0x8880, RZ ;  /* 0x0000888009357816 */ /* 0x000fc400000000ff */
[----:B------:R-:W-:Y:S02]  /*37d0*/  PRMT R58, R6, 0x7770, RZ ;  /* 0x00007770063a7816 */ /* 0x000fe400000000ff */
[----:B------:R-:W-:Y:S02]  /*37e0*/  PRMT R59, R52, 0x8880, RZ ;  /* 0x00008880343b7816 */ /* 0x000fe400000000ff */
[----:B------:R-:W-:Y:S02]  /*37f0*/  PRMT R57, R6, 0x7771, RZ ;  /* 0x0000777106397816 */ /* 0x000fe400000000ff */
[----:B------:R-:W-:Y:S02]  /*3800*/  LOP3.LUT R34, R34, R53, RZ, 0x3c, !PT ;  /* 0x0000003522227212 */ /* 0x000fe400078e3cff */
[----:B------:R-:W-:Y:S02]  /*3810*/  SHF.R.S32.HI R53, RZ, 0x1f, R53 ;  /* 0x0000001fff357819 */ /* 0x000fe40000011435 */
[----:B------:R-:W-:-:S02]  /*3820*/  LOP3.LUT R15, R15, R4, RZ, 0x3c, !PT ;  /* 0x000000040f0f7212 */ /* 0x000fc400078e3cff */
[----:B------:R-:W-:Y:S02]  /*3830*/  PRMT R4, R58, 0x8880, RZ ;  /* 0x000088803a047816 */ /* 0x000fe400000000ff */
[----:B------:R-:W-:Y:S02]  /*3840*/  LOP3.LUT R38, R38, R59, RZ, 0x3c, !PT ;  /* 0x0000003b26267212 */ /* 0x000fe400078e3cff */
[----:B------:R-:W-:Y:S02]  /*3850*/  LOP3.LUT R16, R16, R51, RZ, 0x3c, !PT ;  /* 0x0000003310107212 */ /* 0x000fe400078e3cff */
[----:B------:R-:W-:Y:S02]  /*3860*/  PRMT R55, R57, 0x8880, RZ ;  /* 0x0000888039377816 */ /* 0x000fe400000000ff */
[----:B------:R-:W-:Y:S02]  /*3870*/  SHF.R.S32.HI R59, RZ, 0x1f, R59 ;  /* 0x0000001fff3b7819 */ /* 0x000fe4000001143b */
[----:B------:R-:W-:-:S02]  /*3880*/  PRMT R51, R6, 0x7772, RZ ;  /* 0x0000777206337816 */ /* 0x000fc400000000ff */
[----:B------:R-:W-:Y:S02]  /*3890*/  LOP3.LUT R18, R18, R53, RZ, 0x3c, !PT ;  /* 0x0000003512127212 */ /* 0x000fe400078e3cff */
[----:B------:R-:W-:Y:S02]  /*38a0*/  LOP3.LUT R37, R37, R4, RZ, 0x3c, !PT ;  /* 0x0000000425257212 */ /* 0x000fe400078e3cff */
[----:B------:R-:W-:Y:S02]  /*38b0*/  SHF.R.S32.HI R53, RZ, 0x1f, R4 ;  /* 0x0000001fff357819 */ /* 0x000fe40000011404 */
[----:B------:R-:W-:Y:S02]  /*38c0*/  SHF.R.S32.HI R4, RZ, 0x1f, R55 ;  /* 0x0000001fff047819 */ /* 0x000fe40000011437 */
[----:B------:R-:W-:Y:S02]  /*38d0*/  LOP3.LUT R26, R26, R59, RZ, 0x3c, !PT ;  /* 0x0000003b1a1a7212 */ /* 0x000fe400078e3cff */
[----:B------:R-:W-:-:S02]  /*38e0*/  PRMT R48, R48, 0x7773, RZ ;  /* 0x0000777330307816 */ /* 0x000fc400000000ff */
[----:B------:R-:W-:Y:S02]  /*38f0*/  PRMT R6, R51, 0x8880, RZ ;  /* 0x0000888033067816 */ /* 0x000fe400000000ff */
[C---:B----4-:R-:W-:Y:S02]  /*3900*/  PRMT R60, R8.reuse, 0x7770, RZ ;  /* 0x00007770083c7816 */ /* 0x050fe400000000ff */
[----:B------:R-:W-:Y:S02]  /*3910*/  PRMT R59, R8, 0x7771, RZ ;  /* 0x00007771083b7816 */ /* 0x000fe400000000ff */
[----:B------:R-:W-:Y:S02]  /*3920*/  LOP3.LUT R20, R20, R53, RZ, 0x3c, !PT ;  /* 0x0000003514147212 */ /* 0x000fe400078e3cff */
[----:B------:R-:W-:Y:S02]  /*3930*/  LOP3.LUT R21, R21, R4, RZ, 0x3c, !PT ;  /* 0x0000000415157212 */ /* 0x000fe400078e3cff */
[----:B------:R-:W-:-:S02]  /*3940*/  PRMT R54, R48, 0x8880, RZ ;  /* 0x0000888030367816 */ /* 0x000fc400000000ff */
[----:B------:R-:W-:Y:S02]  /*3950*/  LOP3.LUT R39, R39, R6, RZ, 0x3c, !PT ;  /* 0x0000000627277212 */ /* 0x000fe400078e3cff */
[----:B------:R-:W-:Y:S02]  /*3960*/  PRMT R53, R60, 0x8880, RZ ;  /* 0x000088803c357816 */ /* 0x000fe400000000ff */
[----:B------:R-:W-:Y:S02]  /*3970*/  PRMT R4, R59, 0x8880, RZ ;  /* 0x000088803b047816 */ /* 0x000fe400000000ff */
[----:B------:R-:W-:Y:S02]  /*3980*/  SHF.R.S32.HI R6, RZ, 0x1f, R6 ;  /* 0x0000001fff067819 */ /* 0x000fe40000011406 */
[----:B------:R-:W-:Y:S02]  /*3990*/  PRMT R56, R8, 0x7773, RZ ;  /* 0x0000777308387816 */ /* 0x000fe400000000ff */
[----:B------:R-:W-:-:S02]  /*39a0*/  LOP3.LUT R35, R35, R54, RZ, 0x3c, !PT ;  /* 0x0000003623237212 */ /* 0x000fc400078e3cff */
[----:B------:R-:W-:Y:S02]  /*39b0*/  LOP3.LUT R40, R40, R53, RZ, 0x3c, !PT ;  /* 0x0000003528287212 */ /* 0x000fe400078e3cff */
[----:B------:R-:W-:Y:S02]  /*39c0*/  LOP3.LUT R41, R41, R4, RZ, 0x3c, !PT ;  /* 0x0000000429297212 */ /* 0x000fe400078e3cff */
[----:B------:R-:W-:Y:S02]  /*39d0*/  SHF.R.S32.HI R54, RZ, 0x1f, R54 ;  /* 0x0000001fff367819 */ /* 0x000fe40000011436 */
[----:B------:R-:W-:Y:S02]  /*39e0*/  LOP3.LUT R36, R36, R55, RZ, 0x3c, !PT ;  /* 0x0000003724247212 */ /* 0x000fe400078e3cff */
[----:B------:R-:W-:Y:S02]  /*39f0*/  LOP3.LUT R27, R27, R6, RZ, 0x3c, !PT ;  /* 0x000000061b1b7212 */ /* 0x000fe400078e3cff */
[----:B------:R-:W-:-:S02]  /*3a00*/  SHF.R.S32.HI R53, RZ, 0x1f, R53 ;  /* 0x0000001fff357819 */ /* 0x000fc40000011435 */
[----:B------:R-:W-:Y:S02]  /*3a10*/  SHF.R.S32.HI R4, RZ, 0x1f, R4 ;  /* 0x0000001fff047819 */ /* 0x000fe40000011404 */
[----:B------:R-:W-:Y:S02]  /*3a20*/  PRMT R55, R8, 0x7772, RZ ;  /* 0x0000777208377816 */ /* 0x000fe400000000ff */
[----:B------:R-:W-:Y:S02]  /*3a30*/  PRMT R6, R56, 0x8880, RZ ;  /* 0x0000888038067816 */ /* 0x000fe400000000ff */
[----:B------:R-:W-:Y:S02]  /*3a40*/  LOP3.LUT R19, R19, R54, RZ, 0x3c, !PT ;  /* 0x0000003613137212 */ /* 0x000fe400078e3cff */
[----:B------:R-:W-:Y:S02]  /*3a50*/  LOP3.LUT R28, R28, R53, RZ, 0x3c, !PT ;  /* 0x000000351c1c7212 */ /* 0x000fe400078e3cff */
[----:B------:R-:W-:-:S02]  /*3a60*/  LOP3.LUT R29, R29, R4, RZ, 0x3c, !PT ;  /* 0x000000041d1d7212 */ /* 0x000fc400078e3cff */
[----:B------:R-:W-:Y:S02]  /*3a70*/  PRMT R61, R55, 0x8880, RZ ;  /* 0x00008880373d7816 */ /* 0x000fe400000000ff */
[----:B------:R-:W-:Y:S02]  /*3a80*/  LOP3.LUT R43, R43, R6, RZ, 0x3c, !PT ;  /* 0x000000062b2b7212 */ /* 0x000fe400078e3cff */
[C---:B------:R-:W-:Y:S02]  /*3a90*/  PRMT R54, R5.reuse, 0x7770, RZ ;  /* 0x0000777005367816 */ /* 0x040fe400000000ff */
[C---:B------:R-:W-:Y:S02]  /*3aa0*/  PRMT R53, R5.reuse, 0x7771, RZ ;  /* 0x0000777105357816 */ /* 0x040fe400000000ff */
[----:B------:R-:W-:Y:S02]  /*3ab0*/  PRMT R4, R5, 0x7772, RZ ;  /* 0x0000777205047816 */ /* 0x000fe400000000ff */
[----:B------:R-:W-:-:S02]  /*3ac0*/  SHF.R.S32.HI R6, RZ, 0x1f, R6 ;  /* 0x0000001fff067819 */ /* 0x000fc40000011406 */
[----:B------:R-:W-:Y:S02]  /*3ad0*/  PRMT R5, R5, 0x7773, RZ ;  /* 0x0000777305057816 */ /* 0x000fe400000000ff */
[----:B------:R-:W-:Y:S02]  /*3ae0*/  LOP3.LUT R42, R42, R61, RZ, 0x3c, !PT ;  /* 0x0000003d2a2a7212 */ /* 0x000fe400078e3cff */
[----:B------:R-:W-:Y:S02]  /*3af0*/  SHF.R.S32.HI R61, RZ, 0x1f, R61 ;  /* 0x0000001fff3d7819 */ /* 0x000fe4000001143d */
[----:B------:R-:W-:Y:S02]  /*3b00*/  LOP3.LUT R31, R31, R6, RZ, 0x3c, !PT ;  /* 0x000000061f1f7212 */ /* 0x000fe400078e3cff */
[----:B------:R-:W-:Y:S02]  /*3b10*/  PRMT R62, R4, 0x8880, RZ ;  /* 0x00008880043e7816 */ /* 0x000fe400000000ff */
[----:B------:R-:W-:-:S02]  /*3b20*/  PRMT R65, R5, 0x8880, RZ ;  /* 0x0000888005417816 */ /* 0x000fc400000000ff */
[----:B------:R-:W-:Y:S02]  /*3b30*/  PRMT R6, R54, 0x8880, RZ ;  /* 0x0000888036067816 */ /* 0x000fe400000000ff */
[----:B------:R-:W-:Y:S02]  /*3b40*/  PRMT R8, R53, 0x8880, RZ ;  /* 0x0000888035087816 */ /* 0x000fe400000000ff */
[----:B------:R-:W-:Y:S02]  /*3b50*/  LOP3.LUT R30, R30, R61, RZ, 0x3c, !PT ;  /* 0x0000003d1e1e7212 */ /* 0x000fe400078e3cff */
        /* <DEDUP_REMOVED lines=14> */
.L_x_2846:
[----:B------:R-:W-:Y:S02]  /*3c40*/  PRMT R6, R50, 0x7610, R6 ;  /* 0x0000761032067816 */ /* 0x000fe40000000006 */
[----:B------:R-:W-:Y:S02]  /*3c50*/  PRMT R8, R49, 0x7610, R8 ;  /* 0x0000761031087816 */ /* 0x000fe40000000008 */
[----:B------:R-:W-:Y:S02]  /*3c60*/  PRMT R49, R58, 0x7610, R49 ;  /* 0x000076103a317816 */ /* 0x000fe40000000031 */
[----:B------:R-:W-:Y:S02]  /*3c70*/  PRMT R50, R57, 0x7610, R50 ;  /* 0x0000761039327816 */ /* 0x000fe40000000032 */
[----:B------:R-:W-:Y:S02]  /*3c80*/  PRMT R57, R60, 0x7610, R57 ;  /* 0x000076103c397816 */ /* 0x000fe40000000039 */
[----:B------:R-:W-:-:S02]  /*3c90*/  PRMT R58, R59, 0x7610, R58 ;  /* 0x000076103b3a7816 */ /* 0x000fc4000000003a */
[----:B------:R-:W-:Y:S02]  /*3ca0*/  PRMT R59, R55, 0x7610, R59 ;  /* 0x00007610373b7816 */ /* 0x000fe4000000003b */
[----:B------:R-:W-:Y:S02]  /*3cb0*/  PRMT R60, R56, 0x7610, R60 ;  /* 0x00007610383c7816 */ /* 0x000fe4000000003c */
[----:B------:R-:W-:Y:S02]  /*3cc0*/  PRMT R55, R4, 0x7610, R55 ;  /* 0x0000761004377816 */ /* 0x000fe40000000037 */
[----:B------:R-:W-:-:S07]  /*3cd0*/  PRMT R56, R5, 0x7610, R56 ;  /* 0x0000761005387816 */ /* 0x000fce0000000038 */
.L_x_2845:
[----:B------:R-:W-:Y:S05]  /*3ce0*/  BSYNC.RECONVERGENT B0 ;  /* 0x0000000000007941 */ /* 0x000fea0003800200 */
.L_x_2844:
        /* <DEDUP_REMOVED lines=27> */
[----:B------:R-:W-:-:S05]  /*3ea0*/  IMAD.IADD R4, R61, 0x1, R46 ;  /* 0x000000013d047824 */ /* 0x000fca00078e022e */
[----:B------:R-:W-:-:S13]  /*3eb0*/  ISETP.GE.U32.AND P1, PT, R4, R44, PT ;  /* 0x0000002c0400720c */ /* 0x000fda0003f26070 */
[-C--:B------:R-:W-:Y:S02]  /*3ec0*/  @!P1 IMAD R4, R4, R47.reuse, RZ ;  /* 0x0000002f04049224 */ /* 0x080fe400078e02ff */
[----:B------:R-:W-:-:S03]  /*3ed0*/  IMAD R47, R61, R47, RZ ;  /* 0x0000002f3d2f7224 */ /* 0x000fc600078e02ff */
[----:B------:R-:W-:Y:S02]  /*3ee0*/  @!P1 LOP3.LUT R5, R4, 0xfffffffc, RZ, 0xc0, !PT ;  /* 0xfffffffc04059812 */ /* 0x000fe400078ec0ff */
[----:B------:R-:W-:Y:S02]  /*3ef0*/  LOP3.LUT R47, R47, 0xfffffffc, RZ, 0xc0, !PT ;  /* 0xfffffffc2f2f7812 */ /* 0x000fe400078ec0ff */
[----:B------:R-:W-:-:S04]  /*3f00*/  @!P1 IADD3 R4, P2, PT, R5, R24, RZ ;  /* 0x0000001805049210 */ /* 0x000fc80007f5e0ff */
[----:B------:R-:W-:Y:S02]  /*3f10*/  @!P1 IADD3.X R5, PT, PT, RZ, R25, RZ, P2, !PT ;  /* 0x00000019ff059210 */ /* 0x000fe400017fe4ff */
[----:B------:R-:W-:-:S03]  /*3f20*/  IADD3 R24, P2, PT, R47, R24, RZ ;  /* 0x000000182f187210 */ /* 0x000fc60007f5e0ff */
[----:B------:R-:W2:Y:S02]  /*3f30*/  @!P1 LDG.E R4, desc[UR36][R4.64] ;  /* 0x0000002404049981 */ /* 0x000ea4000c1e1900 */
        /* <DEDUP_REMOVED lines=8> */
[C---:B---3--:R-:W-:Y:S02]  /*3fc0*/  PRMT R57, R24.reuse, 0x7770, RZ ;  /* 0x0000777018397816 */ /* 0x048fe400000000ff */
[C---:B------:R-:W-:Y:S02]  /*3fd0*/  PRMT R58, R24.reuse, 0x7771, RZ ;  /* 0x00007771183a7816 */ /* 0x040fe400000000ff */
[----:B------:R-:W-:Y:S02]  /*3fe0*/  PRMT R59, R24, 0x7772, RZ ;  /* 0x00007772183b7816 */ /* 0x000fe400000000ff */
[----:B------:R-:W-:Y:S02]  /*3ff0*/  @!P1 PRMT R47, R4, 0x7770, RZ ;  /* 0x00007770042f9816 */ /* 0x000fe400000000ff */
[----:B------:R-:W-:Y:S02]  /*4000*/  PRMT R24, R24, 0x7773, RZ ;  /* 0x0000777318187816 */ /* 0x000fe400000000ff */
[----:B------:R-:W-:-:S02]  /*4010*/  @!P1 PRMT R54, R47, 0x7610, R54 ;  /* 0x000076102f369816 */ /* 0x000fc40000000036 */
[----:B------:R-:W-:-:S07]  /*4020*/  PRMT R60, R24, 0x7610, R60 ;  /* 0x00007610183c7816 */ /* 0x000fce000000003c */
.L_x_2849:
[----:B------:R-:W-:Y:S05]  /*4030*/  BSYNC.RECONVERGENT B0 ;  /* 0x0000000000007941 */ /* 0x000fea0003800200 */
.L_x_2848:
[----:B------:R-:W-:Y:S04]  /*4040*/  BSSY.RECONVERGENT B0, `(.L_x_2850) ;  /* 0x000005b000007945 */ /* 0x000fe80003800200 */
[----:B------:R-:W-:Y:S05]  /*4050*/  @P0 BRA `(.L_x_2851) ;  /* 0x0000000400640947 */ /* 0x000fea0003800000 */
        /* <DEDUP_REMOVED lines=11> */
[----:B------:R-:W-:Y:S02]  /*4110*/  SHF.R.S32.HI R4, RZ, 0x1f, R5 ;  /* 0x0000001fff047819 */ /* 0x000fe40000011405 */
[----:B------:R-:W-:-:S02]  /*4120*/  LOP3.LUT R34, R34, R9, RZ, 0x3c, !PT ;  /* 0x0000000922227212 */ /* 0x000fc400078e3cff */
[----:B------:R-:W-:Y:S02]  /*4130*/  LOP3.LUT R35, R35, R8, RZ, 0x3c, !PT ;  /* 0x0000000823237212 */ /* 0x000fe400078e3cff */
        /* <DEDUP_REMOVED lines=75> */
.L_x_2851:
[----:B------:R-:W-:Y:S05]  /*45f0*/  BSYNC.RECONVERGENT B0 ;  /* 0x0000000000007941 */ /* 0x000fea0003800200 */
.L_x_2850:
        /* <DEDUP_REMOVED lines=17> */
.L_x_2843:
        /* <DEDUP_REMOVED lines=39> */
[----:B------:R-:W2:Y:S01]  /*4980*/  @!P0 LDG.E R60, desc[UR36][R18.64] ;  /* 0x00000024123c8981 */ /* 0x000ea2000c1e1900 */
        /* <DEDUP_REMOVED lines=32> */
[----:B------:R-:W-:Y:S01]  /*4b90*/  VIADD R47, R36, 0x1 ;  /* 0x00000001242f7836 */ /* 0x000fe20000000000 */
[C---:B--2---:R-:W-:Y:S02]  /*4ba0*/  @!P0 PRMT R49, R60.reuse, 0x7770, RZ ;  /* 0x000077703c318816 */ /* 0x044fe400000000ff */
[C---:B------:R-:W-:Y:S02]  /*4bb0*/  @!P0 PRMT R50, R60.reuse, 0x7771, RZ ;  /* 0x000077713c328816 */ /* 0x040fe400000000ff */
[C---:B------:R-:W-:Y:S02]  /*4bc0*/  @!P0 PRMT R59, R60.reuse, 0x7772, RZ ;  /* 0x000077723c3b8816 */ /* 0x040fe400000000ff */
[----:B------:R-:W-:-:S07]  /*4bd0*/  @!P0 PRMT R60, R60, 0x7773, RZ ;  /* 0x000077733c3c8816 */ /* 0x000fce00000000ff */
.L_x_2859:
[----:B0-----:R-:W0:Y:S01]  /*4be0*/  LDCU UR4, c[0x0][0x39c] ;  /* 0x00007380ff0477ac */ /* 0x001e220008000800 */
        /* <DEDUP_REMOVED lines=312> */
.L_x_2855:
[----:B------:R-:W-:-:S04]  /*5f70*/  LOP3.LUT R37, R44, 0xfffffffc, RZ, 0xc0, !PT ;  /* 0xfffffffc2c257812 */ /* 0x000fc800078ec0ff */
[----:B------:R-:W-:-:S05]  /*5f80*/  IADD3 R36, P1, PT, R37, R18, RZ ;  /* 0x0000001225247210 */ /* 0x000fca0007f3e0ff */
[----:B------:R-:W-:-:S05]  /*5f90*/  IMAD.X R37, RZ, RZ, R19, P1 ;  /* 0x000000ffff257224 */ /* 0x000fca00008e0613 */
[----:B------:R-:W2:Y:S01]  /*5fa0*/  LDG.E R36, desc[UR36][R36.64] ;  /* 0x0000002424247981 */ /* 0x000ea2000c1e1900 */
[----:B------:R-:W-:Y:S02]  /*5fb0*/  HFMA2 R44, -RZ, RZ, 0, 0 ;  /* 0x00000000ff2c7431 */ /* 0x000fe400000001ff */
[----:B------:R-:W-:-:S04]  /*5fc0*/  VIADD R45, R3, UR4 ;  /* 0x00000004032d7c36 */ /* 0x000fc80008000000 */
[----:B------:R-:W-:-:S05]  /*5fd0*/  IMAD.HI.U32 R38, R45, UR22, R44 ;  /* 0x000000162d267c27 */ /* 0x000fca000f8e002c */
[----:B------:R-:W-:-:S05]  /*5fe0*/  SHF.R.U32.HI R38, RZ, UR23, R38 ;  /* 0x00000017ff267c19 */ /* 0x000fca0008011626 */
[----:B------:R-:W-:-:S04]  /*5ff0*/  IMAD.MOV R39, RZ, RZ, -R38 ;  /* 0x000000ffff277224 */ /* 0x000fc800078e0a26 */
[----:B------:R-:W-:-:S04]  /*6000*/  IMAD R46, R39, UR21, R45 ;  /* 0x00000015272e7c24 */ /* 0x000fc8000f8e022d */
[----:B------:R-:W-:Y:S01]  /*6010*/  IMAD R46, R46, UR5, RZ ;  /* 0x000000052e2e7c24 */ /* 0x000fe2000f8e02ff */
[C---:B--2---:R-:W-:Y:S02]  /*6020*/  PRMT R51, R36.reuse, 0x7770, RZ ;  /* 0x0000777024337816 */ /* 0x044fe400000000ff */
[C---:B------:R-:W-:Y:S02]  /*6030*/  PRMT R52, R36.reuse, 0x7771, RZ ;  /* 0x0000777124347816 */ /* 0x040fe400000000ff */
[C---:B------:R-:W-:Y:S02]  /*6040*/  PRMT R53, R36.reuse, 0x7772, RZ ;  /* 0x0000777224357816 */ /* 0x040fe400000000ff */
[----:B------:R-:W-:Y:S01]  /*6050*/  PRMT R54, R36, 0x7773, RZ ;  /* 0x0000777324367816 */ /* 0x000fe200000000ff */
        /* <DEDUP_REMOVED lines=230> */
.L_x_2856:
[----:B------:R-:W-:-:S04]  /*6ec0*/  LOP3.LUT R37, R46, 0xfffffffc, RZ, 0xc0, !PT ;  /* 0xfffffffc2e257812 */ /* 0x000fc800078ec0ff */
[----:B------:R-:W-:-:S05]  /*6ed0*/  IADD3 R36, P1, PT, R37, R18, RZ ;  /* 0x0000001225247210 */ /* 0x000fca0007f3e0ff */
[----:B------:R-:W-:-:S05]  /*6ee0*/  IMAD.X R37, RZ, RZ, R19, P1 ;  /* 0x000000ffff257224 */ /* 0x000fca00008e0613 */
        /* <DEDUP_REMOVED lines=242> */
.L_x_2857:
[----:B------:R-:W-:-:S04]  /*7e10*/  LOP3.LUT R37, R46, 0xfffffffc, RZ, 0xc0, !PT ;  /* 0xfffffffc2e257812 */ /* 0x000fc800078ec0ff */
[----:B------:R-:W-:-:S05]  /*7e20*/  IADD3 R36, P1, PT, R37, R18, RZ ;  /* 0x0000001225247210 */ /* 0x000fca0007f3e0ff */
[----:B------:R-:W-:-:S05]  /*7e30*/  IMAD.X R37, RZ, RZ, R19, P1 ;  /* 0x000000ffff257224 */ /* 0x000fca00008e0613 */
[----:B------:R1:W2:Y:S01]  /*7e40*/  LDG.E R36, desc[UR36][R36.64] ;  /* 0x0000002424247981 */ /* 0x0002a2000c1e1900 */
[----:B------:R-:W-:Y:S02]  /*7e50*/  HFMA2 R44, -RZ, RZ, 0, 0 ;  /* 0x00000000ff2c7431 */ /* 0x000fe400000001ff */
        /* <DEDUP_REMOVED lines=234> */
[----:B------:R-:W-:Y:S02]  /*8d00*/  IMAD R61, R38, UR6, R61 ;  /* 0x00000006263d7c24 */ /* 0x000fe4000f8e023d */
[----:B------:R-:W-:Y:S02]  /*8d10*/  @P1 IMAD.MOV R38, RZ, RZ, -R36 ;  /* 0x000000ffff261224 */ /* 0x000fe400078e0a24 */
[----:B------:R-:W-:Y:S02]  /*8d20*/  IMAD R44, R61, UR31, R44 ;  /* 0x0000001f3d2c7c24 */ /* 0x000fe4000f8e022c */
[----:B0-----:R-:W-:-:S04]  /*8d30*/  @P1 IMAD R69, R69, R38, R39 ;  /* 0x0000002645451224 */ /* 0x001fc800078e0227 */
[----:B--2---:R-:W-:-:S07]  /*8d40*/  @P1 IMAD R44, R69, R67, R44 ;  /* 0x00000043452c1224 */ /* 0x004fce00078e022c */
.L_x_2858:
[----:B------:R-:W-:-:S04]  /*8d50*/  LOP3.LUT R37, R44, 0xfffffffc, RZ, 0xc0, !PT ;  /* 0xfffffffc2c257812 */ /* 0x000fc800078ec0ff */
[----:B------:R-:W-:-:S04]  /*8d60*/  IADD3 R36, P1, PT, R37, R18, RZ ;  /* 0x0000001225247210 */ /* 0x000fc80007f3e0ff */
[----:B------:R-:W-:-:S05]  /*8d70*/  IADD3.X R37, PT, PT, RZ, R19, RZ, P1, !PT ;  /* 0x00000013ff257210 */ /* 0x000fca0000ffe4ff */
[----:B------:R-:W2:Y:S02]  /*8d80*/  LDG.E R36, desc[UR36][R36.64] ;  /* 0x0000002424247981 */ /* 0x000ea4000c1e1900 */
[C---:B--2---:R-:W-:Y:S02]  /*8d90*/  PRMT R62, R36.reuse, 0x7770, RZ ;  /* 0x00007770243e7816 */ /* 0x044fe400000000ff */
[C---:B------:R-:W-:Y:S02]  /*8da0*/  PRMT R61, R36.reuse, 0x7771, RZ ;  /* 0x00007771243d7816 */ /* 0x040fe400000000ff */
[C---:B------:R-:W-:Y:S02]  /*8db0*/  PRMT R39, R36.reuse, 0x7772, RZ ;  /* 0x0000777224277816 */ /* 0x040fe400000000ff */
[----:B------:R-:W-:-:S07]  /*8dc0*/  PRMT R38, R36, 0x7773, RZ ;  /* 0x0000777324267816 */ /* 0x000fce00000000ff */
.L_x_2854:
[----:B------:R-:W1:Y:S01]  /*8dd0*/  LDCU UR5, c[0x0][0x394] ;  /* 0x00007280ff0577ac */ /* 0x000e620008000800 */
[----:B------:R-:W-:Y:S01]  /*8de0*/  IMAD.U32 R46, RZ, RZ, UR4 ;  /* 0x00000004ff2e7e24 */ /* 0x000fe2000f8e00ff */
[----:B------:R-:W-:Y:S02]  /*8df0*/  LOP3.LUT R66, R51, 0xffff, RZ, 0xc0, !PT ;  /* 0x0000ffff33427812 */ /* 0x000fe400078ec0ff */
[----:B------:R-:W-:Y:S01]  /*8e00*/  LOP3.LUT R67, R52, 0xffff, RZ, 0xc0, !PT ;  /* 0x0000ffff34437812 */ /* 0x000fe200078ec0ff */
[----:B------:R-:W-:Y:S01]  /*8e10*/  IMAD R3, R46, 0x4, R3 ;  /* 0x000000042e037824 */ /* 0x000fe200078e0203 */
[----:B------:R-:W-:Y:S02]  /*8e20*/  LOP3.LUT R36, R53, 0xffff, RZ, 0xc0, !PT ;  /* 0x0000ffff35247812 */ /* 0x000fe400078ec0ff */
[----:B------:R-:W-:Y:S01]  /*8e30*/  PRMT R66, R66, 0x8880, RZ ;  /* 0x0000888042427816 */ /* 0x000fe200000000ff */
[----:B------:R-:W-:Y:S01]  /*8e40*/  IMAD R37, R46, 0x3, R3 ;  /* 0x000000032e257824 */ /* 0x000fe200078e0203 */
[----:B------:R-:W-:-:S02]  /*8e50*/  PRMT R67, R67, 0x8880, RZ ;  /* 0x0000888043437816 */ /* 0x000fc400000000ff */
[----:B------:R-:W-:Y:S02]  /*8e60*/  PRMT R36, R36, 0x8880, RZ ;  /* 0x0000888024247816 */ /* 0x000fe400000000ff */
[----:B------:R-:W-:Y:S02]  /*8e70*/  LOP3.LUT R21, R21, R66, RZ, 0x3c, !PT ;  /* 0x0000004215157212 */ /* 0x000fe400078e3cff */
[----:B------:R-:W-:Y:S02]  /*8e80*/  SHF.R.S32.HI R66, RZ, 0x1f, R66 ;  /* 0x0000001fff427819 */ /* 0x000fe40000011442 */
[----:B-1----:R-:W-:Y:S02]  /*8e90*/  MOV R44, UR5 ;  /* 0x00000005002c7c02 */ /* 0x002fe40008000f00 */
[----:B------:R-:W-:Y:S02]  /*8ea0*/  LOP3.LUT R20, R20, R67, RZ, 0x3c, !PT ;  /* 0x0000004314147212 */ /* 0x000fe400078e3cff */
[----:B------:R-:W-:-:S02]  /*8eb0*/  ISETP.GE.U32.AND P1, PT, R37, R44, PT ;  /* 0x0000002c2500720c */ /* 0x000fc40003f26070 */
[----:B------:R-:W-:Y:S02]  /*8ec0*/  LOP3.LUT R37, R54, 0xffff, RZ, 0xc0, !PT ;  /* 0x0000ffff36257812 */ /* 0x000fe400078ec0ff */
[----:B------:R-:W-:Y:S02]  /*8ed0*/  SHF.R.S32.HI R67, RZ, 0x1f, R67 ;  /* 0x0000001fff437819 */ /* 0x000fe40000011443 */
[----:B------:R-:W-:Y:S02]  /*8ee0*/  PRMT R37, R37, 0x8880, RZ ;  /* 0x0000888025257816 */ /* 0x000fe400000000ff */
[----:B------:R-:W-:Y:S02]  /*8ef0*/  LOP3.LUT R16, R16, R36, RZ, 0x3c, !PT ;  /* 0x0000002410107212 */ /* 0x000fe400078e3cff */
[----:B------:R-:W-:Y:S02]  /*8f00*/  SHF.R.S32.HI R36, RZ, 0x1f, R36 ;  /* 0x0000001fff247819 */ /* 0x000fe40000011424 */
[----:B------:R-:W-:-:S02]  /*8f10*/  LOP3.LUT R15, R15, R37, RZ, 0x3c, !PT ;  /* 0x000000250f0f7212 */ /* 0x000fc400078e3cff */
[----:B------:R-:W-:Y:S02]  /*8f20*/  SHF.R.S32.HI R37, RZ, 0x1f, R37 ;  /* 0x0000001fff257819 */ /* 0x000fe40000011425 */
[----:B------:R-:W-:Y:S02]  /*8f30*/  LOP3.LUT R43, R43, R66, RZ, 0x3c, !PT ;  /* 0x000000422b2b7212 */ /* 0x000fe400078e3cff */
[----:B------:R-:W-:Y:S02]  /*8f40*/  LOP3.LUT R42, R42, R67, RZ, 0x3c, !PT ;  /* 0x000000432a2a7212 */ /* 0x000fe400078e3cff */
[----:B------:R-:W-:Y:S02]  /*8f50*/  LOP3.LUT R66, R55, 0xffff, RZ, 0xc0, !PT ;  /* 0x0000ffff37427812 */ /* 0x000fe400078ec0ff */
[----:B------:R-:W-:Y:S02]  /*8f60*/  LOP3.LUT R41, R41, R36, RZ, 0x3c, !PT ;  /* 0x0000002429297212 */ /* 0x000fe400078e3cff */
[----:B------:R-:W-:-:S02]  /*8f70*/  LOP3.LUT R67, R56, 0xffff, RZ, 0xc0, !PT ;  /* 0x0000ffff38437812 */ /* 0x000fc400078ec0ff */
[----:B------:R-:W-:Y:S02]  /*8f80*/  LOP3.LUT R40, R40, R37, RZ, 0x3c, !PT ;  /* 0x0000002528287212 */ /* 0x000fe400078e3cff */
[----:B------:R-:W-:Y:S02]  /*8f90*/  LOP3.LUT R36, R57, 0xffff, RZ, 0xc0, !PT ;  /* 0x0000ffff39247812 */ /* 0x000fe400078ec0ff */
[----:B------:R-:W-:Y:S02]  /*8fa0*/  LOP3.LUT R37, R58, 0xffff, RZ, 0xc0, !PT ;  /* 0x0000ffff3a257812 */ /* 0x000fe400078ec0ff */
[----:B------:R-:W-:Y:S02]  /*8fb0*/  PRMT R66, R66, 0x8880, RZ ;  /* 0x0000888042427816 */ /* 0x000fe400000000ff */
[----:B------:R-:W-:Y:S02]  /*8fc0*/  PRMT R67, R67, 0x8880, RZ ;  /* 0x0000888043437816 */ /* 0x000fe400000000ff */
[----:B------:R-:W-:-:S02]  /*8fd0*/  PRMT R36, R36, 0x8880, RZ ;  /* 0x0000888024247816 */ /* 0x000fc400000000ff */
[----:B------:R-:W-:Y:S02]  /*8fe0*/  PRMT R37, R37, 0x8880, RZ ;  /* 0x0000888025257816 */ /* 0x000fe400000000ff */
        /* <DEDUP_REMOVED lines=30> */
[----:B------:R-:W-:Y:S02]  /*91d0*/  LOP3.LUT R67, R62, 0xffff, RZ, 0xc0, !PT ;  /* 0x0000ffff3e437812 */ /* 0x000fe400078ec0ff */
[----:B------:R-:W-:Y:S02]  /*91e0*/  LOP3.LUT R36, R39, 0xffff, RZ, 0xc0, !PT ;  /* 0x0000ffff27247812 */ /* 0x000fe400078ec0ff */
        /* <DEDUP_REMOVED lines=21> */
.L_x_2853:
[----:B0-----:R-:W-:Y:S05]  /*9340*/  BSYNC.RECONVERGENT B0 ;  /* 0x0000000000007941 */ /* 0x001fea0003800200 */
.L_x_2852:
        /* <DEDUP_REMOVED lines=282> */
[----:B------:R-:W-:-:S05]  /*a4f0*/  SHF.R.U32.HI R18, RZ, UR5, R18 ;  /* 0x00000005ff127c19 */ /* 0x000fca0008011612 */
[----:B------:R-:W-:-:S04]  /*a500*/  IMAD.MOV R18, RZ, RZ, -R18 ;  /* 0x000000ffff127224 */ /* 0x000fc800078e0a12 */
[----:B-1----:R-:W-:-:S04]  /*a510*/  IMAD R19, R18, UR6, R19 ;  /* 0x0000000612137c24 */ /* 0x002fc8000f8e0213 */
[----:B--2---:R-:W-:-:S07]  /*a520*/  IMAD R38, R19, UR7, R38 ;  /* 0x0000000713267c24 */ /* 0x004fce000f8e0226 */
.L_x_2863:
[----:B------:R-:W-:Y:S02]  /*a530*/  SHF.R.U32.HI R38, RZ, 0x2, R38 ;  /* 0x00000002ff267819 */ /* 0x000fe40000011626 */
[----:B------:R-:W-:-:S07]  /*a540*/  MOV R39, RZ ;  /* 0x000000ff00277202 */ /* 0x000fce0000000f00 */
.L_x_2862:
[----:B------:R-:W0:Y:S02]  /*a550*/  LDCU.64 UR4, c[0x0][0x760] ;  /* 0x0000ec00ff0477ac */ /* 0x000e240008000a00 */
[----:B0-----:R-:W-:-:S05]  /*a560*/  IADD3 R48, P1, PT, R48, UR4, RZ ;  /* 0x0000000430307c10 */ /* 0x001fca000ff3e0ff */
[----:B------:R-:W-:Y:S01]  /*a570*/  IMAD.X R47, RZ, RZ, UR5, P1 ;  /* 0x00000005ff2f7e24 */ /* 0x000fe200088e06ff */
[----:B------:R-:W-:-:S04]  /*a580*/  LEA R18, P1, R38, R48, 0x2 ;  /* 0x0000003026127211 */ /* 0x000fc800078210ff */
[----:B------:R-:W-:-:S05]  /*a590*/  LEA.HI.X R19, R38, R47, R39, 0x2, P1 ;  /* 0x0000002f26137211 */ /* 0x000fca00008f1427 */
        /* <DEDUP_REMOVED lines=283> */
.L_x_2865:
[----:B------:R-:W-:Y:S01]  /*b750*/  SHF.R.U32.HI R38, RZ, 0x2, R55 ;  /* 0x00000002ff267819 */ /* 0x000fe20000011637 */
[----:B------:R-:W-:-:S07]  /*b760*/  IMAD.MOV.U32 R39, RZ, RZ, RZ ;  /* 0x000000ffff277224 */ /* 0x000fce00078e00ff */
.L_x_2864:
[----:B------:R-:W-:-:S04]  /*b770*/  LEA R18, P1, R38, R48, 0x2 ;  /* 0x0000003026127211 */ /* 0x000fc800078210ff */
[----:B------:R-:W-:-:S05]  /*b780*/  LEA.HI.X R19, R38, R47, R39, 0x2, P1 ;  /* 0x0000002f26137211 */ /* 0x000fca00008f1427 */
        /* <DEDUP_REMOVED lines=283> */
.L_x_2867:
[----:B------:R-:W-:Y:S02]  /*c940*/  SHF.R.U32.HI R38, RZ, 0x2, R45 ;  /* 0x00000002ff267819 */ /* 0x000fe4000001162d */
[----:B------:R-:W-:-:S07]  /*c950*/  MOV R39, RZ ;  /* 0x000000ff00277202 */ /* 0x000fce0000000f00 */
.L_x_2866:
        /* <DEDUP_REMOVED lines=285> */
.L_x_2869:
[----:B------:R-:W-:Y:S01]  /*db30*/  SHF.R.U32.HI R38, RZ, 0x2, R38 ;  /* 0x00000002ff267819 */ /* 0x000fe20000011626 */
[----:B------:R-:W-:-:S07]  /*db40*/  IMAD.MOV.U32 R39, RZ, RZ, RZ ;  /* 0x000000ffff277224 */ /* 0x000fce00078e00ff */
.L_x_2868:
[----:B------:R-:W-:-:S04]  /*db50*/  LEA R48, P0, R38, R48, 0x2 ;  /* 0x0000003026307211 */ /* 0x000fc800078010ff */
[----:B------:R-:W-:-:S05]  /*db60*/  LEA.HI.X R49, R38, R47, R39, 0x2, P0 ;  /* 0x0000002f26317211 */ /* 0x000fca00000f1427 */
[----:B------:R-:W2:Y:S02]  /*db70*/  LDG.E R48, desc[UR36][R48.64] ;  /* 0x0000002430307981 */ /* 0x000ea4000c1e1900 */
[C---:B--2---:R-:W-:Y:S02]  /*db80*/  PRMT R62, R48.reuse, 0x7770, RZ ;  /* 0x00007770303e7816 */ /* 0x044fe400000000ff */
[C---:B------:R-:W-:Y:S02]  /*db90*/  PRMT R61, R48.reuse, 0x7771, RZ ;  /* 0x00007771303d7816 */ /* 0x040fe400000000ff */
[C---:B------:R-:W-:Y:S02]  /*dba0*/  PRMT R60, R48.reuse, 0x7772, RZ ;  /* 0x00007772303c7816 */ /* 0x040fe400000000ff */
[----:B------:R-:W-:-:S07]  /*dbb0*/  PRMT R59, R48, 0x7773, RZ ;  /* 0x00007773303b7816 */ /* 0x000fce00000000ff */
.L_x_2861:
[----:B------:R-:W-:Y:S05]  /*dbc0*/  BSYNC.RECONVERGENT B0 ;  /* 0x0000000000007941 */ /* 0x000fea0003800200 */
.L_x_2860:
        /* <DEDUP_REMOVED lines=83> */
[----:B------:R-:W-:-:S02]  /*e100*/  SHF.R.S32.HI R3, RZ, 0x1f, R36 ;  /* 0x0000001fff037819 */ /* 0x000fc40000011424 */
[----:B------:R-:W-:Y:S02]  /*e110*/  LOP3.LUT R0, R0, R37, RZ, 0x3c, !PT ;  /* 0x0000002500007212 */ /* 0x000fe400078e3cff */
[----:B------:R-:W-:Y:S02]  /*e120*/  SHF.R.S32.HI R36, RZ, 0x1f, R19 ;  /* 0x0000001fff247819 */ /* 0x000fe40000011413 */
[----:B------:R-:W-:Y:S02]  /*e130*/  SHF.R.S32.HI R37, RZ, 0x1f, R37 ;  /* 0x0000001fff257819 */ /* 0x000fe40000011425 */
[----:B------:R-:W-:Y:S02]  /*e140*/  LOP3.LUT R4, R4, R19, RZ, 0x3c, !PT ;  /* 0x0000001304047212 */ /* 0x000fe400078e3cff */
[----:B------:R-:W-:Y:S02]  /*e150*/  LOP3.LUT R27, R27, R18, RZ, 0x3c, !PT ;  /* 0x000000121b1b7212 */ /* 0x000fe400078e3cff */
[----:B------:R-:W-:-:S02]  /*e160*/  LOP3.LUT R26, R26, R3, RZ, 0x3c, !PT ;  /* 0x000000031a1a7212 */ /* 0x000fc400078e3cff */
[----:B------:R-:W-:Y:S02]  /*e170*/  LOP3.LUT R25, R25, R36, RZ, 0x3c, !PT ;  /* 0x0000002419197212 */ /* 0x000fe400078e3cff */
[----:B------:R-:W-:-:S07]  /*e180*/  LOP3.LUT R24, R24, R37, RZ, 0x3c, !PT ;  /* 0x0000002518187212 */ /* 0x000fce00078e3cff */
.L_x_2871:
[----:B------:R-:W-:Y:S05]  /*e190*/  BSYNC.RECONVERGENT B0 ;  /* 0x0000000000007941 */ /* 0x000fea0003800200 */
.L_x_2870:
        /* <DEDUP_REMOVED lines=16> */
.L_x_2822:
[----:B------:R-:W-:Y:S05]  /*e2a0*/  BSYNC.RECONVERGENT B6 ;  /* 0x0000000000067941 */ /* 0x000fea0003800200 */
.L_x_2821:
        /* <DEDUP_REMOVED lines=10> */
[----:B------:R-:W-:Y:S02]  /*e350*/  VIADD R5, R4, 0x10 ;  /* 0x0000001004057836 */ /* 0x000fe40000000000 */
[----:B------:R-:W2:Y:S01]  /*e360*/  LDC R20, c[0x0][0x364] ;  /* 0x0000d900ff147b82 */ /* 0x000ea20000000800 */
[----:B-1----:R-:W-:-:S02]  /*e370*/  IMAD R4, R2, R10, R17 ;  /* 0x0000000a02047224 */ /* 0x002fc400078e0211 */
[----:B0-----:R-:W-:Y:S01]  /*e380*/  LEA R9, R8, R5, 0x18 ;  /* 0x0000000508097211 */ /* 0x001fe200078ec0ff */
[----:B------:R-:W-:Y:S01]  /*e390*/  IMAD.MOV.U32 R5, RZ, RZ, R19 ;  /* 0x000000ffff057224 */ /* 0x000fe200078e0013 */
[----:B--2---:R-:W-:Y:S02]  /*e3a0*/  ISETP.GE.U32.AND P0, PT, R20, 0x2, PT ;  /* 0x000000021400780c */ /* 0x004fe40003f06070 */
[----:B------:R-:W-:Y:S01]  /*e3b0*/  LEA R21, R4, R9, 0x5 ;  /* 0x0000000904157211 */ /* 0x000fe200078e28ff */
[----:B------:R-:W-:-:S04]  /*e3c0*/  IMAD.MOV.U32 R4, RZ, RZ, R18 ;  /* 0x000000ffff047224 */ /* 0x000fc800078e0012 */
[----:B------:R0:W-:Y:S04]  /*e3d0*/  STS.128 [R21+0x10], R12 ;  /* 0x0000100c15007388 */ /* 0x0001e80000000c00 */
[----:B------:R0:W-:Y:S02]  /*e3e0*/  STS.128 [R21], R4 ;  /* 0x0000000415007388 */ /* 0x0001e40000000c00 */
[----:B------:R-:W-:Y:S05]  /*e3f0*/  @!P0 BRA `(.L_x_2872) ;  /* 0x0000000000848947 */ /* 0x000fea0003800000 */
[----:B0-----:R-:W-:-:S07]  /*e400*/  IMAD.MOV.U32 R4, RZ, RZ, R20 ;  /* 0x000000ffff047224 */ /* 0x001fce00078e0014 */
.L_x_2875:
        /* <DEDUP_REMOVED lines=22> */
[----:B------:R-:W-:Y:S01]  /*e570*/  LOP3.LUT R6, R14, R6, RZ, 0x3c, !PT ;  /* 0x000000060e067212 */ /* 0x000fe200078e3cff */
[----:B------:R-:W-:Y:S01]  /*e580*/  IMAD.MOV.U32 R14, RZ, RZ, R0 ;  /* 0x000000ffff0e7224 */ /* 0x000fe200078e0000 */
[----:B------:R-:W-:Y:S02]  /*e590*/  LOP3.LUT R7, R15, R7, RZ, 0x3c, !PT ;  /* 0x000000070f077212 */ /* 0x000fe400078e3cff */
[----:B------:R-:W-:Y:S02]  /*e5a0*/  MOV R12, R16 ;  /* 0x00000010000c7202 */ /* 0x000fe40000000f00 */
[----:B------:R-:W-:Y:S01]  /*e5b0*/  MOV R15, R3 ;  /* 0x00000003000f7202 */ /* 0x000fe20000000f00 */
[----:B------:R0:W-:Y:S04]  /*e5c0*/  STS.128 [R21], R4 ;  /* 0x0000000415007388 */ /* 0x0001e80000000c00 */
[----:B------:R0:W-:Y:S02]  /*e5d0*/  STS.128 [R21+0x10], R12 ;  /* 0x0000100c15007388 */ /* 0x0001e40000000c00 */
.L_x_2874:
[----:B------:R-:W-:Y:S05]  /*e5e0*/  BSYNC.RECONVERGENT B0 ;  /* 0x0000000000007941 */ /* 0x000fea0003800200 */
.L_x_2873:
[----:B0-----:R-:W-:Y:S01]  /*e5f0*/  IMAD.MOV.U32 R4, RZ, RZ, R29 ;  /* 0x000000ffff047224 */ /* 0x001fe200078e001d */
[----:B------:R-:W-:Y:S06]  /*e600*/  @P1 BRA `(.L_x_2875) ;  /* 0xfffffffc00801947 */ /* 0x000fec000383ffff */
.L_x_2872:
[----:B------:R-:W1:Y:S02]  /*e610*/  LDCU UR4, c[0x0][0x3a8] ;  /* 0x00007500ff0477ac */ /* 0x000e640008000800 */
[----:B-1----:R-:W-:-:S09]  /*e620*/  UISETP.NE.AND UP0, UPT, UR4, URZ, UPT ;  /* 0x000000ff0400728c */ /* 0x002fd2000bf05270 */
[----:B------:R-:W-:Y:S05]  /*e630*/  BRA.U !UP0, `(.L_x_2876) ;  /* 0x0000000508347547 */ /* 0x000fea000b800000 */
[----:B------:R-:W1:Y:S02]  /*e640*/  LDC R10, c[0x0][0x360] ;  /* 0x0000d800ff0a7b82 */ /* 0x000e640000000800 */
[----:B-1----:R-:W-:Y:S01]  /*e650*/  ISETP.GE.U32.AND P0, PT, R10, 0x21, PT ;  /* 0x000000210a00780c */ /* 0x002fe20003f06070 */
[----:B------:R-:W-:-:S12]  /*e660*/  IMAD.MOV.U32 R8, RZ, RZ, R10 ;  /* 0x000000ffff087224 */ /* 0x000fd800078e000a */
[----:B------:R-:W-:Y:S05]  /*e670*/  @!P0 BRA `(.L_x_2877) ;  /* 0x0000000000c48947 */ /* 0x000fea0003800000 */
[----:B------:R-:W1:Y:S01]  /*e680*/  S2UR UR5, SR_CgaCtaId ;  /* 0x00000000000579c3 */ /* 0x000e620000008800 */
[----:B------:R-:W-:Y:S01]  /*e690*/  UMOV UR4, 0x400 ;  /* 0x0000040000047882 */ /* 0x000fe20000000000 */
[----:B0-----:R-:W-:Y:S01]  /*e6a0*/  IMAD R4, R2, R10, R17 ;  /* 0x0000000a02047224 */ /* 0x001fe200078e0211 */
[----:B------:R-:W-:Y:S01]  /*e6b0*/  UIADD3 UR4, UPT, UPT, UR4, 0x10, URZ ;  /* 0x0000001004047890 */ /* 0x000fe2000fffe0ff */
[----:B------:R-:W-:Y:S01]  /*e6c0*/  IMAD.MOV.U32 R5, RZ, RZ, R19 ;  /* 0x000000ffff057224 */ /* 0x000fe200078e0013 */
[----:B------:R-:W-:Y:S01]  /*e6d0*/  MOV R13, R11 ;  /* 0x0000000b000d7202 */ /* 0x000fe20000000f00 */
[----:B------:R-:W-:Y:S01]  /*e6e0*/  IMAD.MOV.U32 R12, RZ, RZ, R16 ;  /* 0x000000ffff0c7224 */ /* 0x000fe200078e0010 */
[----:B------:R-:W-:Y:S01]  /*e6f0*/  ISETP.GE.U32.AND P0, PT, R10, 0x40, PT ;  /* 0x000000400a00780c */ /* 0x000fe20003f06070 */
[----:B------:R-:W-:Y:S02]  /*e700*/  IMAD.MOV.U32 R14, RZ, RZ, R0 ;  /* 0x000000ffff0e7224 */ /* 0x000fe400078e0000 */
[----:B------:R-:W-:-:S02]  /*e710*/  HFMA2 R8, -RZ, RZ, 0, 1.9073486328125e-06 ;  /* 0x00000020ff087431 */ /* 0x000fc400000001ff */
[----:B------:R-:W-:Y:S01]  /*e720*/  IMAD.MOV.U32 R15, RZ, RZ, R3 ;  /* 0x000000ffff0f7224 */ /* 0x000fe200078e0003 */
[----:B-1----:R-:W-:-:S06]  /*e730*/  ULEA UR4, UR5, UR4, 0x18 ;  /* 0x0000000405047291 */ /* 0x002fcc000f8ec0ff */
[----:B------:R-:W-:Y:S02]  /*e740*/  LEA R9, R4, UR4, 0x5 ;  /* 0x0000000404097c11 */ /* 0x000fe4000f8e28ff */
[----:B------:R-:W-:-:S03]  /*e750*/  MOV R4, R18 ;  /* 0x0000001200047202 */ /* 0x000fc60000000f00 */
[----:B------:R1:W-:Y:S04]  /*e760*/  STS.128 [R9+0x10], R12 ;  /* 0x0000100c09007388 */ /* 0x0003e80000000c00 */
[----:B------:R1:W-:Y:S01]  /*e770*/  STS.128 [R9], R4 ;  /* 0x0000000409007388 */ /* 0x0003e20000000c00 */
[----:B------:R-:W-:Y:S05]  /*e780*/  @!P0 BRA `(.L_x_2877) ;  /* 0x0000000000808947 */ /* 0x000fea0003800000 */
[----:B-1----:R-:W-:-:S07]  /*e790*/  IMAD.MOV.U32 R4, RZ, RZ, R10 ;  /* 0x000000ffff047224 */ /* 0x002fce00078e000a */
.L_x_2880:
        /* <DEDUP_REMOVED lines=28> */
.L_x_2879:
[----:B------:R-:W-:Y:S05]  /*e960*/  BSYNC.RECONVERGENT B0 ;  /* 0x0000000000007941 */ /* 0x000fea0003800200 */
.L_x_2878:
[----:B0-----:R-:W-:Y:S01]  /*e970*/  IMAD.MOV.U32 R4, RZ, RZ, R20 ;  /* 0x000000ffff047224 */ /* 0x001fe200078e0014 */
[----:B------:R-:W-:Y:S06]  /*e980*/  @P1 BRA `(.L_x_2880) ;  /* 0xfffffffc00841947 */ /* 0x000fec000383ffff */
.L_x_2877:
[----:B------:R-:W-:Y:S01]  /*e990*/  ISETP.GE.U32.AND P0, PT, R8, 0x2, PT ;  /* 0x000000020800780c */ /* 0x000fe20003f06070 */
[----:B------:R-:W-:Y:S05]  /*e9a0*/  WARPSYNC.ALL ;  /* 0x0000000000007948 */ /* 0x000fea0003800000 */
[----:B------:R-:W-:Y:S07]  /*e9b0*/  BAR.SYNC.DEFER_BLOCKING 0x0 ;  /* 0x0000000000007b1d */ /* 0x000fee0000010000 */
[----:B------:R-:W-:Y:S05]  /*e9c0*/  @!P0 BRA `(.L_x_2876) ;  /* 0x0000000000508947 */ /* 0x000fea0003800000 */
[----:B01----:R-:W-:-:S07]  /*e9d0*/  IMAD.MOV.U32 R5, RZ, RZ, 0x1 ;  /* 0x00000001ff057424 */ /* 0x003fce00078e00ff */
.L_x_2881:
        /* <DEDUP_REMOVED lines=19> */
.L_x_2876:
[----:B------:R-:W2:Y:S01]  /*eb10*/  LDCU UR6, c[0x0][0x564] ;  /* 0x0000ac80ff0677ac */ /* 0x000ea20008000800 */
[----:B------:R-:W-:Y:S01]  /*eb20*/  IMAD.MOV.U32 R27, RZ, RZ, RZ ;  /* 0x000000ffff1b7224 */ /* 0x000fe200078e00ff */
        /* <DEDUP_REMOVED lines=280> */
.L_x_2882:
[----:B------:R-:W-:Y:S01]  /*fcb0*/  IMAD.MOV.U32 R26, RZ, RZ, RZ ;  /* 0x000000ffff1a7224 */ /* 0x000fe200078e00ff */
[----:B------:R-:W-:Y:S06]  /*fcc0*/  BRA.U !UP0, `(.L_x_2883) ;  /* 0x0000001108487547 */ /* 0x000fec000b800000 */
[----:B------:R-:W2:Y:S01]  /*fcd0*/  LDCU.64 UR8, c[0x0][0x568] ;  /* 0x0000ad00ff0877ac */ /* 0x000ea20008000a00 */
[----:B01----:R-:W-:Y:S01]  /*fce0*/  IADD3 R5, PT, PT, R23, 0x1, RZ ;  /* 0x0000000117057810 */ /* 0x003fe20007ffe0ff */
[----:B------:R-:W-:Y:S01]  /*fcf0*/  IMAD.MOV.U32 R4, RZ, RZ, RZ ;  /* 0x000000ffff047224 */ /* 0x000fe200078e00ff */
[----:B------:R-:W0:Y:S01]  /*fd00*/  LDCU UR6, c[0x0][0x570] ;  /* 0x0000ae00ff0677ac */ /* 0x000e220008000800 */
[----:B------:R-:W1:Y:S01]  /*fd10*/  LDCU UR7, c[0x0][0x694] ;  /* 0x0000d280ff0777ac */ /* 0x000e620008000800 */
[----:B------:R-:W-:Y:S01]  /*fd20*/  UISETP.NE.AND UP1, UPT, UR5, URZ, UPT ;  /* 0x000000ff0500728c */ /* 0x000fe2000bf25270 */
[----:B--2---:R-:W-:-:S05]  /*fd30*/  IMAD.HI.U32 R8, R5, UR9, R4 ;  /* 0x0000000905087c27 */ /* 0x004fca000f8e0004 */
[----:B0-----:R-:W-:-:S04]  /*fd40*/  SHF.R.U32.HI R9, RZ, UR6, R8 ;  /* 0x00000006ff097c19 */ /* 0x001fc80008011608 */
[----:B------:R-:W-:-:S05]  /*fd50*/  IADD3 R4, PT, PT, -R9, RZ, RZ ;  /* 0x000000ff09047210 */ /* 0x000fca0007ffe1ff */
        /* <DEDUP_REMOVED lines=265> */
.L_x_2883:
        /* <DEDUP_REMOVED lines=276> */
.L_x_2884:
        /* <DEDUP_REMOVED lines=276> */
.L_x_2885:
[----:B-1----:R-:W0:Y:S01]  /*13070*/  LDC.64 R8, c[0x0][0x778] ;  /* 0x0001de00ff087b82 */ /* 0x002e220000000a00 */
        /* <DEDUP_REMOVED lines=292> */
.L_x_2887:
        /* <DEDUP_REMOVED lines=276> */
.L_x_2888:
        /* <DEDUP_REMOVED lines=276> */
.L_x_2889:
        /* <DEDUP_REMOVED lines=276> */
.L_x_2890:
        /* <DEDUP_REMOVED lines=29> */
.L_x_2892:
[----:B------:R-:W-:Y:S05]  /*17850*/  BSYNC.RECONVERGENT B0 ;  /* 0x0000000000007941 */ /* 0x000fea0003800200 */
.L_x_2891:
        /* <DEDUP_REMOVED lines=14> */
[----:B------:R-:W0:Y:S01]  /*17940*/  S2R R0, SR_LANEID ;  /* 0x0000000000007919 */ /* 0x000e220000000000 */
[----:B------:R-:W-:Y:S01]  /*17950*/  VOTEU.ANY UR5, UPT, PT ;  /* 0x0000000000057886 */ /* 0x000fe200038e0100 */
[----:B-1----:R-:W1:Y:S01]  /*17960*/  LDC.64 R6, c[0x0][0x788] ;  /* 0x0001e200ff067b82 */ /* 0x002e620000000a00 */
        /* <DEDUP_REMOVED lines=18> */
.L_x_2894:
[----:B------:R-:W-:Y:S05]  /*17a90*/  BSYNC.RECONVERGENT B0 ;  /* 0x0000000000007941 */ /* 0x000fea0003800200 */
.L_x_2893:
        /* <DEDUP_REMOVED lines=47> */
.L_x_2899:
        /* <DEDUP_REMOVED lines=18> */
.L_x_2898:
[----:B------:R-:W-:Y:S05]  /*17eb0*/  BRA `(.L_x_2897) ;  /* 0x00000000009c7947 */ /* 0x000fea0003800000 */
.L_x_2896:
        /* <DEDUP_REMOVED lines=21> */
.L_x_2900:
        /* <DEDUP_REMOVED lines=18> */
.L_x_2897:
[----:B------:R-:W-:Y:S05]  /*18130*/  BSYNC.RECONVERGENT B0 ;  /* 0x0000000000007941 */ /* 0x000fea0003800200 */
.L_x_2895:
        /* <DEDUP_REMOVED lines=19> */
.L_x_2904:
        /* <DEDUP_REMOVED lines=29> */
.L_x_2903:
[----:B------:R-:W-:Y:S05]  /*18440*/  BSYNC.RECONVERGENT B0 ;  /* 0x0000000000007941 */ /* 0x000fea0003800200 */
.L_x_2902:
[----:B------:R-:W-:-:S03]  /*18450*/  UISETP.GT.U32.AND UP0, UPT, UR4, 0x3, UPT ;  /* 0x000000030400788c */ /* 0x000fc6000bf04070 */
[----:B------:R-:W-:-:S06]  /*18460*/  UMOV UR4, UR7 ;  /* 0x0000000700047c82 */ /* 0x000fcc0008000000 */
[----:B------:R-:W-:Y:S05]  /*18470*/  BRA.U UP0, `(.L_x_2904) ;  /* 0xfffffffd007c7547 */ /* 0x000fea000b83ffff */
.L_x_2901:
        /* <DEDUP_REMOVED lines=20> */
.L_x_2909:
        /* <DEDUP_REMOVED lines=29> */
.L_x_2908:
[----:B------:R-:W-:Y:S05]  /*18790*/  BSYNC.RECONVERGENT B0 ;  /* 0x0000000000007941 */ /* 0x000fea0003800200 */
.L_x_2907:
[----:B------:R-:W-:Y:S01]  /*187a0*/  MOV R2, R16 ;  /* 0x0000001000027202 */ /* 0x000fe20000000f00 */
[----:B------:R-:W-:Y:S06]  /*187b0*/  @P2 BRA `(.L_x_2909) ;  /* 0xfffffffc00802947 */ /* 0x000fec000383ffff */
.L_x_2906:
[----:B------:R-:W-:Y:S01]  /*187c0*/  BAR.SYNC.DEFER_BLOCKING 0x0 ;  /* 0x0000000000007b1d */ /* 0x000fe20000010000 */
[----:B------:R-:W-:-:S09]  /*187d0*/  UISETP.GE.U32.AND UP0, UPT, UR4, 0x2, UPT ;  /* 0x000000020400788c */ /* 0x000fd2000bf06070 */
[----:B------:R-:W-:Y:S05]  /*187e0*/  BRA.U !UP0, `(.L_x_2905) ;  /* 0x0000000108507547 */ /* 0x000fea000b800000 */
[----:B------:R-:W-:-:S07]  /*187f0*/  IMAD.MOV.U32 R2, RZ, RZ, 0x1 ;  /* 0x00000001ff027424 */ /* 0x000fce00078e00ff */
.L_x_2910:
        /* <DEDUP_REMOVED lines=19> */
.L_x_2905:
        /* <DEDUP_REMOVED lines=60> */
.L_x_2913:
        /* <DEDUP_REMOVED lines=19> */
.L_x_2914:
[----:B------:R-:W-:Y:S05]  /*18e20*/  BRA `(.L_x_2915) ;  /* 0x0000000000047947 */ /* 0x000fea0003800000 */
.L_x_2912:
[----:B------:R1:W-:Y:S02]  /*18e30*/  STG.E.64 desc[UR36][R34.64], R18 ;  /* 0x0000001222007986 */ /* 0x0003e4000c101b24 */
.L_x_2915:
        /* <DEDUP_REMOVED lines=23> */
.L_x_2917:
        /* <DEDUP_REMOVED lines=19> */
.L_x_2918:
[----:B------:R-:W-:Y:S05]  /*190e0*/  BRA `(.L_x_2919) ;  /* 0x00000000000c7947 */ /* 0x000fea0003800000 */
.L_x_2916:
[----:B------:R-:W-:-:S04]  /*190f0*/  IADD3 R2, P0, PT, R23, UR6, RZ ;  /* 0x0000000617027c10 */ /* 0x000fc8000ff1e0ff */
[----:B------:R-:W-:-:S05]  /*19100*/  IADD3.X R3, PT, PT, RZ, UR7, RZ, P0, !PT ;  /* 0x00000007ff037c10 */ /* 0x000fca00087fe4ff */
[----:B------:R3:W-:Y:S04]  /*19110*/  STG.E.64 desc[UR36][R2.64], R16 ;  /* 0x0000001002007986 */ /* 0x0007e8000c101b24 */
.L_x_2919:
[----:B------:R-:W4:Y:S02]  /*19120*/  LDCU.64 UR4, c[0x0][0x768] ;  /* 0x0000ed00ff0477ac */ /* 0x000f240008000a00 */
[----:B----4-:R-:W-:-:S05]  /*19130*/  IADD3 R22, P0, PT, R22, UR4, RZ ;  /* 0x0000000416167c10 */ /* 0x010fca000ff1e0ff */
[----:B------:R-:W-:-:S05]  /*19140*/  IMAD.X R23, RZ, RZ, UR5, P0 ;  /* 0x00000005ff177e24 */ /* 0x000fca00080e06ff */
[----:B------:R-:W-:Y:S01]  /*19150*/  STG.E.64 desc[UR36][R22.64], R26 ;  /* 0x0000001a16007986 */ /* 0x000fe2000c101b24 */
[----:B------:R-:W-:Y:S05]  /*19160*/  EXIT ;  /* 0x000000000000794d */ /* 0x000fea0003800000 */
.L_x_2911:
        /* <DEDUP_REMOVED lines=17> */
.L_x_2920:
        /* <DEDUP_REMOVED lines=26> */
.L_x_2923:
        /* <DEDUP_REMOVED lines=19> */
.L_x_2924:
[----:B------:R-:W-:Y:S05]  /*19550*/  BRA `(.L_x_2925) ;  /* 0x0000000000107947 */ /* 0x000fea0003800000 */
.L_x_2922:
[----:B------:R-:W0:Y:S02]  /*19560*/  LDCU.64 UR4, c[0x0][0x768] ;  /* 0x0000ed00ff0477ac */ /* 0x000e240008000a00 */
[----:B0-----:R-:W-:-:S05]  /*19570*/  IADD3 R2, P0, PT, R25, UR4, RZ ;  /* 0x0000000419027c10 */ /* 0x001fca000ff1e0ff */
[----:B------:R-:W-:-:S05]  /*19580*/  IMAD.X R3, RZ, RZ, UR5, P0 ;  /* 0x00000005ff037e24 */ /* 0x000fca00080e06ff */
[----:B------:R0:W-:Y:S03]  /*19590*/  STG.E.64 desc[UR36][R2.64], R18 ;  /* 0x0000001202007986 */ /* 0x0001e6000c101b24 */
.L_x_2925:
        /* <DEDUP_REMOVED lines=23> */
.L_x_2927:
        /* <DEDUP_REMOVED lines=19> */
.L_x_2928:
[----:B------:R-:W-:Y:S05]  /*19840*/  BRA `(.L_x_2929) ;  /* 0x00000000000c7947 */ /* 0x000fea0003800000 */
.L_x_2926:
[----:B0-----:R-:W-:-:S04]  /*19850*/  IADD3 R2, P0, PT, R23, UR6, RZ ;  /* 0x0000000617027c10 */ /* 0x001fc8000ff1e0ff */
[----:B------:R-:W-:-:S05]  /*19860*/  IADD3.X R3, PT, PT, RZ, UR7, RZ, P0, !PT ;  /* 0x00000007ff037c10 */ /* 0x000fca00087fe4ff */
[----:B------:R0:W-:Y:S04]  /*19870*/  STG.E.64 desc[UR36][R2.64], R16 ;  /* 0x0000001002007986 */ /* 0x0001e8000c101b24 */
.L_x_2929:
[----:B------:R-:W2:Y:S02]  /*19880*/  LDCU.64 UR4, c[0x0][0x768] ;  /* 0x0000ed00ff0477ac */ /* 0x000ea40008000a00 */
[----:B--2---:R-:W-:-:S05]  /*19890*/  IADD3 R22, P0, PT, R22, UR4, RZ ;  /* 0x0000000416167c10 */ /* 0x004fca000ff1e0ff */
[----:B------:R-:W-:-:S05]  /*198a0*/  IMAD.X R23, RZ, RZ, UR5, P0 ;  /* 0x00000005ff177e24 */ /* 0x000fca00080e06ff */
[----:B------:R-:W-:Y:S01]  /*198b0*/  STG.E.64 desc[UR36][R22.64], R28 ;  /* 0x0000001c16007986 */ /* 0x000fe2000c101b24 */
[----:B------:R-:W-:Y:S05]  /*198c0*/  EXIT ;  /* 0x000000000000794d */ /* 0x000fea0003800000 */
.L_x_2921:
[----:B------:R-:W-:Y:S04]  /*198d0*/  STG.E.64 desc[UR36][R4.64], R18 ;  /* 0x0000001204007986 */ /* 0x000fe8000c101b24 */
[----:B------:R-:W-:Y:S04]  /*198e0*/  STG.E.64 desc[UR36][R4.64+0x8], R26 ;  /* 0x0000081a04007986 */ /* 0x000fe8000c101b24 */
[----:B------:R-:W-:Y:S04]  /*198f0*/  STG.E.64 desc[UR36][R4.64+0x10], R16 ;  /* 0x0000101004007986 */ /* 0x000fe8000c101b24 */
[----:B------:R-:W-:Y:S01]  /*19900*/  STG.E.64 desc[UR36][R4.64+0x18], R28 ;  /* 0x0000181c04007986 */ /* 0x000fe2000c101b24 */
[----:B------:R-:W-:Y:S05]  /*19910*/  EXIT ;  /* 0x000000000000794d */ /* 0x000fea0003800000 */
.L_x_2886:
        /* <DEDUP_REMOVED lines=21> */
[----:B------:R-:W-:Y:S01]  /*19a70*/  IADD3 R34, P4, PT, R27, UR4, RZ ;  /* 0x000000041b227c10 */ /* 0x000fe2000ff9e0ff */
[----:B------:R-:W-:Y:S01]  /*19a80*/  IMAD.X R21, RZ, RZ, UR5, P1 ;  /* 0x00000005ff157e24 */ /* 0x000fe200088e06ff */
[----:B------:R-:W-:-:S02]  /*19a90*/  IADD3.X R31, PT, PT, RZ, UR5, RZ, P2, !PT ;  /* 0x00000005ff1f7c10 */ /* 0x000fc400097fe4ff */
        /* <DEDUP_REMOVED lines=9> */
[----:B---3--:R-:W-:Y:S01]  /*19b30*/  @P0 LOP3.LUT R11, R11, R13, RZ, 0x3c, !PT ;  /* 0x0000000d0b0b0212 */ /* 0x008fe200078e3cff */
[----:B------:R-:W-:Y:S01]  /*19b40*/  IMAD.MOV.U32 R29, RZ, RZ, R7 ;  /* 0x000000ffff1d7224 */ /* 0x000fe200078e0007 */
[----:B----4-:R-:W-:Y:S02]  /*19b50*/  @P0 LOP3.LUT R0, R0, R14, RZ, 0x3c, !PT ;  /* 0x0000000e00000212 */ /* 0x010fe400078e3cff */
[----:B------:R-:W-:Y:S02]  /*19b60*/  @P0 LOP3.LUT R3, R3, R15, RZ, 0x3c, !PT ;  /* 0x0000000f03030212 */ /* 0x000fe400078e3cff */
[----:B-----5:R-:W-:-:S02]  /*19b70*/  @P0 LOP3.LUT R18, R18, R4, RZ, 0x3c, !PT ;  /* 0x0000000412120212 */ /* 0x020fc400078e3cff */
[----:B------:R-:W-:Y:S02]  /*19b80*/  @P0 LOP3.LUT R19, R19, R5, RZ, 0x3c, !PT ;  /* 0x0000000513130212 */ /* 0x000fe400078e3cff */
[----:B------:R-:W-:Y:S01]  /*19b90*/  MOV R28, R6 ;  /* 0x00000006001c7202 */ /* 0x000fe20000000f00 */
        /* <DEDUP_REMOVED lines=26> */
[----:B0-----:R-:W-:-:S07]  /*19d40*/  LEPC R20, `(.L_x_2932) ;  /* 0x000000001014794e */ /* 0x001fce0000000000 */
[----:B---3--:R-:W-:Y:S05]  /*19d50*/  CALL.ABS.NOINC R14 ;  /* 0x000000000e007343 */ /* 0x008fea0003c00000 */
.L_x_2932:
        /* <DEDUP_REMOVED lines=19> */
.L_x_2933:
[----:B------:R-:W-:Y:S05]  /*19e90*/  BRA `(.L_x_2934) ;  /* 0x0000000000047947 */ /* 0x000fea0003800000 */
.L_x_2931:
[----:B------:R1:W-:Y:S02]  /*19ea0*/  STG.E.64 desc[UR36][R34.64], R18 ;  /* 0x0000001222007986 */ /* 0x0003e4000c101b24 */
.L_x_2934:
        /* <DEDUP_REMOVED lines=20> */
[----:B----4-:R-:W-:-:S07]  /*19ff0*/  MOV R11, UR9 ;  /* 0x00000009000b7c02 */ /* 0x010fce0008000f00 */
[----:B0-----:R-:W-:-:S07]  /*1a000*/  LEPC R20, `(.L_x_2936) ;  /* 0x000000001014794e */ /* 0x001fce0000000000 */
[----:B--2---:R-:W-:Y:S05]  /*1a010*/  CALL.ABS.NOINC R14 ;  /* 0x000000000e007343 */ /* 0x004fea0003c00000 */
.L_x_2936:
        /* <DEDUP_REMOVED lines=19> */
.L_x_2937:
[----:B------:R-:W-:Y:S05]  /*1a150*/  BRA `(.L_x_2938) ;  /* 0x00000000000c7947 */ /* 0x000fea0003800000 */
.L_x_2935:
[----:B------:R-:W-:-:S04]  /*1a160*/  IADD3 R2, P0, PT, R25, UR6, RZ ;  /* 0x0000000619027c10 */ /* 0x000fc8000ff1e0ff */
[----:B------:R-:W-:-:S05]  /*1a170*/  IADD3.X R3, PT, PT, RZ, UR7, RZ, P0, !PT ;  /* 0x00000007ff037c10 */ /* 0x000fca00087fe4ff */
[----:B------:R3:W-:Y:S04]  /*1a180*/  STG.E.64 desc[UR36][R2.64], R16 ;  /* 0x0000001002007986 */ /* 0x0007e8000c101b24 */
.L_x_2938:
[----:B------:R-:W4:Y:S02]  /*1a190*/  LDCU.64 UR4, c[0x0][0x768] ;  /* 0x0000ed00ff0477ac */ /* 0x000f240008000a00 */
[----:B----4-:R-:W-:-:S05]  /*1a1a0*/  IADD3 R24, P0, PT, R24, UR4, RZ ;  /* 0x0000000418187c10 */ /* 0x010fca000ff1e0ff */
[----:B------:R-:W-:-:S05]  /*1a1b0*/  IMAD.X R25, RZ, RZ, UR5, P0 ;  /* 0x00000005ff197e24 */ /* 0x000fca00080e06ff */
[----:B------:R-:W-:Y:S01]  /*1a1c0*/  STG.E.64 desc[UR36][R24.64], R22 ;  /* 0x0000001618007986 */ /* 0x000fe2000c101b24 */
[----:B------:R-:W-:Y:S05]  /*1a1d0*/  EXIT ;  /* 0x000000000000794d */ /* 0x000fea0003800000 */
.L_x_2930:
        /* <DEDUP_REMOVED lines=17> */
.L_x_2939:
        /* <DEDUP_REMOVED lines=25> */
.L_x_2942:
        /* <DEDUP_REMOVED lines=19> */
.L_x_2943:
[----:B------:R-:W-:Y:S05]  /*1a5b0*/  BRA `(.L_x_2944) ;  /* 0x0000000000107947 */ /* 0x000fea0003800000 */
.L_x_2941:
[----:B------:R-:W0:Y:S02]  /*1a5c0*/  LDCU.64 UR4, c[0x0][0x768] ;  /* 0x0000ed00ff0477ac */ /* 0x000e240008000a00 */
[----:B0-----:R-:W-:-:S04]  /*1a5d0*/  IADD3 R2, P0, PT, R27, UR4, RZ ;  /* 0x000000041b027c10 */ /* 0x001fc8000ff1e0ff */
[----:B------:R-:W-:-:S05]  /*1a5e0*/  IADD3.X R3, PT, PT, RZ, UR5, RZ, P0, !PT ;  /* 0x00000005ff037c10 */ /* 0x000fca00087fe4ff */
[----:B------:R0:W-:Y:S04]  /*1a5f0*/  STG.E.64 desc[UR36][R2.64], R18 ;  /* 0x0000001202007986 */ /* 0x0001e8000c101b24 */
.L_x_2944:
        /* <DEDUP_REMOVED lines=23> */
.L_x_2946:
        /* <DEDUP_REMOVED lines=19> */
.L_x_2947:
[----:B------:R-:W-:Y:S05]  /*1a8a0*/  BRA `(.L_x_2948) ;  /* 0x00000000000c7947 */ /* 0x000fea0003800000 */
.L_x_2945:
[----:B0-----:R-:W-:-:S05]  /*1a8b0*/  IADD3 R2, P0, PT, R25, UR6, RZ ;  /* 0x0000000619027c10 */ /* 0x001fca000ff1e0ff */
[----:B------:R-:W-:-:S05]  /*1a8c0*/  IMAD.X R3, RZ, RZ, UR7, P0 ;  /* 0x00000007ff037e24 */ /* 0x000fca00080e06ff */
[----:B------:R0:W-:Y:S03]  /*1a8d0*/  STG.E.64 desc[UR36][R2.64], R16 ;  /* 0x0000001002007986 */ /* 0x0001e6000c101b24 */
.L_x_2948:
[----:B------:R-:W2:Y:S02]  /*1a8e0*/  LDCU.64 UR4, c[0x0][0x768] ;  /* 0x0000ed00ff0477ac */ /* 0x000ea40008000a00 */
[----:B--2---:R-:W-:-:S04]  /*1a8f0*/  IADD3 R24, P0, PT, R24, UR4, RZ ;  /* 0x0000000418187c10 */ /* 0x004fc8000ff1e0ff */
[----:B------:R-:W-:-:S05]  /*1a900*/  IADD3.X R25, PT, PT, RZ, UR5, RZ, P0, !PT ;  /* 0x00000005ff197c10 */ /* 0x000fca00087fe4ff */
[----:B------:R-:W-:Y:S01]  /*1a910*/  STG.E.64 desc[UR36][R24.64], R22 ;  /* 0x0000001618007986 */ /* 0x000fe2000c101b24 */
[----:B------:R-:W-:Y:S05]  /*1a920*/  EXIT ;  /* 0x000000000000794d */ /* 0x000fea0003800000 */
.L_x_2940:
[----:B------:R-:W-:Y:S04]  /*1a930*/  STG.E.64 desc[UR36][R4.64], R18 ;  /* 0x0000001204007986 */ /* 0x000fe8000c101b24 */
[----:B------:R-:W-:Y:S04]  /*1a940*/  STG.E.64 desc[UR36][R4.64+0x8], R28 ;  /* 0x0000081c04007986 */ /* 0x000fe8000c101b24 */
[----:B------:R-:W-:Y:S04]  /*1a950*/  STG.E.64 desc[UR36][R4.64+0x10], R16 ;  /* 0x0000101004007986 */ /* 0x000fe8000c101b24 */
[----:B------:R-:W-:Y:S01]  /*1a960*/  STG.E.64 desc[UR36][R4.64+0x18], R22 ;  /* 0x0000181604007986 */ /* 0x000fe2000c101b24 */
[----:B------:R-:W-:Y:S05]  /*1a970*/  EXIT ;  /* 0x000000000000794d */ /* 0x000fea0003800000 */
.L_x_2949:
        /* <DEDUP_REMOVED lines=16> */
.L_x_9980:


//--------------------- .text._ZN2at6native13reduce_kernelILi512ELi1ENS0_8ReduceOpIhNS0_14func_wrapper_tImZNS0_15xor_sum_functorIhvEclERNS_14TensorIteratorEEUlmmE_EEjmLi4ELi4EEEEEvT1_ --------------------------
	.section	.text._ZN2at6native13reduce_kernelILi512ELi1ENS0_8ReduceOpIhNS0_14func_wrapper_tImZNS0_15xor_sum_functorIhvEclERNS_14TensorIteratorEEUlmmE_EEjmLi4ELi4EEEEEvT1_,"ax",@progbits
	.align	128
        .global         _ZN2at6native13reduce_kernelILi512ELi1ENS0_8ReduceOpIhNS0_14func_wrapper_tImZNS0_15xor_sum_functorIhvEclERNS_14TensorIteratorEEUlmmE_EEjmLi4ELi4EEEEEvT1_
        .type           _ZN2at6native13reduce_kernelILi512ELi1ENS0_8ReduceOpIhNS0_14func_wrapper_tImZNS0_15xor_sum_functorIhvEclERNS_14TensorIteratorEEUlmmE_EEjmLi4ELi4EEEEEvT1_,@function
        .size           _ZN2at6native13reduce_kernelILi512ELi1ENS0_8ReduceOpIhNS0_14func_wrapper_tImZNS0_15xor_sum_functorIhvEclERNS_14TensorIteratorEEUlmmE_EEjmLi4ELi4EEEEEvT1_,(.L_x_9981 - _ZN2at6native13reduce_kernelILi512ELi1ENS0_8ReduceOpIhNS0_14func_wrapper_tImZNS0_15xor_sum_functorIhvEclERNS_14TensorIteratorEEUlmmE_EEjmLi4ELi4EEEEEvT1_)
        .other          _ZN2at6native13reduce_kernelILi512ELi1ENS0_8ReduceOpIhNS0_14func_wrapper_tImZNS0_15xor_sum_functorIhvEclERNS_14TensorIteratorEEUlmmE_EEjmLi4ELi4EEEEEvT1_,@"STO_CUDA_ENTRY STV_DEFAULT"
_ZN2at6native13reduce_kernelILi512ELi1ENS0_8ReduceOpIhNS0_14func_wrapper_tImZNS0_15xor_sum_functorIhvEclERNS_14TensorIteratorEEUlmmE_EEjmLi4ELi4EEEEEvT1_:
.text._ZN2at6native13reduce_kernelILi512ELi1ENS0_8ReduceOpIhNS0_14func_wrapper_tImZNS0_15xor_sum_functorIhvEclERNS_14TensorIteratorEEUlmmE_EEjmLi4ELi4EEEEEvT1_:
        /* <DEDUP_REMOVED lines=296> */
.L_x_2950:
        /* <DEDUP_REMOVED lines=22> */
[----:B0-----:R-:W-:-:S05]  /*13e0*/  MOV R8, R12 ;  /* 0x0000000c00087202 */ /* 0x001fca0000000f00 */
[----:B------:R-:W-:Y:S05]  /*13f0*/  @!P0 BRA `(.L_x_2955) ;  /* 0x0000000000648947 */ /* 0x000fea0003800000 */
[C---:B------:R-:W-:Y:S01]  /*1400*/  ISETP.GT.U32.AND P0, PT, R0.reuse, 0x3, PT ;  /* 0x000000030000780c */ /* 0x040fe20003f04070 */
[----:B------:R-:W-:Y:S01]  /*1410*/  IMAD.MOV R2, RZ, RZ, -R11 ;  /* 0x000000ffff027224 */ /* 0x000fe200078e0a0b */
[----:B------:R-:W-:Y:S01]  /*1420*/  BSSY.RECONVERGENT B2, `(.L_x_2956) ;  /* 0x0000013000027945 */ /* 0x000fe20003800200 */
[----:B------:R-:W-:Y:S02]  /*1430*/  MOV R8, R12 ;  /* 0x0000000c00087202 */ /* 0x000fe40000000f00 */
[----:B------:R-:W-:Y:S02]  /*1440*/  ISETP.LT.U32.OR P0, PT, R0, R11, P0 ;  /* 0x0000000b0000720c */ /* 0x000fe40000701470 */
[----:B------:R-:W-:-:S04]  /*1450*/  IADD3 R9, P1, PT, R2, R4, RZ ;  /* 0x0000000402097210 */ /* 0x000fc80007f3e0ff */
[----:B------:R-:W-:-:S07]  /*1460*/  LEA.HI.X.SX32 R5, R2, R5, 0x1, P1 ;  /* 0x0000000502057211 */ /* 0x000fce00008f0eff */
[----:B------:R-:W-:Y:S05]  /*1470*/  @P0 BRA `(.L_x_2957) ;  /* 0x0000000000340947 */ /* 0x000fea0003800000 */
[----:B------:R-:W-:Y:S01]  /*1480*/  ISETP.NE.AND P0, PT, RZ, UR27, PT ;  /* 0x0000001bff007c0c */ /* 0x000fe2000bf05270 */
[----:B------:R-:W-:Y:S01]  /*1490*/  IMAD.MOV.U32 R8, RZ, RZ, R12 ;  /* 0x000000ffff087224 */ /* 0x000fe200078e000c */
[----:B------:R-:W-:-:S13]  /*14a0*/  ISETP.NE.AND P1, PT, R7, RZ, PT ;  /* 0x000000ff0700720c */ /* 0x000fda0003f25270 */
[----:B------:R-:W-:Y:S05]  /*14b0*/  @P0 BRA P1, `(.L_x_2957) ;  /* 0x0000000000240947 */ /* 0x000fea0000800000 */
[----:B------:R-:W-:Y:S02]  /*14c0*/  ISETP.NE.AND P0, PT, RZ, UR28, PT ;  /* 0x0000001cff007c0c */ /* 0x000fe4000bf05270 */
[----:B------:R-:W-:Y:S02]  /*14d0*/  ISETP.NE.AND P1, PT, R6, RZ, PT ;  /* 0x000000ff0600720c */ /* 0x000fe40003f25270 */
[----:B------:R-:W-:-:S11]  /*14e0*/  MOV R8, R12 ;  /* 0x0000000c00087202 */ /* 0x000fd60000000f00 */
[----:B------:R-:W-:Y:S05]  /*14f0*/  @P0 BRA P1, `(.L_x_2957) ;  /* 0x0000000000140947 */ /* 0x000fea0000800000 */
[----:B------:R-:W-:Y:S01]  /*1500*/  IADD3 R2, P0, PT, R0, R9, RZ ;  /* 0x0000000900027210 */ /* 0x000fe20007f1e0ff */
[----:B------:R-:W0:Y:S04]  /*1510*/  LDCU UR4, c[0x0][0x388] ;  /* 0x00007100ff0477ac */ /* 0x000e280008000800 */
[----:B------:R-:W-:-:S05]  /*1520*/  IMAD.X R3, RZ, RZ, R5, P0 ;  /* 0x000000ffff037224 */ /* 0x000fca00000e0605 */
[----:B------:R-:W0:Y:S02]  /*1530*/  LDG.E.U8 R2, desc[UR36][R2.64] ;  /* 0x0000002402027981 */ /* 0x000e24000c1e1100 */
[----:B0-----:R-:W-:-:S07]  /*1540*/  LOP3.LUT R8, R2, UR4, RZ, 0x3c, !PT ;  /* 0x0000000402087c12 */ /* 0x001fce000f8e3cff */
.L_x_2957:
[----:B------:R-:W-:Y:S05]  /*1550*/  BSYNC.RECONVERGENT B2 ;  /* 0x0000000000027941 */ /* 0x000fea0003800200 */
.L_x_2956:
[----:B------:R-:W-:Y:S02]  /*1560*/  IADD3 R4, P0, PT, R9, 0x4, RZ ;  /* 0x0000000409047810 */ /* 0x000fe40007f1e0ff */
[----:B------:R-:W-:Y:S02]  /*1570*/  IADD3 R9, PT, PT, R11, -0x4, R26 ;  /* 0xfffffffc0b097810 */ /* 0x000fe40007ffe01a */
[----:B------:R-:W-:-:S09]  /*1580*/  IADD3.X R5, PT, PT, RZ, R5, RZ, P0, !PT ;  /* 0x00000005ff057210 */ /* 0x000fd200007fe4ff */
.L_x_2955:
[----:B------:R-:W-:Y:S05]  /*1590*/  BSYNC.RECONVERGENT B1 ;  /* 0x0000000000017941 */ /* 0x000fea0003800200 */
.L_x_2954:
[----:B------:R-:W-:Y:S01]  /*15a0*/  LEA R2, R27, 0x3, 0x2 ;  /* 0x000000031b027811 */ /* 0x000fe200078e10ff */
[----:B------:R-:W-:Y:S01]  /*15b0*/  BSSY.RECONVERGENT B1, `(.L_x_2958) ;  /* 0x000001f000017945 */ /* 0x000fe20003800200 */
[----:B------:R-:W-:Y:S02]  /*15c0*/  ISETP.NE.AND P0, PT, RZ, UR27, PT ;  /* 0x0000001bff007c0c */ /* 0x000fe4000bf05270 */
[----:B------:R-:W-:Y:S02]  /*15d0*/  ISETP.GE.U32.AND P2, PT, R2, R9, PT ;  /* 0x000000090200720c */ /* 0x000fe40003f46070 */
[----:B------:R-:W-:Y:S02]  /*15e0*/  ISETP.NE.AND P1, PT, RZ, UR28, PT ;  /* 0x0000001cff007c0c */ /* 0x000fe4000bf25270 */
[----:B------:R-:W-:Y:S01]  /*15f0*/  ISETP.NE.AND P0, PT, R7, RZ, P0 ;  /* 0x000000ff0700720c */ /* 0x000fe20000705270 */
[--C-:B------:R-:W-:Y:S01]  /*1600*/  IMAD.MOV.U32 R7, RZ, RZ, R12.reuse ;  /* 0x000000ffff077224 */ /* 0x100fe200078e000c */
[----:B------:R-:W-:Y:S01]  /*1610*/  ISETP.NE.AND P1, PT, R6, RZ, P1 ;  /* 0x000000ff0600720c */ /* 0x000fe20000f25270 */
[----:B------:R-:W-:Y:S01]  /*1620*/  IMAD.MOV.U32 R6, RZ, RZ, R12 ;  /* 0x000000ffff067224 */ /* 0x000fe200078e000c */
[----:B--2---:R-:W-:-:S02]  /*1630*/  MOV R10, R13 ;  /* 0x0000000d000a7202 */ /* 0x004fc40000000f00 */
[----:B------:R-:W-:Y:S02]  /*1640*/  PLOP3.LUT P0, PT, P0, P1, PT, 0xf8, 0x8f ;  /* 0x00000000008f781c */ /* 0x000fe40000703f70 */
[----:B------:R-:W-:Y:S01]  /*1650*/  MOV R11, R13 ;  /* 0x0000000d000b7202 */ /* 0x000fe20000000f00 */
[----:B------:R-:W-:Y:S10]  /*1660*/  @P2 BRA `(.L_x_2959) ;  /* 0x00000000004c2947 */ /* 0x000ff40003800000 */
[----:B------:R-:W-:Y:S01]  /*1670*/  IMAD.MOV.U32 R7, RZ, RZ, R12 ;  /* 0x000000ffff077224 */ /* 0x000fe200078e000c */
[----:B------:R-:W-:Y:S01]  /*1680*/  MOV R6, R12 ;  /* 0x0000000c00067202 */ /* 0x000fe20000000f00 */
[----:B------:R-:W-:Y:S01]  /*1690*/  IMAD.MOV.U32 R10, RZ, RZ, R13 ;  /* 0x000000ffff0a7224 */ /* 0x000fe200078e000d */
[----:B------:R-:W-:-:S07]  /*16a0*/  MOV R11, R13 ;  /* 0x0000000d000b7202 */ /* 0x000fce0000000f00 */
.L_x_2960:
        /* <DEDUP_REMOVED lines=10> */
[----:B------:R-:W-:-:S02]  /*1750*/  LOP3.LUT R8, R8, 0xff, R15, 0x78, !PT ;  /* 0x000000ff08087812 */ /* 0x000fc400078e780f */
[----:B------:R-:W-:Y:S02]  /*1760*/  LOP3.LUT R6, R6, 0xff, R19, 0x78, !PT ;  /* 0x000000ff06067812 */ /* 0x000fe400078e7813 */
[----:B------:R-:W-:Y:S02]  /*1770*/  LOP3.LUT R7, R7, 0xff, R14, 0x78, !PT ;  /* 0x000000ff07077812 */ /* 0x000fe400078e780e */
[----:B------:R-:W-:Y:S01]  /*1780*/  LOP3.LUT R12, R12, 0xff, R21, 0x78, !PT ;  /* 0x000000ff0c0c7812 */ /* 0x000fe200078e7815 */
[----:B------:R-:W-:Y:S06]  /*1790*/  @!P1 BRA `(.L_x_2960) ;  /* 0xfffffffc00c49947 */ /* 0x000fec000383ffff */
.L_x_2959:
[----:B------:R-:W-:Y:S05]  /*17a0*/  BSYNC.RECONVERGENT B1 ;  /* 0x0000000000017941 */ /* 0x000fea0003800200 */
.L_x_2958:
        /* <DEDUP_REMOVED lines=8> */
[----:B------:R-:W2:Y:S02]  /*1830*/  LDG.E.U8 R5, desc[UR36][R4.64] ;  /* 0x0000002404057981 */ /* 0x000ea4000c1e1100 */
[----:B--2---:R-:W-:-:S07]  /*1840*/  LOP3.LUT R8, R8, R5, RZ, 0x3c, !PT ;  /* 0x0000000508087212 */ /* 0x004fce00078e3cff */
.L_x_2962:
[----:B------:R-:W-:Y:S05]  /*1850*/  BSYNC.RECONVERGENT B1 ;  /* 0x0000000000017941 */ /* 0x000fea0003800200 */
.L_x_2961:
[----:B------:R-:W-:Y:S02]  /*1860*/  LOP3.LUT R7, R7, R6, R8, 0x96, !PT ;  /* 0x0000000607077212 */ /* 0x000fe400078e9608 */
[----:B------:R-:W-:Y:S02]  /*1870*/  LOP3.LUT R0, R10, R11, R13, 0x96, !PT ;  /* 0x0000000b0a007212 */ /* 0x000fe400078e960d */
[----:B------:R-:W-:Y:S02]  /*1880*/  LOP3.LUT R12, R12, R7, RZ, 0x3c, !PT ;  /* 0x000000070c0c7212 */ /* 0x000fe400078e3cff */
[----:B------:R-:W-:Y:S01]  /*1890*/  LOP3.LUT R13, R13, R0, RZ, 0x3c, !PT ;  /* 0x000000000d0d7212 */ /* 0x000fe200078e3cff */
[----:B------:R-:W-:Y:S06]  /*18a0*/  BRA `(.L_x_2952) ;  /* 0x0000009400207947 */ /* 0x000fec0003800000 */
.L_x_2953:
        /* <DEDUP_REMOVED lines=14> */
[----:B--2---:R-:W-:Y:S01]  /*1990*/  MOV R19, R18 ;  /* 0x0000001200137202 */ /* 0x004fe20000000f00 */
[----:B------:R-:W-:-:S08]  /*19a0*/  IMAD.MOV.U32 R20, RZ, RZ, R18 ;  /* 0x000000ffff147224 */ /* 0x000fd000078e0012 */
[----:B------:R-:W-:Y:S05]  /*19b0*/  @P0 BRA `(.L_x_2965) ;  /* 0x0000000000800947 */ /* 0x000fea0003800000 */
[----:B------:R-:W-:Y:S01]  /*19c0*/  BSSY.RECONVERGENT B2, `(.L_x_2966) ;  /* 0x000001c000027945 */ /* 0x000fe20003800200 */
[----:B------:R-:W-:Y:S01]  /*19d0*/  MOV R14, R13 ;  /* 0x0000000d000e7202 */ /* 0x000fe20000000f00 */
[----:B------:R-:W-:Y:S01]  /*19e0*/  IMAD.MOV.U32 R15, RZ, RZ, R13 ;  /* 0x000000ffff0f7224 */ /* 0x000fe200078e000d */
[----:B------:R-:W-:Y:S01]  /*19f0*/  MOV R19, R18 ;  /* 0x0000001200137202 */ /* 0x000fe20000000f00 */
[----:B------:R-:W-:-:S07]  /*1a00*/  IMAD.MOV.U32 R20, RZ, RZ, R18 ;  /* 0x000000ffff147224 */ /* 0x000fce00078e0012 */
.L_x_2967:
[C---:B------:R-:W-:Y:S02]  /*1a10*/  IADD3 R7, PT, PT, R27.reuse, R0, RZ ;  /* 0x000000001b077210 */ /* 0x040fe40007ffe0ff */
[-C--:B------:R-:W-:Y:S02]  /*1a20*/  IADD3 R2, P0, PT, R27, R4.reuse, RZ ;  /* 0x000000041b027210 */ /* 0x080fe40007f1e0ff */
[CC--:B------:R-:W-:Y:S01]  /*1a30*/  IADD3 R6, P1, PT, R7.reuse, R4.reuse, RZ ;  /* 0x0000000407067210 */ /* 0x0c0fe20007f3e0ff */
[--C-:B------:R-:W-:Y:S01]  /*1a40*/  IMAD.IADD R9, R7, 0x1, R0.reuse ;  /* 0x0000000107097824 */ /* 0x100fe200078e0200 */
[-C--:B------:R-:W-:Y:S02]  /*1a50*/  IADD3.X R3, PT, PT, RZ, R5.reuse, RZ, P0, !PT ;  /* 0x00000005ff037210 */ /* 0x080fe400007fe4ff */
[-C--:B------:R-:W-:Y:S01]  /*1a60*/  IADD3.X R7, PT, PT, RZ, R5.reuse, RZ, P1, !PT ;  /* 0x00000005ff077210 */ /* 0x080fe20000ffe4ff */
[C---:B------:R-:W-:Y:S01]  /*1a70*/  IMAD.IADD R27, R9.reuse, 0x1, R0 ;  /* 0x00000001091b7824 */ /* 0x040fe200078e0200 */
[-C--:B------:R-:W-:Y:S01]  /*1a80*/  IADD3 R8, P0, PT, R9, R4.reuse, RZ ;  /* 0x0000000409087210 */ /* 0x080fe20007f1e0ff */
[----:B------:R-:W2:Y:S03]  /*1a90*/  LDG.E.U8 R2, desc[UR36][R2.64] ;  /* 0x0000002402027981 */ /* 0x000ea6000c1e1100 */
[----:B------:R-:W-:Y:S01]  /*1aa0*/  IADD3 R10, P1, PT, R27, R4, RZ ;  /* 0x000000041b0a7210 */ /* 0x000fe20007f3e0ff */
[----:B------:R-:W-:Y:S01]  /*1ab0*/  IMAD.X R9, RZ, RZ, R5, P0 ;  /* 0x000000ffff097224 */ /* 0x000fe200000e0605 */
[----:B------:R-:W3:Y:S02]  /*1ac0*/  LDG.E.U8 R7, desc[UR36][R6.64] ;  /* 0x0000002406077981 */ /* 0x000ee4000c1e1100 */
[----:B------:R-:W-:-:S02]  /*1ad0*/  IADD3.X R11, PT, PT, RZ, R5, RZ, P1, !PT ;  /* 0x00000005ff0b7210 */ /* 0x000fc40000ffe4ff */
[----:B------:R-:W4:Y:S04]  /*1ae0*/  LDG.E.U8 R8, desc[UR36][R8.64] ;  /* 0x0000002408087981 */ /* 0x000f28000c1e1100 */
[----:B------:R-:W5:Y:S01]  /*1af0*/  LDG.E.U8 R11, desc[UR36][R10.64] ;  /* 0x000000240a0b7981 */ /* 0x000f62000c1e1100 */
[----:B------:R-:W-:-:S04]  /*1b00*/  IMAD.IADD R27, R27, 0x1, R0 ;  /* 0x000000011b1b7824 */ /* 0x000fc800078e0200 */
[----:B------:R-:W-:-:S05]  /*1b10*/  IMAD R21, R0, 0x3, R27 ;  /* 0x0000000300157824 */ /* 0x000fca00078e021b */
[----:B------:R-:W-:Y:S02]  /*1b20*/  ISETP.GE.U32.AND P0, PT, R21, R26, PT ;  /* 0x0000001a1500720c */ /* 0x000fe40003f06070 */
[----:B--2---:R-:W-:Y:S02]  /*1b30*/  LOP3.LUT R15, R15, 0xff, R2, 0x78, !PT ;  /* 0x000000ff0f0f7812 */ /* 0x004fe400078e7802 */
[----:B---3--:R-:W-:Y:S02]  /*1b40*/  LOP3.LUT R14, R14, 0xff, R7, 0x78, !PT ;  /* 0x000000ff0e0e7812 */ /* 0x008fe400078e7807 */
[----:B----4-:R-:W-:Y:S02]  /*1b50*/  LOP3.LUT R13, R13, 0xff, R8, 0x78, !PT ;  /* 0x000000ff0d0d7812 */ /* 0x010fe400078e7808 */
[----:B-----5:R-:W-:-:S05]  /*1b60*/  LOP3.LUT R12, R12, 0xff, R11, 0x78, !PT ;  /* 0x000000ff0c0c7812 */ /* 0x020fca00078e780b */
[----:B------:R-:W-:Y:S05]  /*1b70*/  @!P0 BRA `(.L_x_2967) ;  /* 0xfffffffc00a48947 */ /* 0x000fea000383ffff */
[----:B------:R-:W-:Y:S05]  /*1b80*/  BSYNC.RECONVERGENT B2 ;  /* 0x0000000000027941 */ /* 0x000fea0003800200 */
.L_x_2966:
[----:B------:R-:W-:Y:S02]  /*1b90*/  PRMT R9, R7, 0x7610, R9 ;  /* 0x0000761007097816 */ /* 0x000fe40000000009 */
[----:B------:R-:W-:Y:S02]  /*1ba0*/  PRMT R6, R2, 0x7610, R6 ;  /* 0x0000761002067816 */ /* 0x000fe40000000006 */
[----:B------:R-:W-:-:S07]  /*1bb0*/  PRMT R7, R11, 0x7610, R7 ;  /* 0x000076100b077816 */ /* 0x000fce0000000007 */
.L_x_2965:
[----:B------:R-:W-:Y:S05]  /*1bc0*/  BSYNC.RECONVERGENT B1 ;  /* 0x0000000000017941 */ /* 0x000fea0003800200 */
.L_x_2964:
[----:B------:R-:W-:Y:S01]  /*1bd0*/  ISETP.GE.U32.AND P0, PT, R27, R26, PT ;  /* 0x0000001a1b00720c */ /* 0x000fe20003f06070 */
[----:B------:R-:W-:-:S12]  /*1be0*/  BSSY.RECONVERGENT B1, `(.L_x_2968) ;  /* 0x0000016000017945 */ /* 0x000fd80003800200 */
[----:B------:R-:W-:Y:S05]  /*1bf0*/  @P0 BRA `(.L_x_2969) ;  /* 0x0000000000500947 */ /* 0x000fea0003800000 */
[----:B------:R-:W-:-:S04]  /*1c00*/  IADD3 R2, P1, PT, R27, R4, RZ ;  /* 0x000000041b027210 */ /* 0x000fc80007f3e0ff */
[----:B------:R-:W-:-:S05]  /*1c10*/  IADD3.X R3, PT, PT, RZ, R5, RZ, P1, !PT ;  /* 0x00000005ff037210 */ /* 0x000fca0000ffe4ff */
[----:B------:R0:W5:Y:S01]  /*1c20*/  LDG.E.U8 R6, desc[UR36][R2.64] ;  /* 0x0000002402067981 */ /* 0x000162000c1e1100 */
[----:B------:R-:W-:-:S05]  /*1c30*/  IMAD.IADD R11, R27, 0x1, R0 ;  /* 0x000000011b0b7824 */ /* 0x000fca00078e0200 */
[----:B------:R-:W-:-:S13]  /*1c40*/  ISETP.GE.U32.AND P1, PT, R11, R26, PT ;  /* 0x0000001a0b00720c */ /* 0x000fda0003f26070 */
[----:B0-----:R-:W-:Y:S05]  /*1c50*/  @P1 BRA `(.L_x_2969) ;  /* 0x0000000000381947 */ /* 0x001fea0003800000 */
[----:B------:R-:W-:-:S04]  /*1c60*/  IADD3 R2, P1, PT, R11, R4, RZ ;  /* 0x000000040b027210 */ /* 0x000fc80007f3e0ff */
[----:B------:R-:W-:-:S05]  /*1c70*/  IADD3.X R3, PT, PT, RZ, R5, RZ, P1, !PT ;  /* 0x00000005ff037210 */ /* 0x000fca0000ffe4ff */
[----:B------:R0:W5:Y:S01]  /*1c80*/  LDG.E.U8 R9, desc[UR36][R2.64] ;  /* 0x0000002402097981 */ /* 0x000162000c1e1100 */
[----:B------:R-:W-:-:S05]  /*1c90*/  IMAD.IADD R11, R11, 0x1, R0 ;  /* 0x000000010b0b7824 */ /* 0x000fca00078e0200 */
[----:B------:R-:W-:-:S13]  /*1ca0*/  ISETP.GE.U32.AND P1, PT, R11, R26, PT ;  /* 0x0000001a0b00720c */ /* 0x000fda0003f26070 */
[----:B0-----:R-:W-:Y:S05]  /*1cb0*/  @P1 BRA `(.L_x_2969) ;  /* 0x0000000000201947 */ /* 0x001fea0003800000 */
[C---:B------:R-:W-:Y:S02]  /*1cc0*/  IADD3 R3, PT, PT, R11.reuse, R0, RZ ;  /* 0x000000000b037210 */ /* 0x040fe40007ffe0ff */
[----:B------:R-:W-:Y:S02]  /*1cd0*/  IADD3 R2, P2, PT, R11, R4, RZ ;  /* 0x000000040b027210 */ /* 0x000fe40007f5e0ff */
[----:B------:R-:W-:-:S13]  /*1ce0*/  ISETP.GE.U32.AND P1, PT, R3, R26, PT ;  /* 0x0000001a0300720c */ /* 0x000fda0003f26070 */
[----:B------:R-:W-:Y:S01]  /*1cf0*/  @!P1 IADD3 R4, P3, PT, R3, R4, RZ ;  /* 0x0000000403049210 */ /* 0x000fe20007f7e0ff */
[----:B------:R-:W-:-:S03]  /*1d00*/  IMAD.X R3, RZ, RZ, R5, P2 ;  /* 0x000000ffff037224 */ /* 0x000fc600010e0605 */
[----:B------:R-:W-:Y:S02]  /*1d10*/  @!P1 IADD3.X R5, PT, PT, RZ, R5, RZ, P3, !PT ;  /* 0x00000005ff059210 */ /* 0x000fe40001ffe4ff */
[----:B------:R0:W5:Y:S04]  /*1d20*/  LDG.E.U8 R8, desc[UR36][R2.64] ;  /* 0x0000002402087981 */ /* 0x000168000c1e1100 */
[----:B------:R0:W5:Y:S03]  /*1d30*/  @!P1 LDG.E.U8 R7, desc[UR36][R4.64] ;  /* 0x0000002404079981 */ /* 0x000166000c1e1100 */
.L_x_2969:
[----:B------:R-:W-:Y:S05]  /*1d40*/  BSYNC.RECONVERGENT B1 ;  /* 0x0000000000017941 */ /* 0x000fea0003800200 */
.L_x_2968:
[----:B------:R-:W-:Y:S04]  /*1d50*/  BSSY.RECONVERGENT B1, `(.L_x_2970) ;  /* 0x000000e000017945 */ /* 0x000fe80003800200 */
[----:B------:R-:W-:Y:S05]  /*1d60*/  @P0 BRA `(.L_x_2971) ;  /* 0x0000000000300947 */ /* 0x000fea0003800000 */
[----:B0-----:R-:W-:Y:S01]  /*1d70*/  IMAD.IADD R3, R27, 0x1, R0 ;  /* 0x000000011b037824 */ /* 0x001fe200078e0200 */
[----:B-----5:R-:W-:-:S04]  /*1d80*/  LOP3.LUT R15, R15, 0xff, R6, 0x78, !PT ;  /* 0x000000ff0f0f7812 */ /* 0x020fc800078e7806 */
[----:B------:R-:W-:-:S13]  /*1d90*/  ISETP.GE.U32.AND P0, PT, R3, R26, PT ;  /* 0x0000001a0300720c */ /* 0x000fda0003f06070 */
[----:B------:R-:W-:Y:S05]  /*1da0*/  @P0 BRA `(.L_x_2971) ;  /* 0x0000000000200947 */ /* 0x000fea0003800000 */
[----:B------:R-:W-:Y:S02]  /*1db0*/  IADD3 R3, PT, PT, R3, R0, RZ ;  /* 0x0000000003037210 */ /* 0x000fe40007ffe0ff */
[----:B------:R-:W-:Y:S02]  /*1dc0*/  LOP3.LUT R14, R14, 0xff, R9, 0x78, !PT ;  /* 0x000000ff0e0e7812 */ /* 0x000fe400078e7809 */
[----:B------:R-:W-:-:S13]  /*1dd0*/  ISETP.GE.U32.AND P0, PT, R3, R26, PT ;  /* 0x0000001a0300720c */ /* 0x000fda0003f06070 */
[----:B------:R-:W-:Y:S05]  /*1de0*/  @P0 BRA `(.L_x_2971) ;  /* 0x0000000000100947 */ /* 0x000fea0003800000 */
[----:B------:R-:W-:Y:S01]  /*1df0*/  IMAD.IADD R3, R3, 0x1, R0 ;  /* 0x0000000103037824 */ /* 0x000fe200078e0200 */
[----:B------:R-:W-:-:S04]  /*1e00*/  LOP3.LUT R13, R13, 0xff, R8, 0x78, !PT ;  /* 0x000000ff0d0d7812 */ /* 0x000fc800078e7808 */
[----:B------:R-:W-:-:S13]  /*1e10*/  ISETP.GE.U32.AND P0, PT, R3, R26, PT ;  /* 0x0000001a0300720c */ /* 0x000fda0003f06070 */
[----:B------:R-:W-:-:S07]  /*1e20*/  @!P0 LOP3.LUT R12, R12, 0xff, R7, 0x78, !PT ;  /* 0x000000ff0c0c8812 */ /* 0x000fce00078e7807 */
.L_x_2971:
[----:B------:R-:W-:Y:S05]  /*1e30*/  BSYNC.RECONVERGENT B1 ;  /* 0x0000000000017941 */ /* 0x000fea0003800200 */
.L_x_2970:
[----:B------:R-:W-:Y:S02]  /*1e40*/  LOP3.LUT R13, R13, R14, R15, 0x96, !PT ;  /* 0x0000000e0d0d7212 */ /* 0x000fe400078e960f */
[----:B0-----:R-:W-:Y:S02]  /*1e50*/  LOP3.LUT R3, R18, R19, R20, 0x96, !PT ;  /* 0x0000001312037212 */ /* 0x001fe400078e9614 */
[----:B------:R-:W-:Y:S02]  /*1e60*/  LOP3.LUT R12, R12, R13, RZ, 0x3c, !PT ;  /* 0x0000000d0c0c7212 */ /* 0x000fe400078e3cff */
[----:B------:R-:W-:Y:S01]  /*1e70*/  LOP3.LUT R13, R18, R3, RZ, 0x3c, !PT ;  /* 0x00000003120d7212 */ /* 0x000fe200078e3cff */
[----:B------:R-:W-:Y:S06]  /*1e80*/  BRA `(.L_x_2952) ;  /* 0x0000008c00a87947 */ /* 0x000fec0003800000 */
.L_x_2963:
[----:B------:R-:W-:-:S13]  /*1e90*/  ISETP.NE.AND P0, PT, R7, 0x1, PT ;  /* 0x000000010700780c */ /* 0x000fda0003f05270 */
        /* <DEDUP_REMOVED lines=10> */
[----:B--2---:R-:W-:Y:S01]  /*1f40*/  IMAD.MOV.U32 R20, RZ, RZ, R19 ;  /* 0x000000ffff147224 */ /* 0x004fe200078e0013 */
[----:B------:R-:W-:-:S07]  /*1f50*/  MOV R21, R19 ;  /* 0x0000001300157202 */ /* 0x000fce0000000f00 */
[----:B------:R-:W-:Y:S05]  /*1f60*/  @P0 BRA `(.L_x_2974) ;  /* 0x0000000000900947 */ /* 0x000fea0003800000 */
[----:B------:R-:W-:Y:S01]  /*1f70*/  BSSY.RECONVERGENT B2, `(.L_x_2975) ;  /* 0x0000020000027945 */ /* 0x000fe20003800200 */
[----:B------:R-:W-:Y:S01]  /*1f80*/  IMAD.MOV.U32 R15, RZ, RZ, R14 ;  /* 0x000000ffff0f7224 */ /* 0x000fe200078e000e */
[----:B------:R-:W-:Y:S01]  /*1f90*/  MOV R18, R14 ;  /* 0x0000000e00127202 */ /* 0x000fe20000000f00 */
[----:B------:R-:W-:Y:S01]  /*1fa0*/  IMAD.MOV.U32 R20, RZ, RZ, R19 ;  /* 0x000000ffff147224 */ /* 0x000fe200078e0013 */
[----:B------:R-:W-:-:S07]  /*1fb0*/  MOV R21, R19 ;  /* 0x0000001300157202 */ /* 0x000fce0000000f00 */
.L_x_2976:
[C---:B------:R-:W-:Y:S02]  /*1fc0*/  IMAD.IADD R3, R27.reuse, 0x1, R12 ;  /* 0x000000011b037824 */ /* 0x040fe400078e020c */
[----:B------:R-:W-:-:S03]  /*1fd0*/  IMAD R9, R27, R0, RZ ;  /* 0x000000001b097224 */ /* 0x000fc600078e02ff */
[C---:B------:R-:W-:Y:S01]  /*1fe0*/  IADD3 R7, PT, PT, R3.reuse, R12, RZ ;  /* 0x0000000c03077210 */ /* 0x040fe20007ffe0ff */
[----:B------:R-:W-:Y:S01]  /*1ff0*/  IMAD R3, R3, R0, RZ ;  /* 0x0000000003037224 */ /* 0x000fe200078e02ff */
[----:B------:R-:W-:-:S03]  /*2000*/  IADD3 R2, P0, PT, R9, R4, RZ ;  /* 0x0000000409027210 */ /* 0x000fc60007f1e0ff */
[----:B------:R-:W-:Y:S01]  /*2010*/  IMAD.IADD R27, R7, 0x1, R12 ;  /* 0x00000001071b7824 */ /* 0x000fe200078e020c */
[----:B------:R-:W-:Y:S01]  /*2020*/  IADD3 R6, P1, PT, R3, R4, RZ ;  /* 0x0000000403067210 */ /* 0x000fe20007f3e0ff */
[-C--:B------:R-:W-:Y:S01]  /*2030*/  IMAD R7, R7, R0.reuse, RZ ;  /* 0x0000000007077224 */ /* 0x080fe200078e02ff */
[----:B------:R-:W-:Y:S01]  /*2040*/  IADD3.X R3, PT, PT, RZ, R5, RZ, P0, !PT ;  /* 0x00000005ff037210 */ /* 0x000fe200007fe4ff */
[----:B------:R-:W-:-:S03]  /*2050*/  IMAD R11, R27, R0, RZ ;  /* 0x000000001b0b7224 */ /* 0x000fc600078e02ff */
[-C--:B------:R-:W-:Y:S01]  /*2060*/  IADD3 R8, P0, PT, R7, R4.reuse, RZ ;  /* 0x0000000407087210 */ /* 0x080fe20007f1e0ff */
[----:B------:R-:W-:Y:S01]  /*2070*/  IMAD.X R7, RZ, RZ, R5, P1 ;  /* 0x000000ffff077224 */ /* 0x000fe200008e0605 */
[----:B------:R-:W-:Y:S01]  /*2080*/  IADD3 R10, P1, PT, R11, R4, RZ ;  /* 0x000000040b0a7210 */ /* 0x000fe20007f3e0ff */
[----:B------:R-:W2:Y:S01]  /*2090*/  LDG.E.U8 R3, desc[UR36][R2.64] ;  /* 0x0000002402037981 */ /* 0x000ea2000c1e1100 */
[----:B------:R-:W-:-:S03]  /*20a0*/  IADD3.X R9, PT, PT, RZ, R5, RZ, P0, !PT ;  /* 0x00000005ff097210 */ /* 0x000fc600007fe4ff */
[----:B------:R-:W-:Y:S01]  /*20b0*/  IMAD.X R11, RZ, RZ, R5, P1 ;  /* 0x000000ffff0b7224 */ /* 0x000fe200008e0605 */
[----:B------:R-:W3:Y:S04]  /*20c0*/  LDG.E.U8 R6, desc[UR36][R6.64] ;  /* 0x0000002406067981 */ /* 0x000ee8000c1e1100 */
[----:B------:R-:W4:Y:S04]  /*20d0*/  LDG.E.U8 R9, desc[UR36][R8.64] ;  /* 0x0000002408097981 */ /* 0x000f28000c1e1100 */
[----:B------:R-:W5:Y:S01]  /*20e0*/  LDG.E.U8 R10, desc[UR36][R10.64] ;  /* 0x000000240a0a7981 */ /* 0x000f62000c1e1100 */
[----:B------:R-:W-:-:S05]  /*20f0*/  IADD3 R27, PT, PT, R27, R12, RZ ;  /* 0x0000000c1b1b7210 */ /* 0x000fca0007ffe0ff */
        /* <DEDUP_REMOVED lines=8> */
.L_x_2975:
[----:B------:R-:W-:Y:S02]  /*2180*/  PRMT R8, R6, 0x7610, R8 ;  /* 0x0000761006087816 */ /* 0x000fe40000000008 */
[----:B------:R-:W-:Y:S02]  /*2190*/  PRMT R7, R3, 0x7610, R7 ;  /* 0x0000761003077816 */ /* 0x000fe40000000007 */
[----:B------:R-:W-:-:S07]  /*21a0*/  PRMT R6, R10, 0x7610, R6 ;  /* 0x000076100a067816 */ /* 0x000fce0000000006 */
.L_x_2974:
[----:B------:R-:W-:Y:S05]  /*21b0*/  BSYNC.RECONVERGENT B1 ;  /* 0x0000000000017941 */ /* 0x000fea0003800200 */
.L_x_2973:
        /* <DEDUP_REMOVED lines=27> */
.L_x_2978:
[----:B------:R-:W-:Y:S05]  /*2370*/  BSYNC.RECONVERGENT B1 ;  /* 0x0000000000017941 */ /* 0x000fea0003800200 */
.L_x_2977:
[----:B------:R-:W-:Y:S04]  /*2380*/  BSSY.RECONVERGENT B1, `(.L_x_2979) ;  /* 0x000000e000017945 */ /* 0x000fe80003800200 */
[----:B------:R-:W-:Y:S05]  /*2390*/  @P0 BRA `(.L_x_2980) ;  /* 0x0000000000300947 */ /* 0x000fea0003800000 */
[----:B0-----:R-:W-:Y:S02]  /*23a0*/  IADD3 R3, PT, PT, R27, R12, RZ ;  /* 0x0000000c1b037210 */ /* 0x001fe40007ffe0ff */
[----:B-----5:R-:W-:Y:S02]  /*23b0*/  LOP3.LUT R18, R18, 0xff, R7, 0x78, !PT ;  /* 0x000000ff12127812 */ /* 0x020fe400078e7807 */
[----:B------:R-:W-:-:S13]  /*23c0*/  ISETP.GE.U32.AND P0, PT, R3, R26, PT ;  /* 0x0000001a0300720c */ /* 0x000fda0003f06070 */
[----:B------:R-:W-:Y:S05]  /*23d0*/  @P0 BRA `(.L_x_2980) ;  /* 0x0000000000200947 */ /* 0x000fea0003800000 */
[----:B------:R-:W-:Y:S01]  /*23e0*/  IMAD.IADD R3, R3, 0x1, R12 ;  /* 0x0000000103037824 */ /* 0x000fe200078e020c */
[----:B------:R-:W-:-:S04]  /*23f0*/  LOP3.LUT R15, R15, 0xff, R8, 0x78, !PT ;  /* 0x000000ff0f0f7812 */ /* 0x000fc800078e7808 */
[----:B------:R-:W-:-:S13]  /*2400*/  ISETP.GE.U32.AND P0, PT, R3, R26, PT ;  /* 0x0000001a0300720c */ /* 0x000fda0003f06070 */
[----:B------:R-:W-:Y:S05]  /*2410*/  @P0 BRA `(.L_x_2980) ;  /* 0x0000000000100947 */ /* 0x000fea0003800000 */
[----:B------:R-:W-:Y:S02]  /*2420*/  IADD3 R3, PT, PT, R3, R12, RZ ;  /* 0x0000000c03037210 */ /* 0x000fe40007ffe0ff */
[----:B------:R-:W-:Y:S02]  /*2430*/  LOP3.LUT R14, R14, 0xff, R9, 0x78, !PT ;  /* 0x000000ff0e0e7812 */ /* 0x000fe400078e7809 */
[----:B------:R-:W-:-:S13]  /*2440*/  ISETP.GE.U32.AND P0, PT, R3, R26, PT ;  /* 0x0000001a0300720c */ /* 0x000fda0003f06070 */
[----:B------:R-:W-:-:S07]  /*2450*/  @!P0 LOP3.LUT R13, R13, 0xff, R6, 0x78, !PT ;  /* 0x000000ff0d0d8812 */ /* 0x000fce00078e7806 */
.L_x_2980:
[----:B------:R-:W-:Y:S05]  /*2460*/  BSYNC.RECONVERGENT B1 ;  /* 0x0000000000017941 */ /* 0x000fea0003800200 */
.L_x_2979:
[----:B------:R-:W-:Y:S02]  /*2470*/  LOP3.LUT R12, R14, R15, R18, 0x96, !PT ;  /* 0x0000000f0e0c7212 */ /* 0x000fe400078e9612 */
[----:B------:R-:W-:Y:S02]  /*2480*/  LOP3.LUT R0, R19, R20, R21, 0x96, !PT ;  /* 0x0000001413007212 */ /* 0x000fe400078e9615 */
[----:B------:R-:W-:Y:S02]  /*2490*/  LOP3.LUT R12, R13, R12, RZ, 0x3c, !PT ;  /* 0x0000000c0d0c7212 */ /* 0x000fe400078e3cff */
[----:B------:R-:W-:Y:S01]  /*24a0*/  LOP3.LUT R13, R19, R0, RZ, 0x3c, !PT ;  /* 0x00000000130d7212 */ /* 0x000fe200078e3cff */
[----:B------:R-:W-:Y:S06]  /*24b0*/  BRA `(.L_x_2952) ;  /* 0x00000088001c7947 */ /* 0x000fec0003800000 */
.L_x_2972:
        /* <DEDUP_REMOVED lines=15> */
[----:B------:R0:W5:Y:S01]  /*25b0*/  @!P0 LDG.E.U8 R0, desc[UR36][R2.64] ;  /* 0x0000002402008981 */ /* 0x000162000c1e1100 */
        /* <DEDUP_REMOVED lines=9> */
.L_x_2988:
[----:B------:R-:W0:Y:S01]  /*2650*/  LDCU UR4, c[0x0][0x39c] ;  /* 0x00007380ff0477ac */ /* 0x000e220008000800 */
[C---:B-----5:R-:W-:Y:S02]  /*2660*/  @!P0 PRMT R4, R0.reuse, 0x7610, R4 ;  /* 0x0000761000048816 */ /* 0x060fe40000000004 */
[C---:B------:R-:W-:Y:S02]  /*2670*/  @!P0 PRMT R18, R0.reuse, 0x7610, R18 ;  /* 0x0000761000128816 */ /* 0x040fe40000000012 */
[C---:B------:R-:W-:Y:S02]  /*2680*/  @!P0 PRMT R15, R0.reuse, 0x7610, R15 ;  /* 0x00007610000f8816 */ /* 0x040fe4000000000f */
[----:B------:R-:W-:Y:S01]  /*2690*/  @!P0 PRMT R6, R0, 0x7610, R6 ;  /* 0x0000761000068816 */ /* 0x000fe20000000006 */
        /* <DEDUP_REMOVED lines=284> */
.L_x_2984:
        /* <DEDUP_REMOVED lines=229> */
.L_x_2985:
        /* <DEDUP_REMOVED lines=229> */
.L_x_2986:
[----:B------:R-:W-:Y:S01]  /*5500*/  IADD3 R12, P2, PT, R19, R2, RZ ;  /* 0x00000002130c7210 */ /* 0x000fe20007f5e0ff */
[----:B------:R-:W0:Y:S03]  /*5510*/  LDCU UR52, c[0x0][0x3d4] ;  /* 0x00007a80ff3477ac */ /* 0x000e260008000800 */
[----:B------:R-:W-:-:S05]  /*5520*/  IADD3.X R13, PT, PT, RZ, R3, RZ, P2, !PT ;  /* 0x00000003ff0d7210 */ /* 0x000fca00017fe4ff */
[----:B------:R1:W5:Y:S01]  /*5530*/  LDG.E.U8 R18, desc[UR36][R12.64] ;  /* 0x000000240c127981 */ /* 0x000362000c1e1100 */
[----:B------:R-:W-:-:S05]  /*5540*/  IADD3 R4, PT, PT, R27, UR4, RZ ;  /* 0x000000041b047c10 */ /* 0x000fca000fffe0ff */
[----:B------:R-:W-:-:S05]  /*5550*/  VIADD R4, R4, UR4 ;  /* 0x0000000404047c36 */ /* 0x000fca0008000000 */
[----:B------:R-:W-:Y:S02]  /*5560*/  IADD3 R5, PT, PT, R4, UR4, RZ ;  /* 0x0000000404057c10 */ /* 0x000fe4000fffe0ff */
[----:B------:R-:W-:-:S05]  /*5570*/  MOV R4, RZ ;  /* 0x000000ff00047202 */ /* 0x000fca0000000f00 */
[----:B------:R-:W-:-:S05]  /*5580*/  IMAD.HI.U32 R29, R5, UR30, R4 ;  /* 0x0000001e051d7c27 */ /* 0x000fca000f8e0004 */
[----:B------:R-:W-:-:S05]  /*5590*/  SHF.R.U32.HI R29, RZ, UR31, R29 ;  /* 0x0000001fff1d7c19 */ /* 0x000fca000801161d */
[----:B------:R-:W-:-:S04]  /*55a0*/  IMAD.MOV R4, RZ, RZ, -R29 ;  /* 0x000000ffff047224 */ /* 0x000fc800078e0a1d */
[----:B0-----:R-:W-:-:S04]  /*55b0*/  IMAD R4, R4, UR52, R5 ;  /* 0x0000003404047c24 */ /* 0x001fc8000f8e0205 */
[----:B------:R-:W-:Y:S01]  /*55c0*/  IMAD R19, R4, UR5, RZ ;  /* 0x0000000504137c24 */ /* 0x000fe2000f8e02ff */
[----:B-1----:R-:W-:Y:S06]  /*55d0*/  @!P1 BRA `(.L_x_2987) ;  /* 0x0000000c00689947 */ /* 0x002fec0003800000 */
        /* <DEDUP_REMOVED lines=206> */
[----:B------:R-:W-:Y:S02]  /*62c0*/  SHF.R.U32.HI R13, RZ, UR25, R12 ;  /* 0x00000019ff0d7c19 */ /* 0x000fe4000801160c */
[----:B------:R-:W-:Y:S02]  /*62d0*/  @P1 MOV R12, RZ ;  /* 0x000000ff000c1202 */ /* 0x000fe40000000f00 */
[----:B------:R-:W-:-:S05]  /*62e0*/  IADD3 R24, PT, PT, -R13, RZ, RZ ;  /* 0x000000ff0d187210 */ /* 0x000fca0007ffe1ff */
[----:B------:R-:W-:Y:S02]  /*62f0*/  IMAD R24, R24, UR6, R29 ;  /* 0x0000000618187c24 */ /* 0x000fe4000f8e021d */
[----:B-1----:R-:W-:Y:S02]  /*6300*/  @P1 IMAD.HI.U32 R26, R13, R4, R12 ;  /* 0x000000040d1a1227 */ /* 0x002fe400078e000c */
[----:B------:R-:W0:Y:S02]  /*6310*/  @P1 LDC R12, c[0x0][0x4f4] ;  /* 0x00013d00ff0c1b82 */ /* 0x000e240000000800 */
[----:B------:R-:W-:Y:S01]  /*6320*/  IMAD R19, R24, UR26, R19 ;  /* 0x0000001a18137c24 */ /* 0x000fe2000f8e0213 */
[----:B------:R-:W-:-:S05]  /*6330*/  @P1 SHF.R.U32.HI R5, RZ, R5, R26 ;  /* 0x00000005ff051219 */ /* 0x000fca000001161a */
[----:B------:R-:W1:Y:S01]  /*6340*/  @P1 LDC R4, c[0x0][0x560] ;  /* 0x00015800ff041b82 */ /* 0x000e620000000800 */
[----:B------:R-:W-:-:S04]  /*6350*/  @P1 IMAD.MOV R5, RZ, RZ, -R5 ;  /* 0x000000ffff051224 */ /* 0x000fc800078e0a05 */
[----:B0-----:R-:W-:-:S04]  /*6360*/  @P1 IMAD R12, R12, R5, R13 ;  /* 0x000000050c0c1224 */ /* 0x001fc800078e020d */
[----:B-1----:R-:W-:-:S07]  /*6370*/  @P1 IMAD R19, R12, R4, R19 ;  /* 0x000000040c131224 */ /* 0x002fce00078e0213 */
.L_x_2987:
[----:B------:R-:W-:-:S04]  /*6380*/  IADD3 R4, P1, PT, R19, R2, RZ ;  /* 0x0000000213047210 */ /* 0x000fc80007f3e0ff */
[----:B------:R-:W-:-:S05]  /*6390*/  IADD3.X R5, PT, PT, RZ, R3, RZ, P1, !PT ;  /* 0x00000003ff057210 */ /* 0x000fca0000ffe4ff */
[----:B------:R1:W5:Y:S04]  /*63a0*/  LDG.E.U8 R4, desc[UR36][R4.64] ;  /* 0x0000002404047981 */ /* 0x000368000c1e1100 */
.L_x_2983:
[----:B------:R-:W2:Y:S01]  /*63b0*/  LDCU UR5, c[0x0][0x394] ;  /* 0x00007280ff0577ac */ /* 0x000ea20008000800 */
[----:B0-----:R-:W-:Y:S02]  /*63c0*/  MOV R24, UR4 ;  /* 0x0000000400187c02 */ /* 0x001fe40008000f00 */
[----:B-----5:R-:W-:Y:S02]  /*63d0*/  LOP3.LUT R21, R21, 0xff, R6, 0x78, !PT ;  /* 0x000000ff15157812 */ /* 0x020fe400078e7806 */
[----:B------:R-:W-:Y:S01]  /*63e0*/  LOP3.LUT R22, R22, 0xff, R15, 0x78, !PT ;  /* 0x000000ff16167812 */ /* 0x000fe200078e780f */
[C---:B------:R-:W-:Y:S01]  /*63f0*/  IMAD R27, R24.reuse, 0x4, R27 ;  /* 0x00000004181b7824 */ /* 0x040fe200078e021b */
[----:B------:R-:W-:Y:S02]  /*6400*/  LOP3.LUT R23, R23, 0xff, R18, 0x78, !PT ;  /* 0x000000ff17177812 */ /* 0x000fe400078e7812 */
[----:B------:R-:W-:Y:S01]  /*6410*/  LOP3.LUT R25, R25, 0xff, R4, 0x78, !PT ;  /* 0x000000ff19197812 */ /* 0x000fe200078e7804 */
[----:B-1----:R-:W-:Y:S01]  /*6420*/  IMAD R5, R24, 0x3, R27 ;  /* 0x0000000318057824 */ /* 0x002fe200078e021b */
[----:B--2---:R-:W-:-:S04]  /*6430*/  MOV R26, UR5 ;  /* 0x00000005001a7c02 */ /* 0x004fc80008000f00 */
[----:B------:R-:W-:-:S13]  /*6440*/  ISETP.GE.U32.AND P1, PT, R5, R26, PT ;  /* 0x0000001a0500720c */ /* 0x000fda0003f26070 */
[----:B------:R-:W-:Y:S05]  /*6450*/  @!P1 BRA `(.L_x_2988) ;  /* 0xffffffc0007c9947 */ /* 0x000fea000383ffff */
.L_x_2982:
[----:B------:R-:W-:Y:S05]  /*6460*/  BSYNC.RECONVERGENT B1 ;  /* 0x0000000000017941 */ /* 0x000fea0003800200 */
.L_x_2981:
        /* <DEDUP_REMOVED lines=14> */
[----:B------:R-:W-:Y:S01]  /*6550*/  HFMA2 R2, -RZ, RZ, 0, 0 ;  /* 0x00000000ff027431 */ /* 0x000fe200000001ff */
        /* <DEDUP_REMOVED lines=272> */
.L_x_2992:
[----:B------:R-:W-:Y:S02]  /*7660*/  MOV R12, R6 ;  /* 0x00000006000c7202 */ /* 0x000fe40000000f00 */
[----:B------:R-:W-:-:S07]  /*7670*/  MOV R13, RZ ;  /* 0x000000ff000d7202 */ /* 0x000fce0000000f00 */
.L_x_2991:
[----:B------:R-:W0:Y:S02]  /*7680*/  LDCU.64 UR4, c[0x0][0x760] ;  /* 0x0000ec00ff0477ac */ /* 0x000e240008000a00 */
[----:B0-----:R-:W-:-:S05]  /*7690*/  IADD3 R3, P1, PT, R14, UR4, RZ ;  /* 0x000000040e037c10 */ /* 0x001fca000ff3e0ff */
[----:B------:R-:W-:Y:S01]  /*76a0*/  IMAD.X R2, RZ, RZ, UR5, P1 ;  /* 0x00000005ff027e24 */ /* 0x000fe200088e06ff */
[----:B------:R-:W-:-:S04]  /*76b0*/  IADD3 R12, P1, PT, R12, R3, RZ ;  /* 0x000000030c0c7210 */ /* 0x000fc80007f3e0ff */
[----:B------:R-:W-:-:S05]  /*76c0*/  IADD3.X R13, PT, PT, R13, R2, RZ, P1, !PT ;  /* 0x000000020d0d7210 */ /* 0x000fca0000ffe4ff */
        /* <DEDUP_REMOVED lines=279> */
.L_x_2994:
[----:B------:R-:W-:-:S07]  /*8840*/  MOV R29, RZ ;  /* 0x000000ff001d7202 */ /* 0x000fce0000000f00 */
.L_x_2993:
        /* <DEDUP_REMOVED lines=281> */
.L_x_2996:
[----:B------:R-:W-:Y:S02]  /*99e0*/  MOV R12, R0 ;  /* 0x00000000000c7202 */ /* 0x000fe40000000f00 */
[----:B------:R-:W-:-:S07]  /*99f0*/  MOV R13, RZ ;  /* 0x000000ff000d7202 */ /* 0x000fce0000000f00 */
.L_x_2995:
        /* <DEDUP_REMOVED lines=281> */
.L_x_2998:
[----:B------:R-:W-:Y:S02]  /*ab90*/  MOV R12, R8 ;  /* 0x00000008000c7202 */ /* 0x000fe40000000f00 */
[----:B------:R-:W-:-:S07]  /*aba0*/  MOV R13, RZ ;  /* 0x000000ff000d7202 */ /* 0x000fce0000000f00 */
.L_x_2997:
[----:B------:R-:W-:-:S05]  /*abb0*/  IADD3 R4, P0, PT, R12, R3, RZ ;  /* 0x000000030c047210 */ /* 0x000fca0007f1e0ff */
[----:B------:R-:W-:-:S05]  /*abc0*/  IMAD.X R5, R13, 0x1, R2, P0 ;  /* 0x000000010d057824 */ /* 0x000fca00000e0602 */
[----:B------:R0:W5:Y:S03]  /*abd0*/  LDG.E.U8 R8, desc[UR36][R4.64] ;  /* 0x0000002404087981 */ /* 0x000166000c1e1100 */
.L_x_2990:
[----:B------:R-:W-:Y:S05]  /*abe0*/  BSYNC.RECONVERGENT B1 ;  /* 0x0000000000017941 */ /* 0x000fea0003800200 */
.L_x_2989:
[----:B------:R-:W-:Y:S01]  /*abf0*/  ISETP.GE.U32.AND P0, PT, R27, R26, PT ;  /* 0x0000001a1b00720c */ /* 0x000fe20003f06070 */
[----:B------:R-:W-:-:S12]  /*ac00*/  BSSY.RECONVERGENT B1, `(.L_x_2999) ;  /* 0x000000e000017945 */ /* 0x000fd80003800200 */
[----:B------:R-:W-:Y:S05]  /*ac10*/  @P0 BRA `(.L_x_3000) ;  /* 0x0000000000300947 */ /* 0x000fea0003800000 */
[----:B------:R-:W-:Y:S02]  /*ac20*/  IADD3 R3, PT, PT, R27, R24, RZ ;  /* 0x000000181b037210 */ /* 0x000fe40007ffe0ff */
[----:B-----5:R-:W-:Y:S02]  /*ac30*/  LOP3.LUT R21, R21, 0xff, R6, 0x78, !PT ;  /* 0x000000ff15157812 */ /* 0x020fe400078e7806 */
        /* <DEDUP_REMOVED lines=10> */
.L_x_3000:
[----:B------:R-:W-:Y:S05]  /*ace0*/  BSYNC.RECONVERGENT B1 ;  /* 0x0000000000017941 */ /* 0x000fea0003800200 */
.L_x_2999:
[----:B------:R-:W-:Y:S02]  /*acf0*/  LOP3.LUT R12, R23, R22, R21, 0x96, !PT ;  /* 0x00000016170c7212 */ /* 0x000fe400078e9615 */
[----:B------:R-:W-:Y:S02]  /*ad00*/  LOP3.LUT R9, R11, R10, R9, 0x96, !PT ;  /* 0x0000000a0b097212 */ /* 0x000fe400078e9609 */
[----:B------:R-:W-:Y:S02]  /*ad10*/  LOP3.LUT R12, R25, R12, RZ, 0x3c, !PT ;  /* 0x0000000c190c7212 */ /* 0x000fe400078e3cff */
[----:B------:R-:W-:-:S07]  /*ad20*/  LOP3.LUT R13, R20, R9, RZ, 0x3c, !PT ;  /* 0x00000009140d7212 */ /* 0x000fce00078e3cff */
.L_x_2952:
[----:B------:R-:W-:Y:S05]  /*ad30*/  BSYNC.RECONVERGENT B0 ;  /* 0x0000000000007941 */ /* 0x000fea0003800200 */
.L_x_2951:
        /* <DEDUP_REMOVED lines=17> */
.L_x_3002:
        /* <DEDUP_REMOVED lines=14> */
.L_x_3001:
        /* <DEDUP_REMOVED lines=18> */
.L_x_3005:
        /* <DEDUP_REMOVED lines=13> */
.L_x_3004:
[----:B------:R-:W-:Y:S01]  /*b120*/  BAR.SYNC.DEFER_BLOCKING 0x0 ;  /* 0x0000000000007b1d */ /* 0x000fe20000010000 */
[----:B------:R-:W-:-:S09]  /*b130*/  UISETP.GE.U32.AND UP0, UPT, UR4, 0x2, UPT ;  /* 0x000000020400788c */ /* 0x000fd2000bf06070 */
[----:B------:R-:W-:Y:S05]  /*b140*/  BRA.U !UP0, `(.L_x_3003) ;  /* 0x0000000108207547 */ /* 0x000fea000b800000 */
[----:B------:R-:W-:-:S07]  /*b150*/  IMAD.MOV.U32 R2, RZ, RZ, 0x1 ;  /* 0x00000001ff027424 */ /* 0x000fce00078e00ff */
.L_x_3006:
[----:B------:R-:W1:Y:S04]  /*b160*/  SHFL.DOWN PT, R4, R13, R2, 0x1f ;  /* 0x08001f020d047589 */ /* 0x000e6800000e0000 */
[----:B------:R5:W0:Y:S02]  /*b170*/  SHFL.DOWN PT, R3, R12, R2, 0x1f ;  /* 0x08001f020c037589 */ /* 0x000a2400000e0000 */
[----:B-----5:R-:W-:-:S04]  /*b180*/  SHF.L.U32 R2, R2, 0x1, RZ ;  /* 0x0000000102027819 */ /* 0x020fc800000006ff */
[----:B------:R-:W-:Y:S02]  /*b190*/  ISETP.GE.AND P0, PT, R2, UR4, PT ;  /* 0x0000000402007c0c */ /* 0x000fe4000bf06270 */
[----:B-1-34-:R-:W-:Y:S02]  /*b1a0*/  LOP3.LUT R13, R4, R13, RZ, 0x3c, !PT ;  /* 0x0000000d040d7212 */ /* 0x01afe400078e3cff */
[----:B0-----:R-:W-:-:S09]  /*b1b0*/  LOP3.LUT R12, R3, R12, RZ, 0x3c, !PT ;  /* 0x0000000c030c7212 */ /* 0x001fd200078e3cff */
[----:B------:R-:W-:Y:S05]  /*b1c0*/  @!P0 BRA `(.L_x_3006) ;  /* 0xfffffffc00e48947 */ /* 0x000fea000383ffff */
.L_x_3003:
        /* <DEDUP_REMOVED lines=282> */
.L_x_3007:
        /* <DEDUP_REMOVED lines=296> */
.L_x_3009:
        /* <DEDUP_REMOVED lines=24> */
.L_x_3011:
[----:B------:R-:W-:Y:S05]  /*d770*/  BSYNC.RECONVERGENT B0 ;  /* 0x0000000000007941 */ /* 0x000fea0003800200 */
.L_x_3010:
        /* <DEDUP_REMOVED lines=35> */
.L_x_3013:
[----:B------:R-:W-:Y:S05]  /*d9b0*/  BSYNC.RECONVERGENT B0 ;  /* 0x0000000000007941 */ /* 0x000fea0003800200 */
.L_x_3012:
        /* <DEDUP_REMOVED lines=33> */
.L_x_3018:
        /* <DEDUP_REMOVED lines=9> */
.L_x_3017:
[----:B------:R-:W-:Y:S05]  /*dc60*/  BRA `(.L_x_3016) ;  /* 0x0000000000487947 */ /* 0x000fea0003800000 */
.L_x_3015:
        /* <DEDUP_REMOVED lines=9> */
.L_x_3019:
        /* <DEDUP_REMOVED lines=9> */
.L_x_3016:
[----:B------:R-:W-:Y:S05]  /*dd90*/  BSYNC.RECONVERGENT B0 ;  /* 0x0000000000007941 */ /* 0x000fea0003800200 */
.L_x_3014:
        /* <DEDUP_REMOVED lines=12> */
.L_x_3021:
        /* <DEDUP_REMOVED lines=14> */
.L_x_3020:
        /* <DEDUP_REMOVED lines=9> */
.L_x_3024:
        /* <DEDUP_REMOVED lines=13> */
.L_x_3023:
[----:B------:R-:W-:Y:S01]  /*e0a0*/  BAR.SYNC.DEFER_BLOCKING 0x0 ;  /* 0x0000000000007b1d */ /* 0x000fe20000010000 */
[----:B------:R-:W-:-:S09]  /*e0b0*/  UISETP.GE.U32.AND UP0, UPT, UR4, 0x2, UPT ;  /* 0x000000020400788c */ /* 0x000fd2000bf06070 */
[----:B------:R-:W-:Y:S05]  /*e0c0*/  BRA.U !UP0, `(.L_x_3022) ;  /* 0x0000000108207547 */ /* 0x000fea000b800000 */
[----:B------:R-:W-:-:S07]  /*e0d0*/  IMAD.MOV.U32 R0, RZ, RZ, 0x1 ;  /* 0x00000001ff007424 */ /* 0x000fce00078e00ff */
.L_x_3025:
[----:B------:R-:W0:Y:S04]  /*e0e0*/  SHFL.DOWN PT, R4, R17, R0, 0x1f ;  /* 0x08001f0011047589 */ /* 0x000e2800000e0000 */
[----:B------:R3:W4:Y:S02]  /*e0f0*/  SHFL.DOWN PT, R5, R16, R0, 0x1f ;  /* 0x08001f0010057589 */ /* 0x00072400000e0000 */
[----:B---3--:R-:W-:-:S04]  /*e100*/  SHF.L.U32 R0, R0, 0x1, RZ ;  /* 0x0000000100007819 */ /* 0x008fc800000006ff */
[----:B------:R-:W-:Y:S02]  /*e110*/  ISETP.GE.AND P1, PT, R0, UR4, PT ;  /* 0x0000000400007c0c */ /* 0x000fe4000bf26270 */
[----:B012---:R-:W-:Y:S02]  /*e120*/  LOP3.LUT R17, R4, R17, RZ, 0x3c, !PT ;  /* 0x0000001104117212 */ /* 0x007fe400078e3cff */
[----:B----4-:R-:W-:-:S09]  /*e130*/  LOP3.LUT R16, R5, R16, RZ, 0x3c, !PT ;  /* 0x0000001005107212 */ /* 0x010fd200078e3cff */
[----:B------:R-:W-:Y:S05]  /*e140*/  @!P1 BRA `(.L_x_3025) ;  /* 0xfffffffc00e49947 */ /* 0x000fea000383ffff */
.L_x_3022:
        /* <DEDUP_REMOVED lines=16> */
.L_x_3027:
        /* <DEDUP_REMOVED lines=20> */
.L_x_3029:
[----:B------:R-:W3:Y:S02]  /*e390*/  LDCU.64 UR4, c[0x0][0x768] ;  /* 0x0000ed00ff0477ac */ /* 0x000ee40008000a00 */
[----:B---3--:R-:W-:-:S05]  /*e3a0*/  IADD3 R18, P0, PT, R18, UR4, RZ ;  /* 0x0000000412127c10 */ /* 0x008fca000ff1e0ff */
[----:B------:R-:W-:-:S05]  /*e3b0*/  IMAD.X R19, RZ, RZ, UR5, P0 ;  /* 0x00000005ff137e24 */ /* 0x000fca00080e06ff */
[----:B------:R-:W-:Y:S01]  /*e3c0*/  STG.E.64 desc[UR36][R18.64], R16 ;  /* 0x0000001012007986 */ /* 0x000fe2000c101b24 */
[----:B------:R-:W-:Y:S05]  /*e3d0*/  EXIT ;  /* 0x000000000000794d */ /* 0x000fea0003800000 */
.L_x_3028:
[----:B------:R-:W-:Y:S01]  /*e3e0*/  STG.E.64 desc[UR36][R4.64], R16 ;  /* 0x0000001004007986 */ /* 0x000fe2000c101b24 */
[----:B------:R-:W-:Y:S05]  /*e3f0*/  EXIT ;  /* 0x000000000000794d */ /* 0x000fea0003800000 */
.L_x_3026:
        /* <DEDUP_REMOVED lines=8> */
.L_x_3030:
        /* <DEDUP_REMOVED lines=20> */
.L_x_3032:
[----:B------:R-:W3:Y:S02]  /*e5c0*/  LDCU.64 UR4, c[0x0][0x768] ;  /* 0x0000ed00ff0477ac */ /* 0x000ee40008000a00 */
[----:B---3--:R-:W-:-:S04]  /*e5d0*/  IADD3 R18, P0, PT, R18, UR4, RZ ;  /* 0x0000000412127c10 */ /* 0x008fc8000ff1e0ff */
[----:B------:R-:W-:-:S05]  /*e5e0*/  IADD3.X R19, PT, PT, RZ, UR5, RZ, P0, !PT ;  /* 0x00000005ff137c10 */ /* 0x000fca00087fe4ff */
[----:B------:R-:W-:Y:S01]  /*e5f0*/  STG.E.64 desc[UR36][R18.64], R16 ;  /* 0x0000001012007986 */ /* 0x000fe2000c101b24 */
[----:B------:R-:W-:Y:S05]  /*e600*/  EXIT ;  /* 0x000000000000794d */ /* 0x000fea0003800000 */
.L_x_3031:
[----:B------:R-:W-:Y:S01]  /*e610*/  STG.E.64 desc[UR36][R2.64], R16 ;  /* 0x0000001002007986 */ /* 0x000fe2000c101b24 */
[----:B------:R-:W-:Y:S05]  /*e620*/  EXIT ;  /* 0x000000000000794d */ /* 0x000fea0003800000 */
.L_x_3008:
        /* <DEDUP_REMOVED lines=25> */
.L_x_3034:
        /* <DEDUP_REMOVED lines=22> */
.L_x_3036:
[----:B------:R-:W0:Y:S02]  /*e920*/  LDCU.64 UR4, c[0x0][0x768] ;  /* 0x0000ed00ff0477ac */ /* 0x000e240008000a00 */
[----:B0-----:R-:W-:-:S04]  /*e930*/  IADD3 R18, P0, PT, R18, UR4, RZ ;  /* 0x0000000412127c10 */ /* 0x001fc8000ff1e0ff */
[----:B------:R-:W-:-:S05]  /*e940*/  IADD3.X R19, PT, PT, RZ, UR5, RZ, P0, !PT ;  /* 0x00000005ff137c10 */ /* 0x000fca00087fe4ff */
[----:B------:R-:W-:Y:S01]  /*e950*/  STG.E.64 desc[UR36][R18.64], R16 ;  /* 0x0000001012007986 */ /* 0x000fe2000c101b24 */
[----:B------:R-:W-:Y:S05]  /*e960*/  EXIT ;  /* 0x000000000000794d */ /* 0x000fea0003800000 */
.L_x_3035:
[----:B------:R-:W-:Y:S01]  /*e970*/  STG.E.64 desc[UR36][R4.64], R16 ;  /* 0x0000001004007986 */ /* 0x000fe2000c101b24 */
[----:B------:R-:W-:Y:S05]  /*e980*/  EXIT ;  /* 0x000000000000794d */ /* 0x000fea0003800000 */
.L_x_3033:
        /* <DEDUP_REMOVED lines=8> */
.L_x_3037:
        /* <DEDUP_REMOVED lines=22> */
.L_x_3039:
[----:B------:R-:W0:Y:S02]  /*eb70*/  LDCU.64 UR4, c[0x0][0x768] ;  /* 0x0000ed00ff0477ac */ /* 0x000e240008000a00 */
[----:B0-----:R-:W-:-:S04]  /*eb80*/  IADD3 R18, P0, PT, R18, UR4, RZ ;  /* 0x0000000412127c10 */ /* 0x001fc8000ff1e0ff */
[----:B------:R-:W-:-:S05]  /*eb90*/  IADD3.X R19, PT, PT, RZ, UR5, RZ, P0, !PT ;  /* 0x00000005ff137c10 */ /* 0x000fca00087fe4ff */
[----:B------:R-:W-:Y:S01]  /*eba0*/  STG.E.64 desc[UR36][R18.64], R16 ;  /* 0x0000001012007986 */ /* 0x000fe2000c101b24 */
[----:B------:R-:W-:Y:S05]  /*ebb0*/  EXIT ;  /* 0x000000000000794d */ /* 0x000fea0003800000 */
.L_x_3038:
[----:B------:R-:W-:Y:S01]  /*ebc0*/  STG.E.64 desc[UR36][R2.64], R16 ;  /* 0x0000001002007986 */ /* 0x000fe2000c101b24 */
[----:B------:R-:W-:Y:S05]  /*ebd0*/  EXIT ;  /* 0x000000000000794d */ /* 0x000fea0003800000 */
.L_x_3040:
        /* <DEDUP_REMOVED lines=10> */
.L_x_9981:


//--------------------- .text._ZN2at6native13reduce_kernelILi256ELi2ENS0_8ReduceOpIhNS0_14func_wrapper_tImZNS0_15xor_sum_functorIhvEclERNS_14TensorIteratorEEUlmmE_EEjmLi4ELi4EEEEEvT1_ --------------------------
	.section	.text._ZN2at6native13reduce_kernelILi256ELi2ENS0_8ReduceOpIhNS0_14func_wrapper_tImZNS0_15xor_sum_functorIhvEclERNS_14TensorIteratorEEUlmmE_EEjmLi4ELi4EEEEEvT1_,"ax",@progbits
	.align	128
        .global         _ZN2at6native13reduce_kernelILi256ELi2ENS0_8ReduceOpIhNS0_14func_wrapper_tImZNS0_15xor_sum_functorIhvEclERNS_14TensorIteratorEEUlmmE_EEjmLi4ELi4EEEEEvT1_
        .type           _ZN2at6native13reduce_kernelILi256ELi2ENS0_8ReduceOpIhNS0_14func_wrapper_tImZNS0_15xor_sum_functorIhvEclERNS_14TensorIteratorEEUlmmE_EEjmLi4ELi4EEEEEvT1_,@function
        .size           _ZN2at6native13reduce_kernelILi256ELi2ENS0_8ReduceOpIhNS0_14func_wrapper_tImZNS0_15xor_sum_functorIhvEclERNS_14TensorIteratorEEUlmmE_EEjmLi4ELi4EEEEEvT1_,(.L_x_9982 - _ZN2at6native13reduce_kernelILi256ELi2ENS0_8ReduceOpIhNS0_14func_wrapper_tImZNS0_15xor_sum_functorIhvEclERNS_14TensorIteratorEEUlmmE_EEjmLi4ELi4EEEEEvT1_)
        .other          _ZN2at6native13reduce_kernelILi256ELi2ENS0_8ReduceOpIhNS0_14func_wrapper_tImZNS0_15xor_sum_functorIhvEclERNS_14TensorIteratorEEUlmmE_EEjmLi4ELi4EEEEEvT1_,@"STO_CUDA_ENTRY STV_DEFAULT"
_ZN2at6native13reduce_kernelILi256ELi2ENS0_8ReduceOpIhNS0_14func_wrapper_tImZNS0_15xor_sum_functorIhvEclERNS_14TensorIteratorEEUlmmE_EEjmLi4ELi4EEEEEvT1_:
.text._ZN2at6native13reduce_kernelILi256ELi2ENS0_8ReduceOpIhNS0_14func_wrapper_tImZNS0_15xor_sum_functorIhvEclERNS_14TensorIteratorEEUlmmE_EEjmLi4ELi4EEEEEvT1_:
        /* <DEDUP_REMOVED lines=297> */
.L_x_3041:
        /* <DEDUP_REMOVED lines=34> */
.L_x_3045:
[----:B------:R-:W0:Y:S01]  /*14b0*/  LDC R11, c[0x0][0x388] ;  /* 0x0000e200ff0b7b82 */ /* 0x000e220000000800 */
[----:B------:R-:W-:Y:S01]  /*14c0*/  LOP3.LUT P0, R6, R22, 0x3, RZ, 0xc0, !PT ;  /* 0x0000000316067812 */ /* 0x000fe2000780c0ff */
[----:B------:R-:W-:Y:S06]  /*14d0*/  BSSY.RECONVERGENT B0, `(.L_x_3046) ;  /* 0x0000021000007945 */ /* 0x000fec0003800200 */
[----:B------:R-:W1:Y:S01]  /*14e0*/  LDC R13, c[0x0][0x38c] ;  /* 0x0000e300ff0d7b82 */ /* 0x000e620000000800 */
[----:B0-----:R-:W-:Y:S01]  /*14f0*/  MOV R12, R11 ;  /* 0x0000000b000c7202 */ /* 0x001fe20000000f00 */
[----:B------:R-:W-:-:S04]  /*1500*/  IMAD.MOV.U32 R0, RZ, RZ, R11 ;  /* 0x000000ffff007224 */ /* 0x000fc800078e000b */
[----:B------:R-:W-:Y:S05]  /*1510*/  @!P0 BRA `(.L_x_3047) ;  /* 0x0000000000708947 */ /* 0x000fea0003800000 */
[C---:B------:R-:W-:Y:S01]  /*1520*/  ISETP.GT.U32.AND P0, PT, R25.reuse, 0x3, PT ;  /* 0x000000031900780c */ /* 0x040fe20003f04070 */
[----:B------:R-:W-:Y:S01]  /*1530*/  BSSY.RECONVERGENT B1, `(.L_x_3048) ;  /* 0x0000016000017945 */ /* 0x000fe20003800200 */
[----:B------:R-:W-:Y:S01]  /*1540*/  IADD3 R3, PT, PT, -R6, RZ, RZ ;  /* 0x000000ff06037210 */ /* 0x000fe20007ffe1ff */
[----:B------:R-:W-:Y:S01]  /*1550*/  IMAD.MOV.U32 R0, RZ, RZ, R11 ;  /* 0x000000ffff007224 */ /* 0x000fe200078e000b */
[----:B------:R-:W-:Y:S02]  /*1560*/  ISETP.LT.U32.OR P0, PT, R25, R6, P0 ;  /* 0x000000061900720c */ /* 0x000fe40000701470 */
[----:B------:R-:W-:-:S04]  /*1570*/  IADD3 R24, P1, PT, R3, R24, RZ ;  /* 0x0000001803187210 */ /* 0x000fc80007f3e0ff */
[----:B------:R-:W-:-:S07]  /*1580*/  LEA.HI.X.SX32 R27, R3, R27, 0x1, P1 ;  /* 0x0000001b031b7211 */ /* 0x000fce00008f0eff */
[----:B------:R-:W-:Y:S05]  /*1590*/  @P0 BRA `(.L_x_3049) ;  /* 0x00000000003c0947 */ /* 0x000fea0003800000 */
[----:B------:R-:W0:Y:S01]  /*15a0*/  LDCU UR4, c[0x0][0x3ac] ;  /* 0x00007580ff0477ac */ /* 0x000e220008000800 */
[----:B------:R-:W-:Y:S02]  /*15b0*/  ISETP.NE.AND P1, PT, R16, RZ, PT ;  /* 0x000000ff1000720c */ /* 0x000fe40003f25270 */
[----:B------:R-:W-:Y:S02]  /*15c0*/  MOV R0, R11 ;  /* 0x0000000b00007202 */ /* 0x000fe40000000f00 */
[----:B0-----:R-:W-:-:S13]  /*15d0*/  ISETP.NE.AND P0, PT, RZ, UR4, PT ;  /* 0x00000004ff007c0c */ /* 0x001fda000bf05270 */
[----:B------:R-:W-:Y:S05]  /*15e0*/  @P0 BRA P1, `(.L_x_3049) ;  /* 0x0000000000280947 */ /* 0x000fea0000800000 */
[----:B------:R-:W0:Y:S01]  /*15f0*/  LDCU UR4, c[0x0][0x3b0] ;  /* 0x00007600ff0477ac */ /* 0x000e220008000800 */
[----:B------:R-:W-:Y:S01]  /*1600*/  ISETP.NE.AND P1, PT, R2, RZ, PT ;  /* 0x000000ff0200720c */ /* 0x000fe20003f25270 */
[----:B------:R-:W-:Y:S01]  /*1610*/  IMAD.MOV.U32 R0, RZ, RZ, R11 ;  /* 0x000000ffff007224 */ /* 0x000fe200078e000b */
[----:B0-----:R-:W-:-:S13]  /*1620*/  ISETP.NE.AND P0, PT, RZ, UR4, PT ;  /* 0x00000004ff007c0c */ /* 0x001fda000bf05270 */
[----:B------:R-:W-:Y:S05]  /*1630*/  @P0 BRA P1, `(.L_x_3049) ;  /* 0x0000000000140947 */ /* 0x000fea0000800000 */
[----:B------:R-:W-:Y:S01]  /*1640*/  IADD3 R4, P0, PT, R25, R24, RZ ;  /* 0x0000001819047210 */ /* 0x000fe20007f1e0ff */
[----:B------:R-:W0:Y:S03]  /*1650*/  LDCU UR4, c[0x0][0x388] ;  /* 0x00007100ff0477ac */ /* 0x000e260008000800 */
[----:B------:R-:W-:-:S05]  /*1660*/  IADD3.X R5, PT, PT, RZ, R27, RZ, P0, !PT ;  /* 0x0000001bff057210 */ /* 0x000fca00007fe4ff */
[----:B------:R-:W0:Y:S02]  /*1670*/  LDG.E.U8 R4, desc[UR36][R4.64] ;  /* 0x0000002404047981 */ /* 0x000e24000c1e1100 */
[----:B0-----:R-:W-:-:S07]  /*1680*/  LOP3.LUT R0, R4, UR4, RZ, 0x3c, !PT ;  /* 0x0000000404007c12 */ /* 0x001fce000f8e3cff */
.L_x_3049:
[----:B------:R-:W-:Y:S05]  /*1690*/  BSYNC.RECONVERGENT B1 ;  /* 0x0000000000017941 */ /* 0x000fea0003800200 */
.L_x_3048:
[----:B------:R-:W0:Y:S01]  /*16a0*/  LDC R3, c[0x0][0x394] ;  /* 0x0000e500ff037b82 */ /* 0x000e220000000800 */
[----:B------:R-:W-:-:S05]  /*16b0*/  IADD3 R24, P0, PT, R24, 0x4, RZ ;  /* 0x0000000418187810 */ /* 0x000fca0007f1e0ff */
[----:B------:R-:W-:Y:S01]  /*16c0*/  IMAD.X R27, RZ, RZ, R27, P0 ;  /* 0x000000ffff1b7224 */ /* 0x000fe200000e061b */
[----:B0-----:R-:W-:-:S07]  /*16d0*/  IADD3 R26, PT, PT, R6, -0x4, R3 ;  /* 0xfffffffc061a7810 */ /* 0x001fce0007ffe003 */
.L_x_3047:
[----:B------:R-:W-:Y:S05]  /*16e0*/  BSYNC.RECONVERGENT B0 ;  /* 0x0000000000007941 */ /* 0x000fea0003800200 */
.L_x_3046:
[----:B------:R-:W0:Y:S01]  /*16f0*/  LDC.64 R4, c[0x0][0x3a8] ;  /* 0x0000ea00ff047b82 */ /* 0x000e220000000a00 */
[----:B------:R-:W-:Y:S01]  /*1700*/  BSSY.RECONVERGENT B0, `(.L_x_3050) ;  /* 0x0000025000007945 */ /* 0x000fe20003800200 */
[----:B------:R-:W-:Y:S01]  /*1710*/  MOV R15, R11 ;  /* 0x0000000b000f7202 */ /* 0x000fe20000000f00 */
[----:B-1----:R-:W-:Y:S01]  /*1720*/  IMAD.MOV.U32 R14, RZ, RZ, R13 ;  /* 0x000000ffff0e7224 */ /* 0x002fe200078e000d */
[----:B------:R-:W-:-:S04]  /*1730*/  MOV R10, R13 ;  /* 0x0000000d000a7202 */ /* 0x000fc80000000f00 */
        /* <DEDUP_REMOVED lines=13> */
[----:B------:R-:W-:Y:S01]  /*1810*/  MOV R15, R11 ;  /* 0x0000000b000f7202 */ /* 0x000fe20000000f00 */
[----:B------:R-:W-:Y:S01]  /*1820*/  IMAD.MOV.U32 R14, RZ, RZ, R13 ;  /* 0x000000ffff0e7224 */ /* 0x000fe200078e000d */
[----:B------:R-:W-:-:S07]  /*1830*/  MOV R10, R13 ;  /* 0x0000000d000a7202 */ /* 0x000fce0000000f00 */
.L_x_3052:
[----:B------:R-:W-:Y:S01]  /*1840*/  MOV R5, R27 ;  /* 0x0000001b00057202 */ /* 0x000fe20000000f00 */
[----:B------:R-:W-:Y:S01]  /*1850*/  IMAD.MOV.U32 R4, RZ, RZ, R24 ;  /* 0x000000ffff047224 */ /* 0x000fe200078e0018 */
[----:B------:R-:W0:Y:S03]  /*1860*/  LDCU UR4, c[0x0][0x39c] ;  /* 0x00007380ff0477ac */ /* 0x000e260008000800 */
[----:B------:R-:W-:-:S06]  /*1870*/  IMAD.WIDE.U32 R4, R3, 0x4, R4 ;  /* 0x0000000403047825 */ /* 0x000fcc00078e0004 */
        /* <DEDUP_REMOVED lines=13> */
.L_x_3051:
[----:B------:R-:W-:Y:S05]  /*1950*/  BSYNC.RECONVERGENT B0 ;  /* 0x0000000000007941 */ /* 0x000fea0003800200 */
.L_x_3050:
        /* <DEDUP_REMOVED lines=10> */
.L_x_3054:
[----:B------:R-:W-:Y:S05]  /*1a00*/  BSYNC.RECONVERGENT B0 ;  /* 0x0000000000007941 */ /* 0x000fea0003800200 */
.L_x_3053:
[----:B------:R-:W-:Y:S01]  /*1a10*/  LOP3.LUT R3, R15, R11, R0, 0x96, !PT ;  /* 0x0000000b0f037212 */ /* 0x000fe200078e9600 */
[----:B------:R-:W-:Y:S01]  /*1a20*/  HFMA2 R9, -RZ, RZ, 0, 0 ;  /* 0x00000000ff097431 */ /* 0x000fe200000001ff */
[----:B------:R-:W-:Y:S01]  /*1a30*/  LOP3.LUT R4, R14, R10, R13, 0x96, !PT ;  /* 0x0000000a0e047212 */ /* 0x000fe200078e960d */
[----:B------:R-:W-:Y:S01]  /*1a40*/  IMAD.MOV.U32 R0, RZ, RZ, RZ ;  /* 0x000000ffff007224 */ /* 0x000fe200078e00ff */
[----:B------:R-:W-:Y:S02]  /*1a50*/  LOP3.LUT R12, R12, R3, RZ, 0x3c, !PT ;  /* 0x000000030c0c7212 */ /* 0x000fe400078e3cff */
[----:B------:R-:W-:Y:S01]  /*1a60*/  LOP3.LUT R13, R13, R4, RZ, 0x3c, !PT ;  /* 0x000000040d0d7212 */ /* 0x000fe200078e3cff */
[----:B------:R-:W-:Y:S06]  /*1a70*/  BRA `(.L_x_3043) ;  /* 0x000000a000547947 */ /* 0x000fec0003800000 */
.L_x_3044:
[----:B------:R-:W1:Y:S08]  /*1a80*/  LDC R12, c[0x0][0x500] ;  /* 0x00014000ff0c7b82 */ /* 0x000e700000000800 */
[----:B------:R-:W2:Y:S01]  /*1a90*/  LDC R20, c[0x0][0x3d0] ;  /* 0x0000f400ff147b82 */ /* 0x000ea20000000800 */
[----:B-1----:R-:W-:-:S04]  /*1aa0*/  ISETP.NE.AND P0, PT, R12, 0x1, PT ;  /* 0x000000010c00780c */ /* 0x002fc80003f05270 */
[----:B--2---:R-:W-:-:S13]  /*1ab0*/  ISETP.NE.OR P0, PT, R20, 0x1, P0 ;  /* 0x000000011400780c */ /* 0x004fda0000705670 */
        /* <DEDUP_REMOVED lines=35> */
.L_x_3059:
[C---:B------:R-:W-:Y:S02]  /*1cf0*/  LOP3.LUT R9, R34.reuse, 0xfffffffe, RZ, 0xc0, !PT ;  /* 0xfffffffe22097812 */ /* 0x040fe400078ec0ff */
[C---:B------:R-:W-:Y:S01]  /*1d00*/  LEA.HI R5, R34.reuse, R3, RZ, 0x1f ;  /* 0x0000000322057211 */ /* 0x040fe200078ff8ff */
[----:B------:R-:W-:Y:S01]  /*1d10*/  IMAD.IADD R34, R34, 0x1, R3 ;  /* 0x0000000122227824 */ /* 0x000fe200078e0203 */
[-C--:B------:R-:W-:Y:S02]  /*1d20*/  IADD3 R8, P0, PT, R9, R24.reuse, RZ ;  /* 0x0000001809087210 */ /* 0x080fe40007f1e0ff */
[----:B------:R-:W-:Y:S02]  /*1d30*/  LEA R4, P1, R5, R24, 0x1 ;  /* 0x0000001805047211 */ /* 0x000fe400078208ff */
[----:B------:R-:W-:Y:S01]  /*1d40*/  LOP3.LUT R7, R34, 0xfffffffe, RZ, 0xc0, !PT ;  /* 0xfffffffe22077812 */ /* 0x000fe200078ec0ff */
[----:B------:R-:W-:Y:S01]  /*1d50*/  IMAD.X R9, RZ, RZ, R27, P0 ;  /* 0x000000ffff097224 */ /* 0x000fe200000e061b */
[----:B------:R-:W-:-:S02]  /*1d60*/  LEA R34, R3, R34, 0x1 ;  /* 0x0000002203227211 */ /* 0x000fc400078e08ff */
[-C--:B------:R-:W-:Y:S02]  /*1d70*/  IADD3 R6, P0, PT, R7, R24.reuse, RZ ;  /* 0x0000001807067210 */ /* 0x080fe40007f1e0ff */
[----:B------:R-:W-:Y:S01]  /*1d80*/  LOP3.LUT R11, R34, 0xfffffffe, RZ, 0xc0, !PT ;  /* 0xfffffffe220b7812 */ /* 0x000fe200078ec0ff */
[----:B------:R-:W2:Y:S01]  /*1d90*/  LDG.E.U16 R8, desc[UR36][R8.64] ;  /* 0x0000002408087981 */ /* 0x000ea2000c1e1500 */
[-C--:B------:R-:W-:Y:S02]  /*1da0*/  IADD3.X R5, PT, PT, RZ, R27.reuse, RZ, P1, !PT ;  /* 0x0000001bff057210 */ /* 0x080fe40000ffe4ff */
[----:B------:R-:W-:Y:S01]  /*1db0*/  IADD3 R10, P1, PT, R11, R24, RZ ;  /* 0x000000180b0a7210 */ /* 0x000fe20007f3e0ff */
[----:B------:R-:W-:Y:S02]  /*1dc0*/  IMAD.X R7, RZ, RZ, R27, P0 ;  /* 0x000000ffff077224 */ /* 0x000fe400000e061b */
[----:B------:R-:W3:Y:S01]  /*1dd0*/  LDG.E.U16 R4, desc[UR36][R4.64] ;  /* 0x0000002404047981 */ /* 0x000ee2000c1e1500 */
[----:B------:R-:W-:-:S03]  /*1de0*/  IADD3.X R11, PT, PT, RZ, R27, RZ, P1, !PT ;  /* 0x0000001bff0b7210 */ /* 0x000fc60000ffe4ff */
[----:B------:R-:W4:Y:S04]  /*1df0*/  LDG.E.U16 R6, desc[UR36][R6.64] ;  /* 0x0000002406067981 */ /* 0x000f28000c1e1500 */
[----:B------:R-:W5:Y:S01]  /*1e00*/  LDG.E.U16 R10, desc[UR36][R10.64] ;  /* 0x000000240a0a7981 */ /* 0x000f62000c1e1500 */
[----:B------:R-:W-:-:S04]  /*1e10*/  IMAD.IADD R34, R34, 0x1, R3 ;  /* 0x0000000122227824 */ /* 0x000fc800078e0203 */
[----:B------:R-:W-:-:S05]  /*1e20*/  IMAD R35, R3, 0x3, R34 ;  /* 0x0000000303237824 */ /* 0x000fca00078e0222 */
[----:B------:R-:W-:Y:S02]  /*1e30*/  ISETP.GE.U32.AND P0, PT, R35, R30, PT ;  /* 0x0000001e2300720c */ /* 0x000fe40003f06070 */
[C---:B--2---:R-:W-:Y:S02]  /*1e40*/  PRMT R35, R8.reuse, 0x7770, RZ ;  /* 0x0000777008237816 */ /* 0x044fe400000000ff */
[----:B------:R-:W-:Y:S02]  /*1e50*/  PRMT R8, R8, 0x7771, RZ ;  /* 0x0000777108087816 */ /* 0x000fe400000000ff */
[C---:B---3--:R-:W-:Y:S02]  /*1e60*/  PRMT R39, R4.reuse, 0x7770, RZ ;  /* 0x0000777004277816 */ /* 0x048fe400000000ff */
[----:B------:R-:W-:Y:S02]  /*1e70*/  PRMT R36, R4, 0x7771, RZ ;  /* 0x0000777104247816 */ /* 0x000fe400000000ff */
[----:B----4-:R-:W-:-:S02]  /*1e80*/  PRMT R4, R6, 0x7770, RZ ;  /* 0x0000777006047816 */ /* 0x010fc400000000ff */
[----:B------:R-:W-:Y:S02]  /*1e90*/  PRMT R5, R6, 0x7771, RZ ;  /* 0x0000777106057816 */ /* 0x000fe400000000ff */
[C---:B-----5:R-:W-:Y:S02]  /*1ea0*/  PRMT R11, R10.reuse, 0x7770, RZ ;  /* 0x000077700a0b7816 */ /* 0x060fe400000000ff */
[----:B------:R-:W-:Y:S02]  /*1eb0*/  PRMT R37, R10, 0x7771, RZ ;  /* 0x000077710a257816 */ /* 0x000fe400000000ff */
        /* <DEDUP_REMOVED lines=10> */
.L_x_3058:
[----:B------:R-:W-:Y:S02]  /*1f60*/  PRMT R9, R35, 0x7610, R9 ;  /* 0x0000761023097816 */ /* 0x000fe40000000009 */
[----:B------:R-:W-:Y:S02]  /*1f70*/  PRMT R10, R4, 0x7610, R10 ;  /* 0x00007610040a7816 */ /* 0x000fe4000000000a */
[----:B------:R-:W-:-:S07]  /*1f80*/  PRMT R35, R5, 0x7610, R35 ;  /* 0x0000761005237816 */ /* 0x000fce0000000023 */
.L_x_3057:
[----:B------:R-:W-:Y:S05]  /*1f90*/  BSYNC.RECONVERGENT B0 ;  /* 0x0000000000007941 */ /* 0x000fea0003800200 */
.L_x_3056:
        /* <DEDUP_REMOVED lines=21> */
[C---:B------:R-:W-:Y:S02]  /*20f0*/  IADD3 R5, PT, PT, R6.reuse, R3, RZ ;  /* 0x0000000306057210 */ /* 0x040fe40007ffe0ff */
[----:B------:R-:W-:Y:S02]  /*2100*/  LOP3.LUT R7, R6, 0xfffffffe, RZ, 0xc0, !PT ;  /* 0xfffffffe06077812 */ /* 0x000fe400078ec0ff */
        /* <DEDUP_REMOVED lines=14> */
.L_x_3061:
[----:B------:R-:W-:Y:S05]  /*21f0*/  BSYNC.RECONVERGENT B0 ;  /* 0x0000000000007941 */ /* 0x000fea0003800200 */
.L_x_3060:
[----:B------:R-:W-:Y:S04]  /*2200*/  BSSY.RECONVERGENT B0, `(.L_x_3062) ;  /* 0x0000012000007945 */ /* 0x000fe80003800200 */
[----:B------:R-:W-:Y:S05]  /*2210*/  @P0 BRA `(.L_x_3063) ;  /* 0x0000000000400947 */ /* 0x000fea0003800000 */
[----:B------:R-:W-:Y:S01]  /*2220*/  IMAD.IADD R4, R34, 0x1, R3 ;  /* 0x0000000122047824 */ /* 0x000fe200078e0203 */
[----:B------:R-:W-:Y:S02]  /*2230*/  LOP3.LUT R22, R22, 0xff, R9, 0x78, !PT ;  /* 0x000000ff16167812 */ /* 0x000fe400078e7809 */
[----:B------:R-:W-:Y:S02]  /*2240*/  LOP3.LUT R23, R23, 0xff, R8, 0x78, !PT ;  /* 0x000000ff17177812 */ /* 0x000fe400078e7808 */
[----:B------:R-:W-:-:S13]  /*2250*/  ISETP.GE.U32.AND P0, PT, R4, R30, PT ;  /* 0x0000001e0400720c */ /* 0x000fda0003f06070 */
[----:B------:R-:W-:Y:S05]  /*2260*/  @P0 BRA `(.L_x_3063) ;  /* 0x00000000002c0947 */ /* 0x000fea0003800000 */
[----:B------:R-:W-:Y:S02]  /*2270*/  IADD3 R4, PT, PT, R4, R3, RZ ;  /* 0x0000000304047210 */ /* 0x000fe40007ffe0ff */
[----:B------:R-:W-:Y:S02]  /*2280*/  LOP3.LUT R15, R15, 0xff, R10, 0x78, !PT ;  /* 0x000000ff0f0f7812 */ /* 0x000fe400078e780a */
[----:B------:R-:W-:Y:S02]  /*2290*/  ISETP.GE.U32.AND P0, PT, R4, R30, PT ;  /* 0x0000001e0400720c */ /* 0x000fe40003f06070 */
[----:B------:R-:W-:-:S11]  /*22a0*/  LOP3.LUT R20, R20, 0xff, R35, 0x78, !PT ;  /* 0x000000ff14147812 */ /* 0x000fd600078e7823 */
[----:B------:R-:W-:Y:S05]  /*22b0*/  @P0 BRA `(.L_x_3063) ;  /* 0x0000000000180947 */ /* 0x000fea0003800000 */
[----:B------:R-:W-:Y:S01]  /*22c0*/  IMAD.IADD R3, R4, 0x1, R3 ;  /* 0x0000000104037824 */ /* 0x000fe200078e0203 */
[----:B------:R-:W-:Y:S02]  /*22d0*/  LOP3.LUT R14, R14, 0xff, R39, 0x78, !PT ;  /* 0x000000ff0e0e7812 */ /* 0x000fe400078e7827 */
[----:B------:R-:W-:Y:S02]  /*22e0*/  LOP3.LUT R13, R13, 0xff, R36, 0x78, !PT ;  /* 0x000000ff0d0d7812 */ /* 0x000fe400078e7824 */
[----:B------:R-:W-:-:S13]  /*22f0*/  ISETP.GE.U32.AND P0, PT, R3, R30, PT ;  /* 0x0000001e0300720c */ /* 0x000fda0003f06070 */
[----:B------:R-:W-:Y:S02]  /*2300*/  @!P0 LOP3.LUT R12, R12, 0xff, R11, 0x78, !PT ;  /* 0x000000ff0c0c8812 */ /* 0x000fe400078e780b */
[----:B------:R-:W-:-:S07]  /*2310*/  @!P0 LOP3.LUT R0, R0, 0xff, R37, 0x78, !PT ;  /* 0x000000ff00008812 */ /* 0x000fce00078e7825 */
.L_x_3063:
[----:B------:R-:W-:Y:S05]  /*2320*/  BSYNC.RECONVERGENT B0 ;  /* 0x0000000000007941 */ /* 0x000fea0003800200 */
.L_x_3062:
        /* <DEDUP_REMOVED lines=9> */
.L_x_3055:
        /* <DEDUP_REMOVED lines=36> */
.L_x_3068:
[C---:B------:R-:W-:Y:S01]  /*2600*/  IMAD R4, R36.reuse, R12, RZ ;  /* 0x0000000c24047224 */ /* 0x040fe200078e02ff */
[----:B------:R-:W-:-:S04]  /*2610*/  IADD3 R36, PT, PT, R36, R3, RZ ;  /* 0x0000000324247210 */ /* 0x000fc80007ffe0ff */
[----:B------:R-:W-:Y:S01]  /*2620*/  LOP3.LUT R11, R4, 0xfffffffe, RZ, 0xc0, !PT ;  /* 0xfffffffe040b7812 */ /* 0x000fe200078ec0ff */
[C---:B------:R-:W-:Y:S02]  /*2630*/  IMAD.IADD R6, R36.reuse, 0x1, R3 ;  /* 0x0000000124067824 */ /* 0x040fe400078e0203 */
[----:B------:R-:W-:Y:S01]  /*2640*/  IMAD R4, R36, R12, RZ ;  /* 0x0000000c24047224 */ /* 0x000fe200078e02ff */
[----:B------:R-:W-:Y:S02]  /*2650*/  IADD3 R10, P0, PT, R11, R24, RZ ;  /* 0x000000180b0a7210 */ /* 0x000fe40007f1e0ff */
[C---:B------:R-:W-:Y:S01]  /*2660*/  IADD3 R36, PT, PT, R6.reuse, R3, RZ ;  /* 0x0000000306247210 */ /* 0x040fe20007ffe0ff */
[-C--:B------:R-:W-:Y:S01]  /*2670*/  IMAD R6, R6, R12.reuse, RZ ;  /* 0x0000000c06067224 */ /* 0x080fe200078e02ff */
[----:B------:R-:W-:Y:S01]  /*2680*/  LOP3.LUT R5, R4, 0xfffffffe, RZ, 0xc0, !PT ;  /* 0xfffffffe04057812 */ /* 0x000fe200078ec0ff */
[----:B------:R-:W-:Y:S02]  /*2690*/  IMAD.X R11, RZ, RZ, R27, P0 ;  /* 0x000000ffff0b7224 */ /* 0x000fe400000e061b */
[----:B------:R-:W-:Y:S01]  /*26a0*/  IMAD R8, R36, R12, RZ ;  /* 0x0000000c24087224 */ /* 0x000fe200078e02ff */
[----:B------:R-:W-:-:S02]  /*26b0*/  IADD3 R4, P1, PT, R5, R24, RZ ;  /* 0x0000001805047210 */ /* 0x000fc40007f3e0ff */
[----:B------:R-:W-:Y:S01]  /*26c0*/  LOP3.LUT R7, R6, 0xfffffffe, RZ, 0xc0, !PT ;  /* 0xfffffffe06077812 */ /* 0x000fe200078ec0ff */
[----:B------:R-:W2:Y:S01]  /*26d0*/  LDG.E.U16 R10, desc[UR36][R10.64] ;  /* 0x000000240a0a7981 */ /* 0x000ea2000c1e1500 */
[----:B------:R-:W-:Y:S02]  /*26e0*/  LOP3.LUT R9, R8, 0xfffffffe, RZ, 0xc0, !PT ;  /* 0xfffffffe08097812 */ /* 0x000fe400078ec0ff */
[-C--:B------:R-:W-:Y:S02]  /*26f0*/  IADD3.X R5, PT, PT, RZ, R27.reuse, RZ, P1, !PT ;  /* 0x0000001bff057210 */ /* 0x080fe40000ffe4ff */
[-C--:B------:R-:W-:Y:S02]  /*2700*/  IADD3 R6, P0, PT, R7, R24.reuse, RZ ;  /* 0x0000001807067210 */ /* 0x080fe40007f1e0ff */
[----:B------:R-:W-:Y:S01]  /*2710*/  IADD3 R8, P1, PT, R9, R24, RZ ;  /* 0x0000001809087210 */ /* 0x000fe20007f3e0ff */
[----:B------:R-:W3:Y:S02]  /*2720*/  LDG.E.U16 R4, desc[UR36][R4.64] ;  /* 0x0000002404047981 */ /* 0x000ee4000c1e1500 */
[----:B------:R-:W-:Y:S01]  /*2730*/  IMAD.X R7, RZ, RZ, R27, P0 ;  /* 0x000000ffff077224 */ /* 0x000fe200000e061b */
[----:B------:R-:W-:-:S04]  /*2740*/  IADD3.X R9, PT, PT, RZ, R27, RZ, P1, !PT ;  /* 0x0000001bff097210 */ /* 0x000fc80000ffe4ff */
        /* <DEDUP_REMOVED lines=23> */
.L_x_3067:
[----:B------:R-:W-:Y:S02]  /*28c0*/  PRMT R9, R11, 0x7610, R9 ;  /* 0x000076100b097816 */ /* 0x000fe40000000009 */
[----:B------:R-:W-:Y:S02]  /*28d0*/  PRMT R11, R35, 0x7610, R11 ;  /* 0x00007610230b7816 */ /* 0x000fe4000000000b */
[----:B------:R-:W-:Y:S02]  /*28e0*/  PRMT R35, R37, 0x7610, R35 ;  /* 0x0000761025237816 */ /* 0x000fe40000000023 */
[----:B------:R-:W-:Y:S02]  /*28f0*/  PRMT R8, R4, 0x7610, R8 ;  /* 0x0000761004087816 */ /* 0x000fe40000000008 */
[----:B------:R-:W-:-:S07]  /*2900*/  PRMT R37, R5, 0x7610, R37 ;  /* 0x0000761005257816 */ /* 0x000fce0000000025 */
.L_x_3066:
[----:B------:R-:W-:Y:S05]  /*2910*/  BSYNC.RECONVERGENT B0 ;  /* 0x0000000000007941 */ /* 0x000fea0003800200 */
.L_x_3065:
[----:B------:R-:W-:Y:S01]  /*2920*/  ISETP.GE.U32.AND P0, PT, R36, R30, PT ;  /* 0x0000001e2400720c */ /* 0x000fe20003f06070 */
[----:B------:R-:W-:-:S12]  /*2930*/  BSSY.RECONVERGENT B0, `(.L_x_3069) ;  /* 0x0000028000007945 */ /* 0x000fd80003800200 */
        /* <DEDUP_REMOVED lines=21> */
[----:B------:R-:W-:-:S04]  /*2a90*/  IADD3 R5, PT, PT, R7, R3, RZ ;  /* 0x0000000307057210 */ /* 0x000fc80007ffe0ff */
[----:B------:R-:W-:-:S13]  /*2aa0*/  ISETP.GE.U32.AND P1, PT, R5, R30, PT ;  /* 0x0000001e0500720c */ /* 0x000fda0003f26070 */
[-C--:B------:R-:W-:Y:S02]  /*2ab0*/  @!P1 IMAD R4, R5, R12.reuse, RZ ;  /* 0x0000000c05049224 */ /* 0x080fe400078e02ff */
[----:B------:R-:W-:-:S03]  /*2ac0*/  IMAD R12, R7, R12, RZ ;  /* 0x0000000c070c7224 */ /* 0x000fc600078e02ff */
[----:B------:R-:W-:Y:S02]  /*2ad0*/  @!P1 LOP3.LUT R5, R4, 0xfffffffe, RZ, 0xc0, !PT ;  /* 0xfffffffe04059812 */ /* 0x000fe400078ec0ff */
[----:B------:R-:W-:Y:S02]  /*2ae0*/  LOP3.LUT R7, R12, 0xfffffffe, RZ, 0xc0, !PT ;  /* 0xfffffffe0c077812 */ /* 0x000fe400078ec0ff */
[-C--:B------:R-:W-:Y:S02]  /*2af0*/  @!P1 IADD3 R4, P3, PT, R5, R24.reuse, RZ ;  /* 0x0000001805049210 */ /* 0x080fe40007f7e0ff */
[----:B------:R-:W-:-:S03]  /*2b00*/  IADD3 R6, P2, PT, R7, R24, RZ ;  /* 0x0000001807067210 */ /* 0x000fc60007f5e0ff */
[----:B------:R-:W-:Y:S01]  /*2b10*/  @!P1 IMAD.X R5, RZ, RZ, R27, P3 ;  /* 0x000000ffff059224 */ /* 0x000fe200018e061b */
[----:B------:R-:W-:-:S04]  /*2b20*/  IADD3.X R7, PT, PT, RZ, R27, RZ, P2, !PT ;  /* 0x0000001bff077210 */ /* 0x000fc800017fe4ff */
[----:B------:R-:W2:Y:S04]  /*2b30*/  @!P1 LDG.E.U16 R4, desc[UR36][R4.64] ;  /* 0x0000002404049981 */ /* 0x000ea8000c1e1500 */
[----:B------:R-:W3:Y:S01]  /*2b40*/  LDG.E.U16 R6, desc[UR36][R6.64] ;  /* 0x0000002406067981 */ /* 0x000ee2000c1e1500 */
[C---:B--2---:R-:W-:Y:S02]  /*2b50*/  @!P1 PRMT R12, R4.reuse, 0x7770, RZ ;  /* 0x00007770040c9816 */ /* 0x044fe400000000ff */
[----:B------:R-:W-:Y:S02]  /*2b60*/  @!P1 PRMT R24, R4, 0x7771, RZ ;  /* 0x0000777104189816 */ /* 0x000fe400000000ff */
[C---:B---3--:R-:W-:Y:S02]  /*2b70*/  PRMT R38, R6.reuse, 0x7770, RZ ;  /* 0x0000777006267816 */ /* 0x048fe400000000ff */
[----:B------:R-:W-:-:S02]  /*2b80*/  PRMT R39, R6, 0x7771, RZ ;  /* 0x0000777106277816 */ /* 0x000fc400000000ff */
[----:B------:R-:W-:Y:S02]  /*2b90*/  @!P1 PRMT R10, R12, 0x7610, R10 ;  /* 0x000076100c0a9816 */ /* 0x000fe4000000000a */
[----:B------:R-:W-:-:S07]  /*2ba0*/  @!P1 PRMT R37, R24, 0x7610, R37 ;  /* 0x0000761018259816 */ /* 0x000fce0000000025 */
.L_x_3070:
[----:B------:R-:W-:Y:S05]  /*2bb0*/  BSYNC.RECONVERGENT B0 ;  /* 0x0000000000007941 */ /* 0x000fea0003800200 */
.L_x_3069:
        /* <DEDUP_REMOVED lines=18> */
.L_x_3072:
[----:B------:R-:W-:Y:S05]  /*2ce0*/  BSYNC.RECONVERGENT B0 ;  /* 0x0000000000007941 */ /* 0x000fea0003800200 */
.L_x_3071:
        /* <DEDUP_REMOVED lines=9> */
.L_x_3064:
        /* <DEDUP_REMOVED lines=23> */
[----:B------:R-:W2:Y:S01]  /*2ef0*/  @!P0 LDG.E.U16 R35, desc[UR36][R22.64] ;  /* 0x0000002416238981 */ /* 0x000ea2000c1e1500 */
        /* <DEDUP_REMOVED lines=16> */
[----:B------:R-:W-:Y:S02]  /*3000*/  IADD3 R31, PT, PT, R31, 0x1, RZ ;  /* 0x000000011f1f7810 */ /* 0x000fe40007ffe0ff */
[C---:B--2---:R-:W-:Y:S02]  /*3010*/  @!P0 PRMT R33, R35.reuse, 0x7770, RZ ;  /* 0x0000777023218816 */ /* 0x044fe400000000ff */
[----:B------:R-:W-:-:S07]  /*3020*/  @!P0 PRMT R35, R35, 0x7771, RZ ;  /* 0x0000777123238816 */ /* 0x000fce00000000ff */
.L_x_3080:
        /* <DEDUP_REMOVED lines=305> */
.L_x_3076:
[----:B------:R-:W-:-:S04]  /*4340*/  LOP3.LUT R21, R30, 0xfffffffe, RZ, 0xc0, !PT ;  /* 0xfffffffe1e157812 */ /* 0x000fc800078ec0ff */
[----:B------:R-:W-:-:S05]  /*4350*/  IADD3 R20, P1, PT, R21, R22, RZ ;  /* 0x0000001615147210 */ /* 0x000fca0007f3e0ff */
[----:B------:R-:W-:-:S05]  /*4360*/  IMAD.X R21, RZ, RZ, R23, P1 ;  /* 0x000000ffff157224 */ /* 0x000fca00008e0617 */
[----:B------:R-:W2:Y:S01]  /*4370*/  LDG.E.U16 R20, desc[UR36][R20.64] ;  /* 0x0000002414147981 */ /* 0x000ea2000c1e1500 */
[----:B-1----:R-:W-:Y:S01]  /*4380*/  IADD3 R43, PT, PT, R29, UR4, RZ ;  /* 0x000000041d2b7c10 */ /* 0x002fe2000fffe0ff */
        /* <DEDUP_REMOVED lines=238> */
.L_x_3077:
[----:B------:R-:W-:-:S04]  /*5270*/  LOP3.LUT R21, R30, 0xfffffffe, RZ, 0xc0, !PT ;  /* 0xfffffffe1e157812 */ /* 0x000fc800078ec0ff */
[----:B------:R-:W-:-:S04]  /*5280*/  IADD3 R20, P1, PT, R21, R22, RZ ;  /* 0x0000001615147210 */ /* 0x000fc80007f3e0ff */
[----:B------:R-:W-:-:S05]  /*5290*/  IADD3.X R21, PT, PT, RZ, R23, RZ, P1, !PT ;  /* 0x00000017ff157210 */ /* 0x000fca0000ffe4ff */
[----:B------:R1:W2:Y:S01]  /*52a0*/  LDG.E.U16 R20, desc[UR36][R20.64] ;  /* 0x0000002414147981 */ /* 0x0002a2000c1e1500 */
        /* <DEDUP_REMOVED lines=8> */
[----:B------:R-:W-:Y:S01]  /*5330*/  PRMT R39, R20, 0x7771, RZ ;  /* 0x0000777114277816 */ /* 0x000fe200000000ff */
        /* <DEDUP_REMOVED lines=229> */
.L_x_3078:
        /* <DEDUP_REMOVED lines=242> */
.L_x_3079:
[----:B------:R-:W-:-:S04]  /*70b0*/  LOP3.LUT R21, R30, 0xfffffffe, RZ, 0xc0, !PT ;  /* 0xfffffffe1e157812 */ /* 0x000fc800078ec0ff */
[----:B------:R-:W-:-:S04]  /*70c0*/  IADD3 R20, P1, PT, R21, R22, RZ ;  /* 0x0000001615147210 */ /* 0x000fc80007f3e0ff */
[----:B------:R-:W-:-:S05]  /*70d0*/  IADD3.X R21, PT, PT, RZ, R23, RZ, P1, !PT ;  /* 0x00000017ff157210 */ /* 0x000fca0000ffe4ff */
[----:B------:R-:W2:Y:S02]  /*70e0*/  LDG.E.U16 R20, desc[UR36][R20.64] ;  /* 0x0000002414147981 */ /* 0x000ea4000c1e1500 */
[C---:B--2---:R-:W-:Y:S02]  /*70f0*/  PRMT R43, R20.reuse, 0x7770, RZ ;  /* 0x00007770142b7816 */ /* 0x044fe400000000ff */
[----:B------:R-:W-:-:S07]  /*7100*/  PRMT R41, R20, 0x7771, RZ ;  /* 0x0000777114297816 */ /* 0x000fce00000000ff */
.L_x_3075:
[----:B------:R-:W2:Y:S01]  /*7110*/  LDCU UR5, c[0x0][0x394] ;  /* 0x00007280ff0577ac */ /* 0x000ea20008000800 */
[----:B-1----:R-:W-:Y:S01]  /*7120*/  IMAD.U32 R32, RZ, RZ, UR4 ;  /* 0x00000004ff207e24 */ /* 0x002fe2000f8e00ff */
[----:B------:R-:W-:Y:S02]  /*7130*/  LOP3.LUT R10, R10, 0xff, R37, 0x78, !PT ;  /* 0x000000ff0a0a7812 */ /* 0x000fe400078e7825 */
[----:B------:R-:W-:Y:S02]  /*7140*/  LOP3.LUT R11, R11, 0xff, R38, 0x78, !PT ;  /* 0x000000ff0b0b7812 */ /* 0x000fe400078e7826 */
[----:B------:R-:W-:Y:S02]  /*7150*/  LEA R29, R32, R29, 0x2 ;  /* 0x0000001d201d7211 */ /* 0x000fe400078e10ff */
[----:B------:R-:W-:Y:S02]  /*7160*/  LOP3.LUT R13, R13, 0xff, R40, 0x78, !PT ;  /* 0x000000ff0d0d7812 */ /* 0x000fe400078e7828 */
[----:B------:R-:W-:Y:S01]  /*7170*/  LOP3.LUT R12, R12, 0xff, R39, 0x78, !PT ;  /* 0x000000ff0c0c7812 */ /* 0x000fe200078e7827 */
[----:B------:R-:W-:Y:S01]  /*7180*/  IMAD R21, R32, 0x3, R29 ;  /* 0x0000000320157824 */ /* 0x000fe200078e021d */
[----:B------:R-:W-:-:S02]  /*7190*/  LOP3.LUT R14, R14, 0xff, R45, 0x78, !PT ;  /* 0x000000ff0e0e7812 */ /* 0x000fc400078e782d */
[----:B------:R-:W-:Y:S02]  /*71a0*/  LOP3.LUT R15, R15, 0xff, R36, 0x78, !PT ;  /* 0x000000ff0f0f7812 */ /* 0x000fe400078e7824 */
[----:B------:R-:W-:Y:S01]  /*71b0*/  LOP3.LUT R24, R24, 0xff, R43, 0x78, !PT ;  /* 0x000000ff18187812 */ /* 0x000fe200078e782b */
[----:B--2---:R-:W-:Y:S01]  /*71c0*/  IMAD.U32 R30, RZ, RZ, UR5 ;  /* 0x00000005ff1e7e24 */ /* 0x004fe2000f8e00ff */
[----:B------:R-:W-:-:S04]  /*71d0*/  LOP3.LUT R28, R28, 0xff, R41, 0x78, !PT ;  /* 0x000000ff1c1c7812 */ /* 0x000fc800078e7829 */
[----:B------:R-:W-:-:S13]  /*71e0*/  ISETP.GE.U32.AND P1, PT, R21, R30, PT ;  /* 0x0000001e1500720c */ /* 0x000fda0003f26070 */
[----:B------:R-:W-:Y:S05]  /*71f0*/  @!P1 BRA `(.L_x_3080) ;  /* 0xffffffbc008c9947 */ /* 0x000fea000383ffff */
.L_x_3074:
[----:B0-----:R-:W-:Y:S05]  /*7200*/  BSYNC.RECONVERGENT B0 ;  /* 0x0000000000007941 */ /* 0x001fea0003800200 */
.L_x_3073:
[----:B------:R-:W-:Y:S01]  /*7210*/  ISETP.GE.U32.AND P0, PT, R29, R30, PT ;  /* 0x0000001e1d00720c */ /* 0x000fe20003f06070 */
[----:B------:R-:W-:Y:S01]  /*7220*/  BSSY.RECONVERGENT B0, `(.L_x_3081) ;  /* 0x000047e000007945 */ /* 0x000fe20003800200 */
[----:B------:R-:W-:Y:S02]  /*7230*/  PRMT R26, R36, 0x7610, R26 ;  /* 0x00007610241a7816 */ /* 0x000fe4000000001a */
[----:B------:R-:W-:-:S09]  /*7240*/  PRMT R27, R45, 0x7610, R27 ;  /* 0x000076102d1b7816 */ /* 0x000fd2000000001b */
        /* <DEDUP_REMOVED lines=282> */
.L_x_3084:
[----:B------:R-:W-:Y:S01]  /*83f0*/  SHF.R.U32.HI R20, RZ, 0x1, R31 ;  /* 0x00000001ff147819 */ /* 0x000fe2000001161f */
[----:B------:R-:W-:-:S07]  /*8400*/  IMAD.MOV.U32 R21, RZ, RZ, RZ ;  /* 0x000000ffff157224 */ /* 0x000fce00078e00ff */
.L_x_3083:
[----:B------:R-:W0:Y:S02]  /*8410*/  LDCU.64 UR4, c[0x0][0x760] ;  /* 0x0000ec00ff0477ac */ /* 0x000e240008000a00 */
[----:B0-----:R-:W-:-:S04]  /*8420*/  IADD3 R34, P1, PT, R34, UR4, RZ ;  /* 0x0000000422227c10 */ /* 0x001fc8000ff3e0ff */
[----:B------:R-:W-:Y:S02]  /*8430*/  IADD3.X R33, PT, PT, RZ, UR5, RZ, P1, !PT ;  /* 0x00000005ff217c10 */ /* 0x000fe40008ffe4ff */
[----:B------:R-:W-:-:S04]  /*8440*/  LEA R44, P1, R20, R34, 0x1 ;  /* 0x00000022142c7211 */ /* 0x000fc800078208ff */
[----:B------:R-:W-:-:S05]  /*8450*/  LEA.HI.X R45, R20, R33, R21, 0x1, P1 ;  /* 0x00000021142d7211 */ /* 0x000fca00008f0c15 */
[----:B------:R-:W2:Y:S01]  /*8460*/  LDG.E.U16 R44, desc[UR36][R44.64] ;  /* 0x000000242c2c7981 */ /* 0x000ea2000c1e1500 */
[----:B------:R-:W-:-:S05]  /*8470*/  IMAD.IADD R23, R29, 0x1, R32 ;  /* 0x000000011d177824 */ /* 0x000fca00078e0220 */
[----:B------:R-:W-:Y:S02]  /*8480*/  ISETP.GE.U32.AND P1, PT, R23, R30, PT ;  /* 0x0000001e1700720c */ /* 0x000fe40003f26070 */
[C---:B--2---:R-:W-:Y:S02]  /*8490*/  PRMT R37, R44.reuse, 0x7770, RZ ;  /* 0x000077702c257816 */ /* 0x044fe400000000ff */
[----:B------:R-:W-:-:S09]  /*84a0*/  PRMT R38, R44, 0x7771, RZ ;  /* 0x000077712c267816 */ /* 0x000fd200000000ff */
        /* <DEDUP_REMOVED lines=276> */
.L_x_3086:
[----:B------:R-:W-:Y:S02]  /*95f0*/  SHF.R.U32.HI R44, RZ, 0x1, R31 ;  /* 0x00000001ff2c7819 */ /* 0x000fe4000001161f */
[----:B------:R-:W-:-:S07]  /*9600*/  MOV R45, RZ ;  /* 0x000000ff002d7202 */ /* 0x000fce0000000f00 */
.L_x_3085:
        /* <DEDUP_REMOVED lines=283> */
.L_x_3088:
[----:B------:R-:W-:Y:S02]  /*a7c0*/  SHF.R.U32.HI R26, RZ, 0x1, R31 ;  /* 0x00000001ff1a7819 */ /* 0x000fe4000001161f */
[----:B------:R-:W-:-:S07]  /*a7d0*/  MOV R27, RZ ;  /* 0x000000ff001b7202 */ /* 0x000fce0000000f00 */
.L_x_3087:
        /* <DEDUP_REMOVED lines=283> */
.L_x_3090:
[----:B------:R-:W-:Y:S02]  /*b990*/  SHF.R.U32.HI R20, RZ, 0x1, R31 ;  /* 0x00000001ff147819 */ /* 0x000fe4000001161f */
[----:B------:R-:W-:-:S07]  /*b9a0*/  MOV R21, RZ ;  /* 0x000000ff00157202 */ /* 0x000fce0000000f00 */
.L_x_3089:
[----:B------:R-:W-:-:S04]  /*b9b0*/  LEA R34, P0, R20, R34, 0x1 ;  /* 0x0000002214227211 */ /* 0x000fc800078008ff */
[----:B------:R-:W-:-:S05]  /*b9c0*/  LEA.HI.X R35, R20, R33, R21, 0x1, P0 ;  /* 0x0000002114237211 */ /* 0x000fca00000f0c15 */
[----:B------:R-:W2:Y:S02]  /*b9d0*/  LDG.E.U16 R34, desc[UR36][R34.64] ;  /* 0x0000002422227981 */ /* 0x000ea4000c1e1500 */
[C---:B--2---:R-:W-:Y:S02]  /*b9e0*/  PRMT R43, R34.reuse, 0x7770, RZ ;  /* 0x00007770222b7816 */ /* 0x044fe400000000ff */
[----:B------:R-:W-:-:S07]  /*b9f0*/  PRMT R41, R34, 0x7771, RZ ;  /* 0x0000777122297816 */ /* 0x000fce00000000ff */
.L_x_3082:
[----:B------:R-:W-:Y:S05]  /*ba00*/  BSYNC.RECONVERGENT B0 ;  /* 0x0000000000007941 */ /* 0x000fea0003800200 */
.L_x_3081:
[----:B------:R-:W-:Y:S01]  /*ba10*/  ISETP.GE.U32.AND P0, PT, R29, R30, PT ;  /* 0x0000001e1d00720c */ /* 0x000fe20003f06070 */
[----:B------:R-:W-:-:S12]  /*ba20*/  BSSY.RECONVERGENT B0, `(.L_x_3091) ;  /* 0x0000012000007945 */ /* 0x000fd80003800200 */
        /* <DEDUP_REMOVED lines=17> */
.L_x_3092:
[----:B------:R-:W-:Y:S05]  /*bb40*/  BSYNC.RECONVERGENT B0 ;  /* 0x0000000000007941 */ /* 0x000fea0003800200 */
.L_x_3091:
        /* <DEDUP_REMOVED lines=8> */
.L_x_3043:
[----:B------:R-:W-:Y:S05]  /*bbd0*/  BSYNC.RECONVERGENT B6 ;  /* 0x0000000000067941 */ /* 0x000fea0003800200 */
.L_x_3042:
        /* <DEDUP_REMOVED lines=8> */
[----:B------:R-:W-:-:S03]  /*bc60*/  IADD3 R4, PT, PT, R3, 0x10, RZ ;  /* 0x0000001003047810 */ /* 0x000fc60007ffe0ff */
[----:B------:R-:W3:Y:S01]  /*bc70*/  LDC R11, c[0x0][0x364] ;  /* 0x0000d900ff0b7b82 */ /* 0x000ee20000000800 */
[----:B--2---:R-:W-:Y:S01]  /*bc80*/  IMAD R3, R16, R10, R25 ;  /* 0x0000000a10037224 */ /* 0x004fe200078e0219 */
[----:B-1----:R-:W-:Y:S02]  /*bc90*/  LEA R8, R5, R4, 0x18 ;  /* 0x0000000405087211 */ /* 0x002fe400078ec0ff */
[----:B---3--:R-:W-:-:S03]  /*bca0*/  ISETP.GE.U32.AND P0, PT, R11, 0x2, PT ;  /* 0x000000020b00780c */ /* 0x008fc60003f06070 */
[----:B------:R-:W-:-:S05]  /*bcb0*/  IMAD R3, R3, 0x10, R8 ;  /* 0x0000001003037824 */ /* 0x000fca00078e0208 */
[----:B------:R1:W-:Y:S05]  /*bcc0*/  STS.128 [R3], R12 ;  /* 0x0000000c03007388 */ /* 0x0003ea0000000c00 */
[----:B------:R-:W-:Y:S05]  /*bcd0*/  @!P0 BRA `(.L_x_3093) ;  /* 0x00000000005c8947 */ /* 0x000fea0003800000 */
[----:B------:R-:W-:-:S07]  /*bce0*/  MOV R4, R11 ;  /* 0x0000000b00047202 */ /* 0x000fce0000000f00 */
.L_x_3096:
        /* <DEDUP_REMOVED lines=9> */
[----:B------:R-:W-:-:S05]  /*bd80*/  IMAD R5, R6, R10, R25 ;  /* 0x0000000a06057224 */ /* 0x000fca00078e0219 */
[----:B------:R-:W-:-:S06]  /*bd90*/  LEA R5, R5, R8, 0x4 ;  /* 0x0000000805057211 */ /* 0x000fcc00078e20ff */
[----:B------:R-:W2:Y:S02]  /*bda0*/  LDS.128 R4, [R5] ;  /* 0x0000000005047984 */ /* 0x000ea40000000c00 */
[----:B--2---:R-:W-:Y:S02]  /*bdb0*/  LOP3.LUT R0, R6, R0, RZ, 0x3c, !PT ;  /* 0x0000000006007212 */ /* 0x004fe400078e3cff */
[----:B------:R-:W-:Y:S02]  /*bdc0*/  LOP3.LUT R9, R7, R9, RZ, 0x3c, !PT ;  /* 0x0000000907097212 */ /* 0x000fe400078e3cff */
[----:B-1----:R-:W-:Y:S01]  /*bdd0*/  LOP3.LUT R12, R4, R12, RZ, 0x3c, !PT ;  /* 0x0000000c040c7212 */ /* 0x002fe200078e3cff */
[----:B------:R-:W-:Y:S01]  /*bde0*/  IMAD.MOV.U32 R14, RZ, RZ, R0 ;  /* 0x000000ffff0e7224 */ /* 0x000fe200078e0000 */
[----:B------:R-:W-:Y:S02]  /*bdf0*/  LOP3.LUT R13, R5, R13, RZ, 0x3c, !PT ;  /* 0x0000000d050d7212 */ /* 0x000fe400078e3cff */
[----:B------:R-:W-:-:S05]  /*be00*/  MOV R15, R9 ;  /* 0x00000009000f7202 */ /* 0x000fca0000000f00 */
[----:B------:R2:W-:Y:S02]  /*be10*/  STS.128 [R3], R12 ;  /* 0x0000000c03007388 */ /* 0x0005e40000000c00 */
.L_x_3095:
[----:B------:R-:W-:Y:S05]  /*be20*/  BSYNC.RECONVERGENT B0 ;  /* 0x0000000000007941 */ /* 0x000fea0003800200 */
.L_x_3094:
[----:B------:R-:W-:Y:S01]  /*be30*/  IMAD.MOV.U32 R4, RZ, RZ, R21 ;  /* 0x000000ffff047224 */ /* 0x000fe200078e0015 */
[----:B------:R-:W-:Y:S06]  /*be40*/  @P1 BRA `(.L_x_3096) ;  /* 0xfffffffc00a81947 */ /* 0x000fec000383ffff */
.L_x_3093:
        /* <DEDUP_REMOVED lines=12> */
[----:B------:R-:W-:Y:S02]  /*bf10*/  MOV R15, R9 ;  /* 0x00000009000f7202 */ /* 0x000fe40000000f00 */
[----:B------:R-:W-:Y:S01]  /*bf20*/  ISETP.GE.U32.AND P0, PT, R8, 0x40, PT ;  /* 0x000000400800780c */ /* 0x000fe20003f06070 */
[----:B-1----:R-:W-:-:S06]  /*bf30*/  ULEA UR4, UR5, UR4, 0x18 ;  /* 0x0000000405047291 */ /* 0x002fcc000f8ec0ff */
[----:B------:R-:W-:Y:S01]  /*bf40*/  LEA R11, R3, UR4, 0x4 ;  /* 0x00000004030b7c11 */ /* 0x000fe2000f8e20ff */
[----:B------:R-:W-:-:S04]  /*bf50*/  IMAD.MOV.U32 R3, RZ, RZ, 0x20 ;  /* 0x00000020ff037424 */ /* 0x000fc800078e00ff */
[----:B------:R1:W-:Y:S01]  /*bf60*/  STS.128 [R11], R12 ;  /* 0x0000000c0b007388 */ /* 0x0003e20000000c00 */
[----:B------:R-:W-:Y:S05]  /*bf70*/  @!P0 BRA `(.L_x_3098) ;  /* 0x0000000000588947 */ /* 0x000fea0003800000 */
[----:B------:R-:W-:-:S07]  /*bf80*/  MOV R4, R8 ;  /* 0x0000000800047202 */ /* 0x000fce0000000f00 */
.L_x_3101:
        /* <DEDUP_REMOVED lines=18> */
.L_x_3100:
[----:B------:R-:W-:Y:S05]  /*c0b0*/  BSYNC.RECONVERGENT B0 ;  /* 0x0000000000007941 */ /* 0x000fea0003800200 */
.L_x_3099:
[----:B------:R-:W-:Y:S01]  /*c0c0*/  IMAD.MOV.U32 R4, RZ, RZ, R10 ;  /* 0x000000ffff047224 */ /* 0x000fe200078e000a */
[----:B------:R-:W-:Y:S06]  /*c0d0*/  @P1 BRA `(.L_x_3101) ;  /* 0xfffffffc00ac1947 */ /* 0x000fec000383ffff */
.L_x_3098:
[----:B------:R-:W-:Y:S01]  /*c0e0*/  ISETP.GE.U32.AND P0, PT, R3, 0x2, PT ;  /* 0x000000020300780c */ /* 0x000fe20003f06070 */
[----:B------:R-:W-:Y:S05]  /*c0f0*/  WARPSYNC.ALL ;  /* 0x0000000000007948 */ /* 0x000fea0003800000 */
[----:B------:R-:W-:Y:S07]  /*c100*/  BAR.SYNC.DEFER_BLOCKING 0x0 ;  /* 0x0000000000007b1d */ /* 0x000fee0000010000 */
[----:B------:R-:W-:Y:S05]  /*c110*/  @!P0 BRA `(.L_x_3097) ;  /* 0x0000000000308947 */ /* 0x000fea0003800000 */
[----:B------:R-:W-:-:S07]  /*c120*/  HFMA2 R4, -RZ, RZ, 0, 5.9604644775390625e-08 ;  /* 0x00000001ff047431 */ /* 0x000fce00000001ff */
.L_x_3102:
[----:B------:R-:W1:Y:S04]  /*c130*/  SHFL.DOWN PT, R6, R13, R4, 0x1f ;  /* 0x08001f040d067589 */ /* 0x000e6800000e0000 */
[----:B------:R-:W3:Y:S04]  /*c140*/  SHFL.DOWN PT, R5, R12, R4, 0x1f ;  /* 0x08001f040c057589 */ /* 0x000ee800000e0000 */
[----:B------:R-:W4:Y:S04]  /*c150*/  SHFL.DOWN PT, R8, R9, R4, 0x1f ;  /* 0x08001f0409087589 */ /* 0x000f2800000e0000 */
[----:B------:R5:W0:Y:S02]  /*c160*/  SHFL.DOWN PT, R7, R0, R4, 0x1f ;  /* 0x08001f0400077589 */ /* 0x000a2400000e0000 */
[----:B-----5:R-:W-:Y:S01]  /*c170*/  IMAD.SHL.U32 R4, R4, 0x2, RZ ;  /* 0x0000000204047824 */ /* 0x020fe200078e00ff */
[----:B-12---:R-:W-:-:S04]  /*c180*/  LOP3.LUT R13, R13, R6, RZ, 0x3c, !PT ;  /* 0x000000060d0d7212 */ /* 0x006fc800078e3cff */
[----:B------:R-:W-:Y:S02]  /*c190*/  ISETP.GE.AND P0, PT, R4, R3, PT ;  /* 0x000000030400720c */ /* 0x000fe40003f06270 */
[----:B---3--:R-:W-:Y:S02]  /*c1a0*/  LOP3.LUT R12, R12, R5, RZ, 0x3c, !PT ;  /* 0x000000050c0c7212 */ /* 0x008fe400078e3cff */
[----:B----4-:R-:W-:Y:S02]  /*c1b0*/  LOP3.LUT R9, R9, R8, RZ, 0x3c, !PT ;  /* 0x0000000809097212 */ /* 0x010fe400078e3cff */
[----:B0-----:R-:W-:-:S07]  /*c1c0*/  LOP3.LUT R0, R0, R7, RZ, 0x3c, !PT ;  /* 0x0000000700007212 */ /* 0x001fce00078e3cff */
[----:B------:R-:W-:Y:S05]  /*c1d0*/  @!P0 BRA `(.L_x_3102) ;  /* 0xfffffffc00d48947 */ /* 0x000fea000383ffff */
.L_x_3097:
        /* <DEDUP_REMOVED lines=9> */
[----:B------:R-:W-:Y:S01]  /*c270*/  MOV R5, R19 ;  /* 0x0000001300057202 */ /* 0x000fe20000000f00 */
[----:B------:R-:W-:Y:S01]  /*c280*/  IMAD.MOV.U32 R4, RZ, RZ, RZ ;  /* 0x000000ffff047224 */ /* 0x000fe200078e00ff */
[----:B------:R-:W4:Y:S01]  /*c290*/  LDCU UR7, c[0x0][0x570] ;  /* 0x0000ae00ff0777ac */ /* 0x000f220008000800 */
[----:B------:R-:W5:Y:S01]  /*c2a0*/  LDCU UR6, c[0x0][0x694] ;  /* 0x0000d280ff0677ac */ /* 0x000f620008000800 */
[----:B------:R-:W-:Y:S01]  /*c2b0*/  UISETP.NE.AND UP1, UPT, UR5, URZ, UPT ;  /* 0x000000ff0500728c */ /* 0x000fe2000bf25270 */
[----:B---3--:R-:W-:-:S05]  /*c2c0*/  IMAD.HI.U32 R4, R19, UR9, R4 ;  /* 0x0000000913047c27 */ /* 0x008fca000f8e0004 */
[----:B----4-:R-:W-:-:S05]  /*c2d0*/  SHF.R.U32.HI R5, RZ, UR7, R4 ;  /* 0x00000007ff057c19 */ /* 0x010fca0008011604 */
[----:B-12---:R-:W-:-:S04]  /*c2e0*/  IMAD.MOV R3, RZ, RZ, -R5 ;  /* 0x000000ffff037224 */ /* 0x006fc800078e0a05 */
[----:B------:R-:W-:-:S04]  /*c2f0*/  IMAD R3, R3, UR8, R19 ;  /* 0x0000000803037c24 */ /* 0x000fc8000f8e0213 */
[----:B-----5:R-:W-:Y:S01]  /*c300*/  IMAD R23, R3, UR6, RZ ;  /* 0x0000000603177c24 */ /* 0x020fe2000f8e02ff */
        /* <DEDUP_REMOVED lines=263> */
.L_x_3103:
[----:B------:R-:W-:Y:S01]  /*d380*/  MOV R22, RZ ;  /* 0x000000ff00167202 */ /* 0x000fe20000000f00 */
[----:B------:R-:W-:Y:S06]  /*d390*/  BRA.U !UP0, `(.L_x_3104) ;  /* 0x0000001108487547 */ /* 0x000fec000b800000 */
[----:B------:R-:W3:Y:S01]  /*d3a0*/  LDCU.64 UR8, c[0x0][0x568] ;  /* 0x0000ad00ff0877ac */ /* 0x000ee20008000a00 */
[----:B------:R-:W-:Y:S02]  /*d3b0*/  HFMA2 R4, -RZ, RZ, 0, 0 ;  /* 0x00000000ff047431 */ /* 0x000fe400000001ff */
[----:B------:R-:W-:Y:S01]  /*d3c0*/  VIADD R5, R19, 0x1 ;  /* 0x0000000113057836 */ /* 0x000fe20000000000 */
[----:B------:R-:W4:Y:S01]  /*d3d0*/  LDCU UR6, c[0x0][0x570] ;  /* 0x0000ae00ff0677ac */ /* 0x000f220008000800 */
[----:B------:R-:W5:Y:S01]  /*d3e0*/  LDCU UR7, c[0x0][0x694] ;  /* 0x0000d280ff0777ac */ /* 0x000f620008000800 */
[----:B------:R-:W-:Y:S01]  /*d3f0*/  UISETP.NE.AND UP1, UPT, UR5, URZ, UPT ;  /* 0x000000ff0500728c */ /* 0x000fe2000bf25270 */
[----:B---3--:R-:W-:-:S05]  /*d400*/  IMAD.HI.U32 R6, R5, UR9, R4 ;  /* 0x0000000905067c27 */ /* 0x008fca000f8e0004 */
[----:B----4-:R-:W-:-:S05]  /*d410*/  SHF.R.U32.HI R7, RZ, UR6, R6 ;  /* 0x00000006ff077c19 */ /* 0x010fca0008011606 */
[----:B------:R-:W-:-:S04]  /*d420*/  IMAD.MOV R4, RZ, RZ, -R7 ;  /* 0x000000ffff047224 */ /* 0x000fc800078e0a07 */
[----:B------:R-:W-:-:S04]  /*d430*/  IMAD R4, R4, UR8, R5 ;  /* 0x0000000804047c24 */ /* 0x000fc8000f8e0205 */
[----:B-----5:R-:W-:Y:S01]  /*d440*/  IMAD R22, R4, UR7, RZ ;  /* 0x0000000704167c24 */ /* 0x020fe2000f8e02ff */
[----:B------:R-:W-:Y:S06]  /*d450*/  BRA.U !UP1, `(.L_x_3104) ;  /* 0x0000001109187547 */ /* 0x000fec000b800000 */
[----:B------:R-:W3:Y:S01]  /*d460*/  LDCU.64 UR6, c[0x0][0x578] ;  /* 0x0000af00ff0677ac */ /* 0x000ee20008000a00 */
[----:B------:R-:W-:Y:S01]  /*d470*/  MOV R6, RZ ;  /* 0x000000ff00067202 */ /* 0x000fe20000000f00 */
[----:B------:R-:W4:Y:S01]  /*d480*/  LDCU UR8, c[0x0][0x574] ;  /* 0x0000ae80ff0877ac */ /* 0x000f220008000800 */
[----:B------:R-:W5:Y:S01]  /*d490*/  LDCU UR9, c[0x0][0x69c] ;  /* 0x0000d380ff0977ac */ /* 0x000f620008000800 */
[----:B------:R-:W-:Y:S02]  /*d4a0*/  UISETP.NE.AND UP1, UPT, UR4, 0x2, UPT ;  /* 0x000000020400788c */ /* 0x000fe4000bf25270 */
[----:B---3--:R-:W-:-:S05]  /*d4b0*/  IMAD.HI.U32 R4, R7, UR6, R6 ;  /* 0x0000000607047c27 */ /* 0x008fca000f8e0006 */
[----:B------:R-:W-:-:S05]  /*d4c0*/  SHF.R.U32.HI R5, RZ, UR7, R4 ;  /* 0x00000007ff057c19 */ /* 0x000fca0008011604 */
[----:B-12---:R-:W-:-:S04]  /*d4d0*/  IMAD.MOV R3, RZ, RZ, -R5 ;  /* 0x000000ffff037224 */ /* 0x006fc800078e0a05 */
[----:B----4-:R-:W-:-:S04]  /*d4e0*/  IMAD R7, R3, UR8, R7 ;  /* 0x0000000803077c24 */ /* 0x010fc8000f8e0207 */
[----:B-----5:R-:W-:Y:S01]  /*d4f0*/  IMAD R22, R7, UR9, R22 ;  /* 0x0000000907167c24 */ /* 0x020fe2000f8e0216 */
        /* <DEDUP_REMOVED lines=252> */
.L_x_3104:
        /* <DEDUP_REMOVED lines=292> */
.L_x_3106:
        /* <DEDUP_REMOVED lines=276> */
.L_x_3107:
        /* <DEDUP_REMOVED lines=21> */
[----:B--2---:R-:W-:-:S05]  /*10990*/  IMAD.WIDE.U32 R2, R2, 0x10, R6 ;  /* 0x0000001002027825 */ /* 0x004fca00078e0006 */
[----:B------:R1:W-:Y:S04]  /*109a0*/  STG.E.64 desc[UR36][R2.64], R12 ;  /* 0x0000000c02007986 */ /* 0x0003e8000c101b24 */
[----:B------:R1:W-:Y:S02]  /*109b0*/  STG.E.64 desc[UR36][R2.64+0x8], R8 ;  /* 0x0000080802007986 */ /* 0x0003e4000c101b24 */
.L_x_3109:
[----:B------:R-:W-:Y:S05]  /*109c0*/  BSYNC.RECONVERGENT B0 ;  /* 0x0000000000007941 */ /* 0x000fea0003800200 */
.L_x_3108:
        /* <DEDUP_REMOVED lines=35> */
.L_x_3111:
[----:B------:R-:W-:Y:S05]  /*10c00*/  BSYNC.RECONVERGENT B0 ;  /* 0x0000000000007941 */ /* 0x000fea0003800200 */
.L_x_3110:
        /* <DEDUP_REMOVED lines=24> */
[----:B------:R-:W-:Y:S01]  /*10d90*/  MOV R18, UR10 ;  /* 0x0000000a00127c02 */ /* 0x000fe20008000f00 */
[----:B------:R-:W-:Y:S01]  /*10da0*/  IMAD.U32 R19, RZ, RZ, UR11 ;  /* 0x0000000bff137e24 */ /* 0x000fe2000f8e00ff */
[----:B------:R-:W2:Y:S01]  /*10db0*/  LDCU UR8, c[0x0][0x3a4] ;  /* 0x00007480ff0877ac */ /* 0x000ea20008000800 */
[----:B-1----:R-:W-:-:S05]  /*10dc0*/  IMAD R0, R16, UR5, R25 ;  /* 0x0000000510007c24 */ /* 0x002fca000f8e0219 */
[----:B--2---:R-:W-:-:S13]  /*10dd0*/  ISETP.GE.U32.AND P1, PT, R0, UR8, PT ;  /* 0x0000000800007c0c */ /* 0x004fda000bf26070 */
[----:B------:R-:W-:Y:S05]  /*10de0*/  @P1 BRA `(.L_x_3114) ;  /* 0x0000000000b81947 */ /* 0x000fea0003800000 */
[----:B------:R-:W1:Y:S01]  /*10df0*/  LDCU UR7, c[0x0][0x374] ;  /* 0x00006e80ff0777ac */ /* 0x000e620008000800 */
[----:B------:R-:W2:Y:S01]  /*10e00*/  LDC R15, c[0x0][0x364] ;  /* 0x0000d900ff0f7b82 */ /* 0x000ea20000000800 */
[----:B------:R-:W-:Y:S01]  /*10e10*/  BSSY.RECONVERGENT B1, `(.L_x_3115) ;  /* 0x0000011000017945 */ /* 0x000fe20003800200 */
[----:B------:R-:W-:Y:S02]  /*10e20*/  MOV R18, UR10 ;  /* 0x0000000a00127c02 */ /* 0x000fe40008000f00 */
[----:B------:R-:W-:-:S04]  /*10e30*/  MOV R19, UR11 ;  /* 0x0000000b00137c02 */ /* 0x000fc80008000f00 */
[----:B------:R-:W3:Y:S01]  /*10e40*/  LDC.64 R12, c[0x0][0x780] ;  /* 0x0001e000ff0c7b82 */ /* 0x000ee20000000a00 */
[----:B-1----:R-:W-:Y:S02]  /*10e50*/  IMAD R17, R17, UR7, RZ ;  /* 0x0000000711117c24 */ /* 0x002fe4000f8e02ff */
[----:B--2---:R-:W-:-:S07]  /*10e60*/  IMAD R15, R15, UR5, RZ ;  /* 0x000000050f0f7c24 */ /* 0x004fce000f8e02ff */
.L_x_3116:
        /* <DEDUP_REMOVED lines=12> */
.L_x_3115:
[----:B------:R-:W-:Y:S05]  /*10f30*/  BRA `(.L_x_3114) ;  /* 0x0000000000647947 */ /* 0x000fea0003800000 */
.L_x_3113:
[----:B------:R-:W1:Y:S01]  /*10f40*/  LDCU UR7, c[0x0][0x3a4] ;  /* 0x00007480ff0777ac */ /* 0x000e620008000800 */
[----:B------:R-:W-:Y:S01]  /*10f50*/  MOV R18, UR10 ;  /* 0x0000000a00127c02 */ /* 0x000fe20008000f00 */
[----:B------:R-:W-:Y:S01]  /*10f60*/  IMAD.U32 R19, RZ, RZ, UR11 ;  /* 0x0000000bff137e24 */ /* 0x000fe2000f8e00ff */
[----:B-1----:R-:W-:-:S13]  /*10f70*/  ISETP.GE.U32.AND P1, PT, R16, UR7, PT ;  /* 0x0000000710007c0c */ /* 0x002fda000bf26070 */
[----:B------:R-:W-:Y:S05]  /*10f80*/  @P1 BRA `(.L_x_3114) ;  /* 0x0000000000501947 */ /* 0x000fea0003800000 */
[----:B------:R-:W1:Y:S01]  /*10f90*/  LDCU UR5, c[0x0][0x374] ;  /* 0x00006e80ff0577ac */ /* 0x000e620008000800 */
[----:B------:R-:W2:Y:S01]  /*10fa0*/  LDC R14, c[0x0][0x360] ;  /* 0x0000d800ff0e7b82 */ /* 0x000ea20000000800 */
[----:B------:R-:W-:Y:S01]  /*10fb0*/  MOV R18, UR10 ;  /* 0x0000000a00127c02 */ /* 0x000fe20008000f00 */
[----:B------:R-:W-:Y:S01]  /*10fc0*/  IMAD.MOV.U32 R0, RZ, RZ, R16 ;  /* 0x000000ffff007224 */ /* 0x000fe200078e0010 */
[----:B------:R-:W-:-:S05]  /*10fd0*/  MOV R19, UR11 ;  /* 0x0000000b00137c02 */ /* 0x000fca0008000f00 */
[----:B------:R-:W3:Y:S08]  /*10fe0*/  LDC.64 R12, c[0x0][0x780] ;  /* 0x0001e000ff0c7b82 */ /* 0x000ef00000000a00 */
[----:B------:R-:W4:Y:S01]  /*10ff0*/  LDC R15, c[0x0][0x364] ;  /* 0x0000d900ff0f7b82 */ /* 0x000f220000000800 */
[----:B-1----:R-:W-:-:S07]  /*11000*/  IMAD R17, R17, UR5, RZ ;  /* 0x0000000511117c24 */ /* 0x002fce000f8e02ff */
.L_x_3117:
[----:B------:R-:W-:-:S05]  /*11010*/  IADD3 R6, PT, PT, R17, R0, RZ ;  /* 0x0000000011067210 */ /* 0x000fca0007ffe0ff */
        /* <DEDUP_REMOVED lines=11> */
.L_x_3114:
[----:B------:R-:W-:Y:S05]  /*110d0*/  BSYNC.RECONVERGENT B0 ;  /* 0x0000000000007941 */ /* 0x000fea0003800200 */
.L_x_3112:
[----:B------:R-:W1:Y:S01]  /*110e0*/  LDCU UR5, c[0x0][0x360] ;  /* 0x00006c00ff0577ac */ /* 0x000e620008000800 */
[----:B------:R-:W-:Y:S01]  /*110f0*/  IMAD.MOV.U32 R8, RZ, RZ, R2 ;  /* 0x000000ffff087224 */ /* 0x000fe200078e0002 */
[----:B------:R-:W-:Y:S01]  /*11100*/  MOV R9, R3 ;  /* 0x0000000300097202 */ /* 0x000fe20000000f00 */
[----:B------:R-:W-:Y:S01]  /*11110*/  IMAD.MOV.U32 R11, RZ, RZ, R19 ;  /* 0x000000ffff0b7224 */ /* 0x000fe200078e0013 */
        /* <DEDUP_REMOVED lines=10> */
.L_x_3121:
        /* <DEDUP_REMOVED lines=19> */
.L_x_3120:
[----:B------:R-:W-:Y:S05]  /*112f0*/  BSYNC.RECONVERGENT B0 ;  /* 0x0000000000007941 */ /* 0x000fea0003800200 */
.L_x_3119:
[----:B------:R-:W-:-:S03]  /*11300*/  UISETP.GT.U32.AND UP0, UPT, UR4, 0x3, UPT ;  /* 0x000000030400788c */ /* 0x000fc6000bf04070 */
[----:B------:R-:W-:-:S06]  /*11310*/  UMOV UR4, UR7 ;  /* 0x0000000700047c82 */ /* 0x000fcc0008000000 */
[----:B------:R-:W-:Y:S05]  /*11320*/  BRA.U UP0, `(.L_x_3121) ;  /* 0xfffffffd00a47547 */ /* 0x000fea000b83ffff */
.L_x_3118:
        /* <DEDUP_REMOVED lines=12> */
[----:B------:R-:W-:-:S07]  /*113f0*/  MOV R0, UR5 ;  /* 0x0000000500007c02 */ /* 0x000fce0008000f00 */
.L_x_3126:
        /* <DEDUP_REMOVED lines=17> */
.L_x_3125:
[----:B------:R-:W-:Y:S05]  /*11510*/  BSYNC.RECONVERGENT B0 ;  /* 0x0000000000007941 */ /* 0x000fea0003800200 */
.L_x_3124:
[----:B------:R-:W-:Y:S01]  /*11520*/  MOV R0, R6 ;  /* 0x0000000600007202 */ /* 0x000fe20000000f00 */
[----:B------:R-:W-:Y:S06]  /*11530*/  @P2 BRA `(.L_x_3126) ;  /* 0xfffffffc00b02947 */ /* 0x000fec000383ffff */
.L_x_3123:
[----:B------:R-:W-:Y:S01]  /*11540*/  BAR.SYNC.DEFER_BLOCKING 0x0 ;  /* 0x0000000000007b1d */ /* 0x000fe20000010000 */
[----:B------:R-:W-:-:S09]  /*11550*/  UISETP.GE.U32.AND UP0, UPT, UR4, 0x2, UPT ;  /* 0x000000020400788c */ /* 0x000fd2000bf06070 */
[----:B------:R-:W-:Y:S05]  /*11560*/  BRA.U !UP0, `(.L_x_3122) ;  /* 0x0000000108307547 */ /* 0x000fea000b800000 */
[----:B------:R-:W-:-:S07]  /*11570*/  HFMA2 R0, -RZ, RZ, 0, 5.9604644775390625e-08 ;  /* 0x00000001ff007431 */ /* 0x000fce00000001ff */
.L_x_3127:
        /* <DEDUP_REMOVED lines=11> */
.L_x_3122:
        /* <DEDUP_REMOVED lines=9> */
[----:B------:R-:W-:Y:S02]  /*116c0*/  IADD3 R8, P1, PT, R22, UR4, RZ ;  /* 0x0000000416087c10 */ /* 0x000fe4000ff3e0ff */
[----:B------:R-:W-:Y:S02]  /*116d0*/  IADD3.X R11, PT, PT, RZ, UR5, RZ, P2, !PT ;  /* 0x00000005ff0b7c10 */ /* 0x000fe400097fe4ff */
        /* <DEDUP_REMOVED lines=33> */
.L_x_3130:
        /* <DEDUP_REMOVED lines=19> */
.L_x_3131:
[----:B------:R-:W-:Y:S05]  /*11a20*/  BRA `(.L_x_3132) ;  /* 0x0000000000047947 */ /* 0x000fea0003800000 */
.L_x_3129:
[----:B------:R2:W-:Y:S02]  /*11a30*/  STG.E.64 desc[UR36][R10.64], R16 ;  /* 0x000000100a007986 */ /* 0x0005e4000c101b24 */
.L_x_3132:
[----:B------:R-:W3:Y:S02]  /*11a40*/  LDCU.64 UR4, c[0x0][0x768] ;  /* 0x0000ed00ff0477ac */ /* 0x000ee40008000a00 */
[----:B---3--:R-:W-:-:S05]  /*11a50*/  IADD3 R22, P0, PT, R22, UR4, RZ ;  /* 0x0000000416167c10 */ /* 0x008fca000ff1e0ff */
[----:B------:R-:W-:-:S05]  /*11a60*/  IMAD.X R23, RZ, RZ, UR5, P0 ;  /* 0x00000005ff177e24 */ /* 0x000fca00080e06ff */
[----:B------:R-:W-:Y:S01]  /*11a70*/  STG.E.64 desc[UR36][R22.64], R18 ;  /* 0x0000001216007986 */ /* 0x000fe2000c101b24 */
[----:B------:R-:W-:Y:S05]  /*11a80*/  EXIT ;  /* 0x000000000000794d */ /* 0x000fea0003800000 */
.L_x_3128:
        /* <DEDUP_REMOVED lines=11> */
.L_x_3133:
[----:B-1-3--:R-:W-:Y:S02]  /*11b40*/  MOV R16, R2 ;  /* 0x0000000200107202 */ /* 0x00afe40000000f00 */
        /* <DEDUP_REMOVED lines=21> */
.L_x_3136:
        /* <DEDUP_REMOVED lines=19> */
.L_x_3137:
[----:B------:R-:W-:Y:S05]  /*11dd0*/  BRA `(.L_x_3138) ;  /* 0x0000000000107947 */ /* 0x000fea0003800000 */
.L_x_3135:
[----:B------:R-:W1:Y:S02]  /*11de0*/  LDCU.64 UR4, c[0x0][0x768] ;  /* 0x0000ed00ff0477ac */ /* 0x000e640008000a00 */
[----:B-1----:R-:W-:-:S04]  /*11df0*/  IADD3 R2, P0, PT, R23, UR4, RZ ;  /* 0x0000000417027c10 */ /* 0x002fc8000ff1e0ff */
[----:B------:R-:W-:-:S05]  /*11e00*/  IADD3.X R3, PT, PT, RZ, UR5, RZ, P0, !PT ;  /* 0x00000005ff037c10 */ /* 0x000fca00087fe4ff */
[----:B------:R1:W-:Y:S04]  /*11e10*/  STG.E.64 desc[UR36][R2.64], R16 ;  /* 0x0000001002007986 */ /* 0x0003e8000c101b24 */
.L_x_3138:
[----:B------:R-:W3:Y:S02]  /*11e20*/  LDCU.64 UR4, c[0x0][0x768] ;  /* 0x0000ed00ff0477ac */ /* 0x000ee40008000a00 */
[----:B---3--:R-:W-:-:S04]  /*11e30*/  IADD3 R22, P0, PT, R22, UR4, RZ ;  /* 0x0000000416167c10 */ /* 0x008fc8000ff1e0ff */
[----:B------:R-:W-:-:S05]  /*11e40*/  IADD3.X R23, PT, PT, RZ, UR5, RZ, P0, !PT ;  /* 0x00000005ff177c10 */ /* 0x000fca00087fe4ff */
[----:B------:R-:W-:Y:S01]  /*11e50*/  STG.E.64 desc[UR36][R22.64], R18 ;  /* 0x0000001216007986 */ /* 0x000fe2000c101b24 */
[----:B------:R-:W-:Y:S05]  /*11e60*/  EXIT ;  /* 0x000000000000794d */ /* 0x000fea0003800000 */
.L_x_3134:
[----:B------:R-:W-:Y:S04]  /*11e70*/  STG.E.64 desc[UR36][R4.64], R16 ;  /* 0x0000001004007986 */ /* 0x000fe8000c101b24 */
[----:B------:R-:W-:Y:S01]  /*11e80*/  STG.E.64 desc[UR36][R4.64+0x8], R18 ;  /* 0x0000081204007986 */ /* 0x000fe2000c101b24 */
[----:B------:R-:W-:Y:S05]  /*11e90*/  EXIT ;  /* 0x000000000000794d */ /* 0x000fea0003800000 */
.L_x_3105:
        /* <DEDUP_REMOVED lines=44> */
[----:B------:R-:W1:Y:S01]  /*12160*/  LDCU.64 UR6, c[0x4][0x7b8] ;  /* 0x0100f700ff0677ac */ /* 0x000e620008000a00 */
[----:B------:R-:W-:Y:S01]  /*12170*/  MOV R13, RZ ;  /* 0x000000ff000d7202 */ /* 0x000fe20000000f00 */
[----:B------:R-:W5:Y:S01]  /*12180*/  LDCU.64 UR8, c[0x4][0x4b0] ;  /* 0x01009600ff0877ac */ /* 0x000f620008000a00 */
[----:B--2---:R-:W-:Y:S01]  /*12190*/  IMAD.U32 R4, RZ, RZ, UR4 ;  /* 0x00000004ff047e24 */ /* 0x004fe2000f8e00ff */
[----:B------:R-:W-:-:S02]  /*121a0*/  MOV R5, UR5 ;  /* 0x0000000500057c02 */ /* 0x000fc40008000f00 */
[----:B-1----:R-:W-:Y:S01]  /*121b0*/  MOV R6, UR6 ;  /* 0x0000000600067c02 */ /* 0x002fe20008000f00 */
[----:B------:R-:W-:Y:S01]  /*121c0*/  IMAD.U32 R7, RZ, RZ, UR7 ;  /* 0x00000007ff077e24 */ /* 0x000fe2000f8e00ff */
[----:B-----5:R-:W-:Y:S02]  /*121d0*/  MOV R10, UR8 ;  /* 0x00000008000a7c02 */ /* 0x020fe40008000f00 */
[----:B---3--:R-:W-:-:S07]  /*121e0*/  MOV R11, UR9 ;  /* 0x00000009000b7c02 */ /* 0x008fce0008000f00 */
[----:B------:R-:W-:-:S07]  /*121f0*/  LEPC R20, `(.L_x_3141) ;  /* 0x000000001014794e */ /* 0x000fce0000000000 */
[----:B0---4-:R-:W-:Y:S05]  /*12200*/  CALL.ABS.NOINC R14 ;  /* 0x000000000e007343 */ /* 0x011fea0003c00000 */
.L_x_3141:
        /* <DEDUP_REMOVED lines=19> */
.L_x_3142:
[----:B------:R-:W-:Y:S05]  /*12340*/  BRA `(.L_x_3143) ;  /* 0x0000000000047947 */ /* 0x000fea0003800000 */
.L_x_3140:
[----:B------:R2:W-:Y:S02]  /*12350*/  STG.E.64 desc[UR36][R10.64], R16 ;  /* 0x000000100a007986 */ /* 0x0005e4000c101b24 */
.L_x_3143:
[----:B------:R-:W3:Y:S02]  /*12360*/  LDCU.64 UR4, c[0x0][0x768] ;  /* 0x0000ed00ff0477ac */ /* 0x000ee40008000a00 */
[----:B---3--:R-:W-:-:S04]  /*12370*/  IADD3 R22, P0, PT, R22, UR4, RZ ;  /* 0x0000000416167c10 */ /* 0x008fc8000ff1e0ff */
[----:B------:R-:W-:-:S05]  /*12380*/  IADD3.X R23, PT, PT, RZ, UR5, RZ, P0, !PT ;  /* 0x00000005ff177c10 */ /* 0x000fca00087fe4ff */
[----:B------:R-:W-:Y:S01]  /*12390*/  STG.E.64 desc[UR36][R22.64], R18 ;  /* 0x0000001216007986 */ /* 0x000fe2000c101b24 */
[----:B------:R-:W-:Y:S05]  /*123a0*/  EXIT ;  /* 0x000000000000794d */ /* 0x000fea0003800000 */
.L_x_3139:
        /* <DEDUP_REMOVED lines=11> */
.L_x_3144:
        /* <DEDUP_REMOVED lines=24> */
.L_x_3147:
        /* <DEDUP_REMOVED lines=19> */
.L_x_3148:
[----:B------:R-:W-:Y:S05]  /*12710*/  BRA `(.L_x_3149) ;  /* 0x0000000000107947 */ /* 0x000fea0003800000 */
.L_x_3146:
[----:B------:R-:W1:Y:S02]  /*12720*/  LDCU.64 UR4, c[0x0][0x768] ;  /* 0x0000ed00ff0477ac */ /* 0x000e640008000a00 */
[----:B-1----:R-:W-:-:S04]  /*12730*/  IADD3 R2, P0, PT, R23, UR4, RZ ;  /* 0x0000000417027c10 */ /* 0x002fc8000ff1e0ff */
[----:B------:R-:W-:-:S05]  /*12740*/  IADD3.X R3, PT, PT, RZ, UR5, RZ, P0, !PT ;  /* 0x00000005ff037c10 */ /* 0x000fca00087fe4ff */
[----:B------:R1:W-:Y:S04]  /*12750*/  STG.E.64 desc[UR36][R2.64], R16 ;  /* 0x0000001002007986 */ /* 0x0003e8000c101b24 */
.L_x_3149:
[----:B------:R-:W2:Y:S02]  /*12760*/  LDCU.64 UR4, c[0x0][0x768] ;  /* 0x0000ed00ff0477ac */ /* 0x000ea40008000a00 */
[----:B--2---:R-:W-:-:S04]  /*12770*/  IADD3 R22, P0, PT, R22, UR4, RZ ;  /* 0x0000000416167c10 */ /* 0x004fc8000ff1e0ff */
[----:B------:R-:W-:-:S05]  /*12780*/  IADD3.X R23, PT, PT, RZ, UR5, RZ, P0, !PT ;  /* 0x00000005ff177c10 */ /* 0x000fca00087fe4ff */
[----:B------:R-:W-:Y:S01]  /*12790*/  STG.E.64 desc[UR36][R22.64], R18 ;  /* 0x0000001216007986 */ /* 0x000fe2000c101b24 */
[----:B------:R-:W-:Y:S05]  /*127a0*/  EXIT ;  /* 0x000000000000794d */ /* 0x000fea0003800000 */
.L_x_3145:
[----:B------:R-:W-:Y:S04]  /*127b0*/  STG.E.64 desc[UR36][R4.64], R16 ;  /* 0x0000001004007986 */ /* 0x000fe8000c101b24 */
[----:B------:R-:W-:Y:S01]  /*127c0*/  STG.E.64 desc[UR36][R4.64+0x8], R18 ;  /* 0x0000081204007986 */ /* 0x000fe2000c101b24 */
[----:B------:R-:W-:Y:S05]  /*127d0*/  EXIT ;  /* 0x000000000000794d */ /* 0x000fea0003800000 */
.L_x_3150:
        /* <DEDUP_REMOVED lines=10> */
.L_x_9982:


//--------------------- .text._ZN2at6native13reduce_kernelILi128ELi4ENS0_8ReduceOpIhNS0_14func_wrapper_tImZNS0_15xor_sum_functorIhvEclERNS_14TensorIteratorEEUlmmE_EEjmLi4ELi4EEEEEvT1_ --------------------------
	.section	.text._ZN2at6native13reduce_kernelILi128ELi4ENS0_8ReduceOpIhNS0_14func_wrapper_tImZNS0_15xor_sum_functorIhvEclERNS_14TensorIteratorEEUlmmE_EEjmLi4ELi4EEEEEvT1_,"ax",@progbits
	.align	128
        .global         _ZN2at6native13reduce_kernelILi128ELi4ENS0_8ReduceOpIhNS0_14func_wrapper_tImZNS0_15xor_sum_functorIhvEclERNS_14TensorIteratorEEUlmmE_EEjmLi4ELi4EEEEEvT1_
        .type           _ZN2at6native13reduce_kernelILi128ELi4ENS0_8ReduceOpIhNS0_14func_wrapper_tImZNS0_15xor_sum_functorIhvEclERNS_14TensorIteratorEEUlmmE_EEjmLi4ELi4EEEEEvT1_,@function
        .size           _ZN2at6native13reduce_kernelILi128ELi4ENS0_8ReduceOpIhNS0_14func_wrapper_tImZNS0_15xor_sum_functorIhvEclERNS_14TensorIteratorEEUlmmE_EEjmLi4ELi4EEEEEvT1_,(.L_x_9983 - _ZN2at6native13reduce_kernelILi128ELi4ENS0_8ReduceOpIhNS0_14func_wrapper_tImZNS0_15xor_sum_functorIhvEclERNS_14TensorIteratorEEUlmmE_EEjmLi4ELi4EEEEEvT1_)
        .other          _ZN2at6native13reduce_kernelILi128ELi4ENS0_8ReduceOpIhNS0_14func_wrapper_tImZNS0_15xor_sum_functorIhvEclERNS_14TensorIteratorEEUlmmE_EEjmLi4ELi4EEEEEvT1_,@"STO_CUDA_ENTRY STV_DEFAULT"
_ZN2at6native13reduce_kernelILi128ELi4ENS0_8ReduceOpIhNS0_14func_wrapper_tImZNS0_15xor_sum_functorIhvEclERNS_14TensorIteratorEEUlmmE_EEjmLi4ELi4EEEEEvT1_:
.text._ZN2at6native13reduce_kernelILi128ELi4ENS0_8ReduceOpIhNS0_14func_wrapper_tImZNS0_15xor_sum_functorIhvEclERNS_14TensorIteratorEEUlmmE_EEjmLi4ELi4EEEEEvT1_:
        /* <DEDUP_REMOVED lines=297> */
.L_x_3151:
        /* <DEDUP_REMOVED lines=34> */
.L_x_3155:
        /* <DEDUP_REMOVED lines=30> */
.L_x_3159:
[----:B------:R-:W-:Y:S05]  /*1690*/  BSYNC.RECONVERGENT B1 ;  /* 0x0000000000017941 */ /* 0x000fea0003800200 */
.L_x_3158:
[----:B------:R-:W0:Y:S01]  /*16a0*/  LDC R3, c[0x0][0x394] ;  /* 0x0000e500ff037b82 */ /* 0x000e220000000800 */
[----:B------:R-:W-:-:S05]  /*16b0*/  IADD3 R24, P0, PT, R24, 0x4, RZ ;  /* 0x0000000418187810 */ /* 0x000fca0007f1e0ff */
[----:B------:R-:W-:Y:S01]  /*16c0*/  IMAD.X R25, RZ, RZ, R25, P0 ;  /* 0x000000ffff197224 */ /* 0x000fe200000e0619 */
[----:B0-----:R-:W-:-:S07]  /*16d0*/  IADD3 R26, PT, PT, R6, -0x4, R3 ;  /* 0xfffffffc061a7810 */ /* 0x001fce0007ffe003 */
.L_x_3157:
[----:B------:R-:W-:Y:S05]  /*16e0*/  BSYNC.RECONVERGENT B0 ;  /* 0x0000000000007941 */ /* 0x000fea0003800200 */
.L_x_3156:
        /* <DEDUP_REMOVED lines=19> */
[----:B------:R-:W-:Y:S01]  /*1820*/  IMAD.MOV.U32 R11, RZ, RZ, R14 ;  /* 0x000000ffff0b7224 */ /* 0x000fe200078e000e */
[----:B------:R-:W-:-:S07]  /*1830*/  MOV R10, R14 ;  /* 0x0000000e000a7202 */ /* 0x000fce0000000f00 */
.L_x_3162:
        /* <DEDUP_REMOVED lines=15> */
.L_x_3161:
[----:B------:R-:W-:Y:S05]  /*1930*/  BSYNC.RECONVERGENT B0 ;  /* 0x0000000000007941 */ /* 0x000fea0003800200 */
.L_x_3160:
[----:B------:R-:W-:Y:S04]  /*1940*/  BSSY.RECONVERGENT B0, `(.L_x_3163) ;  /* 0x000000a000007945 */ /* 0x000fe80003800200 */
[----:B------:R-:W-:Y:S05]  /*1950*/  @P0 BRA `(.L_x_3164) ;  /* 0x0000000000200947 */ /* 0x000fea0003800000 */
[----:B------:R-:W-:-:S04]  /*1960*/  LOP3.LUT R0, R26, 0xfffffffc, RZ, 0xc0, !PT ;  /* 0xfffffffc1a007812 */ /* 0x000fc800078ec0ff */
[----:B------:R-:W-:-:S04]  /*1970*/  IADD3 R3, PT, PT, R0, R17, RZ ;  /* 0x0000001100037210 */ /* 0x000fc80007ffe0ff */
[----:B------:R-:W-:-:S13]  /*1980*/  ISETP.GE.U32.AND P0, PT, R3, R26, PT ;  /* 0x0000001a0300720c */ /* 0x000fda0003f06070 */
[----:B------:R-:W-:Y:S05]  /*1990*/  @P0 BRA `(.L_x_3164) ;  /* 0x0000000000100947 */ /* 0x000fea0003800000 */
[----:B------:R-:W-:-:S04]  /*19a0*/  IADD3 R24, P0, PT, R3, R24, RZ ;  /* 0x0000001803187210 */ /* 0x000fc80007f1e0ff */
[----:B------:R-:W-:-:S05]  /*19b0*/  LEA.HI.X.SX32 R25, R3, R25, 0x1, P0 ;  /* 0x0000001903197211 */ /* 0x000fca00000f0eff */
[----:B------:R-:W2:Y:S02]  /*19c0*/  LDG.E.U8 R24, desc[UR36][R24.64] ;  /* 0x0000002418187981 */ /* 0x000ea4000c1e1100 */
[----:B--2---:R-:W-:-:S07]  /*19d0*/  LOP3.LUT R13, R13, R24, RZ, 0x3c, !PT ;  /* 0x000000180d0d7212 */ /* 0x004fce00078e3cff */
.L_x_3164:
[----:B------:R-:W-:Y:S05]  /*19e0*/  BSYNC.RECONVERGENT B0 ;  /* 0x0000000000007941 */ /* 0x000fea0003800200 */
.L_x_3163:
        /* <DEDUP_REMOVED lines=9> */
.L_x_3154:
        /* <DEDUP_REMOVED lines=70> */
.L_x_3169:
[C---:B------:R-:W-:Y:S02]  /*1ee0*/  LOP3.LUT R9, R8.reuse, 0xfffffffc, RZ, 0xc0, !PT ;  /* 0xfffffffc08097812 */ /* 0x040fe400078ec0ff */
[-C--:B------:R-:W-:Y:S02]  /*1ef0*/  IADD3 R4, PT, PT, R8, R15.reuse, RZ ;  /* 0x0000000f08047210 */ /* 0x080fe40007ffe0ff */
[-C--:B------:R-:W-:Y:S02]  /*1f00*/  IADD3 R8, P0, PT, R9, R24.reuse, RZ ;  /* 0x0000001809087210 */ /* 0x080fe40007f1e0ff */
[C---:B------:R-:W-:Y:S02]  /*1f10*/  LOP3.LUT R5, R4.reuse, 0xfffffffc, RZ, 0xc0, !PT ;  /* 0xfffffffc04057812 */ /* 0x040fe400078ec0ff */
[----:B------:R-:W-:Y:S01]  /*1f20*/  IADD3 R6, PT, PT, R4, R15, RZ ;  /* 0x0000000f04067210 */ /* 0x000fe20007ffe0ff */
[----:B------:R-:W-:Y:S01]  /*1f30*/  IMAD.X R9, RZ, RZ, R25, P0 ;  /* 0x000000ffff097224 */ /* 0x000fe200000e0619 */
[----:B------:R-:W-:-:S02]  /*1f40*/  IADD3 R4, P0, PT, R5, R24, RZ ;  /* 0x0000001805047210 */ /* 0x000fc40007f1e0ff */
[C---:B------:R-:W-:Y:S02]  /*1f50*/  LOP3.LUT R7, R6.reuse, 0xfffffffc, RZ, 0xc0, !PT ;  /* 0xfffffffc06077812 */ /* 0x040fe400078ec0ff */
[----:B------:R-:W-:Y:S01]  /*1f60*/  IADD3 R48, PT, PT, R6, R15, RZ ;  /* 0x0000000f06307210 */ /* 0x000fe20007ffe0ff */
[----:B------:R-:W-:Y:S01]  /*1f70*/  IMAD.X R5, RZ, RZ, R25, P0 ;  /* 0x000000ffff057224 */ /* 0x000fe200000e0619 */
[----:B------:R-:W-:Y:S01]  /*1f80*/  IADD3 R6, P0, PT, R7, R24, RZ ;  /* 0x0000001807067210 */ /* 0x000fe20007f1e0ff */
[----:B------:R0:W2:Y:S01]  /*1f90*/  LDG.E R9, desc[UR36][R8.64] ;  /* 0x0000002408097981 */ /* 0x0000a2000c1e1900 */
[----:B------:R-:W-:-:S03]  /*1fa0*/  LOP3.LUT R11, R48, 0xfffffffc, RZ, 0xc0, !PT ;  /* 0xfffffffc300b7812 */ /* 0x000fc600078ec0ff */
[----:B------:R-:W-:Y:S01]  /*1fb0*/  IMAD.X R7, RZ, RZ, R25, P0 ;  /* 0x000000ffff077224 */ /* 0x000fe200000e0619 */
[----:B------:R-:W-:Y:S01]  /*1fc0*/  IADD3 R10, P0, PT, R11, R24, RZ ;  /* 0x000000180b0a7210 */ /* 0x000fe20007f1e0ff */
[----:B------:R1:W3:Y:S03]  /*1fd0*/  LDG.E R5, desc[UR36][R4.64] ;  /* 0x0000002404057981 */ /* 0x0002e6000c1e1900 */
[----:B------:R-:W-:Y:S01]  /*1fe0*/  IADD3.X R11, PT, PT, RZ, R25, RZ, P0, !PT ;  /* 0x00000019ff0b7210 */ /* 0x000fe200007fe4ff */
[----:B------:R-:W4:Y:S04]  /*1ff0*/  LDG.E R6, desc[UR36][R6.64] ;  /* 0x0000002406067981 */ /* 0x000f28000c1e1900 */
[----:B------:R3:W5:Y:S01]  /*2000*/  LDG.E R10, desc[UR36][R10.64] ;  /* 0x000000240a0a7981 */ /* 0x000762000c1e1900 */
[----:B0-----:R-:W-:-:S04]  /*2010*/  IMAD.IADD R8, R48, 0x1, R15 ;  /* 0x0000000130087824 */ /* 0x001fc800078e020f */
[----:B------:R-:W-:-:S05]  /*2020*/  IMAD R49, R15, 0x3, R8 ;  /* 0x000000030f317824 */ /* 0x000fca00078e0208 */
[----:B------:R-:W-:Y:S02]  /*2030*/  ISETP.GE.U32.AND P0, PT, R49, R44, PT ;  /* 0x0000002c3100720c */ /* 0x000fe40003f06070 */
[C---:B--2---:R-:W-:Y:S02]  /*2040*/  PRMT R48, R9.reuse, 0x7770, RZ ;  /* 0x0000777009307816 */ /* 0x044fe400000000ff */
[C---:B------:R-:W-:Y:S02]  /*2050*/  PRMT R49, R9.reuse, 0x7771, RZ ;  /* 0x0000777109317816 */ /* 0x040fe400000000ff */
[----:B-1----:R-:W-:Y:S02]  /*2060*/  PRMT R4, R9, 0x7772, RZ ;  /* 0x0000777209047816 */ /* 0x002fe400000000ff */
[C---:B---3--:R-:W-:Y:S02]  /*2070*/  PRMT R11, R5.reuse, 0x7770, RZ ;  /* 0x00007770050b7816 */ /* 0x048fe400000000ff */
[----:B------:R-:W-:-:S02]  /*2080*/  PRMT R50, R5, 0x7771, RZ ;  /* 0x0000777105327816 */ /* 0x000fc400000000ff */
[C---:B------:R-:W-:Y:S02]  /*2090*/  PRMT R57, R5.reuse, 0x7772, RZ ;  /* 0x0000777205397816 */ /* 0x040fe400000000ff */
[----:B------:R-:W-:Y:S02]  /*20a0*/  PRMT R52, R5, 0x7773, RZ ;  /* 0x0000777305347816 */ /* 0x000fe400000000ff */
[----:B------:R-:W-:Y:S02]  /*20b0*/  PRMT R9, R9, 0x7773, RZ ;  /* 0x0000777309097816 */ /* 0x000fe400000000ff */
[C---:B----4-:R-:W-:Y:S02]  /*20c0*/  PRMT R54, R6.reuse, 0x7770, RZ ;  /* 0x0000777006367816 */ /* 0x050fe400000000ff */
[C---:B------:R-:W-:Y:S02]  /*20d0*/  PRMT R59, R6.reuse, 0x7771, RZ ;  /* 0x00007771063b7816 */ /* 0x040fe400000000ff */
[----:B------:R-:W-:-:S02]  /*20e0*/  PRMT R56, R6, 0x7772, RZ ;  /* 0x0000777206387816 */ /* 0x000fc400000000ff */
[----:B------:R-:W-:Y:S02]  /*20f0*/  PRMT R61, R6, 0x7773, RZ ;  /* 0x00007773063d7816 */ /* 0x000fe400000000ff */
[C---:B-----5:R-:W-:Y:S02]  /*2100*/  PRMT R55, R10.reuse, 0x7770, RZ ;  /* 0x000077700a377816 */ /* 0x060fe400000000ff */
[C---:B------:R-:W-:Y:S02]  /*2110*/  PRMT R53, R10.reuse, 0x7771, RZ ;  /* 0x000077710a357816 */ /* 0x040fe400000000ff */
[C---:B------:R-:W-:Y:S02]  /*2120*/  PRMT R51, R10.reuse, 0x7772, RZ ;  /* 0x000077720a337816 */ /* 0x040fe400000000ff */
[----:B------:R-:W-:Y:S02]  /*2130*/  PRMT R5, R10, 0x7773, RZ ;  /* 0x000077730a057816 */ /* 0x000fe400000000ff */
[----:B------:R-:W-:-:S02]  /*2140*/  LOP3.LUT R19, R19, 0xff, R48, 0x78, !PT ;  /* 0x000000ff13137812 */ /* 0x000fc400078e7830 */
[----:B------:R-:W-:Y:S02]  /*2150*/  LOP3.LUT R20, R20, 0xff, R49, 0x78, !PT ;  /* 0x000000ff14147812 */ /* 0x000fe400078e7831 */
[----:B------:R-:W-:Y:S02]  /*2160*/  LOP3.LUT R21, R21, 0xff, R4, 0x78, !PT ;  /* 0x000000ff15157812 */ /* 0x000fe400078e7804 */
[----:B------:R-:W-:Y:S02]  /*2170*/  LOP3.LUT R26, R26, 0xff, R9, 0x78, !PT ;  /* 0x000000ff1a1a7812 */ /* 0x000fe400078e7809 */
[----:B------:R-:W-:Y:S02]  /*2180*/  LOP3.LUT R28, R28, 0xff, R11, 0x78, !PT ;  /* 0x000000ff1c1c7812 */ /* 0x000fe400078e780b */
[----:B------:R-:W-:Y:S02]  /*2190*/  LOP3.LUT R27, R27, 0xff, R50, 0x78, !PT ;  /* 0x000000ff1b1b7812 */ /* 0x000fe400078e7832 */
        /* <DEDUP_REMOVED lines=9> */
[----:B------:R-:W-:Y:S01]  /*2230*/  LOP3.LUT R0, R0, 0xff, R5, 0x78, !PT ;  /* 0x000000ff00007812 */ /* 0x000fe200078e7805 */
[----:B------:R-:W-:Y:S06]  /*2240*/  @!P0 BRA `(.L_x_3169) ;  /* 0xfffffffc00248947 */ /* 0x000fec000383ffff */
[----:B------:R-:W-:Y:S05]  /*2250*/  BSYNC.RECONVERGENT B1 ;  /* 0x0000000000017941 */ /* 0x000fea0003800200 */
.L_x_3168:
        /* <DEDUP_REMOVED lines=9> */
[----:B------:R-:W-:Y:S02]  /*22f0*/  PRMT R54, R56, 0x7610, R54 ;  /* 0x0000761038367816 */ /* 0x000fe40000000036 */
[----:B------:R-:W-:-:S07]  /*2300*/  PRMT R61, R5, 0x7610, R61 ;  /* 0x00007610053d7816 */ /* 0x000fce000000003d */
.L_x_3167:
[----:B------:R-:W-:Y:S05]  /*2310*/  BSYNC.RECONVERGENT B0 ;  /* 0x0000000000007941 */ /* 0x000fea0003800200 */
.L_x_3166:
[----:B------:R-:W-:Y:S01]  /*2320*/  ISETP.GE.U32.AND P0, PT, R8, R44, PT ;  /* 0x0000002c0800720c */ /* 0x000fe20003f06070 */
[----:B------:R-:W-:-:S12]  /*2330*/  BSSY.RECONVERGENT B0, `(.L_x_3170) ;  /* 0x000002f000007945 */ /* 0x000fd80003800200 */
[----:B------:R-:W-:Y:S05]  /*2340*/  @P0 BRA `(.L_x_3171) ;  /* 0x0000000000b40947 */ /* 0x000fea0003800000 */
        /* <DEDUP_REMOVED lines=30> */
[----:B------:R-:W-:-:S05]  /*2530*/  IADD3.X R25, PT, PT, RZ, R25, RZ, P2, !PT ;  /* 0x00000019ff197210 */ /* 0x000fca00017fe4ff */
        /* <DEDUP_REMOVED lines=14> */
.L_x_3171:
[----:B------:R-:W-:Y:S05]  /*2620*/  BSYNC.RECONVERGENT B0 ;  /* 0x0000000000007941 */ /* 0x000fea0003800200 */
.L_x_3170:
[----:B------:R-:W-:Y:S04]  /*2630*/  BSSY.RECONVERGENT B0, `(.L_x_3172) ;  /* 0x000001a000007945 */ /* 0x000fe80003800200 */
[----:B------:R-:W-:Y:S05]  /*2640*/  @P0 BRA `(.L_x_3173) ;  /* 0x0000000000600947 */ /* 0x000fea0003800000 */
[----:B------:R-:W-:Y:S01]  /*2650*/  IMAD.IADD R4, R8, 0x1, R15 ;  /* 0x0000000108047824 */ /* 0x000fe200078e020f */
[----:B------:R-:W-:Y:S02]  /*2660*/  LOP3.LUT R19, R19, 0xff, R6, 0x78, !PT ;  /* 0x000000ff13137812 */ /* 0x000fe400078e7806 */
[----:B------:R-:W-:Y:S02]  /*2670*/  LOP3.LUT R20, R20, 0xff, R7, 0x78, !PT ;  /* 0x000000ff14147812 */ /* 0x000fe400078e7807 */
[----:B------:R-:W-:Y:S02]  /*2680*/  ISETP.GE.U32.AND P0, PT, R4, R44, PT ;  /* 0x0000002c0400720c */ /* 0x000fe40003f06070 */
[----:B------:R-:W-:Y:S02]  /*2690*/  LOP3.LUT R21, R21, 0xff, R10, 0x78, !PT ;  /* 0x000000ff15157812 */ /* 0x000fe400078e780a */
[----:B------:R-:W-:-:S09]  /*26a0*/  LOP3.LUT R26, R26, 0xff, R9, 0x78, !PT ;  /* 0x000000ff1a1a7812 */ /* 0x000fd200078e7809 */
[----:B------:R-:W-:Y:S05]  /*26b0*/  @P0 BRA `(.L_x_3173) ;  /* 0x0000000000440947 */ /* 0x000fea0003800000 */
[----:B------:R-:W-:Y:S02]  /*26c0*/  IADD3 R4, PT, PT, R4, R15, RZ ;  /* 0x0000000f04047210 */ /* 0x000fe40007ffe0ff */
[----:B------:R-:W-:Y:S02]  /*26d0*/  LOP3.LUT R28, R28, 0xff, R11, 0x78, !PT ;  /* 0x000000ff1c1c7812 */ /* 0x000fe400078e780b */
[----:B------:R-:W-:Y:S02]  /*26e0*/  ISETP.GE.U32.AND P0, PT, R4, R44, PT ;  /* 0x0000002c0400720c */ /* 0x000fe40003f06070 */
[----:B------:R-:W-:Y:S02]  /*26f0*/  LOP3.LUT R27, R27, 0xff, R48, 0x78, !PT ;  /* 0x000000ff1b1b7812 */ /* 0x000fe400078e7830 */
[----:B------:R-:W-:Y:S02]  /*2700*/  LOP3.LUT R30, R30, 0xff, R49, 0x78, !PT ;  /* 0x000000ff1e1e7812 */ /* 0x000fe400078e7831 */
[----:B------:R-:W-:-:S07]  /*2710*/  LOP3.LUT R29, R29, 0xff, R50, 0x78, !PT ;  /* 0x000000ff1d1d7812 */ /* 0x000fce00078e7832 */
[----:B------:R-:W-:Y:S05]  /*2720*/  @P0 BRA `(.L_x_3173) ;  /* 0x0000000000280947 */ /* 0x000fea0003800000 */
[----:B------:R-:W-:Y:S01]  /*2730*/  IMAD.IADD R15, R4, 0x1, R15 ;  /* 0x00000001040f7824 */ /* 0x000fe200078e020f */
[----:B------:R-:W-:Y:S02]  /*2740*/  LOP3.LUT R31, R31, 0xff, R52, 0x78, !PT ;  /* 0x000000ff1f1f7812 */ /* 0x000fe400078e7834 */
[----:B------:R-:W-:Y:S02]  /*2750*/  LOP3.LUT R32, R32, 0xff, R57, 0x78, !PT ;  /* 0x000000ff20207812 */ /* 0x000fe400078e7839 */
[----:B------:R-:W-:Y:S02]  /*2760*/  ISETP.GE.U32.AND P0, PT, R15, R44, PT ;  /* 0x0000002c0f00720c */ /* 0x000fe40003f06070 */
[----:B------:R-:W-:Y:S02]  /*2770*/  LOP3.LUT R33, R33, 0xff, R54, 0x78, !PT ;  /* 0x000000ff21217812 */ /* 0x000fe400078e7836 */
[----:B------:R-:W-:-:S09]  /*2780*/  LOP3.LUT R34, R34, 0xff, R59, 0x78, !PT ;  /* 0x000000ff22227812 */ /* 0x000fd200078e783b */
[----:B------:R-:W-:Y:S02]  /*2790*/  @!P0 LOP3.LUT R16, R16, 0xff, R55, 0x78, !PT ;  /* 0x000000ff10108812 */ /* 0x000fe400078e7837 */
[----:B------:R-:W-:Y:S02]  /*27a0*/  @!P0 LOP3.LUT R14, R14, 0xff, R53, 0x78, !PT ;  /* 0x000000ff0e0e8812 */ /* 0x000fe400078e7835 */
[----:B------:R-:W-:Y:S02]  /*27b0*/  @!P0 LOP3.LUT R12, R12, 0xff, R51, 0x78, !PT ;  /* 0x000000ff0c0c8812 */ /* 0x000fe400078e7833 */
[----:B------:R-:W-:-:S07]  /*27c0*/  @!P0 LOP3.LUT R0, R0, 0xff, R61, 0x78, !PT ;  /* 0x000000ff00008812 */ /* 0x000fce00078e783d */
.L_x_3173:
[----:B------:R-:W-:Y:S05]  /*27d0*/  BSYNC.RECONVERGENT B0 ;  /* 0x0000000000007941 */ /* 0x000fea0003800200 */
.L_x_3172:
        /* <DEDUP_REMOVED lines=17> */
.L_x_3165:
        /* <DEDUP_REMOVED lines=67> */
.L_x_3178:
[C---:B------:R-:W-:Y:S02]  /*2d20*/  IMAD R4, R8.reuse, R35, RZ ;  /* 0x0000002308047224 */ /* 0x040fe400078e02ff */
[----:B------:R-:W-:-:S03]  /*2d30*/  IMAD.IADD R6, R8, 0x1, R15 ;  /* 0x0000000108067824 */ /* 0x000fc600078e020f */
[----:B------:R-:W-:Y:S01]  /*2d40*/  LOP3.LUT R9, R4, 0xfffffffc, RZ, 0xc0, !PT ;  /* 0xfffffffc04097812 */ /* 0x000fe200078ec0ff */
[C---:B------:R-:W-:Y:S01]  /*2d50*/  IMAD R4, R6.reuse, R35, RZ ;  /* 0x0000002306047224 */ /* 0x040fe200078e02ff */
[----:B------:R-:W-:Y:S02]  /*2d60*/  IADD3 R6, PT, PT, R6, R15, RZ ;  /* 0x0000000f06067210 */ /* 0x000fe40007ffe0ff */
[-C--:B------:R-:W-:Y:S02]  /*2d70*/  IADD3 R8, P0, PT, R9, R24.reuse, RZ ;  /* 0x0000001809087210 */ /* 0x080fe40007f1e0ff */
[----:B------:R-:W-:Y:S01]  /*2d80*/  LOP3.LUT R5, R4, 0xfffffffc, RZ, 0xc0, !PT ;  /* 0xfffffffc04057812 */ /* 0x000fe200078ec0ff */
[C---:B------:R-:W-:Y:S01]  /*2d90*/  IMAD R7, R6.reuse, R35, RZ ;  /* 0x0000002306077224 */ /* 0x040fe200078e02ff */
[----:B------:R-:W-:Y:S01]  /*2da0*/  IADD3 R50, PT, PT, R6, R15, RZ ;  /* 0x0000000f06327210 */ /* 0x000fe20007ffe0ff */
[----:B------:R-:W-:Y:S01]  /*2db0*/  IMAD.X R9, RZ, RZ, R25, P0 ;  /* 0x000000ffff097224 */ /* 0x000fe200000e0619 */
[----:B------:R-:W-:-:S02]  /*2dc0*/  IADD3 R4, P0, PT, R5, R24, RZ ;  /* 0x0000001805047210 */ /* 0x000fc40007f1e0ff */
[----:B------:R-:W-:Y:S01]  /*2dd0*/  LOP3.LUT R7, R7, 0xfffffffc, RZ, 0xc0, !PT ;  /* 0xfffffffc07077812 */ /* 0x000fe200078ec0ff */
[----:B------:R-:W-:Y:S02]  /*2de0*/  IMAD R10, R50, R35, RZ ;  /* 0x00000023320a7224 */ /* 0x000fe400078e02ff */
[----:B------:R-:W-:Y:S01]  /*2df0*/  IMAD.X R5, RZ, RZ, R25, P0 ;  /* 0x000000ffff057224 */ /* 0x000fe200000e0619 */
[-C--:B------:R-:W-:Y:S01]  /*2e00*/  IADD3 R6, P0, PT, R7, R24.reuse, RZ ;  /* 0x0000001807067210 */ /* 0x080fe20007f1e0ff */
[----:B------:R0:W2:Y:S01]  /*2e10*/  LDG.E R9, desc[UR36][R8.64] ;  /* 0x0000002408097981 */ /* 0x0000a2000c1e1900 */
[----:B------:R-:W-:Y:S02]  /*2e20*/  LOP3.LUT R11, R10, 0xfffffffc, RZ, 0xc0, !PT ;  /* 0xfffffffc0a0b7812 */ /* 0x000fe400078ec0ff */
[----:B------:R-:W-:Y:S01]  /*2e30*/  IADD3.X R7, PT, PT, RZ, R25, RZ, P0, !PT ;  /* 0x00000019ff077210 */ /* 0x000fe200007fe4ff */
[----:B------:R-:W3:Y:S01]  /*2e40*/  LDG.E R4, desc[UR36][R4.64] ;  /* 0x0000002404047981 */ /* 0x000ee2000c1e1900 */
[----:B------:R-:W-:-:S03]  /*2e50*/  IADD3 R10, P0, PT, R11, R24, RZ ;  /* 0x000000180b0a7210 */ /* 0x000fc60007f1e0ff */
[----:B------:R-:W4:Y:S02]  /*2e60*/  LDG.E R6, desc[UR36][R6.64] ;  /* 0x0000002406067981 */ /* 0x000f24000c1e1900 */
[----:B------:R-:W-:-:S05]  /*2e70*/  IMAD.X R11, RZ, RZ, R25, P0 ;  /* 0x000000ffff0b7224 */ /* 0x000fca00000e0619 */
[----:B------:R1:W5:Y:S01]  /*2e80*/  LDG.E R10, desc[UR36][R10.64] ;  /* 0x000000240a0a7981 */ /* 0x000362000c1e1900 */
[----:B0-----:R-:W-:-:S05]  /*2e90*/  IADD3 R8, PT, PT, R50, R15, RZ ;  /* 0x0000000f32087210 */ /* 0x001fca0007ffe0ff */
[----:B------:R-:W-:-:S05]  /*2ea0*/  IMAD R49, R15, 0x3, R8 ;  /* 0x000000030f317824 */ /* 0x000fca00078e0208 */
[----:B------:R-:W-:Y:S02]  /*2eb0*/  ISETP.GE.U32.AND P0, PT, R49, R44, PT ;  /* 0x0000002c3100720c */ /* 0x000fe40003f06070 */
[C---:B--2---:R-:W-:Y:S02]  /*2ec0*/  PRMT R49, R9.reuse, 0x7770, RZ ;  /* 0x0000777009317816 */ /* 0x044fe400000000ff */
[----:B------:R-:W-:Y:S02]  /*2ed0*/  PRMT R50, R9, 0x7771, RZ ;  /* 0x0000777109327816 */ /* 0x000fe400000000ff */
[C---:B---3--:R-:W-:Y:S02]  /*2ee0*/  PRMT R56, R4.reuse, 0x7770, RZ ;  /* 0x0000777004387816 */ /* 0x048fe400000000ff */
[C---:B-1----:R-:W-:Y:S02]  /*2ef0*/  PRMT R11, R4.reuse, 0x7771, RZ ;  /* 0x00007771040b7816 */ /* 0x042fe400000000ff */
[----:B------:R-:W-:-:S02]  /*2f00*/  PRMT R58, R4, 0x7772, RZ ;  /* 0x00007772043a7816 */ /* 0x000fc400000000ff */
[----:B------:R-:W-:Y:S02]  /*2f10*/  PRMT R59, R4, 0x7773, RZ ;  /* 0x00007773043b7816 */ /* 0x000fe400000000ff */
[C---:B------:R-:W-:Y:S02]  /*2f20*/  PRMT R57, R9.reuse, 0x7772, RZ ;  /* 0x0000777209397816 */ /* 0x040fe400000000ff */
        /* <DEDUP_REMOVED lines=27> */
.L_x_3177:
        /* <DEDUP_REMOVED lines=10> */
[----:B------:R-:W-:Y:S02]  /*3180*/  PRMT R54, R4, 0x7610, R54 ;  /* 0x0000761004367816 */ /* 0x000fe40000000036 */
[----:B------:R-:W-:-:S07]  /*3190*/  PRMT R59, R5, 0x7610, R59 ;  /* 0x00007610053b7816 */ /* 0x000fce000000003b */
.L_x_3176:
[----:B------:R-:W-:Y:S05]  /*31a0*/  BSYNC.RECONVERGENT B0 ;  /* 0x0000000000007941 */ /* 0x000fea0003800200 */
.L_x_3175:
        /* <DEDUP_REMOVED lines=52> */
.L_x_3180:
[----:B------:R-:W-:Y:S05]  /*34f0*/  BSYNC.RECONVERGENT B0 ;  /* 0x0000000000007941 */ /* 0x000fea0003800200 */
.L_x_3179:
[----:B------:R-:W-:Y:S04]  /*3500*/  BSSY.RECONVERGENT B0, `(.L_x_3181) ;  /* 0x000001a000007945 */ /* 0x000fe80003800200 */
        /* <DEDUP_REMOVED lines=21> */
[----:B------:R-:W-:Y:S02]  /*3660*/  @!P0 LOP3.LUT R34, R34, 0xff, R53, 0x78, !PT ;  /* 0x000000ff22228812 */ /* 0x000fe400078e7835 */
[----:B------:R-:W-:Y:S02]  /*3670*/  @!P0 LOP3.LUT R14, R14, 0xff, R51, 0x78, !PT ;  /* 0x000000ff0e0e8812 */ /* 0x000fe400078e7833 */
[----:B------:R-:W-:Y:S02]  /*3680*/  @!P0 LOP3.LUT R3, R3, 0xff, R54, 0x78, !PT ;  /* 0x000000ff03038812 */ /* 0x000fe400078e7836 */
[----:B------:R-:W-:-:S07]  /*3690*/  @!P0 LOP3.LUT R0, R0, 0xff, R59, 0x78, !PT ;  /* 0x000000ff00008812 */ /* 0x000fce00078e783b */
.L_x_3182:
[----:B------:R-:W-:Y:S05]  /*36a0*/  BSYNC.RECONVERGENT B0 ;  /* 0x0000000000007941 */ /* 0x000fea0003800200 */
.L_x_3181:
        /* <DEDUP_REMOVED lines=17> */
.L_x_3174:
[----:B------:R-:W0:Y:S01]  /*37c0*/  LDCU UR4, c[0x0][0x39c] ;  /* 0x00007380ff0477ac */ /* 0x000e220008000800 */
[----:B------:R-:W1:Y:S01]  /*37d0*/  LDC R0, c[0x0][0x388] ;  /* 0x0000e200ff007b82 */ /* 0x000e620000000800 */
[----:B------:R-:W-:Y:S07]  /*37e0*/  BSSY.RECONVERGENT B0, `(.L_x_3183) ;  /* 0x0000482000007945 */ /* 0x000fee0003800200 */
[----:B------:R-:W2:Y:S01]  /*37f0*/  LDC R16, c[0x0][0x38c] ;  /* 0x0000e300ff107b82 */ /* 0x000ea20000000800 */
[----:B0-----:R-:W-:-:S04]  /*3800*/  IMAD.U32 R46, RZ, RZ, UR4 ;  /* 0x00000004ff2e7e24 */ /* 0x001fc8000f8e00ff */
[----:B------:R-:W-:Y:S02]  /*3810*/  IMAD R3, R46, 0x3, R8 ;  /* 0x000000032e037824 */ /* 0x000fe400078e0208 */
[--C-:B-1----:R-:W-:Y:S01]  /*3820*/  IMAD.MOV.U32 R4, RZ, RZ, R0.reuse ;  /* 0x000000ffff047224 */ /* 0x102fe200078e0000 */
[----:B------:R-:W-:Y:S01]  /*3830*/  MOV R5, R0 ;  /* 0x0000000000057202 */ /* 0x000fe20000000f00 */
[--C-:B------:R-:W-:Y:S01]  /*3840*/  IMAD.MOV.U32 R6, RZ, RZ, R0.reuse ;  /* 0x000000ffff067224 */ /* 0x100fe200078e0000 */
[----:B------:R-:W-:Y:S01]  /*3850*/  ISETP.GE.U32.AND P0, PT, R3, R44, PT ;  /* 0x0000002c0300720c */ /* 0x000fe20003f06070 */
        /* <DEDUP_REMOVED lines=26> */
[-C--:B------:R-:W-:Y:S02]  /*3a00*/  MOV R34, R16.reuse ;  /* 0x0000001000227202 */ /* 0x080fe40000000f00 */
[----:B------:R-:W-:Y:S01]  /*3a10*/  MOV R40, R16 ;  /* 0x0000001000287202 */ /* 0x000fe20000000f00 */
[----:B------:R-:W-:Y:S06]  /*3a20*/  @P0 BRA `(.L_x_3184) ;  /* 0x0000004400740947 */ /* 0x000fec0003800000 */
[----:B------:R-:W-:-:S13]  /*3a30*/  ISETP.NE.AND P0, PT, R36, RZ, PT ;  /* 0x000000ff2400720c */ /* 0x000fda0003f05270 */
[----:B------:R-:W2:Y:S01]  /*3a40*/  @!P0 LDG.E R59, desc[UR36][R18.64] ;  /* 0x00000024123b8981 */ /* 0x000ea2000c1e1900 */
        /* <DEDUP_REMOVED lines=34> */
[C---:B------:R-:W-:Y:S02]  /*3c70*/  @!P0 PRMT R50, R59.reuse, 0x7771, RZ ;  /* 0x000077713b328816 */ /* 0x040fe400000000ff */
[C---:B------:R-:W-:Y:S02]  /*3c80*/  @!P0 PRMT R57, R59.reuse, 0x7772, RZ ;  /* 0x000077723b398816 */ /* 0x040fe400000000ff */
[----:B------:R-:W-:-:S07]  /*3c90*/  @!P0 PRMT R59, R59, 0x7773, RZ ;  /* 0x000077733b3b8816 */ /* 0x000fce00000000ff */
.L_x_3190:
[----:B0-----:R-:W0:Y:S01]  /*3ca0*/  LDCU UR4, c[0x0][0x39c] ;  /* 0x00007380ff0477ac */ /* 0x001e220008000800 */
[----:B------:R-:W-:Y:S02]  /*3cb0*/  @!P0 PRMT R61, R49, 0x7610, R61 ;  /* 0x00007610313d8816 */ /* 0x000fe4000000003d */
[----:B------:R-:W-:Y:S02]  /*3cc0*/  @!P0 PRMT R62, R50, 0x7610, R62 ;  /* 0x00007610323e8816 */ /* 0x000fe4000000003e */
[----:B------:R-:W-:Y:S02]  /*3cd0*/  @!P0 PRMT R39, R57, 0x7610, R39 ;  /* 0x0000761039278816 */ /* 0x000fe40000000027 */
[C---:B------:R-:W-:Y:S02]  /*3ce0*/  @!P0 PRMT R65, R59.reuse, 0x7610, R65 ;  /* 0x000076103b418816 */ /* 0x040fe40000000041 */
[----:B------:R-:W-:Y:S02]  /*3cf0*/  @!P0 PRMT R66, R59, 0x7610, R66 ;  /* 0x000076103b428816 */ /* 0x000fe40000000042 */
[----:B------:R-:W-:-:S02]  /*3d00*/  @!P0 PRMT R63, R57, 0x7610, R63 ;  /* 0x00007610393f8816 */ /* 0x000fc4000000003f */
[C---:B------:R-:W-:Y:S02]  /*3d10*/  @!P0 PRMT R64, R50.reuse, 0x7610, R64 ;  /* 0x0000761032408816 */ /* 0x040fe40000000040 */
        /* <DEDUP_REMOVED lines=305> */
.L_x_3186:
        /* <DEDUP_REMOVED lines=245> */
.L_x_3187:
        /* <DEDUP_REMOVED lines=245> */
.L_x_3188:
        /* <DEDUP_REMOVED lines=244> */
.L_x_3189:
        /* <DEDUP_REMOVED lines=8> */
.L_x_3185:
[----:B------:R-:W1:Y:S01]  /*7e90*/  LDCU UR5, c[0x0][0x394] ;  /* 0x00007280ff0577ac */ /* 0x000e620008000800 */
[----:B------:R-:W-:Y:S02]  /*7ea0*/  MOV R46, UR4 ;  /* 0x00000004002e7c02 */ /* 0x000fe40008000f00 */
[----:B------:R-:W-:Y:S02]  /*7eb0*/  LOP3.LUT R41, R41, 0xff, R52, 0x78, !PT ;  /* 0x000000ff29297812 */ /* 0x000fe400078e7834 */
[----:B------:R-:W-:Y:S01]  /*7ec0*/  LOP3.LUT R42, R42, 0xff, R51, 0x78, !PT ;  /* 0x000000ff2a2a7812 */ /* 0x000fe200078e7833 */
[C---:B------:R-:W-:Y:S01]  /*7ed0*/  IMAD R3, R46.reuse, 0x4, R3 ;  /* 0x000000042e037824 */ /* 0x040fe200078e0203 */
[----:B------:R-:W-:Y:S02]  /*7ee0*/  LOP3.LUT R43, R43, 0xff, R54, 0x78, !PT ;  /* 0x000000ff2b2b7812 */ /* 0x000fe400078e7836 */
[----:B------:R-:W-:Y:S01]  /*7ef0*/  LOP3.LUT R15, R15, 0xff, R56, 0x78, !PT ;  /* 0x000000ff0f0f7812 */ /* 0x000fe200078e7838 */
[----:B------:R-:W-:Y:S01]  /*7f00*/  IMAD R37, R46, 0x3, R3 ;  /* 0x000000032e257824 */ /* 0x000fe200078e0203 */
[----:B------:R-:W-:-:S02]  /*7f10*/  LOP3.LUT R13, R13, 0xff, R58, 0x78, !PT ;  /* 0x000000ff0d0d7812 */ /* 0x000fc400078e783a */
[----:B------:R-:W-:Y:S02]  /*7f20*/  LOP3.LUT R14, R14, 0xff, R53, 0x78, !PT ;  /* 0x000000ff0e0e7812 */ /* 0x000fe400078e7835 */
[----:B------:R-:W-:Y:S02]  /*7f30*/  LOP3.LUT R11, R11, 0xff, R60, 0x78, !PT ;  /* 0x000000ff0b0b7812 */ /* 0x000fe400078e783c */
[----:B------:R-:W-:Y:S02]  /*7f40*/  LOP3.LUT R12, R12, 0xff, R55, 0x78, !PT ;  /* 0x000000ff0c0c7812 */ /* 0x000fe400078e7837 */
[----:B-1----:R-:W-:Y:S02]  /*7f50*/  MOV R44, UR5 ;  /* 0x00000005002c7c02 */ /* 0x002fe40008000f00 */
[----:B------:R-:W-:Y:S02]  /*7f60*/  LOP3.LUT R10, R10, 0xff, R45, 0x78, !PT ;  /* 0x000000ff0a0a7812 */ /* 0x000fe400078e782d */
[----:B------:R-:W-:-:S02]  /*7f70*/  ISETP.GE.U32.AND P1, PT, R37, R44, PT ;  /* 0x0000002c2500720c */ /* 0x000fc40003f26070 */
[----:B------:R-:W-:Y:S02]  /*7f80*/  LOP3.LUT R9, R9, 0xff, R64, 0x78, !PT ;  /* 0x000000ff09097812 */ /* 0x000fe400078e7840 */
[----:B------:R-:W-:Y:S02]  /*7f90*/  LOP3.LUT R8, R8, 0xff, R63, 0x78, !PT ;  /* 0x000000ff08087812 */ /* 0x000fe400078e783f */
[----:B------:R-:W-:Y:S02]  /*7fa0*/  LOP3.LUT R7, R7, 0xff, R66, 0x78, !PT ;  /* 0x000000ff07077812 */ /* 0x000fe400078e7842 */
[----:B------:R-:W-:Y:S02]  /*7fb0*/  LOP3.LUT R6, R6, 0xff, R61, 0x78, !PT ;  /* 0x000000ff06067812 */ /* 0x000fe400078e783d */
[----:B------:R-:W-:Y:S02]  /*7fc0*/  LOP3.LUT R5, R5, 0xff, R62, 0x78, !PT ;  /* 0x000000ff05057812 */ /* 0x000fe400078e783e */
[----:B------:R-:W-:-:S02]  /*7fd0*/  LOP3.LUT R4, R4, 0xff, R39, 0x78, !PT ;  /* 0x000000ff04047812 */ /* 0x000fc400078e7827 */
[----:B------:R-:W-:Y:S01]  /*7fe0*/  LOP3.LUT R0, R0, 0xff, R65, 0x78, !PT ;  /* 0x000000ff00007812 */ /* 0x000fe200078e7841 */
[----:B------:R-:W-:Y:S06]  /*7ff0*/  @!P1 BRA `(.L_x_3190) ;  /* 0xffffffbc00289947 */ /* 0x000fec000383ffff */
.L_x_3184:
[----:B0-----:R-:W-:Y:S05]  /*8000*/  BSYNC.RECONVERGENT B0 ;  /* 0x0000000000007941 */ /* 0x001fea0003800200 */
.L_x_3183:
        /* <DEDUP_REMOVED lines=286> */
.L_x_3194:
[----:B------:R-:W-:Y:S02]  /*91f0*/  SHF.R.U32.HI R38, RZ, 0x2, R38 ;  /* 0x00000002ff267819 */ /* 0x000fe40000011626 */
[----:B------:R-:W-:-:S07]  /*9200*/  MOV R39, RZ ;  /* 0x000000ff00277202 */ /* 0x000fce0000000f00 */
.L_x_3193:
        /* <DEDUP_REMOVED lines=288> */
.L_x_3196:
[----:B------:R-:W-:Y:S01]  /*a410*/  SHF.R.U32.HI R38, RZ, 0x2, R53 ;  /* 0x00000002ff267819 */ /* 0x000fe20000011635 */
[----:B------:R-:W-:-:S07]  /*a420*/  IMAD.MOV.U32 R39, RZ, RZ, RZ ;  /* 0x000000ffff277224 */ /* 0x000fce00078e00ff */
.L_x_3195:
        /* <DEDUP_REMOVED lines=285> */
.L_x_3198:
[----:B------:R-:W-:Y:S01]  /*b600*/  SHF.R.U32.HI R38, RZ, 0x2, R45 ;  /* 0x00000002ff267819 */ /* 0x000fe2000001162d */
[----:B------:R-:W-:-:S07]  /*b610*/  IMAD.MOV.U32 R39, RZ, RZ, RZ ;  /* 0x000000ffff277224 */ /* 0x000fce00078e00ff */
.L_x_3197:
        /* <DEDUP_REMOVED lines=285> */
.L_x_3200:
[----:B------:R-:W-:Y:S01]  /*c7f0*/  SHF.R.U32.HI R38, RZ, 0x2, R38 ;  /* 0x00000002ff267819 */ /* 0x000fe20000011626 */
[----:B------:R-:W-:-:S07]  /*c800*/  IMAD.MOV.U32 R39, RZ, RZ, RZ ;  /* 0x000000ffff277224 */ /* 0x000fce00078e00ff */
.L_x_3199:
[----:B------:R-:W-:-:S04]  /*c810*/  LEA R48, P0, R38, R48, 0x2 ;  /* 0x0000003026307211 */ /* 0x000fc800078010ff */
[----:B------:R-:W-:-:S05]  /*c820*/  LEA.HI.X R49, R38, R47, R39, 0x2, P0 ;  /* 0x0000002f26317211 */ /* 0x000fca00000f1427 */
[----:B------:R-:W2:Y:S02]  /*c830*/  LDG.E R48, desc[UR36][R48.64] ;  /* 0x0000002430307981 */ /* 0x000ea4000c1e1900 */
[C---:B--2---:R-:W-:Y:S02]  /*c840*/  PRMT R61, R48.reuse, 0x7770, RZ ;  /* 0x00007770303d7816 */ /* 0x044fe400000000ff */
[C---:B------:R-:W-:Y:S02]  /*c850*/  PRMT R62, R48.reuse, 0x7771, RZ ;  /* 0x00007771303e7816 */ /* 0x040fe400000000ff */
[C---:B------:R-:W-:Y:S02]  /*c860*/  PRMT R59, R48.reuse, 0x7772, RZ ;  /* 0x00007772303b7816 */ /* 0x040fe400000000ff */
[----:B------:R-:W-:-:S07]  /*c870*/  PRMT R57, R48, 0x7773, RZ ;  /* 0x0000777330397816 */ /* 0x000fce00000000ff */
.L_x_3192:
[----:B------:R-:W-:Y:S05]  /*c880*/  BSYNC.RECONVERGENT B0 ;  /* 0x0000000000007941 */ /* 0x000fea0003800200 */
.L_x_3191:
[----:B------:R-:W-:Y:S01]  /*c890*/  ISETP.GE.U32.AND P0, PT, R3, R44, PT ;  /* 0x0000002c0300720c */ /* 0x000fe20003f06070 */
[----:B------:R-:W-:-:S12]  /*c8a0*/  BSSY.RECONVERGENT B0, `(.L_x_3201) ;  /* 0x000001a000007945 */ /* 0x000fd80003800200 */
        /* <DEDUP_REMOVED lines=25> */
.L_x_3202:
[----:B------:R-:W-:Y:S05]  /*ca40*/  BSYNC.RECONVERGENT B0 ;  /* 0x0000000000007941 */ /* 0x000fea0003800200 */
.L_x_3201:
        /* <DEDUP_REMOVED lines=16> */
.L_x_3153:
[----:B------:R-:W-:Y:S05]  /*cb50*/  BSYNC.RECONVERGENT B6 ;  /* 0x0000000000067941 */ /* 0x000fea0003800200 */
.L_x_3152:
[----:B------:R-:W0:Y:S02]  /*cb60*/  LDCU UR4, c[0x0][0x3ac] ;  /* 0x00007580ff0477ac */ /* 0x000e240008000800 */
[----:B0-----:R-:W-:-:S09]  /*cb70*/  UISETP.NE.AND UP0, UPT, UR4, URZ, UPT ;  /* 0x000000ff0400728c */ /* 0x001fd2000bf05270 */
[----:B------:R-:W-:Y:S05]  /*cb80*/  BRA.U !UP0, `(.L_x_3203) ;  /* 0x0000000108bc7547 */ /* 0x000fea000b800000 */
[----:B------:R-:W0:Y:S01]  /*cb90*/  S2R R10, SR_CgaCtaId ;  /* 0x00000000000a7919 */ /* 0x000e220000008800 */
[----:B------:R-:W1:Y:S01]  /*cba0*/  LDC R16, c[0x0][0x360] ;  /* 0x0000d800ff107b82 */ /* 0x000e620000000800 */
[----:B------:R-:W-:Y:S01]  /*cbb0*/  MOV R4, 0x400 ;  /* 0x0000040000047802 */ /* 0x000fe20000000f00 */
[----:B------:R-:W-:Y:S01]  /*cbc0*/  IMAD.MOV.U32 R12, RZ, RZ, R6 ;  /* 0x000000ffff0c7224 */ /* 0x000fe200078e0006 */
[----:B------:R-:W-:Y:S02]  /*cbd0*/  MOV R13, R7 ;  /* 0x00000007000d7202 */ /* 0x000fe40000000f00 */
[----:B------:R-:W-:Y:S01]  /*cbe0*/  MOV R11, R3 ;  /* 0x00000003000b7202 */ /* 0x000fe20000000f00 */
[----:B------:R-:W-:Y:S02]  /*cbf0*/  VIADD R5, R4, 0x10 ;  /* 0x0000001004057836 */ /* 0x000fe40000000000 */
[----:B------:R-:W2:Y:S01]  /*cc00*/  LDC R18, c[0x0][0x364] ;  /* 0x0000d900ff127b82 */ /* 0x000ea20000000800 */
[----:B-1----:R-:W-:-:S02]  /*cc10*/  IMAD R4, R2, R16, R17 ;  /* 0x0000001002047224 */ /* 0x002fc400078e0211 */
[----:B0-----:R-:W-:Y:S01]  /*cc20*/  LEA R5, R10, R5, 0x18 ;  /* 0x000000050a057211 */ /* 0x001fe200078ec0ff */
[----:B------:R-:W-:Y:S01]  /*cc30*/  IMAD.MOV.U32 R10, RZ, RZ, R0 ;  /* 0x000000ffff0a7224 */ /* 0x000fe200078e0000 */
[----:B--2---:R-:W-:Y:S02]  /*cc40*/  ISETP.GE.U32.AND P0, PT, R18, 0x2, PT ;  /* 0x000000021200780c */ /* 0x004fe40003f06070 */
[----:B------:R-:W-:-:S05]  /*cc50*/  LEA R19, R4, R5, 0x5 ;  /* 0x0000000504137211 */ /* 0x000fca00078e28ff */
[----:B------:R0:W-:Y:S04]  /*cc60*/  STS.128 [R19], R12 ;  /* 0x0000000c13007388 */ /* 0x0001e80000000c00 */
[----:B------:R0:W-:Y:S02]  /*cc70*/  STS.128 [R19+0x10], R8 ;  /* 0x0000100813007388 */ /* 0x0001e40000000c00 */
[----:B------:R-:W-:Y:S05]  /*cc80*/  @!P0 BRA `(.L_x_3203) ;  /* 0x00000000007c8947 */ /* 0x000fea0003800000 */
[----:B------:R-:W-:-:S07]  /*cc90*/  IMAD.MOV.U32 R4, RZ, RZ, R18 ;  /* 0x000000ffff047224 */ /* 0x000fce00078e0012 */
.L_x_3206:
        /* <DEDUP_REMOVED lines=27> */
.L_x_3205:
[----:B------:R-:W-:Y:S05]  /*ce50*/  BSYNC.RECONVERGENT B0 ;  /* 0x0000000000007941 */ /* 0x000fea0003800200 */
.L_x_3204:
[----:B------:R-:W-:Y:S01]  /*ce60*/  MOV R4, R21 ;  /* 0x0000001500047202 */ /* 0x000fe20000000f00 */
[----:B------:R-:W-:Y:S06]  /*ce70*/  @P1 BRA `(.L_x_3206) ;  /* 0xfffffffc00881947 */ /* 0x000fec000383ffff */
.L_x_3203:
        /* <DEDUP_REMOVED lines=9> */
[----:B------:R-:W-:Y:S01]  /*cf10*/  IMAD R4, R2, R16, R17 ;  /* 0x0000001002047224 */ /* 0x000fe200078e0211 */
[----:B------:R-:W-:Y:S01]  /*cf20*/  UIADD3 UR4, UPT, UPT, UR4, 0x10, URZ ;  /* 0x0000001004047890 */ /* 0x000fe2000fffe0ff */
[----:B0-----:R-:W-:Y:S01]  /*cf30*/  MOV R12, R6 ;  /* 0x00000006000c7202 */ /* 0x001fe20000000f00 */
        /* <DEDUP_REMOVED lines=11> */
.L_x_3211:
        /* <DEDUP_REMOVED lines=26> */
.L_x_3210:
[----:B------:R-:W-:Y:S05]  /*d190*/  BSYNC.RECONVERGENT B0 ;  /* 0x0000000000007941 */ /* 0x000fea0003800200 */
.L_x_3209:
[----:B0-----:R-:W-:Y:S01]  /*d1a0*/  MOV R10, R18 ;  /* 0x00000012000a7202 */ /* 0x001fe20000000f00 */
[----:B------:R-:W-:Y:S06]  /*d1b0*/  @P1 BRA `(.L_x_3211) ;  /* 0xfffffffc008c1947 */ /* 0x000fec000383ffff */
.L_x_3208:
[----:B------:R-:W-:Y:S01]  /*d1c0*/  ISETP.GE.U32.AND P0, PT, R4, 0x2, PT ;  /* 0x000000020400780c */ /* 0x000fe20003f06070 */
[----:B------:R-:W-:Y:S05]  /*d1d0*/  WARPSYNC.ALL ;  /* 0x0000000000007948 */ /* 0x000fea0003800000 */
[----:B------:R-:W-:Y:S07]  /*d1e0*/  BAR.SYNC.DEFER_BLOCKING 0x0 ;  /* 0x0000000000007b1d */ /* 0x000fee0000010000 */
[----:B------:R-:W-:Y:S05]  /*d1f0*/  @!P0 BRA `(.L_x_3207) ;  /* 0x0000000000508947 */ /* 0x000fea0003800000 */
[----:B-1----:R-:W-:-:S07]  /*d200*/  IMAD.MOV.U32 R5, RZ, RZ, 0x1 ;  /* 0x00000001ff057424 */ /* 0x002fce00078e00ff */
.L_x_3212:
[----:B0-----:R-:W0:Y:S04]  /*d210*/  SHFL.DOWN PT, R10, R7, R5, 0x1f ;  /* 0x08001f05070a7589 */ /* 0x001e2800000e0000 */
        /* <DEDUP_REMOVED lines=18> */
.L_x_3207:
        /* <DEDUP_REMOVED lines=9> */
[----:B------:R-:W-:Y:S02]  /*d3d0*/  HFMA2 R4, -RZ, RZ, 0, 0 ;  /* 0x00000000ff047431 */ /* 0x000fe400000001ff */
[----:B-1----:R-:W-:Y:S01]  /*d3e0*/  IMAD.MOV.U32 R5, RZ, RZ, R23 ;  /* 0x000000ffff057224 */ /* 0x002fe200078e0017 */
[----:B------:R-:W1:Y:S01]  /*d3f0*/  LDCU UR7, c[0x0][0x570] ;  /* 0x0000ae00ff0777ac */ /* 0x000e620008000800 */
[----:B------:R-:W3:Y:S01]  /*d400*/  LDCU UR6, c[0x0][0x694] ;  /* 0x0000d280ff0677ac */ /* 0x000ee20008000800 */
[----:B------:R-:W-:Y:S01]  /*d410*/  UISETP.NE.AND UP1, UPT, UR5, URZ, UPT ;  /* 0x000000ff0500728c */ /* 0x000fe2000bf25270 */
[----:B--2---:R-:W-:-:S05]  /*d420*/  IMAD.HI.U32 R4, R23, UR9, R4 ;  /* 0x0000000917047c27 */ /* 0x004fca000f8e0004 */
[----:B-1----:R-:W-:-:S04]  /*d430*/  SHF.R.U32.HI R5, RZ, UR7, R4 ;  /* 0x00000007ff057c19 */ /* 0x002fc80008011604 */
[----:B0-----:R-:W-:-:S05]  /*d440*/  IADD3 R11, PT, PT, -R5, RZ, RZ ;  /* 0x000000ff050b7210 */ /* 0x001fca0007ffe1ff */
[----:B------:R-:W-:-:S04]  /*d450*/  IMAD R11, R11, UR8, R23 ;  /* 0x000000080b0b7c24 */ /* 0x000fc8000f8e0217 */
[----:B---3--:R-:W-:Y:S01]  /*d460*/  IMAD R27, R11, UR6, RZ ;  /* 0x000000060b1b7c24 */ /* 0x008fe2000f8e02ff */
        /* <DEDUP_REMOVED lines=263> */
.L_x_3213:
[----:B------:R-:W-:Y:S01]  /*e4e0*/  IMAD.MOV.U32 R26, RZ, RZ, RZ ;  /* 0x000000ffff1a7224 */ /* 0x000fe200078e00ff */
        /* <DEDUP_REMOVED lines=275> */
.L_x_3214:
        /* <DEDUP_REMOVED lines=276> */
.L_x_3215:
        /* <DEDUP_REMOVED lines=276> */
.L_x_3216:
[----:B01----:R-:W0:Y:S01]  /*118a0*/  LDC.64 R10, c[0x0][0x778] ;  /* 0x0001de00ff0a7b82 */ /* 0x003e220000000a00 */
        /* <DEDUP_REMOVED lines=292> */
.L_x_3218:
        /* <DEDUP_REMOVED lines=276> */
.L_x_3219:
        /* <DEDUP_REMOVED lines=276> */
.L_x_3220:
        /* <DEDUP_REMOVED lines=276> */
.L_x_3221:
        /* <DEDUP_REMOVED lines=25> */
[----:B0-----:R-:W-:Y:S01]  /*16040*/  MOV R6, R0 ;  /* 0x0000000000067202 */ /* 0x001fe20000000f00 */
[----:B------:R-:W-:-:S05]  /*16050*/  IMAD.MOV.U32 R7, RZ, RZ, R3 ;  /* 0x000000ffff077224 */ /* 0x000fca00078e0003 */
[----:B------:R1:W-:Y:S02]  /*16060*/  STG.E.64 desc[UR36][R12.64+0x18], R6 ;  /* 0x000018060c007986 */ /* 0x0003e4000c101b24 */
.L_x_3223:
[----:B------:R-:W-:Y:S05]  /*16070*/  BSYNC.RECONVERGENT B0 ;  /* 0x0000000000007941 */ /* 0x000fea0003800200 */
.L_x_3222:
        /* <DEDUP_REMOVED lines=35> */
.L_x_3225:
[----:B------:R-:W-:Y:S05]  /*162b0*/  BSYNC.RECONVERGENT B0 ;  /* 0x0000000000007941 */ /* 0x000fea0003800200 */
.L_x_3224:
        /* <DEDUP_REMOVED lines=18> */
[----:B------:R-:W2:Y:S01]  /*163e0*/  LDCU.64 UR10, c[0x0][0x388] ;  /* 0x00007100ff0a77ac */ /* 0x000ea20008000a00 */
[----:B0-----:R-:W-:Y:S01]  /*163f0*/  UISETP.NE.AND UP0, UPT, UR5, URZ, UPT ;  /* 0x000000ff0500728c */ /* 0x001fe2000bf05270 */
[----:B--2---:R-:W-:Y:S01]  /*16400*/  IMAD.U32 R18, RZ, RZ, UR10 ;  /* 0x0000000aff127e24 */ /* 0x004fe2000f8e00ff */
[----:B------:R-:W-:-:S07]  /*16410*/  MOV R19, UR11 ;  /* 0x0000000b00137c02 */ /* 0x000fce0008000f00 */
[----:B------:R-:W-:Y:S05]  /*16420*/  BRA.U !UP0, `(.L_x_3227) ;  /* 0x0000000108ac7547 */ /* 0x000fea000b800000 */
[----:B------:R-:W0:Y:S01]  /*16430*/  LDCU UR5, c[0x0][0x360] ;  /* 0x00006c00ff0577ac */ /* 0x000e220008000800 */
[----:B------:R-:W-:Y:S01]  /*16440*/  IMAD.U32 R20, RZ, RZ, UR10 ;  /* 0x0000000aff147e24 */ /* 0x000fe2000f8e00ff */
[----:B------:R-:W-:Y:S01]  /*16450*/  MOV R21, UR11 ;  /* 0x0000000b00157c02 */ /* 0x000fe20008000f00 */
[----:B-1----:R-:W-:Y:S01]  /*16460*/  IMAD.U32 R6, RZ, RZ, UR10 ;  /* 0x0000000aff067e24 */ /* 0x002fe2000f8e00ff */
        /* <DEDUP_REMOVED lines=17> */
[----:B------:R-:W-:-:S02]  /*16580*/  IMAD.U32 R3, RZ, RZ, UR11 ;  /* 0x0000000bff037e24 */ /* 0x000fc4000f8e00ff */
[----:B0-----:R-:W-:Y:S02]  /*16590*/  IMAD R31, R10, UR7, RZ ;  /* 0x000000070a1f7c24 */ /* 0x001fe4000f8e02ff */
[----:B-1----:R-:W-:-:S07]  /*165a0*/  IMAD R33, R33, UR5, RZ ;  /* 0x0000000521217c24 */ /* 0x002fce000f8e02ff */
.L_x_3230:
        /* <DEDUP_REMOVED lines=18> */
.L_x_3229:
[----:B------:R-:W-:Y:S05]  /*166d0*/  BRA `(.L_x_3228) ;  /* 0x00000000009c7947 */ /* 0x000fea0003800000 */
.L_x_3227:
[----:B------:R-:W0:Y:S01]  /*166e0*/  LDCU UR7, c[0x0][0x3a4] ;  /* 0x00007480ff0777ac */ /* 0x000e220008000800 */
[----:B------:R-:W-:Y:S01]  /*166f0*/  MOV R20, UR10 ;  /* 0x0000000a00147c02 */ /* 0x000fe20008000f00 */
[----:B------:R-:W-:Y:S01]  /*16700*/  IMAD.U32 R21, RZ, RZ, UR11 ;  /* 0x0000000bff157e24 */ /* 0x000fe2000f8e00ff */
[----:B-1----:R-:W-:Y:S01]  /*16710*/  MOV R6, UR10 ;  /* 0x0000000a00067c02 */ /* 0x002fe20008000f00 */
[----:B------:R-:W-:Y:S01]  /*16720*/  IMAD.U32 R7, RZ, RZ, UR11 ;  /* 0x0000000bff077e24 */ /* 0x000fe2000f8e00ff */
[----:B------:R-:W-:Y:S01]  /*16730*/  MOV R0, UR10 ;  /* 0x0000000a00007c02 */ /* 0x000fe20008000f00 */
[----:B------:R-:W-:Y:S01]  /*16740*/  IMAD.U32 R3, RZ, RZ, UR11 ;  /* 0x0000000bff037e24 */ /* 0x000fe2000f8e00ff */
[----:B0-----:R-:W-:-:S13]  /*16750*/  ISETP.GE.U32.AND P1, PT, R2, UR7, PT ;  /* 0x0000000702007c0c */ /* 0x001fda000bf26070 */
[----:B------:R-:W-:Y:S05]  /*16760*/  @P1 BRA `(.L_x_3228) ;  /* 0x0000000000781947 */ /* 0x000fea0003800000 */
[----:B------:R-:W0:Y:S01]  /*16770*/  LDCU UR5, c[0x0][0x374] ;  /* 0x00006e80ff0577ac */ /* 0x000e220008000800 */
[----:B------:R-:W1:Y:S01]  /*16780*/  LDC R30, c[0x0][0x360] ;  /* 0x0000d800ff1e7b82 */ /* 0x000e620000000800 */
[----:B------:R-:W-:Y:S01]  /*16790*/  MOV R20, UR10 ;  /* 0x0000000a00147c02 */ /* 0x000fe20008000f00 */
[----:B------:R-:W-:Y:S01]  /*167a0*/  IMAD.U32 R21, RZ, RZ, UR11 ;  /* 0x0000000bff157e24 */ /* 0x000fe2000f8e00ff */
[----:B------:R-:W-:Y:S01]  /*167b0*/  MOV R6, UR10 ;  /* 0x0000000a00067c02 */ /* 0x000fe20008000f00 */
[----:B------:R-:W-:Y:S01]  /*167c0*/  IMAD.U32 R7, RZ, RZ, UR11 ;  /* 0x0000000bff077e24 */ /* 0x000fe2000f8e00ff */
[----:B------:R-:W-:Y:S01]  /*167d0*/  MOV R0, UR10 ;  /* 0x0000000a00007c02 */ /* 0x000fe20008000f00 */
[----:B------:R-:W-:Y:S01]  /*167e0*/  IMAD.U32 R3, RZ, RZ, UR11 ;  /* 0x0000000bff037e24 */ /* 0x000fe2000f8e00ff */
[----:B------:R-:W-:Y:S01]  /*167f0*/  MOV R31, R2 ;  /* 0x00000002001f7202 */ /* 0x000fe20000000f00 */
[----:B------:R-:W2:Y:S08]  /*16800*/  LDC.64 R28, c[0x0][0x780] ;  /* 0x0001e000ff1c7b82 */ /* 0x000eb00000000a00 */
[----:B------:R-:W3:Y:S01]  /*16810*/  LDC R32, c[0x0][0x364] ;  /* 0x0000d900ff207b82 */ /* 0x000ee20000000800 */
[----:B0-----:R-:W-:-:S07]  /*16820*/  IMAD R16, R10, UR5, RZ ;  /* 0x000000050a107c24 */ /* 0x001fce000f8e02ff */
.L_x_3231:
        /* <DEDUP_REMOVED lines=18> */
.L_x_3228:
[----:B------:R-:W-:Y:S05]  /*16950*/  BSYNC.RECONVERGENT B0 ;  /* 0x0000000000007941 */ /* 0x000fea0003800200 */
.L_x_3226:
[----:B------:R-:W0:Y:S01]  /*16960*/  LDCU UR5, c[0x0][0x360] ;  /* 0x00006c00ff0577ac */ /* 0x000e220008000800 */
        /* <DEDUP_REMOVED lines=9> */
[----:B------:R-:W1:Y:S01]  /*16a00*/  LDCU UR6, c[0x0][0x364] ;  /* 0x00006c80ff0677ac */ /* 0x000e620008000800 */
[----:B------:R-:W-:Y:S01]  /*16a10*/  MOV R15, R3 ;  /* 0x00000003000f7202 */ /* 0x000fe20000000f00 */
[----:B0-----:R-:W-:-:S05]  /*16a20*/  IMAD R27, R2, UR5, R17 ;  /* 0x00000005021b7c24 */ /* 0x001fca000f8e0211 */
[----:B------:R-:W-:-:S05]  /*16a30*/  LEA R27, R27, UR8, 0x5 ;  /* 0x000000081b1b7c11 */ /* 0x000fca000f8e28ff */
[----:B------:R0:W-:Y:S01]  /*16a40*/  STS.128 [R27], R8 ;  /* 0x000000081b007388 */ /* 0x0001e20000000c00 */
[----:B-1----:R-:W-:-:S03]  /*16a50*/  UISETP.GE.U32.AND UP0, UPT, UR6, 0x2, UPT ;  /* 0x000000020600788c */ /* 0x002fc6000bf06070 */
[----:B------:R0:W-:Y:S06]  /*16a60*/  STS.128 [R27+0x10], R12 ;  /* 0x0000100c1b007388 */ /* 0x0001ec0000000c00 */
[----:B------:R-:W-:Y:S05]  /*16a70*/  BRA.U !UP0, `(.L_x_3232) ;  /* 0x0000000108887547 */ /* 0x000fea000b800000 */
[----:B------:R-:W-:-:S05]  /*16a80*/  UMOV UR4, UR6 ;  /* 0x0000000600047c82 */ /* 0x000fca0008000000 */
.L_x_3235:
        /* <DEDUP_REMOVED lines=29> */
.L_x_3234:
[----:B------:R-:W-:Y:S05]  /*16c60*/  BSYNC.RECONVERGENT B0 ;  /* 0x0000000000007941 */ /* 0x000fea0003800200 */
.L_x_3233:
[----:B------:R-:W-:-:S03]  /*16c70*/  UISETP.GT.U32.AND UP0, UPT, UR4, 0x3, UPT ;  /* 0x000000030400788c */ /* 0x000fc6000bf04070 */
[----:B------:R-:W-:-:S06]  /*16c80*/  UMOV UR4, UR7 ;  /* 0x0000000700047c82 */ /* 0x000fcc0008000000 */
[----:B------:R-:W-:Y:S05]  /*16c90*/  BRA.U UP0, `(.L_x_3235) ;  /* 0xfffffffd007c7547 */ /* 0x000fea000b83ffff */
.L_x_3232:
        /* <DEDUP_REMOVED lines=20> */
.L_x_3240:
        /* <DEDUP_REMOVED lines=29> */
.L_x_3239:
[----:B------:R-:W-:Y:S05]  /*16fb0*/  BSYNC.RECONVERGENT B0 ;  /* 0x0000000000007941 */ /* 0x000fea0003800200 */
.L_x_3238:
[----:B------:R-:W-:Y:S01]  /*16fc0*/  IMAD.MOV.U32 R2, RZ, RZ, R16 ;  /* 0x000000ffff027224 */ /* 0x000fe200078e0010 */
[----:B------:R-:W-:Y:S06]  /*16fd0*/  @P2 BRA `(.L_x_3240) ;  /* 0xfffffffc00802947 */ /* 0x000fec000383ffff */
.L_x_3237:
[----:B------:R-:W-:Y:S01]  /*16fe0*/  BAR.SYNC.DEFER_BLOCKING 0x0 ;  /* 0x0000000000007b1d */ /* 0x000fe20000010000 */
[----:B------:R-:W-:-:S09]  /*16ff0*/  UISETP.GE.U32.AND UP0, UPT, UR4, 0x2, UPT ;  /* 0x000000020400788c */ /* 0x000fd2000bf06070 */
[----:B------:R-:W-:Y:S05]  /*17000*/  BRA.U !UP0, `(.L_x_3236) ;  /* 0x0000000108507547 */ /* 0x000fea000b800000 */
[----:B------:R-:W-:-:S07]  /*17010*/  HFMA2 R2, -RZ, RZ, 0, 5.9604644775390625e-08 ;  /* 0x00000001ff027431 */ /* 0x000fce00000001ff */
.L_x_3241:
        /* <DEDUP_REMOVED lines=19> */
.L_x_3236:
        /* <DEDUP_REMOVED lines=10> */
[----:B01----:R-:W-:Y:S01]  /*171f0*/  IADD3 R14, P1, PT, R22, UR4, RZ ;  /* 0x00000004160e7c10 */ /* 0x003fe2000ff3e0ff */
        /* <DEDUP_REMOVED lines=37> */
[----:B0-----:R0:W2:Y:S01]  /*17450*/  LDC.64 R14, c[0x4][R2] ;  /* 0x01000000020e7b82 */ /* 0x0010a20000000a00 */
[----:B------:R-:W3:Y:S01]  /*17460*/  LDCU.64 UR8, c[0x4][0x7b8] ;  /* 0x0100f700ff0877ac */ /* 0x000ee20008000a00 */
[----:B------:R-:W-:Y:S01]  /*17470*/  MOV R13, RZ ;  /* 0x000000ff000d7202 */ /* 0x000fe20000000f00 */
[----:B------:R-:W4:Y:S01]  /*17480*/  LDCU.64 UR6, c[0x4][0x4b0] ;  /* 0x01009600ff0677ac */ /* 0x000f220008000a00 */
[----:B-1----:R-:W-:Y:S01]  /*17490*/  MOV R4, UR4 ;  /* 0x0000000400047c02 */ /* 0x002fe20008000f00 */
[----:B------:R-:W-:Y:S01]  /*174a0*/  IMAD.U32 R5, RZ, RZ, UR5 ;  /* 0x00000005ff057e24 */ /* 0x000fe2000f8e00ff */
[----:B---3--:R-:W-:Y:S01]  /*174b0*/  MOV R6, UR8 ;  /* 0x0000000800067c02 */ /* 0x008fe20008000f00 */
[----:B------:R-:W-:Y:S01]  /*174c0*/  IMAD.U32 R7, RZ, RZ, UR9 ;  /* 0x00000009ff077e24 */ /* 0x000fe2000f8e00ff */
[----:B----4-:R-:W-:Y:S01]  /*174d0*/  MOV R10, UR6 ;  /* 0x00000006000a7c02 */ /* 0x010fe20008000f00 */
[----:B0-----:R-:W-:-:S07]  /*174e0*/  IMAD.U32 R11, RZ, RZ, UR7 ;  /* 0x00000007ff0b7e24 */ /* 0x001fce000f8e00ff */
[----:B------:R-:W-:-:S07]  /*174f0*/  LEPC R20, `(.L_x_3244) ;  /* 0x000000001014794e */ /* 0x000fce0000000000 */
[----:B--2---:R-:W-:Y:S05]  /*17500*/  CALL.ABS.NOINC R14 ;  /* 0x000000000e007343 */ /* 0x004fea0003c00000 */
.L_x_3244:
        /* <DEDUP_REMOVED lines=19> */
.L_x_3245:
[----:B------:R-:W-:Y:S05]  /*17640*/  BRA `(.L_x_3246) ;  /* 0x0000000000047947 */ /* 0x000fea0003800000 */
.L_x_3243:
[----:B------:R1:W-:Y:S02]  /*17650*/  STG.E.64 desc[UR36][R34.64], R18 ;  /* 0x0000001222007986 */ /* 0x0003e4000c101b24 */
.L_x_3246:
        /* <DEDUP_REMOVED lines=23> */
.L_x_3248:
        /* <DEDUP_REMOVED lines=19> */
.L_x_3249:
[----:B------:R-:W-:Y:S05]  /*17900*/  BRA `(.L_x_3250) ;  /* 0x00000000000c7947 */ /* 0x000fea0003800000 */
.L_x_3247:
[----:B------:R-:W-:-:S05]  /*17910*/  IADD3 R2, P0, PT, R23, UR6, RZ ;  /* 0x0000000617027c10 */ /* 0x000fca000ff1e0ff */
[----:B------:R-:W-:-:S05]  /*17920*/  IMAD.X R3, RZ, RZ, UR7, P0 ;  /* 0x00000007ff037e24 */ /* 0x000fca00080e06ff */
[----:B------:R3:W-:Y:S03]  /*17930*/  STG.E.64 desc[UR36][R2.64], R16 ;  /* 0x0000001002007986 */ /* 0x0007e6000c101b24 */
.L_x_3250:
[----:B------:R-:W4:Y:S02]  /*17940*/  LDCU.64 UR4, c[0x0][0x768] ;  /* 0x0000ed00ff0477ac */ /* 0x000f240008000a00 */
[----:B----4-:R-:W-:-:S04]  /*17950*/  IADD3 R22, P0, PT, R22, UR4, RZ ;  /* 0x0000000416167c10 */ /* 0x010fc8000ff1e0ff */
[----:B------:R-:W-:-:S05]  /*17960*/  IADD3.X R23, PT, PT, RZ, UR5, RZ, P0, !PT ;  /* 0x00000005ff177c10 */ /* 0x000fca00087fe4ff */
[----:B------:R-:W-:Y:S01]  /*17970*/  STG.E.64 desc[UR36][R22.64], R26 ;  /* 0x0000001a16007986 */ /* 0x000fe2000c101b24 */
[----:B------:R-:W-:Y:S05]  /*17980*/  EXIT ;  /* 0x000000000000794d */ /* 0x000fea0003800000 */
.L_x_3242:
        /* <DEDUP_REMOVED lines=17> */
.L_x_3251:
[----:B------:R-:W-:Y:S01]  /*17aa0*/  MOV R26, R20 ;  /* 0x00000014001a7202 */ /* 0x000fe20000000f00 */
[----:B01----:R-:W-:Y:S01]  /*17ab0*/  IMAD.MOV.U32 R27, RZ, RZ, R21 ;  /* 0x000000ffff1b7224 */ /* 0x003fe200078e0015 */
        /* <DEDUP_REMOVED lines=18> */
[----:B---3--:R-:W-:-:S02]  /*17be0*/  MOV R6, UR6 ;  /* 0x0000000600067c02 */ /* 0x008fc40008000f00 */
[----:B------:R-:W-:Y:S01]  /*17bf0*/  MOV R7, UR7 ;  /* 0x0000000700077c02 */ /* 0x000fe20008000f00 */
[----:B----4-:R-:W-:Y:S01]  /*17c00*/  IMAD.U32 R10, RZ, RZ, UR8 ;  /* 0x00000008ff0a7e24 */ /* 0x010fe2000f8e00ff */
[----:B-1----:R-:W-:-:S07]  /*17c10*/  MOV R11, UR9 ;  /* 0x00000009000b7c02 */ /* 0x002fce0008000f00 */
[----:B------:R-:W-:-:S07]  /*17c20*/  LEPC R20, `(.L_x_3254) ;  /* 0x000000001014794e */ /* 0x000fce0000000000 */
[----:B--2---:R-:W-:Y:S05]  /*17c30*/  CALL.ABS.NOINC R14 ;  /* 0x000000000e007343 */ /* 0x004fea0003c00000 */
.L_x_3254:
        /* <DEDUP_REMOVED lines=19> */
.L_x_3255:
[----:B------:R-:W-:Y:S05]  /*17d70*/  BRA `(.L_x_3256) ;  /* 0x0000000000107947 */ /* 0x000fea0003800000 */
.L_x_3253:
[----:B------:R-:W0:Y:S02]  /*17d80*/  LDCU.64 UR4, c[0x0][0x768] ;  /* 0x0000ed00ff0477ac */ /* 0x000e240008000a00 */
[----:B0-----:R-:W-:-:S05]  /*17d90*/  IADD3 R2, P0, PT, R25, UR4, RZ ;  /* 0x0000000419027c10 */ /* 0x001fca000ff1e0ff */
[----:B------:R-:W-:-:S05]  /*17da0*/  IMAD.X R3, RZ, RZ, UR5, P0 ;  /* 0x00000005ff037e24 */ /* 0x000fca00080e06ff */
[----:B------:R0:W-:Y:S03]  /*17db0*/  STG.E.64 desc[UR36][R2.64], R18 ;  /* 0x0000001202007986 */ /* 0x0001e6000c101b24 */
.L_x_3256:
        /* <DEDUP_REMOVED lines=23> */
.L_x_3258:
        /* <DEDUP_REMOVED lines=19> */
.L_x_3259:
[----:B------:R-:W-:Y:S05]  /*18060*/  BRA `(.L_x_3260) ;  /* 0x00000000000c7947 */ /* 0x000fea0003800000 */
.L_x_3257:
[----:B0-----:R-:W-:-:S05]  /*18070*/  IADD3 R2, P0, PT, R23, UR6, RZ ;  /* 0x0000000617027c10 */ /* 0x001fca000ff1e0ff */
[----:B------:R-:W-:-:S05]  /*18080*/  IMAD.X R3, RZ, RZ, UR7, P0 ;  /* 0x00000007ff037e24 */ /* 0x000fca00080e06ff */
[----:B------:R0:W-:Y:S03]  /*18090*/  STG.E.64 desc[UR36][R2.64], R16 ;  /* 0x0000001002007986 */ /* 0x0001e6000c101b24 */
.L_x_3260:
[----:B------:R-:W2:Y:S02]  /*180a0*/  LDCU.64 UR4, c[0x0][0x768] ;  /* 0x0000ed00ff0477ac */ /* 0x000ea40008000a00 */
[----:B--2---:R-:W-:-:S04]  /*180b0*/  IADD3 R22, P0, PT, R22, UR4, RZ ;  /* 0x0000000416167c10 */ /* 0x004fc8000ff1e0ff */
[----:B------:R-:W-:-:S05]  /*180c0*/  IADD3.X R23, PT, PT, RZ, UR5, RZ, P0, !PT ;  /* 0x00000005ff177c10 */ /* 0x000fca00087fe4ff */
[----:B------:R-:W-:Y:S01]  /*180d0*/  STG.E.64 desc[UR36][R22.64], R28 ;  /* 0x0000001c16007986 */ /* 0x000fe2000c101b24 */
[----:B------:R-:W-:Y:S05]  /*180e0*/  EXIT ;  /* 0x000000000000794d */ /* 0x000fea0003800000 */
.L_x_3252:
[----:B------:R-:W-:Y:S04]  /*180f0*/  STG.E.64 desc[UR36][R4.64], R18 ;  /* 0x0000001204007986 */ /* 0x000fe8000c101b24 */
[----:B------:R-:W-:Y:S04]  /*18100*/  STG.E.64 desc[UR36][R4.64+0x8], R26 ;  /* 0x0000081a04007986 */ /* 0x000fe8000c101b24 */
[----:B------:R-:W-:Y:S04]  /*18110*/  STG.E.64 desc[UR36][R4.64+0x10], R16 ;  /* 0x0000101004007986 */ /* 0x000fe8000c101b24 */
[----:B------:R-:W-:Y:S01]  /*18120*/  STG.E.64 desc[UR36][R4.64+0x18], R28 ;  /* 0x0000181c04007986 */ /* 0x000fe2000c101b24 */
[----:B------:R-:W-:Y:S05]  /*18130*/  EXIT ;  /* 0x000000000000794d */ /* 0x000fea0003800000 */
.L_x_3217:
        /* <DEDUP_REMOVED lines=35> */
[----:B------:R-:W-:Y:S02]  /*18370*/  @P0 LOP3.LUT R14, R14, R10, RZ, 0x3c, !PT ;  /* 0x0000000a0e0e0212 */ /* 0x000fe400078e3cff */
[----:B----4-:R-:W-:Y:S01]  /*18380*/  @P0 LOP3.LUT R8, R8, R12, RZ, 0x3c, !PT ;  /* 0x0000000c08080212 */ /* 0x010fe200078e3cff */
[----:B------:R-:W-:Y:S01]  /*18390*/  IMAD.MOV.U32 R29, RZ, RZ, R15 ;  /* 0x000000ffff1d7224 */ /* 0x000fe200078e000f */
[----:B------:R-:W-:-:S02]  /*183a0*/  @P0 LOP3.LUT R9, R9, R13, RZ, 0x3c, !PT ;  /* 0x0000000d09090212 */ /* 0x000fc400078e3cff */
[----:B-----5:R-:W-:Y:S02]  /*183b0*/  @P0 LOP3.LUT R0, R0, R16, RZ, 0x3c, !PT ;  /* 0x0000001000000212 */ /* 0x020fe400078e3cff */
[----:B------:R-:W-:Y:S02]  /*183c0*/  @P0 LOP3.LUT R3, R3, R17, RZ, 0x3c, !PT ;  /* 0x0000001103030212 */ /* 0x000fe400078e3cff */
[----:B------:R-:W-:Y:S01]  /*183d0*/  MOV R19, R7 ;  /* 0x0000000700137202 */ /* 0x000fe20000000f00 */
[----:B------:R-:W-:Y:S01]  /*183e0*/  IMAD.MOV.U32 R22, RZ, RZ, R0 ;  /* 0x000000ffff167224 */ /* 0x000fe200078e0000 */
[----:B------:R-:W-:Y:S02]  /*183f0*/  MOV R28, R14 ;  /* 0x0000000e001c7202 */ /* 0x000fe40000000f00 */
[----:B------:R-:W-:Y:S01]  /*18400*/  MOV R16, R8 ;  /* 0x0000000800107202 */ /* 0x000fe20000000f00 */
[----:B------:R0:W-:Y:S01]  /*18410*/  @!P1 STG.E.64 desc[UR36][R34.64], R18 ;  /* 0x0000001222009986 */ /* 0x0001e2000c101b24 */
[----:B------:R-:W-:-:S02]  /*18420*/  MOV R17, R9 ;  /* 0x0000000900117202 */ /* 0x000fc40000000f00 */
[----:B------:R-:W-:Y:S01]  /*18430*/  MOV R23, R3 ;  /* 0x0000000300177202 */ /* 0x000fe20000000f00 */
        /* <DEDUP_REMOVED lines=23> */
.L_x_3263:
        /* <DEDUP_REMOVED lines=19> */
.L_x_3264:
[----:B------:R-:W-:Y:S05]  /*186e0*/  BRA `(.L_x_3265) ;  /* 0x0000000000047947 */ /* 0x000fea0003800000 */
.L_x_3262:
[----:B------:R1:W-:Y:S02]  /*186f0*/  STG.E.64 desc[UR36][R34.64], R18 ;  /* 0x0000001222007986 */ /* 0x0003e4000c101b24 */
.L_x_3265:
        /* <DEDUP_REMOVED lines=23> */
.L_x_3267:
        /* <DEDUP_REMOVED lines=19> */
.L_x_3268:
[----:B------:R-:W-:Y:S05]  /*189a0*/  BRA `(.L_x_3269) ;  /* 0x00000000000c7947 */ /* 0x000fea0003800000 */
.L_x_3266:
[----:B------:R-:W-:-:S04]  /*189b0*/  IADD3 R2, P0, PT, R25, UR6, RZ ;  /* 0x0000000619027c10 */ /* 0x000fc8000ff1e0ff */
[----:B------:R-:W-:-:S05]  /*189c0*/  IADD3.X R3, PT, PT, RZ, UR7, RZ, P0, !PT ;  /* 0x00000007ff037c10 */ /* 0x000fca00087fe4ff */
[----:B------:R3:W-:Y:S04]  /*189d0*/  STG.E.64 desc[UR36][R2.64], R16 ;  /* 0x0000001002007986 */ /* 0x0007e8000c101b24 */
.L_x_3269:
[----:B------:R-:W4:Y:S02]  /*189e0*/  LDCU.64 UR4, c[0x0][0x768] ;  /* 0x0000ed00ff0477ac */ /* 0x000f240008000a00 */
[----:B----4-:R-:W-:-:S05]  /*189f0*/  IADD3 R24, P0, PT, R24, UR4, RZ ;  /* 0x0000000418187c10 */ /* 0x010fca000ff1e0ff */
[----:B------:R-:W-:-:S05]  /*18a00*/  IMAD.X R25, RZ, RZ, UR5, P0 ;  /* 0x00000005ff197e24 */ /* 0x000fca00080e06ff */
[----:B------:R-:W-:Y:S01]  /*18a10*/  STG.E.64 desc[UR36][R24.64], R22 ;  /* 0x0000001618007986 */ /* 0x000fe2000c101b24 */
[----:B------:R-:W-:Y:S05]  /*18a20*/  EXIT ;  /* 0x000000000000794d */ /* 0x000fea0003800000 */
.L_x_3261:
        /* <DEDUP_REMOVED lines=17> */
.L_x_3270:
[----:B------:R-:W-:Y:S01]  /*18b40*/  MOV R18, R6 ;  /* 0x0000000600127202 */ /* 0x000fe20000000f00 */
[----:B------:R-:W-:Y:S01]  /*18b50*/  IMAD.MOV.U32 R22, RZ, RZ, R0 ;  /* 0x000000ffff167224 */ /* 0x000fe200078e0000 */
[----:B------:R-:W-:Y:S01]  /*18b60*/  MOV R19, R7 ;  /* 0x0000000700137202 */ /* 0x000fe20000000f00 */
[----:B------:R-:W-:Y:S01]  /*18b70*/  IMAD.MOV.U32 R17, RZ, RZ, R9 ;  /* 0x000000ffff117224 */ /* 0x000fe200078e0009 */
[----:B------:R-:W-:Y:S02]  /*18b80*/  MOV R23, R3 ;  /* 0x0000000300177202 */ /* 0x000fe40000000f00 */
        /* <DEDUP_REMOVED lines=23> */
.L_x_3273:
        /* <DEDUP_REMOVED lines=19> */
.L_x_3274:
[----:B------:R-:W-:Y:S05]  /*18e30*/  BRA `(.L_x_3275) ;  /* 0x0000000000107947 */ /* 0x000fea0003800000 */
.L_x_3272:
[----:B------:R-:W0:Y:S02]  /*18e40*/  LDCU.64 UR4, c[0x0][0x768] ;  /* 0x0000ed00ff0477ac */ /* 0x000e240008000a00 */
[----:B0-----:R-:W-:-:S04]  /*18e50*/  IADD3 R2, P0, PT, R27, UR4, RZ ;  /* 0x000000041b027c10 */ /* 0x001fc8000ff1e0ff */
[----:B------:R-:W-:-:S05]  /*18e60*/  IADD3.X R3, PT, PT, RZ, UR5, RZ, P0, !PT ;  /* 0x00000005ff037c10 */ /* 0x000fca00087fe4ff */
[----:B------:R0:W-:Y:S04]  /*18e70*/  STG.E.64 desc[UR36][R2.64], R18 ;  /* 0x0000001202007986 */ /* 0x0001e8000c101b24 */
.L_x_3275:
        /* <DEDUP_REMOVED lines=23> */
.L_x_3277:
        /* <DEDUP_REMOVED lines=19> */
.L_x_3278:
[----:B------:R-:W-:Y:S05]  /*19120*/  BRA `(.L_x_3279) ;  /* 0x00000000000c7947 */ /* 0x000fea0003800000 */
.L_x_3276:
[----:B0-----:R-:W-:-:S04]  /*19130*/  IADD3 R2, P0, PT, R25, UR6, RZ ;  /* 0x0000000619027c10 */ /* 0x001fc8000ff1e0ff */
[----:B------:R-:W-:-:S05]  /*19140*/  IADD3.X R3, PT, PT, RZ, UR7, RZ, P0, !PT ;  /* 0x00000007ff037c10 */ /* 0x000fca00087fe4ff */
[----:B------:R0:W-:Y:S04]  /*19150*/  STG.E.64 desc[UR36][R2.64], R16 ;  /* 0x0000001002007986 */ /* 0x0001e8000c101b24 */
.L_x_3279:
[----:B------:R-:W2:Y:S02]  /*19160*/  LDCU.64 UR4, c[0x0][0x768] ;  /* 0x0000ed00ff0477ac */ /* 0x000ea40008000a00 */
[----:B--2---:R-:W-:-:S04]  /*19170*/  IADD3 R24, P0, PT, R24, UR4, RZ ;  /* 0x0000000418187c10 */ /* 0x004fc8000ff1e0ff */
[----:B------:R-:W-:-:S05]  /*19180*/  IADD3.X R25, PT, PT, RZ, UR5, RZ, P0, !PT ;  /* 0x00000005ff197c10 */ /* 0x000fca00087fe4ff */
[----:B------:R-:W-:Y:S01]  /*19190*/  STG.E.64 desc[UR36][R24.64], R22 ;  /* 0x0000001618007986 */ /* 0x000fe2000c101b24 */
[----:B------:R-:W-:Y:S05]  /*191a0*/  EXIT ;  /* 0x000000000000794d */ /* 0x000fea0003800000 */
.L_x_3271:
[----:B------:R-:W-:Y:S04]  /*191b0*/  STG.E.64 desc[UR36][R4.64], R18 ;  /* 0x0000001204007986 */ /* 0x000fe8000c101b24 */
[----:B------:R-:W-:Y:S04]  /*191c0*/  STG.E.64 desc[UR36][R4.64+0x8], R28 ;  /* 0x0000081c04007986 */ /* 0x000fe8000c101b24 */
[----:B------:R-:W-:Y:S04]  /*191d0*/  STG.E.64 desc[UR36][R4.64+0x10], R16 ;  /* 0x0000101004007986 */ /* 0x000fe8000c101b24 */
[----:B------:R-:W-:Y:S01]  /*191e0*/  STG.E.64 desc[UR36][R4.64+0x18], R22 ;  /* 0x0000181604007986 */ /* 0x000fe2000c101b24 */
[----:B------:R-:W-:Y:S05]  /*191f0*/  EXIT ;  /* 0x000000000000794d */ /* 0x000fea0003800000 */
.L_x_3280:
        /* <DEDUP_REMOVED lines=16> */
.L_x_9983:


//--------------------- .text._ZN2at6native13reduce_kernelILi512ELi1ENS0_8ReduceOpIN3c108BFloat16ENS0_9NanSumOpsIffEEjfLi4ELi4EEEEEvT1_ --------------------------
	.section	.text._ZN2at6native13reduce_kernelILi512ELi1ENS0_8ReduceOpIN3c108BFloat16ENS0_9NanSumOpsIffEEjfLi4ELi4EEEEEvT1_,"ax",@progbits
	.align	128
        .global         _ZN2at6native13reduce_kernelILi512ELi1ENS0_8ReduceOpIN3c108BFloat16ENS0_9NanSumOpsIffEEjfLi4ELi4EEEEEvT1_
        .type           _ZN2at6native13reduce_kernelILi512ELi1ENS0_8ReduceOpIN3c108BFloat16ENS0_9NanSumOpsIffEEjfLi4ELi4EEEEEvT1_,@function
        .size           _ZN2at6native13reduce_kernelILi512ELi1ENS0_8ReduceOpIN3c108BFloat16ENS0_9NanSumOpsIffEEjfLi4ELi4EEEEEvT1_,(.L_x_9984 - _ZN2at6native13reduce_kernelILi512ELi1ENS0_8ReduceOpIN3c108BFloat16ENS0_9NanSumOpsIffEEjfLi4ELi4EEEEEvT1_)
        .other          _ZN2at6native13reduce_kernelILi512ELi1ENS0_8ReduceOpIN3c108BFloat16ENS0_9NanSumOpsIffEEjfLi4ELi4EEEEEvT1_,@"STO_CUDA_ENTRY STV_DEFAULT"
_ZN2at6native13reduce_kernelILi512ELi1ENS0_8ReduceOpIN3c108BFloat16ENS0_9NanSumOpsIffEEjfLi4ELi4EEEEEvT1_:
.text._ZN2at6native13reduce_kernelILi512ELi1ENS0_8ReduceOpIN3c108BFloat16ENS0_9NanSumOpsIffEEjfLi4ELi4EEEEEvT1_:
[----:B------:R-:W0:Y:S01]  /*0000*/  LDC R1, c[0x0][0x37c] ;  /* 0x0000df00ff017b82 */ /* 0x000e220000000800 */
[----:B------:R-:W1:Y:S01]  /*0010*/  S2R R0, SR_TID.X ;  /* 0x0000000000007919 */ /* 0x000e620000002100 */
[----:B------:R-:W2:Y:S06]  /*0020*/  LDCU UR4, c[0x0][0x55c] ;  /* 0x0000ab80ff0477ac */ /* 0x000eac0008000800 */
[----:B------:R-:W3:Y:S01]  /*0030*/  S2UR UR5, SR_CTAID.X ;  /* 0x00000000000579c3 */ /* 0x000ee20000002500 */
[----:B------:R-:W-:Y:S01]  /*0040*/  HFMA2 R14, -RZ, RZ, 0, 0 ;  /* 0x00000000ff0e7431 */ /* 0x000fe200000001ff */
[----:B------:R-:W4:Y:S01]  /*0050*/  S2R R7, SR_TID.Y ;  /* 0x0000000000077919 */ /* 0x000f220000002200 */
[----:B------:R-:W1:Y:S01]  /*0060*/  LDCU.128 UR20, c[0x0][0x3a0] ;  /* 0x00007400ff1477ac */ /* 0x000e620008000c00 */
[----:B------:R-:W5:Y:S01]  /*0070*/  S2R R6, SR_CTAID.Y ;  /* 0x0000000000067919 */ /* 0x000f620000002600 */
[----:B------:R-:W4:Y:S03]  /*0080*/  LDCU UR6, c[0x0][0x3b0] ;  /* 0x00007600ff0677ac */ /* 0x000f260008000800 */
[----:B------:R-:W3:Y:S01]  /*0090*/  LDC R17, c[0x0][0x398] ;  /* 0x0000e600ff117b82 */ /* 0x000ee20000000800 */
[----:B--2---:R-:W-:Y:S01]  /*00a0*/  UISETP.NE.AND UP0, UPT, UR4, URZ, UPT ;  /* 0x000000ff0400728c */ /* 0x004fe2000bf05270 */
[----:B-1----:R-:W-:-:S02]  /*00b0*/  IMAD R2, R0, UR23, RZ ;  /* 0x0000001700027c24 */ /* 0x002fc4000f8e02ff */
[----:B------:R-:W-:Y:S02]  /*00c0*/  IMAD R4, R0, UR20, RZ ;  /* 0x0000001400047c24 */ /* 0x000fe4000f8e02ff */
[C---:B----4-:R-:W-:Y:S02]  /*00d0*/  IMAD R2, R7.reuse, UR6, R2 ;  /* 0x0000000607027c24 */ /* 0x050fe4000f8e0202 */
[----:B------:R-:W-:Y:S02]  /*00e0*/  IMAD R21, R7, UR21, R4 ;  /* 0x0000001507157c24 */ /* 0x000fe4000f8e0204 */
[----:B---3--:R-:W-:Y:S02]  /*00f0*/  IMAD R17, R17, UR5, R2 ;  /* 0x0000000511117c24 */ /* 0x008fe4000f8e0202 */
        /* <DEDUP_REMOVED lines=279> */
.L_x_3281:
        /* <DEDUP_REMOVED lines=21> */
[----:B-1----:R-:W-:Y:S01]  /*13c0*/  MOV R5, UR4 ;  /* 0x0000000400057c02 */ /* 0x002fe20008000f00 */
[----:B0-----:R-:W-:-:S10]  /*13d0*/  IMAD.MOV.U32 R4, RZ, RZ, R19 ;  /* 0x000000ffff047224 */ /* 0x001fd400078e0013 */
[----:B------:R-:W-:Y:S05]  /*13e0*/  @!P0 BRA `(.L_x_3286) ;  /* 0x0000000000688947 */ /* 0x000fea0003800000 */
[C---:B------:R-:W-:Y:S01]  /*13f0*/  ISETP.GT.U32.AND P0, PT, R0.reuse, 0x3, PT ;  /* 0x000000030000780c */ /* 0x040fe20003f04070 */
[----:B------:R-:W-:Y:S01]  /*1400*/  BSSY.RECONVERGENT B2, `(.L_x_3287) ;  /* 0x0000015000027945 */ /* 0x000fe20003800200 */
[----:B------:R-:W-:Y:S02]  /*1410*/  IADD3 R5, PT, PT, -R11, RZ, RZ ;  /* 0x000000ff0b057210 */ /* 0x000fe40007ffe1ff */
[----:B------:R-:W-:Y:S02]  /*1420*/  ISETP.LT.U32.OR P0, PT, R0, R11, P0 ;  /* 0x0000000b0000720c */ /* 0x000fe40000701470 */
[----:B------:R-:W-:Y:S01]  /*1430*/  MOV R4, R19 ;  /* 0x0000001300047202 */ /* 0x000fe20000000f00 */
[----:B------:R-:W-:-:S10]  /*1440*/  IMAD.WIDE R2, R5, 0x2, R2 ;  /* 0x0000000205027825 */ /* 0x000fd400078e0202 */
        /* <DEDUP_REMOVED lines=9> */
[----:B------:R-:W-:Y:S01]  /*14e0*/  IMAD.WIDE.U32 R8, R0, 0x2, R2 ;  /* 0x0000000200087825 */ /* 0x000fe200078e0002 */
[----:B------:R-:W0:Y:S05]  /*14f0*/  LDCU UR4, c[0x0][0x384] ;  /* 0x00007080ff0477ac */ /* 0x000e2a0008000800 */
[----:B------:R-:W2:Y:S02]  /*1500*/  LDG.E.U16 R8, desc[UR36][R8.64] ;  /* 0x0000002408087981 */ /* 0x000ea4000c1e1500 */
[----:B--2---:R-:W-:-:S04]  /*1510*/  SHF.L.U32 R4, R8, 0x10, RZ ;  /* 0x0000001008047819 */ /* 0x004fc800000006ff */
[----:B------:R-:W-:-:S04]  /*1520*/  FSETP.NAN.FTZ.AND P0, PT, |R4|, |R4|, PT ;  /* 0x400000040400720b */ /* 0x000fc80003f18200 */
[----:B------:R-:W-:-:S05]  /*1530*/  FSEL R4, R4, RZ, !P0 ;  /* 0x000000ff04047208 */ /* 0x000fca0004000000 */
[----:B0-----:R-:W-:-:S07]  /*1540*/  FADD.FTZ R4, R4, UR4 ;  /* 0x0000000404047e21 */ /* 0x001fce0008010000 */
.L_x_3288:
[----:B------:R-:W-:Y:S05]  /*1550*/  BSYNC.RECONVERGENT B2 ;  /* 0x0000000000027941 */ /* 0x000fea0003800200 */
.L_x_3287:
[----:B------:R-:W-:Y:S02]  /*1560*/  IADD3 R2, P0, PT, R2, 0x8, RZ ;  /* 0x0000000802027810 */ /* 0x000fe40007f1e0ff */
[----:B------:R-:W-:-:S03]  /*1570*/  IADD3 R5, PT, PT, R11, -0x4, R24 ;  /* 0xfffffffc0b057810 */ /* 0x000fc60007ffe018 */
[----:B------:R-:W-:-:S08]  /*1580*/  IMAD.X R3, RZ, RZ, R3, P0 ;  /* 0x000000ffff037224 */ /* 0x000fd000000e0603 */
.L_x_3286:
[----:B------:R-:W-:Y:S05]  /*1590*/  BSYNC.RECONVERGENT B1 ;  /* 0x0000000000017941 */ /* 0x000fea0003800200 */
.L_x_3285:
[----:B------:R-:W-:Y:S01]  /*15a0*/  LEA R8, R21, 0x3, 0x2 ;  /* 0x0000000315087811 */ /* 0x000fe200078e10ff */
[----:B------:R-:W-:Y:S01]  /*15b0*/  BSSY.RECONVERGENT B1, `(.L_x_3289) ;  /* 0x0000025000017945 */ /* 0x000fe20003800200 */
[----:B------:R-:W-:Y:S02]  /*15c0*/  ISETP.NE.AND P0, PT, RZ, UR21, PT ;  /* 0x00000015ff007c0c */ /* 0x000fe4000bf05270 */
[----:B------:R-:W-:Y:S02]  /*15d0*/  ISETP.GE.U32.AND P2, PT, R8, R5, PT ;  /* 0x000000050800720c */ /* 0x000fe40003f46070 */
[----:B------:R-:W-:Y:S02]  /*15e0*/  ISETP.NE.AND P1, PT, RZ, UR22, PT ;  /* 0x00000016ff007c0c */ /* 0x000fe4000bf25270 */
[----:B------:R-:W-:Y:S02]  /*15f0*/  ISETP.NE.AND P0, PT, R7, RZ, P0 ;  /* 0x000000ff0700720c */ /* 0x000fe40000705270 */
[----:B------:R-:W-:-:S02]  /*1600*/  ISETP.NE.AND P1, PT, R6, RZ, P1 ;  /* 0x000000ff0600720c */ /* 0x000fc40000f25270 */
[-C--:B------:R-:W-:Y:S02]  /*1610*/  MOV R6, R19.reuse ;  /* 0x0000001300067202 */ /* 0x080fe40000000f00 */
[----:B------:R-:W-:Y:S02]  /*1620*/  PLOP3.LUT P0, PT, P0, P1, PT, 0xf8, 0x8f ;  /* 0x00000000008f781c */ /* 0x000fe40000703f70 */
[----:B------:R-:W-:Y:S01]  /*1630*/  MOV R7, R19 ;  /* 0x0000001300077202 */ /* 0x000fe20000000f00 */
[----:B------:R-:W-:Y:S10]  /*1640*/  @P2 BRA `(.L_x_3290) ;  /* 0x00000000006c2947 */ /* 0x000ff40003800000 */
[----:B------:R-:W-:Y:S01]  /*1650*/  IMAD.MOV.U32 R6, RZ, RZ, R19 ;  /* 0x000000ffff067224 */ /* 0x000fe200078e0013 */
[----:B------:R-:W-:-:S07]  /*1660*/  MOV R7, R19 ;  /* 0x0000001300077202 */ /* 0x000fce0000000f00 */
.L_x_3291:
[C---:B------:R-:W-:Y:S01]  /*1670*/  IMAD.WIDE.U32 R8, R21.reuse, 0x8, R2 ;  /* 0x0000000815087825 */ /* 0x040fe200078e0002 */
[----:B------:R-:W0:Y:S05]  /*1680*/  LDCU UR4, c[0x0][0x394] ;  /* 0x00007280ff0477ac */ /* 0x000e2a0008000800 */
[----:B------:R-:W2:Y:S01]  /*1690*/  LDG.E.64 R8, desc[UR36][R8.64] ;  /* 0x0000002408087981 */ /* 0x000ea2000c1e1b00 */
[----:B0-----:R-:W-:-:S04]  /*16a0*/  IADD3 R21, PT, PT, R21, UR4, RZ ;  /* 0x0000000415157c10 */ /* 0x001fc8000fffe0ff */
[----:B------:R-:W-:-:S04]  /*16b0*/  LEA R12, R21, 0x3, 0x2 ;  /* 0x00000003150c7811 */ /* 0x000fc800078e10ff */
[----:B------:R-:W-:Y:S02]  /*16c0*/  ISETP.GE.U32.AND P5, PT, R12, R5, PT ;  /* 0x000000050c00720c */ /* 0x000fe40003fa6070 */
[C---:B--2---:R-:W-:Y:S01]  /*16d0*/  PRMT R11, R9.reuse, 0x7632, R11 ;  /* 0x00007632090b7816 */ /* 0x044fe2000000000b */
[C---:B------:R-:W-:Y:S01]  /*16e0*/  IMAD.U32 R12, R8.reuse, 0x10000, RZ ;  /* 0x00010000080c7824 */ /* 0x040fe200078e00ff */
[----:B------:R-:W-:Y:S02]  /*16f0*/  PRMT R10, R8, 0x7632, R10 ;  /* 0x00007632080a7816 */ /* 0x000fe4000000000a */
[----:B------:R-:W-:Y:S01]  /*1700*/  SHF.L.U32 R13, R9, 0x10, RZ ;  /* 0x00000010090d7819 */ /* 0x000fe200000006ff */
[----:B------:R-:W-:Y:S01]  /*1710*/  IMAD.U32 R11, R11, 0x10000, RZ ;  /* 0x000100000b0b7824 */ /* 0x000fe200078e00ff */
[----:B------:R-:W-:Y:S02]  /*1720*/  SHF.L.U32 R10, R10, 0x10, RZ ;  /* 0x000000100a0a7819 */ /* 0x000fe400000006ff */
[----:B------:R-:W-:-:S02]  /*1730*/  FSETP.NAN.FTZ.AND P1, PT, |R12|, |R12|, PT ;  /* 0x4000000c0c00720b */ /* 0x000fc40003f38200 */
[----:B------:R-:W-:Y:S02]  /*1740*/  FSETP.NAN.FTZ.AND P3, PT, |R13|, |R13|, PT ;  /* 0x4000000d0d00720b */ /* 0x000fe40003f78200 */
[----:B------:R-:W-:Y:S02]  /*1750*/  FSETP.NAN.FTZ.AND P2, PT, |R10|, |R10|, PT ;  /* 0x4000000a0a00720b */ /* 0x000fe40003f58200 */
[----:B------:R-:W-:Y:S02]  /*1760*/  FSETP.NAN.FTZ.AND P4, PT, |R11|, |R11|, PT ;  /* 0x4000000b0b00720b */ /* 0x000fe40003f98200 */
[----:B------:R-:W-:Y:S02]  /*1770*/  FSEL R9, R12, RZ, !P1 ;  /* 0x000000ff0c097208 */ /* 0x000fe40004800000 */
[----:B------:R-:W-:Y:S02]  /*1780*/  FSEL R13, R13, RZ, !P3 ;  /* 0x000000ff0d0d7208 */ /* 0x000fe40005800000 */
[----:B------:R-:W-:Y:S01]  /*1790*/  FSEL R10, R10, RZ, !P2 ;  /* 0x000000ff0a0a7208 */ /* 0x000fe20005000000 */
[----:B------:R-:W-:Y:S01]  /*17a0*/  FADD.FTZ R4, R9, R4 ;  /* 0x0000000409047221 */ /* 0x000fe20000010000 */
[----:B------:R-:W-:Y:S01]  /*17b0*/  FSEL R8, R11, RZ, !P4 ;  /* 0x000000ff0b087208 */ /* 0x000fe20006000000 */
[----:B------:R-:W-:-:S02]  /*17c0*/  FADD.FTZ R6, R13, R6 ;  /* 0x000000060d067221 */ /* 0x000fc40000010000 */
[----:B------:R-:W-:Y:S02]  /*17d0*/  FADD.FTZ R7, R10, R7 ;  /* 0x000000070a077221 */ /* 0x000fe40000010000 */
[----:B------:R-:W-:Y:S01]  /*17e0*/  FADD.FTZ R19, R8, R19 ;  /* 0x0000001308137221 */ /* 0x000fe20000010000 */
[----:B------:R-:W-:Y:S06]  /*17f0*/  @!P5 BRA `(.L_x_3291) ;  /* 0xfffffffc009cd947 */ /* 0x000fec000383ffff */
.L_x_3290:
[----:B------:R-:W-:Y:S05]  /*1800*/  BSYNC.RECONVERGENT B1 ;  /* 0x0000000000017941 */ /* 0x000fea0003800200 */
.L_x_3289:
        /* <DEDUP_REMOVED lines=8> */
[----:B--2---:R-:W-:-:S04]  /*1890*/  SHF.L.U32 R0, R2, 0x10, RZ ;  /* 0x0000001002007819 */ /* 0x004fc800000006ff */
[----:B------:R-:W-:-:S04]  /*18a0*/  FSETP.NAN.FTZ.AND P0, PT, |R0|, |R0|, PT ;  /* 0x400000000000720b */ /* 0x000fc80003f18200 */
[----:B------:R-:W-:-:S05]  /*18b0*/  FSEL R5, R0, RZ, !P0 ;  /* 0x000000ff00057208 */ /* 0x000fca0004000000 */
[----:B------:R-:W-:-:S07]  /*18c0*/  FADD.FTZ R4, R4, R5 ;  /* 0x0000000504047221 */ /* 0x000fce0000010000 */
.L_x_3293:
[----:B------:R-:W-:Y:S05]  /*18d0*/  BSYNC.RECONVERGENT B1 ;  /* 0x0000000000017941 */ /* 0x000fea0003800200 */
.L_x_3292:
[----:B------:R-:W-:-:S04]  /*18e0*/  FADD.FTZ R7, R7, R4 ;  /* 0x0000000407077221 */ /* 0x000fc80000010000 */
[----:B------:R-:W-:-:S04]  /*18f0*/  FADD.FTZ R6, R7, R6 ;  /* 0x0000000607067221 */ /* 0x000fc80000010000 */
[----:B------:R-:W-:Y:S01]  /*1900*/  FADD.FTZ R19, R6, R19 ;  /* 0x0000001306137221 */ /* 0x000fe20000010000 */
[----:B------:R-:W-:Y:S06]  /*1910*/  BRA `(.L_x_3283) ;  /* 0x00000098001c7947 */ /* 0x000fec0003800000 */
.L_x_3284:
        /* <DEDUP_REMOVED lines=8> */
[----:B------:R-:W1:Y:S01]  /*19a0*/  LDC R4, c[0x0][0x384] ;  /* 0x0000e100ff047b82 */ /* 0x000e620000000800 */
[----:B0-----:R-:W-:-:S05]  /*19b0*/  IMAD R5, R0, 0x3, R21 ;  /* 0x0000000300057824 */ /* 0x001fca00078e0215 */
[----:B------:R-:W-:Y:S01]  /*19c0*/  ISETP.GE.U32.AND P0, PT, R5, R24, PT ;  /* 0x000000180500720c */ /* 0x000fe20003f06070 */
[----:B-1----:R-:W-:Y:S01]  /*19d0*/  IMAD.MOV.U32 R19, RZ, RZ, R4 ;  /* 0x000000ffff137224 */ /* 0x002fe200078e0004 */
[-C--:B------:R-:W-:Y:S02]  /*19e0*/  MOV R5, R4.reuse ;  /* 0x0000000400057202 */ /* 0x080fe40000000f00 */
[----:B------:R-:W-:-:S09]  /*19f0*/  MOV R6, R4 ;  /* 0x0000000400067202 */ /* 0x000fd20000000f00 */
[----:B------:R-:W-:Y:S05]  /*1a00*/  @P0 BRA `(.L_x_3296) ;  /* 0x0000000000980947 */ /* 0x000fea0003800000 */
[----:B------:R-:W-:Y:S01]  /*1a10*/  BSSY.RECONVERGENT B2, `(.L_x_3297) ;  /* 0x0000022000027945 */ /* 0x000fe20003800200 */
[----:B------:R-:W-:Y:S01]  /*1a20*/  IMAD.MOV.U32 R5, RZ, RZ, R4 ;  /* 0x000000ffff057224 */ /* 0x000fe200078e0004 */
[----:B------:R-:W-:-:S07]  /*1a30*/  MOV R6, R4 ;  /* 0x0000000400067202 */ /* 0x000fce0000000f00 */
.L_x_3298:
[C---:B------:R-:W-:Y:S01]  /*1a40*/  IADD3 R13, PT, PT, R21.reuse, R0, RZ ;  /* 0x00000000150d7210 */ /* 0x040fe20007ffe0ff */
[----:B------:R-:W-:-:S04]  /*1a50*/  IMAD.WIDE.U32 R10, R21, 0x2, R2 ;  /* 0x00000002150a7825 */ /* 0x000fc800078e0002 */
[C---:B------:R-:W-:Y:S02]  /*1a60*/  IMAD.IADD R15, R13.reuse, 0x1, R0 ;  /* 0x000000010d0f7824 */ /* 0x040fe400078e0200 */
[--C-:B------:R-:W-:Y:S01]  /*1a70*/  IMAD.WIDE.U32 R12, R13, 0x2, R2.reuse ;  /* 0x000000020d0c7825 */ /* 0x100fe200078e0002 */
[----:B------:R-:W2:Y:S02]  /*1a80*/  LDG.E.U16 R10, desc[UR36][R10.64] ;  /* 0x000000240a0a7981 */ /* 0x000ea4000c1e1500 */
[C---:B------:R-:W-:Y:S01]  /*1a90*/  IADD3 R7, PT, PT, R15.reuse, R0, RZ ;  /* 0x000000000f077210 */ /* 0x040fe20007ffe0ff */
[--C-:B------:R-:W-:Y:S02]  /*1aa0*/  IMAD.WIDE.U32 R14, R15, 0x2, R2.reuse ;  /* 0x000000020f0e7825 */ /* 0x100fe400078e0002 */
[----:B------:R-:W3:Y:S02]  /*1ab0*/  LDG.E.U16 R12, desc[UR36][R12.64] ;  /* 0x000000240c0c7981 */ /* 0x000ee4000c1e1500 */
[----:B------:R-:W-:-:S02]  /*1ac0*/  IMAD.WIDE.U32 R8, R7, 0x2, R2 ;  /* 0x0000000207087825 */ /* 0x000fc400078e0002 */
[----:B------:R-:W4:Y:S04]  /*1ad0*/  LDG.E.U16 R14, desc[UR36][R14.64] ;  /* 0x000000240e0e7981 */ /* 0x000f28000c1e1500 */
[----:B------:R-:W5:Y:S01]  /*1ae0*/  LDG.E.U16 R9, desc[UR36][R8.64] ;  /* 0x0000002408097981 */ /* 0x000f62000c1e1500 */
[----:B------:R-:W-:-:S05]  /*1af0*/  IADD3 R21, PT, PT, R7, R0, RZ ;  /* 0x0000000007157210 */ /* 0x000fca0007ffe0ff */
[----:B------:R-:W-:-:S05]  /*1b00*/  IMAD R7, R0, 0x3, R21 ;  /* 0x0000000300077824 */ /* 0x000fca00078e0215 */
[----:B------:R-:W-:Y:S01]  /*1b10*/  ISETP.GE.U32.AND P4, PT, R7, R24, PT ;  /* 0x000000180700720c */ /* 0x000fe20003f86070 */
[----:B--2---:R-:W-:Y:S01]  /*1b20*/  IMAD.U32 R7, R10, 0x10000, RZ ;  /* 0x000100000a077824 */ /* 0x004fe200078e00ff */
[----:B---3--:R-:W-:Y:S02]  /*1b30*/  SHF.L.U32 R18, R12, 0x10, RZ ;  /* 0x000000100c127819 */ /* 0x008fe400000006ff */
[----:B----4-:R-:W-:Y:S01]  /*1b40*/  SHF.L.U32 R20, R14, 0x10, RZ ;  /* 0x000000100e147819 */ /* 0x010fe200000006ff */
[----:B-----5:R-:W-:Y:S01]  /*1b50*/  IMAD.U32 R22, R9, 0x10000, RZ ;  /* 0x0001000009167824 */ /* 0x020fe200078e00ff */
[----:B------:R-:W-:Y:S02]  /*1b60*/  FSETP.NAN.FTZ.AND P0, PT, |R7|, |R7|, PT ;  /* 0x400000070700720b */ /* 0x000fe40003f18200 */
[----:B------:R-:W-:Y:S02]  /*1b70*/  FSETP.NAN.FTZ.AND P1, PT, |R18|, |R18|, PT ;  /* 0x400000121200720b */ /* 0x000fe40003f38200 */
[----:B------:R-:W-:-:S02]  /*1b80*/  FSETP.NAN.FTZ.AND P2, PT, |R20|, |R20|, PT ;  /* 0x400000141400720b */ /* 0x000fc40003f58200 */
[----:B------:R-:W-:Y:S02]  /*1b90*/  FSETP.NAN.FTZ.AND P3, PT, |R22|, |R22|, PT ;  /* 0x400000161600720b */ /* 0x000fe40003f78200 */
[----:B------:R-:W-:Y:S02]  /*1ba0*/  FSEL R7, R7, RZ, !P0 ;  /* 0x000000ff07077208 */ /* 0x000fe40004000000 */
[----:B------:R-:W-:Y:S02]  /*1bb0*/  FSEL R18, R18, RZ, !P1 ;  /* 0x000000ff12127208 */ /* 0x000fe40004800000 */
[----:B------:R-:W-:Y:S02]  /*1bc0*/  FSEL R11, R20, RZ, !P2 ;  /* 0x000000ff140b7208 */ /* 0x000fe40005000000 */
[----:B------:R-:W-:Y:S01]  /*1bd0*/  FSEL R22, R22, RZ, !P3 ;  /* 0x000000ff16167208 */ /* 0x000fe20005800000 */
[----:B------:R-:W-:Y:S01]  /*1be0*/  FADD.FTZ R6, R7, R6 ;  /* 0x0000000607067221 */ /* 0x000fe20000010000 */
[----:B------:R-:W-:Y:S01]  /*1bf0*/  FADD.FTZ R5, R18, R5 ;  /* 0x0000000512057221 */ /* 0x000fe20000010000 */
[----:B------:R-:W-:-:S02]  /*1c00*/  FADD.FTZ R4, R11, R4 ;  /* 0x000000040b047221 */ /* 0x000fc40000010000 */
[----:B------:R-:W-:Y:S01]  /*1c10*/  FADD.FTZ R19, R22, R19 ;  /* 0x0000001316137221 */ /* 0x000fe20000010000 */
[----:B------:R-:W-:Y:S06]  /*1c20*/  @!P4 BRA `(.L_x_3298) ;  /* 0xfffffffc0084c947 */ /* 0x000fec000383ffff */
[----:B------:R-:W-:Y:S05]  /*1c30*/  BSYNC.RECONVERGENT B2 ;  /* 0x0000000000027941 */ /* 0x000fea0003800200 */
.L_x_3297:
[----:B------:R-:W-:Y:S02]  /*1c40*/  PRMT R13, R10, 0x7610, R13 ;  /* 0x000076100a0d7816 */ /* 0x000fe4000000000d */
[----:B------:R-:W-:Y:S02]  /*1c50*/  PRMT R8, R14, 0x7610, R8 ;  /* 0x000076100e087816 */ /* 0x000fe40000000008 */
[----:B------:R-:W-:-:S07]  /*1c60*/  PRMT R7, R9, 0x7610, R7 ;  /* 0x0000761009077816 */ /* 0x000fce0000000007 */
.L_x_3296:
[----:B------:R-:W-:Y:S05]  /*1c70*/  BSYNC.RECONVERGENT B1 ;  /* 0x0000000000017941 */ /* 0x000fea0003800200 */
.L_x_3295:
[----:B------:R-:W-:Y:S01]  /*1c80*/  ISETP.GE.U32.AND P0, PT, R21, R24, PT ;  /* 0x000000181500720c */ /* 0x000fe20003f06070 */
[----:B------:R-:W-:-:S12]  /*1c90*/  BSSY.RECONVERGENT B1, `(.L_x_3299) ;  /* 0x0000012000017945 */ /* 0x000fd80003800200 */
[----:B------:R-:W-:Y:S05]  /*1ca0*/  @P0 BRA `(.L_x_3300) ;  /* 0x0000000000400947 */ /* 0x000fea0003800000 */
[----:B------:R-:W-:-:S05]  /*1cb0*/  IMAD.WIDE.U32 R10, R21, 0x2, R2 ;  /* 0x00000002150a7825 */ /* 0x000fca00078e0002 */
[----:B------:R0:W5:Y:S01]  /*1cc0*/  LDG.E.U16 R13, desc[UR36][R10.64] ;  /* 0x000000240a0d7981 */ /* 0x000162000c1e1500 */
[----:B------:R-:W-:-:S04]  /*1cd0*/  IADD3 R9, PT, PT, R21, R0, RZ ;  /* 0x0000000015097210 */ /* 0x000fc80007ffe0ff */
        /* <DEDUP_REMOVED lines=9> */
[----:B------:R-:W-:-:S03]  /*1d70*/  ISETP.GE.U32.AND P1, PT, R11, R24, PT ;  /* 0x000000180b00720c */ /* 0x000fc60003f26070 */
[----:B------:R0:W5:Y:S10]  /*1d80*/  LDG.E.U16 R8, desc[UR36][R8.64] ;  /* 0x0000002408087981 */ /* 0x000174000c1e1500 */
[----:B------:R-:W-:-:S05]  /*1d90*/  @!P1 IMAD.WIDE.U32 R2, R11, 0x2, R2 ;  /* 0x000000020b029825 */ /* 0x000fca00078e0002 */
[----:B------:R0:W5:Y:S02]  /*1da0*/  @!P1 LDG.E.U16 R7, desc[UR36][R2.64] ;  /* 0x0000002402079981 */ /* 0x000164000c1e1500 */
.L_x_3300:
[----:B------:R-:W-:Y:S05]  /*1db0*/  BSYNC.RECONVERGENT B1 ;  /* 0x0000000000017941 */ /* 0x000fea0003800200 */
.L_x_3299:
[----:B------:R-:W-:Y:S04]  /*1dc0*/  BSSY.RECONVERGENT B1, `(.L_x_3301) ;  /* 0x000001a000017945 */ /* 0x000fe80003800200 */
[----:B------:R-:W-:Y:S05]  /*1dd0*/  @P0 BRA `(.L_x_3302) ;  /* 0x0000000000600947 */ /* 0x000fea0003800000 */
[----:B0-----:R-:W-:Y:S02]  /*1de0*/  IADD3 R3, PT, PT, R21, R0, RZ ;  /* 0x0000000015037210 */ /* 0x001fe40007ffe0ff */
[----:B-----5:R-:W-:Y:S02]  /*1df0*/  SHF.L.U32 R13, R13, 0x10, RZ ;  /* 0x000000100d0d7819 */ /* 0x020fe400000006ff */
[----:B------:R-:W-:Y:S02]  /*1e00*/  ISETP.GE.U32.AND P1, PT, R3, R24, PT ;  /* 0x000000180300720c */ /* 0x000fe40003f26070 */
[----:B------:R-:W-:-:S04]  /*1e10*/  FSETP.NAN.FTZ.AND P0, PT, |R13|, |R13|, PT ;  /* 0x4000000d0d00720b */ /* 0x000fc80003f18200 */
[----:B------:R-:W-:-:S05]  /*1e20*/  FSEL R13, R13, RZ, !P0 ;  /* 0x000000ff0d0d7208 */ /* 0x000fca0004000000 */
[----:B------:R-:W-:Y:S02]  /*1e30*/  FADD.FTZ R6, R6, R13 ;  /* 0x0000000d06067221 */ /* 0x000fe40000010000 */
[----:B------:R-:W-:Y:S05]  /*1e40*/  @P1 BRA `(.L_x_3302) ;  /* 0x0000000000441947 */ /* 0x000fea0003800000 */
[----:B------:R-:W-:Y:S01]  /*1e50*/  IADD3 R3, PT, PT, R3, R0, RZ ;  /* 0x0000000003037210 */ /* 0x000fe20007ffe0ff */
[----:B------:R-:W-:-:S03]  /*1e60*/  IMAD.U32 R12, R12, 0x10000, RZ ;  /* 0x000100000c0c7824 */ /* 0x000fc600078e00ff */
        /* <DEDUP_REMOVED lines=11> */
[----:B------:R-:W-:-:S04]  /*1f20*/  @!P1 SHF.L.U32 R7, R7, 0x10, RZ ;  /* 0x0000001007079819 */ /* 0x000fc800000006ff */
[----:B------:R-:W-:-:S04]  /*1f30*/  @!P1 FSETP.NAN.FTZ.AND P2, PT, |R7|, |R7|, PT ;  /* 0x400000070700920b */ /* 0x000fc80003f58200 */
[----:B------:R-:W-:-:S05]  /*1f40*/  @!P1 FSEL R0, R7, RZ, !P2 ;  /* 0x000000ff07009208 */ /* 0x000fca0005000000 */
[----:B------:R-:W-:-:S07]  /*1f50*/  @!P1 FADD.FTZ R19, R19, R0 ;  /* 0x0000000013139221 */ /* 0x000fce0000010000 */
.L_x_3302:
[----:B------:R-:W-:Y:S05]  /*1f60*/  BSYNC.RECONVERGENT B1 ;  /* 0x0000000000017941 */ /* 0x000fea0003800200 */
.L_x_3301:
[----:B------:R-:W-:-:S04]  /*1f70*/  FADD.FTZ R5, R6, R5 ;  /* 0x0000000506057221 */ /* 0x000fc80000010000 */
[----:B------:R-:W-:-:S04]  /*1f80*/  FADD.FTZ R4, R5, R4 ;  /* 0x0000000405047221 */ /* 0x000fc80000010000 */
[----:B------:R-:W-:Y:S01]  /*1f90*/  FADD.FTZ R19, R4, R19 ;  /* 0x0000001304137221 */ /* 0x000fe20000010000 */
[----:B------:R-:W-:Y:S06]  /*1fa0*/  BRA `(.L_x_3283) ;  /* 0x0000009000787947 */ /* 0x000fec0003800000 */
.L_x_3294:
[----:B------:R-:W-:-:S13]  /*1fb0*/  ISETP.NE.AND P0, PT, R6, 0x1, PT ;  /* 0x000000010600780c */ /* 0x000fda0003f05270 */
[----:B------:R-:W-:Y:S05]  /*1fc0*/  @P0 BRA `(.L_x_3303) ;  /* 0x0000000400a80947 */ /* 0x000fea0003800000 */
[----:B------:R-:W0:Y:S01]  /*1fd0*/  LDC R10, c[0x0][0x394] ;  /* 0x0000e500ff0a7b82 */ /* 0x000e220000000800 */
[----:B------:R-:W-:Y:S07]  /*1fe0*/  BSSY.RECONVERGENT B1, `(.L_x_3304) ;  /* 0x0000031000017945 */ /* 0x000fee0003800200 */
[----:B------:R-:W1:Y:S01]  /*1ff0*/  LDC R11, c[0x0][0x384] ;  /* 0x0000e100ff0b7b82 */ /* 0x000e620000000800 */
[----:B0-----:R-:W-:-:S05]  /*2000*/  IMAD R5, R10, 0x3, R21 ;  /* 0x000000030a057824 */ /* 0x001fca00078e0215 */
[----:B------:R-:W-:Y:S02]  /*2010*/  ISETP.GE.U32.AND P0, PT, R5, R24, PT ;  /* 0x000000180500720c */ /* 0x000fe40003f06070 */
[-C--:B-1----:R-:W-:Y:S01]  /*2020*/  MOV R19, R11.reuse ;  /* 0x0000000b00137202 */ /* 0x082fe20000000f00 */
[----:B------:R-:W-:Y:S01]  /*2030*/  IMAD.MOV.U32 R12, RZ, RZ, R11 ;  /* 0x000000ffff0c7224 */ /* 0x000fe200078e000b */
[----:B------:R-:W-:-:S09]  /*2040*/  MOV R13, R11 ;  /* 0x0000000b000d7202 */ /* 0x000fd20000000f00 */
[----:B------:R-:W-:Y:S05]  /*2050*/  @P0 BRA `(.L_x_3305) ;  /* 0x0000000000a40947 */ /* 0x000fea0003800000 */
[----:B------:R-:W-:Y:S01]  /*2060*/  BSSY.RECONVERGENT B2, `(.L_x_3306) ;  /* 0x0000026000027945 */ /* 0x000fe20003800200 */
[----:B------:R-:W-:Y:S01]  /*2070*/  MOV R12, R11 ;  /* 0x0000000b000c7202 */ /* 0x000fe20000000f00 */
[----:B------:R-:W-:-:S07]  /*2080*/  IMAD.MOV.U32 R13, RZ, RZ, R11 ;  /* 0x000000ffff0d7224 */ /* 0x000fce00078e000b */
.L_x_3307:
[----:B------:R-:W-:Y:S01]  /*2090*/  IADD3 R5, PT, PT, R21, R10, RZ ;  /* 0x0000000a15057210 */ /* 0x000fe20007ffe0ff */
[----:B------:R-:W-:-:S03]  /*20a0*/  IMAD R15, R0, R21, RZ ;  /* 0x00000015000f7224 */ /* 0x000fc600078e02ff */
[----:B------:R-:W-:Y:S01]  /*20b0*/  IADD3 R7, PT, PT, R5, R10, RZ ;  /* 0x0000000a05077210 */ /* 0x000fe20007ffe0ff */
[----:B------:R-:W-:Y:S02]  /*20c0*/  IMAD R5, R0, R5, RZ ;  /* 0x0000000500057224 */ /* 0x000fe400078e02ff */
[----:B------:R-:W-:-:S04]  /*20d0*/  IMAD.WIDE.U32 R14, R15, 0x2, R2 ;  /* 0x000000020f0e7825 */ /* 0x000fc800078e0002 */
[----:B------:R-:W-:Y:S02]  /*20e0*/  IMAD.IADD R23, R7, 0x1, R10 ;  /* 0x0000000107177824 */ /* 0x000fe400078e020a */
[C---:B------:R-:W-:Y:S01]  /*20f0*/  IMAD R7, R0.reuse, R7, RZ ;  /* 0x0000000700077224 */ /* 0x040fe200078e02ff */
[----:B------:R-:W2:Y:S01]  /*2100*/  LDG.E.U16 R14, desc[UR36][R14.64] ;  /* 0x000000240e0e7981 */ /* 0x000ea2000c1e1500 */
[----:B------:R-:W-:Y:S02]  /*2110*/  IMAD R9, R0, R23, RZ ;  /* 0x0000001700097224 */ /* 0x000fe400078e02ff */
[----:B------:R-:W-:-:S04]  /*2120*/  IMAD.WIDE.U32 R4, R5, 0x2, R2 ;  /* 0x0000000205047825 */ /* 0x000fc800078e0002 */
[--C-:B------:R-:W-:Y:S02]  /*2130*/  IMAD.WIDE.U32 R6, R7, 0x2, R2.reuse ;  /* 0x0000000207067825 */ /* 0x100fe400078e0002 */
[----:B------:R-:W3:Y:S02]  /*2140*/  LDG.E.U16 R4, desc[UR36][R4.64] ;  /* 0x0000002404047981 */ /* 0x000ee4000c1e1500 */
[----:B------:R-:W-:Y:S02]  /*2150*/  IMAD.WIDE.U32 R8, R9, 0x2, R2 ;  /* 0x0000000209087825 */ /* 0x000fe400078e0002 */
[----:B------:R-:W4:Y:S04]  /*2160*/  LDG.E.U16 R6, desc[UR36][R6.64] ;  /* 0x0000002406067981 */ /* 0x000f28000c1e1500 */
[----:B------:R-:W5:Y:S01]  /*2170*/  LDG.E.U16 R8, desc[UR36][R8.64] ;  /* 0x0000002408087981 */ /* 0x000f62000c1e1500 */
[----:B------:R-:W-:-:S05]  /*2180*/  IADD3 R21, PT, PT, R23, R10, RZ ;  /* 0x0000000a17157210 */ /* 0x000fca0007ffe0ff */
[----:B------:R-:W-:-:S05]  /*2190*/  IMAD R23, R10, 0x3, R21 ;  /* 0x000000030a177824 */ /* 0x000fca00078e0215 */
[----:B------:R-:W-:Y:S02]  /*21a0*/  ISETP.GE.U32.AND P4, PT, R23, R24, PT ;  /* 0x000000181700720c */ /* 0x000fe40003f86070 */
[----:B--2---:R-:W-:Y:S01]  /*21b0*/  SHF.L.U32 R18, R14, 0x10, RZ ;  /* 0x000000100e127819 */ /* 0x004fe200000006ff */
[----:B---3--:R-:W-:Y:S01]  /*21c0*/  IMAD.U32 R20, R4, 0x10000, RZ ;  /* 0x0001000004147824 */ /* 0x008fe200078e00ff */
[----:B----4-:R-:W-:Y:S02]  /*21d0*/  SHF.L.U32 R22, R6, 0x10, RZ ;  /* 0x0000001006167819 */ /* 0x010fe400000006ff */
[----:B-----5:R-:W-:Y:S02]  /*21e0*/  SHF.L.U32 R23, R8, 0x10, RZ ;  /* 0x0000001008177819 */ /* 0x020fe400000006ff */
[----:B------:R-:W-:Y:S02]  /*21f0*/  FSETP.NAN.FTZ.AND P1, PT, |R20|, |R20|, PT ;  /* 0x400000141400720b */ /* 0x000fe40003f38200 */
[----:B------:R-:W-:-:S02]  /*2200*/  FSETP.NAN.FTZ.AND P0, PT, |R18|, |R18|, PT ;  /* 0x400000121200720b */ /* 0x000fc40003f18200 */
[----:B------:R-:W-:Y:S02]  /*2210*/  FSETP.NAN.FTZ.AND P2, PT, |R22|, |R22|, PT ;  /* 0x400000161600720b */ /* 0x000fe40003f58200 */
[C---:B------:R-:W-:Y:S02]  /*2220*/  FSETP.NAN.FTZ.AND P3, PT, |R23|.reuse, |R23|, PT ;  /* 0x400000171700720b */ /* 0x040fe40003f78200 */
        /* <DEDUP_REMOVED lines=10> */
.L_x_3306:
[----:B------:R-:W-:Y:S02]  /*22d0*/  PRMT R5, R4, 0x7610, R5 ;  /* 0x0000761004057816 */ /* 0x000fe40000000005 */
[----:B------:R-:W-:-:S07]  /*22e0*/  PRMT R4, R8, 0x7610, R4 ;  /* 0x0000761008047816 */ /* 0x000fce0000000004 */
.L_x_3305:
[----:B------:R-:W-:Y:S05]  /*22f0*/  BSYNC.RECONVERGENT B1 ;  /* 0x0000000000017941 */ /* 0x000fea0003800200 */
.L_x_3304:
[----:B------:R-:W-:Y:S01]  /*2300*/  ISETP.GE.U32.AND P0, PT, R21, R24, PT ;  /* 0x000000181500720c */ /* 0x000fe20003f06070 */
[----:B------:R-:W-:-:S12]  /*2310*/  BSSY.RECONVERGENT B1, `(.L_x_3308) ;  /* 0x0000016000017945 */ /* 0x000fd80003800200 */
[----:B------:R-:W-:Y:S05]  /*2320*/  @P0 BRA `(.L_x_3309) ;  /* 0x0000000000500947 */ /* 0x000fea0003800000 */
[----:B------:R-:W-:-:S04]  /*2330*/  IMAD R15, R0, R21, RZ ;  /* 0x00000015000f7224 */ /* 0x000fc800078e02ff */
[----:B------:R-:W-:-:S06]  /*2340*/  IMAD.WIDE.U32 R14, R15, 0x2, R2 ;  /* 0x000000020f0e7825 */ /* 0x000fcc00078e0002 */
        /* <DEDUP_REMOVED lines=10> */
[----:B------:R-:W-:Y:S01]  /*23f0*/  IADD3 R9, PT, PT, R7, R10, RZ ;  /* 0x0000000a07097210 */ /* 0x000fe20007ffe0ff */
[----:B------:R-:W-:-:S03]  /*2400*/  IMAD R7, R0, R7, RZ ;  /* 0x0000000700077224 */ /* 0x000fc600078e02ff */
[----:B------:R-:W-:Y:S01]  /*2410*/  ISETP.GE.U32.AND P1, PT, R9, R24, PT ;  /* 0x000000180900720c */ /* 0x000fe20003f26070 */
[----:B------:R-:W-:-:S06]  /*2420*/  IMAD.WIDE.U32 R6, R7, 0x2, R2 ;  /* 0x0000000207067825 */ /* 0x000fcc00078e0002 */
[----:B------:R0:W5:Y:S06]  /*2430*/  LDG.E.U16 R6, desc[UR36][R6.64] ;  /* 0x0000002406067981 */ /* 0x00016c000c1e1500 */
[----:B------:R-:W-:-:S04]  /*2440*/  @!P1 IMAD R9, R0, R9, RZ ;  /* 0x0000000900099224 */ /* 0x000fc800078e02ff */
[----:B------:R-:W-:-:S05]  /*2450*/  @!P1 IMAD.WIDE.U32 R2, R9, 0x2, R2 ;  /* 0x0000000209029825 */ /* 0x000fca00078e0002 */
[----:B------:R0:W5:Y:S02]  /*2460*/  @!P1 LDG.E.U16 R4, desc[UR36][R2.64] ;  /* 0x0000002402049981 */ /* 0x000164000c1e1500 */
.L_x_3309:
[----:B------:R-:W-:Y:S05]  /*2470*/  BSYNC.RECONVERGENT B1 ;  /* 0x0000000000017941 */ /* 0x000fea0003800200 */
.L_x_3308:
[----:B------:R-:W-:Y:S04]  /*2480*/  BSSY.RECONVERGENT B1, `(.L_x_3310) ;  /* 0x000001a000017945 */ /* 0x000fe80003800200 */
[----:B------:R-:W-:Y:S05]  /*2490*/  @P0 BRA `(.L_x_3311) ;  /* 0x0000000000600947 */ /* 0x000fea0003800000 */
[----:B0-----:R-:W-:Y:S01]  /*24a0*/  IADD3 R3, PT, PT, R21, R10, RZ ;  /* 0x0000000a15037210 */ /* 0x001fe20007ffe0ff */
[----:B-----5:R-:W-:-:S03]  /*24b0*/  IMAD.U32 R14, R14, 0x10000, RZ ;  /* 0x000100000e0e7824 */ /* 0x020fc600078e00ff */
[----:B------:R-:W-:Y:S02]  /*24c0*/  ISETP.GE.U32.AND P1, PT, R3, R24, PT ;  /* 0x000000180300720c */ /* 0x000fe40003f26070 */
[----:B------:R-:W-:-:S04]  /*24d0*/  FSETP.NAN.FTZ.AND P0, PT, |R14|, |R14|, PT ;  /* 0x4000000e0e00720b */ /* 0x000fc80003f18200 */
[----:B------:R-:W-:-:S05]  /*24e0*/  FSEL R14, R14, RZ, !P0 ;  /* 0x000000ff0e0e7208 */ /* 0x000fca0004000000 */
[----:B------:R-:W-:Y:S02]  /*24f0*/  FADD.FTZ R13, R13, R14 ;  /* 0x0000000e0d0d7221 */ /* 0x000fe40000010000 */
[----:B------:R-:W-:Y:S05]  /*2500*/  @P1 BRA `(.L_x_3311) ;  /* 0x0000000000441947 */ /* 0x000fea0003800000 */
[----:B------:R-:W-:Y:S01]  /*2510*/  IMAD.IADD R3, R3, 0x1, R10 ;  /* 0x0000000103037824 */ /* 0x000fe200078e020a */
[----:B------:R-:W-:-:S04]  /*2520*/  SHF.L.U32 R5, R5, 0x10, RZ ;  /* 0x0000001005057819 */ /* 0x000fc800000006ff */
[----:B------:R-:W-:Y:S02]  /*2530*/  ISETP.GE.U32.AND P1, PT, R3, R24, PT ;  /* 0x000000180300720c */ /* 0x000fe40003f26070 */
[----:B------:R-:W-:-:S04]  /*2540*/  FSETP.NAN.FTZ.AND P0, PT, |R5|, |R5|, PT ;  /* 0x400000050500720b */ /* 0x000fc80003f18200 */
[----:B------:R-:W-:-:S05]  /*2550*/  FSEL R5, R5, RZ, !P0 ;  /* 0x000000ff05057208 */ /* 0x000fca0004000000 */
[----:B------:R-:W-:Y:S02]  /*2560*/  FADD.FTZ R12, R12, R5 ;  /* 0x000000050c0c7221 */ /* 0x000fe40000010000 */
[----:B------:R-:W-:Y:S05]  /*2570*/  @P1 BRA `(.L_x_3311) ;  /* 0x0000000000281947 */ /* 0x000fea0003800000 */
[----:B------:R-:W-:Y:S02]  /*2580*/  IADD3 R3, PT, PT, R3, R10, RZ ;  /* 0x0000000a03037210 */ /* 0x000fe40007ffe0ff */
[----:B------:R-:W-:Y:S02]  /*2590*/  SHF.L.U32 R6, R6, 0x10, RZ ;  /* 0x0000001006067819 */ /* 0x000fe400000006ff */
[----:B------:R-:W-:Y:S02]  /*25a0*/  ISETP.GE.U32.AND P1, PT, R3, R24, PT ;  /* 0x000000180300720c */ /* 0x000fe40003f26070 */
[----:B------:R-:W-:-:S04]  /*25b0*/  FSETP.NAN.FTZ.AND P0, PT, |R6|, |R6|, PT ;  /* 0x400000060600720b */ /* 0x000fc80003f18200 */
[----:B------:R-:W-:-:S05]  /*25c0*/  FSEL R6, R6, RZ, !P0 ;  /* 0x000000ff06067208 */ /* 0x000fca0004000000 */
[----:B------:R-:W-:Y:S02]  /*25d0*/  FADD.FTZ R11, R11, R6 ;  /* 0x000000060b0b7221 */ /* 0x000fe40000010000 */
[----:B------:R-:W-:-:S05]  /*25e0*/  @!P1 IMAD.U32 R4, R4, 0x10000, RZ ;  /* 0x0001000004049824 */ /* 0x000fca00078e00ff */
[----:B------:R-:W-:-:S04]  /*25f0*/  @!P1 FSETP.NAN.FTZ.AND P2, PT, |R4|, |R4|, PT ;  /* 0x400000040400920b */ /* 0x000fc80003f58200 */
[----:B------:R-:W-:-:S05]  /*2600*/  @!P1 FSEL R4, R4, RZ, !P2 ;  /* 0x000000ff04049208 */ /* 0x000fca0005000000 */
[----:B------:R-:W-:-:S07]  /*2610*/  @!P1 FADD.FTZ R19, R19, R4 ;  /* 0x0000000413139221 */ /* 0x000fce0000010000 */
.L_x_3311:
[----:B------:R-:W-:Y:S05]  /*2620*/  BSYNC.RECONVERGENT B1 ;  /* 0x0000000000017941 */ /* 0x000fea0003800200 */
.L_x_3310:
[----:B------:R-:W-:-:S04]  /*2630*/  FADD.FTZ R12, R13, R12 ;  /* 0x0000000c0d0c7221 */ /* 0x000fc80000010000 */
[----:B------:R-:W-:-:S04]  /*2640*/  FADD.FTZ R12, R12, R11 ;  /* 0x0000000b0c0c7221 */ /* 0x000fc80000010000 */
[----:B------:R-:W-:Y:S01]  /*2650*/  FADD.FTZ R19, R12, R19 ;  /* 0x000000130c137221 */ /* 0x000fe20000010000 */
[----:B------:R-:W-:Y:S06]  /*2660*/  BRA `(.L_x_3283) ;  /* 0x0000008800c87947 */ /* 0x000fec0003800000 */
.L_x_3303:
[----:B------:R-:W0:Y:S01]  /*2670*/  LDCU UR4, c[0x0][0x394] ;  /* 0x00007280ff0477ac */ /* 0x000e220008000800 */
[----:B------:R-:W1:Y:S01]  /*2680*/  LDC R9, c[0x0][0x384] ;  /* 0x0000e100ff097b82 */ /* 0x000e620000000800 */
[----:B------:R-:W-:Y:S01]  /*2690*/  BSSY.RECONVERGENT B1, `(.L_x_3312) ;  /* 0x0000419000017945 */ /* 0x000fe20003800200 */
[----:B0-----:R-:W-:-:S05]  /*26a0*/  MOV R22, UR4 ;  /* 0x0000000400167c02 */ /* 0x001fca0008000f00 */
[----:B------:R-:W-:Y:S01]  /*26b0*/  IMAD R3, R22, 0x3, R21 ;  /* 0x0000000316037824 */ /* 0x000fe200078e0215 */
[-C--:B-1----:R-:W-:Y:S01]  /*26c0*/  MOV R20, R9.reuse ;  /* 0x0000000900147202 */ /* 0x082fe20000000f00 */
[----:B------:R-:W-:Y:S01]  /*26d0*/  IMAD.MOV.U32 R11, RZ, RZ, R9 ;  /* 0x000000ffff0b7224 */ /* 0x000fe200078e0009 */
[----:B------:R-:W-:Y:S02]  /*26e0*/  MOV R10, R9 ;  /* 0x00000009000a7202 */ /* 0x000fe40000000f00 */
[----:B------:R-:W-:-:S13]  /*26f0*/  ISETP.GE.U32.AND P0, PT, R3, R24, PT ;  /* 0x000000180300720c */ /* 0x000fda0003f06070 */
[----:B------:R-:W-:Y:S05]  /*2700*/  @P0 BRA `(.L_x_3313) ;  /* 0x0000004000440947 */ /* 0x000fea0003800000 */
[----:B------:R-:W-:-:S13]  /*2710*/  ISETP.NE.AND P0, PT, R6, RZ, PT ;  /* 0x000000ff0600720c */ /* 0x000fda0003f05270 */
[----:B------:R0:W5:Y:S01]  /*2720*/  @!P0 LDG.E.U16 R2, desc[UR36][R4.64] ;  /* 0x0000002404028981 */ /* 0x000162000c1e1500 */
[----:B------:R-:W-:Y:S01]  /*2730*/  IADD3 R3, PT, PT, R6, -0x1, RZ ;  /* 0xffffffff06037810 */ /* 0x000fe20007ffe0ff */
[----:B------:R-:W-:Y:S01]  /*2740*/  IMAD.MOV.U32 R20, RZ, RZ, R9 ;  /* 0x000000ffff147224 */ /* 0x000fe200078e0009 */
[-C--:B------:R-:W-:Y:S02]  /*2750*/  MOV R11, R9.reuse ;  /* 0x00000009000b7202 */ /* 0x080fe40000000f00 */
[----:B------:R-:W-:Y:S02]  /*2760*/  VIMNMX.U32 R8, PT, PT, R3, 0x18, PT ;  /* 0x0000001803087848 */ /* 0x000fe40003fe0000 */
[----:B------:R-:W-:-:S03]  /*2770*/  MOV R10, R9 ;  /* 0x00000009000a7202 */ /* 0x000fc60000000f00 */
[----:B0-----:R-:W-:-:S07]  /*2780*/  VIADD R8, R8, 0x1 ;  /* 0x0000000108087836 */ /* 0x001fce0000000000 */
.L_x_3319:
        /* <DEDUP_REMOVED lines=8> */
[----:B------:R-:W-:Y:S01]  /*2810*/  MOV R7, R21 ;  /* 0x0000001500077202 */ /* 0x000fe20000000f00 */
[----:B------:R-:W2:Y:S01]  /*2820*/  LDCU UR52, c[0x0][0x3cc] ;  /* 0x00007980ff3477ac */ /* 0x000ea20008000800 */
[----:B------:R-:W-:Y:S01]  /*2830*/  ISETP.NE.AND P1, PT, R3, RZ, PT ;  /* 0x000000ff0300720c */ /* 0x000fe20003f25270 */
        /* <DEDUP_REMOVED lines=277> */
[----:B0-----:R-:W-:-:S12]  /*3990*/  IMAD.HI.U32 R6, R12, UR53, R6 ;  /* 0x000000350c067c27 */ /* 0x001fd8000f8e0006 */
[----:B------:R-:W0:Y:S01]  /*39a0*/  @P2 LDC R19, c[0x0][0x4ec] ;  /* 0x00013b00ff132b82 */ /* 0x000e220000000800 */
[----:B------:R-:W-:Y:S02]  /*39b0*/  SHF.R.U32.HI R7, RZ, UR27, R6 ;  /* 0x0000001bff077c19 */ /* 0x000fe40008011606 */
[----:B------:R-:W-:-:S05]  /*39c0*/  @P2 MOV R6, RZ ;  /* 0x000000ff00062202 */ /* 0x000fca0000000f00 */
[----:B------:R-:W1:Y:S01]  /*39d0*/  @P2 LDC R18, c[0x0][0x558] ;  /* 0x00015600ff122b82 */ /* 0x000e620000000800 */
[----:B------:R-:W-:-:S04]  /*39e0*/  IMAD.MOV R15, RZ, RZ, -R7 ;  /* 0x000000ffff0f7224 */ /* 0x000fc800078e0a07 */
[----:B------:R-:W-:-:S03]  /*39f0*/  IMAD R15, R15, UR52, R12 ;  /* 0x000000340f0f7c24 */ /* 0x000fc6000f8e020c */
[----:B------:R-:W2:Y:S01]  /*3a00*/  @P2 LDC.64 R12, c[0x0][0x4f0] ;  /* 0x00013c00ff0c2b82 */ /* 0x000ea20000000a00 */
[----:B------:R-:W-:Y:S02]  /*3a10*/  IMAD R0, R15, UR28, R0 ;  /* 0x0000001c0f007c24 */ /* 0x000fe4000f8e0200 */
[----:B--2---:R-:W-:-:S05]  /*3a20*/  @P2 IMAD.HI.U32 R12, R7, R12, R6 ;  /* 0x0000000c070c2227 */ /* 0x004fca00078e0006 */
[----:B------:R-:W-:-:S04]  /*3a30*/  @P2 SHF.R.U32.HI R12, RZ, R13, R12 ;  /* 0x0000000dff0c2219 */ /* 0x000fc8000001160c */
[----:B------:R-:W-:-:S05]  /*3a40*/  @P2 IADD3 R6, PT, PT, -R12, RZ, RZ ;  /* 0x000000ff0c062210 */ /* 0x000fca0007ffe1ff */
[----:B0-----:R-:W-:-:S04]  /*3a50*/  @P2 IMAD R7, R6, R19, R7 ;  /* 0x0000001306072224 */ /* 0x001fc800078e0207 */
[----:B-1----:R-:W-:-:S07]  /*3a60*/  @P2 IMAD R0, R7, R18, R0 ;  /* 0x0000001207002224 */ /* 0x002fce00078e0200 */
.L_x_3315:
[----:B------:R-:W-:Y:S01]  /*3a70*/  LOP3.LUT R7, R0, 0xfffffffe, RZ, 0xc0, !PT ;  /* 0xfffffffe00077812 */ /* 0x000fe200078ec0ff */
[----:B------:R-:W1:Y:S03]  /*3a80*/  LDCU UR52, c[0x0][0x3cc] ;  /* 0x00007980ff3477ac */ /* 0x000e660008000800 */
[----:B------:R-:W-:-:S05]  /*3a90*/  IADD3 R6, P2, PT, R7, R4, RZ ;  /* 0x0000000407067210 */ /* 0x000fca0007f5e0ff */
[----:B------:R-:W-:-:S05]  /*3aa0*/  IMAD.X R7, RZ, RZ, R5, P2 ;  /* 0x000000ffff077224 */ /* 0x000fca00010e0605 */
[----:B------:R2:W5:Y:S01]  /*3ab0*/  LDG.E.U16 R6, desc[UR36][R6.64] ;  /* 0x0000002406067981 */ /* 0x000562000c1e1500 */
[----:B0-----:R-:W-:Y:S02]  /*3ac0*/  IADD3 R19, PT, PT, R21, UR4, RZ ;  /* 0x0000000415137c10 */ /* 0x001fe4000fffe0ff */
[----:B------:R-:W-:-:S05]  /*3ad0*/  MOV R18, RZ ;  /* 0x000000ff00127202 */ /* 0x000fca0000000f00 */
[----:B------:R-:W-:-:S05]  /*3ae0*/  IMAD.HI.U32 R0, R19, UR30, R18 ;  /* 0x0000001e13007c27 */ /* 0x000fca000f8e0012 */
[----:B------:R-:W-:-:S05]  /*3af0*/  SHF.R.U32.HI R15, RZ, UR31, R0 ;  /* 0x0000001fff0f7c19 */ /* 0x000fca0008011600 */
[----:B------:R-:W-:-:S04]  /*3b00*/  IMAD.MOV R13, RZ, RZ, -R15 ;  /* 0x000000ffff0d7224 */ /* 0x000fc800078e0a0f */
[----:B-1----:R-:W-:-:S04]  /*3b10*/  IMAD R0, R13, UR52, R19 ;  /* 0x000000340d007c24 */ /* 0x002fc8000f8e0213 */
[----:B------:R-:W-:Y:S01]  /*3b20*/  IMAD R0, R0, UR5, RZ ;  /* 0x0000000500007c24 */ /* 0x000fe2000f8e02ff */
[----:B--2---:R-:W-:Y:S06]  /*3b30*/  @!P1 BRA `(.L_x_3316) ;  /* 0x0000000c00689947 */ /* 0x004fec0003800000 */
        /* <DEDUP_REMOVED lines=218> */
.L_x_3316:
[----:B------:R-:W-:Y:S01]  /*48e0*/  LOP3.LUT R13, R0, 0xfffffffe, RZ, 0xc0, !PT ;  /* 0xfffffffe000d7812 */ /* 0x000fe200078ec0ff */
[----:B------:R-:W-:Y:S01]  /*48f0*/  IMAD.MOV.U32 R18, RZ, RZ, RZ ;  /* 0x000000ffff127224 */ /* 0x000fe200078e00ff */
[----:B------:R-:W-:Y:S01]  /*4900*/  IADD3 R19, PT, PT, R19, UR4, RZ ;  /* 0x0000000413137c10 */ /* 0x000fe2000fffe0ff */
[----:B------:R-:W0:Y:S01]  /*4910*/  LDCU UR52, c[0x0][0x3cc] ;  /* 0x00007980ff3477ac */ /* 0x000e220008000800 */
[----:B------:R-:W-:-:S04]  /*4920*/  IADD3 R12, P2, PT, R13, R4, RZ ;  /* 0x000000040d0c7210 */ /* 0x000fc80007f5e0ff */
[----:B------:R-:W-:-:S05]  /*4930*/  IADD3.X R13, PT, PT, RZ, R5, RZ, P2, !PT ;  /* 0x00000005ff0d7210 */ /* 0x000fca00017fe4ff */
[----:B------:R1:W5:Y:S01]  /*4940*/  LDG.E.U16 R7, desc[UR36][R12.64] ;  /* 0x000000240c077981 */ /* 0x000362000c1e1500 */
        /* <DEDUP_REMOVED lines=235> */
.L_x_3317:
        /* <DEDUP_REMOVED lines=231> */
.L_x_3318:
[----:B------:R-:W-:-:S04]  /*6670*/  LOP3.LUT R13, R15, 0xfffffffe, RZ, 0xc0, !PT ;  /* 0xfffffffe0f0d7812 */ /* 0x000fc800078ec0ff */
[----:B------:R-:W-:-:S04]  /*6680*/  IADD3 R12, P1, PT, R13, R4, RZ ;  /* 0x000000040d0c7210 */ /* 0x000fc80007f3e0ff */
[----:B------:R-:W-:-:S05]  /*6690*/  IADD3.X R13, PT, PT, RZ, R5, RZ, P1, !PT ;  /* 0x00000005ff0d7210 */ /* 0x000fca0000ffe4ff */
[----:B------:R1:W5:Y:S04]  /*66a0*/  LDG.E.U16 R12, desc[UR36][R12.64] ;  /* 0x000000240c0c7981 */ /* 0x000368000c1e1500 */
.L_x_3314:
[----:B------:R-:W2:Y:S01]  /*66b0*/  LDCU UR5, c[0x0][0x38c] ;  /* 0x00007180ff0577ac */ /* 0x000ea20008000800 */
[----:B0-----:R-:W-:Y:S01]  /*66c0*/  IMAD.U32 R22, RZ, RZ, UR4 ;  /* 0x00000004ff167e24 */ /* 0x001fe2000f8e00ff */
[----:B-----5:R-:W-:Y:S01]  /*66d0*/  SHF.L.U32 R15, R7, 0x10, RZ ;  /* 0x00000010070f7819 */ /* 0x020fe200000006ff */
[----:B-1----:R-:W-:Y:S02]  /*66e0*/  IMAD.U32 R13, R6, 0x10000, RZ ;  /* 0x00010000060d7824 */ /* 0x002fe400078e00ff */
[----:B------:R-:W-:Y:S01]  /*66f0*/  IMAD.U32 R23, R12, 0x10000, RZ ;  /* 0x000100000c177824 */ /* 0x000fe200078e00ff */
[C---:B------:R-:W-:Y:S02]  /*6700*/  LEA R21, R22.reuse, R21, 0x2 ;  /* 0x0000001516157211 */ /* 0x040fe400078e10ff */
[----:B------:R-:W-:Y:S02]  /*6710*/  FSETP.NAN.FTZ.AND P1, PT, |R13|, |R13|, PT ;  /* 0x4000000d0d00720b */ /* 0x000fe40003f38200 */
[----:B------:R-:W-:Y:S01]  /*6720*/  FSETP.NAN.FTZ.AND P2, PT, |R15|, |R15|, PT ;  /* 0x4000000f0f00720b */ /* 0x000fe20003f58200 */
[----:B------:R-:W-:Y:S01]  /*6730*/  IMAD R19, R22, 0x3, R21 ;  /* 0x0000000316137824 */ /* 0x000fe200078e0215 */
[----:B------:R-:W-:-:S02]  /*6740*/  FSETP.NAN.FTZ.AND P4, PT, |R23|, |R23|, PT ;  /* 0x400000171700720b */ /* 0x000fc40003f98200 */
[----:B------:R-:W-:Y:S02]  /*6750*/  FSEL R18, R13, RZ, !P1 ;  /* 0x000000ff0d127208 */ /* 0x000fe40004800000 */
[----:B------:R-:W-:Y:S02]  /*6760*/  FSEL R15, R15, RZ, !P2 ;  /* 0x000000ff0f0f7208 */ /* 0x000fe40005000000 */
[----:B--2---:R-:W-:Y:S01]  /*6770*/  MOV R24, UR5 ;  /* 0x0000000500187c02 */ /* 0x004fe20008000f00 */
[----:B------:R-:W-:Y:S01]  /*6780*/  FADD.FTZ R9, R18, R9 ;  /* 0x0000000912097221 */ /* 0x000fe20000010000 */
[----:B------:R-:W-:Y:S01]  /*6790*/  FSEL R23, R23, RZ, !P4 ;  /* 0x000000ff17177208 */ /* 0x000fe20006000000 */
[----:B------:R-:W-:Y:S01]  /*67a0*/  FADD.FTZ R10, R15, R10 ;  /* 0x0000000a0f0a7221 */ /* 0x000fe20000010000 */
[----:B------:R-:W-:Y:S02]  /*67b0*/  ISETP.GE.U32.AND P5, PT, R19, R24, PT ;  /* 0x000000181300720c */ /* 0x000fe40003fa6070 */
[----:B------:R-:W-:Y:S01]  /*67c0*/  SHF.L.U32 R19, R0, 0x10, RZ ;  /* 0x0000001000137819 */ /* 0x000fe200000006ff */
[----:B------:R-:W-:-:S03]  /*67d0*/  FADD.FTZ R20, R23, R20 ;  /* 0x0000001417147221 */ /* 0x000fc60000010000 */
[----:B------:R-:W-:-:S04]  /*67e0*/  FSETP.NAN.FTZ.AND P3, PT, |R19|, |R19|, PT ;  /* 0x400000131300720b */ /* 0x000fc80003f78200 */
[----:B------:R-:W-:-:S05]  /*67f0*/  FSEL R26, R19, RZ, !P3 ;  /* 0x000000ff131a7208 */ /* 0x000fca0005800000 */
[----:B------:R-:W-:Y:S01]  /*6800*/  FADD.FTZ R11, R26, R11 ;  /* 0x0000000b1a0b7221 */ /* 0x000fe20000010000 */
[----:B------:R-:W-:Y:S06]  /*6810*/  @!P5 BRA `(.L_x_3319) ;  /* 0xffffffbc00dcd947 */ /* 0x000fec000383ffff */
.L_x_3313:
[----:B------:R-:W-:Y:S05]  /*6820*/  BSYNC.RECONVERGENT B1 ;  /* 0x0000000000017941 */ /* 0x000fea0003800200 */
.L_x_3312:
[----:B------:R-:W-:Y:S01]  /*6830*/  ISETP.GE.U32.AND P0, PT, R21, R24, PT ;  /* 0x000000181500720c */ /* 0x000fe20003f06070 */
[----:B------:R-:W-:Y:S01]  /*6840*/  BSSY.RECONVERGENT B1, `(.L_x_3320) ;  /* 0x0000475000017945 */ /* 0x000fe20003800200 */
[----:B------:R-:W-:-:S11]  /*6850*/  PRMT R8, R12, 0x7610, R8 ;  /* 0x000076100c087816 */ /* 0x000fd60000000008 */
        /* <DEDUP_REMOVED lines=282> */
.L_x_3323:
[----:B------:R-:W-:Y:S01]  /*7a00*/  SHF.R.U32.HI R12, RZ, 0x1, R6 ;  /* 0x00000001ff0c7819 */ /* 0x000fe20000011606 */
[----:B------:R-:W-:-:S07]  /*7a10*/  IMAD.MOV.U32 R13, RZ, RZ, RZ ;  /* 0x000000ffff0d7224 */ /* 0x000fce00078e00ff */
.L_x_3322:
[----:B------:R-:W0:Y:S02]  /*7a20*/  LDCU.64 UR4, c[0x0][0x758] ;  /* 0x0000eb00ff0477ac */ /* 0x000e240008000a00 */
[----:B0-----:R-:W-:-:S04]  /*7a30*/  IADD3 R3, P1, PT, R14, UR4, RZ ;  /* 0x000000040e037c10 */ /* 0x001fc8000ff3e0ff */
[----:B------:R-:W-:Y:S02]  /*7a40*/  IADD3.X R2, PT, PT, RZ, UR5, RZ, P1, !PT ;  /* 0x00000005ff027c10 */ /* 0x000fe40008ffe4ff */
        /* <DEDUP_REMOVED lines=281> */
.L_x_3325:
[----:B------:R-:W-:Y:S02]  /*8be0*/  SHF.R.U32.HI R18, RZ, 0x1, R7 ;  /* 0x00000001ff127819 */ /* 0x000fe40000011607 */
[----:B------:R-:W-:-:S07]  /*8bf0*/  MOV R19, RZ ;  /* 0x000000ff00137202 */ /* 0x000fce0000000f00 */
.L_x_3324:
        /* <DEDUP_REMOVED lines=281> */
.L_x_3327:
[----:B------:R-:W-:Y:S01]  /*9d90*/  SHF.R.U32.HI R18, RZ, 0x1, R0 ;  /* 0x00000001ff127819 */ /* 0x000fe20000011600 */
[----:B------:R-:W-:-:S07]  /*9da0*/  IMAD.MOV.U32 R19, RZ, RZ, RZ ;  /* 0x000000ffff137224 */ /* 0x000fce00078e00ff */
.L_x_3326:
        /* <DEDUP_REMOVED lines=281> */
.L_x_3329:
[----:B------:R-:W-:Y:S02]  /*af40*/  SHF.R.U32.HI R12, RZ, 0x1, R5 ;  /* 0x00000001ff0c7819 */ /* 0x000fe40000011605 */
[----:B------:R-:W-:-:S07]  /*af50*/  MOV R13, RZ ;  /* 0x000000ff000d7202 */ /* 0x000fce0000000f00 */
.L_x_3328:
[----:B------:R-:W-:-:S04]  /*af60*/  LEA R4, P0, R12, R3, 0x1 ;  /* 0x000000030c047211 */ /* 0x000fc800078008ff */
[----:B------:R-:W-:-:S05]  /*af70*/  LEA.HI.X R5, R12, R2, R13, 0x1, P0 ;  /* 0x000000020c057211 */ /* 0x000fca00000f0c0d */
[----:B------:R0:W5:Y:S04]  /*af80*/  LDG.E.U16 R8, desc[UR36][R4.64] ;  /* 0x0000002404087981 */ /* 0x000168000c1e1500 */
.L_x_3321:
[----:B------:R-:W-:Y:S05]  /*af90*/  BSYNC.RECONVERGENT B1 ;  /* 0x0000000000017941 */ /* 0x000fea0003800200 */
.L_x_3320:
[----:B------:R-:W-:Y:S01]  /*afa0*/  ISETP.GE.U32.AND P0, PT, R21, R24, PT ;  /* 0x000000181500720c */ /* 0x000fe20003f06070 */
[----:B------:R-:W-:-:S12]  /*afb0*/  BSSY.RECONVERGENT B1, `(.L_x_3330) ;  /* 0x000001a000017945 */ /* 0x000fd80003800200 */
[----:B------:R-:W-:Y:S05]  /*afc0*/  @P0 BRA `(.L_x_3331) ;  /* 0x0000000000600947 */ /* 0x000fea0003800000 */
[----:B------:R-:W-:Y:S01]  /*afd0*/  IMAD.IADD R3, R21, 0x1, R22 ;  /* 0x0000000115037824 */ /* 0x000fe200078e0216 */
[----:B-----5:R-:W-:-:S04]  /*afe0*/  SHF.L.U32 R6, R6, 0x10, RZ ;  /* 0x0000001006067819 */ /* 0x020fc800000006ff */
        /* <DEDUP_REMOVED lines=22> */
.L_x_3331:
[----:B------:R-:W-:Y:S05]  /*b150*/  BSYNC.RECONVERGENT B1 ;  /* 0x0000000000017941 */ /* 0x000fea0003800200 */
.L_x_3330:
[----:B------:R-:W-:-:S04]  /*b160*/  FADD.FTZ R10, R10, R9 ;  /* 0x000000090a0a7221 */ /* 0x000fc80000010000 */
[----:B------:R-:W-:-:S04]  /*b170*/  FADD.FTZ R11, R10, R11 ;  /* 0x0000000b0a0b7221 */ /* 0x000fc80000010000 */
[----:B------:R-:W-:-:S07]  /*b180*/  FADD.FTZ R19, R11, R20 ;  /* 0x000000140b137221 */ /* 0x000fce0000010000 */
.L_x_3283:
[----:B------:R-:W-:Y:S05]  /*b190*/  BSYNC.RECONVERGENT B0 ;  /* 0x0000000000007941 */ /* 0x000fea0003800200 */
.L_x_3282:
[----:B------:R-:W1:Y:S01]  /*b1a0*/  LDCU UR4, c[0x0][0x3a4] ;  /* 0x00007480ff0477ac */ /* 0x000e620008000800 */
[----:B-----5:R-:W2:Y:S01]  /*b1b0*/  S2R R0, SR_TID.X ;  /* 0x0000000000007919 */ /* 0x020ea20000002100 */
[----:B0-----:R-:W0:Y:S01]  /*b1c0*/  S2R R5, SR_TID.Y ;  /* 0x0000000000057919 */ /* 0x001e220000002200 */
        /* <DEDUP_REMOVED lines=11> */
[----:B------:R1:W-:Y:S01]  /*b280*/  STS [R2], R19 ;  /* 0x0000001302007388 */ /* 0x0003e20000000800 */
[----:B------:R-:W-:Y:S05]  /*b290*/  BRA.U !UP0, `(.L_x_3332) ;  /* 0x0000000108387547 */ /* 0x000fea000b800000 */
[----:B------:R-:W-:-:S05]  /*b2a0*/  UMOV UR5, UR6 ;  /* 0x0000000600057c82 */ /* 0x000fca0008000000 */
.L_x_3333:
        /* <DEDUP_REMOVED lines=9> */
[----:B------:R-:W1:Y:S02]  /*b340*/  @!P0 LDS R4, [R3] ;  /* 0x0000000003048984 */ /* 0x000e640000000800 */
[----:B-1-3--:R-:W-:-:S05]  /*b350*/  @!P0 FADD.FTZ R19, R19, R4 ;  /* 0x0000000413138221 */ /* 0x00afca0000010000 */
[----:B------:R3:W-:Y:S01]  /*b360*/  @!P0 STS [R2], R19 ;  /* 0x0000001302008388 */ /* 0x0007e20000000800 */
[----:B------:R-:W-:Y:S05]  /*b370*/  BRA.U UP0, `(.L_x_3333) ;  /* 0xfffffffd00cc7547 */ /* 0x000fea000b83ffff */
.L_x_3332:
        /* <DEDUP_REMOVED lines=12> */
[----:B----4-:R-:W-:-:S06]  /*b440*/  ULEA UR4, UR6, UR4, 0x18 ;  /* 0x0000000406047291 */ /* 0x010fcc000f8ec0ff */
[----:B------:R-:W-:Y:S01]  /*b450*/  LEA R2, R2, UR4, 0x2 ;  /* 0x0000000402027c11 */ /* 0x000fe2000f8e10ff */
[----:B------:R-:W-:-:S04]  /*b460*/  UMOV UR4, 0x20 ;  /* 0x0000002000047882 */ /* 0x000fc80000000000 */
[----:B------:R4:W-:Y:S01]  /*b470*/  STS [R2], R19 ;  /* 0x0000001302007388 */ /* 0x0009e20000000800 */
[----:B------:R-:W-:Y:S05]  /*b480*/  BRA.U !UP0, `(.L_x_3335) ;  /* 0x0000000108347547 */ /* 0x000fea000b800000 */
[----:B------:R-:W-:-:S07]  /*b490*/  MOV R3, UR5 ;  /* 0x0000000500037c02 */ /* 0x000fce0008000f00 */
.L_x_3336:
[----:B------:R-:W-:Y:S01]  /*b4a0*/  SHF.R.U32.HI R7, RZ, 0x1, R3 ;  /* 0x00000001ff077819 */ /* 0x000fe20000011603 */
[----:B------:R-:W-:Y:S03]  /*b4b0*/  BAR.SYNC.DEFER_BLOCKING 0x0 ;  /* 0x0000000000007b1d */ /* 0x000fe60000010000 */
[----:B------:R-:W-:-:S04]  /*b4c0*/  IADD3 R4, PT, PT, R7, R0, RZ ;  /* 0x0000000007047210 */ /* 0x000fc80007ffe0ff */
[----:B------:R-:W-:-:S04]  /*b4d0*/  ISETP.GE.U32.AND P0, PT, R4, UR5, PT ;  /* 0x0000000504007c0c */ /* 0x000fc8000bf06070 */
[----:B------:R-:W-:-:S13]  /*b4e0*/  ISETP.GE.U32.OR P0, PT, R0, R7, P0 ;  /* 0x000000070000720c */ /* 0x000fda0000706470 */
[----:B------:R-:W-:-:S06]  /*b4f0*/  @!P0 IMAD R4, R7, 0x4, R2 ;  /* 0x0000000407048824 */ /* 0x000fcc00078e0202 */
[----:B------:R-:W4:Y:S02]  /*b500*/  @!P0 LDS R4, [R4] ;  /* 0x0000000004048984 */ /* 0x000f240000000800 */
[----:B----4-:R-:W-:-:S05]  /*b510*/  @!P0 FADD.FTZ R19, R19, R4 ;  /* 0x0000000413138221 */ /* 0x010fca0000010000 */
[----:B------:R0:W-:Y:S01]  /*b520*/  @!P0 STS [R2], R19 ;  /* 0x0000001302008388 */ /* 0x0001e20000000800 */
[----:B------:R-:W-:Y:S02]  /*b530*/  ISETP.GT.U32.AND P0, PT, R3, 0x7f, PT ;  /* 0x0000007f0300780c */ /* 0x000fe40003f04070 */
[----:B------:R-:W-:-:S11]  /*b540*/  MOV R3, R7 ;  /* 0x0000000700037202 */ /* 0x000fd60000000f00 */
[----:B0-----:R-:W-:Y:S05]  /*b550*/  @P0 BRA `(.L_x_3336) ;  /* 0xfffffffc00d00947 */ /* 0x001fea000383ffff */
.L_x_3335:
[----:B------:R-:W-:Y:S01]  /*b560*/  BAR.SYNC.DEFER_BLOCKING 0x0 ;  /* 0x0000000000007b1d */ /* 0x000fe20000010000 */
[----:B------:R-:W-:-:S09]  /*b570*/  UISETP.GE.U32.AND UP0, UPT, UR4, 0x2, UPT ;  /* 0x000000020400788c */ /* 0x000fd2000bf06070 */
[----:B------:R-:W-:Y:S05]  /*b580*/  BRA.U !UP0, `(.L_x_3334) ;  /* 0x0000000108187547 */ /* 0x000fea000b800000 */
[----:B-1-34-:R-:W-:-:S07]  /*b590*/  HFMA2 R2, -RZ, RZ, 0, 5.9604644775390625e-08 ;  /* 0x00000001ff027431 */ /* 0x01afce00000001ff */
.L_x_3337:
[----:B------:R1:W3:Y:S02]  /*b5a0*/  SHFL.DOWN PT, R4, R19, R2, 0x1f ;  /* 0x08001f0213047589 */ /* 0x0002e400000e0000 */
[----:B-1----:R-:W-:-:S05]  /*b5b0*/  IMAD.SHL.U32 R2, R2, 0x2, RZ ;  /* 0x0000000202027824 */ /* 0x002fca00078e00ff */
[----:B------:R-:W-:Y:S01]  /*b5c0*/  ISETP.GE.AND P0, PT, R2, UR4, PT ;  /* 0x0000000402007c0c */ /* 0x000fe2000bf06270 */
[----:B---3--:R-:W-:-:S12]  /*b5d0*/  FADD.FTZ R19, R4, R19 ;  /* 0x0000001304137221 */ /* 0x008fd80000010000 */
[----:B------:R-:W-:Y:S05]  /*b5e0*/  @!P0 BRA `(.L_x_3337) ;  /* 0xfffffffc00ec8947 */ /* 0x000fea000383ffff */
.L_x_3334:
[----:B------:R-:W5:Y:S01]  /*b5f0*/  LDCU UR4, c[0x0][0x55c] ;  /* 0x0000ab80ff0477ac */ /* 0x000f620008000800 */
[----:B------:R-:W-:Y:S01]  /*b600*/  MOV R18, RZ ;  /* 0x000000ff00127202 */ /* 0x000fe20000000f00 */
[----:B-----5:R-:W-:-:S09]  /*b610*/  UISETP.NE.AND UP0, UPT, UR4, URZ, UPT ;  /* 0x000000ff0400728c */ /* 0x020fd2000bf05270 */
[----:B------:R-:W-:Y:S05]  /*b620*/  BRA.U !UP0, `(.L_x_3338) ;  /* 0x0000001108587547 */ /* 0x000fea000b800000 */
[----:B------:R-:W5:Y:S01]  /*b630*/  LDCU.64 UR8, c[0x0][0x560] ;  /* 0x0000ac00ff0877ac */ /* 0x000f620008000a00 */
[----:B-1-34-:R-:W-:Y:S02]  /*b640*/  HFMA2 R2, -RZ, RZ, 0, 0 ;  /* 0x00000000ff027431 */ /* 0x01afe400000001ff */
[----:B------:R-:W-:Y:S01]  /*b650*/  IMAD.MOV.U32 R3, RZ, RZ, R17 ;  /* 0x000000ffff037224 */ /* 0x000fe200078e0011 */
[----:B------:R-:W1:Y:S01]  /*b660*/  LDCU UR5, c[0x0][0x568] ;  /* 0x0000ad00ff0577ac */ /* 0x000e620008000800 */
[----:B------:R-:W3:Y:S01]  /*b670*/  LDCU UR6, c[0x0][0x68c] ;  /* 0x0000d180ff0677ac */ /* 0x000ee20008000800 */
[----:B-----5:R-:W-:-:S05]  /*b680*/  IMAD.HI.U32 R2, R17, UR9, R2 ;  /* 0x0000000911027c27 */ /* 0x020fca000f8e0002 */
[----:B-1----:R-:W-:Y:S01]  /*b690*/  SHF.R.U32.HI R3, RZ, UR5, R2 ;  /* 0x00000005ff037c19 */ /* 0x002fe20008011602 */
[----:B------:R-:W-:-:S03]  /*b6a0*/  UIADD3 UR5, UPT, UPT, UR4, -0x1, URZ ;  /* 0xffffffff04057890 */ /* 0x000fc6000fffe0ff */
[----:B------:R-:W-:Y:S01]  /*b6b0*/  IADD3 R7, PT, PT, -R3, RZ, RZ ;  /* 0x000000ff03077210 */ /* 0x000fe20007ffe1ff */
[----:B------:R-:W-:-:S04]  /*b6c0*/  UISETP.NE.AND UP1, UPT, UR5, URZ, UPT ;  /* 0x000000ff0500728c */ /* 0x000fc8000bf25270 */
[----:B------:R-:W-:-:S04]  /*b6d0*/  IMAD R7, R7, UR8, R17 ;  /* 0x0000000807077c24 */ /* 0x000fc8000f8e0211 */
[----:B---3--:R-:W-:Y:S01]  /*b6e0*/  IMAD R18, R7, UR6, RZ ;  /* 0x0000000607127c24 */ /* 0x008fe2000f8e02ff */
[----:B------:R-:W-:Y:S06]  /*b6f0*/  BRA.U !UP1, `(.L_x_3338) ;  /* 0x0000001109247547 */ /* 0x000fec000b800000 */
[----:B------:R-:W1:Y:S01]  /*b700*/  LDCU.64 UR6, c[0x0][0x570] ;  /* 0x0000ae00ff0677ac */ /* 0x000e620008000a00 */
[----:B------:R-:W-:Y:S01]  /*b710*/  MOV R2, RZ ;  /* 0x000000ff00027202 */ /* 0x000fe20000000f00 */
[----:B------:R-:W-:Y:S01]  /*b720*/  UISETP.LT.U32.AND UP1, UPT, UR5, 0x18, UPT ;  /* 0x000000180500788c */ /* 0x000fe2000bf21070 */
[----:B------:R-:W3:Y:S03]  /*b730*/  LDCU UR8, c[0x0][0x56c] ;  /* 0x0000ad80ff0877ac */ /* 0x000ee60008000800 */
[----:B------:R-:W-:-:S04]  /*b740*/  USEL UR5, UR5, 0x18, UP1 ;  /* 0x0000001805057887 */ /* 0x000fc80008800000 */
[----:B------:R-:W-:Y:S01]  /*b750*/  UIADD3 UR5, UPT, UPT, UR5, 0x1, URZ ;  /* 0x0000000105057890 */ /* 0x000fe2000fffe0ff */
[----:B-1----:R-:W-:Y:S01]  /*b760*/  IMAD.HI.U32 R6, R3, UR6, R2 ;  /* 0x0000000603067c27 */ /* 0x002fe2000f8e0002 */
[----:B------:R-:W1:Y:S04]  /*b770*/  LDCU UR6, c[0x0][0x694] ;  /* 0x0000d280ff0677ac */ /* 0x000e680008000800 */
[----:B------:R-:W-:Y:S01]  /*b780*/  SHF.R.U32.HI R7, RZ, UR7, R6 ;  /* 0x00000007ff077c19 */ /* 0x000fe20008011606 */
[----:B------:R-:W-:-:S04]  /*b790*/  UISETP.NE.AND UP1, UPT, UR5, 0x2, UPT ;  /* 0x000000020500788c */ /* 0x000fc8000bf25270 */
[----:B------:R-:W-:-:S04]  /*b7a0*/  IMAD.MOV R2, RZ, RZ, -R7 ;  /* 0x000000ffff027224 */ /* 0x000fc800078e0a07 */
[----:B---3--:R-:W-:-:S04]  /*b7b0*/  IMAD R3, R2, UR8, R3 ;  /* 0x0000000802037c24 */ /* 0x008fc8000f8e0203 */
[----:B-1----:R-:W-:Y:S01]  /*b7c0*/  IMAD R18, R3, UR6, R18 ;  /* 0x0000000603127c24 */ /* 0x002fe2000f8e0212 */
[----:B------:R-:W-:Y:S06]  /*b7d0*/  BRA.U !UP1, `(.L_x_3338) ;  /* 0x0000000d09ec7547 */ /* 0x000fec000b800000 */
[----:B------:R-:W1:Y:S01]  /*b7e0*/  LDCU.64 UR8, c[0x0][0x578] ;  /* 0x0000af00ff0877ac */ /* 0x000e620008000a00 */
[----:B------:R-:W-:Y:S01]  /*b7f0*/  MOV R6, RZ ;  /* 0x000000ff00067202 */ /* 0x000fe20000000f00 */
[----:B------:R-:W3:Y:S01]  /*b800*/  LDCU UR7, c[0x0][0x580] ;  /* 0x0000b000ff0777ac */ /* 0x000ee20008000800 */
[----:B------:R-:W4:Y:S01]  /*b810*/  LDCU UR6, c[0x0][0x69c] ;  /* 0x0000d380ff0677ac */ /* 0x000f220008000800 */
[----:B------:R-:W-:Y:S02]  /*b820*/  UISETP.NE.AND UP1, UPT, UR5, 0x3, UPT ;  /* 0x000000030500788c */ /* 0x000fe4000bf25270 */
        /* <DEDUP_REMOVED lines=246> */
.L_x_3338:
[----:B------:R-:W5:Y:S01]  /*c790*/  LDCU UR5, c[0x0][0x3a8] ;  /* 0x00007500ff0577ac */ /* 0x000f620008000800 */
[----:B------:R-:W0:Y:S01]  /*c7a0*/  LDCU.64 UR6, c[0x0][0x770] ;  /* 0x0000ee00ff0677ac */ /* 0x000e220008000a00 */
[----:B-----5:R-:W-:Y:S01]  /*c7b0*/  UISETP.NE.AND UP1, UPT, UR5, URZ, UPT ;  /* 0x000000ff0500728c */ /* 0x020fe2000bf25270 */
[----:B0-----:R-:W-:Y:S02]  /*c7c0*/  ISETP.NE.U32.AND P0, PT, RZ, UR6, PT ;  /* 0x00000006ff007c0c */ /* 0x001fe4000bf05070 */
[----:B-1-34-:R-:W-:Y:S02]  /*c7d0*/  IADD3 R2, P1, PT, R18, UR6, RZ ;  /* 0x0000000612027c10 */ /* 0x01afe4000ff3e0ff */
[----:B------:R-:W-:Y:S02]  /*c7e0*/  ISETP.NE.AND.EX P0, PT, RZ, UR7, PT, P0 ;  /* 0x00000007ff007c0c */ /* 0x000fe4000bf05300 */
[----:B------:R-:W-:Y:S02]  /*c7f0*/  IADD3.X R3, PT, PT, RZ, UR7, RZ, P1, !PT ;  /* 0x00000007ff037c10 */ /* 0x000fe40008ffe4ff */
[----:B------:R-:W-:-:S02]  /*c800*/  SEL R2, R2, RZ, P0 ;  /* 0x000000ff02027207 */ /* 0x000fc40000000000 */
[----:B------:R-:W-:Y:S01]  /*c810*/  SEL R3, R3, RZ, P0 ;  /* 0x000000ff03037207 */ /* 0x000fe20000000000 */
[----:B------:R-:W-:Y:S06]  /*c820*/  BRA.U !UP1, `(.L_x_3339) ;  /* 0x0000002109647547 */ /* 0x000fec000b800000 */
[----:B------:R-:W0:Y:S01]  /*c830*/  S2R R4, SR_CTAID.X ;  /* 0x0000000000047919 */ /* 0x000e220000002500 */
[----:B------:R-:W2:Y:S01]  /*c840*/  LDCU UR5, c[0x0][0x3ac] ;  /* 0x00007580ff0577ac */ /* 0x000ea20008000800 */
[----:B------:R-:W-:Y:S01]  /*c850*/  IMAD.MOV.U32 R16, RZ, RZ, RZ ;  /* 0x000000ffff107224 */ /* 0x000fe200078e00ff */
[----:B------:R-:W1:Y:S01]  /*c860*/  LDCU UR6, c[0x0][0x3b0] ;  /* 0x00007600ff0677ac */ /* 0x000e620008000800 */
[----:B------:R-:W0:Y:S01]  /*c870*/  LDCU UR7, c[0x0][0x398] ;  /* 0x00007300ff0777ac */ /* 0x000e220008000800 */
[----:B--2---:R-:W-:-:S04]  /*c880*/  IMAD R6, R0, UR5, RZ ;  /* 0x0000000500067c24 */ /* 0x004fc8000f8e02ff */
[----:B-1----:R-:W-:-:S04]  /*c890*/  IMAD R7, R5, UR6, R6 ;  /* 0x0000000605077c24 */ /* 0x002fc8000f8e0206 */
[----:B0-----:R-:W-:Y:S01]  /*c8a0*/  IMAD R7, R4, UR7, R7 ;  /* 0x0000000704077c24 */ /* 0x001fe2000f8e0207 */
[----:B------:R-:W-:Y:S06]  /*c8b0*/  BRA.U !UP0, `(.L_x_3340) ;  /* 0x0000001108547547 */ /* 0x000fec000b800000 */
[----:B------:R-:W0:Y:S01]  /*c8c0*/  LDCU.64 UR6, c[0x0][0x560] ;  /* 0x0000ac00ff0677ac */ /* 0x000e220008000a00 */
[----:B------:R-:W-:Y:S01]  /*c8d0*/  MOV R6, RZ ;  /* 0x000000ff00067202 */ /* 0x000fe20000000f00 */
        /* <DEDUP_REMOVED lines=275> */
.L_x_3340:
        /* <DEDUP_REMOVED lines=23> */
[----:B------:R0:W-:Y:S05]  /*db80*/  STG.E desc[UR36][R6.64], R19 ;  /* 0x0000001306007986 */ /* 0x0001ea000c101924 */
.L_x_3342:
[----:B------:R-:W-:Y:S05]  /*db90*/  BSYNC.RECONVERGENT B0 ;  /* 0x0000000000007941 */ /* 0x000fea0003800200 */
.L_x_3341:
        /* <DEDUP_REMOVED lines=35> */
.L_x_3344:
[----:B------:R-:W-:Y:S05]  /*ddd0*/  BSYNC.RECONVERGENT B0 ;  /* 0x0000000000007941 */ /* 0x000fea0003800200 */
.L_x_3343:
        /* <DEDUP_REMOVED lines=16> */
[----:B------:R-:W1:Y:S01]  /*dee0*/  LDCU UR5, c[0x0][0x384] ;  /* 0x00007080ff0577ac */ /* 0x000e620008000800 */
[----:B0-----:R-:W-:Y:S01]  /*def0*/  UISETP.NE.AND UP0, UPT, UR4, URZ, UPT ;  /* 0x000000ff0400728c */ /* 0x001fe2000bf05270 */
[----:B-1----:R-:W-:-:S08]  /*df00*/  MOV R17, UR5 ;  /* 0x0000000500117c02 */ /* 0x002fd00008000f00 */
        /* <DEDUP_REMOVED lines=13> */
.L_x_3349:
[----:B------:R-:W-:-:S04]  /*dfe0*/  IMAD.IADD R9, R11, 0x1, R10 ;  /* 0x000000010b097824 */ /* 0x000fc800078e020a */
[----:B--2---:R-:W-:-:S06]  /*dff0*/  IMAD.WIDE.U32 R8, R9, 0x4, R6 ;  /* 0x0000000409087825 */ /* 0x004fcc00078e0006 */
[----:B------:R-:W2:Y:S01]  /*e000*/  LDG.E R8, desc[UR36][R8.64] ;  /* 0x0000002408087981 */ /* 0x000ea2000c1e1900 */
[----:B------:R-:W-:-:S04]  /*e010*/  IADD3 R10, PT, PT, R13, R10, RZ ;  /* 0x0000000a0d0a7210 */ /* 0x000fc80007ffe0ff */
[----:B------:R-:W-:Y:S01]  /*e020*/  ISETP.GE.U32.AND P1, PT, R10, UR6, PT ;  /* 0x000000060a007c0c */ /* 0x000fe2000bf26070 */
[----:B--2---:R-:W-:-:S12]  /*e030*/  FADD.FTZ R17, R8, R17 ;  /* 0x0000001108117221 */ /* 0x004fd80000010000 */
[----:B------:R-:W-:Y:S05]  /*e040*/  @!P1 BRA `(.L_x_3349) ;  /* 0xfffffffc00e49947 */ /* 0x000fea000383ffff */
[----:B------:R-:W-:Y:S05]  /*e050*/  BSYNC.RECONVERGENT B1 ;  /* 0x0000000000017941 */ /* 0x000fea0003800200 */
.L_x_3348:
[----:B------:R-:W-:Y:S05]  /*e060*/  BRA `(.L_x_3347) ;  /* 0x0000000000447947 */ /* 0x000fea0003800000 */
.L_x_3346:
        /* <DEDUP_REMOVED lines=9> */
.L_x_3350:
[----:B------:R-:W-:-:S04]  /*e100*/  IMAD.IADD R9, R4, 0x1, R11 ;  /* 0x0000000104097824 */ /* 0x000fc800078e020b */
[----:B-1----:R-:W-:-:S04]  /*e110*/  IMAD R9, R9, R10, R0 ;  /* 0x0000000a09097224 */ /* 0x002fc800078e0200 */
[----:B--2---:R-:W-:-:S06]  /*e120*/  IMAD.WIDE.U32 R8, R9, 0x4, R6 ;  /* 0x0000000409087825 */ /* 0x004fcc00078e0006 */
[----:B------:R-:W2:Y:S01]  /*e130*/  LDG.E R8, desc[UR36][R8.64] ;  /* 0x0000002408087981 */ /* 0x000ea2000c1e1900 */
[----:B---3--:R-:W-:-:S04]  /*e140*/  IADD3 R11, PT, PT, R12, R11, RZ ;  /* 0x0000000b0c0b7210 */ /* 0x008fc80007ffe0ff */
[----:B------:R-:W-:Y:S01]  /*e150*/  ISETP.GE.U32.AND P1, PT, R11, UR5, PT ;  /* 0x000000050b007c0c */ /* 0x000fe2000bf26070 */
[----:B--2---:R-:W-:-:S12]  /*e160*/  FADD.FTZ R17, R8, R17 ;  /* 0x0000001108117221 */ /* 0x004fd80000010000 */
[----:B------:R-:W-:Y:S05]  /*e170*/  @!P1 BRA `(.L_x_3350) ;  /* 0xfffffffc00e09947 */ /* 0x000fea000383ffff */
.L_x_3347:
[----:B------:R-:W-:Y:S05]  /*e180*/  BSYNC.RECONVERGENT B0 ;  /* 0x0000000000007941 */ /* 0x000fea0003800200 */
.L_x_3345:
        /* <DEDUP_REMOVED lines=8> */
[----:B------:R0:W-:Y:S01]  /*e210*/  STS [R4], R17 ;  /* 0x0000001104007388 */ /* 0x0001e20000000800 */
[----:B--2---:R-:W-:-:S04]  /*e220*/  UISETP.NE.AND UP0, UPT, UR4, URZ, UPT ;  /* 0x000000ff0400728c */ /* 0x004fc8000bf05270 */
[----:B------:R-:W-:Y:S07]  /*e230*/  BRA.U !UP1, `(.L_x_3351) ;  /* 0x0000000109387547 */ /* 0x000fee000b800000 */
[----:B------:R-:W-:-:S05]  /*e240*/  UMOV UR4, UR6 ;  /* 0x0000000600047c82 */ /* 0x000fca0008000000 */
.L_x_3352:
        /* <DEDUP_REMOVED lines=9> */
[----:B------:R-:W0:Y:S02]  /*e2e0*/  @!P1 LDS R6, [R6] ;  /* 0x0000000006069984 */ /* 0x000e240000000800 */
[----:B01----:R-:W-:-:S05]  /*e2f0*/  @!P1 FADD.FTZ R17, R17, R6 ;  /* 0x0000000611119221 */ /* 0x003fca0000010000 */
[----:B------:R1:W-:Y:S01]  /*e300*/  @!P1 STS [R4], R17 ;  /* 0x0000001104009388 */ /* 0x0003e20000000800 */
[----:B------:R-:W-:Y:S05]  /*e310*/  BRA.U UP1, `(.L_x_3352) ;  /* 0xfffffffd01cc7547 */ /* 0x000fea000b83ffff */
.L_x_3351:
[----:B------:R-:W-:Y:S05]  /*e320*/  BRA.U !UP0, `(.L_x_3353) ;  /* 0x0000000108747547 */ /* 0x000fea000b800000 */
[----:B------:R-:W-:Y:S02]  /*e330*/  UISETP.GE.U32.AND UP0, UPT, UR5, 0x21, UPT ;  /* 0x000000210500788c */ /* 0x000fe4000bf06070 */
[----:B------:R-:W-:-:S07]  /*e340*/  UMOV UR4, UR5 ;  /* 0x0000000500047c82 */ /* 0x000fce0008000000 */
[----:B------:R-:W-:Y:S05]  /*e350*/  BRA.U !UP0, `(.L_x_3354) ;  /* 0x0000000108447547 */ /* 0x000fea000b800000 */
[----:B------:R2:W-:Y:S01]  /*e360*/  STS [R4], R17 ;  /* 0x0000001104007388 */ /* 0x0005e20000000800 */
[----:B------:R-:W-:Y:S01]  /*e370*/  UISETP.GE.U32.AND UP0, UPT, UR5, 0x40, UPT ;  /* 0x000000400500788c */ /* 0x000fe2000bf06070 */
[----:B------:R-:W-:-:S08]  /*e380*/  UMOV UR4, 0x20 ;  /* 0x0000002000047882 */ /* 0x000fd00000000000 */
[----:B--2---:R-:W-:Y:S05]  /*e390*/  BRA.U !UP0, `(.L_x_3354) ;  /* 0x0000000108347547 */ /* 0x004fea000b800000 */
[----:B------:R-:W-:-:S07]  /*e3a0*/  IMAD.U32 R5, RZ, RZ, UR5 ;  /* 0x00000005ff057e24 */ /* 0x000fce000f8e00ff */
.L_x_3355:
[----:B------:R-:W-:Y:S01]  /*e3b0*/  SHF.R.U32.HI R7, RZ, 0x1, R5 ;  /* 0x00000001ff077819 */ /* 0x000fe20000011605 */
[----:B------:R-:W-:Y:S03]  /*e3c0*/  BAR.SYNC.DEFER_BLOCKING 0x0 ;  /* 0x0000000000007b1d */ /* 0x000fe60000010000 */
[----:B------:R-:W-:-:S04]  /*e3d0*/  IADD3 R6, PT, PT, R7, R0, RZ ;  /* 0x0000000007067210 */ /* 0x000fc80007ffe0ff */
[----:B------:R-:W-:-:S04]  /*e3e0*/  ISETP.GE.U32.AND P1, PT, R6, UR5, PT ;  /* 0x0000000506007c0c */ /* 0x000fc8000bf26070 */
[----:B------:R-:W-:-:S13]  /*e3f0*/  ISETP.GE.U32.OR P1, PT, R0, R7, P1 ;  /* 0x000000070000720c */ /* 0x000fda0000f26470 */
[----:B------:R-:W-:-:S06]  /*e400*/  @!P1 LEA R6, R7, R4, 0x2 ;  /* 0x0000000407069211 */ /* 0x000fcc00078e10ff */
[----:B------:R-:W0:Y:S02]  /*e410*/  @!P1 LDS R6, [R6] ;  /* 0x0000000006069984 */ /* 0x000e240000000800 */
[----:B01----:R-:W-:-:S05]  /*e420*/  @!P1 FADD.FTZ R17, R17, R6 ;  /* 0x0000000611119221 */ /* 0x003fca0000010000 */
[----:B------:R2:W-:Y:S01]  /*e430*/  @!P1 STS [R4], R17 ;  /* 0x0000001104009388 */ /* 0x0005e20000000800 */
[----:B------:R-:W-:Y:S01]  /*e440*/  ISETP.GT.U32.AND P1, PT, R5, 0x7f, PT ;  /* 0x0000007f0500780c */ /* 0x000fe20003f24070 */
[----:B------:R-:W-:-:S12]  /*e450*/  IMAD.MOV.U32 R5, RZ, RZ, R7 ;  /* 0x000000ffff057224 */ /* 0x000fd800078e0007 */
[----:B--2---:R-:W-:Y:S05]  /*e460*/  @P1 BRA `(.L_x_3355) ;  /* 0xfffffffc00d01947 */ /* 0x004fea000383ffff */
.L_x_3354:
[----:B------:R-:W-:Y:S01]  /*e470*/  BAR.SYNC.DEFER_BLOCKING 0x0 ;  /* 0x0000000000007b1d */ /* 0x000fe20000010000 */
[----:B------:R-:W-:-:S09]  /*e480*/  UISETP.GE.U32.AND UP0, UPT, UR4, 0x2, UPT ;  /* 0x000000020400788c */ /* 0x000fd2000bf06070 */
[----:B------:R-:W-:Y:S05]  /*e490*/  BRA.U !UP0, `(.L_x_3353) ;  /* 0x0000000108187547 */ /* 0x000fea000b800000 */
[----:B------:R-:W-:-:S07]  /*e4a0*/  HFMA2 R0, -RZ, RZ, 0, 5.9604644775390625e-08 ;  /* 0x00000001ff007431 */ /* 0x000fce00000001ff */
.L_x_3356:
[----:B01----:R0:W1:Y:S02]  /*e4b0*/  SHFL.DOWN PT, R4, R17, R0, 0x1f ;  /* 0x08001f0011047589 */ /* 0x00306400000e0000 */
[----:B0-----:R-:W-:-:S04]  /*e4c0*/  SHF.L.U32 R0, R0, 0x1, RZ ;  /* 0x0000000100007819 */ /* 0x001fc800000006ff */
[----:B------:R-:W-:Y:S01]  /*e4d0*/  ISETP.GE.AND P1, PT, R0, UR4, PT ;  /* 0x0000000400007c0c */ /* 0x000fe2000bf26270 */
[----:B-1----:R-:W-:-:S12]  /*e4e0*/  FADD.FTZ R17, R4, R17 ;  /* 0x0000001104117221 */ /* 0x002fd80000010000 */
[----:B------:R-:W-:Y:S05]  /*e4f0*/  @!P1 BRA `(.L_x_3356) ;  /* 0xfffffffc00ec9947 */ /* 0x000fea000383ffff */
.L_x_3353:
[----:B------:R-:W-:Y:S05]  /*e500*/  @!P0 EXIT ;  /* 0x000000000000894d */ /* 0x000fea0003800000 */
[----:B------:R-:W2:Y:S02]  /*e510*/  LDCU.64 UR4, c[0x0][0x770] ;  /* 0x0000ee00ff0477ac */ /* 0x000ea40008000a00 */
[----:B--2---:R-:W-:-:S04]  /*e520*/  UISETP.NE.U32.AND UP0, UPT, UR4, URZ, UPT ;  /* 0x000000ff0400728c */ /* 0x004fc8000bf05070 */
[----:B------:R-:W-:-:S09]  /*e530*/  UISETP.NE.AND.EX UP0, UPT, UR5, URZ, UPT, UP0 ;  /* 0x000000ff0500728c */ /* 0x000fd2000bf05300 */
[----:B------:R-:W-:Y:S05]  /*e540*/  BRA.U UP0, `(.L_x_3357) ;  /* 0x0000000100947547 */ /* 0x000fea000b800000 */
[----:B------:R-:W2:Y:S01]  /*e550*/  LDCU.U8 UR6, c[0x0][0x790] ;  /* 0x0000f200ff0677ac */ /* 0x000ea20008000000 */
[----:B------:R-:W3:Y:S01]  /*e560*/  LDCU.64 UR4, c[0x0][0x760] ;  /* 0x0000ec00ff0477ac */ /* 0x000ee20008000a00 */
[----:B------:R-:W4:Y:S01]  /*e570*/  LDCU.U8 UR7, c[0x0][0x791] ;  /* 0x0000f220ff0777ac */ /* 0x000f220008000000 */
[----:B--2---:R-:W-:Y:S01]  /*e580*/  UISETP.NE.AND UP0, UPT, UR6, URZ, UPT ;  /* 0x000000ff0600728c */ /* 0x004fe2000bf05270 */
[----:B---3--:R-:W-:Y:S01]  /*e590*/  IADD3 R2, P0, PT, R16, UR4, RZ ;  /* 0x0000000410027c10 */ /* 0x008fe2000ff1e0ff */
[----:B----4-:R-:W-:-:S04]  /*e5a0*/  UISETP.NE.AND UP1, UPT, UR7, URZ, UPT ;  /* 0x000000ff0700728c */ /* 0x010fc8000bf25270 */
[----:B------:R-:W-:-:S03]  /*e5b0*/  IMAD.X R3, RZ, RZ, UR5, P0 ;  /* 0x00000005ff037e24 */ /* 0x000fc600080e06ff */
[----:B------:R-:W-:Y:S05]  /*e5c0*/  BRA.U !UP0, `(.L_x_3358) ;  /* 0x0000000108087547 */ /* 0x000fea000b800000 */
[----:B------:R-:W0:Y:S02]  /*e5d0*/  LDG.E R0, desc[UR36][R2.64] ;  /* 0x0000002402007981 */ /* 0x000e24000c1e1900 */
[----:B01----:R-:W-:-:S07]  /*e5e0*/  FADD.FTZ R17, R17, R0 ;  /* 0x0000000011117221 */ /* 0x003fce0000010000 */
.L_x_3358:
[----:B------:R-:W-:Y:S05]  /*e5f0*/  BRA.U !UP1, `(.L_x_3359) ;  /* 0x0000000109607547 */ /* 0x000fea000b800000 */
[----:B------:R-:W2:Y:S02]  /*e600*/  LDCU UR4, c[0x0][0x794] ;  /* 0x0000f280ff0477ac */ /* 0x000ea40008000800 */
[----:B--2---:R-:W-:-:S09]  /*e610*/  UISETP.NE.AND UP0, UPT, UR4, 0x1, UPT ;  /* 0x000000010400788c */ /* 0x004fd2000bf05270 */
[----:B------:R-:W-:Y:S05]  /*e620*/  BRA.U !UP0, `(.L_x_3360) ;  /* 0x0000000108407547 */ /* 0x000fea000b800000 */
[----:B------:R-:W-:Y:S01]  /*e630*/  MOV R2, 0x0 ;  /* 0x0000000000027802 */ /* 0x000fe20000000f00 */
[----:B------:R-:W0:Y:S01]  /*e640*/  LDCU.64 UR4, c[0x4][0x7c8] ;  /* 0x0100f900ff0477ac */ /* 0x000e220008000a00 */
[----:B------:R-:W-:Y:S01]  /*e650*/  HFMA2 R8, -RZ, RZ, 0, 4.4763088226318359375e-05 ;  /* 0x000002efff087431 */ /* 0x000fe200000001ff */
[----:B------:R-:W-:Y:S01]  /*e660*/  MOV R12, 0x1 ;  /* 0x00000001000c7802 */ /* 0x000fe20000000f00 */
[----:B------:R-:W-:Y:S01]  /*e670*/  IMAD.MOV.U32 R13, RZ, RZ, RZ ;  /* 0x000000ffff0d7224 */ /* 0x000fe200078e00ff */
[----:B------:R-:W2:Y:S01]  /*e680*/  LDCU.64 UR6, c[0x4][0x7b8] ;  /* 0x0100f700ff0677ac */ /* 0x000ea20008000a00 */
[----:B------:R-:W3:Y:S01]  /*e690*/  LDC.64 R2, c[0x4][R2] ;  /* 0x0100000002027b82 */ /* 0x000ee20000000a00 */
[----:B------:R-:W4:Y:S01]  /*e6a0*/  LDCU.64 UR8, c[0x4][0x478] ;  /* 0x01008f00ff0877ac */ /* 0x000f220008000a00 */
[----:B01----:R-:W-:Y:S02]  /*e6b0*/  MOV R4, UR4 ;  /* 0x0000000400047c02 */ /* 0x003fe40008000f00 */
[----:B------:R-:W-:Y:S01]  /*e6c0*/  MOV R5, UR5 ;  /* 0x0000000500057c02 */ /* 0x000fe20008000f00 */
[----:B--2---:R-:W-:Y:S01]  /*e6d0*/  IMAD.U32 R6, RZ, RZ, UR6 ;  /* 0x00000006ff067e24 */ /* 0x004fe2000f8e00ff */
[----:B------:R-:W-:-:S02]  /*e6e0*/  MOV R7, UR7 ;  /* 0x0000000700077c02 */ /* 0x000fc40008000f00 */
[----:B----4-:R-:W-:Y:S01]  /*e6f0*/  MOV R10, UR8 ;  /* 0x00000008000a7c02 */ /* 0x010fe20008000f00 */
[----:B------:R-:W-:-:S07]  /*e700*/  IMAD.U32 R11, RZ, RZ, UR9 ;  /* 0x00000009ff0b7e24 */ /* 0x000fce000f8e00ff */
[----:B------:R-:W-:-:S07]  /*e710*/  LEPC R20, `(.L_x_3360) ;  /* 0x000000001014794e */ /* 0x000fce0000000000 */
[----:B---3--:R-:W-:Y:S05]  /*e720*/  CALL.ABS.NOINC R2 ;  /* 0x0000000002007343 */ /* 0x008fea0003c00000 */
.L_x_3360:
[----:B------:R-:W2:Y:S02]  /*e730*/  LDCU.64 UR4, c[0x0][0x760] ;  /* 0x0000ec00ff0477ac */ /* 0x000ea40008000a00 */
[----:B--2---:R-:W-:-:S04]  /*e740*/  IADD3 R2, P0, PT, R16, UR4, RZ ;  /* 0x0000000410027c10 */ /* 0x004fc8000ff1e0ff */
[----:B------:R-:W-:-:S05]  /*e750*/  IADD3.X R3, PT, PT, RZ, UR5, RZ, P0, !PT ;  /* 0x00000005ff037c10 */ /* 0x000fca00087fe4ff */
[----:B------:R-:W-:Y:S01]  /*e760*/  STG.E desc[UR36][R2.64], R17 ;  /* 0x0000001102007986 */ /* 0x000fe2000c101924 */
[----:B------:R-:W-:Y:S05]  /*e770*/  EXIT ;  /* 0x000000000000794d */ /* 0x000fea0003800000 */
.L_x_3359:
[----:B------:R-:W-:Y:S01]  /*e780*/  STG.E desc[UR36][R2.64], R17 ;  /* 0x0000001102007986 */ /* 0x000fe2000c101924 */
[----:B------:R-:W-:Y:S05]  /*e790*/  EXIT ;  /* 0x000000000000794d */ /* 0x000fea0003800000 */
.L_x_3357:
[----:B------:R-:W2:Y:S01]  /*e7a0*/  LDCU.U8 UR4, c[0x0][0x790] ;  /* 0x0000f200ff0477ac */ /* 0x000ea20008000000 */
[----:B------:R-:W3:Y:S01]  /*e7b0*/  LDCU.U8 UR5, c[0x0][0x791] ;  /* 0x0000f220ff0577ac */ /* 0x000ee20008000000 */
[----:B--2---:R-:W-:Y:S02]  /*e7c0*/  UISETP.NE.AND UP0, UPT, UR4, URZ, UPT ;  /* 0x000000ff0400728c */ /* 0x004fe4000bf05270 */
[----:B---3--:R-:W-:-:S07]  /*e7d0*/  UISETP.NE.AND UP1, UPT, UR5, URZ, UPT ;  /* 0x000000ff0500728c */ /* 0x008fce000bf25270 */
[----:B------:R-:W-:Y:S05]  /*e7e0*/  BRA.U !UP0, `(.L_x_3361) ;  /* 0x0000000108087547 */ /* 0x000fea000b800000 */
[----:B------:R-:W0:Y:S02]  /*e7f0*/  LDG.E R0, desc[UR36][R2.64] ;  /* 0x0000002402007981 */ /* 0x000e24000c1e1900 */
[----:B01----:R-:W-:-:S07]  /*e800*/  FADD.FTZ R17, R17, R0 ;  /* 0x0000000011117221 */ /* 0x003fce0000010000 */
.L_x_3361:
[----:B------:R-:W-:Y:S05]  /*e810*/  BRA.U !UP1, `(.L_x_3362) ;  /* 0x0000000109607547 */ /* 0x000fea000b800000 */
[----:B------:R-:W2:Y:S02]  /*e820*/  LDCU UR4, c[0x0][0x794] ;  /* 0x0000f280ff0477ac */ /* 0x000ea40008000800 */
[----:B--2---:R-:W-:-:S09]  /*e830*/  UISETP.NE.AND UP0, UPT, UR4, 0x1, UPT ;  /* 0x000000010400788c */ /* 0x004fd2000bf05270 */
[----:B------:R-:W-:Y:S05]  /*e840*/  BRA.U !UP0, `(.L_x_3363) ;  /* 0x0000000108407547 */ /* 0x000fea000b800000 */
[----:B------:R-:W-:Y:S01]  /*e850*/  MOV R2, 0x0 ;  /* 0x0000000000027802 */ /* 0x000fe20000000f00 */
[----:B------:R-:W0:Y:S01]  /*e860*/  LDCU.64 UR4, c[0x4][0x7c8] ;  /* 0x0100f900ff0477ac */ /* 0x000e220008000a00 */
[----:B------:R-:W-:Y:S02]  /*e870*/  HFMA2 R8, -RZ, RZ, 0, 4.4763088226318359375e-05 ;  /* 0x000002efff087431 */ /* 0x000fe400000001ff */
[----:B------:R-:W-:Y:S01]  /*e880*/  IMAD.MOV.U32 R12, RZ, RZ, 0x1 ;  /* 0x00000001ff0c7424 */ /* 0x000fe200078e00ff */
[----:B------:R-:W-:Y:S01]  /*e890*/  MOV R13, RZ ;  /* 0x000000ff000d7202 */ /* 0x000fe20000000f00 */
[----:B------:R-:W2:Y:S01]  /*e8a0*/  LDCU.64 UR6, c[0x4][0x7b8] ;  /* 0x0100f700ff0677ac */ /* 0x000ea20008000a00 */
[----:B------:R-:W3:Y:S01]  /*e8b0*/  LDC.64 R2, c[0x4][R2] ;  /* 0x0100000002027b82 */ /* 0x000ee20000000a00 */
[----:B------:R-:W4:Y:S01]  /*e8c0*/  LDCU.64 UR8, c[0x4][0x478] ;  /* 0x01008f00ff0877ac */ /* 0x000f220008000a00 */
[----:B01----:R-:W-:Y:S01]  /*e8d0*/  MOV R4, UR4 ;  /* 0x0000000400047c02 */ /* 0x003fe20008000f00 */
[----:B------:R-:W-:Y:S01]  /*e8e0*/  IMAD.U32 R5, RZ, RZ, UR5 ;  /* 0x00000005ff057e24 */ /* 0x000fe2000f8e00ff */
[----:B--2---:R-:W-:-:S02]  /*e8f0*/  MOV R6, UR6 ;  /* 0x0000000600067c02 */ /* 0x004fc40008000f00 */
[----:B------:R-:W-:Y:S01]  /*e900*/  MOV R7, UR7 ;  /* 0x0000000700077c02 */ /* 0x000fe20008000f00 */
[----:B----4-:R-:W-:Y:S01]  /*e910*/  IMAD.U32 R10, RZ, RZ, UR8 ;  /* 0x00000008ff0a7e24 */ /* 0x010fe2000f8e00ff */
[----:B------:R-:W-:-:S07]  /*e920*/  MOV R11, UR9 ;  /* 0x00000009000b7c02 */ /* 0x000fce0008000f00 */
[----:B------:R-:W-:-:S07]  /*e930*/  LEPC R20, `(.L_x_3363) ;  /* 0x000000001014794e */ /* 0x000fce0000000000 */
[----:B---3--:R-:W-:Y:S05]  /*e940*/  CALL.ABS.NOINC R2 ;  /* 0x0000000002007343 */ /* 0x008fea0003c00000 */
.L_x_3363:
[----:B------:R-:W2:Y:S02]  /*e950*/  LDCU.64 UR4, c[0x0][0x760] ;  /* 0x0000ec00ff0477ac */ /* 0x000ea40008000a00 */
[----:B--2---:R-:W-:-:S04]  /*e960*/  IADD3 R2, P0, PT, R16, UR4, RZ ;  /* 0x0000000410027c10 */ /* 0x004fc8000ff1e0ff */
[----:B------:R-:W-:-:S05]  /*e970*/  IADD3.X R3, PT, PT, RZ, UR5, RZ, P0, !PT ;  /* 0x00000005ff037c10 */ /* 0x000fca00087fe4ff */
[----:B------:R-:W-:Y:S01]  /*e980*/  STG.E desc[UR36][R2.64], R17 ;  /* 0x0000001102007986 */ /* 0x000fe2000c101924 */
[----:B------:R-:W-:Y:S05]  /*e990*/  EXIT ;  /* 0x000000000000794d */ /* 0x000fea0003800000 */
.L_x_3362:
[----:B------:R-:W-:Y:S01]  /*e9a0*/  STG.E desc[UR36][R2.64], R17 ;  /* 0x0000001102007986 */ /* 0x000fe2000c101924 */
[----:B------:R-:W-:Y:S05]  /*e9b0*/  EXIT ;  /* 0x000000000000794d */ /* 0x000fea0003800000 */
.L_x_3339:
[----:B------:R-:W0:Y:S02]  /*e9c0*/  LDCU UR4, c[0x0][0x390] ;  /* 0x00007200ff0477ac */ /* 0x000e240008000800 */
[----:B0-----:R-:W-:-:S13]  /*e9d0*/  ISETP.GE.AND P0, PT, R17, UR4, PT ;  /* 0x0000000411007c0c */ /* 0x001fda000bf06270 */
[----:B------:R-:W-:Y:S05]  /*e9e0*/  @P0 EXIT ;  /* 0x000000000000094d */ /* 0x000fea0003800000 */
[----:B------:R-:W0:Y:S01]  /*e9f0*/  LDCU UR4, c[0x0][0x3a0] ;  /* 0x00007400ff0477ac */ /* 0x000e220008000800 */
[----:B--2---:R-:W-:Y:S02]  /*ea00*/  ISETP.NE.AND P1, PT, R0, RZ, PT ;  /* 0x000000ff0000720c */ /* 0x004fe40003f25270 */
[----:B0-----:R-:W-:-:S13]  /*ea10*/  ISETP.NE.AND P0, PT, RZ, UR4, PT ;  /* 0x00000004ff007c0c */ /* 0x001fda000bf05270 */
[----:B------:R-:W-:Y:S05]  /*ea20*/  @P0 EXIT P1 ;  /* 0x000000000000094d */ /* 0x000fea0000800000 */
[----:B------:R-:W0:Y:S01]  /*ea30*/  LDCU UR4, c[0x0][0x3a4] ;  /* 0x00007480ff0477ac */ /* 0x000e220008000800 */
[----:B------:R-:W-:Y:S02]  /*ea40*/  ISETP.NE.AND P1, PT, R5, RZ, PT ;  /* 0x000000ff0500720c */ /* 0x000fe40003f25270 */
        /* <DEDUP_REMOVED lines=13> */
[----:B------:R-:W2:Y:S02]  /*eb20*/  LDG.E R0, desc[UR36][R2.64] ;  /* 0x0000002402007981 */ /* 0x000ea4000c1e1900 */
[----:B--2---:R-:W-:-:S07]  /*eb30*/  FADD.FTZ R19, R19, R0 ;  /* 0x0000000013137221 */ /* 0x004fce0000010000 */
.L_x_3365:
        /* <DEDUP_REMOVED lines=20> */
.L_x_3367:
[----:B------:R-:W0:Y:S02]  /*ec80*/  LDCU.64 UR4, c[0x0][0x760] ;  /* 0x0000ec00ff0477ac */ /* 0x000e240008000a00 */
[----:B0-----:R-:W-:-:S04]  /*ec90*/  IADD3 R2, P0, PT, R18, UR4, RZ ;  /* 0x0000000412027c10 */ /* 0x001fc8000ff1e0ff */
[----:B------:R-:W-:-:S05]  /*eca0*/  IADD3.X R3, PT, PT, RZ, UR5, RZ, P0, !PT ;  /* 0x00000005ff037c10 */ /* 0x000fca00087fe4ff */
[----:B------:R-:W-:Y:S01]  /*ecb0*/  STG.E desc[UR36][R2.64], R19 ;  /* 0x0000001302007986 */ /* 0x000fe2000c101924 */
[----:B------:R-:W-:Y:S05]  /*ecc0*/  EXIT ;  /* 0x000000000000794d */ /* 0x000fea0003800000 */
.L_x_3366:
[----:B------:R-:W-:Y:S01]  /*ecd0*/  STG.E desc[UR36][R2.64], R19 ;  /* 0x0000001302007986 */ /* 0x000fe2000c101924 */
[----:B------:R-:W-:Y:S05]  /*ece0*/  EXIT ;  /* 0x000000000000794d */ /* 0x000fea0003800000 */
.L_x_3364:
[----:B------:R-:W0:Y:S01]  /*ecf0*/  LDCU.U8 UR4, c[0x0][0x790] ;  /* 0x0000f200ff0477ac */ /* 0x000e220008000000 */
[----:B------:R-:W1:Y:S01]  /*ed00*/  LDCU.U8 UR5, c[0x0][0x791] ;  /* 0x0000f220ff0577ac */ /* 0x000e620008000000 */
[----:B0-----:R-:W-:Y:S02]  /*ed10*/  UISETP.NE.AND UP0, UPT, UR4, URZ, UPT ;  /* 0x000000ff0400728c */ /* 0x001fe4000bf05270 */
[----:B-1----:R-:W-:-:S07]  /*ed20*/  UISETP.NE.AND UP1, UPT, UR5, URZ, UPT ;  /* 0x000000ff0500728c */ /* 0x002fce000bf25270 */
[----:B------:R-:W-:Y:S05]  /*ed30*/  BRA.U !UP0, `(.L_x_3368) ;  /* 0x0000000108087547 */ /* 0x000fea000b800000 */
[----:B------:R-:W2:Y:S02]  /*ed40*/  LDG.E R0, desc[UR36][R2.64] ;  /* 0x0000002402007981 */ /* 0x000ea4000c1e1900 */
[----:B--2---:R-:W-:-:S07]  /*ed50*/  FADD.FTZ R19, R19, R0 ;  /* 0x0000000013137221 */ /* 0x004fce0000010000 */
.L_x_3368:
        /* <DEDUP_REMOVED lines=20> */
.L_x_3370:
[----:B------:R-:W0:Y:S02]  /*eea0*/  LDCU.64 UR4, c[0x0][0x760] ;  /* 0x0000ec00ff0477ac */ /* 0x000e240008000a00 */
[----:B0-----:R-:W-:-:S04]  /*eeb0*/  IADD3 R2, P0, PT, R18, UR4, RZ ;  /* 0x0000000412027c10 */ /* 0x001fc8000ff1e0ff */
[----:B------:R-:W-:-:S05]  /*eec0*/  IADD3.X R3, PT, PT, RZ, UR5, RZ, P0, !PT ;  /* 0x00000005ff037c10 */ /* 0x000fca00087fe4ff */
[----:B------:R-:W-:Y:S01]  /*eed0*/  STG.E desc[UR36][R2.64], R19 ;  /* 0x0000001302007986 */ /* 0x000fe2000c101924 */
[----:B------:R-:W-:Y:S05]  /*eee0*/  EXIT ;  /* 0x000000000000794d */ /* 0x000fea0003800000 */
.L_x_3369:
[----:B------:R-:W-:Y:S01]  /*eef0*/  STG.E desc[UR36][R2.64], R19 ;  /* 0x0000001302007986 */ /* 0x000fe2000c101924 */
[----:B------:R-:W-:Y:S05]  /*ef00*/  EXIT ;  /* 0x000000000000794d */ /* 0x000fea0003800000 */
.L_x_3371:
        /* <DEDUP_REMOVED lines=15> */
.L_x_9984:


//--------------------- .text._ZN2at6native13reduce_kernelILi256ELi2ENS0_8ReduceOpIN3c108BFloat16ENS0_9NanSumOpsIffEEjfLi4ELi4EEEEEvT1_ --------------------------
	.section	.text._ZN2at6native13reduce_kernelILi256ELi2ENS0_8ReduceOpIN3c108BFloat16ENS0_9NanSumOpsIffEEjfLi4ELi4EEEEEvT1_,"ax",@progbits
	.align	128
        .global         _ZN2at6native13reduce_kernelILi256ELi2ENS0_8ReduceOpIN3c108BFloat16ENS0_9NanSumOpsIffEEjfLi4ELi4EEEEEvT1_
        .type           _ZN2at6native13reduce_kernelILi256ELi2ENS0_8ReduceOpIN3c108BFloat16ENS0_9NanSumOpsIffEEjfLi4ELi4EEEEEvT1_,@function
        .size           _ZN2at6native13reduce_kernelILi256ELi2ENS0_8ReduceOpIN3c108BFloat16ENS0_9NanSumOpsIffEEjfLi4ELi4EEEEEvT1_,(.L_x_9985 - _ZN2at6native13reduce_kernelILi256ELi2ENS0_8ReduceOpIN3c108BFloat16ENS0_9NanSumOpsIffEEjfLi4ELi4EEEEEvT1_)
        .other          _ZN2at6native13reduce_kernelILi256ELi2ENS0_8ReduceOpIN3c108BFloat16ENS0_9NanSumOpsIffEEjfLi4ELi4EEEEEvT1_,@"STO_CUDA_ENTRY STV_DEFAULT"
_ZN2at6native13reduce_kernelILi256ELi2ENS0_8ReduceOpIN3c108BFloat16ENS0_9NanSumOpsIffEEjfLi4ELi4EEEEEvT1_:
.text._ZN2at6native13reduce_kernelILi256ELi2ENS0_8ReduceOpIN3c108BFloat16ENS0_9NanSumOpsIffEEjfLi4ELi4EEEEEvT1_:
[----:B------:R-:W0:Y:S01]  /*0000*/  LDC R1, c[0x0][0x37c] ;  /* 0x0000df00ff017b82 */ /* 0x000e220000000800 */
[----:B------:R-:W1:Y:S01]  /*0010*/  S2R R23, SR_TID.X ;  /* 0x0000000000177919 */ /* 0x000e620000002100 */
[----:B------:R-:W1:Y:S01]  /*0020*/  LDCU.128 UR8, c[0x0][0x3a0] ;  /* 0x00007400ff0877ac */ /* 0x000e620008000c00 */
[----:B------:R-:W-:Y:S01]  /*0030*/  HFMA2 R25, -RZ, RZ, 0, 0 ;  /* 0x00000000ff197431 */ /* 0x000fe200000001ff */
[----:B------:R-:W2:Y:S01]  /*0040*/  S2R R22, SR_TID.Y ;  /* 0x0000000000167919 */ /* 0x000ea20000002200 */
[----:B------:R-:W3:Y:S01]  /*0050*/  LDCU UR4, c[0x0][0x55c] ;  /* 0x0000ab80ff0477ac */ /* 0x000ee20008000800 */
[----:B------:R-:W4:Y:S01]  /*0060*/  S2R R2, SR_CTAID.X ;  /* 0x0000000000027919 */ /* 0x000f220000002500 */
[----:B------:R-:W2:Y:S01]  /*0070*/  LDCU UR5, c[0x0][0x3b0] ;  /* 0x00007600ff0577ac */ /* 0x000ea20008000800 */
[----:B------:R-:W5:Y:S01]  /*0080*/  S2R R24, SR_CTAID.Y ;  /* 0x0000000000187919 */ /* 0x000f620000002600 */
[----:B------:R-:W4:Y:S01]  /*0090*/  LDCU UR6, c[0x0][0x398] ;  /* 0x00007300ff0677ac */ /* 0x000f220008000800 */
[----:B---3--:R-:W-:Y:S01]  /*00a0*/  UISETP.NE.AND UP0, UPT, UR4, URZ, UPT ;  /* 0x000000ff0400728c */ /* 0x008fe2000bf05270 */
[----:B-1----:R-:W-:-:S02]  /*00b0*/  IMAD R3, R23, UR11, RZ ;  /* 0x0000000b17037c24 */ /* 0x002fc4000f8e02ff */
[----:B------:R-:W-:Y:S02]  /*00c0*/  IMAD R5, R23, UR8, RZ ;  /* 0x0000000817057c24 */ /* 0x000fe4000f8e02ff */
[C---:B--2---:R-:W-:Y:S02]  /*00d0*/  IMAD R3, R22.reuse, UR5, R3 ;  /* 0x0000000516037c24 */ /* 0x044fe4000f8e0203 */
[----:B------:R-:W-:Y:S02]  /*00e0*/  IMAD R5, R22, UR9, R5 ;  /* 0x0000000916057c24 */ /* 0x000fe4000f8e0205 */
[----:B----4-:R-:W-:Y:S02]  /*00f0*/  IMAD R3, R2, UR6, R3 ;  /* 0x0000000602037c24 */ /* 0x010fe4000f8e0203 */
[----:B-----5:R-:W-:Y:S02]  /*0100*/  IMAD R4, R24, UR10, R5 ;  /* 0x0000000a18047c24 */ /* 0x020fe4000f8e0205 */
        /* <DEDUP_REMOVED lines=279> */
.L_x_3372:
        /* <DEDUP_REMOVED lines=18> */
[----:B------:R-:W-:Y:S01]  /*13a0*/  MOV R13, RZ ;  /* 0x000000ff000d7202 */ /* 0x000fe20000000f00 */
[----:B------:R-:W2:Y:S01]  /*13b0*/  LDCU.64 UR8, c[0x4][0x7b8] ;  /* 0x0100f700ff0877ac */ /* 0x000ea20008000a00 */
[----:B------:R-:W3:Y:S01]  /*13c0*/  LDC.64 R14, c[0x4][R14] ;  /* 0x010000000e0e7b82 */ /* 0x000ee20000000a00 */
[----:B------:R-:W4:Y:S01]  /*13d0*/  LDCU.64 UR10, c[0x4][0x488] ;  /* 0x01009100ff0a77ac */ /* 0x000f220008000a00 */
[----:B------:R-:W5:Y:S01]  /*13e0*/  LDCU UR4, c[0x0][0x38c] ;  /* 0x00007180ff0477ac */ /* 0x000f620008000800 */
[----:B-1----:R-:W-:Y:S01]  /*13f0*/  MOV R4, UR6 ;  /* 0x0000000600047c02 */ /* 0x002fe20008000f00 */
[----:B------:R-:W-:Y:S01]  /*1400*/  IMAD.U32 R5, RZ, RZ, UR7 ;  /* 0x00000007ff057e24 */ /* 0x000fe2000f8e00ff */
[----:B--2---:R-:W-:Y:S01]  /*1410*/  MOV R6, UR8 ;  /* 0x0000000800067c02 */ /* 0x004fe20008000f00 */
[----:B------:R-:W-:Y:S01]  /*1420*/  IMAD.U32 R7, RZ, RZ, UR9 ;  /* 0x00000009ff077e24 */ /* 0x000fe2000f8e00ff */
[----:B----4-:R-:W-:Y:S01]  /*1430*/  MOV R10, UR10 ;  /* 0x0000000a000a7c02 */ /* 0x010fe20008000f00 */
[----:B------:R-:W-:-:S02]  /*1440*/  IMAD.U32 R11, RZ, RZ, UR11 ;  /* 0x0000000bff0b7e24 */ /* 0x000fc4000f8e00ff */
[----:B-----5:R-:W-:-:S07]  /*1450*/  IMAD.U32 R25, RZ, RZ, UR4 ;  /* 0x00000004ff197e24 */ /* 0x020fce000f8e00ff */
[----:B------:R-:W-:-:S07]  /*1460*/  LEPC R20, `(.L_x_3376) ;  /* 0x000000001014794e */ /* 0x000fce0000000000 */
[----:B0--3--:R-:W-:Y:S05]  /*1470*/  CALL.ABS.NOINC R14 ;  /* 0x000000000e007343 */ /* 0x009fea0003c00000 */
.L_x_3376:
[----:B------:R-:W0:Y:S01]  /*1480*/  LDC R8, c[0x0][0x384] ;  /* 0x0000e100ff087b82 */ /* 0x000e220000000800 */
[----:B------:R-:W-:Y:S01]  /*1490*/  SHF.R.U32.HI R0, RZ, 0x1, R18 ;  /* 0x00000001ff007819 */ /* 0x000fe20000011612 */
[----:B------:R-:W-:Y:S03]  /*14a0*/  BSSY.RECONVERGENT B0, `(.L_x_3377) ;  /* 0x0000022000007945 */ /* 0x000fe60003800200 */
[----:B------:R-:W-:Y:S02]  /*14b0*/  LOP3.LUT P0, R6, R0, 0x3, RZ, 0xc0, !PT ;  /* 0x0000000300067812 */ /* 0x000fe4000780c0ff */
[----:B0-----:R-:W-:Y:S01]  /*14c0*/  MOV R0, R8 ;  /* 0x0000000800007202 */ /* 0x001fe20000000f00 */
[----:B------:R-:W-:-:S10]  /*14d0*/  IMAD.MOV.U32 R3, RZ, RZ, R8 ;  /* 0x000000ffff037224 */ /* 0x000fd400078e0008 */
[----:B------:R-:W-:Y:S05]  /*14e0*/  @!P0 BRA `(.L_x_3378) ;  /* 0x0000000000748947 */ /* 0x000fea0003800000 */
[C---:B------:R-:W-:Y:S01]  /*14f0*/  ISETP.GT.U32.AND P0, PT, R23.reuse, 0x3, PT ;  /* 0x000000031700780c */ /* 0x040fe20003f04070 */
[----:B------:R-:W-:Y:S01]  /*1500*/  BSSY.RECONVERGENT B1, `(.L_x_3379) ;  /* 0x0000017000017945 */ /* 0x000fe20003800200 */
[----:B------:R-:W-:Y:S01]  /*1510*/  IADD3 R5, PT, PT, -R6, RZ, RZ ;  /* 0x000000ff06057210 */ /* 0x000fe20007ffe1ff */
[----:B------:R-:W-:Y:S01]  /*1520*/  IMAD.MOV.U32 R3, RZ, RZ, R8 ;  /* 0x000000ffff037224 */ /* 0x000fe200078e0008 */
[----:B------:R-:W-:-:S03]  /*1530*/  ISETP.LT.U32.OR P0, PT, R23, R6, P0 ;  /* 0x000000061700720c */ /* 0x000fc60000701470 */
[----:B------:R-:W-:-:S10]  /*1540*/  IMAD.WIDE R18, R5, 0x2, R18 ;  /* 0x0000000205127825 */ /* 0x000fd400078e0212 */
        /* <DEDUP_REMOVED lines=18> */
.L_x_3380:
[----:B------:R-:W-:Y:S05]  /*1670*/  BSYNC.RECONVERGENT B1 ;  /* 0x0000000000017941 */ /* 0x000fea0003800200 */
.L_x_3379:
[----:B------:R-:W0:Y:S01]  /*1680*/  LDC R25, c[0x0][0x38c] ;  /* 0x0000e300ff197b82 */ /* 0x000e220000000800 */
[----:B------:R-:W-:-:S05]  /*1690*/  IADD3 R18, P0, PT, R18, 0x8, RZ ;  /* 0x0000000812127810 */ /* 0x000fca0007f1e0ff */
[----:B------:R-:W-:Y:S01]  /*16a0*/  IMAD.X R19, RZ, RZ, R19, P0 ;  /* 0x000000ffff137224 */ /* 0x000fe200000e0613 */
[----:B0-----:R-:W-:-:S07]  /*16b0*/  IADD3 R25, PT, PT, R6, -0x4, R25 ;  /* 0xfffffffc06197810 */ /* 0x001fce0007ffe019 */
.L_x_3378:
[----:B------:R-:W-:Y:S05]  /*16c0*/  BSYNC.RECONVERGENT B0 ;  /* 0x0000000000007941 */ /* 0x000fea0003800200 */
.L_x_3377:
[----:B------:R-:W0:Y:S01]  /*16d0*/  LDC.64 R4, c[0x0][0x3a0] ;  /* 0x0000e800ff047b82 */ /* 0x000e220000000a00 */
[----:B------:R-:W-:Y:S07]  /*16e0*/  BSSY.RECONVERGENT B0, `(.L_x_3381) ;  /* 0x0000028000007945 */ /* 0x000fee0003800200 */
[----:B------:R-:W1:Y:S01]  /*16f0*/  LDC R6, c[0x0][0x3a8] ;  /* 0x0000ea00ff067b82 */ /* 0x000e620000000800 */
[----:B0-----:R-:W-:Y:S01]  /*1700*/  IMAD R4, R23, R4, RZ ;  /* 0x0000000417047224 */ /* 0x001fe200078e02ff */
[----:B------:R-:W-:-:S03]  /*1710*/  ISETP.NE.AND P0, PT, R5, RZ, PT ;  /* 0x000000ff0500720c */ /* 0x000fc60003f05270 */
[C---:B------:R-:W-:Y:S01]  /*1720*/  IMAD R7, R22.reuse, R5, R4 ;  /* 0x0000000516077224 */ /* 0x040fe200078e0204 */
[----:B------:R-:W-:-:S03]  /*1730*/  ISETP.NE.AND P0, PT, R22, RZ, P0 ;  /* 0x000000ff1600720c */ /* 0x000fc60000705270 */
[----:B-1----:R-:W-:Y:S01]  /*1740*/  IMAD R7, R24, R6, R7 ;  /* 0x0000000618077224 */ /* 0x002fe200078e0207 */
[----:B------:R-:W-:Y:S02]  /*1750*/  ISETP.NE.AND P1, PT, R6, RZ, PT ;  /* 0x000000ff0600720c */ /* 0x000fe40003f25270 */
[----:B------:R-:W-:Y:S02]  /*1760*/  MOV R6, R8 ;  /* 0x0000000800067202 */ /* 0x000fe40000000f00 */
[----:B------:R-:W-:Y:S02]  /*1770*/  LEA R4, R7, 0x3, 0x2 ;  /* 0x0000000307047811 */ /* 0x000fe400078e10ff */
[----:B------:R-:W-:Y:S02]  /*1780*/  ISETP.NE.AND P1, PT, R24, RZ, P1 ;  /* 0x000000ff1800720c */ /* 0x000fe40000f25270 */
[----:B------:R-:W-:Y:S02]  /*1790*/  ISETP.GE.U32.AND P2, PT, R4, R25, PT ;  /* 0x000000190400720c */ /* 0x000fe40003f46070 */
[----:B------:R-:W-:-:S11]  /*17a0*/  PLOP3.LUT P0, PT, P0, P1, PT, 0xf8, 0x8f ;  /* 0x00000000008f781c */ /* 0x000fd60000703f70 */
[----:B------:R-:W-:Y:S05]  /*17b0*/  @P2 BRA `(.L_x_3382) ;  /* 0x0000000000682947 */ /* 0x000fea0003800000 */
[----:B------:R-:W-:-:S07]  /*17c0*/  IMAD.MOV.U32 R6, RZ, RZ, R8 ;  /* 0x000000ffff067224 */ /* 0x000fce00078e0008 */
.L_x_3383:
[C---:B------:R-:W-:Y:S01]  /*17d0*/  IMAD.WIDE.U32 R4, R7.reuse, 0x8, R18 ;  /* 0x0000000807047825 */ /* 0x040fe200078e0012 */
[----:B------:R-:W0:Y:S05]  /*17e0*/  LDCU UR4, c[0x0][0x394] ;  /* 0x00007280ff0477ac */ /* 0x000e2a0008000800 */
[----:B------:R-:W2:Y:S01]  /*17f0*/  LDG.E.64 R4, desc[UR36][R4.64] ;  /* 0x0000002404047981 */ /* 0x000ea2000c1e1b00 */
[----:B0-----:R-:W-:-:S04]  /*1800*/  IADD3 R7, PT, PT, R7, UR4, RZ ;  /* 0x0000000407077c10 */ /* 0x001fc8000fffe0ff */
[----:B------:R-:W-:-:S04]  /*1810*/  LEA R12, R7, 0x3, 0x2 ;  /* 0x00000003070c7811 */ /* 0x000fc800078e10ff */
[----:B------:R-:W-:Y:S02]  /*1820*/  ISETP.GE.U32.AND P5, PT, R12, R25, PT ;  /* 0x000000190c00720c */ /* 0x000fe40003fa6070 */
[C---:B--2---:R-:W-:Y:S01]  /*1830*/  PRMT R9, R4.reuse, 0x7632, R9 ;  /* 0x0000763204097816 */ /* 0x044fe20000000009 */
[----:B------:R-:W-:Y:S01]  /*1840*/  IMAD.U32 R11, R4, 0x10000, RZ ;  /* 0x00010000040b7824 */ /* 0x000fe200078e00ff */
[C---:B------:R-:W-:Y:S02]  /*1850*/  PRMT R10, R5.reuse, 0x7632, R10 ;  /* 0x00007632050a7816 */ /* 0x040fe4000000000a */
        /* <DEDUP_REMOVED lines=16> */
.L_x_3382:
[----:B------:R-:W-:Y:S05]  /*1960*/  BSYNC.RECONVERGENT B0 ;  /* 0x0000000000007941 */ /* 0x000fea0003800200 */
.L_x_3381:
        /* <DEDUP_REMOVED lines=12> */
.L_x_3385:
[----:B------:R-:W-:Y:S05]  /*1a30*/  BSYNC.RECONVERGENT B0 ;  /* 0x0000000000007941 */ /* 0x000fea0003800200 */
.L_x_3384:
[----:B------:R-:W-:Y:S01]  /*1a40*/  FADD.FTZ R3, R8, R3 ;  /* 0x0000000308037221 */ /* 0x000fe20000010000 */
[----:B------:R-:W-:-:S03]  /*1a50*/  IMAD.MOV.U32 R19, RZ, RZ, RZ ;  /* 0x000000ffff137224 */ /* 0x000fc600078e00ff */
[----:B------:R-:W-:-:S04]  /*1a60*/  FADD.FTZ R3, R3, R6 ;  /* 0x0000000603037221 */ /* 0x000fc80000010000 */
[----:B------:R-:W-:Y:S01]  /*1a70*/  FADD.FTZ R18, R3, R0 ;  /* 0x0000000003127221 */ /* 0x000fe20000010000 */
[----:B------:R-:W-:Y:S06]  /*1a80*/  BRA `(.L_x_3374) ;  /* 0x000000a000ec7947 */ /* 0x000fec0003800000 */
.L_x_3375:
        /* <DEDUP_REMOVED lines=9> */
[----:B------:R-:W2:Y:S01]  /*1b20*/  LDC R7, c[0x0][0x384] ;  /* 0x0000e100ff077b82 */ /* 0x000ea20000000800 */
        /* <DEDUP_REMOVED lines=8> */
[----:B------:R-:W-:-:S06]  /*1bb0*/  IMAD.MOV.U32 R12, RZ, RZ, R7 ;  /* 0x000000ffff0c7224 */ /* 0x000fcc00078e0007 */
[----:B------:R-:W-:Y:S05]  /*1bc0*/  @P0 BRA `(.L_x_3388) ;  /* 0x00000004002c0947 */ /* 0x000fea0003800000 */
[----:B------:R-:W-:Y:S01]  /*1bd0*/  BSSY.RECONVERGENT B1, `(.L_x_3389) ;  /* 0x0000042000017945 */ /* 0x000fe20003800200 */
[-C--:B------:R-:W-:Y:S01]  /*1be0*/  MOV R8, R7.reuse ;  /* 0x0000000700087202 */ /* 0x080fe20000000f00 */
[--C-:B------:R-:W-:Y:S01]  /*1bf0*/  IMAD.MOV.U32 R9, RZ, RZ, R7.reuse ;  /* 0x000000ffff097224 */ /* 0x100fe200078e0007 */
[-C--:B------:R-:W-:Y:S01]  /*1c00*/  MOV R10, R7.reuse ;  /* 0x00000007000a7202 */ /* 0x080fe20000000f00 */
[--C-:B------:R-:W-:Y:S01]  /*1c10*/  IMAD.MOV.U32 R11, RZ, RZ, R7.reuse ;  /* 0x000000ffff0b7224 */ /* 0x100fe200078e0007 */
[----:B------:R-:W-:Y:S01]  /*1c20*/  MOV R13, R7 ;  /* 0x00000007000d7202 */ /* 0x000fe20000000f00 */
[----:B------:R-:W-:-:S07]  /*1c30*/  IMAD.MOV.U32 R12, RZ, RZ, R7 ;  /* 0x000000ffff0c7224 */ /* 0x000fce00078e0007 */
.L_x_3390:
[----:B------:R-:W-:-:S04]  /*1c40*/  SHF.R.U32.HI R26, RZ, 0x1, R14 ;  /* 0x00000001ff1a7819 */ /* 0x000fc8000001160e */
[----:B------:R-:W-:Y:S01]  /*1c50*/  IADD3 R4, PT, PT, R26, R3, RZ ;  /* 0x000000031a047210 */ /* 0x000fe20007ffe0ff */
[----:B------:R-:W-:Y:S02]  /*1c60*/  IMAD.IADD R14, R14, 0x1, R3 ;  /* 0x000000010e0e7824 */ /* 0x000fe400078e0203 */
[----:B------:R-:W-:-:S04]  /*1c70*/  IMAD.WIDE.U32 R26, R26, 0x4, R18 ;  /* 0x000000041a1a7825 */ /* 0x000fc800078e0012 */
[----:B------:R-:W-:Y:S01]  /*1c80*/  IMAD.SHL.U32 R5, R4, 0x4, RZ ;  /* 0x0000000404057824 */ /* 0x000fe200078e00ff */
[----:B------:R-:W-:Y:S01]  /*1c90*/  SHF.R.U32.HI R4, RZ, 0x1e, R4 ;  /* 0x0000001eff047819 */ /* 0x000fe20000011604 */
[----:B------:R-:W2:Y:S03]  /*1ca0*/  LDG.E R15, desc[UR36][R26.64] ;  /* 0x000000241a0f7981 */ /* 0x000ea6000c1e1900 */
[----:B------:R-:W-:Y:S02]  /*1cb0*/  LOP3.LUT R5, R5, 0xfffffffc, RZ, 0xc0, !PT ;  /* 0xfffffffc05057812 */ /* 0x000fe400078ec0ff */
[----:B------:R-:W-:Y:S02]  /*1cc0*/  LOP3.LUT R21, R4, 0x1, RZ, 0xc0, !PT ;  /* 0x0000000104157812 */ /* 0x000fe400078ec0ff */
[----:B------:R-:W-:Y:S02]  /*1cd0*/  IADD3 R20, P0, PT, R18, R5, RZ ;  /* 0x0000000512147210 */ /* 0x000fe40007f1e0ff */
[----:B------:R-:W-:-:S02]  /*1ce0*/  SHF.R.U32.HI R25, RZ, 0x1, R14 ;  /* 0x00000001ff197819 */ /* 0x000fc4000001160e */
[----:B------:R-:W-:Y:S02]  /*1cf0*/  LEA R14, R3, R14, 0x1 ;  /* 0x0000000e030e7211 */ /* 0x000fe400078e08ff */
[----:B------:R-:W-:Y:S02]  /*1d00*/  IADD3.X R21, PT, PT, R19, R21, RZ, P0, !PT ;  /* 0x0000001513157210 */ /* 0x000fe400007fe4ff */
[----:B------:R-:W-:Y:S01]  /*1d10*/  SHF.R.U32.HI R5, RZ, 0x1, R14 ;  /* 0x00000001ff057819 */ /* 0x000fe2000001160e */
[--C-:B------:R-:W-:Y:S02]  /*1d20*/  IMAD.WIDE.U32 R24, R25, 0x4, R18.reuse ;  /* 0x0000000419187825 */ /* 0x100fe400078e0012 */
[----:B------:R-:W3:Y:S02]  /*1d30*/  LDG.E R20, desc[UR36][R20.64] ;  /* 0x0000002414147981 */ /* 0x000ee4000c1e1900 */
[----:B------:R-:W-:Y:S02]  /*1d40*/  IMAD.WIDE.U32 R4, R5, 0x4, R18 ;  /* 0x0000000405047825 */ /* 0x000fe400078e0012 */
[----:B------:R-:W4:Y:S04]  /*1d50*/  LDG.E R24, desc[UR36][R24.64] ;  /* 0x0000002418187981 */ /* 0x000f28000c1e1900 */
[----:B------:R4:W5:Y:S01]  /*1d60*/  LDG.E R4, desc[UR36][R4.64] ;  /* 0x0000002404047981 */ /* 0x000962000c1e1900 */
[----:B------:R-:W-:-:S04]  /*1d70*/  IMAD.IADD R14, R14, 0x1, R3 ;  /* 0x000000010e0e7824 */ /* 0x000fc800078e0203 */
[----:B------:R-:W-:-:S05]  /*1d80*/  IMAD R29, R3, 0x3, R14 ;  /* 0x00000003031d7824 */ /* 0x000fca00078e020e */
[----:B------:R-:W-:Y:S02]  /*1d90*/  ISETP.GE.U32.AND P5, PT, R29, R0, PT ;  /* 0x000000001d00720c */ /* 0x000fe40003fa6070 */
[C---:B--2---:R-:W-:Y:S02]  /*1da0*/  PRMT R26, R15.reuse, 0x7632, R26 ;  /* 0x000076320f1a7816 */ /* 0x044fe4000000001a */
[----:B------:R-:W-:-:S03]  /*1db0*/  SHF.L.U32 R27, R15, 0x10, RZ ;  /* 0x000000100f1b7819 */ /* 0x000fc600000006ff */
[----:B------:R-:W-:Y:S01]  /*1dc0*/  IMAD.U32 R26, R26, 0x10000, RZ ;  /* 0x000100001a1a7824 */ /* 0x000fe200078e00ff */
[----:B------:R-:W-:-:S04]  /*1dd0*/  FSETP.NAN.FTZ.AND P0, PT, |R27|, |R27|, PT ;  /* 0x4000001b1b00720b */ /* 0x000fc80003f18200 */
[----:B------:R-:W-:Y:S02]  /*1de0*/  FSETP.NAN.FTZ.AND P1, PT, |R26|, |R26|, PT ;  /* 0x4000001a1a00720b */ /* 0x000fe40003f38200 */
[----:B---3--:R-:W-:Y:S02]  /*1df0*/  SHF.L.U32 R21, R20, 0x10, RZ ;  /* 0x0000001014157819 */ /* 0x008fe400000006ff */
[----:B------:R-:W-:Y:S02]  /*1e00*/  FSEL R26, R26, RZ, !P1 ;  /* 0x000000ff1a1a7208 */ /* 0x000fe40004800000 */
[----:B------:R-:W-:Y:S02]  /*1e10*/  FSETP.NAN.FTZ.AND P2, PT, |R21|, |R21|, PT ;  /* 0x400000151500720b */ /* 0x000fe40003f58200 */
[----:B------:R-:W-:Y:S02]  /*1e20*/  FSEL R27, R27, RZ, !P0 ;  /* 0x000000ff1b1b7208 */ /* 0x000fe40004000000 */
[----:B----4-:R-:W-:-:S02]  /*1e30*/  PRMT R5, R24, 0x7632, R5 ;  /* 0x0000763218057816 */ /* 0x010fc40000000005 */
[----:B-----5:R-:W-:Y:S02]  /*1e40*/  PRMT R25, R4, 0x7632, R25 ;  /* 0x0000763204197816 */ /* 0x020fe40000000019 */
[----:B------:R-:W-:Y:S02]  /*1e50*/  FSEL R28, R21, RZ, !P2 ;  /* 0x000000ff151c7208 */ /* 0x000fe40005000000 */
[----:B------:R-:W-:Y:S01]  /*1e60*/  PRMT R21, R20, 0x7632, R21 ;  /* 0x0000763214157816 */ /* 0x000fe20000000015 */
[----:B------:R-:W-:Y:S01]  /*1e70*/  FADD.FTZ R13, R26, R13 ;  /* 0x0000000d1a0d7221 */ /* 0x000fe20000010000 */
[----:B------:R-:W-:Y:S01]  /*1e80*/  FADD.FTZ R12, R27, R12 ;  /* 0x0000000c1b0c7221 */ /* 0x000fe20000010000 */
[----:B------:R-:W-:Y:S01]  /*1e90*/  IMAD.U32 R26, R24, 0x10000, RZ ;  /* 0x00010000181a7824 */ /* 0x000fe200078e00ff */
[----:B------:R-:W-:Y:S01]  /*1ea0*/  SHF.L.U32 R21, R21, 0x10, RZ ;  /* 0x0000001015157819 */ /* 0x000fe200000006ff */
[----:B------:R-:W-:Y:S01]  /*1eb0*/  IMAD.U32 R5, R5, 0x10000, RZ ;  /* 0x0001000005057824 */ /* 0x000fe200078e00ff */
[----:B------:R-:W-:Y:S01]  /*1ec0*/  SHF.L.U32 R27, R4, 0x10, RZ ;  /* 0x00000010041b7819 */ /* 0x000fe200000006ff */
[----:B------:R-:W-:Y:S01]  /*1ed0*/  IMAD.U32 R25, R25, 0x10000, RZ ;  /* 0x0001000019197824 */ /* 0x000fe200078e00ff */
[----:B------:R-:W-:-:S02]  /*1ee0*/  FSETP.NAN.FTZ.AND P0, PT, |R26|, |R26|, PT ;  /* 0x4000001a1a00720b */ /* 0x000fc40003f18200 */
[----:B------:R-:W-:Y:S02]  /*1ef0*/  FSETP.NAN.FTZ.AND P2, PT, |R21|, |R21|, PT ;  /* 0x400000151500720b */ /* 0x000fe40003f58200 */
[----:B------:R-:W-:Y:S02]  /*1f00*/  FSETP.NAN.FTZ.AND P1, PT, |R5|, |R5|, PT ;  /* 0x400000050500720b */ /* 0x000fe40003f38200 */
[----:B------:R-:W-:Y:S02]  /*1f10*/  FSETP.NAN.FTZ.AND P3, PT, |R27|, |R27|, PT ;  /* 0x4000001b1b00720b */ /* 0x000fe40003f78200 */
[----:B------:R-:W-:Y:S01]  /*1f20*/  FSETP.NAN.FTZ.AND P4, PT, |R25|, |R25|, PT ;  /* 0x400000191900720b */ /* 0x000fe20003f98200 */
[----:B------:R-:W-:Y:S01]  /*1f30*/  FADD.FTZ R9, R28, R9 ;  /* 0x000000091c097221 */ /* 0x000fe20000010000 */
[----:B------:R-:W-:Y:S02]  /*1f40*/  FSEL R21, R21, RZ, !P2 ;  /* 0x000000ff15157208 */ /* 0x000fe40005000000 */
[----:B------:R-:W-:-:S02]  /*1f50*/  FSEL R26, R26, RZ, !P0 ;  /* 0x000000ff1a1a7208 */ /* 0x000fc40004000000 */
[----:B------:R-:W-:Y:S02]  /*1f60*/  FSEL R5, R5, RZ, !P1 ;  /* 0x000000ff05057208 */ /* 0x000fe40004800000 */
[----:B------:R-:W-:Y:S02]  /*1f70*/  FSEL R28, R27, RZ, !P3 ;  /* 0x000000ff1b1c7208 */ /* 0x000fe40005800000 */
[----:B------:R-:W-:Y:S01]  /*1f80*/  FSEL R25, R25, RZ, !P4 ;  /* 0x000000ff19197208 */ /* 0x000fe20006000000 */
[----:B------:R-:W-:Y:S01]  /*1f90*/  FADD.FTZ R8, R21, R8 ;  /* 0x0000000815087221 */ /* 0x000fe20000010000 */
[----:B------:R-:W-:Y:S01]  /*1fa0*/  FADD.FTZ R11, R26, R11 ;  /* 0x0000000b1a0b7221 */ /* 0x000fe20000010000 */
[----:B------:R-:W-:Y:S01]  /*1fb0*/  FADD.FTZ R10, R5, R10 ;  /* 0x0000000a050a7221 */ /* 0x000fe20000010000 */
[----:B------:R-:W-:Y:S01]  /*1fc0*/  FADD.FTZ R7, R28, R7 ;  /* 0x000000071c077221 */ /* 0x000fe20000010000 */
[----:B------:R-:W-:Y:S01]  /*1fd0*/  FADD.FTZ R6, R25, R6 ;  /* 0x0000000619067221 */ /* 0x000fe20000010000 */
[----:B------:R-:W-:Y:S06]  /*1fe0*/  @!P5 BRA `(.L_x_3390) ;  /* 0xfffffffc0014d947 */ /* 0x000fec000383ffff */
[----:B------:R-:W-:Y:S05]  /*1ff0*/  BSYNC.RECONVERGENT B1 ;  /* 0x0000000000017941 */ /* 0x000fea0003800200 */
.L_x_3389:
        /* <DEDUP_REMOVED lines=8> */
.L_x_3388:
[----:B------:R-:W-:Y:S05]  /*2080*/  BSYNC.RECONVERGENT B0 ;  /* 0x0000000000007941 */ /* 0x000fea0003800200 */
.L_x_3387:
        /* <DEDUP_REMOVED lines=31> */
.L_x_3392:
[----:B------:R-:W-:Y:S05]  /*2280*/  BSYNC.RECONVERGENT B0 ;  /* 0x0000000000007941 */ /* 0x000fea0003800200 */
.L_x_3391:
[----:B------:R-:W-:Y:S04]  /*2290*/  BSSY.RECONVERGENT B0, `(.L_x_3393) ;  /* 0x000002a000007945 */ /* 0x000fe80003800200 */
[----:B------:R-:W-:Y:S05]  /*22a0*/  @P0 BRA `(.L_x_3394) ;  /* 0x0000000000a00947 */ /* 0x000fea0003800000 */
[----:B------:R-:W-:Y:S01]  /*22b0*/  IMAD.IADD R14, R14, 0x1, R3 ;  /* 0x000000010e0e7824 */ /* 0x000fe200078e0203 */
[----:B------:R-:W-:Y:S01]  /*22c0*/  SHF.L.U32 R27, R27, 0x10, RZ ;  /* 0x000000101b1b7819 */ /* 0x000fe200000006ff */
[----:B------:R-:W-:-:S03]  /*22d0*/  IMAD.U32 R28, R28, 0x10000, RZ ;  /* 0x000100001c1c7824 */ /* 0x000fc600078e00ff */
[----:B------:R-:W-:Y:S02]  /*22e0*/  ISETP.GE.U32.AND P2, PT, R14, R0, PT ;  /* 0x000000000e00720c */ /* 0x000fe40003f46070 */
[C---:B------:R-:W-:Y:S02]  /*22f0*/  FSETP.NAN.FTZ.AND P0, PT, |R28|.reuse, |R28|, PT ;  /* 0x4000001c1c00720b */ /* 0x040fe40003f18200 */
[C---:B------:R-:W-:Y:S02]  /*2300*/  FSETP.NAN.FTZ.AND P1, PT, |R27|.reuse, |R27|, PT ;  /* 0x4000001b1b00720b */ /* 0x040fe40003f38200 */
[----:B------:R-:W-:Y:S02]  /*2310*/  FSEL R5, R28, RZ, !P0 ;  /* 0x000000ff1c057208 */ /* 0x000fe40004000000 */
[----:B------:R-:W-:-:S03]  /*2320*/  FSEL R4, R27, RZ, !P1 ;  /* 0x000000ff1b047208 */ /* 0x000fc60004800000 */
[----:B------:R-:W-:Y:S02]  /*2330*/  FADD.FTZ R12, R12, R5 ;  /* 0x000000050c0c7221 */ /* 0x000fe40000010000 */
[----:B------:R-:W-:Y:S01]  /*2340*/  FADD.FTZ R13, R13, R4 ;  /* 0x000000040d0d7221 */ /* 0x000fe20000010000 */
[----:B------:R-:W-:Y:S06]  /*2350*/  @P2 BRA `(.L_x_3394) ;  /* 0x0000000000742947 */ /* 0x000fec0003800000 */
[----:B------:R-:W-:Y:S01]  /*2360*/  IADD3 R14, PT, PT, R14, R3, RZ ;  /* 0x000000030e0e7210 */ /* 0x000fe20007ffe0ff */
[----:B------:R-:W-:Y:S01]  /*2370*/  IMAD.U32 R24, R24, 0x10000, RZ ;  /* 0x0001000018187824 */ /* 0x000fe200078e00ff */
[----:B------:R-:W-:Y:S02]  /*2380*/  SHF.L.U32 R15, R15, 0x10, RZ ;  /* 0x000000100f0f7819 */ /* 0x000fe400000006ff */
[----:B------:R-:W-:Y:S02]  /*2390*/  ISETP.GE.U32.AND P2, PT, R14, R0, PT ;  /* 0x000000000e00720c */ /* 0x000fe40003f46070 */
[C---:B------:R-:W-:Y:S02]  /*23a0*/  FSETP.NAN.FTZ.AND P0, PT, |R15|.reuse, |R15|, PT ;  /* 0x4000000f0f00720b */ /* 0x040fe40003f18200 */
[----:B------:R-:W-:Y:S02]  /*23b0*/  FSETP.NAN.FTZ.AND P1, PT, |R24|, |R24|, PT ;  /* 0x400000181800720b */ /* 0x000fe40003f38200 */
[----:B------:R-:W-:-:S02]  /*23c0*/  FSEL R4, R15, RZ, !P0 ;  /* 0x000000ff0f047208 */ /* 0x000fc40004000000 */
[----:B------:R-:W-:-:S03]  /*23d0*/  FSEL R5, R24, RZ, !P1 ;  /* 0x000000ff18057208 */ /* 0x000fc60004800000 */
[----:B------:R-:W-:Y:S02]  /*23e0*/  FADD.FTZ R11, R11, R4 ;  /* 0x000000040b0b7221 */ /* 0x000fe40000010000 */
[----:B------:R-:W-:Y:S01]  /*23f0*/  FADD.FTZ R10, R10, R5 ;  /* 0x000000050a0a7221 */ /* 0x000fe20000010000 */
[----:B------:R-:W-:Y:S06]  /*2400*/  @P2 BRA `(.L_x_3394) ;  /* 0x0000000000482947 */ /* 0x000fec0003800000 */
        /* <DEDUP_REMOVED lines=9> */
[----:B------:R-:W-:Y:S01]  /*24a0*/  @!P2 IMAD.U32 R21, R21, 0x10000, RZ ;  /* 0x000100001515a824 */ /* 0x000fe200078e00ff */
[----:B------:R-:W-:Y:S01]  /*24b0*/  @!P2 SHF.L.U32 R20, R20, 0x10, RZ ;  /* 0x000000101414a819 */ /* 0x000fe200000006ff */
[----:B------:R-:W-:-:S03]  /*24c0*/  FADD.FTZ R8, R8, R3 ;  /* 0x0000000308087221 */ /* 0x000fc60000010000 */
[C---:B------:R-:W-:Y:S02]  /*24d0*/  @!P2 FSETP.NAN.FTZ.AND P3, PT, |R20|.reuse, |R20|, PT ;  /* 0x400000141400a20b */ /* 0x040fe40003f78200 */
[C---:B------:R-:W-:Y:S02]  /*24e0*/  @!P2 FSETP.NAN.FTZ.AND P4, PT, |R21|.reuse, |R21|, PT ;  /* 0x400000151500a20b */ /* 0x040fe40003f98200 */
[----:B------:R-:W-:Y:S02]  /*24f0*/  @!P2 FSEL R20, R20, RZ, !P3 ;  /* 0x000000ff1414a208 */ /* 0x000fe40005800000 */
[----:B------:R-:W-:-:S03]  /*2500*/  @!P2 FSEL R21, R21, RZ, !P4 ;  /* 0x000000ff1515a208 */ /* 0x000fc60006000000 */
[----:B------:R-:W-:Y:S02]  /*2510*/  @!P2 FADD.FTZ R7, R7, R20 ;  /* 0x000000140707a221 */ /* 0x000fe40000010000 */
[----:B------:R-:W-:-:S07]  /*2520*/  @!P2 FADD.FTZ R6, R6, R21 ;  /* 0x000000150606a221 */ /* 0x000fce0000010000 */
.L_x_3394:
[----:B------:R-:W-:Y:S05]  /*2530*/  BSYNC.RECONVERGENT B0 ;  /* 0x0000000000007941 */ /* 0x000fea0003800200 */
.L_x_3393:
[----:B------:R-:W-:Y:S01]  /*2540*/  FADD.FTZ R12, R12, R11 ;  /* 0x0000000b0c0c7221 */ /* 0x000fe20000010000 */
[----:B------:R-:W-:-:S03]  /*2550*/  FADD.FTZ R13, R13, R10 ;  /* 0x0000000a0d0d7221 */ /* 0x000fc60000010000 */
[----:B------:R-:W-:Y:S01]  /*2560*/  FADD.FTZ R12, R12, R9 ;  /* 0x000000090c0c7221 */ /* 0x000fe20000010000 */
[----:B------:R-:W-:-:S03]  /*2570*/  FADD.FTZ R13, R13, R8 ;  /* 0x000000080d0d7221 */ /* 0x000fc60000010000 */
[----:B------:R-:W-:Y:S01]  /*2580*/  FADD.FTZ R18, R12, R7 ;  /* 0x000000070c127221 */ /* 0x000fe20000010000 */
[----:B------:R-:W-:Y:S01]  /*2590*/  FADD.FTZ R19, R13, R6 ;  /* 0x000000060d137221 */ /* 0x000fe20000010000 */
[----:B------:R-:W-:Y:S06]  /*25a0*/  BRA `(.L_x_3374) ;  /* 0x0000009800247947 */ /* 0x000fec0003800000 */
.L_x_3386:
[----:B------:R-:W-:-:S13]  /*25b0*/  ISETP.NE.AND P0, PT, R14, 0x1, PT ;  /* 0x000000010e00780c */ /* 0x000fda0003f05270 */
        /* <DEDUP_REMOVED lines=22> */
.L_x_3399:
[----:B------:R-:W-:Y:S01]  /*2720*/  IMAD R4, R20, R21, RZ ;  /* 0x0000001514047224 */ /* 0x000fe200078e02ff */
[----:B------:R-:W-:-:S04]  /*2730*/  IADD3 R21, PT, PT, R21, R8, RZ ;  /* 0x0000000815157210 */ /* 0x000fc80007ffe0ff */
[----:B------:R-:W-:Y:S01]  /*2740*/  SHF.R.U32.HI R25, RZ, 0x1, R4 ;  /* 0x00000001ff197819 */ /* 0x000fe20000011604 */
[----:B------:R-:W-:Y:S02]  /*2750*/  IMAD R4, R20, R21, RZ ;  /* 0x0000001514047224 */ /* 0x000fe400078e02ff */
[----:B------:R-:W-:Y:S02]  /*2760*/  IMAD.IADD R21, R21, 0x1, R8 ;  /* 0x0000000115157824 */ /* 0x000fe400078e0208 */
[----:B------:R-:W-:Y:S01]  /*2770*/  IMAD.WIDE.U32 R24, R25, 0x4, R18 ;  /* 0x0000000419187825 */ /* 0x000fe200078e0012 */
[----:B------:R-:W-:Y:S02]  /*2780*/  SHF.R.U32.HI R27, RZ, 0x1, R4 ;  /* 0x00000001ff1b7819 */ /* 0x000fe40000011604 */
[----:B------:R-:W-:-:S03]  /*2790*/  IADD3 R29, PT, PT, R21, R8, RZ ;  /* 0x00000008151d7210 */ /* 0x000fc60007ffe0ff */
[----:B------:R-:W2:Y:S01]  /*27a0*/  LDG.E R24, desc[UR36][R24.64] ;  /* 0x0000002418187981 */ /* 0x000ea2000c1e1900 */
[C---:B------:R-:W-:Y:S02]  /*27b0*/  IMAD R21, R20.reuse, R21, RZ ;  /* 0x0000001514157224 */ /* 0x040fe400078e02ff */
[----:B------:R-:W-:Y:S02]  /*27c0*/  IMAD R4, R20, R29, RZ ;  /* 0x0000001d14047224 */ /* 0x000fe400078e02ff */
[----:B------:R-:W-:Y:S01]  /*27d0*/  IMAD.WIDE.U32 R26, R27, 0x4, R18 ;  /* 0x000000041b1a7825 */ /* 0x000fe200078e0012 */
[----:B------:R-:W-:Y:S02]  /*27e0*/  SHF.R.U32.HI R5, RZ, 0x1, R21 ;  /* 0x00000001ff057819 */ /* 0x000fe40000011615 */
[----:B------:R-:W-:-:S03]  /*27f0*/  SHF.R.U32.HI R7, RZ, 0x1, R4 ;  /* 0x00000001ff077819 */ /* 0x000fc60000011604 */
[----:B------:R-:W3:Y:S01]  /*2800*/  LDG.E R26, desc[UR36][R26.64] ;  /* 0x000000241a1a7981 */ /* 0x000ee2000c1e1900 */
[----:B------:R-:W-:-:S04]  /*2810*/  IMAD.WIDE.U32 R4, R5, 0x4, R18 ;  /* 0x0000000405047825 */ /* 0x000fc800078e0012 */
[----:B------:R-:W-:Y:S02]  /*2820*/  IMAD.WIDE.U32 R6, R7, 0x4, R18 ;  /* 0x0000000407067825 */ /* 0x000fe400078e0012 */
[----:B------:R1:W4:Y:S04]  /*2830*/  LDG.E R4, desc[UR36][R4.64] ;  /* 0x0000002404047981 */ /* 0x000328000c1e1900 */
[----:B------:R-:W5:Y:S01]  /*2840*/  LDG.E R6, desc[UR36][R6.64] ;  /* 0x0000002406067981 */ /* 0x000f62000c1e1900 */
[----:B------:R-:W-:-:S04]  /*2850*/  IMAD.IADD R21, R29, 0x1, R8 ;  /* 0x000000011d157824 */ /* 0x000fc800078e0208 */
[----:B------:R-:W-:-:S05]  /*2860*/  IMAD R29, R8, 0x3, R21 ;  /* 0x00000003081d7824 */ /* 0x000fca00078e0215 */
[----:B------:R-:W-:Y:S02]  /*2870*/  ISETP.GE.U32.AND P4, PT, R29, R0, PT ;  /* 0x000000001d00720c */ /* 0x000fe40003f86070 */
[C---:B--2---:R-:W-:Y:S02]  /*2880*/  PRMT R25, R24.reuse, 0x7632, R25 ;  /* 0x0000763218197816 */ /* 0x044fe40000000019 */
[----:B------:R-:W-:-:S03]  /*2890*/  SHF.L.U32 R28, R24, 0x10, RZ ;  /* 0x00000010181c7819 */ /* 0x000fc600000006ff */
[----:B------:R-:W-:Y:S01]  /*28a0*/  IMAD.U32 R25, R25, 0x10000, RZ ;  /* 0x0001000019197824 */ /* 0x000fe200078e00ff */
[----:B------:R-:W-:-:S04]  /*28b0*/  FSETP.NAN.FTZ.AND P0, PT, |R28|, |R28|, PT ;  /* 0x4000001c1c00720b */ /* 0x000fc80003f18200 */
[C---:B------:R-:W-:Y:S02]  /*28c0*/  FSETP.NAN.FTZ.AND P1, PT, |R25|.reuse, |R25|, PT ;  /* 0x400000191900720b */ /* 0x040fe40003f38200 */
[C---:B---3--:R-:W-:Y:S02]  /*28d0*/  SHF.L.U32 R27, R26.reuse, 0x10, RZ ;  /* 0x000000101a1b7819 */ /* 0x048fe400000006ff */
[----:B------:R-:W-:Y:S02]  /*28e0*/  FSEL R25, R25, RZ, !P1 ;  /* 0x000000ff19197208 */ /* 0x000fe40004800000 */
[----:B-1----:R-:W-:Y:S02]  /*28f0*/  PRMT R5, R26, 0x7632, R5 ;  /* 0x000076321a057816 */ /* 0x002fe40000000005 */
[----:B------:R-:W-:Y:S01]  /*2900*/  FSETP.NAN.FTZ.AND P2, PT, |R27|, |R27|, PT ;  /* 0x4000001b1b00720b */ /* 0x000fe20003f58200 */
[----:B------:R-:W-:Y:S01]  /*2910*/  FADD.FTZ R10, R25, R10 ;  /* 0x0000000a190a7221 */ /* 0x000fe20000010000 */
[----:B------:R-:W-:Y:S01]  /*2920*/  FSEL R28, R28, RZ, !P0 ;  /* 0x000000ff1c1c7208 */ /* 0x000fe20004000000 */
[----:B------:R-:W-:Y:S01]  /*2930*/  IMAD.U32 R25, R5, 0x10000, RZ ;  /* 0x0001000005197824 */ /* 0x000fe200078e00ff */
[----:B------:R-:W-:-:S02]  /*2940*/  FSEL R27, R27, RZ, !P2 ;  /* 0x000000ff1b1b7208 */ /* 0x000fc40005000000 */
[----:B----4-:R-:W-:Y:S01]  /*2950*/  PRMT R5, R4, 0x7632, R5 ;  /* 0x0000763204057816 */ /* 0x010fe20000000005 */
[----:B------:R-:W-:Y:S01]  /*2960*/  FADD.FTZ R9, R28, R9 ;  /* 0x000000091c097221 */ /* 0x000fe20000010000 */
[----:B-----5:R-:W-:Y:S01]  /*2970*/  PRMT R7, R6, 0x7632, R7 ;  /* 0x0000763206077816 */ /* 0x020fe20000000007 */
[----:B------:R-:W-:Y:S01]  /*2980*/  FADD.FTZ R12, R27, R12 ;  /* 0x0000000c1b0c7221 */ /* 0x000fe20000010000 */
[----:B------:R-:W-:Y:S01]  /*2990*/  FSETP.NAN.FTZ.AND P0, PT, |R25|, |R25|, PT ;  /* 0x400000191900720b */ /* 0x000fe20003f18200 */
[----:B------:R-:W-:Y:S01]  /*29a0*/  IMAD.U32 R5, R5, 0x10000, RZ ;  /* 0x0001000005057824 */ /* 0x000fe200078e00ff */
[----:B------:R-:W-:Y:S01]  /*29b0*/  SHF.L.U32 R27, R4, 0x10, RZ ;  /* 0x00000010041b7819 */ /* 0x000fe200000006ff */
[----:B------:R-:W-:Y:S01]  /*29c0*/  IMAD.U32 R7, R7, 0x10000, RZ ;  /* 0x0001000007077824 */ /* 0x000fe200078e00ff */
[----:B------:R-:W-:Y:S02]  /*29d0*/  SHF.L.U32 R29, R6, 0x10, RZ ;  /* 0x00000010061d7819 */ /* 0x000fe400000006ff */
[----:B------:R-:W-:-:S02]  /*29e0*/  FSEL R28, R25, RZ, !P0 ;  /* 0x000000ff191c7208 */ /* 0x000fc40004000000 */
[----:B------:R-:W-:Y:S02]  /*29f0*/  FSETP.NAN.FTZ.AND P1, PT, |R27|, |R27|, PT ;  /* 0x4000001b1b00720b */ /* 0x000fe40003f38200 */
[----:B------:R-:W-:Y:S01]  /*2a00*/  FSETP.NAN.FTZ.AND P0, PT, |R5|, |R5|, PT ;  /* 0x400000050500720b */ /* 0x000fe20003f18200 */
[----:B------:R-:W-:Y:S01]  /*2a10*/  FADD.FTZ R11, R28, R11 ;  /* 0x0000000b1c0b7221 */ /* 0x000fe20000010000 */
[----:B------:R-:W-:Y:S02]  /*2a20*/  FSETP.NAN.FTZ.AND P2, PT, |R29|, |R29|, PT ;  /* 0x4000001d1d00720b */ /* 0x000fe40003f58200 */
[----:B------:R-:W-:Y:S02]  /*2a30*/  FSETP.NAN.FTZ.AND P3, PT, |R7|, |R7|, PT ;  /* 0x400000070700720b */ /* 0x000fe40003f78200 */
[----:B------:R-:W-:Y:S02]  /*2a40*/  FSEL R30, R27, RZ, !P1 ;  /* 0x000000ff1b1e7208 */ /* 0x000fe40004800000 */
[----:B------:R-:W-:-:S02]  /*2a50*/  FSEL R5, R5, RZ, !P0 ;  /* 0x000000ff05057208 */ /* 0x000fc40004000000 */
[----:B------:R-:W-:Y:S01]  /*2a60*/  FSEL R32, R29, RZ, !P2 ;  /* 0x000000ff1d207208 */ /* 0x000fe20005000000 */
[----:B------:R-:W-:Y:S01]  /*2a70*/  FADD.FTZ R13, R30, R13 ;  /* 0x0000000d1e0d7221 */ /* 0x000fe20000010000 */
[----:B------:R-:W-:Y:S01]  /*2a80*/  FSEL R34, R7, RZ, !P3 ;  /* 0x000000ff07227208 */ /* 0x000fe20005800000 */
[----:B------:R-:W-:Y:S02]  /*2a90*/  FADD.FTZ R14, R5, R14 ;  /* 0x0000000e050e7221 */ /* 0x000fe40000010000 */
[----:B------:R-:W-:Y:S02]  /*2aa0*/  FADD.FTZ R15, R32, R15 ;  /* 0x0000000f200f7221 */ /* 0x000fe40000010000 */
[----:B------:R-:W-:Y:S01]  /*2ab0*/  FADD.FTZ R3, R34, R3 ;  /* 0x0000000322037221 */ /* 0x000fe20000010000 */
[----:B------:R-:W-:Y:S06]  /*2ac0*/  @!P4 BRA `(.L_x_3399) ;  /* 0xfffffffc0014c947 */ /* 0x000fec000383ffff */
[----:B------:R-:W-:Y:S05]  /*2ad0*/  BSYNC.RECONVERGENT B1 ;  /* 0x0000000000017941 */ /* 0x000fea0003800200 */
.L_x_3398:
[C---:B------:R-:W-:Y:S02]  /*2ae0*/  PRMT R29, R24.reuse, 0x7610, R29 ;  /* 0x00007610181d7816 */ /* 0x040fe4000000001d */
[----:B------:R-:W-:Y:S02]  /*2af0*/  PRMT R28, R24, 0x7632, R28 ;  /* 0x00007632181c7816 */ /* 0x000fe4000000001c */
[C---:B------:R-:W-:Y:S02]  /*2b00*/  PRMT R7, R26.reuse, 0x7610, R7 ;  /* 0x000076101a077816 */ /* 0x040fe40000000007 */
[----:B------:R-:W-:Y:S02]  /*2b10*/  PRMT R26, R26, 0x7632, R26 ;  /* 0x000076321a1a7816 */ /* 0x000fe4000000001a */
[C---:B------:R-:W-:Y:S02]  /*2b20*/  PRMT R25, R4.reuse, 0x7610, R25 ;  /* 0x0000761004197816 */ /* 0x040fe40000000019 */
[----:B------:R-:W-:-:S02]  /*2b30*/  PRMT R27, R4, 0x7632, R27 ;  /* 0x00007632041b7816 */ /* 0x000fc4000000001b */
[----:B------:R-:W-:-:S07]  /*2b40*/  PRMT R24, R6, 0x7632, R24 ;  /* 0x0000763206187816 */ /* 0x000fce0000000018 */
.L_x_3397:
[----:B------:R-:W-:Y:S05]  /*2b50*/  BSYNC.RECONVERGENT B0 ;  /* 0x0000000000007941 */ /* 0x000fea0003800200 */
.L_x_3396:
        /* <DEDUP_REMOVED lines=35> */
.L_x_3401:
[----:B------:R-:W-:Y:S05]  /*2d90*/  BSYNC.RECONVERGENT B0 ;  /* 0x0000000000007941 */ /* 0x000fea0003800200 */
.L_x_3400:
        /* <DEDUP_REMOVED lines=28> */
[----:B------:R-:W-:Y:S02]  /*2f60*/  FSETP.NAN.FTZ.AND P0, PT, |R25|, |R25|, PT ;  /* 0x400000191900720b */ /* 0x000fe40003f18200 */
[----:B------:R-:W-:Y:S02]  /*2f70*/  FSETP.NAN.FTZ.AND P1, PT, |R27|, |R27|, PT ;  /* 0x4000001b1b00720b */ /* 0x000fe40003f38200 */
[----:B------:R-:W-:Y:S02]  /*2f80*/  FSEL R0, R25, RZ, !P0 ;  /* 0x000000ff19007208 */ /* 0x000fe40004000000 */
[----:B------:R-:W-:-:S03]  /*2f90*/  FSEL R27, R27, RZ, !P1 ;  /* 0x000000ff1b1b7208 */ /* 0x000fc60004800000 */
[----:B------:R-:W-:Y:S02]  /*2fa0*/  FADD.FTZ R13, R13, R0 ;  /* 0x000000000d0d7221 */ /* 0x000fe40000010000 */
[----:B------:R-:W-:Y:S01]  /*2fb0*/  @!P2 IMAD.U32 R24, R24, 0x10000, RZ ;  /* 0x000100001818a824 */ /* 0x000fe200078e00ff */
[----:B------:R-:W-:Y:S01]  /*2fc0*/  @!P2 SHF.L.U32 R6, R6, 0x10, RZ ;  /* 0x000000100606a819 */ /* 0x000fe200000006ff */
[----:B------:R-:W-:-:S03]  /*2fd0*/  FADD.FTZ R14, R14, R27 ;  /* 0x0000001b0e0e7221 */ /* 0x000fc60000010000 */
[----:B------:R-:W-:Y:S02]  /*2fe0*/  @!P2 FSETP.NAN.FTZ.AND P3, PT, |R6|, |R6|, PT ;  /* 0x400000060600a20b */ /* 0x000fe40003f78200 */
[----:B------:R-:W-:Y:S02]  /*2ff0*/  @!P2 FSETP.NAN.FTZ.AND P4, PT, |R24|, |R24|, PT ;  /* 0x400000181800a20b */ /* 0x000fe40003f98200 */
[----:B------:R-:W-:Y:S02]  /*3000*/  @!P2 FSEL R6, R6, RZ, !P3 ;  /* 0x000000ff0606a208 */ /* 0x000fe40005800000 */
[----:B------:R-:W-:-:S03]  /*3010*/  @!P2 FSEL R24, R24, RZ, !P4 ;  /* 0x000000ff1818a208 */ /* 0x000fc60006000000 */
[----:B------:R-:W-:Y:S02]  /*3020*/  @!P2 FADD.FTZ R15, R15, R6 ;  /* 0x000000060f0fa221 */ /* 0x000fe40000010000 */
[----:B------:R-:W-:-:S07]  /*3030*/  @!P2 FADD.FTZ R3, R3, R24 ;  /* 0x000000180303a221 */ /* 0x000fce0000010000 */
.L_x_3403:
[----:B------:R-:W-:Y:S05]  /*3040*/  BSYNC.RECONVERGENT B0 ;  /* 0x0000000000007941 */ /* 0x000fea0003800200 */
.L_x_3402:
[----:B------:R-:W-:Y:S01]  /*3050*/  FADD.FTZ R12, R9, R12 ;  /* 0x0000000c090c7221 */ /* 0x000fe20000010000 */
[----:B------:R-:W-:-:S03]  /*3060*/  FADD.FTZ R11, R10, R11 ;  /* 0x0000000b0a0b7221 */ /* 0x000fc60000010000 */
[----:B------:R-:W-:Y:S01]  /*3070*/  FADD.FTZ R12, R12, R13 ;  /* 0x0000000d0c0c7221 */ /* 0x000fe20000010000 */
[----:B------:R-:W-:-:S03]  /*3080*/  FADD.FTZ R14, R11, R14 ;  /* 0x0000000e0b0e7221 */ /* 0x000fc60000010000 */
[----:B------:R-:W-:Y:S01]  /*3090*/  FADD.FTZ R18, R12, R15 ;  /* 0x0000000f0c127221 */ /* 0x000fe20000010000 */
[----:B------:R-:W-:Y:S01]  /*30a0*/  FADD.FTZ R19, R14, R3 ;  /* 0x000000030e137221 */ /* 0x000fe20000010000 */
[----:B------:R-:W-:Y:S06]  /*30b0*/  BRA `(.L_x_3374) ;  /* 0x0000008c00607947 */ /* 0x000fec0003800000 */
.L_x_3395:
[----:B------:R-:W1:Y:S01]  /*30c0*/  LDCU UR4, c[0x0][0x394] ;  /* 0x00007280ff0477ac */ /* 0x000e620008000800 */
[----:B------:R-:W2:Y:S01]  /*30d0*/  LDC R5, c[0x0][0x384] ;  /* 0x0000e100ff057b82 */ /* 0x000ea20000000800 */
[----:B------:R-:W-:Y:S01]  /*30e0*/  BSSY.RECONVERGENT B0, `(.L_x_3404) ;  /* 0x0000424000007945 */ /* 0x000fe20003800200 */
[----:B-1----:R-:W-:-:S05]  /*30f0*/  MOV R3, UR4 ;  /* 0x0000000400037c02 */ /* 0x002fca0008000f00 */
        /* <DEDUP_REMOVED lines=8> */
[----:B------:R-:W-:-:S09]  /*3180*/  MOV R10, R5 ;  /* 0x00000005000a7202 */ /* 0x000fd20000000f00 */
[----:B------:R-:W-:Y:S05]  /*3190*/  @P0 BRA `(.L_x_3405) ;  /* 0x0000004000600947 */ /* 0x000fea0003800000 */
[----:B------:R-:W-:-:S13]  /*31a0*/  ISETP.NE.AND P0, PT, R14, RZ, PT ;  /* 0x000000ff0e00720c */ /* 0x000fda0003f05270 */
[----:B------:R1:W5:Y:S01]  /*31b0*/  @!P0 LDG.E R13, desc[UR36][R18.64] ;  /* 0x00000024120d8981 */ /* 0x000362000c1e1900 */
        /* <DEDUP_REMOVED lines=8> */
[----:B------:R-:W-:Y:S02]  /*3240*/  MOV R10, R5 ;  /* 0x00000005000a7202 */ /* 0x000fe40000000f00 */
[----:B-1----:R-:W-:-:S07]  /*3250*/  IADD3 R24, PT, PT, R0, 0x1, RZ ;  /* 0x0000000100187810 */ /* 0x002fce0007ffe0ff */
.L_x_3411:
        /* <DEDUP_REMOVED lines=10> */
[----:B------:R-:W2:Y:S01]  /*3300*/  LDCU.64 UR30, c[0x0][0x3d0] ;  /* 0x00007a00ff1e77ac */ /* 0x000ea20008000a00 */
[----:B------:R-:W-:Y:S01]  /*3310*/  MOV R15, R4 ;  /* 0x00000004000f7202 */ /* 0x000fe20000000f00 */
[----:B------:R-:W-:Y:S01]  /*3320*/  IMAD.MOV.U32 R14, RZ, RZ, RZ ;  /* 0x000000ffff0e7224 */ /* 0x000fe200078e00ff */
[----:B------:R-:W3:Y:S01]  /*3330*/  LDCU.64 UR28, c[0x0][0x3c8] ;  /* 0x00007900ff1c77ac */ /* 0x000ee20008000a00 */
[----:B------:R-:W4:Y:S01]  /*3340*/  LDCU UR5, c[0x0][0x4f8] ;  /* 0x00009f00ff0577ac */ /* 0x000f220008000800 */
[----:B------:R-:W0:Y:S01]  /*3350*/  LDCU UR77, c[0x0][0x3e0] ;  /* 0x00007c00ff4d77ac */ /* 0x000e220008000800 */
[----:B------:R-:W0:Y:S01]  /*3360*/  LDCU UR76, c[0x0][0x4fc] ;  /* 0x00009f80ff4c77ac */ /* 0x000e220008000800 */
[----:B--2---:R-:W-:Y:S01]  /*3370*/  IMAD.HI.U32 R0, R4, UR30, R14 ;  /* 0x0000001e04007c27 */ /* 0x004fe2000f8e000e */
[----:B------:R-:W2:Y:S04]  /*3380*/  LDCU UR75, c[0x0][0x3e4] ;  /* 0x00007c80ff4b77ac */ /* 0x000ea80008000800 */
[----:B------:R-:W-:Y:S01]  /*3390*/  SHF.R.U32.HI R15, RZ, UR31, R0 ;  /* 0x0000001fff0f7c19 */ /* 0x000fe20008011600 */
[----:B---3--:R-:W-:Y:S01]  /*33a0*/  UISETP.NE.AND UP0, UPT, UR28, 0x1, UPT ;  /* 0x000000011c00788c */ /* 0x008fe2000bf05270 */
[----:B------:R-:W3:Y:S03]  /*33b0*/  LDCU UR74, c[0x0][0x500] ;  /* 0x0000a000ff4a77ac */ /* 0x000ee60008000800 */
[----:B------:R-:W-:Y:S01]  /*33c0*/  IMAD.MOV R3, RZ, RZ, -R15 ;  /* 0x000000ffff037224 */ /* 0x000fe200078e0a0f */
[----:B------:R-:W0:Y:S03]  /*33d0*/  LDCU UR73, c[0x0][0x3f8] ;  /* 0x00007f00ff4977ac */ /* 0x000e260008000800 */
[----:B------:R-:W-:Y:S01]  /*33e0*/  IMAD R0, R3, UR29, R4 ;  /* 0x0000001d03007c24 */ /* 0x000fe2000f8e0204 */
[----:B------:R-:W0:Y:S03]  /*33f0*/  LDCU UR72, c[0x0][0x504] ;  /* 0x0000a080ff4877ac */ /* 0x000e260008000800 */
        /* <DEDUP_REMOVED lines=255> */
[----:B------:R-:W2:Y:S01]  /*43f0*/  @P1 LDC.64 R14, c[0x0][0x4f0] ;  /* 0x00013c00ff0e1b82 */ /* 0x000ea20000000a00 */
[----:B0-----:R-:W-:-:S07]  /*4400*/  IMAD.HI.U32 R20, R28, UR53, R20 ;  /* 0x000000351c147c27 */ /* 0x001fce000f8e0014 */
[----:B------:R-:W0:Y:S01]  /*4410*/  @P1 LDC R26, c[0x0][0x4ec] ;  /* 0x00013b00ff1a1b82 */ /* 0x000e220000000800 */
[----:B------:R-:W-:Y:S01]  /*4420*/  SHF.R.U32.HI R21, RZ, UR26, R20 ;  /* 0x0000001aff157c19 */ /* 0x000fe20008011614 */
[----:B------:R-:W-:-:S03]  /*4430*/  @P1 IMAD.MOV.U32 R20, RZ, RZ, RZ ;  /* 0x000000ffff141224 */ /* 0x000fc600078e00ff */
[----:B------:R-:W-:-:S03]  /*4440*/  IADD3 R3, PT, PT, -R21, RZ, RZ ;  /* 0x000000ff15037210 */ /* 0x000fc60007ffe1ff */
[----:B------:R-:W3:Y:S02]  /*4450*/  @P1 LDC R27, c[0x0][0x558] ;  /* 0x00015600ff1b1b82 */ /* 0x000ee40000000800 */
[----:B------:R-:W-:Y:S02]  /*4460*/  IMAD R3, R3, UR52, R28 ;  /* 0x0000003403037c24 */ /* 0x000fe4000f8e021c */
[----:B--2---:R-:W-:-:S04]  /*4470*/  @P1 IMAD.HI.U32 R14, R21, R14, R20 ;  /* 0x0000000e150e1227 */ /* 0x004fc800078e0014 */
[----:B------:R-:W-:Y:S01]  /*4480*/  IMAD R0, R3, UR27, R0 ;  /* 0x0000001b03007c24 */ /* 0x000fe2000f8e0200 */
[----:B------:R-:W-:-:S04]  /*4490*/  @P1 SHF.R.U32.HI R14, RZ, R15, R14 ;  /* 0x0000000fff0e1219 */ /* 0x000fc8000001160e */
[----:B------:R-:W-:-:S05]  /*44a0*/  @P1 IADD3 R15, PT, PT, -R14, RZ, RZ ;  /* 0x000000ff0e0f1210 */ /* 0x000fca0007ffe1ff */
[----:B0-----:R-:W-:-:S04]  /*44b0*/  @P1 IMAD R21, R15, R26, R21 ;  /* 0x0000001a0f151224 */ /* 0x001fc800078e0215 */
[----:B---3--:R-:W-:-:S07]  /*44c0*/  @P1 IMAD R0, R21, R27, R0 ;  /* 0x0000001b15001224 */ /* 0x008fce00078e0200 */
.L_x_3407:
[----:B------:R-:W-:-:S04]  /*44d0*/  LOP3.LUT R15, R0, 0xfffffffc, RZ, 0xc0, !PT ;  /* 0xfffffffc000f7812 */ /* 0x000fc800078ec0ff */
[----:B------:R-:W-:-:S05]  /*44e0*/  IADD3 R14, P1, PT, R15, R18, RZ ;  /* 0x000000120f0e7210 */ /* 0x000fca0007f3e0ff */
[----:B------:R-:W-:-:S05]  /*44f0*/  IMAD.X R15, RZ, RZ, R19, P1 ;  /* 0x000000ffff0f7224 */ /* 0x000fca00008e0613 */
[----:B------:R2:W3:Y:S01]  /*4500*/  LDG.E R14, desc[UR36][R14.64] ;  /* 0x000000240e0e7981 */ /* 0x0004e2000c1e1900 */
[----:B-1----:R-:W-:Y:S02]  /*4510*/  IADD3 R27, PT, PT, R4, UR4, RZ ;  /* 0x00000004041b7c10 */ /* 0x002fe4000fffe0ff */
[----:B------:R-:W-:-:S05]  /*4520*/  MOV R26, RZ ;  /* 0x000000ff001a7202 */ /* 0x000fca0000000f00 */
[----:B------:R-:W-:-:S05]  /*4530*/  IMAD.HI.U32 R0, R27, UR30, R26 ;  /* 0x0000001e1b007c27 */ /* 0x000fca000f8e001a */
[----:B--2---:R-:W-:-:S05]  /*4540*/  SHF.R.U32.HI R15, RZ, UR31, R0 ;  /* 0x0000001fff0f7c19 */ /* 0x004fca0008011600 */
[----:B------:R-:W-:-:S04]  /*4550*/  IMAD.MOV R3, RZ, RZ, -R15 ;  /* 0x000000ffff037224 */ /* 0x000fc800078e0a0f */
[----:B------:R-:W-:-:S04]  /*4560*/  IMAD R0, R3, UR29, R27 ;  /* 0x0000001d03007c24 */ /* 0x000fc8000f8e021b */
[----:B------:R-:W-:Y:S01]  /*4570*/  IMAD R0, R0, UR5, RZ ;  /* 0x0000000500007c24 */ /* 0x000fe2000f8e02ff */
[C---:B---3--:R-:W-:Y:S02]  /*4580*/  PRMT R28, R14.reuse, 0x7610, R28 ;  /* 0x000076100e1c7816 */ /* 0x048fe4000000001c */
[----:B------:R-:W-:Y:S01]  /*4590*/  PRMT R29, R14, 0x7632, R29 ;  /* 0x000076320e1d7816 */ /* 0x000fe2000000001d */
[----:B------:R-:W-:Y:S06]  /*45a0*/  BRA.U !UP0, `(.L_x_3408) ;  /* 0x0000000d08687547 */ /* 0x000fec000b800000 */
        /* <DEDUP_REMOVED lines=218> */
.L_x_3408:
[----:B------:R-:W-:-:S04]  /*5350*/  LOP3.LUT R15, R0, 0xfffffffc, RZ, 0xc0, !PT ;  /* 0xfffffffc000f7812 */ /* 0x000fc800078ec0ff */
[----:B------:R-:W-:-:S04]  /*5360*/  IADD3 R14, P1, PT, R15, R18, RZ ;  /* 0x000000120f0e7210 */ /* 0x000fc80007f3e0ff */
[----:B------:R-:W-:-:S05]  /*5370*/  IADD3.X R15, PT, PT, RZ, R19, RZ, P1, !PT ;  /* 0x00000013ff0f7210 */ /* 0x000fca0000ffe4ff */
        /* <DEDUP_REMOVED lines=229> */
.L_x_3409:
[----:B------:R-:W-:-:S04]  /*61d0*/  LOP3.LUT R15, R0, 0xfffffffc, RZ, 0xc0, !PT ;  /* 0xfffffffc000f7812 */ /* 0x000fc800078ec0ff */
[----:B------:R-:W-:-:S04]  /*61e0*/  IADD3 R14, P1, PT, R15, R18, RZ ;  /* 0x000000120f0e7210 */ /* 0x000fc80007f3e0ff */
[----:B------:R-:W-:-:S05]  /*61f0*/  IADD3.X R15, PT, PT, RZ, R19, RZ, P1, !PT ;  /* 0x00000013ff0f7210 */ /* 0x000fca0000ffe4ff */
[----:B------:R1:W2:Y:S01]  /*6200*/  LDG.E R14, desc[UR36][R14.64] ;  /* 0x000000240e0e7981 */ /* 0x0002a2000c1e1900 */
[----:B------:R-:W-:Y:S01]  /*6210*/  MOV R26, RZ ;  /* 0x000000ff001a7202 */ /* 0x000fe20000000f00 */
[----:B------:R-:W-:-:S04]  /*6220*/  VIADD R27, R27, UR4 ;  /* 0x000000041b1b7c36 */ /* 0x000fc80008000000 */
        /* <DEDUP_REMOVED lines=221> */
[----:B------:R-:W-:-:S03]  /*7000*/  IMAD R3, R20, UR6, R3 ;  /* 0x0000000614037c24 */ /* 0x000fc6000f8e0203 */
[----:B------:R-:W-:Y:S01]  /*7010*/  @P1 IADD3 R20, PT, PT, -R14, RZ, RZ ;  /* 0x000000ff0e141210 */ /* 0x000fe20007ffe1ff */
[----:B------:R-:W-:-:S04]  /*7020*/  IMAD R0, R3, UR27, R0 ;  /* 0x0000001b03007c24 */ /* 0x000fc8000f8e0200 */
[----:B0-----:R-:W-:-:S04]  /*7030*/  @P1 IMAD R33, R33, R20, R21 ;  /* 0x0000001421211224 */ /* 0x001fc800078e0215 */
[----:B--2---:R-:W-:-:S07]  /*7040*/  @P1 IMAD R0, R33, R27, R0 ;  /* 0x0000001b21001224 */ /* 0x004fce00078e0200 */
.L_x_3410:
[----:B------:R-:W-:-:S04]  /*7050*/  LOP3.LUT R15, R0, 0xfffffffc, RZ, 0xc0, !PT ;  /* 0xfffffffc000f7812 */ /* 0x000fc800078ec0ff */
[----:B------:R-:W-:-:S05]  /*7060*/  IADD3 R14, P1, PT, R15, R18, RZ ;  /* 0x000000120f0e7210 */ /* 0x000fca0007f3e0ff */
[----:B------:R-:W-:-:S05]  /*7070*/  IMAD.X R15, RZ, RZ, R19, P1 ;  /* 0x000000ffff0f7224 */ /* 0x000fca00008e0613 */
[----:B------:R-:W2:Y:S02]  /*7080*/  LDG.E R14, desc[UR36][R14.64] ;  /* 0x000000240e0e7981 */ /* 0x000ea4000c1e1900 */
[C---:B--2---:R-:W-:Y:S02]  /*7090*/  PRMT R33, R14.reuse, 0x7610, R33 ;  /* 0x000076100e217816 */ /* 0x044fe40000000021 */
[----:B------:R-:W-:-:S07]  /*70a0*/  PRMT R32, R14, 0x7632, R32 ;  /* 0x000076320e207816 */ /* 0x000fce0000000020 */
.L_x_3406:
[----:B------:R-:W2:Y:S01]  /*70b0*/  LDCU UR5, c[0x0][0x38c] ;  /* 0x00007180ff0577ac */ /* 0x000ea20008000800 */
[----:B------:R-:W-:Y:S01]  /*70c0*/  SHF.L.U32 R0, R28, 0x10, RZ ;  /* 0x000000101c007819 */ /* 0x000fe200000006ff */
[----:B------:R-:W-:Y:S01]  /*70d0*/  IMAD.U32 R20, R30, 0x10000, RZ ;  /* 0x000100001e147824 */ /* 0x000fe200078e00ff */
[----:B-1----:R-:W-:Y:S02]  /*70e0*/  MOV R3, UR4 ;  /* 0x0000000400037c02 */ /* 0x002fe40008000f00 */
[----:B------:R-:W-:Y:S02]  /*70f0*/  SHF.L.U32 R15, R29, 0x10, RZ ;  /* 0x000000101d0f7819 */ /* 0x000fe400000006ff */
[----:B------:R-:W-:Y:S02]  /*7100*/  FSETP.NAN.FTZ.AND P1, PT, |R0|, |R0|, PT ;  /* 0x400000000000720b */ /* 0x000fe40003f38200 */
[----:B------:R-:W-:Y:S02]  /*7110*/  LEA R4, R3, R4, 0x2 ;  /* 0x0000000403047211 */ /* 0x000fe400078e10ff */
[----:B------:R-:W-:-:S02]  /*7120*/  FSETP.NAN.FTZ.AND P3, PT, |R20|, |R20|, PT ;  /* 0x400000141400720b */ /* 0x000fc40003f78200 */
[----:B------:R-:W-:Y:S01]  /*7130*/  FSETP.NAN.FTZ.AND P2, PT, |R15|, |R15|, PT ;  /* 0x4000000f0f00720b */ /* 0x000fe20003f58200 */
[----:B------:R-:W-:Y:S01]  /*7140*/  IMAD R27, R3, 0x3, R4 ;  /* 0x00000003031b7824 */ /* 0x000fe200078e0204 */
[----:B------:R-:W-:Y:S02]  /*7150*/  FSEL R14, R0, RZ, !P1 ;  /* 0x000000ff000e7208 */ /* 0x000fe40004800000 */
[----:B------:R-:W-:Y:S01]  /*7160*/  FSEL R21, R20, RZ, !P3 ;  /* 0x000000ff14157208 */ /* 0x000fe20005800000 */
[----:B--2---:R-:W-:Y:S01]  /*7170*/  IMAD.U32 R0, RZ, RZ, UR5 ;  /* 0x00000005ff007e24 */ /* 0x004fe2000f8e00ff */
[----:B------:R-:W-:Y:S01]  /*7180*/  FSEL R15, R15, RZ, !P2 ;  /* 0x000000ff0f0f7208 */ /* 0x000fe20005000000 */
[----:B------:R-:W-:Y:S01]  /*7190*/  FADD.FTZ R9, R14, R9 ;  /* 0x000000090e097221 */ /* 0x000fe20000010000 */
[----:B------:R-:W-:Y:S01]  /*71a0*/  SHF.L.U32 R20, R31, 0x10, RZ ;  /* 0x000000101f147819 */ /* 0x000fe200000006ff */
[----:B------:R-:W-:Y:S01]  /*71b0*/  FADD.FTZ R12, R21, R12 ;  /* 0x0000000c150c7221 */ /* 0x000fe20000010000 */
[----:B------:R-:W-:Y:S01]  /*71c0*/  ISETP.GE.U32.AND P6, PT, R27, R0, PT ;  /* 0x000000001b00720c */ /* 0x000fe20003fc6070 */
[----:B------:R-:W-:Y:S01]  /*71d0*/  FADD.FTZ R10, R15, R10 ;  /* 0x0000000a0f0a7221 */ /* 0x000fe20000010000 */
[----:B------:R-:W-:Y:S01]  /*71e0*/  IMAD.U32 R21, R34, 0x10000, RZ ;  /* 0x0001000022157824 */ /* 0x000fe200078e00ff */
[----:B------:R-:W-:-:S02]  /*71f0*/  SHF.L.U32 R15, R26, 0x10, RZ ;  /* 0x000000101a0f7819 */ /* 0x000fc400000006ff */
[----:B------:R-:W-:Y:S02]  /*7200*/  SHF.L.U32 R27, R33, 0x10, RZ ;  /* 0x00000010211b7819 */ /* 0x000fe400000006ff */
[----:B------:R-:W-:Y:S02]  /*7210*/  SHF.L.U32 R14, R32, 0x10, RZ ;  /* 0x00000010200e7819 */ /* 0x000fe400000006ff */
[----:B------:R-:W-:Y:S02]  /*7220*/  FSETP.NAN.FTZ.AND P1, PT, |R20|, |R20|, PT ;  /* 0x400000141400720b */ /* 0x000fe40003f38200 */
[----:B------:R-:W-:Y:S02]  /*7230*/  FSETP.NAN.FTZ.AND P2, PT, |R15|, |R15|, PT ;  /* 0x4000000f0f00720b */ /* 0x000fe40003f58200 */
[----:B------:R-:W-:Y:S02]  /*7240*/  FSETP.NAN.FTZ.AND P3, PT, |R21|, |R21|, PT ;  /* 0x400000151500720b */ /* 0x000fe40003f78200 */
[----:B------:R-:W-:-:S02]  /*7250*/  FSETP.NAN.FTZ.AND P4, PT, |R27|, |R27|, PT ;  /* 0x4000001b1b00720b */ /* 0x000fc40003f98200 */
[----:B------:R-:W-:Y:S02]  /*7260*/  FSETP.NAN.FTZ.AND P5, PT, |R14|, |R14|, PT ;  /* 0x4000000e0e00720b */ /* 0x000fe40003fb8200 */
[----:B------:R-:W-:Y:S02]  /*7270*/  FSEL R20, R20, RZ, !P1 ;  /* 0x000000ff14147208 */ /* 0x000fe40004800000 */
[----:B------:R-:W-:Y:S02]  /*7280*/  FSEL R15, R15, RZ, !P2 ;  /* 0x000000ff0f0f7208 */ /* 0x000fe40005000000 */
[----:B------:R-:W-:Y:S01]  /*7290*/  FSEL R36, R21, RZ, !P3 ;  /* 0x000000ff15247208 */ /* 0x000fe20005800000 */
[----:B------:R-:W-:Y:S01]  /*72a0*/  FADD.FTZ R11, R20, R11 ;  /* 0x0000000b140b7221 */ /* 0x000fe20000010000 */
[----:B------:R-:W-:Y:S01]  /*72b0*/  FSEL R27, R27, RZ, !P4 ;  /* 0x000000ff1b1b7208 */ /* 0x000fe20006000000 */
[----:B------:R-:W-:Y:S01]  /*72c0*/  FADD.FTZ R8, R15, R8 ;  /* 0x000000080f087221 */ /* 0x000fe20000010000 */
[----:B------:R-:W-:Y:S01]  /*72d0*/  FSEL R14, R14, RZ, !P5 ;  /* 0x000000ff0e0e7208 */ /* 0x000fe20006800000 */
[----:B------:R-:W-:-:S02]  /*72e0*/  FADD.FTZ R7, R36, R7 ;  /* 0x0000000724077221 */ /* 0x000fc40000010000 */
[----:B------:R-:W-:Y:S02]  /*72f0*/  FADD.FTZ R6, R27, R6 ;  /* 0x000000061b067221 */ /* 0x000fe40000010000 */
[----:B------:R-:W-:Y:S01]  /*7300*/  FADD.FTZ R5, R14, R5 ;  /* 0x000000050e057221 */ /* 0x000fe20000010000 */
[----:B------:R-:W-:Y:S06]  /*7310*/  @!P6 BRA `(.L_x_3411) ;  /* 0xffffffbc00d0e947 */ /* 0x000fec000383ffff */
.L_x_3405:
[----:B0-----:R-:W-:Y:S05]  /*7320*/  BSYNC.RECONVERGENT B0 ;  /* 0x0000000000007941 */ /* 0x001fea0003800200 */
.L_x_3404:
[----:B------:R-:W-:Y:S01]  /*7330*/  ISETP.GE.U32.AND P0, PT, R4, R0, PT ;  /* 0x000000000400720c */ /* 0x000fe20003f06070 */
[----:B------:R-:W-:Y:S01]  /*7340*/  BSSY.RECONVERGENT B0, `(.L_x_3412) ;  /* 0x000047d000007945 */ /* 0x000fe20003800200 */
[----:B------:R-:W-:-:S11]  /*7350*/  PRMT R13, R26, 0x7610, R13 ;  /* 0x000076101a0d7816 */ /* 0x000fd6000000000d */
        /* <DEDUP_REMOVED lines=282> */
.L_x_3415:
[----:B------:R-:W-:Y:S02]  /*8500*/  SHF.R.U32.HI R20, RZ, 0x2, R20 ;  /* 0x00000002ff147819 */ /* 0x000fe40000011614 */
[----:B------:R-:W-:-:S07]  /*8510*/  MOV R21, RZ ;  /* 0x000000ff00157202 */ /* 0x000fce0000000f00 */
.L_x_3414:
        /* <DEDUP_REMOVED lines=286> */
.L_x_3417:
[----:B------:R-:W-:Y:S02]  /*9700*/  SHF.R.U32.HI R30, RZ, 0x2, R30 ;  /* 0x00000002ff1e7819 */ /* 0x000fe4000001161e */
[----:B------:R-:W-:-:S07]  /*9710*/  MOV R31, RZ ;  /* 0x000000ff001f7202 */ /* 0x000fce0000000f00 */
.L_x_3416:
        /* <DEDUP_REMOVED lines=283> */
.L_x_3419:
[----:B------:R-:W-:Y:S02]  /*a8d0*/  SHF.R.U32.HI R20, RZ, 0x2, R13 ;  /* 0x00000002ff147819 */ /* 0x000fe4000001160d */
[----:B------:R-:W-:-:S07]  /*a8e0*/  MOV R21, RZ ;  /* 0x000000ff00157202 */ /* 0x000fce0000000f00 */
.L_x_3418:
[----:B------:R-:W-:-:S04]  /*a8f0*/  LEA R18, P1, R20, R25, 0x2 ;  /* 0x0000001914127211 */ /* 0x000fc800078210ff */
[----:B------:R-:W-:-:S05]  /*a900*/  LEA.HI.X R19, R20, R24, R21, 0x2, P1 ;  /* 0x0000001814137211 */ /* 0x000fca00008f1415 */
[----:B------:R-:W2:Y:S01]  /*a910*/  LDG.E R18, desc[UR36][R18.64] ;  /* 0x0000002412127981 */ /* 0x000ea2000c1e1900 */
[----:B------:R-:W-:-:S05]  /*a920*/  IMAD.IADD R15, R15, 0x1, R3 ;  /* 0x000000010f0f7824 */ /* 0x000fca00078e0203 */
        /* <DEDUP_REMOVED lines=279> */
.L_x_3421:
[----:B------:R-:W-:Y:S01]  /*baa0*/  SHF.R.U32.HI R20, RZ, 0x2, R20 ;  /* 0x00000002ff147819 */ /* 0x000fe20000011614 */
[----:B------:R-:W-:-:S07]  /*bab0*/  IMAD.MOV.U32 R21, RZ, RZ, RZ ;  /* 0x000000ffff157224 */ /* 0x000fce00078e00ff */
.L_x_3420:
[----:B------:R-:W-:-:S04]  /*bac0*/  LEA R14, P0, R20, R25, 0x2 ;  /* 0x00000019140e7211 */ /* 0x000fc800078010ff */
[----:B------:R-:W-:-:S05]  /*bad0*/  LEA.HI.X R15, R20, R24, R21, 0x2, P0 ;  /* 0x00000018140f7211 */ /* 0x000fca00000f1415 */
[----:B------:R-:W2:Y:S02]  /*bae0*/  LDG.E R14, desc[UR36][R14.64] ;  /* 0x000000240e0e7981 */ /* 0x000ea4000c1e1900 */
[C---:B--2---:R-:W-:Y:S02]  /*baf0*/  PRMT R33, R14.reuse, 0x7610, R33 ;  /* 0x000076100e217816 */ /* 0x044fe40000000021 */
[----:B------:R-:W-:-:S07]  /*bb00*/  PRMT R32, R14, 0x7632, R32 ;  /* 0x000076320e207816 */ /* 0x000fce0000000020 */
.L_x_3413:
[----:B------:R-:W-:Y:S05]  /*bb10*/  BSYNC.RECONVERGENT B0 ;  /* 0x0000000000007941 */ /* 0x000fea0003800200 */
.L_x_3412:
[----:B------:R-:W-:Y:S01]  /*bb20*/  ISETP.GE.U32.AND P0, PT, R4, R0, PT ;  /* 0x000000000400720c */ /* 0x000fe20003f06070 */
[----:B------:R-:W-:-:S12]  /*bb30*/  BSSY.RECONVERGENT B0, `(.L_x_3422) ;  /* 0x000002a000007945 */ /* 0x000fd80003800200 */
[----:B------:R-:W-:Y:S05]  /*bb40*/  @P0 BRA `(.L_x_3423) ;  /* 0x0000000000a00947 */ /* 0x000fea0003800000 */
[----:B------:R-:W-:Y:S01]  /*bb50*/  IMAD.IADD R4, R4, 0x1, R3 ;  /* 0x0000000104047824 */ /* 0x000fe200078e0203 */
[----:B------:R-:W-:Y:S02]  /*bb60*/  SHF.L.U32 R28, R28, 0x10, RZ ;  /* 0x000000101c1c7819 */ /* 0x000fe400000006ff */
        /* <DEDUP_REMOVED lines=29> */
[----:B------:R-:W-:Y:S01]  /*bd40*/  @!P2 SHF.L.U32 R33, R33, 0x10, RZ ;  /* 0x000000102121a819 */ /* 0x000fe200000006ff */
[----:B------:R-:W-:Y:S01]  /*bd50*/  FADD.FTZ R7, R7, R34 ;  /* 0x0000002207077221 */ /* 0x000fe20000010000 */
[----:B------:R-:W-:Y:S02]  /*bd60*/  @!P2 SHF.L.U32 R32, R32, 0x10, RZ ;  /* 0x000000102020a819 */ /* 0x000fe400000006ff */
[C---:B------:R-:W-:Y:S02]  /*bd70*/  @!P2 FSETP.NAN.FTZ.AND P3, PT, |R33|.reuse, |R33|, PT ;  /* 0x400000212100a20b */ /* 0x040fe40003f78200 */
[----:B------:R-:W-:Y:S02]  /*bd80*/  @!P2 FSETP.NAN.FTZ.AND P4, PT, |R32|, |R32|, PT ;  /* 0x400000202000a20b */ /* 0x000fe40003f98200 */
[----:B------:R-:W-:-:S02]  /*bd90*/  @!P2 FSEL R33, R33, RZ, !P3 ;  /* 0x000000ff2121a208 */ /* 0x000fc40005800000 */
[----:B------:R-:W-:-:S03]  /*bda0*/  @!P2 FSEL R32, R32, RZ, !P4 ;  /* 0x000000ff2020a208 */ /* 0x000fc60006000000 */
[----:B------:R-:W-:Y:S02]  /*bdb0*/  @!P2 FADD.FTZ R6, R6, R33 ;  /* 0x000000210606a221 */ /* 0x000fe40000010000 */
[----:B------:R-:W-:-:S07]  /*bdc0*/  @!P2 FADD.FTZ R5, R5, R32 ;  /* 0x000000200505a221 */ /* 0x000fce0000010000 */
.L_x_3423:
[----:B------:R-:W-:Y:S05]  /*bdd0*/  BSYNC.RECONVERGENT B0 ;  /* 0x0000000000007941 */ /* 0x000fea0003800200 */
.L_x_3422:
[----:B------:R-:W-:Y:S01]  /*bde0*/  FADD.FTZ R9, R12, R9 ;  /* 0x000000090c097221 */ /* 0x000fe20000010000 */
[----:B------:R-:W-:-:S03]  /*bdf0*/  FADD.FTZ R10, R11, R10 ;  /* 0x0000000a0b0a7221 */ /* 0x000fc60000010000 */
[----:B------:R-:W-:Y:S01]  /*be00*/  FADD.FTZ R9, R9, R8 ;  /* 0x0000000809097221 */ /* 0x000fe20000010000 */
[----:B------:R-:W-:-:S03]  /*be10*/  FADD.FTZ R10, R10, R7 ;  /* 0x000000070a0a7221 */ /* 0x000fc60000010000 */
[----:B------:R-:W-:Y:S01]  /*be20*/  FADD.FTZ R18, R9, R6 ;  /* 0x0000000609127221 */ /* 0x000fe20000010000 */
[----:B------:R-:W-:-:S07]  /*be30*/  FADD.FTZ R19, R10, R5 ;  /* 0x000000050a137221 */ /* 0x000fce0000010000 */
.L_x_3374:
[----:B------:R-:W-:Y:S05]  /*be40*/  BSYNC.RECONVERGENT B6 ;  /* 0x0000000000067941 */ /* 0x000fea0003800200 */
.L_x_3373:
[----:B------:R-:W1:Y:S02]  /*be50*/  LDCU UR4, c[0x0][0x3a4] ;  /* 0x00007480ff0477ac */ /* 0x000e640008000800 */
[----:B-1----:R-:W-:-:S09]  /*be60*/  UISETP.NE.AND UP0, UPT, UR4, URZ, UPT ;  /* 0x000000ff0400728c */ /* 0x002fd2000bf05270 */
[----:B------:R-:W-:Y:S05]  /*be70*/  BRA.U !UP0, `(.L_x_3424) ;  /* 0x00000001086c7547 */ /* 0x000fea000b800000 */
[----:B------:R-:W1:Y:S01]  /*be80*/  S2R R4, SR_CgaCtaId ;  /* 0x0000000000047919 */ /* 0x000e620000008800 */
[----:B------:R-:W2:Y:S01]  /*be90*/  LDC R8, c[0x0][0x360] ;  /* 0x0000d800ff087b82 */ /* 0x000ea20000000800 */
[----:B------:R-:W-:-:S05]  /*bea0*/  MOV R0, 0x400 ;  /* 0x0000040000007802 */ /* 0x000fca0000000f00 */
[----:B------:R-:W-:Y:S02]  /*beb0*/  VIADD R3, R0, 0x10 ;  /* 0x0000001000037836 */ /* 0x000fe40000000000 */
[----:B------:R-:W3:Y:S01]  /*bec0*/  LDC R5, c[0x0][0x364] ;  /* 0x0000d900ff057b82 */ /* 0x000ee20000000800 */
[----:B--2---:R-:W-:Y:S02]  /*bed0*/  IMAD R0, R22, R8, R23 ;  /* 0x0000000816007224 */ /* 0x004fe400078e0217 */
[----:B-1----:R-:W-:Y:S02]  /*bee0*/  LEA R3, R4, R3, 0x18 ;  /* 0x0000000304037211 */ /* 0x002fe400078ec0ff */
[----:B---3--:R-:W-:Y:S02]  /*bef0*/  ISETP.GE.U32.AND P0, PT, R5, 0x2, PT ;  /* 0x000000020500780c */ /* 0x008fe40003f06070 */
[----:B------:R-:W-:-:S05]  /*bf00*/  LEA R0, R0, R3, 0x3 ;  /* 0x0000000300007211 */ /* 0x000fca00078e18ff */
[----:B------:R1:W-:Y:S06]  /*bf10*/  STS.64 [R0], R18 ;  /* 0x0000001200007388 */ /* 0x0003ec0000000a00 */
[----:B------:R-:W-:Y:S05]  /*bf20*/  @!P0 BRA `(.L_x_3424) ;  /* 0x0000000000408947 */ /* 0x000fea0003800000 */
[----:B------:R-:W-:-:S07]  /*bf30*/  MOV R4, R5 ;  /* 0x0000000500047202 */ /* 0x000fce0000000f00 */
.L_x_3425:
[----:B------:R-:W-:Y:S01]  /*bf40*/  SHF.R.U32.HI R9, RZ, 0x1, R4 ;  /* 0x00000001ff097819 */ /* 0x000fe20000011604 */
[----:B------:R-:W-:Y:S05]  /*bf50*/  WARPSYNC.ALL ;  /* 0x0000000000007948 */ /* 0x000fea0003800000 */
[----:B------:R-:W-:Y:S01]  /*bf60*/  IMAD.IADD R6, R9, 0x1, R22 ;  /* 0x0000000109067824 */ /* 0x000fe200078e0216 */
[----:B------:R-:W-:Y:S04]  /*bf70*/  BAR.SYNC.DEFER_BLOCKING 0x0 ;  /* 0x0000000000007b1d */ /* 0x000fe80000010000 */
[----:B------:R-:W-:-:S04]  /*bf80*/  ISETP.GE.U32.AND P0, PT, R6, R5, PT ;  /* 0x000000050600720c */ /* 0x000fc80003f06070 */
[----:B------:R-:W-:-:S13]  /*bf90*/  ISETP.GE.U32.OR P0, PT, R22, R9, P0 ;  /* 0x000000091600720c */ /* 0x000fda0000706470 */
[----:B------:R-:W-:-:S05]  /*bfa0*/  @!P0 IMAD R6, R6, R8, R23 ;  /* 0x0000000806068224 */ /* 0x000fca00078e0217 */
[----:B------:R-:W-:-:S06]  /*bfb0*/  @!P0 LEA R6, R6, R3, 0x3 ;  /* 0x0000000306068211 */ /* 0x000fcc00078e18ff */
[----:B------:R-:W1:Y:S02]  /*bfc0*/  @!P0 LDS.64 R6, [R6] ;  /* 0x0000000006068984 */ /* 0x000e640000000a00 */
[----:B-1----:R-:W-:Y:S01]  /*bfd0*/  @!P0 FADD.FTZ R18, R18, R6 ;  /* 0x0000000612128221 */ /* 0x002fe20000010000 */
[----:B------:R-:W-:-:S05]  /*bfe0*/  @!P0 FADD.FTZ R19, R19, R7 ;  /* 0x0000000713138221 */ /* 0x000fca0000010000 */
[----:B------:R2:W-:Y:S01]  /*bff0*/  @!P0 STS.64 [R0], R18 ;  /* 0x0000001200008388 */ /* 0x0005e20000000a00 */
[----:B------:R-:W-:Y:S02]  /*c000*/  ISETP.GT.U32.AND P0, PT, R4, 0x3, PT ;  /* 0x000000030400780c */ /* 0x000fe40003f04070 */
[----:B------:R-:W-:-:S11]  /*c010*/  MOV R4, R9 ;  /* 0x0000000900047202 */ /* 0x000fd60000000f00 */
[----:B--2---:R-:W-:Y:S05]  /*c020*/  @P0 BRA `(.L_x_3425) ;  /* 0xfffffffc00c40947 */ /* 0x004fea000383ffff */
.L_x_3424:
        /* <DEDUP_REMOVED lines=11> */
[----:B------:R-:W-:-:S03]  /*c0e0*/  ISETP.GE.U32.AND P0, PT, R8, 0x40, PT ;  /* 0x000000400800780c */ /* 0x000fc60003f06070 */
[----:B-1----:R-:W-:-:S06]  /*c0f0*/  ULEA UR4, UR5, UR4, 0x18 ;  /* 0x0000000405047291 */ /* 0x002fcc000f8ec0ff */
[----:B------:R-:W-:Y:S01]  /*c100*/  LEA R3, R0, UR4, 0x3 ;  /* 0x0000000400037c11 */ /* 0x000fe2000f8e18ff */
[----:B------:R-:W-:-:S04]  /*c110*/  HFMA2 R0, -RZ, RZ, 0, 1.9073486328125e-06 ;  /* 0x00000020ff007431 */ /* 0x000fc800000001ff */
[----:B------:R1:W-:Y:S01]  /*c120*/  STS.64 [R3], R18 ;  /* 0x0000001203007388 */ /* 0x0003e20000000a00 */
[----:B------:R-:W-:Y:S05]  /*c130*/  @!P0 BRA `(.L_x_3427) ;  /* 0x00000000003c8947 */ /* 0x000fea0003800000 */
[----:B------:R-:W-:-:S07]  /*c140*/  MOV R4, R8 ;  /* 0x0000000800047202 */ /* 0x000fce0000000f00 */
.L_x_3428:
[----:B------:R-:W-:Y:S01]  /*c150*/  SHF.R.U32.HI R10, RZ, 0x1, R4 ;  /* 0x00000001ff0a7819 */ /* 0x000fe20000011604 */
[----:B------:R-:W-:Y:S05]  /*c160*/  WARPSYNC.ALL ;  /* 0x0000000000007948 */ /* 0x000fea0003800000 */
[----:B------:R-:W-:Y:S01]  /*c170*/  IMAD.IADD R5, R10, 0x1, R23 ;  /* 0x000000010a057824 */ /* 0x000fe200078e0217 */
[----:B------:R-:W-:Y:S04]  /*c180*/  BAR.SYNC.DEFER_BLOCKING 0x0 ;  /* 0x0000000000007b1d */ /* 0x000fe80000010000 */
[----:B------:R-:W-:-:S04]  /*c190*/  ISETP.GE.U32.AND P0, PT, R5, R8, PT ;  /* 0x000000080500720c */ /* 0x000fc80003f06070 */
[----:B------:R-:W-:-:S13]  /*c1a0*/  ISETP.GE.U32.OR P0, PT, R23, R10, P0 ;  /* 0x0000000a1700720c */ /* 0x000fda0000706470 */
[----:B------:R-:W-:-:S05]  /*c1b0*/  @!P0 LEA R5, R10, R3, 0x3 ;  /* 0x000000030a058211 */ /* 0x000fca00078e18ff */
[----:B------:R-:W1:Y:S02]  /*c1c0*/  @!P0 LDS.64 R6, [R5] ;  /* 0x0000000005068984 */ /* 0x000e640000000a00 */
[----:B-1----:R-:W-:Y:S01]  /*c1d0*/  @!P0 FADD.FTZ R18, R18, R6 ;  /* 0x0000000612128221 */ /* 0x002fe20000010000 */
[----:B------:R-:W-:-:S05]  /*c1e0*/  @!P0 FADD.FTZ R19, R19, R7 ;  /* 0x0000000713138221 */ /* 0x000fca0000010000 */
[----:B------:R2:W-:Y:S01]  /*c1f0*/  @!P0 STS.64 [R3], R18 ;  /* 0x0000001203008388 */ /* 0x0005e20000000a00 */
[----:B------:R-:W-:Y:S02]  /*c200*/  ISETP.GT.U32.AND P0, PT, R4, 0x7f, PT ;  /* 0x0000007f0400780c */ /* 0x000fe40003f04070 */
[----:B------:R-:W-:-:S11]  /*c210*/  MOV R4, R10 ;  /* 0x0000000a00047202 */ /* 0x000fd60000000f00 */
[----:B--2---:R-:W-:Y:S05]  /*c220*/  @P0 BRA `(.L_x_3428) ;  /* 0xfffffffc00c80947 */ /* 0x004fea000383ffff */
.L_x_3427:
[----:B------:R-:W-:Y:S01]  /*c230*/  ISETP.GE.U32.AND P0, PT, R0, 0x2, PT ;  /* 0x000000020000780c */ /* 0x000fe20003f06070 */
[----:B------:R-:W-:Y:S05]  /*c240*/  WARPSYNC.ALL ;  /* 0x0000000000007948 */ /* 0x000fea0003800000 */
[----:B------:R-:W-:Y:S07]  /*c250*/  BAR.SYNC.DEFER_BLOCKING 0x0 ;  /* 0x0000000000007b1d */ /* 0x000fee0000010000 */
[----:B------:R-:W-:Y:S05]  /*c260*/  @!P0 BRA `(.L_x_3426) ;  /* 0x0000000000208947 */ /* 0x000fea0003800000 */
[----:B-1----:R-:W-:-:S07]  /*c270*/  IMAD.MOV.U32 R3, RZ, RZ, 0x1 ;  /* 0x00000001ff037424 */ /* 0x002fce00078e00ff */
.L_x_3429:
[----:B------:R-:W1:Y:S04]  /*c280*/  SHFL.DOWN PT, R5, R18, R3, 0x1f ;  /* 0x08001f0312057589 */ /* 0x000e6800000e0000 */
[----:B------:R2:W3:Y:S02]  /*c290*/  SHFL.DOWN PT, R4, R19, R3, 0x1f ;  /* 0x08001f0313047589 */ /* 0x0004e400000e0000 */
[----:B--2---:R-:W-:-:S04]  /*c2a0*/  SHF.L.U32 R3, R3, 0x1, RZ ;  /* 0x0000000103037819 */ /* 0x004fc800000006ff */
[----:B------:R-:W-:Y:S01]  /*c2b0*/  ISETP.GE.AND P0, PT, R3, R0, PT ;  /* 0x000000000300720c */ /* 0x000fe20003f06270 */
[----:B-1----:R-:W-:Y:S01]  /*c2c0*/  FADD.FTZ R18, R5, R18 ;  /* 0x0000001205127221 */ /* 0x002fe20000010000 */
[----:B---3--:R-:W-:-:S11]  /*c2d0*/  FADD.FTZ R19, R4, R19 ;  /* 0x0000001304137221 */ /* 0x008fd60000010000 */
[----:B------:R-:W-:Y:S05]  /*c2e0*/  @!P0 BRA `(.L_x_3429) ;  /* 0xfffffffc00e48947 */ /* 0x000fea000383ffff */
.L_x_3426:
[----:B------:R-:W2:Y:S01]  /*c2f0*/  LDCU UR6, c[0x0][0x55c] ;  /* 0x0000ab80ff0677ac */ /* 0x000ea20008000800 */
[----:B------:R-:W-:Y:S01]  /*c300*/  HFMA2 R25, -RZ, RZ, 0, 0 ;  /* 0x00000000ff197431 */ /* 0x000fe200000001ff */
[----:B--2---:R-:W-:-:S04]  /*c310*/  UIADD3 UR5, UPT, UPT, UR6, -0x1, URZ ;  /* 0xffffffff06057890 */ /* 0x004fc8000fffe0ff */
[----:B------:R-:W-:-:S04]  /*c320*/  UISETP.LT.U32.AND UP0, UPT, UR5, 0x18, UPT ;  /* 0x000000180500788c */ /* 0x000fc8000bf01070 */
[----:B------:R-:W-:Y:S02]  /*c330*/  USEL UR4, UR5, 0x18, UP0 ;  /* 0x0000001805047887 */ /* 0x000fe40008000000 */
[----:B------:R-:W-:Y:S02]  /*c340*/  UISETP.NE.AND UP0, UPT, UR6, URZ, UPT ;  /* 0x000000ff0600728c */ /* 0x000fe4000bf05270 */
[----:B------:R-:W-:-:S07]  /*c350*/  UIADD3 UR4, UPT, UPT, UR4, 0x1, URZ ;  /* 0x0000000104047890 */ /* 0x000fce000fffe0ff */
[----:B------:R-:W-:Y:S05]  /*c360*/  BRA.U !UP0, `(.L_x_3430) ;  /* 0x0000001108487547 */ /* 0x000fea000b800000 */
[----:B------:R-:W2:Y:S01]  /*c370*/  LDCU.64 UR8, c[0x0][0x560] ;  /* 0x0000ac00ff0877ac */ /* 0x000ea20008000a00 */
[----:B------:R-:W-:Y:S01]  /*c380*/  MOV R5, R17 ;  /* 0x0000001100057202 */ /* 0x000fe20000000f00 */
[----:B------:R-:W-:Y:S01]  /*c390*/  IMAD.MOV.U32 R4, RZ, RZ, RZ ;  /* 0x000000ffff047224 */ /* 0x000fe200078e00ff */
[----:B------:R-:W3:Y:S01]  /*c3a0*/  LDCU UR7, c[0x0][0x568] ;  /* 0x0000ad00ff0777ac */ /* 0x000ee20008000800 */
[----:B------:R-:W4:Y:S01]  /*c3b0*/  LDCU UR6, c[0x0][0x68c] ;  /* 0x0000d180ff0677ac */ /* 0x000f220008000800 */
[----:B------:R-:W-:Y:S01]  /*c3c0*/  UISETP.NE.AND UP1, UPT, UR5, URZ, UPT ;  /* 0x000000ff0500728c */ /* 0x000fe2000bf25270 */
[----:B--2---:R-:W-:-:S05]  /*c3d0*/  IMAD.HI.U32 R4, R17, UR9, R4 ;  /* 0x0000000911047c27 */ /* 0x004fca000f8e0004 */
[----:B---3--:R-:W-:-:S04]  /*c3e0*/  SHF.R.U32.HI R5, RZ, UR7, R4 ;  /* 0x00000007ff057c19 */ /* 0x008fc80008011604 */
[----:B-1----:R-:W-:-:S05]  /*c3f0*/  IADD3 R3, PT, PT, -R5, RZ, RZ ;  /* 0x000000ff05037210 */ /* 0x002fca0007ffe1ff */
[----:B------:R-:W-:-:S04]  /*c400*/  IMAD R3, R3, UR8, R17 ;  /* 0x0000000803037c24 */ /* 0x000fc8000f8e0211 */
[----:B----4-:R-:W-:Y:S01]  /*c410*/  IMAD R25, R3, UR6, RZ ;  /* 0x0000000603197c24 */ /* 0x010fe2000f8e02ff */
        /* <DEDUP_REMOVED lines=263> */
.L_x_3430:
        /* <DEDUP_REMOVED lines=21> */
[----:B-1----:R-:W-:-:S05]  /*d5e0*/  IADD3 R3, PT, PT, -R5, RZ, RZ ;  /* 0x000000ff05037210 */ /* 0x002fca0007ffe1ff */
[----:B---3--:R-:W-:-:S04]  /*d5f0*/  IMAD R7, R3, UR8, R7 ;  /* 0x0000000803077c24 */ /* 0x008fc8000f8e0207 */
[----:B----4-:R-:W-:Y:S01]  /*d600*/  IMAD R24, R7, UR9, R24 ;  /* 0x0000000907187c24 */ /* 0x010fe2000f8e0218 */
        /* <DEDUP_REMOVED lines=252> */
.L_x_3431:
[----:B------:R-:W2:Y:S01]  /*e5d0*/  LDC.64 R6, c[0x0][0x770] ;  /* 0x0001dc00ff067b82 */ /* 0x000ea20000000a00 */
[----:B------:R-:W3:Y:S02]  /*e5e0*/  LDCU UR6, c[0x0][0x3a8] ;  /* 0x00007500ff0677ac */ /* 0x000ee40008000800 */
[----:B---3--:R-:W-:Y:S01]  /*e5f0*/  UISETP.NE.AND UP1, UPT, UR6, URZ, UPT ;  /* 0x000000ff0600728c */ /* 0x008fe2000bf25270 */
[----:B--2---:R-:W-:Y:S02]  /*e600*/  ISETP.NE.U32.AND P0, PT, R6, RZ, PT ;  /* 0x000000ff0600720c */ /* 0x004fe40003f05070 */
[----:B------:R-:W-:Y:S02]  /*e610*/  IADD3 R4, P1, PT, R25, R6, RZ ;  /* 0x0000000619047210 */ /* 0x000fe40007f3e0ff */
[----:B------:R-:W-:Y:S02]  /*e620*/  ISETP.NE.AND.EX P0, PT, R7, RZ, PT, P0 ;  /* 0x000000ff0700720c */ /* 0x000fe40003f05300 */
[----:B-1----:R-:W-:-:S02]  /*e630*/  IADD3.X R0, PT, PT, RZ, R7, RZ, P1, !PT ;  /* 0x00000007ff007210 */ /* 0x002fc40000ffe4ff */
        /* <DEDUP_REMOVED lines=285> */
.L_x_3433:
        /* <DEDUP_REMOVED lines=276> */
.L_x_3434:
        /* <DEDUP_REMOVED lines=22> */
[----:B------:R1:W-:Y:S04]  /*10ab0*/  STG.E desc[UR36][R6.64], R18 ;  /* 0x0000001206007986 */ /* 0x0003e8000c101924 */
[----:B------:R1:W-:Y:S02]  /*10ac0*/  STG.E desc[UR36][R6.64+0x4], R19 ;  /* 0x0000041306007986 */ /* 0x0003e4000c101924 */
.L_x_3436:
[----:B------:R-:W-:Y:S05]  /*10ad0*/  BSYNC.RECONVERGENT B0 ;  /* 0x0000000000007941 */ /* 0x000fea0003800200 */
.L_x_3435:
        /* <DEDUP_REMOVED lines=31> */
[----:B-1----:R-:W-:-:S04]  /*10cd0*/  IADD3 R0, PT, PT, R0, R9, RZ ;  /* 0x0000000900007210 */ /* 0x002fc80007ffe0ff */
[----:B------:R-:W-:-:S04]  /*10ce0*/  ISETP.NE.AND P1, PT, R0, UR4, PT ;  /* 0x0000000400007c0c */ /* 0x000fc8000bf25270 */
[----:B------:R-:W-:-:S05]  /*10cf0*/  SEL R0, RZ, 0x1, P1 ;  /* 0x00000001ff007807 */ /* 0x000fca0000800000 */
[----:B------:R2:W-:Y:S04]  /*10d00*/  STS.U8 [UR5], R0 ;  /* 0x00000000ff007988 */ /* 0x0005e80008000005 */
.L_x_3438:
[----:B------:R-:W-:Y:S05]  /*10d10*/  BSYNC.RECONVERGENT B0 ;  /* 0x0000000000007941 */ /* 0x000fea0003800200 */
.L_x_3437:
        /* <DEDUP_REMOVED lines=18> */
[----:B------:R-:W3:Y:S01]  /*10e40*/  LDCU UR9, c[0x0][0x384] ;  /* 0x00007080ff0977ac */ /* 0x000ee20008000800 */
[----:B--2---:R-:W-:Y:S01]  /*10e50*/  UISETP.NE.AND UP0, UPT, UR5, URZ, UPT ;  /* 0x000000ff0500728c */ /* 0x004fe2000bf05270 */
[----:B---3--:R-:W-:-:S08]  /*10e60*/  MOV R16, UR9 ;  /* 0x0000000900107c02 */ /* 0x008fd00008000f00 */
[----:B------:R-:W-:Y:S05]  /*10e70*/  BRA.U !UP0, `(.L_x_3440) ;  /* 0x0000000108607547 */ /* 0x000fea000b800000 */
[----:B------:R-:W2:Y:S01]  /*10e80*/  LDCU UR5, c[0x0][0x360] ;  /* 0x00006c00ff0577ac */ /* 0x000ea20008000800 */
[----:B------:R-:W-:Y:S01]  /*10e90*/  IMAD.U32 R17, RZ, RZ, UR9 ;  /* 0x00000009ff117e24 */ /* 0x000fe2000f8e00ff */
[----:B------:R-:W3:Y:S01]  /*10ea0*/  LDCU UR8, c[0x0][0x39c] ;  /* 0x00007380ff0877ac */ /* 0x000ee20008000800 */
[----:B--2---:R-:W-:-:S05]  /*10eb0*/  IMAD R0, R22, UR5, R23 ;  /* 0x0000000516007c24 */ /* 0x004fca000f8e0217 */
[----:B---3--:R-:W-:-:S13]  /*10ec0*/  ISETP.GE.U32.AND P1, PT, R0, UR8, PT ;  /* 0x0000000800007c0c */ /* 0x008fda000bf26070 */
[----:B------:R-:W-:Y:S05]  /*10ed0*/  @P1 BRA `(.L_x_3441) ;  /* 0x00000000009c1947 */ /* 0x000fea0003800000 */
[----:B------:R-:W2:Y:S01]  /*10ee0*/  LDCU UR6, c[0x0][0x374] ;  /* 0x00006e80ff0677ac */ /* 0x000ea20008000800 */
[----:B------:R-:W3:Y:S01]  /*10ef0*/  LDC R11, c[0x0][0x364] ;  /* 0x0000d900ff0b7b82 */ /* 0x000ee20000000800 */
[----:B------:R-:W-:Y:S01]  /*10f00*/  BSSY.RECONVERGENT B1, `(.L_x_3442) ;  /* 0x000000e000017945 */ /* 0x000fe20003800200 */
[----:B------:R-:W-:-:S06]  /*10f10*/  MOV R17, UR9 ;  /* 0x0000000900117c02 */ /* 0x000fcc0008000f00 */
[----:B-1----:R-:W1:Y:S01]  /*10f20*/  LDC.64 R6, c[0x0][0x778] ;  /* 0x0001de00ff067b82 */ /* 0x002e620000000a00 */
[----:B--2---:R-:W-:Y:S02]  /*10f30*/  IMAD R9, R2, UR6, RZ ;  /* 0x0000000602097c24 */ /* 0x004fe4000f8e02ff */
[----:B---3--:R-:W-:-:S07]  /*10f40*/  IMAD R11, R11, UR5, RZ ;  /* 0x000000050b0b7c24 */ /* 0x008fce000f8e02ff */
.L_x_3443:
[----:B------:R-:W-:-:S05]  /*10f50*/  IADD3 R3, PT, PT, R9, R0, RZ ;  /* 0x0000000009037210 */ /* 0x000fca0007ffe0ff */
[----:B-1----:R-:W-:-:S05]  /*10f60*/  IMAD.WIDE.U32 R2, R3, 0x8, R6 ;  /* 0x0000000803027825 */ /* 0x002fca00078e0006 */
[----:B------:R-:W2:Y:S04]  /*10f70*/  LDG.E R13, desc[UR36][R2.64] ;  /* 0x00000024020d7981 */ /* 0x000ea8000c1e1900 */
[----:B------:R-:W3:Y:S01]  /*10f80*/  LDG.E R8, desc[UR36][R2.64+0x4] ;  /* 0x0000042402087981 */ /* 0x000ee2000c1e1900 */
[----:B------:R-:W-:-:S05]  /*10f90*/  IMAD.IADD R0, R11, 0x1, R0 ;  /* 0x000000010b007824 */ /* 0x000fca00078e0200 */
[----:B------:R-:W-:Y:S01]  /*10fa0*/  ISETP.GE.U32.AND P1, PT, R0, UR8, PT ;  /* 0x0000000800007c0c */ /* 0x000fe2000bf26070 */
[----:B--2---:R-:W-:Y:S01]  /*10fb0*/  FADD.FTZ R16, R13, R16 ;  /* 0x000000100d107221 */ /* 0x004fe20000010000 */
[----:B---3--:R-:W-:-:S11]  /*10fc0*/  FADD.FTZ R17, R8, R17 ;  /* 0x0000001108117221 */ /* 0x008fd60000010000 */
[----:B------:R-:W-:Y:S05]  /*10fd0*/  @!P1 BRA `(.L_x_3443) ;  /* 0xfffffffc00dc9947 */ /* 0x000fea000383ffff */
[----:B------:R-:W-:Y:S05]  /*10fe0*/  BSYNC.RECONVERGENT B1 ;  /* 0x0000000000017941 */ /* 0x000fea0003800200 */
.L_x_3442:
[----:B------:R-:W-:Y:S05]  /*10ff0*/  BRA `(.L_x_3441) ;  /* 0x0000000000547947 */ /* 0x000fea0003800000 */
.L_x_3440:
[----:B------:R-:W2:Y:S01]  /*11000*/  LDCU UR6, c[0x0][0x39c] ;  /* 0x00007380ff0677ac */ /* 0x000ea20008000800 */
[----:B------:R-:W-:Y:S02]  /*11010*/  MOV R17, UR9 ;  /* 0x0000000900117c02 */ /* 0x000fe40008000f00 */
[----:B--2---:R-:W-:-:S13]  /*11020*/  ISETP.GE.U32.AND P1, PT, R22, UR6, PT ;  /* 0x0000000616007c0c */ /* 0x004fda000bf26070 */
[----:B------:R-:W-:Y:S05]  /*11030*/  @P1 BRA `(.L_x_3441) ;  /* 0x0000000000441947 */ /* 0x000fea0003800000 */
[----:B------:R-:W2:Y:S01]  /*11040*/  LDCU UR5, c[0x0][0x374] ;  /* 0x00006e80ff0577ac */ /* 0x000ea20008000800 */
[----:B------:R-:W3:Y:S01]  /*11050*/  LDC R10, c[0x0][0x360] ;  /* 0x0000d800ff0a7b82 */ /* 0x000ee20000000800 */
[----:B------:R-:W-:Y:S01]  /*11060*/  MOV R9, R22 ;  /* 0x0000001600097202 */ /* 0x000fe20000000f00 */
[----:B------:R-:W-:-:S06]  /*11070*/  IMAD.U32 R17, RZ, RZ, UR9 ;  /* 0x00000009ff117e24 */ /* 0x000fcc000f8e00ff */
[----:B-1----:R-:W1:Y:S08]  /*11080*/  LDC.64 R6, c[0x0][0x778] ;  /* 0x0001de00ff067b82 */ /* 0x002e700000000a00 */
[----:B------:R-:W4:Y:S01]  /*11090*/  LDC R12, c[0x0][0x364] ;  /* 0x0000d900ff0c7b82 */ /* 0x000f220000000800 */
[----:B--2---:R-:W-:-:S07]  /*110a0*/  IMAD R0, R2, UR5, RZ ;  /* 0x0000000502007c24 */ /* 0x004fce000f8e02ff */
.L_x_3444:
[----:B------:R-:W-:-:S05]  /*110b0*/  IADD3 R2, PT, PT, R0, R9, RZ ;  /* 0x0000000900027210 */ /* 0x000fca0007ffe0ff */
[----:B---3--:R-:W-:-:S04]  /*110c0*/  IMAD R3, R2, R10, R23 ;  /* 0x0000000a02037224 */ /* 0x008fc800078e0217 */
[----:B-1----:R-:W-:-:S05]  /*110d0*/  IMAD.WIDE.U32 R2, R3, 0x8, R6 ;  /* 0x0000000803027825 */ /* 0x002fca00078e0006 */
[----:B------:R-:W2:Y:S04]  /*110e0*/  LDG.E R11, desc[UR36][R2.64] ;  /* 0x00000024020b7981 */ /* 0x000ea8000c1e1900 */
[----:B------:R-:W3:Y:S01]  /*110f0*/  LDG.E R8, desc[UR36][R2.64+0x4] ;  /* 0x0000042402087981 */ /* 0x000ee2000c1e1900 */
[----:B----4-:R-:W-:-:S04]  /*11100*/  IADD3 R9, PT, PT, R12, R9, RZ ;  /* 0x000000090c097210 */ /* 0x010fc80007ffe0ff */
[----:B------:R-:W-:Y:S01]  /*11110*/  ISETP.GE.U32.AND P1, PT, R9, UR6, PT ;  /* 0x0000000609007c0c */ /* 0x000fe2000bf26070 */
[----:B--2---:R-:W-:Y:S01]  /*11120*/  FADD.FTZ R16, R11, R16 ;  /* 0x000000100b107221 */ /* 0x004fe20000010000 */
[----:B---3--:R-:W-:-:S11]  /*11130*/  FADD.FTZ R17, R8, R17 ;  /* 0x0000001108117221 */ /* 0x008fd60000010000 */
[----:B------:R-:W-:Y:S05]  /*11140*/  @!P1 BRA `(.L_x_3444) ;  /* 0xfffffffc00d89947 */ /* 0x000fea000383ffff */
.L_x_3441:
[----:B------:R-:W-:Y:S05]  /*11150*/  BSYNC.RECONVERGENT B0 ;  /* 0x0000000000007941 */ /* 0x000fea0003800200 */
.L_x_3439:
[----:B------:R-:W2:Y:S01]  /*11160*/  LDCU UR5, c[0x0][0x360] ;  /* 0x00006c00ff0577ac */ /* 0x000ea20008000800 */
[----:B------:R-:W-:Y:S01]  /*11170*/  UIADD3 UR4, UPT, UPT, UR4, 0x10, URZ ;  /* 0x0000001004047890 */ /* 0x000fe2000fffe0ff */
[----:B------:R-:W3:Y:S03]  /*11180*/  LDCU UR6, c[0x0][0x364] ;  /* 0x00006c80ff0677ac */ /* 0x000ee60008000800 */
[----:B------:R-:W-:Y:S01]  /*11190*/  ULEA UR8, UR7, UR4, 0x18 ;  /* 0x0000000407087291 */ /* 0x000fe2000f8ec0ff */
[----:B------:R-:W4:Y:S01]  /*111a0*/  LDCU UR9, c[0x0][0x3a0] ;  /* 0x00007400ff0977ac */ /* 0x000f220008000800 */
[----:B--2---:R-:W-:-:S05]  /*111b0*/  IMAD R0, R22, UR5, R23 ;  /* 0x0000000516007c24 */ /* 0x004fca000f8e0217 */
[----:B------:R-:W-:Y:S01]  /*111c0*/  LEA R0, R0, UR8, 0x3 ;  /* 0x0000000800007c11 */ /* 0x000fe2000f8e18ff */
[----:B---3--:R-:W-:-:S04]  /*111d0*/  UISETP.GE.U32.AND UP1, UPT, UR6, 0x2, UPT ;  /* 0x000000020600788c */ /* 0x008fc8000bf26070 */
[----:B------:R2:W-:Y:S01]  /*111e0*/  STS.64 [R0], R16 ;  /* 0x0000001000007388 */ /* 0x0005e20000000a00 */
[----:B----4-:R-:W-:-:S04]  /*111f0*/  UISETP.NE.AND UP0, UPT, UR9, URZ, UPT ;  /* 0x000000ff0900728c */ /* 0x010fc8000bf05270 */
[----:B------:R-:W-:Y:S07]  /*11200*/  BRA.U !UP1, `(.L_x_3445) ;  /* 0x00000001093c7547 */ /* 0x000fee000b800000 */
[----:B------:R-:W-:-:S05]  /*11210*/  UMOV UR4, UR6 ;  /* 0x0000000600047c82 */ /* 0x000fca0008000000 */
.L_x_3446:
        /* <DEDUP_REMOVED lines=8> */
[----:B------:R-:W-:-:S06]  /*112a0*/  @!P1 LEA R2, R2, UR8, 0x3 ;  /* 0x0000000802029c11 */ /* 0x000fcc000f8e18ff */
[----:B------:R-:W2:Y:S02]  /*112b0*/  @!P1 LDS.64 R2, [R2] ;  /* 0x0000000002029984 */ /* 0x000ea40000000a00 */
[----:B--23--:R-:W-:Y:S01]  /*112c0*/  @!P1 FADD.FTZ R16, R16, R2 ;  /* 0x0000000210109221 */ /* 0x00cfe20000010000 */
[----:B------:R-:W-:-:S05]  /*112d0*/  @!P1 FADD.FTZ R17, R17, R3 ;  /* 0x0000000311119221 */ /* 0x000fca0000010000 */
[----:B------:R3:W-:Y:S01]  /*112e0*/  @!P1 STS.64 [R0], R16 ;  /* 0x0000001000009388 */ /* 0x0007e20000000a00 */
[----:B------:R-:W-:Y:S05]  /*112f0*/  BRA.U UP1, `(.L_x_3446) ;  /* 0xfffffffd01c87547 */ /* 0x000fea000b83ffff */
.L_x_3445:
        /* <DEDUP_REMOVED lines=9> */
.L_x_3449:
[----:B------:R-:W-:Y:S01]  /*11390*/  SHF.R.U32.HI R8, RZ, 0x1, R2 ;  /* 0x00000001ff087819 */ /* 0x000fe20000011602 */
[----:B------:R-:W-:Y:S03]  /*113a0*/  BAR.SYNC.DEFER_BLOCKING 0x0 ;  /* 0x0000000000007b1d */ /* 0x000fe60000010000 */
[----:B------:R-:W-:-:S04]  /*113b0*/  IADD3 R3, PT, PT, R8, R23, RZ ;  /* 0x0000001708037210 */ /* 0x000fc80007ffe0ff */
[----:B------:R-:W-:-:S04]  /*113c0*/  ISETP.GE.U32.AND P1, PT, R3, UR5, PT ;  /* 0x0000000503007c0c */ /* 0x000fc8000bf26070 */
[----:B------:R-:W-:-:S13]  /*113d0*/  ISETP.GE.U32.OR P1, PT, R23, R8, P1 ;  /* 0x000000081700720c */ /* 0x000fda0000f26470 */
[----:B------:R-:W-:-:S05]  /*113e0*/  @!P1 IMAD R3, R8, 0x8, R0 ;  /* 0x0000000808039824 */ /* 0x000fca00078e0200 */
[----:B-1----:R-:W2:Y:S02]  /*113f0*/  @!P1 LDS.64 R6, [R3] ;  /* 0x0000000003069984 */ /* 0x002ea40000000a00 */
[----:B--234-:R-:W-:Y:S01]  /*11400*/  @!P1 FADD.FTZ R16, R16, R6 ;  /* 0x0000000610109221 */ /* 0x01cfe20000010000 */
[----:B------:R-:W-:-:S05]  /*11410*/  @!P1 FADD.FTZ R17, R17, R7 ;  /* 0x0000000711119221 */ /* 0x000fca0000010000 */
[----:B------:R1:W-:Y:S01]  /*11420*/  @!P1 STS.64 [R0], R16 ;  /* 0x0000001000009388 */ /* 0x0003e20000000a00 */
[----:B------:R-:W-:Y:S02]  /*11430*/  ISETP.GT.U32.AND P1, PT, R2, 0x7f, PT ;  /* 0x0000007f0200780c */ /* 0x000fe40003f24070 */
[----:B------:R-:W-:-:S11]  /*11440*/  MOV R2, R8 ;  /* 0x0000000800027202 */ /* 0x000fd60000000f00 */
[----:B-1----:R-:W-:Y:S05]  /*11450*/  @P1 BRA `(.L_x_3449) ;  /* 0xfffffffc00cc1947 */ /* 0x002fea000383ffff */
.L_x_3448:
[----:B------:R-:W-:Y:S01]  /*11460*/  BAR.SYNC.DEFER_BLOCKING 0x0 ;  /* 0x0000000000007b1d */ /* 0x000fe20000010000 */
[----:B------:R-:W-:-:S09]  /*11470*/  UISETP.GE.U32.AND UP0, UPT, UR4, 0x2, UPT ;  /* 0x000000020400788c */ /* 0x000fd2000bf06070 */
[----:B------:R-:W-:Y:S05]  /*11480*/  BRA.U !UP0, `(.L_x_3447) ;  /* 0x0000000108207547 */ /* 0x000fea000b800000 */
[----:B--234-:R-:W-:-:S07]  /*11490*/  HFMA2 R0, -RZ, RZ, 0, 5.9604644775390625e-08 ;  /* 0x00000001ff007431 */ /* 0x01cfce00000001ff */
.L_x_3450:
[----:B------:R-:W2:Y:S04]  /*114a0*/  SHFL.DOWN PT, R3, R16, R0, 0x1f ;  /* 0x08001f0010037589 */ /* 0x000ea800000e0000 */
[----:B------:R3:W4:Y:S02]  /*114b0*/  SHFL.DOWN PT, R2, R17, R0, 0x1f ;  /* 0x08001f0011027589 */ /* 0x00072400000e0000 */
[----:B---3--:R-:W-:-:S05]  /*114c0*/  IMAD.SHL.U32 R0, R0, 0x2, RZ ;  /* 0x0000000200007824 */ /* 0x008fca00078e00ff */
[----:B------:R-:W-:Y:S01]  /*114d0*/  ISETP.GE.AND P1, PT, R0, UR4, PT ;  /* 0x0000000400007c0c */ /* 0x000fe2000bf26270 */
[----:B--2---:R-:W-:Y:S01]  /*114e0*/  FADD.FTZ R16, R3, R16 ;  /* 0x0000001003107221 */ /* 0x004fe20000010000 */
[----:B----4-:R-:W-:-:S11]  /*114f0*/  FADD.FTZ R17, R2, R17 ;  /* 0x0000001102117221 */ /* 0x010fd60000010000 */
[----:B------:R-:W-:Y:S05]  /*11500*/  @!P1 BRA `(.L_x_3450) ;  /* 0xfffffffc00e49947 */ /* 0x000fea000383ffff */
.L_x_3447:
[----:B------:R-:W-:Y:S05]  /*11510*/  @!P0 EXIT ;  /* 0x000000000000894d */ /* 0x000fea0003800000 */
[----:B------:R-:W5:Y:S02]  /*11520*/  LDCU.64 UR4, c[0x0][0x770] ;  /* 0x0000ee00ff0477ac */ /* 0x000f640008000a00 */
[----:B-----5:R-:W-:-:S04]  /*11530*/  UISETP.NE.U32.AND UP0, UPT, UR4, URZ, UPT ;  /* 0x000000ff0400728c */ /* 0x020fc8000bf05070 */
[----:B------:R-:W-:-:S09]  /*11540*/  UISETP.NE.AND.EX UP0, UPT, UR5, URZ, UPT, UP0 ;  /* 0x000000ff0500728c */ /* 0x000fd2000bf05300 */
[----:B------:R-:W-:Y:S05]  /*11550*/  BRA.U UP0, `(.L_x_3451) ;  /* 0x0000000100f47547 */ /* 0x000fea000b800000 */
[----:B------:R-:W5:Y:S01]  /*11560*/  LDCU.U8 UR6, c[0x0][0x790] ;  /* 0x0000f200ff0677ac */ /* 0x000f620008000000 */
[----:B------:R-:W0:Y:S01]  /*11570*/  LDCU.64 UR4, c[0x0][0x760] ;  /* 0x0000ec00ff0477ac */ /* 0x000e220008000a00 */
[----:B-----5:R-:W-:Y:S02]  /*11580*/  ISETP.NE.AND P0, PT, RZ, UR6, PT ;  /* 0x00000006ff007c0c */ /* 0x020fe4000bf05270 */
[----:B0-----:R-:W-:Y:S02]  /*11590*/  IADD3 R4, P2, PT, R25, UR4, RZ ;  /* 0x0000000419047c10 */ /* 0x001fe4000ff5e0ff */
[----:B------:R-:W-:Y:S02]  /*115a0*/  IADD3 R2, P1, PT, R24, UR4, RZ ;  /* 0x0000000418027c10 */ /* 0x000fe4000ff3e0ff */
[----:B------:R-:W-:Y:S02]  /*115b0*/  IADD3.X R5, PT, PT, RZ, UR5, RZ, P2, !PT ;  /* 0x00000005ff057c10 */ /* 0x000fe400097fe4ff */
[----:B------:R-:W-:-:S05]  /*115c0*/  IADD3.X R3, PT, PT, RZ, UR5, RZ, P1, !PT ;  /* 0x00000005ff037c10 */ /* 0x000fca0008ffe4ff */
[----:B-1----:R-:W5:Y:S04]  /*115d0*/  @P0 LDG.E R7, desc[UR36][R4.64] ;  /* 0x0000002404070981 */ /* 0x002f68000c1e1900 */
[----:B--234-:R-:W2:Y:S01]  /*115e0*/  @P0 LDG.E R0, desc[UR36][R2.64] ;  /* 0x0000002402000981 */ /* 0x01cea2000c1e1900 */
[----:B------:R-:W0:Y:S02]  /*115f0*/  LDCU.U8 UR4, c[0x0][0x791] ;  /* 0x0000f220ff0477ac */ /* 0x000e240008000000 */
[----:B0-----:R-:W-:Y:S01]  /*11600*/  ISETP.NE.AND P1, PT, RZ, UR4, PT ;  /* 0x00000004ff007c0c */ /* 0x001fe2000bf25270 */
[----:B-----5:R-:W-:Y:S01]  /*11610*/  @P0 FADD.FTZ R16, R16, R7 ;  /* 0x0000000710100221 */ /* 0x020fe20000010000 */
[----:B--2---:R-:W-:-:S11]  /*11620*/  @P0 FADD.FTZ R17, R17, R0 ;  /* 0x0000000011110221 */ /* 0x004fd60000010000 */
[----:B------:R0:W-:Y:S04]  /*11630*/  @!P1 STG.E desc[UR36][R4.64], R16 ;  /* 0x0000001004009986 */ /* 0x0001e8000c101924 */
[----:B------:R0:W-:Y:S01]  /*11640*/  @!P1 STG.E desc[UR36][R2.64], R17 ;  /* 0x0000001102009986 */ /* 0x0001e2000c101924 */
[----:B------:R-:W-:Y:S05]  /*11650*/  @!P1 EXIT ;  /* 0x000000000000994d */ /* 0x000fea0003800000 */
[----:B------:R-:W1:Y:S02]  /*11660*/  LDCU UR4, c[0x0][0x794] ;  /* 0x0000f280ff0477ac */ /* 0x000e640008000800 */
[----:B-1----:R-:W-:-:S09]  /*11670*/  UISETP.NE.AND UP0, UPT, UR4, 0x1, UPT ;  /* 0x000000010400788c */ /* 0x002fd2000bf05270 */
[----:B------:R-:W-:Y:S05]  /*11680*/  BRA.U !UP0, `(.L_x_3452) ;  /* 0x0000000108907547 */ /* 0x000fea000b800000 */
[----:B0-----:R-:W-:Y:S01]  /*11690*/  MOV R2, 0x0 ;  /* 0x0000000000027802 */ /* 0x001fe20000000f00 */
        /* <DEDUP_REMOVED lines=15> */
.L_x_3453:
        /* <DEDUP_REMOVED lines=14> */
[----:B------:R2:W-:Y:S01]  /*11870*/  STG.E desc[UR36][R14.64], R16 ;  /* 0x000000100e007986 */ /* 0x0005e2000c101924 */
[----:B0-----:R-:W-:Y:S01]  /*11880*/  MOV R10, UR4 ;  /* 0x00000004000a7c02 */ /* 0x001fe20008000f00 */
[----:B--2---:R-:W-:-:S07]  /*11890*/  IMAD.U32 R11, RZ, RZ, UR5 ;  /* 0x00000005ff0b7e24 */ /* 0x004fce000f8e00ff */
[----:B------:R-:W-:-:S07]  /*118a0*/  LEPC R20, `(.L_x_3454) ;  /* 0x000000001014794e */ /* 0x000fce0000000000 */
[----:B-1----:R-:W-:Y:S05]  /*118b0*/  CALL.ABS.NOINC R2 ;  /* 0x0000000002007343 */ /* 0x002fea0003c00000 */
.L_x_3454:
[----:B------:R-:W-:Y:S05]  /*118c0*/  BRA `(.L_x_3455) ;  /* 0x0000000000047947 */ /* 0x000fea0003800000 */
.L_x_3452:
[----:B------:R1:W-:Y:S02]  /*118d0*/  STG.E desc[UR36][R4.64], R16 ;  /* 0x0000001004007986 */ /* 0x0003e4000c101924 */
.L_x_3455:
[----:B------:R-:W2:Y:S02]  /*118e0*/  LDCU.64 UR4, c[0x0][0x760] ;  /* 0x0000ec00ff0477ac */ /* 0x000ea40008000a00 */
[----:B--2---:R-:W-:-:S04]  /*118f0*/  IADD3 R24, P0, PT, R24, UR4, RZ ;  /* 0x0000000418187c10 */ /* 0x004fc8000ff1e0ff */
[----:B------:R-:W-:-:S05]  /*11900*/  IADD3.X R25, PT, PT, RZ, UR5, RZ, P0, !PT ;  /* 0x00000005ff197c10 */ /* 0x000fca00087fe4ff */
[----:B------:R-:W-:Y:S01]  /*11910*/  STG.E desc[UR36][R24.64], R17 ;  /* 0x0000001118007986 */ /* 0x000fe2000c101924 */
[----:B------:R-:W-:Y:S05]  /*11920*/  EXIT ;  /* 0x000000000000794d */ /* 0x000fea0003800000 */
.L_x_3451:
[----:B------:R-:W5:Y:S01]  /*11930*/  LDCU.U8 UR4, c[0x0][0x790] ;  /* 0x0000f200ff0477ac */ /* 0x000f620008000000 */
[----:B------:R-:W0:Y:S01]  /*11940*/  LDCU.U8 UR5, c[0x0][0x791] ;  /* 0x0000f220ff0577ac */ /* 0x000e220008000000 */
[----:B-----5:R-:W-:Y:S02]  /*11950*/  UISETP.NE.AND UP1, UPT, UR4, URZ, UPT ;  /* 0x000000ff0400728c */ /* 0x020fe4000bf25270 */
[----:B0-----:R-:W-:-:S07]  /*11960*/  UISETP.NE.AND UP0, UPT, UR5, URZ, UPT ;  /* 0x000000ff0500728c */ /* 0x001fce000bf05270 */
[----:B------:R-:W-:Y:S05]  /*11970*/  BRA.U !UP1, `(.L_x_3456) ;  /* 0x0000000109107547 */ /* 0x000fea000b800000 */
[----:B------:R-:W5:Y:S04]  /*11980*/  LDG.E R3, desc[UR36][R4.64] ;  /* 0x0000002404037981 */ /* 0x000f68000c1e1900 */
[----:B--234-:R-:W2:Y:S01]  /*11990*/  LDG.E R0, desc[UR36][R4.64+0x4] ;  /* 0x0000042404007981 */ /* 0x01cea2000c1e1900 */
[----:B-----5:R-:W-:Y:S01]  /*119a0*/  FADD.FTZ R16, R16, R3 ;  /* 0x0000000310107221 */ /* 0x020fe20000010000 */
[----:B--2---:R-:W-:-:S07]  /*119b0*/  FADD.FTZ R17, R17, R0 ;  /* 0x0000000011117221 */ /* 0x004fce0000010000 */
.L_x_3456:
        /* <DEDUP_REMOVED lines=9> */
[----:B------:R-:W1:Y:S01]  /*11a50*/  LDCU.64 UR6, c[0x4][0x7b8] ;  /* 0x0100f700ff0677ac */ /* 0x000e620008000a00 */
[----:B------:R-:W-:Y:S01]  /*11a60*/  MOV R13, RZ ;  /* 0x000000ff000d7202 */ /* 0x000fe20000000f00 */
[----:B------:R-:W5:Y:S01]  /*11a70*/  LDCU.64 UR8, c[0x4][0x478] ;  /* 0x01008f00ff0877ac */ /* 0x000f620008000a00 */
[----:B0-----:R-:W-:Y:S01]  /*11a80*/  MOV R4, UR4 ;  /* 0x0000000400047c02 */ /* 0x001fe20008000f00 */
[----:B------:R-:W-:Y:S01]  /*11a90*/  IMAD.U32 R5, RZ, RZ, UR5 ;  /* 0x00000005ff057e24 */ /* 0x000fe2000f8e00ff */
[----:B-1----:R-:W-:-:S02]  /*11aa0*/  MOV R6, UR6 ;  /* 0x0000000600067c02 */ /* 0x002fc40008000f00 */
[----:B------:R-:W-:Y:S01]  /*11ab0*/  MOV R7, UR7 ;  /* 0x0000000700077c02 */ /* 0x000fe20008000f00 */
[----:B-----5:R-:W-:Y:S01]  /*11ac0*/  IMAD.U32 R10, RZ, RZ, UR8 ;  /* 0x00000008ff0a7e24 */ /* 0x020fe2000f8e00ff */
[----:B------:R-:W-:-:S07]  /*11ad0*/  MOV R11, UR9 ;  /* 0x00000009000b7c02 */ /* 0x000fce0008000f00 */
[----:B------:R-:W-:-:S07]  /*11ae0*/  LEPC R20, `(.L_x_3459) ;  /* 0x000000001014794e */ /* 0x000fce0000000000 */
[----:B--234-:R-:W-:Y:S05]  /*11af0*/  CALL.ABS.NOINC R14 ;  /* 0x000000000e007343 */ /* 0x01cfea0003c00000 */
.L_x_3459:
        /* <DEDUP_REMOVED lines=13> */
[----:B------:R2:W-:Y:S01]  /*11bd0*/  STG.E desc[UR36][R14.64], R16 ;  /* 0x000000100e007986 */ /* 0x0005e2000c101924 */
[----:B------:R-:W-:Y:S02]  /*11be0*/  MOV R6, UR8 ;  /* 0x0000000800067c02 */ /* 0x000fe40008000f00 */
[----:B0-----:R-:W-:Y:S02]  /*11bf0*/  MOV R10, UR4 ;  /* 0x00000004000a7c02 */ /* 0x001fe40008000f00 */
[----:B--2---:R-:W-:-:S07]  /*11c00*/  MOV R11, UR5 ;  /* 0x00000005000b7c02 */ /* 0x004fce0008000f00 */
[----:B------:R-:W-:-:S07]  /*11c10*/  LEPC R20, `(.L_x_3460) ;  /* 0x000000001014794e */ /* 0x000fce0000000000 */
[----:B-1----:R-:W-:Y:S05]  /*11c20*/  CALL.ABS.NOINC R2 ;  /* 0x0000000002007343 */ /* 0x002fea0003c00000 */
.L_x_3460:
[----:B------:R-:W-:Y:S05]  /*11c30*/  BRA `(.L_x_3461) ;  /* 0x0000000000107947 */ /* 0x000fea0003800000 */
.L_x_3458:
[----:B------:R-:W0:Y:S02]  /*11c40*/  LDCU.64 UR4, c[0x0][0x760] ;  /* 0x0000ec00ff0477ac */ /* 0x000e240008000a00 */
[----:B0-----:R-:W-:-:S05]  /*11c50*/  IADD3 R2, P0, PT, R25, UR4, RZ ;  /* 0x0000000419027c10 */ /* 0x001fca000ff1e0ff */
[----:B------:R-:W-:-:S05]  /*11c60*/  IMAD.X R3, RZ, RZ, UR5, P0 ;  /* 0x00000005ff037e24 */ /* 0x000fca00080e06ff */
[----:B------:R0:W-:Y:S03]  /*11c70*/  STG.E desc[UR36][R2.64], R16 ;  /* 0x0000001002007986 */ /* 0x0001e6000c101924 */
.L_x_3461:
[----:B------:R-:W5:Y:S02]  /*11c80*/  LDCU.64 UR4, c[0x0][0x760] ;  /* 0x0000ec00ff0477ac */ /* 0x000f640008000a00 */
[----:B-----5:R-:W-:-:S04]  /*11c90*/  IADD3 R24, P0, PT, R24, UR4, RZ ;  /* 0x0000000418187c10 */ /* 0x020fc8000ff1e0ff */
[----:B------:R-:W-:-:S05]  /*11ca0*/  IADD3.X R25, PT, PT, RZ, UR5, RZ, P0, !PT ;  /* 0x00000005ff197c10 */ /* 0x000fca00087fe4ff */
[----:B------:R-:W-:Y:S01]  /*11cb0*/  STG.E desc[UR36][R24.64], R17 ;  /* 0x0000001118007986 */ /* 0x000fe2000c101924 */
[----:B------:R-:W-:Y:S05]  /*11cc0*/  EXIT ;  /* 0x000000000000794d */ /* 0x000fea0003800000 */
.L_x_3457:
[----:B------:R-:W-:Y:S04]  /*11cd0*/  STG.E desc[UR36][R4.64], R16 ;  /* 0x0000001004007986 */ /* 0x000fe8000c101924 */
[----:B------:R-:W-:Y:S01]  /*11ce0*/  STG.E desc[UR36][R4.64+0x4], R17 ;  /* 0x0000041104007986 */ /* 0x000fe2000c101924 */
[----:B------:R-:W-:Y:S05]  /*11cf0*/  EXIT ;  /* 0x000000000000794d */ /* 0x000fea0003800000 */
.L_x_3432:
        /* <DEDUP_REMOVED lines=21> */
[----:B------:R-:W2:Y:S04]  /*11e50*/  @P2 LDG.E R7, desc[UR36][R4.64] ;  /* 0x0000002404072981 */ /* 0x000ea8000c1e1900 */
[----:B------:R-:W3:Y:S01]  /*11e60*/  @P2 LDG.E R0, desc[UR36][R2.64] ;  /* 0x0000002402002981 */ /* 0x000ee2000c1e1900 */
[----:B------:R-:W1:Y:S02]  /*11e70*/  LDCU.U8 UR4, c[0x0][0x791] ;  /* 0x0000f220ff0477ac */ /* 0x000e640008000000 */
[----:B-1----:R-:W-:Y:S01]  /*11e80*/  ISETP.NE.AND P0, PT, RZ, UR4, PT ;  /* 0x00000004ff007c0c */ /* 0x002fe2000bf05270 */
[----:B--2---:R-:W-:Y:S01]  /*11e90*/  @P2 FADD.FTZ R18, R18, R7 ;  /* 0x0000000712122221 */ /* 0x004fe20000010000 */
[----:B---3--:R-:W-:-:S11]  /*11ea0*/  @P2 FADD.FTZ R19, R19, R0 ;  /* 0x0000000013132221 */ /* 0x008fd60000010000 */
[----:B------:R1:W-:Y:S04]  /*11eb0*/  @!P0 STG.E desc[UR36][R4.64], R18 ;  /* 0x0000001204008986 */ /* 0x0003e8000c101924 */
[----:B------:R1:W-:Y:S01]  /*11ec0*/  @!P0 STG.E desc[UR36][R2.64], R19 ;  /* 0x0000001302008986 */ /* 0x0003e2000c101924 */
[----:B------:R-:W-:Y:S05]  /*11ed0*/  @!P0 EXIT ;  /* 0x000000000000894d */ /* 0x000fea0003800000 */
[----:B------:R-:W2:Y:S02]  /*11ee0*/  LDCU UR4, c[0x0][0x794] ;  /* 0x0000f280ff0477ac */ /* 0x000ea40008000800 */
[----:B--2---:R-:W-:-:S09]  /*11ef0*/  UISETP.NE.AND UP0, UPT, UR4, 0x1, UPT ;  /* 0x000000010400788c */ /* 0x004fd2000bf05270 */
[----:B------:R-:W-:Y:S05]  /*11f00*/  BRA.U !UP0, `(.L_x_3463) ;  /* 0x0000000108907547 */ /* 0x000fea000b800000 */
[----:B-1----:R-:W-:Y:S01]  /*11f10*/  MOV R2, 0x0 ;  /* 0x0000000000027802 */ /* 0x002fe20000000f00 */
        /* <DEDUP_REMOVED lines=13> */
[----:B------:R-:W-:-:S07]  /*11ff0*/  LEPC R20, `(.L_x_3464) ;  /* 0x000000001014794e */ /* 0x000fce0000000000 */
[----:B0--3--:R-:W-:Y:S05]  /*12000*/  CALL.ABS.NOINC R14 ;  /* 0x000000000e007343 */ /* 0x009fea0003c00000 */
.L_x_3464:
        /* <DEDUP_REMOVED lines=13> */
[----:B------:R2:W-:Y:S01]  /*120e0*/  STG.E desc[UR36][R14.64], R18 ;  /* 0x000000120e007986 */ /* 0x0005e2000c101924 */
[----:B------:R-:W-:Y:S01]  /*120f0*/  MOV R7, UR9 ;  /* 0x0000000900077c02 */ /* 0x000fe20008000f00 */
[----:B0-----:R-:W-:Y:S01]  /*12100*/  IMAD.U32 R10, RZ, RZ, UR4 ;  /* 0x00000004ff0a7e24 */ /* 0x001fe2000f8e00ff */
[----:B--2---:R-:W-:-:S07]  /*12110*/  MOV R11, UR5 ;  /* 0x00000005000b7c02 */ /* 0x004fce0008000f00 */
[----:B------:R-:W-:-:S07]  /*12120*/  LEPC R20, `(.L_x_3465) ;  /* 0x000000001014794e */ /* 0x000fce0000000000 */
[----:B-1----:R-:W-:Y:S05]  /*12130*/  CALL.ABS.NOINC R2 ;  /* 0x0000000002007343 */ /* 0x002fea0003c00000 */
.L_x_3465:
[----:B------:R-:W-:Y:S05]  /*12140*/  BRA `(.L_x_3466) ;  /* 0x0000000000047947 */ /* 0x000fea0003800000 */
.L_x_3463:
[----:B------:R2:W-:Y:S02]  /*12150*/  STG.E desc[UR36][R4.64], R18 ;  /* 0x0000001204007986 */ /* 0x0005e4000c101924 */
.L_x_3466:
[----:B------:R-:W3:Y:S02]  /*12160*/  LDCU.64 UR4, c[0x0][0x760] ;  /* 0x0000ec00ff0477ac */ /* 0x000ee40008000a00 */
[----:B---3--:R-:W-:-:S04]  /*12170*/  IADD3 R24, P0, PT, R24, UR4, RZ ;  /* 0x0000000418187c10 */ /* 0x008fc8000ff1e0ff */
[----:B------:R-:W-:-:S05]  /*12180*/  IADD3.X R25, PT, PT, RZ, UR5, RZ, P0, !PT ;  /* 0x00000005ff197c10 */ /* 0x000fca00087fe4ff */
[----:B------:R-:W-:Y:S01]  /*12190*/  STG.E desc[UR36][R24.64], R19 ;  /* 0x0000001318007986 */ /* 0x000fe2000c101924 */
[----:B------:R-:W-:Y:S05]  /*121a0*/  EXIT ;  /* 0x000000000000794d */ /* 0x000fea0003800000 */
.L_x_3462:
[----:B------:R-:W1:Y:S01]  /*121b0*/  LDCU.U8 UR4, c[0x0][0x790] ;  /* 0x0000f200ff0477ac */ /* 0x000e620008000000 */
[----:B------:R-:W2:Y:S01]  /*121c0*/  LDCU.U8 UR5, c[0x0][0x791] ;  /* 0x0000f220ff0577ac */ /* 0x000ea20008000000 */
[----:B-1----:R-:W-:Y:S02]  /*121d0*/  UISETP.NE.AND UP0, UPT, UR4, URZ, UPT ;  /* 0x000000ff0400728c */ /* 0x002fe4000bf05270 */
[----:B--2---:R-:W-:-:S07]  /*121e0*/  UISETP.NE.AND UP1, UPT, UR5, URZ, UPT ;  /* 0x000000ff0500728c */ /* 0x004fce000bf25270 */
[----:B------:R-:W-:Y:S05]  /*121f0*/  BRA.U !UP0, `(.L_x_3467) ;  /* 0x0000000108107547 */ /* 0x000fea000b800000 */
[----:B------:R-:W2:Y:S04]  /*12200*/  LDG.E R3, desc[UR36][R4.64] ;  /* 0x0000002404037981 */ /* 0x000ea8000c1e1900 */
[----:B------:R-:W3:Y:S01]  /*12210*/  LDG.E R0, desc[UR36][R4.64+0x4] ;  /* 0x0000042404007981 */ /* 0x000ee2000c1e1900 */
[----:B--2---:R-:W-:Y:S01]  /*12220*/  FADD.FTZ R18, R18, R3 ;  /* 0x0000000312127221 */ /* 0x004fe20000010000 */
[----:B---3--:R-:W-:-:S07]  /*12230*/  FADD.FTZ R19, R19, R0 ;  /* 0x0000000013137221 */ /* 0x008fce0000010000 */
.L_x_3467:
[----:B------:R-:W-:Y:S05]  /*12240*/  BRA.U !UP1, `(.L_x_3468) ;  /* 0x0000000109c07547 */ /* 0x000fea000b800000 */
        /* <DEDUP_REMOVED lines=19> */
.L_x_3470:
        /* <DEDUP_REMOVED lines=19> */
.L_x_3471:
[----:B------:R-:W-:Y:S05]  /*124b0*/  BRA `(.L_x_3472) ;  /* 0x0000000000107947 */ /* 0x000fea0003800000 */
.L_x_3469:
[----:B------:R-:W1:Y:S02]  /*124c0*/  LDCU.64 UR4, c[0x0][0x760] ;  /* 0x0000ec00ff0477ac */ /* 0x000e640008000a00 */
[----:B-1----:R-:W-:-:S04]  /*124d0*/  IADD3 R2, P0, PT, R25, UR4, RZ ;  /* 0x0000000419027c10 */ /* 0x002fc8000ff1e0ff */
[----:B------:R-:W-:-:S05]  /*124e0*/  IADD3.X R3, PT, PT, RZ, UR5, RZ, P0, !PT ;  /* 0x00000005ff037c10 */ /* 0x000fca00087fe4ff */
[----:B------:R1:W-:Y:S04]  /*124f0*/  STG.E desc[UR36][R2.64], R18 ;  /* 0x0000001202007986 */ /* 0x0003e8000c101924 */
.L_x_3472:
[----:B------:R-:W2:Y:S02]  /*12500*/  LDCU.64 UR4, c[0x0][0x760] ;  /* 0x0000ec00ff0477ac */ /* 0x000ea40008000a00 */
[----:B--2---:R-:W-:-:S04]  /*12510*/  IADD3 R24, P0, PT, R24, UR4, RZ ;  /* 0x0000000418187c10 */ /* 0x004fc8000ff1e0ff */
[----:B------:R-:W-:-:S05]  /*12520*/  IADD3.X R25, PT, PT, RZ, UR5, RZ, P0, !PT ;  /* 0x00000005ff197c10 */ /* 0x000fca00087fe4ff */
[----:B------:R-:W-:Y:S01]  /*12530*/  STG.E desc[UR36][R24.64], R19 ;  /* 0x0000001318007986 */ /* 0x000fe2000c101924 */
[----:B------:R-:W-:Y:S05]  /*12540*/  EXIT ;  /* 0x000000000000794d */ /* 0x000fea0003800000 */
.L_x_3468:
[----:B------:R-:W-:Y:S04]  /*12550*/  STG.E desc[UR36][R4.64], R18 ;  /* 0x0000001204007986 */ /* 0x000fe8000c101924 */
[----:B------:R-:W-:Y:S01]  /*12560*/  STG.E desc[UR36][R4.64+0x4], R19 ;  /* 0x0000041304007986 */ /* 0x000fe2000c101924 */
[----:B------:R-:W-:Y:S05]  /*12570*/  EXIT ;  /* 0x000000000000794d */ /* 0x000fea0003800000 */
.L_x_3473:
        /* <DEDUP_REMOVED lines=16> */
.L_x_9985:


//--------------------- .text._ZN2at6native13reduce_kernelILi128ELi4ENS0_8ReduceOpIN3c108BFloat16ENS0_9NanSumOpsIffEEjfLi4ELi4EEEEEvT1_ --------------------------
	.section	.text._ZN2at6native13reduce_kernelILi128ELi4ENS0_8ReduceOpIN3c108BFloat16ENS0_9NanSumOpsIffEEjfLi4ELi4EEEEEvT1_,"ax",@progbits
	.align	128
        .global         _ZN2at6native13reduce_kernelILi128ELi4ENS0_8ReduceOpIN3c108BFloat16ENS0_9NanSumOpsIffEEjfLi4ELi4EEEEEvT1_
        .type           _ZN2at6native13reduce_kernelILi128ELi4ENS0_8ReduceOpIN3c108BFloat16ENS0_9NanSumOpsIffEEjfLi4ELi4EEEEEvT1_,@function
        .size           _ZN2at6native13reduce_kernelILi128ELi4ENS0_8ReduceOpIN3c108BFloat16ENS0_9NanSumOpsIffEEjfLi4ELi4EEEEEvT1_,(.L_x_9986 - _ZN2at6native13reduce_kernelILi128ELi4ENS0_8ReduceOpIN3c108BFloat16ENS0_9NanSumOpsIffEEjfLi4ELi4EEEEEvT1_)
        .other          _ZN2at6native13reduce_kernelILi128ELi4ENS0_8ReduceOpIN3c108BFloat16ENS0_9NanSumOpsIffEEjfLi4ELi4EEEEEvT1_,@"STO_CUDA_ENTRY STV_DEFAULT"
_ZN2at6native13reduce_kernelILi128ELi4ENS0_8ReduceOpIN3c108BFloat16ENS0_9NanSumOpsIffEEjfLi4ELi4EEEEEvT1_:
.text._ZN2at6native13reduce_kernelILi128ELi4ENS0_8ReduceOpIN3c108BFloat16ENS0_9NanSumOpsIffEEjfLi4ELi4EEEEEvT1_:
[----:B------:R-:W0:Y:S01]  /*0000*/  LDC R1, c[0x0][0x37c] ;  /* 0x0000df00ff017b82 */ /* 0x000e220000000800 */
[----:B------:R-:W1:Y:S01]  /*0010*/  S2R R23, SR_TID.X ;  /* 0x0000000000177919 */ /* 0x000e620000002100 */
[----:B------:R-:W1:Y:S01]  /*0020*/  LDCU.128 UR8, c[0x0][0x3a0] ;  /* 0x00007400ff0877ac */ /* 0x000e620008000c00 */
        /* <DEDUP_REMOVED lines=293> */
.L_x_3474:
        /* <DEDUP_REMOVED lines=32> */
.L_x_3478:
        /* <DEDUP_REMOVED lines=31> */
.L_x_3482:
[----:B------:R-:W-:Y:S05]  /*1670*/  BSYNC.RECONVERGENT B1 ;  /* 0x0000000000017941 */ /* 0x000fea0003800200 */
.L_x_3481:
[----:B------:R-:W0:Y:S01]  /*1680*/  LDC R5, c[0x0][0x38c] ;  /* 0x0000e300ff057b82 */ /* 0x000e220000000800 */
[----:B------:R-:W-:-:S05]  /*1690*/  IADD3 R16, P0, PT, R16, 0x8, RZ ;  /* 0x0000000810107810 */ /* 0x000fca0007f1e0ff */
[----:B------:R-:W-:Y:S01]  /*16a0*/  IMAD.X R17, RZ, RZ, R17, P0 ;  /* 0x000000ffff117224 */ /* 0x000fe200000e0611 */
[----:B0-----:R-:W-:-:S07]  /*16b0*/  IADD3 R18, PT, PT, R6, -0x4, R5 ;  /* 0xfffffffc06127810 */ /* 0x001fce0007ffe005 */
.L_x_3480:
[----:B------:R-:W-:Y:S05]  /*16c0*/  BSYNC.RECONVERGENT B0 ;  /* 0x0000000000007941 */ /* 0x000fea0003800200 */
.L_x_3479:
        /* <DEDUP_REMOVED lines=16> */
.L_x_3485:
        /* <DEDUP_REMOVED lines=25> */
.L_x_3484:
[----:B------:R-:W-:Y:S05]  /*1960*/  BSYNC.RECONVERGENT B0 ;  /* 0x0000000000007941 */ /* 0x000fea0003800200 */
.L_x_3483:
        /* <DEDUP_REMOVED lines=12> */
.L_x_3487:
[----:B------:R-:W-:Y:S05]  /*1a30*/  BSYNC.RECONVERGENT B0 ;  /* 0x0000000000007941 */ /* 0x000fea0003800200 */
.L_x_3486:
[----:B------:R-:W-:Y:S01]  /*1a40*/  FADD.FTZ R3, R8, R3 ;  /* 0x0000000308037221 */ /* 0x000fe20000010000 */
[----:B------:R-:W-:Y:S01]  /*1a50*/  CS2R R18, SRZ ;  /* 0x0000000000127805 */ /* 0x000fe2000001ff00 */
[----:B------:R-:W-:Y:S02]  /*1a60*/  IMAD.MOV.U32 R17, RZ, RZ, RZ ;  /* 0x000000ffff117224 */ /* 0x000fe400078e00ff */
[----:B------:R-:W-:-:S04]  /*1a70*/  FADD.FTZ R3, R3, R6 ;  /* 0x0000000603037221 */ /* 0x000fc80000010000 */
[----:B------:R-:W-:Y:S01]  /*1a80*/  FADD.FTZ R16, R3, R0 ;  /* 0x0000000003107221 */ /* 0x000fe20000010000 */
[----:B------:R-:W-:Y:S06]  /*1a90*/  BRA `(.L_x_3476) ;  /* 0x000000b8003c7947 */ /* 0x000fec0003800000 */
.L_x_3477:
        /* <DEDUP_REMOVED lines=42> */
.L_x_3492:
[----:B------:R-:W-:-:S05]  /*1d40*/  SHF.R.U32.HI R21, RZ, 0x2, R4 ;  /* 0x00000002ff157819 */ /* 0x000fca0000011604 */
[----:B------:R-:W-:-:S06]  /*1d50*/  IMAD.WIDE.U32 R20, R21, 0x8, R16 ;  /* 0x0000000815147825 */ /* 0x000fcc00078e0010 */
[----:B------:R-:W2:Y:S01]  /*1d60*/  LDG.E.64 R20, desc[UR36][R20.64] ;  /* 0x0000002414147981 */ /* 0x000ea2000c1e1b00 */
[----:B------:R-:W-:-:S05]  /*1d70*/  IMAD.IADD R4, R4, 0x1, R3 ;  /* 0x0000000104047824 */ /* 0x000fca00078e0203 */
[----:B------:R-:W-:Y:S02]  /*1d80*/  SHF.R.U32.HI R29, RZ, 0x2, R4 ;  /* 0x00000002ff1d7819 */ /* 0x000fe40000011604 */
[----:B------:R-:W-:-:S03]  /*1d90*/  IADD3 R4, PT, PT, R4, R3, RZ ;  /* 0x0000000304047210 */ /* 0x000fc60007ffe0ff */
[----:B------:R-:W-:Y:S01]  /*1da0*/  IMAD.WIDE.U32 R28, R29, 0x8, R16 ;  /* 0x000000081d1c7825 */ /* 0x000fe200078e0010 */
[----:B------:R-:W-:-:S05]  /*1db0*/  SHF.R.U32.HI R33, RZ, 0x2, R4 ;  /* 0x00000002ff217819 */ /* 0x000fca0000011604 */
[----:B------:R-:W3:Y:S01]  /*1dc0*/  LDG.E.64 R28, desc[UR36][R28.64] ;  /* 0x000000241c1c7981 */ /* 0x000ee2000c1e1b00 */
[----:B------:R-:W-:-:S06]  /*1dd0*/  IMAD.WIDE.U32 R32, R33, 0x8, R16 ;  /* 0x0000000821207825 */ /* 0x000fcc00078e0010 */
[----:B------:R-:W4:Y:S01]  /*1de0*/  LDG.E.64 R32, desc[UR36][R32.64] ;  /* 0x0000002420207981 */ /* 0x000f22000c1e1b00 */
[----:B------:R-:W-:-:S05]  /*1df0*/  IMAD.IADD R4, R4, 0x1, R3 ;  /* 0x0000000104047824 */ /* 0x000fca00078e0203 */
[----:B------:R-:W-:-:S05]  /*1e00*/  SHF.R.U32.HI R35, RZ, 0x2, R4 ;  /* 0x00000002ff237819 */ /* 0x000fca0000011604 */
[----:B------:R-:W-:-:S06]  /*1e10*/  IMAD.WIDE.U32 R34, R35, 0x8, R16 ;  /* 0x0000000823227825 */ /* 0x000fcc00078e0010 */
[----:B------:R-:W5:Y:S01]  /*1e20*/  LDG.E.64 R34, desc[UR36][R34.64] ;  /* 0x0000002422227981 */ /* 0x000f62000c1e1b00 */
[----:B------:R-:W-:-:S05]  /*1e30*/  IADD3 R4, PT, PT, R4, R3, RZ ;  /* 0x0000000304047210 */ /* 0x000fca0007ffe0ff */
[----:B------:R-:W-:Y:S02]  /*1e40*/  IMAD R37, R3, 0x3, R4 ;  /* 0x0000000303257824 */ /* 0x000fe400078e0204 */
[----:B--2---:R-:W-:Y:S01]  /*1e50*/  IMAD.U32 R36, R20, 0x10000, RZ ;  /* 0x0001000014247824 */ /* 0x004fe200078e00ff */
[----:B------:R-:W-:-:S04]  /*1e60*/  SHF.L.U32 R38, R21, 0x10, RZ ;  /* 0x0000001015267819 */ /* 0x000fc800000006ff */
[----:B------:R-:W-:Y:S02]  /*1e70*/  FSETP.NAN.FTZ.AND P0, PT, |R36|, |R36|, PT ;  /* 0x400000242400720b */ /* 0x000fe40003f18200 */
[----:B------:R-:W-:Y:S02]  /*1e80*/  FSETP.NAN.FTZ.AND P2, PT, |R38|, |R38|, PT ;  /* 0x400000262600720b */ /* 0x000fe40003f58200 */
[----:B------:R-:W-:Y:S02]  /*1e90*/  FSEL R39, R36, RZ, !P0 ;  /* 0x000000ff24277208 */ /* 0x000fe40004000000 */
[----:B------:R-:W-:Y:S02]  /*1ea0*/  PRMT R36, R20, 0x7632, R36 ;  /* 0x0000763214247816 */ /* 0x000fe40000000024 */
[----:B------:R-:W-:Y:S01]  /*1eb0*/  ISETP.GE.U32.AND P0, PT, R37, R30, PT ;  /* 0x0000001e2500720c */ /* 0x000fe20003f06070 */
[----:B------:R-:W-:Y:S01]  /*1ec0*/  FADD.FTZ R14, R39, R14 ;  /* 0x0000000e270e7221 */ /* 0x000fe20000010000 */
[----:B------:R-:W-:Y:S01]  /*1ed0*/  PRMT R37, R21, 0x7632, R37 ;  /* 0x0000763215257816 */ /* 0x000fe20000000025 */
[----:B------:R-:W-:Y:S01]  /*1ee0*/  IMAD.U32 R36, R36, 0x10000, RZ ;  /* 0x0001000024247824 */ /* 0x000fe200078e00ff */
[----:B---3--:R-:W-:Y:S01]  /*1ef0*/  SHF.L.U32 R41, R29, 0x10, RZ ;  /* 0x000000101d297819 */ /* 0x008fe200000006ff */
[----:B------:R-:W-:Y:S01]  /*1f00*/  IMAD.U32 R40, R28, 0x10000, RZ ;  /* 0x000100001c287824 */ /* 0x000fe200078e00ff */
[----:B------:R-:W-:-:S02]  /*1f10*/  SHF.L.U32 R39, R37, 0x10, RZ ;  /* 0x0000001025277819 */ /* 0x000fc400000006ff */
[----:B------:R-:W-:Y:S02]  /*1f20*/  FSETP.NAN.FTZ.AND P1, PT, |R36|, |R36|, PT ;  /* 0x400000242400720b */ /* 0x000fe40003f38200 */
[----:B------:R-:W-:Y:S02]  /*1f30*/  FSEL R37, R38, RZ, !P2 ;  /* 0x000000ff26257208 */ /* 0x000fe40005000000 */
[----:B------:R-:W-:Y:S02]  /*1f40*/  FSEL R36, R36, RZ, !P1 ;  /* 0x000000ff24247208 */ /* 0x000fe40004800000 */
[----:B------:R-:W-:Y:S01]  /*1f50*/  FSETP.NAN.FTZ.AND P2, PT, |R39|, |R39|, PT ;  /* 0x400000272700720b */ /* 0x000fe20003f58200 */
[----:B------:R-:W-:Y:S01]  /*1f60*/  FADD.FTZ R24, R37, R24 ;  /* 0x0000001825187221 */ /* 0x000fe20000010000 */
[----:B------:R-:W-:Y:S01]  /*1f70*/  PRMT R37, R29, 0x7632, R37 ;  /* 0x000076321d257816 */ /* 0x000fe20000000025 */
[----:B------:R-:W-:Y:S01]  /*1f80*/  FADD.FTZ R15, R36, R15 ;  /* 0x0000000f240f7221 */ /* 0x000fe20000010000 */
[----:B------:R-:W-:-:S02]  /*1f90*/  FSEL R38, R39, RZ, !P2 ;  /* 0x000000ff27267208 */ /* 0x000fc40005000000 */
[----:B------:R-:W-:Y:S02]  /*1fa0*/  PRMT R36, R28, 0x7632, R36 ;  /* 0x000076321c247816 */ /* 0x000fe40000000024 */
[----:B------:R-:W-:Y:S01]  /*1fb0*/  FSETP.NAN.FTZ.AND P1, PT, |R40|, |R40|, PT ;  /* 0x400000282800720b */ /* 0x000fe20003f38200 */
[----:B------:R-:W-:Y:S01]  /*1fc0*/  FADD.FTZ R31, R38, R31 ;  /* 0x0000001f261f7221 */ /* 0x000fe20000010000 */
[----:B------:R-:W-:Y:S01]  /*1fd0*/  FSETP.NAN.FTZ.AND P3, PT, |R41|, |R41|, PT ;  /* 0x400000292900720b */ /* 0x000fe20003f78200 */
[----:B------:R-:W-:Y:S01]  /*1fe0*/  IMAD.U32 R38, R36, 0x10000, RZ ;  /* 0x0001000024267824 */ /* 0x000fe200078e00ff */
[----:B----4-:R-:W-:Y:S02]  /*1ff0*/  PRMT R36, R32, 0x7632, R36 ;  /* 0x0000763220247816 */ /* 0x010fe40000000024 */
[----:B------:R-:W-:Y:S02]  /*2000*/  SHF.L.U32 R39, R37, 0x10, RZ ;  /* 0x0000001025277819 */ /* 0x000fe400000006ff */
[----:B------:R-:W-:Y:S01]  /*2010*/  FSEL R40, R40, RZ, !P1 ;  /* 0x000000ff28287208 */ /* 0x000fe20004800000 */
[----:B------:R-:W-:Y:S01]  /*2020*/  IMAD.U32 R36, R36, 0x10000, RZ ;  /* 0x0001000024247824 */ /* 0x000fe200078e00ff */
[----:B------:R-:W-:-:S02]  /*2030*/  FSEL R42, R41, RZ, !P3 ;  /* 0x000000ff292a7208 */ /* 0x000fc40005800000 */
[----:B------:R-:W-:Y:S01]  /*2040*/  FSETP.NAN.FTZ.AND P1, PT, |R38|, |R38|, PT ;  /* 0x400000262600720b */ /* 0x000fe20003f38200 */
[----:B------:R-:W-:Y:S01]  /*2050*/  FADD.FTZ R13, R40, R13 ;  /* 0x0000000d280d7221 */ /* 0x000fe20000010000 */
[----:B------:R-:W-:Y:S01]  /*2060*/  SHF.L.U32 R41, R33, 0x10, RZ ;  /* 0x0000001021297819 */ /* 0x000fe200000006ff */
[----:B------:R-:W-:Y:S01]  /*2070*/  IMAD.U32 R40, R32, 0x10000, RZ ;  /* 0x0001000020287824 */ /* 0x000fe200078e00ff */
[----:B------:R-:W-:Y:S01]  /*2080*/  FSETP.NAN.FTZ.AND P2, PT, |R39|, |R39|, PT ;  /* 0x400000272700720b */ /* 0x000fe20003f58200 */
[----:B------:R-:W-:Y:S01]  /*2090*/  FADD.FTZ R11, R42, R11 ;  /* 0x0000000b2a0b7221 */ /* 0x000fe20000010000 */
[----:B------:R-:W-:Y:S02]  /*20a0*/  FSEL R37, R38, RZ, !P1 ;  /* 0x000000ff26257208 */ /* 0x000fe40004800000 */
[----:B------:R-:W-:Y:S02]  /*20b0*/  FSETP.NAN.FTZ.AND P3, PT, |R41|, |R41|, PT ;  /* 0x400000292900720b */ /* 0x000fe40003f78200 */
[----:B------:R-:W-:Y:S01]  /*20c0*/  FSEL R39, R39, RZ, !P2 ;  /* 0x000000ff27277208 */ /* 0x000fe20005000000 */
[----:B------:R-:W-:Y:S01]  /*20d0*/  FADD.FTZ R12, R37, R12 ;  /* 0x0000000c250c7221 */ /* 0x000fe20000010000 */
[----:B------:R-:W-:-:S02]  /*20e0*/  FSETP.NAN.FTZ.AND P2, PT, |R36|, |R36|, PT ;  /* 0x400000242400720b */ /* 0x000fc40003f58200 */
[----:B------:R-:W-:Y:S01]  /*20f0*/  FSEL R38, R41, RZ, !P3 ;  /* 0x000000ff29267208 */ /* 0x000fe20005800000 */
[----:B------:R-:W-:Y:S01]  /*2100*/  FADD.FTZ R10, R39, R10 ;  /* 0x0000000a270a7221 */ /* 0x000fe20000010000 */
[----:B------:R-:W-:Y:S01]  /*2110*/  FSEL R37, R36, RZ, !P2 ;  /* 0x000000ff24257208 */ /* 0x000fe20005000000 */
[----:B-----5:R-:W-:Y:S01]  /*2120*/  IMAD.U32 R39, R34, 0x10000, RZ ;  /* 0x0001000022277824 */ /* 0x020fe200078e00ff */
[----:B------:R-:W-:Y:S01]  /*2130*/  FSETP.NAN.FTZ.AND P1, PT, |R40|, |R40|, PT ;  /* 0x400000282800720b */ /* 0x000fe20003f38200 */
[----:B------:R-:W-:Y:S01]  /*2140*/  FADD.FTZ R7, R38, R7 ;  /* 0x0000000726077221 */ /* 0x000fe20000010000 */
[----:B------:R-:W-:Y:S01]  /*2150*/  PRMT R36, R33, 0x7632, R36 ;  /* 0x0000763221247816 */ /* 0x000fe20000000024 */
[----:B------:R-:W-:Y:S01]  /*2160*/  FADD.FTZ R8, R37, R8 ;  /* 0x0000000825087221 */ /* 0x000fe20000010000 */
[----:B------:R-:W-:Y:S02]  /*2170*/  FSEL R40, R40, RZ, !P1 ;  /* 0x000000ff28287208 */ /* 0x000fe40004800000 */
[----:B------:R-:W-:-:S02]  /*2180*/  SHF.L.U32 R38, R36, 0x10, RZ ;  /* 0x0000001024267819 */ /* 0x000fc400000006ff */
[----:B------:R-:W-:Y:S01]  /*2190*/  PRMT R36, R34, 0x7632, R36 ;  /* 0x0000763222247816 */ /* 0x000fe20000000024 */
[----:B------:R-:W-:Y:S01]  /*21a0*/  FADD.FTZ R9, R40, R9 ;  /* 0x0000000928097221 */ /* 0x000fe20000010000 */
[C---:B------:R-:W-:Y:S02]  /*21b0*/  PRMT R37, R35.reuse, 0x7632, R37 ;  /* 0x0000763223257816 */ /* 0x040fe40000000025 */
[----:B------:R-:W-:Y:S01]  /*21c0*/  FSETP.NAN.FTZ.AND P1, PT, |R38|, |R38|, PT ;  /* 0x400000262600720b */ /* 0x000fe20003f38200 */
[----:B------:R-:W-:Y:S01]  /*21d0*/  IMAD.U32 R40, R36, 0x10000, RZ ;  /* 0x0001000024287824 */ /* 0x000fe200078e00ff */
[----:B------:R-:W-:Y:S02]  /*21e0*/  SHF.L.U32 R41, R35, 0x10, RZ ;  /* 0x0000001023297819 */ /* 0x000fe400000006ff */
[----:B------:R-:W-:Y:S02]  /*21f0*/  SHF.L.U32 R42, R37, 0x10, RZ ;  /* 0x00000010252a7819 */ /* 0x000fe400000006ff */
[----:B------:R-:W-:-:S02]  /*2200*/  FSETP.NAN.FTZ.AND P2, PT, |R39|, |R39|, PT ;  /* 0x400000272700720b */ /* 0x000fc40003f58200 */
[----:B------:R-:W-:Y:S02]  /*2210*/  FSEL R37, R38, RZ, !P1 ;  /* 0x000000ff26257208 */ /* 0x000fe40004800000 */
[----:B------:R-:W-:Y:S02]  /*2220*/  FSETP.NAN.FTZ.AND P3, PT, |R41|, |R41|, PT ;  /* 0x400000292900720b */ /* 0x000fe40003f78200 */
[----:B------:R-:W-:Y:S01]  /*2230*/  FSETP.NAN.FTZ.AND P1, PT, |R40|, |R40|, PT ;  /* 0x400000282800720b */ /* 0x000fe20003f38200 */
[----:B------:R-:W-:Y:S01]  /*2240*/  FADD.FTZ R6, R37, R6 ;  /* 0x0000000625067221 */ /* 0x000fe20000010000 */
        /* <DEDUP_REMOVED lines=11> */
.L_x_3491:
        /* <DEDUP_REMOVED lines=14> */
.L_x_3490:
[----:B------:R-:W-:Y:S05]  /*23e0*/  BSYNC.RECONVERGENT B0 ;  /* 0x0000000000007941 */ /* 0x000fea0003800200 */
.L_x_3489:
        /* <DEDUP_REMOVED lines=39> */
.L_x_3494:
[----:B------:R-:W-:Y:S05]  /*2660*/  BSYNC.RECONVERGENT B0 ;  /* 0x0000000000007941 */ /* 0x000fea0003800200 */
.L_x_3493:
[----:B------:R-:W-:Y:S04]  /*2670*/  BSSY.RECONVERGENT B0, `(.L_x_3495) ;  /* 0x000004b000007945 */ /* 0x000fe80003800200 */
[----:B------:R-:W-:Y:S05]  /*2680*/  @P0 BRA `(.L_x_3496) ;  /* 0x0000000400240947 */ /* 0x000fea0003800000 */
[----:B------:R-:W-:Y:S01]  /*2690*/  IADD3 R20, PT, PT, R4, R3, RZ ;  /* 0x0000000304147210 */ /* 0x000fe20007ffe0ff */
[----:B------:R-:W-:Y:S01]  /*26a0*/  IMAD.U32 R37, R37, 0x10000, RZ ;  /* 0x0001000025257824 */ /* 0x000fe200078e00ff */
[----:B------:R-:W-:Y:S01]  /*26b0*/  SHF.L.U32 R36, R36, 0x10, RZ ;  /* 0x0000001024247819 */ /* 0x000fe200000006ff */
[----:B------:R-:W-:Y:S01]  /*26c0*/  IMAD.U32 R39, R39, 0x10000, RZ ;  /* 0x0001000027277824 */ /* 0x000fe200078e00ff */
[----:B------:R-:W-:Y:S02]  /*26d0*/  ISETP.GE.U32.AND P4, PT, R20, R30, PT ;  /* 0x0000001e1400720c */ /* 0x000fe40003f86070 */
[----:B------:R-:W-:Y:S02]  /*26e0*/  SHF.L.U32 R38, R38, 0x10, RZ ;  /* 0x0000001026267819 */ /* 0x000fe400000006ff */
[----:B------:R-:W-:Y:S02]  /*26f0*/  FSETP.NAN.FTZ.AND P0, PT, |R36|, |R36|, PT ;  /* 0x400000242400720b */ /* 0x000fe40003f18200 */
[----:B------:R-:W-:-:S02]  /*2700*/  FSETP.NAN.FTZ.AND P1, PT, |R37|, |R37|, PT ;  /* 0x400000252500720b */ /* 0x000fc40003f38200 */
        /* <DEDUP_REMOVED lines=10> */
[----:B------:R-:W-:Y:S06]  /*27b0*/  @P4 BRA `(.L_x_3496) ;  /* 0x0000000000d84947 */ /* 0x000fec0003800000 */
[----:B------:R-:W-:Y:S01]  /*27c0*/  IMAD.IADD R16, R20, 0x1, R3 ;  /* 0x0000000114107824 */ /* 0x000fe200078e0203 */
[----:B------:R-:W-:Y:S01]  /*27d0*/  SHF.L.U32 R40, R40, 0x10, RZ ;  /* 0x0000001028287819 */ /* 0x000fe200000006ff */
[----:B------:R-:W-:Y:S01]  /*27e0*/  IMAD.U32 R28, R28, 0x10000, RZ ;  /* 0x000100001c1c7824 */ /* 0x000fe200078e00ff */
[----:B------:R-:W-:Y:S01]  /*27f0*/  SHF.L.U32 R42, R42, 0x10, RZ ;  /* 0x000000102a2a7819 */ /* 0x000fe200000006ff */
[----:B------:R-:W-:Y:S01]  /*2800*/  IMAD.U32 R41, R41, 0x10000, RZ ;  /* 0x0001000029297824 */ /* 0x000fe200078e00ff */
[----:B------:R-:W-:Y:S02]  /*2810*/  ISETP.GE.U32.AND P4, PT, R16, R30, PT ;  /* 0x0000001e1000720c */ /* 0x000fe40003f86070 */
        /* <DEDUP_REMOVED lines=9> */
[----:B------:R-:W-:Y:S02]  /*28b0*/  FADD.FTZ R12, R12, R17 ;  /* 0x000000110c0c7221 */ /* 0x000fe40000010000 */
[----:B------:R-:W-:-:S02]  /*28c0*/  FADD.FTZ R11, R11, R4 ;  /* 0x000000040b0b7221 */ /* 0x000fc40000010000 */
[----:B------:R-:W-:Y:S01]  /*28d0*/  FADD.FTZ R10, R10, R21 ;  /* 0x000000150a0a7221 */ /* 0x000fe20000010000 */
[----:B------:R-:W-:Y:S06]  /*28e0*/  @P4 BRA `(.L_x_3496) ;  /* 0x00000000008c4947 */ /* 0x000fec0003800000 */
        /* <DEDUP_REMOVED lines=19> */
[----:B------:R-:W-:Y:S01]  /*2a20*/  IMAD.U32 R29, R29, 0x10000, RZ ;  /* 0x000100001d1d7824 */ /* 0x000fe200078e00ff */
[----:B------:R-:W-:Y:S01]  /*2a30*/  SHF.L.U32 R34, R34, 0x10, RZ ;  /* 0x0000001022227819 */ /* 0x000fe200000006ff */
[----:B------:R-:W-:Y:S01]  /*2a40*/  IMAD.U32 R32, R32, 0x10000, RZ ;  /* 0x0001000020207824 */ /* 0x000fe200078e00ff */
[----:B------:R-:W-:Y:S02]  /*2a50*/  SHF.L.U32 R35, R35, 0x10, RZ ;  /* 0x0000001023237819 */ /* 0x000fe400000006ff */
[----:B------:R-:W-:Y:S02]  /*2a60*/  FSETP.NAN.FTZ.AND P0, PT, |R29|, |R29|, PT ;  /* 0x4000001d1d00720b */ /* 0x000fe40003f18200 */
[----:B------:R-:W-:Y:S02]  /*2a70*/  FSETP.NAN.FTZ.AND P1, PT, |R34|, |R34|, PT ;  /* 0x400000222200720b */ /* 0x000fe40003f38200 */
[----:B------:R-:W-:Y:S02]  /*2a80*/  FSETP.NAN.FTZ.AND P2, PT, |R32|, |R32|, PT ;  /* 0x400000202000720b */ /* 0x000fe40003f58200 */
[----:B------:R-:W-:-:S02]  /*2a90*/  FSETP.NAN.FTZ.AND P3, PT, |R35|, |R35|, PT ;  /* 0x400000232300720b */ /* 0x000fc40003f78200 */
[----:B------:R-:W-:Y:S02]  /*2aa0*/  FSEL R4, R29, RZ, !P0 ;  /* 0x000000ff1d047208 */ /* 0x000fe40004000000 */
[----:B------:R-:W-:Y:S02]  /*2ab0*/  FSEL R3, R34, RZ, !P1 ;  /* 0x000000ff22037208 */ /* 0x000fe40004800000 */
[----:B------:R-:W-:Y:S01]  /*2ac0*/  FSEL R17, R32, RZ, !P2 ;  /* 0x000000ff20117208 */ /* 0x000fe20005000000 */
[----:B------:R-:W-:Y:S01]  /*2ad0*/  FADD.FTZ R5, R5, R4 ;  /* 0x0000000405057221 */ /* 0x000fe20000010000 */
[----:B------:R-:W-:Y:S01]  /*2ae0*/  FSEL R16, R35, RZ, !P3 ;  /* 0x000000ff23107208 */ /* 0x000fe20005800000 */
[----:B------:R-:W-:Y:S02]  /*2af0*/  FADD.FTZ R0, R0, R3 ;  /* 0x0000000300007221 */ /* 0x000fe40000010000 */
[----:B------:R-:W-:Y:S02]  /*2b00*/  FADD.FTZ R18, R18, R17 ;  /* 0x0000001112127221 */ /* 0x000fe40000010000 */
[----:B------:R-:W-:-:S07]  /*2b10*/  FADD.FTZ R19, R19, R16 ;  /* 0x0000001013137221 */ /* 0x000fce0000010000 */
.L_x_3496:
[----:B------:R-:W-:Y:S05]  /*2b20*/  BSYNC.RECONVERGENT B0 ;  /* 0x0000000000007941 */ /* 0x000fea0003800200 */
.L_x_3495:
[----:B------:R-:W-:Y:S01]  /*2b30*/  FADD.FTZ R14, R14, R13 ;  /* 0x0000000d0e0e7221 */ /* 0x000fe20000010000 */
        /* <DEDUP_REMOVED lines=11> */
[----:B------:R-:W-:Y:S06]  /*2bf0*/  BRA `(.L_x_3476) ;  /* 0x000000a400e47947 */ /* 0x000fec0003800000 */
.L_x_3488:
[----:B------:R-:W-:-:S13]  /*2c00*/  ISETP.NE.AND P0, PT, R5, 0x1, PT ;  /* 0x000000010500780c */ /* 0x000fda0003f05270 */
[----:B------:R-:W-:Y:S05]  /*2c10*/  @P0 BRA `(.L_x_3497) ;  /* 0x0000001000600947 */ /* 0x000fea0003800000 */
[----:B------:R-:W0:Y:S01]  /*2c20*/  LDC R3, c[0x0][0x394] ;  /* 0x0000e500ff037b82 */ /* 0x000e220000000800 */
[----:B------:R-:W-:Y:S07]  /*2c30*/  BSSY.RECONVERGENT B0, `(.L_x_3498) ;  /* 0x0000091000007945 */ /* 0x000fee0003800200 */
[----:B------:R-:W1:Y:S01]  /*2c40*/  LDC R0, c[0x0][0x384] ;  /* 0x0000e100ff007b82 */ /* 0x000e620000000800 */
        /* <DEDUP_REMOVED lines=33> */
.L_x_3501:
[----:B------:R-:W-:Y:S01]  /*2e60*/  IMAD R20, R41, R4, RZ ;  /* 0x0000000429147224 */ /* 0x000fe200078e02ff */
[----:B------:R-:W-:-:S04]  /*2e70*/  IADD3 R4, PT, PT, R4, R3, RZ ;  /* 0x0000000304047210 */ /* 0x000fc80007ffe0ff */
[----:B------:R-:W-:-:S05]  /*2e80*/  SHF.R.U32.HI R21, RZ, 0x2, R20 ;  /* 0x00000002ff157819 */ /* 0x000fca0000011614 */
[----:B------:R-:W-:-:S06]  /*2e90*/  IMAD.WIDE.U32 R20, R21, 0x8, R16 ;  /* 0x0000000815147825 */ /* 0x000fcc00078e0010 */
[----:B------:R-:W2:Y:S01]  /*2ea0*/  LDG.E.64 R20, desc[UR36][R20.64] ;  /* 0x0000002414147981 */ /* 0x000ea2000c1e1b00 */
[----:B------:R-:W-:Y:S02]  /*2eb0*/  IMAD R28, R41, R4, RZ ;  /* 0x00000004291c7224 */ /* 0x000fe400078e02ff */
[----:B------:R-:W-:-:S03]  /*2ec0*/  IMAD.IADD R4, R4, 0x1, R3 ;  /* 0x0000000104047824 */ /* 0x000fc600078e0203 */
[----:B------:R-:W-:Y:S01]  /*2ed0*/  SHF.R.U32.HI R29, RZ, 0x2, R28 ;  /* 0x00000002ff1d7819 */ /* 0x000fe2000001161c */
[----:B------:R-:W-:-:S04]  /*2ee0*/  IMAD R32, R41, R4, RZ ;  /* 0x0000000429207224 */ /* 0x000fc800078e02ff */
[----:B------:R-:W-:Y:S01]  /*2ef0*/  IMAD.WIDE.U32 R28, R29, 0x8, R16 ;  /* 0x000000081d1c7825 */ /* 0x000fe200078e0010 */
[----:B------:R-:W-:-:S05]  /*2f00*/  SHF.R.U32.HI R33, RZ, 0x2, R32 ;  /* 0x00000002ff217819 */ /* 0x000fca0000011620 */
[----:B------:R-:W3:Y:S01]  /*2f10*/  LDG.E.64 R28, desc[UR36][R28.64] ;  /* 0x000000241c1c7981 */ /* 0x000ee2000c1e1b00 */
[----:B------:R-:W-:Y:S01]  /*2f20*/  IMAD.WIDE.U32 R32, R33, 0x8, R16 ;  /* 0x0000000821207825 */ /* 0x000fe200078e0010 */
[----:B------:R-:W-:-:S05]  /*2f30*/  IADD3 R4, PT, PT, R4, R3, RZ ;  /* 0x0000000304047210 */ /* 0x000fca0007ffe0ff */
[----:B------:R-:W4:Y:S01]  /*2f40*/  LDG.E.64 R32, desc[UR36][R32.64] ;  /* 0x0000002420207981 */ /* 0x000f22000c1e1b00 */
[----:B------:R-:W-:-:S05]  /*2f50*/  IMAD R34, R41, R4, RZ ;  /* 0x0000000429227224 */ /* 0x000fca00078e02ff */
[----:B------:R-:W-:-:S05]  /*2f60*/  SHF.R.U32.HI R35, RZ, 0x2, R34 ;  /* 0x00000002ff237819 */ /* 0x000fca0000011622 */
[----:B------:R-:W-:-:S06]  /*2f70*/  IMAD.WIDE.U32 R34, R35, 0x8, R16 ;  /* 0x0000000823227825 */ /* 0x000fcc00078e0010 */
[----:B------:R-:W5:Y:S01]  /*2f80*/  LDG.E.64 R34, desc[UR36][R34.64] ;  /* 0x0000002422227981 */ /* 0x000f62000c1e1b00 */
[----:B------:R-:W-:-:S04]  /*2f90*/  IMAD.IADD R4, R4, 0x1, R3 ;  /* 0x0000000104047824 */ /* 0x000fc800078e0203 */
[----:B------:R-:W-:Y:S01]  /*2fa0*/  IMAD R37, R3, 0x3, R4 ;  /* 0x0000000303257824 */ /* 0x000fe200078e0204 */
[----:B--2---:R-:W-:Y:S01]  /*2fb0*/  SHF.L.U32 R36, R20, 0x10, RZ ;  /* 0x0000001014247819 */ /* 0x004fe200000006ff */
[----:B------:R-:W-:-:S03]  /*2fc0*/  IMAD.U32 R38, R21, 0x10000, RZ ;  /* 0x0001000015267824 */ /* 0x000fc600078e00ff */
[----:B------:R-:W-:Y:S02]  /*2fd0*/  FSETP.NAN.FTZ.AND P0, PT, |R36|, |R36|, PT ;  /* 0x400000242400720b */ /* 0x000fe40003f18200 */
[----:B------:R-:W-:Y:S02]  /*2fe0*/  FSETP.NAN.FTZ.AND P2, PT, |R38|, |R38|, PT ;  /* 0x400000262600720b */ /* 0x000fe40003f58200 */
[----:B------:R-:W-:Y:S02]  /*2ff0*/  FSEL R39, R36, RZ, !P0 ;  /* 0x000000ff24277208 */ /* 0x000fe40004000000 */
[----:B------:R-:W-:Y:S02]  /*3000*/  PRMT R36, R20, 0x7632, R36 ;  /* 0x0000763214247816 */ /* 0x000fe40000000024 */
[----:B------:R-:W-:Y:S01]  /*3010*/  ISETP.GE.U32.AND P0, PT, R37, R30, PT ;  /* 0x0000001e2500720c */ /* 0x000fe20003f06070 */
[----:B------:R-:W-:Y:S01]  /*3020*/  FADD.FTZ R24, R39, R24 ;  /* 0x0000001827187221 */ /* 0x000fe20000010000 */
[----:B------:R-:W-:-:S02]  /*3030*/  PRMT R37, R21, 0x7632, R37 ;  /* 0x0000763215257816 */ /* 0x000fc40000000025 */
[----:B------:R-:W-:Y:S01]  /*3040*/  SHF.L.U32 R36, R36, 0x10, RZ ;  /* 0x0000001024247819 */ /* 0x000fe200000006ff */
[----:B---3--:R-:W-:Y:S01]  /*3050*/  IMAD.U32 R42, R29, 0x10000, RZ ;  /* 0x000100001d2a7824 */ /* 0x008fe200078e00ff */
[----:B------:R-:W-:Y:S01]  /*3060*/  SHF.L.U32 R40, R28, 0x10, RZ ;  /* 0x000000101c287819 */ /* 0x000fe200000006ff */
[----:B------:R-:W-:Y:S01]  /*3070*/  IMAD.U32 R39, R37, 0x10000, RZ ;  /* 0x0001000025277824 */ /* 0x000fe200078e00ff */
[----:B------:R-:W-:Y:S02]  /*3080*/  FSETP.NAN.FTZ.AND P1, PT, |R36|, |R36|, PT ;  /* 0x400000242400720b */ /* 0x000fe40003f38200 */
[----:B------:R-:W-:Y:S02]  /*3090*/  FSEL R37, R38, RZ, !P2 ;  /* 0x000000ff26257208 */ /* 0x000fe40005000000 */
[----:B------:R-:W-:Y:S02]  /*30a0*/  FSETP.NAN.FTZ.AND P2, PT, |R39|, |R39|, PT ;  /* 0x400000272700720b */ /* 0x000fe40003f58200 */
[----:B------:R-:W-:Y:S01]  /*30b0*/  FSEL R36, R36, RZ, !P1 ;  /* 0x000000ff24247208 */ /* 0x000fe20004800000 */
[----:B------:R-:W-:Y:S01]  /*30c0*/  FADD.FTZ R14, R37, R14 ;  /* 0x0000000e250e7221 */ /* 0x000fe20000010000 */
[----:B------:R-:W-:-:S02]  /*30d0*/  FSEL R38, R39, RZ, !P2 ;  /* 0x000000ff27267208 */ /* 0x000fc40005000000 */
[----:B------:R-:W-:Y:S01]  /*30e0*/  PRMT R37, R29, 0x7632, R37 ;  /* 0x000076321d257816 */ /* 0x000fe20000000025 */
[----:B------:R-:W-:Y:S01]  /*30f0*/  FADD.FTZ R31, R36, R31 ;  /* 0x0000001f241f7221 */ /* 0x000fe20000010000 */
[----:B------:R-:W-:Y:S01]  /*3100*/  PRMT R36, R28, 0x7632, R36 ;  /* 0x000076321c247816 */ /* 0x000fe20000000024 */
[----:B------:R-:W-:Y:S01]  /*3110*/  FADD.FTZ R15, R38, R15 ;  /* 0x0000000f260f7221 */ /* 0x000fe20000010000 */
[----:B------:R-:W-:Y:S01]  /*3120*/  FSETP.NAN.FTZ.AND P1, PT, |R40|, |R40|, PT ;  /* 0x400000282800720b */ /* 0x000fe20003f38200 */
[----:B------:R-:W-:Y:S01]  /*3130*/  IMAD.U32 R39, R37, 0x10000, RZ ;  /* 0x0001000025277824 */ /* 0x000fe200078e00ff */
[----:B------:R-:W-:Y:S02]  /*3140*/  FSETP.NAN.FTZ.AND P3, PT, |R42|, |R42|, PT ;  /* 0x4000002a2a00720b */ /* 0x000fe40003f78200 */
[----:B------:R-:W-:Y:S02]  /*3150*/  SHF.L.U32 R38, R36, 0x10, RZ ;  /* 0x0000001024267819 */ /* 0x000fe400000006ff */
[----:B----4-:R-:W-:-:S02]  /*3160*/  PRMT R36, R32, 0x7632, R36 ;  /* 0x0000763220247816 */ /* 0x010fc40000000024 */
[----:B------:R-:W-:Y:S02]  /*3170*/  FSEL R40, R40, RZ, !P1 ;  /* 0x000000ff28287208 */ /* 0x000fe40004800000 */
[----:B------:R-:W-:Y:S02]  /*3180*/  FSEL R42, R42, RZ, !P3 ;  /* 0x000000ff2a2a7208 */ /* 0x000fe40005800000 */
[----:B------:R-:W-:Y:S01]  /*3190*/  FSETP.NAN.FTZ.AND P1, PT, |R38|, |R38|, PT ;  /* 0x400000262600720b */ /* 0x000fe20003f38200 */
[----:B------:R-:W-:Y:S01]  /*31a0*/  FADD.FTZ R13, R40, R13 ;  /* 0x0000000d280d7221 */ /* 0x000fe20000010000 */
[----:B------:R-:W-:Y:S01]  /*31b0*/  FSETP.NAN.FTZ.AND P2, PT, |R39|, |R39|, PT ;  /* 0x400000272700720b */ /* 0x000fe20003f58200 */
[----:B------:R-:W-:Y:S01]  /*31c0*/  FADD.FTZ R11, R42, R11 ;  /* 0x0000000b2a0b7221 */ /* 0x000fe20000010000 */
[----:B------:R-:W-:Y:S01]  /*31d0*/  SHF.L.U32 R36, R36, 0x10, RZ ;  /* 0x0000001024247819 */ /* 0x000fe200000006ff */
[----:B------:R-:W-:Y:S01]  /*31e0*/  IMAD.U32 R42, R33, 0x10000, RZ ;  /* 0x00010000212a7824 */ /* 0x000fe200078e00ff */
[----:B------:R-:W-:-:S02]  /*31f0*/  FSEL R37, R38, RZ, !P1 ;  /* 0x000000ff26257208 */ /* 0x000fc40004800000 */
[----:B------:R-:W-:Y:S02]  /*3200*/  FSEL R39, R39, RZ, !P2 ;  /* 0x000000ff27277208 */ /* 0x000fe40005000000 */
[----:B------:R-:W-:Y:S01]  /*3210*/  FSETP.NAN.FTZ.AND P2, PT, |R36|, |R36|, PT ;  /* 0x400000242400720b */ /* 0x000fe20003f58200 */
[----:B------:R-:W-:Y:S01]  /*3220*/  FADD.FTZ R12, R37, R12 ;  /* 0x0000000c250c7221 */ /* 0x000fe20000010000 */
[----:B------:R-:W-:Y:S01]  /*3230*/  SHF.L.U32 R40, R32, 0x10, RZ ;  /* 0x0000001020287819 */ /* 0x000fe200000006ff */
[----:B------:R-:W-:Y:S01]  /*3240*/  FADD.FTZ R10, R39, R10 ;  /* 0x0000000a270a7221 */ /* 0x000fe20000010000 */
[----:B------:R-:W-:Y:S02]  /*3250*/  FSEL R37, R36, RZ, !P2 ;  /* 0x000000ff24257208 */ /* 0x000fe40005000000 */
[----:B------:R-:W-:Y:S02]  /*3260*/  FSETP.NAN.FTZ.AND P3, PT, |R42|, |R42|, PT ;  /* 0x4000002a2a00720b */ /* 0x000fe40003f78200 */
[----:B------:R-:W-:Y:S01]  /*3270*/  PRMT R36, R33, 0x7632, R36 ;  /* 0x0000763221247816 */ /* 0x000fe20000000024 */
[----:B------:R-:W-:Y:S01]  /*3280*/  FADD.FTZ R8, R37, R8 ;  /* 0x0000000825087221 */ /* 0x000fe20000010000 */
[----:B------:R-:W-:-:S02]  /*3290*/  FSETP.NAN.FTZ.AND P1, PT, |R40|, |R40|, PT ;  /* 0x400000282800720b */ /* 0x000fc40003f38200 */
[----:B------:R-:W-:Y:S01]  /*32a0*/  FSEL R42, R42, RZ, !P3 ;  /* 0x000000ff2a2a7208 */ /* 0x000fe20005800000 */
[----:B------:R-:W-:Y:S01]  /*32b0*/  IMAD.U32 R38, R36, 0x10000, RZ ;  /* 0x0001000024267824 */ /* 0x000fe200078e00ff */
[----:B------:R-:W-:Y:S02]  /*32c0*/  FSEL R40, R40, RZ, !P1 ;  /* 0x000000ff28287208 */ /* 0x000fe40004800000 */
[C---:B-----5:R-:W-:Y:S01]  /*32d0*/  PRMT R37, R35.reuse, 0x7632, R37 ;  /* 0x0000763223257816 */ /* 0x060fe20000000025 */
[----:B------:R-:W-:Y:S01]  /*32e0*/  FADD.FTZ R7, R42, R7 ;  /* 0x000000072a077221 */ /* 0x000fe20000010000 */
[----:B------:R-:W-:Y:S01]  /*32f0*/  PRMT R36, R34, 0x7632, R36 ;  /* 0x0000763222247816 */ /* 0x000fe20000000024 */
[----:B------:R-:W-:Y:S01]  /*3300*/  FADD.FTZ R9, R40, R9 ;  /* 0x0000000928097221 */ /* 0x000fe20000010000 */
[----:B------:R-:W-:Y:S01]  /*3310*/  SHF.L.U32 R39, R34, 0x10, RZ ;  /* 0x0000001022277819 */ /* 0x000fe200000006ff */
[----:B------:R-:W-:Y:S01]  /*3320*/  IMAD.U32 R42, R35, 0x10000, RZ ;  /* 0x00010000232a7824 */ /* 0x000fe200078e00ff */
[----:B------:R-:W-:Y:S01]  /*3330*/  FSETP.NAN.FTZ.AND P1, PT, |R38|, |R38|, PT ;  /* 0x400000262600720b */ /* 0x000fe20003f38200 */
[----:B------:R-:W-:Y:S01]  /*3340*/  IMAD.U32 R44, R37, 0x10000, RZ ;  /* 0x00010000252c7824 */ /* 0x000fe200078e00ff */
[----:B------:R-:W-:-:S02]  /*3350*/  SHF.L.U32 R40, R36, 0x10, RZ ;  /* 0x0000001024287819 */ /* 0x000fc400000006ff */
[----:B------:R-:W-:Y:S02]  /*3360*/  FSETP.NAN.FTZ.AND P2, PT, |R39|, |R39|, PT ;  /* 0x400000272700720b */ /* 0x000fe40003f58200 */
[----:B------:R-:W-:Y:S02]  /*3370*/  FSEL R37, R38, RZ, !P1 ;  /* 0x000000ff26257208 */ /* 0x000fe40004800000 */
[----:B------:R-:W-:Y:S02]  /*3380*/  FSETP.NAN.FTZ.AND P3, PT, |R42|, |R42|, PT ;  /* 0x4000002a2a00720b */ /* 0x000fe40003f78200 */
[----:B------:R-:W-:Y:S01]  /*3390*/  FSETP.NAN.FTZ.AND P1, PT, |R40|, |R40|, PT ;  /* 0x400000282800720b */ /* 0x000fe20003f38200 */
[----:B------:R-:W-:Y:S01]  /*33a0*/  FADD.FTZ R6, R37, R6 ;  /* 0x0000000625067221 */ /* 0x000fe20000010000 */
[----:B------:R-:W-:Y:S02]  /*33b0*/  FSETP.NAN.FTZ.AND P4, PT, |R44|, |R44|, PT ;  /* 0x4000002c2c00720b */ /* 0x000fe40003f98200 */
[----:B------:R-:W-:-:S02]  /*33c0*/  FSEL R36, R39, RZ, !P2 ;  /* 0x000000ff27247208 */ /* 0x000fc40005000000 */
[----:B------:R-:W-:Y:S02]  /*33d0*/  FSEL R43, R42, RZ, !P3 ;  /* 0x000000ff2a2b7208 */ /* 0x000fe40005800000 */
        /* <DEDUP_REMOVED lines=8> */
.L_x_3500:
        /* <DEDUP_REMOVED lines=14> */
.L_x_3499:
[----:B------:R-:W-:Y:S05]  /*3540*/  BSYNC.RECONVERGENT B0 ;  /* 0x0000000000007941 */ /* 0x000fea0003800200 */
.L_x_3498:
        /* <DEDUP_REMOVED lines=25> */
[----:B------:R-:W-:-:S04]  /*36e0*/  IADD3 R20, PT, PT, R48, R3, RZ ;  /* 0x0000000330147210 */ /* 0x000fc80007ffe0ff */
        /* <DEDUP_REMOVED lines=17> */
.L_x_3503:
[----:B------:R-:W-:Y:S05]  /*3800*/  BSYNC.RECONVERGENT B0 ;  /* 0x0000000000007941 */ /* 0x000fea0003800200 */
.L_x_3502:
[----:B------:R-:W-:Y:S04]  /*3810*/  BSSY.RECONVERGENT B0, `(.L_x_3504) ;  /* 0x000004b000007945 */ /* 0x000fe80003800200 */
[----:B------:R-:W-:Y:S05]  /*3820*/  @P0 BRA `(.L_x_3505) ;  /* 0x0000000400240947 */ /* 0x000fea0003800000 */
        /* <DEDUP_REMOVED lines=27> */
[C---:B------:R-:W-:Y:S02]  /*39e0*/  FSETP.NAN.FTZ.AND P2, PT, |R29|.reuse, |R29|, PT ;  /* 0x4000001d1d00720b */ /* 0x040fe40003f58200 */
        /* <DEDUP_REMOVED lines=45> */
.L_x_3505:
[----:B------:R-:W-:Y:S05]  /*3cc0*/  BSYNC.RECONVERGENT B0 ;  /* 0x0000000000007941 */ /* 0x000fea0003800200 */
.L_x_3504:
        /* <DEDUP_REMOVED lines=13> */
.L_x_3497:
[----:B------:R-:W0:Y:S01]  /*3da0*/  LDCU UR4, c[0x0][0x394] ;  /* 0x00007280ff0477ac */ /* 0x000e220008000800 */
[----:B------:R-:W1:Y:S01]  /*3db0*/  LDC R0, c[0x0][0x384] ;  /* 0x0000e100ff007b82 */ /* 0x000e620000000800 */
[----:B------:R-:W-:Y:S01]  /*3dc0*/  BSSY.RECONVERGENT B0, `(.L_x_3506) ;  /* 0x000047a000007945 */ /* 0x000fe20003800200 */
[----:B------:R-:W-:Y:S01]  /*3dd0*/  IMAD.MOV.U32 R33, RZ, RZ, R4 ;  /* 0x000000ffff217224 */ /* 0x000fe200078e0004 */
        /* <DEDUP_REMOVED lines=39> */
.L_x_3513:
        /* <DEDUP_REMOVED lines=18> */
[----:B------:R-:W0:Y:S01]  /*4170*/  LDCU.64 UR30, c[0x0][0x3d0] ;  /* 0x00007a00ff1e77ac */ /* 0x000e220008000a00 */
[----:B------:R-:W-:Y:S01]  /*4180*/  HFMA2 R32, -RZ, RZ, 0, 0 ;  /* 0x00000000ff207431 */ /* 0x000fe200000001ff */
[----:B------:R-:W-:Y:S01]  /*4190*/  ISETP.NE.AND P1, PT, R4, RZ, PT ;  /* 0x000000ff0400720c */ /* 0x000fe20003f25270 */
[----:B------:R-:W1:Y:S01]  /*41a0*/  LDCU UR76, c[0x0][0x3cc] ;  /* 0x00007980ff4c77ac */ /* 0x000e620008000800 */
[----:B------:R-:W2:Y:S01]  /*41b0*/  LDCU UR5, c[0x0][0x4f8] ;  /* 0x00009f00ff0577ac */ /* 0x000ea20008000800 */
[----:B------:R-:W3:Y:S01]  /*41c0*/  LDCU UR75, c[0x0][0x3e0] ;  /* 0x00007c00ff4b77ac */ /* 0x000ee20008000800 */
[----:B------:R-:W4:Y:S01]  /*41d0*/  LDCU UR74, c[0x0][0x4fc] ;  /* 0x00009f80ff4a77ac */ /* 0x000f220008000800 */
[----:B0-----:R-:W-:Y:S01]  /*41e0*/  IMAD.HI.U32 R30, R33, UR30, R32 ;  /* 0x0000001e211e7c27 */ /* 0x001fe2000f8e0020 */
[----:B------:R-:W0:Y:S04]  /*41f0*/  LDCU UR73, c[0x0][0x3e4] ;  /* 0x00007c80ff4977ac */ /* 0x000e280008000800 */
[----:B------:R-:W-:Y:S01]  /*4200*/  SHF.R.U32.HI R34, RZ, UR31, R30 ;  /* 0x0000001fff227c19 */ /* 0x000fe2000801161e */
[----:B------:R-:W0:Y:S04]  /*4210*/  LDCU UR72, c[0x0][0x500] ;  /* 0x0000a000ff4877ac */ /* 0x000e280008000800 */
[----:B------:R-:W-:Y:S01]  /*4220*/  IMAD.MOV R32, RZ, RZ, -R34 ;  /* 0x000000ffff207224 */ /* 0x000fe200078e0a22 */
[----:B------:R-:W0:Y:S03]  /*4230*/  LDCU UR71, c[0x0][0x3f8] ;  /* 0x00007f00ff4777ac */ /* 0x000e260008000800 */
[----:B-1----:R-:W-:Y:S01]  /*4240*/  IMAD R32, R32, UR76, R33 ;  /* 0x0000004c20207c24 */ /* 0x002fe2000f8e0221 */
[----:B------:R-:W1:Y:S03]  /*4250*/  LDCU UR70, c[0x0][0x504] ;  /* 0x0000a080ff4677ac */ /* 0x000e660008000800 */
        /* <DEDUP_REMOVED lines=280> */
.L_x_3509:
        /* <DEDUP_REMOVED lines=15> */
[----:B------:R-:W-:Y:S06]  /*54d0*/  @!P1 BRA `(.L_x_3510) ;  /* 0x0000000c00689947 */ /* 0x000fec0003800000 */
        /* <DEDUP_REMOVED lines=218> */
.L_x_3510:
[----:B------:R-:W-:-:S04]  /*6280*/  LOP3.LUT R31, R37, 0xfffffff8, RZ, 0xc0, !PT ;  /* 0xfffffff8251f7812 */ /* 0x000fc800078ec0ff */
[----:B------:R-:W-:-:S04]  /*6290*/  IADD3 R30, P2, PT, R31, R16, RZ ;  /* 0x000000101f1e7210 */ /* 0x000fc80007f5e0ff */
[----:B------:R-:W-:-:S06]  /*62a0*/  IADD3.X R31, PT, PT, RZ, R17, RZ, P2, !PT ;  /* 0x00000011ff1f7210 */ /* 0x000fcc00017fe4ff */
        /* <DEDUP_REMOVED lines=231> */
.L_x_3511:
[----:B------:R-:W-:-:S04]  /*7120*/  LOP3.LUT R31, R41, 0xfffffff8, RZ, 0xc0, !PT ;  /* 0xfffffff8291f7812 */ /* 0x000fc800078ec0ff */
[----:B------:R-:W-:-:S04]  /*7130*/  IADD3 R30, P2, PT, R31, R16, RZ ;  /* 0x000000101f1e7210 */ /* 0x000fc80007f5e0ff */
[----:B------:R-:W-:-:S06]  /*7140*/  IADD3.X R31, PT, PT, RZ, R17, RZ, P2, !PT ;  /* 0x00000011ff1f7210 */ /* 0x000fcc00017fe4ff */
[----:B------:R-:W2:Y:S01]  /*7150*/  LDG.E.64 R30, desc[UR36][R30.64] ;  /* 0x000000241e1e7981 */ /* 0x000ea2000c1e1b00 */
[----:B------:R-:W-:Y:S01]  /*7160*/  MOV R42, RZ ;  /* 0x000000ff002a7202 */ /* 0x000fe20000000f00 */
[----:B------:R-:W-:-:S04]  /*7170*/  VIADD R43, R43, UR4 ;  /* 0x000000042b2b7c36 */ /* 0x000fc80008000000 */
        /* <DEDUP_REMOVED lines=239> */
.L_x_3512:
[----:B------:R-:W-:-:S04]  /*8070*/  LOP3.LUT R31, R42, 0xfffffff8, RZ, 0xc0, !PT ;  /* 0xfffffff82a1f7812 */ /* 0x000fc800078ec0ff */
[----:B------:R-:W-:-:S04]  /*8080*/  IADD3 R30, P1, PT, R31, R16, RZ ;  /* 0x000000101f1e7210 */ /* 0x000fc80007f3e0ff */
[----:B------:R-:W-:-:S06]  /*8090*/  IADD3.X R31, PT, PT, RZ, R17, RZ, P1, !PT ;  /* 0x00000011ff1f7210 */ /* 0x000fcc0000ffe4ff */
[----:B------:R-:W2:Y:S02]  /*80a0*/  LDG.E.64 R30, desc[UR36][R30.64] ;  /* 0x000000241e1e7981 */ /* 0x000ea4000c1e1b00 */
[C---:B--2---:R-:W-:Y:S02]  /*80b0*/  PRMT R49, R30.reuse, 0x7610, R49 ;  /* 0x000076101e317816 */ /* 0x044fe40000000031 */
[----:B------:R-:W-:Y:S02]  /*80c0*/  PRMT R44, R30, 0x7632, R44 ;  /* 0x000076321e2c7816 */ /* 0x000fe4000000002c */
[C---:B------:R-:W-:Y:S02]  /*80d0*/  PRMT R48, R31.reuse, 0x7610, R48 ;  /* 0x000076101f307816 */ /* 0x040fe40000000030 */
[----:B------:R-:W-:-:S07]  /*80e0*/  PRMT R47, R31, 0x7632, R47 ;  /* 0x000076321f2f7816 */ /* 0x000fce000000002f */
.L_x_3508:
[----:B------:R-:W-:Y:S01]  /*80f0*/  SHF.L.U32 R42, R32, 0x10, RZ ;  /* 0x00000010202a7819 */ /* 0x000fe200000006ff */
[----:B------:R-:W-:Y:S01]  /*8100*/  IMAD.U32 R30, R34, 0x10000, RZ ;  /* 0x00010000221e7824 */ /* 0x000fe200078e00ff */
[----:B------:R-:W-:Y:S01]  /*8110*/  SHF.L.U32 R50, R36, 0x10, RZ ;  /* 0x0000001024327819 */ /* 0x000fe200000006ff */
[----:B------:R-:W1:Y:S01]  /*8120*/  LDCU UR5, c[0x0][0x38c] ;  /* 0x00007180ff0577ac */ /* 0x000e620008000800 */
[----:B------:R-:W-:Y:S02]  /*8130*/  FSETP.NAN.FTZ.AND P2, PT, |R42|, |R42|, PT ;  /* 0x4000002a2a00720b */ /* 0x000fe40003f58200 */
[----:B------:R-:W-:Y:S02]  /*8140*/  FSETP.NAN.FTZ.AND P1, PT, |R30|, |R30|, PT ;  /* 0x4000001e1e00720b */ /* 0x000fe40003f38200 */
[----:B------:R-:W-:Y:S02]  /*8150*/  FSEL R42, R42, RZ, !P2 ;  /* 0x000000ff2a2a7208 */ /* 0x000fe40005000000 */
[----:B------:R-:W-:Y:S01]  /*8160*/  FSEL R31, R30, RZ, !P1 ;  /* 0x000000ff1e1f7208 */ /* 0x000fe20004800000 */
[----:B------:R-:W-:Y:S01]  /*8170*/  IMAD.U32 R30, R40, 0x10000, RZ ;  /* 0x00010000281e7824 */ /* 0x000fe200078e00ff */
[----:B------:R-:W-:Y:S01]  /*8180*/  SHF.L.U32 R52, R38, 0x10, RZ ;  /* 0x0000001026347819 */ /* 0x000fe200000006ff */
[----:B------:R-:W-:Y:S01]  /*8190*/  FADD.FTZ R7, R42, R7 ;  /* 0x000000072a077221 */ /* 0x000fe20000010000 */
[----:B------:R-:W-:-:S02]  /*81a0*/  IMAD.U32 R42, R35, 0x10000, RZ ;  /* 0x00010000232a7824 */ /* 0x000fc400078e00ff */
[----:B------:R-:W-:Y:S01]  /*81b0*/  FADD.FTZ R6, R31, R6 ;  /* 0x000000061f067221 */ /* 0x000fe20000010000 */
[----:B------:R-:W-:Y:S02]  /*81c0*/  FSETP.NAN.FTZ.AND P1, PT, |R50|, |R50|, PT ;  /* 0x400000323200720b */ /* 0x000fe40003f38200 */
[----:B------:R-:W-:Y:S02]  /*81d0*/  SHF.L.U32 R31, R37, 0x10, RZ ;  /* 0x00000010251f7819 */ /* 0x000fe400000006ff */
[----:B------:R-:W-:Y:S02]  /*81e0*/  FSETP.NAN.FTZ.AND P2, PT, |R42|, |R42|, PT ;  /* 0x4000002a2a00720b */ /* 0x000fe40003f58200 */
[----:B------:R-:W-:Y:S02]  /*81f0*/  FSETP.NAN.FTZ.AND P3, PT, |R52|, |R52|, PT ;  /* 0x400000343400720b */ /* 0x000fe40003f78200 */
[----:B------:R-:W-:Y:S02]  /*8200*/  FSEL R42, R42, RZ, !P2 ;  /* 0x000000ff2a2a7208 */ /* 0x000fe40005000000 */
[----:B------:R-:W-:-:S02]  /*8210*/  FSEL R51, R50, RZ, !P1 ;  /* 0x000000ff32337208 */ /* 0x000fc40004800000 */
[----:B------:R-:W-:Y:S01]  /*8220*/  FSETP.NAN.FTZ.AND P2, PT, |R30|, |R30|, PT ;  /* 0x4000001e1e00720b */ /* 0x000fe20003f58200 */
[----:B------:R-:W-:Y:S01]  /*8230*/  FADD.FTZ R9, R42, R9 ;  /* 0x000000092a097221 */ /* 0x000fe20000010000 */
[----:B------:R-:W-:Y:S01]  /*8240*/  FSETP.NAN.FTZ.AND P1, PT, |R31|, |R31|, PT ;  /* 0x4000001f1f00720b */ /* 0x000fe20003f38200 */
[----:B------:R-:W-:Y:S01]  /*8250*/  FADD.FTZ R8, R51, R8 ;  /* 0x0000000833087221 */ /* 0x000fe20000010000 */
[----:B------:R-:W-:Y:S02]  /*8260*/  SHF.L.U32 R50, R39, 0x10, RZ ;  /* 0x0000001027327819 */ /* 0x000fe400000006ff */
[----:B------:R-:W-:Y:S02]  /*8270*/  FSEL R52, R52, RZ, !P3 ;  /* 0x000000ff34347208 */ /* 0x000fe40005800000 */
[----:B------:R-:W-:Y:S02]  /*8280*/  FSEL R30, R30, RZ, !P2 ;  /* 0x000000ff1e1e7208 */ /* 0x000fe40005000000 */
[----:B------:R-:W-:Y:S01]  /*8290*/  FSEL R31, R31, RZ, !P1 ;  /* 0x000000ff1f1f7208 */ /* 0x000fe20004800000 */
[----:B------:R-:W-:Y:S01]  /*82a0*/  FADD.FTZ R11, R52, R11 ;  /* 0x0000000b340b7221 */ /* 0x000fe20000010000 */
[----:B------:R-:W-:Y:S01]  /*82b0*/  FSETP.NAN.FTZ.AND P1, PT, |R50|, |R50|, PT ;  /* 0x400000323200720b */ /* 0x000fe20003f38200 */
[----:B------:R-:W-:Y:S01]  /*82c0*/  FADD.FTZ R13, R30, R13 ;  /* 0x0000000d1e0d7221 */ /* 0x000fe20000010000 */
[----:B------:R-:W-:Y:S01]  /*82d0*/  SHF.L.U32 R51, R43, 0x10, RZ ;  /* 0x000000102b337819 */ /* 0x000fe200000006ff */
[----:B------:R-:W-:Y:S01]  /*82e0*/  FADD.FTZ R10, R31, R10 ;  /* 0x0000000a1f0a7221 */ /* 0x000fe20000010000 */
[----:B------:R-:W-:Y:S01]  /*82f0*/  MOV R42, UR4 ;  /* 0x00000004002a7c02 */ /* 0x000fe20008000f00 */
[----:B------:R-:W-:Y:S01]  /*8300*/  IMAD.U32 R52, R41, 0x10000, RZ ;  /* 0x0001000029347824 */ /* 0x000fe200078e00ff */
[----:B------:R-:W-:-:S02]  /*8310*/  SHF.L.U32 R30, R46, 0x10, RZ ;  /* 0x000000102e1e7819 */ /* 0x000fc400000006ff */
[----:B------:R-:W-:Y:S01]  /*8320*/  FSEL R31, R50, RZ, !P1 ;  /* 0x000000ff321f7208 */ /* 0x000fe20004800000 */
[----:B------:R-:W-:Y:S01]  /*8330*/  IMAD R33, R42, 0x4, R33 ;  /* 0x000000042a217824 */ /* 0x000fe200078e0221 */
[----:B------:R-:W-:Y:S02]  /*8340*/  FSETP.NAN.FTZ.AND P1, PT, |R51|, |R51|, PT ;  /* 0x400000333300720b */ /* 0x000fe40003f38200 */
[----:B------:R-:W-:Y:S01]  /*8350*/  FSETP.NAN.FTZ.AND P3, PT, |R30|, |R30|, PT ;  /* 0x4000001e1e00720b */ /* 0x000fe20003f78200 */
[----:B------:R-:W-:Y:S01]  /*8360*/  FADD.FTZ R12, R31, R12 ;  /* 0x0000000c1f0c7221 */ /* 0x000fe20000010000 */
[----:B------:R-:W-:Y:S01]  /*8370*/  FSETP.NAN.FTZ.AND P2, PT, |R52|, |R52|, PT ;  /* 0x400000343400720b */ /* 0x000fe20003f58200 */
[----:B------:R-:W-:Y:S01]  /*8380*/  IMAD R53, R42, 0x3, R33 ;  /* 0x000000032a357824 */ /* 0x000fe200078e0221 */
[----:B------:R-:W-:Y:S02]  /*8390*/  FSEL R31, R51, RZ, !P1 ;  /* 0x000000ff331f7208 */ /* 0x000fe40004800000 */
[----:B------:R-:W-:-:S02]  /*83a0*/  FSEL R51, R30, RZ, !P3 ;  /* 0x000000ff1e337208 */ /* 0x000fc40005800000 */
[----:B------:R-:W-:Y:S01]  /*83b0*/  FSEL R52, R52, RZ, !P2 ;  /* 0x000000ff34347208 */ /* 0x000fe20005000000 */
[----:B------:R-:W-:Y:S01]  /*83c0*/  FADD.FTZ R14, R31, R14 ;  /* 0x0000000e1f0e7221 */ /* 0x000fe20000010000 */
[----:B-1----:R-:W-:Y:S01]  /*83d0*/  MOV R30, UR5 ;  /* 0x00000005001e7c02 */ /* 0x002fe20008000f00 */
[----:B------:R-:W-:Y:S01]  /*83e0*/  FADD.FTZ R20, R51, R20 ;  /* 0x0000001433147221 */ /* 0x000fe20000010000 */
[----:B------:R-:W-:Y:S02]  /*83f0*/  IMAD.U32 R51, R49, 0x10000, RZ ;  /* 0x0001000031337824 */ /* 0x000fe400078e00ff */
[----:B------:R-:W-:Y:S01]  /*8400*/  FADD.FTZ R15, R52, R15 ;  /* 0x0000000f340f7221 */ /* 0x000fe20000010000 */
[----:B------:R-:W-:Y:S01]  /*8410*/  ISETP.GE.U32.AND P6, PT, R53, R30, PT ;  /* 0x0000001e3500720c */ /* 0x000fe20003fc6070 */
[----:B------:R-:W-:Y:S01]  /*8420*/  IMAD.U32 R31, R47, 0x10000, RZ ;  /* 0x000100002f1f7824 */ /* 0x000fe200078e00ff */
[----:B------:R-:W-:Y:S02]  /*8430*/  SHF.L.U32 R50, R45, 0x10, RZ ;  /* 0x000000102d327819 */ /* 0x000fe400000006ff */
[----:B------:R-:W-:-:S02]  /*8440*/  SHF.L.U32 R53, R44, 0x10, RZ ;  /* 0x000000102c357819 */ /* 0x000fc400000006ff */
[----:B------:R-:W-:Y:S02]  /*8450*/  SHF.L.U32 R52, R48, 0x10, RZ ;  /* 0x0000001030347819 */ /* 0x000fe400000006ff */
[----:B------:R-:W-:Y:S02]  /*8460*/  FSETP.NAN.FTZ.AND P1, PT, |R50|, |R50|, PT ;  /* 0x400000323200720b */ /* 0x000fe40003f38200 */
        /* <DEDUP_REMOVED lines=9> */
[----:B------:R-:W-:Y:S01]  /*8500*/  FADD.FTZ R24, R51, R24 ;  /* 0x0000001833187221 */ /* 0x000fe20000010000 */
[----:B------:R-:W-:Y:S01]  /*8510*/  FSEL R31, R31, RZ, !P5 ;  /* 0x000000ff1f1f7208 */ /* 0x000fe20006800000 */
[----:B------:R-:W-:Y:S02]  /*8520*/  FADD.FTZ R0, R53, R0 ;  /* 0x0000000035007221 */ /* 0x000fe40000010000 */
[----:B------:R-:W-:-:S02]  /*8530*/  FADD.FTZ R18, R52, R18 ;  /* 0x0000001234127221 */ /* 0x000fc40000010000 */
[----:B------:R-:W-:Y:S01]  /*8540*/  FADD.FTZ R19, R31, R19 ;  /* 0x000000131f137221 */ /* 0x000fe20000010000 */
[----:B------:R-:W-:Y:S06]  /*8550*/  @!P6 BRA `(.L_x_3513) ;  /* 0xffffffb800bce947 */ /* 0x000fec000383ffff */
.L_x_3507:
[----:B0-----:R-:W-:Y:S05]  /*8560*/  BSYNC.RECONVERGENT B0 ;  /* 0x0000000000007941 */ /* 0x001fea0003800200 */
.L_x_3506:
        /* <DEDUP_REMOVED lines=11> */
[----:B------:R-:W-:-:S04]  /*8620*/  VIMNMX.U32 R47, PT, PT, R48, 0x18, PT ;  /* 0x00000018302f7848 */ /* 0x000fc80003fe0000 */
[----:B------:R-:W-:-:S03]  /*8630*/  IADD3 R47, PT, PT, R47, 0x1, RZ ;  /* 0x000000012f2f7810 */ /* 0x000fc60007ffe0ff */
[----:B------:R-:W-:Y:S05]  /*8640*/  @!P0 BRA `(.L_x_3516) ;  /* 0x00000010004c8947 */ /* 0x000fea0003800000 */
        /* <DEDUP_REMOVED lines=273> */
.L_x_3517:
[----:B------:R-:W-:Y:S02]  /*9760*/  SHF.R.U32.HI R4, RZ, 0x3, R32 ;  /* 0x00000003ff047819 */ /* 0x000fe40000011620 */
[----:B------:R-:W-:-:S07]  /*9770*/  MOV R5, RZ ;  /* 0x000000ff00057202 */ /* 0x000fce0000000f00 */
.L_x_3516:
        /* <DEDUP_REMOVED lines=288> */
.L_x_3519:
[----:B------:R-:W-:Y:S02]  /*a980*/  SHF.R.U32.HI R4, RZ, 0x3, R37 ;  /* 0x00000003ff047819 */ /* 0x000fe40000011625 */
[----:B------:R-:W-:-:S07]  /*a990*/  MOV R5, RZ ;  /* 0x000000ff00057202 */ /* 0x000fce0000000f00 */
.L_x_3518:
        /* <DEDUP_REMOVED lines=285> */
.L_x_3521:
[----:B------:R-:W-:Y:S02]  /*bb70*/  SHF.R.U32.HI R50, RZ, 0x3, R41 ;  /* 0x00000003ff327819 */ /* 0x000fe40000011629 */
[----:B------:R-:W-:-:S07]  /*bb80*/  MOV R51, RZ ;  /* 0x000000ff00337202 */ /* 0x000fce0000000f00 */
.L_x_3520:
[----:B------:R-:W-:-:S04]  /*bb90*/  LEA R16, P1, R50, R49, 0x3 ;  /* 0x0000003132107211 */ /* 0x000fc800078218ff */
[----:B------:R-:W-:-:S06]  /*bba0*/  LEA.HI.X R17, R50, R3, R51, 0x3, P1 ;  /* 0x0000000332117211 */ /* 0x000fcc00008f1c33 */
        /* <DEDUP_REMOVED lines=283> */
.L_x_3523:
[----:B------:R-:W-:Y:S01]  /*cd60*/  SHF.R.U32.HI R28, RZ, 0x3, R28 ;  /* 0x00000003ff1c7819 */ /* 0x000fe2000001161c */
[----:B------:R-:W-:-:S07]  /*cd70*/  IMAD.MOV.U32 R29, RZ, RZ, RZ ;  /* 0x000000ffff1d7224 */ /* 0x000fce00078e00ff */
.L_x_3522:
[----:B------:R-:W-:-:S04]  /*cd80*/  LEA R4, P0, R28, R49, 0x3 ;  /* 0x000000311c047211 */ /* 0x000fc800078018ff */
[----:B------:R-:W-:-:S05]  /*cd90*/  LEA.HI.X R5, R28, R3, R29, 0x3, P0 ;  /* 0x000000031c057211 */ /* 0x000fca00000f1c1d */
[----:B------:R-:W2:Y:S02]  /*cda0*/  LDG.E.64 R28, desc[UR36][R4.64] ;  /* 0x00000024041c7981 */ /* 0x000ea4000c1e1b00 */
[C---:B--2---:R-:W-:Y:S02]  /*cdb0*/  PRMT R31, R28.reuse, 0x7610, R31 ;  /* 0x000076101c1f7816 */ /* 0x044fe4000000001f */
[C---:B------:R-:W-:Y:S02]  /*cdc0*/  PRMT R44, R29.reuse, 0x7610, R44 ;  /* 0x000076101d2c7816 */ /* 0x040fe4000000002c */
[----:B------:R-:W-:Y:S02]  /*cdd0*/  PRMT R28, R28, 0x7632, R28 ;  /* 0x000076321c1c7816 */ /* 0x000fe4000000001c */
[----:B------:R-:W-:-:S07]  /*cde0*/  PRMT R29, R29, 0x7632, R29 ;  /* 0x000076321d1d7816 */ /* 0x000fce000000001d */
.L_x_3515:
[----:B------:R-:W-:Y:S05]  /*cdf0*/  BSYNC.RECONVERGENT B0 ;  /* 0x0000000000007941 */ /* 0x000fea0003800200 */
.L_x_3514:
[----:B------:R-:W-:Y:S01]  /*ce00*/  ISETP.GE.U32.AND P0, PT, R33, R30, PT ;  /* 0x0000001e2100720c */ /* 0x000fe20003f06070 */
[----:B------:R-:W-:-:S12]  /*ce10*/  BSSY.RECONVERGENT B0, `(.L_x_3524) ;  /* 0x000004b000007945 */ /* 0x000fd80003800200 */
[----:B------:R-:W-:Y:S05]  /*ce20*/  @P0 BRA `(.L_x_3525) ;  /* 0x0000000400240947 */ /* 0x000fea0003800000 */
[----:B------:R-:W-:Y:S01]  /*ce30*/  IADD3 R33, PT, PT, R33, R42, RZ ;  /* 0x0000002a21217210 */ /* 0x000fe20007ffe0ff */
[----:B------:R-:W-:Y:S01]  /*ce40*/  IMAD.U32 R36, R36, 0x10000, RZ ;  /* 0x0001000024247824 */ /* 0x000fe200078e00ff */
[----:B------:R-:W-:Y:S02]  /*ce50*/  SHF.L.U32 R34, R34, 0x10, RZ ;  /* 0x0000001022227819 */ /* 0x000fe400000006ff */
[----:B------:R-:W-:Y:S02]  /*ce60*/  ISETP.GE.U32.AND P4, PT, R33, R30, PT ;  /* 0x0000001e2100720c */ /* 0x000fe40003f86070 */
[----:B------:R-:W-:Y:S02]  /*ce70*/  SHF.L.U32 R32, R32, 0x10, RZ ;  /* 0x0000001020207819 */ /* 0x000fe400000006ff */
[----:B------:R-:W-:Y:S02]  /*ce80*/  SHF.L.U32 R35, R35, 0x10, RZ ;  /* 0x0000001023237819 */ /* 0x000fe400000006ff */
[----:B------:R-:W-:-:S02]  /*ce90*/  FSETP.NAN.FTZ.AND P0, PT, |R34|, |R34|, PT ;  /* 0x400000222200720b */ /* 0x000fc40003f18200 */
[----:B------:R-:W-:Y:S02]  /*cea0*/  FSETP.NAN.FTZ.AND P1, PT, |R32|, |R32|, PT ;  /* 0x400000202000720b */ /* 0x000fe40003f38200 */
[----:B------:R-:W-:Y:S02]  /*ceb0*/  FSETP.NAN.FTZ.AND P2, PT, |R36|, |R36|, PT ;  /* 0x400000242400720b */ /* 0x000fe40003f58200 */
[C---:B------:R-:W-:Y:S02]  /*cec0*/  FSETP.NAN.FTZ.AND P3, PT, |R35|.reuse, |R35|, PT ;  /* 0x400000232300720b */ /* 0x040fe40003f78200 */
        /* <DEDUP_REMOVED lines=48> */
[----:B------:R-:W-:Y:S02]  /*d1d0*/  SHF.L.U32 R31, R31, 0x10, RZ ;  /* 0x000000101f1f7819 */ /* 0x000fe400000006ff */
[----:B------:R-:W-:Y:S02]  /*d1e0*/  SHF.L.U32 R28, R28, 0x10, RZ ;  /* 0x000000101c1c7819 */ /* 0x000fe400000006ff */
[----:B------:R-:W-:Y:S02]  /*d1f0*/  SHF.L.U32 R29, R29, 0x10, RZ ;  /* 0x000000101d1d7819 */ /* 0x000fe400000006ff */
        /* <DEDUP_REMOVED lines=11> */
[----:B------:R-:W-:-:S07]  /*d2b0*/  FADD.FTZ R19, R19, R4 ;  /* 0x0000000413137221 */ /* 0x000fce0000010000 */
.L_x_3525:
[----:B------:R-:W-:Y:S05]  /*d2c0*/  BSYNC.RECONVERGENT B0 ;  /* 0x0000000000007941 */ /* 0x000fea0003800200 */
.L_x_3524:
        /* <DEDUP_REMOVED lines=11> */
[----:B------:R-:W-:-:S07]  /*d380*/  FADD.FTZ R19, R12, R19 ;  /* 0x000000130c137221 */ /* 0x000fce0000010000 */
.L_x_3476:
[----:B------:R-:W-:Y:S05]  /*d390*/  BSYNC.RECONVERGENT B6 ;  /* 0x0000000000067941 */ /* 0x000fea0003800200 */
.L_x_3475:
[----:B------:R-:W0:Y:S02]  /*d3a0*/  LDCU UR4, c[0x0][0x3a4] ;  /* 0x00007480ff0477ac */ /* 0x000e240008000800 */
[----:B0-----:R-:W-:-:S09]  /*d3b0*/  UISETP.NE.AND UP0, UPT, UR4, URZ, UPT ;  /* 0x000000ff0400728c */ /* 0x001fd2000bf05270 */
[----:B------:R-:W-:Y:S05]  /*d3c0*/  BRA.U !UP0, `(.L_x_3526) ;  /* 0x0000000108747547 */ /* 0x000fea000b800000 */
[----:B------:R-:W0:Y:S01]  /*d3d0*/  S2R R4, SR_CgaCtaId ;  /* 0x0000000000047919 */ /* 0x000e220000008800 */
[----:B------:R-:W1:Y:S01]  /*d3e0*/  LDC R10, c[0x0][0x360] ;  /* 0x0000d800ff0a7b82 */ /* 0x000e620000000800 */
[----:B------:R-:W-:-:S04]  /*d3f0*/  MOV R0, 0x400 ;  /* 0x0000040000007802 */ /* 0x000fc80000000f00 */
[----:B------:R-:W-:-:S03]  /*d400*/  IADD3 R3, PT, PT, R0, 0x10, RZ ;  /* 0x0000001000037810 */ /* 0x000fc60007ffe0ff */
[----:B------:R-:W2:Y:S01]  /*d410*/  LDC R9, c[0x0][0x364] ;  /* 0x0000d900ff097b82 */ /* 0x000ea20000000800 */
[----:B-1----:R-:W-:Y:S01]  /*d420*/  IMAD R0, R2, R10, R23 ;  /* 0x0000000a02007224 */ /* 0x002fe200078e0217 */
[----:B0-----:R-:W-:Y:S02]  /*d430*/  LEA R3, R4, R3, 0x18 ;  /* 0x0000000304037211 */ /* 0x001fe400078ec0ff */
[----:B--2---:R-:W-:-:S03]  /*d440*/  ISETP.GE.U32.AND P0, PT, R9, 0x2, PT ;  /* 0x000000020900780c */ /* 0x004fc60003f06070 */
[----:B------:R-:W-:-:S05]  /*d450*/  IMAD R0, R0, 0x10, R3 ;  /* 0x0000001000007824 */ /* 0x000fca00078e0203 */
[----:B------:R0:W-:Y:S05]  /*d460*/  STS.128 [R0], R16 ;  /* 0x0000001000007388 */ /* 0x0001ea0000000c00 */
[----:B------:R-:W-:Y:S05]  /*d470*/  @!P0 BRA `(.L_x_3526) ;  /* 0x0000000000488947 */ /* 0x000fea0003800000 */
[----:B------:R-:W-:-:S07]  /*d480*/  MOV R8, R9 ;  /* 0x0000000900087202 */ /* 0x000fce0000000f00 */
.L_x_3527:
[----:B------:R-:W-:Y:S01]  /*d490*/  SHF.R.U32.HI R11, RZ, 0x1, R8 ;  /* 0x00000001ff0b7819 */ /* 0x000fe20000011608 */
[----:B------:R-:W-:Y:S05]  /*d4a0*/  WARPSYNC.ALL ;  /* 0x0000000000007948 */ /* 0x000fea0003800000 */
[----:B------:R-:W-:Y:S01]  /*d4b0*/  IADD3 R4, PT, PT, R11, R2, RZ ;  /* 0x000000020b047210 */ /* 0x000fe20007ffe0ff */
[----:B------:R-:W-:Y:S03]  /*d4c0*/  BAR.SYNC.DEFER_BLOCKING 0x0 ;  /* 0x0000000000007b1d */ /* 0x000fe60000010000 */
[----:B------:R-:W-:-:S04]  /*d4d0*/  ISETP.GE.U32.AND P0, PT, R4, R9, PT ;  /* 0x000000090400720c */ /* 0x000fc80003f06070 */
[----:B------:R-:W-:-:S13]  /*d4e0*/  ISETP.GE.U32.OR P0, PT, R2, R11, P0 ;  /* 0x0000000b0200720c */ /* 0x000fda0000706470 */
[----:B------:R-:W-:-:S04]  /*d4f0*/  @!P0 IMAD R4, R4, R10, R23 ;  /* 0x0000000a04048224 */ /* 0x000fc800078e0217 */
[----:B------:R-:W-:-:S06]  /*d500*/  @!P0 IMAD R4, R4, 0x10, R3 ;  /* 0x0000001004048824 */ /* 0x000fcc00078e0203 */
[----:B------:R-:W0:Y:S02]  /*d510*/  @!P0 LDS.128 R4, [R4] ;  /* 0x0000000004048984 */ /* 0x000e240000000c00 */
[----:B01----:R-:W-:Y:S01]  /*d520*/  @!P0 FADD.FTZ R16, R16, R4 ;  /* 0x0000000410108221 */ /* 0x003fe20000010000 */
[----:B------:R-:W-:Y:S01]  /*d530*/  @!P0 FADD.FTZ R17, R17, R5 ;  /* 0x0000000511118221 */ /* 0x000fe20000010000 */
[----:B------:R-:W-:Y:S01]  /*d540*/  @!P0 FADD.FTZ R18, R18, R6 ;  /* 0x0000000612128221 */ /* 0x000fe20000010000 */
[----:B------:R-:W-:-:S05]  /*d550*/  @!P0 FADD.FTZ R19, R19, R7 ;  /* 0x0000000713138221 */ /* 0x000fca0000010000 */
[----:B------:R1:W-:Y:S01]  /*d560*/  @!P0 STS.128 [R0], R16 ;  /* 0x0000001000008388 */ /* 0x0003e20000000c00 */
[----:B------:R-:W-:Y:S02]  /*d570*/  ISETP.GT.U32.AND P0, PT, R8, 0x3, PT ;  /* 0x000000030800780c */ /* 0x000fe40003f04070 */
[----:B------:R-:W-:-:S11]  /*d580*/  MOV R8, R11 ;  /* 0x0000000b00087202 */ /* 0x000fd60000000f00 */
[----:B------:R-:W-:Y:S05]  /*d590*/  @P0 BRA `(.L_x_3527) ;  /* 0xfffffffc00bc0947 */ /* 0x000fea000383ffff */
.L_x_3526:
[----:B------:R-:W2:Y:S02]  /*d5a0*/  LDCU UR4, c[0x0][0x3a0] ;  /* 0x00007400ff0477ac */ /* 0x000ea40008000800 */
[----:B--2---:R-:W-:-:S09]  /*d5b0*/  UISETP.NE.AND UP0, UPT, UR4, URZ, UPT ;  /* 0x000000ff0400728c */ /* 0x004fd2000bf05270 */
[----:B------:R-:W-:Y:S05]  /*d5c0*/  BRA.U !UP0, `(.L_x_3528) ;  /* 0x0000000108bc7547 */ /* 0x000fea000b800000 */
[----:B------:R-:W2:Y:S02]  /*d5d0*/  LDC R6, c[0x0][0x360] ;  /* 0x0000d800ff067b82 */ /* 0x000ea40000000800 */
[----:B--2---:R-:W-:Y:S02]  /*d5e0*/  ISETP.GE.U32.AND P0, PT, R6, 0x21, PT ;  /* 0x000000210600780c */ /* 0x004fe40003f06070 */
[----:B01----:R-:W-:-:S11]  /*d5f0*/  MOV R0, R6 ;  /* 0x0000000600007202 */ /* 0x003fd60000000f00 */
[----:B------:R-:W-:Y:S05]  /*d600*/  @!P0 BRA `(.L_x_3529) ;  /* 0x00000000006c8947 */ /* 0x000fea0003800000 */
[----:B------:R-:W0:Y:S01]  /*d610*/  S2UR UR5, SR_CgaCtaId ;  /* 0x00000000000579c3 */ /* 0x000e220000008800 */
[----:B------:R-:W-:Y:S01]  /*d620*/  UMOV UR4, 0x400 ;  /* 0x0000040000047882 */ /* 0x000fe20000000000 */
[----:B------:R-:W-:Y:S01]  /*d630*/  IMAD R0, R2, R6, R23 ;  /* 0x0000000602007224 */ /* 0x000fe200078e0217 */
[----:B------:R-:W-:Y:S01]  /*d640*/  UIADD3 UR4, UPT, UPT, UR4, 0x10, URZ ;  /* 0x0000001004047890 */ /* 0x000fe2000fffe0ff */
[----:B------:R-:W-:-:S03]  /*d650*/  ISETP.GE.U32.AND P0, PT, R6, 0x40, PT ;  /* 0x000000400600780c */ /* 0x000fc60003f06070 */
[----:B0-----:R-:W-:-:S06]  /*d660*/  ULEA UR4, UR5, UR4, 0x18 ;  /* 0x0000000405047291 */ /* 0x001fcc000f8ec0ff */
[----:B------:R-:W-:Y:S01]  /*d670*/  LEA R3, R0, UR4, 0x4 ;  /* 0x0000000400037c11 */ /* 0x000fe2000f8e20ff */
[----:B------:R-:W-:-:S04]  /*d680*/  IMAD.MOV.U32 R0, RZ, RZ, 0x20 ;  /* 0x00000020ff007424 */ /* 0x000fc800078e00ff */
[----:B------:R0:W-:Y:S01]  /*d690*/  STS.128 [R3], R16 ;  /* 0x0000001003007388 */ /* 0x0001e20000000c00 */
[----:B------:R-:W-:Y:S05]  /*d6a0*/  @!P0 BRA `(.L_x_3529) ;  /* 0x0000000000448947 */ /* 0x000fea0003800000 */
[----:B------:R-:W-:-:S07]  /*d6b0*/  MOV R4, R6 ;  /* 0x0000000600047202 */ /* 0x000fce0000000f00 */
.L_x_3530:
[----:B------:R-:W-:Y:S01]  /*d6c0*/  SHF.R.U32.HI R12, RZ, 0x1, R4 ;  /* 0x00000001ff0c7819 */ /* 0x000fe20000011604 */
[----:B------:R-:W-:Y:S05]  /*d6d0*/  WARPSYNC.ALL ;  /* 0x0000000000007948 */ /* 0x000fea0003800000 */
[----:B------:R-:W-:Y:S01]  /*d6e0*/  IADD3 R5, PT, PT, R12, R23, RZ ;  /* 0x000000170c057210 */ /* 0x000fe20007ffe0ff */
[----:B------:R-:W-:Y:S03]  /*d6f0*/  BAR.SYNC.DEFER_BLOCKING 0x0 ;  /* 0x0000000000007b1d */ /* 0x000fe60000010000 */
[----:B------:R-:W-:-:S04]  /*d700*/  ISETP.GE.U32.AND P0, PT, R5, R6, PT ;  /* 0x000000060500720c */ /* 0x000fc80003f06070 */
[----:B------:R-:W-:-:S13]  /*d710*/  ISETP.GE.U32.OR P0, PT, R23, R12, P0 ;  /* 0x0000000c1700720c */ /* 0x000fda0000706470 */
[----:B------:R-:W-:-:S05]  /*d720*/  @!P0 IMAD R5, R12, 0x10, R3 ;  /* 0x000000100c058824 */ /* 0x000fca00078e0203 */
        /* <DEDUP_REMOVED lines=9> */
.L_x_3529:
[----:B------:R-:W-:Y:S01]  /*d7c0*/  ISETP.GE.U32.AND P0, PT, R0, 0x2, PT ;  /* 0x000000020000780c */ /* 0x000fe20003f06070 */
[----:B------:R-:W-:Y:S05]  /*d7d0*/  WARPSYNC.ALL ;  /* 0x0000000000007948 */ /* 0x000fea0003800000 */
[----:B------:R-:W-:Y:S07]  /*d7e0*/  BAR.SYNC.DEFER_BLOCKING 0x0 ;  /* 0x0000000000007b1d */ /* 0x000fee0000010000 */
[----:B------:R-:W-:Y:S05]  /*d7f0*/  @!P0 BRA `(.L_x_3528) ;  /* 0x0000000000308947 */ /* 0x000fea0003800000 */
[----:B01----:R-:W-:-:S07]  /*d800*/  HFMA2 R3, -RZ, RZ, 0, 5.9604644775390625e-08 ;  /* 0x00000001ff037431 */ /* 0x003fce00000001ff */
.L_x_3531:
[----:B------:R-:W0:Y:S04]  /*d810*/  SHFL.DOWN PT, R5, R16, R3, 0x1f ;  /* 0x08001f0310057589 */ /* 0x000e2800000e0000 */
[----:B------:R-:W1:Y:S04]  /*d820*/  SHFL.DOWN PT, R4, R17, R3, 0x1f ;  /* 0x08001f0311047589 */ /* 0x000e6800000e0000 */
[----:B------:R-:W2:Y:S04]  /*d830*/  SHFL.DOWN PT, R7, R18, R3, 0x1f ;  /* 0x08001f0312077589 */ /* 0x000ea800000e0000 */
[----:B------:R3:W4:Y:S02]  /*d840*/  SHFL.DOWN PT, R6, R19, R3, 0x1f ;  /* 0x08001f0313067589 */ /* 0x00072400000e0000 */
[----:B---3--:R-:W-:-:S02]  /*d850*/  IMAD.SHL.U32 R3, R3, 0x2, RZ ;  /* 0x0000000203037824 */ /* 0x008fc400078e00ff */
[----:B0-----:R-:W-:-:S03]  /*d860*/  FADD.FTZ R16, R5, R16 ;  /* 0x0000001005107221 */ /* 0x001fc60000010000 */
[----:B------:R-:W-:Y:S01]  /*d870*/  ISETP.GE.AND P0, PT, R3, R0, PT ;  /* 0x000000000300720c */ /* 0x000fe20003f06270 */
[----:B-1----:R-:W-:Y:S01]  /*d880*/  FADD.FTZ R17, R4, R17 ;  /* 0x0000001104117221 */ /* 0x002fe20000010000 */
[----:B--2---:R-:W-:Y:S01]  /*d890*/  FADD.FTZ R18, R7, R18 ;  /* 0x0000001207127221 */ /* 0x004fe20000010000 */
[----:B----4-:R-:W-:-:S10]  /*d8a0*/  FADD.FTZ R19, R6, R19 ;  /* 0x0000001306137221 */ /* 0x010fd40000010000 */
[----:B------:R-:W-:Y:S05]  /*d8b0*/  @!P0 BRA `(.L_x_3531) ;  /* 0xfffffffc00d48947 */ /* 0x000fea000383ffff */
.L_x_3528:
        /* <DEDUP_REMOVED lines=10> */
[----:B------:R-:W-:Y:S01]  /*d960*/  IMAD.MOV.U32 R5, RZ, RZ, R27 ;  /* 0x000000ffff057224 */ /* 0x000fe200078e001b */
[----:B------:R-:W3:Y:S01]  /*d970*/  LDCU UR7, c[0x0][0x568] ;  /* 0x0000ad00ff0777ac */ /* 0x000ee20008000800 */
[----:B------:R-:W4:Y:S01]  /*d980*/  LDCU UR6, c[0x0][0x68c] ;  /* 0x0000d180ff0677ac */ /* 0x000f220008000800 */
[----:B------:R-:W-:Y:S01]  /*d990*/  UISETP.NE.AND UP1, UPT, UR5, URZ, UPT ;  /* 0x000000ff0500728c */ /* 0x000fe2000bf25270 */
[----:B--2---:R-:W-:-:S05]  /*d9a0*/  IMAD.HI.U32 R4, R27, UR9, R4 ;  /* 0x000000091b047c27 */ /* 0x004fca000f8e0004 */
[----:B---3--:R-:W-:-:S04]  /*d9b0*/  SHF.R.U32.HI R5, RZ, UR7, R4 ;  /* 0x00000007ff057c19 */ /* 0x008fc80008011604 */
[----:B01----:R-:W-:-:S05]  /*d9c0*/  IADD3 R3, PT, PT, -R5, RZ, RZ ;  /* 0x000000ff05037210 */ /* 0x003fca0007ffe1ff */
[----:B------:R-:W-:-:S04]  /*d9d0*/  IMAD R3, R3, UR8, R27 ;  /* 0x0000000803037c24 */ /* 0x000fc8000f8e021b */
[----:B----4-:R-:W-:Y:S01]  /*d9e0*/  IMAD R31, R3, UR6, RZ ;  /* 0x00000006031f7c24 */ /* 0x010fe2000f8e02ff */
        /* <DEDUP_REMOVED lines=263> */
.L_x_3532:
[----:B------:R-:W-:Y:S01]  /*ea60*/  MOV R29, RZ ;  /* 0x000000ff001d7202 */ /* 0x000fe20000000f00 */
[----:B------:R-:W-:Y:S06]  /*ea70*/  BRA.U !UP0, `(.L_x_3533) ;  /* 0x0000001108487547 */ /* 0x000fec000b800000 */
[----:B------:R-:W2:Y:S01]  /*ea80*/  LDCU.64 UR8, c[0x0][0x560] ;  /* 0x0000ac00ff0877ac */ /* 0x000ea20008000a00 */
[----:B------:R-:W-:Y:S01]  /*ea90*/  MOV R4, RZ ;  /* 0x000000ff00047202 */ /* 0x000fe20000000f00 */
[----:B------:R-:W-:Y:S01]  /*eaa0*/  VIADD R5, R27, 0x1 ;  /* 0x000000011b057836 */ /* 0x000fe20000000000 */
        /* <DEDUP_REMOVED lines=262> */
[----:B------:R-:W0:Y:S01]  /*fb10*/  LDCU.64 UR8, c[0x0][0x680] ;  /* 0x0000d000ff0877ac */ /* 0x000e220008000a00 */
[----:B------:R-:W-:Y:S01]  /*fb20*/  HFMA2 R4, -RZ, RZ, 0, 0 ;  /* 0x00000000ff047431 */ /* 0x000fe200000001ff */
[----:B------:R-:W2:Y:S01]  /*fb30*/  LDCU UR6, c[0x0][0x688] ;  /* 0x0000d100ff0677ac */ /* 0x000ea20008000800 */
[----:B------:R-:W3:Y:S03]  /*fb40*/  LDCU UR7, c[0x0][0x74c] ;  /* 0x0000e980ff0777ac */ /* 0x000ee60008000800 */
[----:B01----:R-:W-:-:S05]  /*fb50*/  IMAD.HI.U32 R0, R5, UR9, R4 ;  /* 0x0000000905007c27 */ /* 0x003fca000f8e0004 */
[----:B--2---:R-:W-:-:S04]  /*fb60*/  SHF.R.U32.HI R0, RZ, UR6, R0 ;  /* 0x00000006ff007c19 */ /* 0x004fc80008011600 */
[----:B------:R-:W-:-:S05]  /*fb70*/  IADD3 R4, PT, PT, -R0, RZ, RZ ;  /* 0x000000ff00047210 */ /* 0x000fca0007ffe1ff */
[----:B------:R-:W-:-:S04]  /*fb80*/  IMAD R4, R4, UR8, R5 ;  /* 0x0000000804047c24 */ /* 0x000fc8000f8e0205 */
[----:B---3--:R-:W-:-:S07]  /*fb90*/  IMAD R29, R4, UR7, R29 ;  /* 0x00000007041d7c24 */ /* 0x008fce000f8e021d */
.L_x_3533:
        /* <DEDUP_REMOVED lines=21> */
[----:B01----:R-:W-:-:S05]  /*fcf0*/  IADD3 R3, PT, PT, -R5, RZ, RZ ;  /* 0x000000ff05037210 */ /* 0x003fca0007ffe1ff */
[----:B---3--:R-:W-:-:S04]  /*fd00*/  IMAD R7, R3, UR8, R7 ;  /* 0x0000000803077c24 */ /* 0x008fc8000f8e0207 */
[----:B----4-:R-:W-:Y:S01]  /*fd10*/  IMAD R28, R7, UR9, R28 ;  /* 0x00000009071c7c24 */ /* 0x010fe2000f8e021c */
        /* <DEDUP_REMOVED lines=252> */
.L_x_3534:
        /* <DEDUP_REMOVED lines=21> */
[----:B01----:R-:W-:-:S04]  /*10e30*/  IMAD.MOV R3, RZ, RZ, -R5 ;  /* 0x000000ffff037224 */ /* 0x003fc800078e0a05 */
[----:B---3--:R-:W-:-:S04]  /*10e40*/  IMAD R7, R3, UR8, R7 ;  /* 0x0000000803077c24 */ /* 0x008fc8000f8e0207 */
[----:B----4-:R-:W-:Y:S01]  /*10e50*/  IMAD R24, R7, UR9, R24 ;  /* 0x0000000907187c24 */ /* 0x010fe2000f8e0218 */
        /* <DEDUP_REMOVED lines=252> */
.L_x_3535:
[----:B------:R-:W2:Y:S01]  /*11e20*/  LDC.64 R6, c[0x0][0x770] ;  /* 0x0001dc00ff067b82 */ /* 0x000ea20000000a00 */
[----:B------:R-:W3:Y:S02]  /*11e30*/  LDCU UR6, c[0x0][0x3a8] ;  /* 0x00007500ff0677ac */ /* 0x000ee40008000800 */
[----:B---3--:R-:W-:Y:S01]  /*11e40*/  UISETP.NE.AND UP1, UPT, UR6, URZ, UPT ;  /* 0x000000ff0600728c */ /* 0x008fe2000bf25270 */
[----:B--2---:R-:W-:Y:S02]  /*11e50*/  ISETP.NE.U32.AND P0, PT, R6, RZ, PT ;  /* 0x000000ff0600720c */ /* 0x004fe40003f05070 */
[----:B------:R-:W-:Y:S02]  /*11e60*/  IADD3 R4, P1, PT, R31, R6, RZ ;  /* 0x000000061f047210 */ /* 0x000fe40007f3e0ff */
[----:B------:R-:W-:Y:S02]  /*11e70*/  ISETP.NE.AND.EX P0, PT, R7, RZ, PT, P0 ;  /* 0x000000ff0700720c */ /* 0x000fe40003f05300 */
[----:B01----:R-:W-:-:S02]  /*11e80*/  IADD3.X R0, PT, PT, RZ, R7, RZ, P1, !PT ;  /* 0x00000007ff007210 */ /* 0x003fc40000ffe4ff */
[----:B------:R-:W-:Y:S02]  /*11e90*/  SEL R4, R4, RZ, P0 ;  /* 0x000000ff04047207 */ /* 0x000fe40000000000 */
[----:B------:R-:W-:Y:S01]  /*11ea0*/  SEL R5, R0, RZ, P0 ;  /* 0x000000ff00057207 */ /* 0x000fe20000000000 */
[----:B------:R-:W-:Y:S06]  /*11eb0*/  BRA.U !UP1, `(.L_x_3536) ;  /* 0x0000006109587547 */ /* 0x000fec000b800000 */
[----:B------:R-:W0:Y:S01]  /*11ec0*/  LDCU UR6, c[0x0][0x3ac] ;  /* 0x00007580ff0677ac */ /* 0x000e220008000800 */
[----:B------:R-:W-:Y:S01]  /*11ed0*/  IMAD.MOV.U32 R28, RZ, RZ, RZ ;  /* 0x000000ffff1c7224 */ /* 0x000fe200078e00ff */
[----:B------:R-:W1:Y:S01]  /*11ee0*/  LDCU UR7, c[0x0][0x3b0] ;  /* 0x00007600ff0777ac */ /* 0x000e620008000800 */
[----:B------:R-:W2:Y:S01]  /*11ef0*/  LDCU UR8, c[0x0][0x398] ;  /* 0x00007300ff0877ac */ /* 0x000ea20008000800 */
[----:B0-----:R-:W-:-:S04]  /*11f00*/  IMAD R3, R23, UR6, RZ ;  /* 0x0000000617037c24 */ /* 0x001fc8000f8e02ff */
[----:B-1----:R-:W-:-:S04]  /*11f10*/  IMAD R3, R2, UR7, R3 ;  /* 0x0000000702037c24 */ /* 0x002fc8000f8e0203 */
[----:B--2---:R-:W-:-:S05]  /*11f20*/  IMAD R3, R22, UR8, R3 ;  /* 0x0000000816037c24 */ /* 0x004fca000f8e0203 */
        /* <DEDUP_REMOVED lines=275> */
.L_x_3537:
        /* <DEDUP_REMOVED lines=276> */
.L_x_3538:
        /* <DEDUP_REMOVED lines=276> */
.L_x_3539:
        /* <DEDUP_REMOVED lines=276> */
.L_x_3540:
        /* <DEDUP_REMOVED lines=21> */
[----:B------:R0:W-:Y:S04]  /*16570*/  STG.E desc[UR36][R6.64], R16 ;  /* 0x0000001006007986 */ /* 0x0001e8000c101924 */
[----:B------:R0:W-:Y:S04]  /*16580*/  STG.E desc[UR36][R6.64+0x4], R17 ;  /* 0x0000041106007986 */ /* 0x0001e8000c101924 */
[----:B------:R0:W-:Y:S04]  /*16590*/  STG.E desc[UR36][R6.64+0x8], R18 ;  /* 0x0000081206007986 */ /* 0x0001e8000c101924 */
[----:B------:R0:W-:Y:S02]  /*165a0*/  STG.E desc[UR36][R6.64+0xc], R19 ;  /* 0x00000c1306007986 */ /* 0x0001e4000c101924 */
.L_x_3542:
[----:B------:R-:W-:Y:S05]  /*165b0*/  BSYNC.RECONVERGENT B0 ;  /* 0x0000000000007941 */ /* 0x000fea0003800200 */
.L_x_3541:
        /* <DEDUP_REMOVED lines=35> */
.L_x_3544:
[----:B------:R-:W-:Y:S05]  /*167f0*/  BSYNC.RECONVERGENT B0 ;  /* 0x0000000000007941 */ /* 0x000fea0003800200 */
.L_x_3543:
        /* <DEDUP_REMOVED lines=18> */
[----:B------:R-:W0:Y:S01]  /*16920*/  LDCU UR9, c[0x0][0x384] ;  /* 0x00007080ff0977ac */ /* 0x000e220008000800 */
[----:B-1----:R-:W-:Y:S01]  /*16930*/  UISETP.NE.AND UP0, UPT, UR5, URZ, UPT ;  /* 0x000000ff0500728c */ /* 0x002fe2000bf05270 */
[----:B0-----:R-:W-:-:S08]  /*16940*/  MOV R16, UR9 ;  /* 0x0000000900107c02 */ /* 0x001fd00008000f00 */
[----:B------:R-:W-:Y:S05]  /*16950*/  BRA.U !UP0, `(.L_x_3546) ;  /* 0x0000000108807547 */ /* 0x000fea000b800000 */
[----:B------:R-:W0:Y:S01]  /*16960*/  LDCU UR5, c[0x0][0x360] ;  /* 0x00006c00ff0577ac */ /* 0x000e220008000800 */
[----:B------:R-:W-:Y:S01]  /*16970*/  IMAD.U32 R17, RZ, RZ, UR9 ;  /* 0x00000009ff117e24 */ /* 0x000fe2000f8e00ff */
[----:B------:R-:W-:Y:S01]  /*16980*/  MOV R18, UR9 ;  /* 0x0000000900127c02 */ /* 0x000fe20008000f00 */
[----:B------:R-:W1:Y:S01]  /*16990*/  LDCU UR8, c[0x0][0x39c] ;  /* 0x00007380ff0877ac */ /* 0x000e620008000800 */
[----:B------:R-:W-:Y:S01]  /*169a0*/  MOV R19, UR9 ;  /* 0x0000000900137c02 */ /* 0x000fe20008000f00 */
[----:B0-----:R-:W-:-:S05]  /*169b0*/  IMAD R0, R2, UR5, R23 ;  /* 0x0000000502007c24 */ /* 0x001fca000f8e0217 */
[----:B-1----:R-:W-:-:S13]  /*169c0*/  ISETP.GE.U32.AND P1, PT, R0, UR8, PT ;  /* 0x0000000800007c0c */ /* 0x002fda000bf26070 */
[----:B------:R-:W-:Y:S05]  /*169d0*/  @P1 BRA `(.L_x_3547) ;  /* 0x0000000000d41947 */ /* 0x000fea0003800000 */
[----:B------:R-:W0:Y:S01]  /*169e0*/  LDCU UR6, c[0x0][0x374] ;  /* 0x00006e80ff0677ac */ /* 0x000e220008000800 */
[----:B------:R-:W1:Y:S01]  /*169f0*/  LDC R9, c[0x0][0x364] ;  /* 0x0000d900ff097b82 */ /* 0x000e620000000800 */
[----:B------:R-:W-:Y:S01]  /*16a00*/  BSSY.RECONVERGENT B1, `(.L_x_3548) ;  /* 0x0000014000017945 */ /* 0x000fe20003800200 */
[----:B------:R-:W-:Y:S01]  /*16a10*/  IMAD.U32 R17, RZ, RZ, UR9 ;  /* 0x00000009ff117e24 */ /* 0x000fe2000f8e00ff */
[----:B------:R-:W-:Y:S02]  /*16a20*/  MOV R18, UR9 ;  /* 0x0000000900127c02 */ /* 0x000fe40008000f00 */
[----:B------:R-:W-:Y:S01]  /*16a30*/  MOV R19, UR9 ;  /* 0x0000000900137c02 */ /* 0x000fe20008000f00 */
[----:B0-----:R-:W-:Y:S02]  /*16a40*/  IMAD R3, R22, UR6, RZ ;  /* 0x0000000616037c24 */ /* 0x001fe4000f8e02ff */
[----:B-1----:R-:W-:-:S07]  /*16a50*/  IMAD R9, R9, UR5, RZ ;  /* 0x0000000509097c24 */ /* 0x002fce000f8e02ff */
.L_x_3549:
[----:B------:R-:W0:Y:S01]  /*16a60*/  LDC.64 R6, c[0x0][0x778] ;  /* 0x0001de00ff067b82 */ /* 0x000e220000000a00 */
[----:B------:R-:W-:-:S04]  /*16a70*/  IMAD.IADD R11, R3, 0x1, R0 ;  /* 0x00000001030b7824 */ /* 0x000fc800078e0200 */
[----:B0-----:R-:W-:-:S05]  /*16a80*/  IMAD.WIDE.U32 R6, R11, 0x10, R6 ;  /* 0x000000100b067825 */ /* 0x001fca00078e0006 */
[----:B------:R-:W2:Y:S04]  /*16a90*/  LDG.E R11, desc[UR36][R6.64] ;  /* 0x00000024060b7981 */ /* 0x000ea8000c1e1900 */
[----:B------:R-:W3:Y:S04]  /*16aa0*/  LDG.E R8, desc[UR36][R6.64+0x4] ;  /* 0x0000042406087981 */ /* 0x000ee8000c1e1900 */
[----:B------:R-:W4:Y:S04]  /*16ab0*/  LDG.E R13, desc[UR36][R6.64+0x8] ;  /* 0x00000824060d7981 */ /* 0x000f28000c1e1900 */
[----:B------:R-:W5:Y:S01]  /*16ac0*/  LDG.E R10, desc[UR36][R6.64+0xc] ;  /* 0x00000c24060a7981 */ /* 0x000f62000c1e1900 */
[----:B------:R-:W-:-:S04]  /*16ad0*/  IADD3 R0, PT, PT, R9, R0, RZ ;  /* 0x0000000009007210 */ /* 0x000fc80007ffe0ff */
[----:B------:R-:W-:Y:S01]  /*16ae0*/  ISETP.GE.U32.AND P1, PT, R0, UR8, PT ;  /* 0x0000000800007c0c */ /* 0x000fe2000bf26070 */
[----:B--2---:R-:W-:Y:S01]  /*16af0*/  FADD.FTZ R16, R11, R16 ;  /* 0x000000100b107221 */ /* 0x004fe20000010000 */
[----:B---3--:R-:W-:Y:S01]  /*16b00*/  FADD.FTZ R17, R8, R17 ;  /* 0x0000001108117221 */ /* 0x008fe20000010000 */
[----:B----4-:R-:W-:Y:S01]  /*16b10*/  FADD.FTZ R18, R13, R18 ;  /* 0x000000120d127221 */ /* 0x010fe20000010000 */
[----:B-----5:R-:W-:-:S09]  /*16b20*/  FADD.FTZ R19, R10, R19 ;  /* 0x000000130a137221 */ /* 0x020fd20000010000 */
[----:B------:R-:W-:Y:S05]  /*16b30*/  @!P1 BRA `(.L_x_3549) ;  /* 0xfffffffc00c89947 */ /* 0x000fea000383ffff */
[----:B------:R-:W-:Y:S05]  /*16b40*/  BSYNC.RECONVERGENT B1 ;  /* 0x0000000000017941 */ /* 0x000fea0003800200 */
.L_x_3548:
[----:B------:R-:W-:Y:S05]  /*16b50*/  BRA `(.L_x_3547) ;  /* 0x0000000000747947 */ /* 0x000fea0003800000 */
.L_x_3546:
[----:B------:R-:W0:Y:S01]  /*16b60*/  LDCU UR6, c[0x0][0x39c] ;  /* 0x00007380ff0677ac */ /* 0x000e220008000800 */
[----:B------:R-:W-:Y:S01]  /*16b70*/  MOV R17, UR9 ;  /* 0x0000000900117c02 */ /* 0x000fe20008000f00 */
[----:B------:R-:W-:Y:S01]  /*16b80*/  IMAD.U32 R18, RZ, RZ, UR9 ;  /* 0x00000009ff127e24 */ /* 0x000fe2000f8e00ff */
[----:B------:R-:W-:Y:S02]  /*16b90*/  MOV R19, UR9 ;  /* 0x0000000900137c02 */ /* 0x000fe40008000f00 */
[----:B0-----:R-:W-:-:S13]  /*16ba0*/  ISETP.GE.U32.AND P1, PT, R2, UR6, PT ;  /* 0x0000000602007c0c */ /* 0x001fda000bf26070 */
[----:B------:R-:W-:Y:S05]  /*16bb0*/  @P1 BRA `(.L_x_3547) ;  /* 0x00000000005c1947 */ /* 0x000fea0003800000 */
[----:B------:R-:W0:Y:S01]  /*16bc0*/  LDCU UR5, c[0x0][0x374] ;  /* 0x00006e80ff0577ac */ /* 0x000e220008000800 */
[----:B------:R-:W1:Y:S01]  /*16bd0*/  LDC R12, c[0x0][0x360] ;  /* 0x0000d800ff0c7b82 */ /* 0x000e620000000800 */
[----:B------:R-:W-:Y:S01]  /*16be0*/  MOV R3, R2 ;  /* 0x0000000200037202 */ /* 0x000fe20000000f00 */
[----:B------:R-:W-:Y:S01]  /*16bf0*/  IMAD.U32 R17, RZ, RZ, UR9 ;  /* 0x00000009ff117e24 */ /* 0x000fe2000f8e00ff */
[----:B------:R-:W-:Y:S02]  /*16c00*/  MOV R18, UR9 ;  /* 0x0000000900127c02 */ /* 0x000fe40008000f00 */
[----:B------:R-:W-:-:S03]  /*16c10*/  MOV R19, UR9 ;  /* 0x0000000900137c02 */ /* 0x000fc60008000f00 */
[----:B------:R-:W2:Y:S08]  /*16c20*/  LDC.64 R8, c[0x0][0x778] ;  /* 0x0001de00ff087b82 */ /* 0x000eb00000000a00 */
[----:B------:R-:W3:Y:S01]  /*16c30*/  LDC R14, c[0x0][0x364] ;  /* 0x0000d900ff0e7b82 */ /* 0x000ee20000000800 */
[----:B0-----:R-:W-:-:S07]  /*16c40*/  IMAD R22, R22, UR5, RZ ;  /* 0x0000000516167c24 */ /* 0x001fce000f8e02ff */
.L_x_3550:
[----:B------:R-:W-:-:S04]  /*16c50*/  IMAD.IADD R0, R22, 0x1, R3 ;  /* 0x0000000116007824 */ /* 0x000fc800078e0203 */
[----:B-1----:R-:W-:-:S04]  /*16c60*/  IMAD R7, R0, R12, R23 ;  /* 0x0000000c00077224 */ /* 0x002fc800078e0217 */
[----:B--2---:R-:W-:-:S05]  /*16c70*/  IMAD.WIDE.U32 R6, R7, 0x10, R8 ;  /* 0x0000001007067825 */ /* 0x004fca00078e0008 */
[----:B------:R-:W2:Y:S04]  /*16c80*/  LDG.E R11, desc[UR36][R6.64] ;  /* 0x00000024060b7981 */ /* 0x000ea8000c1e1900 */
[----:B------:R-:W4:Y:S04]  /*16c90*/  LDG.E R0, desc[UR36][R6.64+0x4] ;  /* 0x0000042406007981 */ /* 0x000f28000c1e1900 */
[----:B------:R-:W5:Y:S04]  /*16ca0*/  LDG.E R13, desc[UR36][R6.64+0x8] ;  /* 0x00000824060d7981 */ /* 0x000f68000c1e1900 */
[----:B------:R-:W5:Y:S01]  /*16cb0*/  LDG.E R10, desc[UR36][R6.64+0xc] ;  /* 0x00000c24060a7981 */ /* 0x000f62000c1e1900 */
[----:B---3--:R-:W-:-:S04]  /*16cc0*/  IADD3 R3, PT, PT, R14, R3, RZ ;  /* 0x000000030e037210 */ /* 0x008fc80007ffe0ff */
[----:B------:R-:W-:Y:S01]  /*16cd0*/  ISETP.GE.U32.AND P1, PT, R3, UR6, PT ;  /* 0x0000000603007c0c */ /* 0x000fe2000bf26070 */
[----:B--2---:R-:W-:Y:S01]  /*16ce0*/  FADD.FTZ R16, R11, R16 ;  /* 0x000000100b107221 */ /* 0x004fe20000010000 */
[----:B----4-:R-:W-:Y:S01]  /*16cf0*/  FADD.FTZ R17, R0, R17 ;  /* 0x0000001100117221 */ /* 0x010fe20000010000 */
[----:B-----5:R-:W-:Y:S01]  /*16d00*/  FADD.FTZ R18, R13, R18 ;  /* 0x000000120d127221 */ /* 0x020fe20000010000 */
[----:B------:R-:W-:-:S09]  /*16d10*/  FADD.FTZ R19, R10, R19 ;  /* 0x000000130a137221 */ /* 0x000fd20000010000 */
[----:B------:R-:W-:Y:S05]  /*16d20*/  @!P1 BRA `(.L_x_3550) ;  /* 0xfffffffc00c89947 */ /* 0x000fea000383ffff */
.L_x_3547:
[----:B------:R-:W-:Y:S05]  /*16d30*/  BSYNC.RECONVERGENT B0 ;  /* 0x0000000000007941 */ /* 0x000fea0003800200 */
.L_x_3545:
        /* <DEDUP_REMOVED lines=8> */
[----:B------:R0:W-:Y:S01]  /*16dc0*/  STS.128 [R0], R16 ;  /* 0x0000001000007388 */ /* 0x0001e20000000c00 */
[----:B--2---:R-:W-:-:S04]  /*16dd0*/  UISETP.NE.AND UP0, UPT, UR9, URZ, UPT ;  /* 0x000000ff0900728c */ /* 0x004fc8000bf05270 */
[----:B------:R-:W-:Y:S07]  /*16de0*/  BRA.U !UP1, `(.L_x_3551) ;  /* 0x0000000109447547 */ /* 0x000fee000b800000 */
[----:B------:R-:W-:-:S05]  /*16df0*/  UMOV UR4, UR6 ;  /* 0x0000000600047c82 */ /* 0x000fca0008000000 */
.L_x_3552:
        /* <DEDUP_REMOVED lines=9> */
[----:B------:R-:W0:Y:S02]  /*16e90*/  @!P1 LDS.128 R8, [R3] ;  /* 0x0000000003089984 */ /* 0x000e240000000c00 */
[----:B01----:R-:W-:Y:S01]  /*16ea0*/  @!P1 FADD.FTZ R16, R16, R8 ;  /* 0x0000000810109221 */ /* 0x003fe20000010000 */
[----:B------:R-:W-:Y:S01]  /*16eb0*/  @!P1 FADD.FTZ R17, R17, R9 ;  /* 0x0000000911119221 */ /* 0x000fe20000010000 */
[----:B------:R-:W-:Y:S01]  /*16ec0*/  @!P1 FADD.FTZ R18, R18, R10 ;  /* 0x0000000a12129221 */ /* 0x000fe20000010000 */
[----:B------:R-:W-:-:S05]  /*16ed0*/  @!P1 FADD.FTZ R19, R19, R11 ;  /* 0x0000000b13139221 */ /* 0x000fca0000010000 */
[----:B------:R1:W-:Y:S01]  /*16ee0*/  @!P1 STS.128 [R0], R16 ;  /* 0x0000001000009388 */ /* 0x0003e20000000c00 */
[----:B------:R-:W-:Y:S05]  /*16ef0*/  BRA.U UP1, `(.L_x_3552) ;  /* 0xfffffffd01c07547 */ /* 0x000fea000b83ffff */
.L_x_3551:
[----:B------:R-:W-:Y:S05]  /*16f00*/  BRA.U !UP0, `(.L_x_3553) ;  /* 0x0000000108987547 */ /* 0x000fea000b800000 */
[----:B------:R-:W-:Y:S02]  /*16f10*/  UISETP.GE.U32.AND UP0, UPT, UR5, 0x21, UPT ;  /* 0x000000210500788c */ /* 0x000fe4000bf06070 */
[----:B------:R-:W-:-:S07]  /*16f20*/  UMOV UR4, UR5 ;  /* 0x0000000500047c82 */ /* 0x000fce0008000000 */
[----:B------:R-:W-:Y:S05]  /*16f30*/  BRA.U !UP0, `(.L_x_3554) ;  /* 0x0000000108507547 */ /* 0x000fea000b800000 */
[----:B------:R2:W-:Y:S01]  /*16f40*/  STS.128 [R0], R16 ;  /* 0x0000001000007388 */ /* 0x0005e20000000c00 */
[----:B------:R-:W-:Y:S01]  /*16f50*/  UISETP.GE.U32.AND UP0, UPT, UR5, 0x40, UPT ;  /* 0x000000400500788c */ /* 0x000fe2000bf06070 */
[----:B------:R-:W-:-:S08]  /*16f60*/  UMOV UR4, 0x20 ;  /* 0x0000002000047882 */ /* 0x000fd00000000000 */
[----:B------:R-:W-:Y:S05]  /*16f70*/  BRA.U !UP0, `(.L_x_3554) ;  /* 0x0000000108407547 */ /* 0x000fea000b800000 */
[----:B------:R-:W-:-:S07]  /*16f80*/  IMAD.U32 R2, RZ, RZ, UR5 ;  /* 0x00000005ff027e24 */ /* 0x000fce000f8e00ff */
.L_x_3555:
[----:B------:R-:W-:Y:S01]  /*16f90*/  SHF.R.U32.HI R6, RZ, 0x1, R2 ;  /* 0x00000001ff067819 */ /* 0x000fe20000011602 */
[----:B------:R-:W-:Y:S03]  /*16fa0*/  BAR.SYNC.DEFER_BLOCKING 0x0 ;  /* 0x0000000000007b1d */ /* 0x000fe60000010000 */
[----:B------:R-:W-:-:S04]  /*16fb0*/  IADD3 R3, PT, PT, R6, R23, RZ ;  /* 0x0000001706037210 */ /* 0x000fc80007ffe0ff */
[----:B------:R-:W-:-:S04]  /*16fc0*/  ISETP.GE.U32.AND P1, PT, R3, UR5, PT ;  /* 0x0000000503007c0c */ /* 0x000fc8000bf26070 */
[----:B------:R-:W-:-:S13]  /*16fd0*/  ISETP.GE.U32.OR P1, PT, R23, R6, P1 ;  /* 0x000000061700720c */ /* 0x000fda0000f26470 */
[----:B------:R-:W-:-:S05]  /*16fe0*/  @!P1 LEA R3, R6, R0, 0x4 ;  /* 0x0000000006039211 */ /* 0x000fca00078e20ff */
[----:B------:R-:W0:Y:S02]  /*16ff0*/  @!P1 LDS.128 R8, [R3] ;  /* 0x0000000003089984 */ /* 0x000e240000000c00 */
[----:B0123--:R-:W-:Y:S01]  /*17000*/  @!P1 FADD.FTZ R16, R16, R8 ;  /* 0x0000000810109221 */ /* 0x00ffe20000010000 */
[----:B------:R-:W-:Y:S01]  /*17010*/  @!P1 FADD.FTZ R17, R17, R9 ;  /* 0x0000000911119221 */ /* 0x000fe20000010000 */
[----:B------:R-:W-:Y:S01]  /*17020*/  @!P1 FADD.FTZ R18, R18, R10 ;  /* 0x0000000a12129221 */ /* 0x000fe20000010000 */
[----:B------:R-:W-:-:S05]  /*17030*/  @!P1 FADD.FTZ R19, R19, R11 ;  /* 0x0000000b13139221 */ /* 0x000fca0000010000 */
[----:B------:R3:W-:Y:S01]  /*17040*/  @!P1 STS.128 [R0], R16 ;  /* 0x0000001000009388 */ /* 0x0007e20000000c00 */
[----:B------:R-:W-:Y:S01]  /*17050*/  ISETP.GT.U32.AND P1, PT, R2, 0x7f, PT ;  /* 0x0000007f0200780c */ /* 0x000fe20003f24070 */
[----:B------:R-:W-:-:S12]  /*17060*/  IMAD.MOV.U32 R2, RZ, RZ, R6 ;  /* 0x000000ffff027224 */ /* 0x000fd800078e0006 */
[----:B------:R-:W-:Y:S05]  /*17070*/  @P1 BRA `(.L_x_3555) ;  /* 0xfffffffc00c41947 */ /* 0x000fea000383ffff */
.L_x_3554:
[----:B------:R-:W-:Y:S01]  /*17080*/  BAR.SYNC.DEFER_BLOCKING 0x0 ;  /* 0x0000000000007b1d */ /* 0x000fe20000010000 */
[----:B------:R-:W-:-:S09]  /*17090*/  UISETP.GE.U32.AND UP0, UPT, UR4, 0x2, UPT ;  /* 0x000000020400788c */ /* 0x000fd2000bf06070 */
[----:B------:R-:W-:Y:S05]  /*170a0*/  BRA.U !UP0, `(.L_x_3553) ;  /* 0x0000000108307547 */ /* 0x000fea000b800000 */
[----:B0123--:R-:W-:-:S07]  /*170b0*/  HFMA2 R0, -RZ, RZ, 0, 5.9604644775390625e-08 ;  /* 0x00000001ff007431 */ /* 0x00ffce00000001ff */
.L_x_3556:
[----:B------:R-:W0:Y:S04]  /*170c0*/  SHFL.DOWN PT, R3, R16, R0, 0x1f ;  /* 0x08001f0010037589 */ /* 0x000e2800000e0000 */
[----:B------:R-:W1:Y:S04]  /*170d0*/  SHFL.DOWN PT, R2, R17, R0, 0x1f ;  /* 0x08001f0011027589 */ /* 0x000e6800000e0000 */
[----:B------:R-:W2:Y:S04]  /*170e0*/  SHFL.DOWN PT, R7, R18, R0, 0x1f ;  /* 0x08001f0012077589 */ /* 0x000ea800000e0000 */
[----:B------:R3:W4:Y:S02]  /*170f0*/  SHFL.DOWN PT, R6, R19, R0, 0x1f ;  /* 0x08001f0013067589 */ /* 0x00072400000e0000 */
[----:B---3--:R-:W-:Y:S01]  /*17100*/  SHF.L.U32 R0, R0, 0x1, RZ ;  /* 0x0000000100007819 */ /* 0x008fe200000006ff */
[----:B0-----:R-:W-:-:S03]  /*17110*/  FADD.FTZ R16, R3, R16 ;  /* 0x0000001003107221 */ /* 0x001fc60000010000 */
[----:B------:R-:W-:Y:S01]  /*17120*/  ISETP.GE.AND P1, PT, R0, UR4, PT ;  /* 0x0000000400007c0c */ /* 0x000fe2000bf26270 */
[----:B-1----:R-:W-:Y:S01]  /*17130*/  FADD.FTZ R17, R2, R17 ;  /* 0x0000001102117221 */ /* 0x002fe20000010000 */
[----:B--2---:R-:W-:Y:S01]  /*17140*/  FADD.FTZ R18, R7, R18 ;  /* 0x0000001207127221 */ /* 0x004fe20000010000 */
[----:B----4-:R-:W-:-:S10]  /*17150*/  FADD.FTZ R19, R6, R19 ;  /* 0x0000001306137221 */ /* 0x010fd40000010000 */
[----:B------:R-:W-:Y:S05]  /*17160*/  @!P1 BRA `(.L_x_3556) ;  /* 0xfffffffc00d49947 */ /* 0x000fea000383ffff */
.L_x_3553:
        /* <DEDUP_REMOVED lines=9> */
[----:B------:R-:W-:Y:S02]  /*17200*/  IADD3 R6, P3, PT, R27, UR4, RZ ;  /* 0x000000041b067c10 */ /* 0x000fe4000ff7e0ff */
[----:B------:R-:W-:Y:S01]  /*17210*/  IADD3 R4, P2, PT, R26, UR4, RZ ;  /* 0x000000041a047c10 */ /* 0x000fe2000ff5e0ff */
[----:B------:R-:W-:Y:S01]  /*17220*/  IMAD.X R9, RZ, RZ, UR5, P4 ;  /* 0x00000005ff097e24 */ /* 0x000fe2000a0e06ff */
[----:B------:R-:W-:-:S02]  /*17230*/  IADD3 R2, P1, PT, R24, UR4, RZ ;  /* 0x0000000418027c10 */ /* 0x000fc4000ff3e0ff */
[----:B------:R-:W-:Y:S02]  /*17240*/  IADD3.X R7, PT, PT, RZ, UR5, RZ, P3, !PT ;  /* 0x00000005ff077c10 */ /* 0x000fe40009ffe4ff */
[----:B------:R-:W-:Y:S01]  /*17250*/  IADD3.X R5, PT, PT, RZ, UR5, RZ, P2, !PT ;  /* 0x00000005ff057c10 */ /* 0x000fe200097fe4ff */
[----:B------:R-:W-:Y:S01]  /*17260*/  IMAD.X R3, RZ, RZ, UR5, P1 ;  /* 0x00000005ff037e24 */ /* 0x000fe200088e06ff */
[----:B------:R-:W4:Y:S04]  /*17270*/  @P0 LDG.E R11, desc[UR36][R8.64] ;  /* 0x00000024080b0981 */ /* 0x000f28000c1e1900 */
[----:B0123--:R-:W2:Y:S04]  /*17280*/  @P0 LDG.E R0, desc[UR36][R6.64] ;  /* 0x0000002406000981 */ /* 0x00fea8000c1e1900 */
[----:B------:R-:W3:Y:S04]  /*17290*/  @P0 LDG.E R13, desc[UR36][R4.64] ;  /* 0x00000024040d0981 */ /* 0x000ee8000c1e1900 */
[----:B------:R-:W5:Y:S01]  /*172a0*/  @P0 LDG.E R10, desc[UR36][R2.64] ;  /* 0x00000024020a0981 */ /* 0x000f62000c1e1900 */
[----:B------:R-:W0:Y:S02]  /*172b0*/  LDCU.U8 UR4, c[0x0][0x791] ;  /* 0x0000f220ff0477ac */ /* 0x000e240008000000 */
[----:B0-----:R-:W-:Y:S01]  /*172c0*/  ISETP.NE.AND P1, PT, RZ, UR4, PT ;  /* 0x00000004ff007c0c */ /* 0x001fe2000bf25270 */
[----:B----4-:R-:W-:Y:S01]  /*172d0*/  @P0 FADD.FTZ R16, R16, R11 ;  /* 0x0000000b10100221 */ /* 0x010fe20000010000 */
[----:B--2---:R-:W-:-:S11]  /*172e0*/  @P0 FADD.FTZ R17, R17, R0 ;  /* 0x0000000011110221 */ /* 0x004fd60000010000 */
[----:B------:R0:W-:Y:S01]  /*172f0*/  @!P1 STG.E desc[UR36][R8.64], R16 ;  /* 0x0000001008009986 */ /* 0x0001e2000c101924 */
[----:B---3--:R-:W-:-:S03]  /*17300*/  @P0 FADD.FTZ R18, R18, R13 ;  /* 0x0000000d12120221 */ /* 0x008fc60000010000 */
[----:B------:R0:W-:Y:S01]  /*17310*/  @!P1 STG.E desc[UR36][R6.64], R17 ;  /* 0x0000001106009986 */ /* 0x0001e2000c101924 */
[----:B-----5:R-:W-:-:S03]  /*17320*/  @P0 FADD.FTZ R19, R19, R10 ;  /* 0x0000000a13130221 */ /* 0x020fc60000010000 */
        /* <DEDUP_REMOVED lines=8> */
[----:B------:R-:W-:Y:S01]  /*173b0*/  HFMA2 R8, -RZ, RZ, 0, 4.4763088226318359375e-05 ;  /* 0x000002efff087431 */ /* 0x000fe200000001ff */
[----:B------:R-:W-:Y:S01]  /*173c0*/  MOV R12, 0x1 ;  /* 0x00000001000c7802 */ /* 0x000fe20000000f00 */
[----:B------:R1:W2:Y:S01]  /*173d0*/  LDC.64 R14, c[0x4][R2] ;  /* 0x01000000020e7b82 */ /* 0x0002a20000000a00 */
[----:B------:R-:W3:Y:S01]  /*173e0*/  LDCU.64 UR8, c[0x4][0x7b8] ;  /* 0x0100f700ff0877ac */ /* 0x000ee20008000a00 */
[----:B------:R-:W-:Y:S01]  /*173f0*/  IMAD.MOV.U32 R13, RZ, RZ, RZ ;  /* 0x000000ffff0d7224 */ /* 0x000fe200078e00ff */
[----:B------:R-:W4:Y:S01]  /*17400*/  LDCU.64 UR6, c[0x4][0x478] ;  /* 0x01008f00ff0677ac */ /* 0x000f220008000a00 */
[----:B0-----:R-:W-:Y:S02]  /*17410*/  MOV R4, UR4 ;  /* 0x0000000400047c02 */ /* 0x001fe40008000f00 */
[----:B------:R-:W-:Y:S01]  /*17420*/  MOV R5, UR5 ;  /* 0x0000000500057c02 */ /* 0x000fe20008000f00 */
[----:B---3--:R-:W-:Y:S01]  /*17430*/  IMAD.U32 R6, RZ, RZ, UR8 ;  /* 0x00000008ff067e24 */ /* 0x008fe2000f8e00ff */
[----:B------:R-:W-:-:S02]  /*17440*/  MOV R7, UR9 ;  /* 0x0000000900077c02 */ /* 0x000fc40008000f00 */
[----:B----4-:R-:W-:Y:S01]  /*17450*/  MOV R10, UR6 ;  /* 0x00000006000a7c02 */ /* 0x010fe20008000f00 */
[----:B-1----:R-:W-:-:S07]  /*17460*/  IMAD.U32 R11, RZ, RZ, UR7 ;  /* 0x00000007ff0b7e24 */ /* 0x002fce000f8e00ff */
[----:B------:R-:W-:-:S07]  /*17470*/  LEPC R20, `(.L_x_3559) ;  /* 0x000000001014794e */ /* 0x000fce0000000000 */
[----:B--2---:R-:W-:Y:S05]  /*17480*/  CALL.ABS.NOINC R14 ;  /* 0x000000000e007343 */ /* 0x004fea0003c00000 */
.L_x_3559:
        /* <DEDUP_REMOVED lines=19> */
.L_x_3560:
[----:B------:R-:W-:Y:S05]  /*175c0*/  BRA `(.L_x_3561) ;  /* 0x0000000000047947 */ /* 0x000fea0003800000 */
.L_x_3558:
[----:B------:R1:W-:Y:S02]  /*175d0*/  STG.E desc[UR36][R8.64], R16 ;  /* 0x0000001008007986 */ /* 0x0003e4000c101924 */
.L_x_3561:
[----:B------:R-:W0:Y:S01]  /*175e0*/  LDCU.64 UR6, c[0x0][0x760] ;  /* 0x0000ec00ff0677ac */ /* 0x000e220008000a00 */
[----:B------:R-:W2:Y:S01]  /*175f0*/  LDCU UR4, c[0x0][0x794] ;  /* 0x0000f280ff0477ac */ /* 0x000ea20008000800 */
[----:B0-----:R-:W-:-:S04]  /*17600*/  IADD3 R2, P0, PT, R27, UR6, RZ ;  /* 0x000000061b027c10 */ /* 0x001fc8000ff1e0ff */
[----:B------:R-:W-:Y:S01]  /*17610*/  IADD3.X R3, PT, PT, RZ, UR7, RZ, P0, !PT ;  /* 0x00000007ff037c10 */ /* 0x000fe200087fe4ff */
[----:B--2---:R-:W-:-:S04]  /*17620*/  UISETP.NE.AND UP0, UPT, UR4, 0x1, UPT ;  /* 0x000000010400788c */ /* 0x004fc8000bf05270 */
[----:B------:R0:W-:Y:S05]  /*17630*/  STG.E desc[UR36][R2.64], R17 ;  /* 0x0000001102007986 */ /* 0x0001ea000c101924 */
[----:B------:R-:W-:Y:S05]  /*17640*/  BRA.U !UP0, `(.L_x_3562) ;  /* 0x0000000108907547 */ /* 0x000fea000b800000 */
[----:B0-----:R-:W-:Y:S01]  /*17650*/  MOV R2, 0x0 ;  /* 0x0000000000027802 */ /* 0x001fe20000000f00 */
[----:B------:R-:W0:Y:S01]  /*17660*/  LDCU.64 UR4, c[0x4][0x7c8] ;  /* 0x0100f900ff0477ac */ /* 0x000e220008000a00 */
[----:B------:R-:W-:Y:S02]  /*17670*/  HFMA2 R12, -RZ, RZ, 0, 5.9604644775390625e-08 ;  /* 0x00000001ff0c7431 */ /* 0x000fe400000001ff */
[----:B-1----:R-:W-:Y:S01]  /*17680*/  IMAD.MOV.U32 R8, RZ, RZ, 0x2ef ;  /* 0x000002efff087424 */ /* 0x002fe200078e00ff */
        /* <DEDUP_REMOVED lines=12> */
.L_x_3563:
        /* <DEDUP_REMOVED lines=19> */
.L_x_3564:
[----:B------:R-:W-:Y:S05]  /*17880*/  BRA `(.L_x_3565) ;  /* 0x00000000000c7947 */ /* 0x000fea0003800000 */
.L_x_3562:
[----:B------:R-:W-:-:S04]  /*17890*/  IADD3 R26, P0, PT, R26, UR6, RZ ;  /* 0x000000061a1a7c10 */ /* 0x000fc8000ff1e0ff */
[----:B------:R-:W-:-:S05]  /*178a0*/  IADD3.X R27, PT, PT, RZ, UR7, RZ, P0, !PT ;  /* 0x00000007ff1b7c10 */ /* 0x000fca00087fe4ff */
[----:B------:R2:W-:Y:S04]  /*178b0*/  STG.E desc[UR36][R26.64], R18 ;  /* 0x000000121a007986 */ /* 0x0005e8000c101924 */
.L_x_3565:
[----:B------:R-:W3:Y:S02]  /*178c0*/  LDCU.64 UR4, c[0x0][0x760] ;  /* 0x0000ec00ff0477ac */ /* 0x000ee40008000a00 */
[----:B---3--:R-:W-:-:S04]  /*178d0*/  IADD3 R24, P0, PT, R24, UR4, RZ ;  /* 0x0000000418187c10 */ /* 0x008fc8000ff1e0ff */
[----:B------:R-:W-:-:S05]  /*178e0*/  IADD3.X R25, PT, PT, RZ, UR5, RZ, P0, !PT ;  /* 0x00000005ff197c10 */ /* 0x000fca00087fe4ff */
[----:B------:R-:W-:Y:S01]  /*178f0*/  STG.E desc[UR36][R24.64], R19 ;  /* 0x0000001318007986 */ /* 0x000fe2000c101924 */
[----:B------:R-:W-:Y:S05]  /*17900*/  EXIT ;  /* 0x000000000000794d */ /* 0x000fea0003800000 */
.L_x_3557:
[----:B------:R-:W4:Y:S01]  /*17910*/  LDCU.U8 UR4, c[0x0][0x790] ;  /* 0x0000f200ff0477ac */ /* 0x000f220008000000 */
[----:B------:R-:W5:Y:S01]  /*17920*/  LDCU.U8 UR5, c[0x0][0x791] ;  /* 0x0000f220ff0577ac */ /* 0x000f620008000000 */
[----:B----4-:R-:W-:Y:S02]  /*17930*/  UISETP.NE.AND UP1, UPT, UR4, URZ, UPT ;  /* 0x000000ff0400728c */ /* 0x010fe4000bf25270 */
[----:B-----5:R-:W-:-:S07]  /*17940*/  UISETP.NE.AND UP0, UPT, UR5, URZ, UPT ;  /* 0x000000ff0500728c */ /* 0x020fce000bf05270 */
[----:B------:R-:W-:Y:S05]  /*17950*/  BRA.U !UP1, `(.L_x_3566) ;  /* 0x0000000109207547 */ /* 0x000fea000b800000 */
[----:B------:R-:W4:Y:S04]  /*17960*/  LDG.E R3, desc[UR36][R4.64] ;  /* 0x0000002404037981 */ /* 0x000f28000c1e1900 */
[----:B0123--:R-:W2:Y:S04]  /*17970*/  LDG.E R0, desc[UR36][R4.64+0x4] ;  /* 0x0000042404007981 */ /* 0x00fea8000c1e1900 */
[----:B------:R-:W3:Y:S04]  /*17980*/  LDG.E R7, desc[UR36][R4.64+0x8] ;  /* 0x0000082404077981 */ /* 0x000ee8000c1e1900 */
[----:B------:R-:W5:Y:S01]  /*17990*/  LDG.E R2, desc[UR36][R4.64+0xc] ;  /* 0x00000c2404027981 */ /* 0x000f62000c1e1900 */
[----:B----4-:R-:W-:Y:S01]  /*179a0*/  FADD.FTZ R16, R16, R3 ;  /* 0x0000000310107221 */ /* 0x010fe20000010000 */
[----:B--2---:R-:W-:Y:S01]  /*179b0*/  FADD.FTZ R17, R17, R0 ;  /* 0x0000000011117221 */ /* 0x004fe20000010000 */
[----:B---3--:R-:W-:Y:S01]  /*179c0*/  FADD.FTZ R18, R18, R7 ;  /* 0x0000000712127221 */ /* 0x008fe20000010000 */
[----:B-----5:R-:W-:-:S07]  /*179d0*/  FADD.FTZ R19, R19, R2 ;  /* 0x0000000213137221 */ /* 0x020fce0000010000 */
.L_x_3566:
[----:B------:R-:W-:Y:S05]  /*179e0*/  BRA.U !UP0, `(.L_x_3567) ;  /* 0x0000000508787547 */ /* 0x000fea000b800000 */
[----:B------:R-:W4:Y:S02]  /*179f0*/  LDCU UR4, c[0x0][0x794] ;  /* 0x0000f280ff0477ac */ /* 0x000f240008000800 */
[----:B----4-:R-:W-:-:S09]  /*17a00*/  UISETP.NE.AND UP0, UPT, UR4, 0x1, UPT ;  /* 0x000000010400788c */ /* 0x010fd2000bf05270 */
        /* <DEDUP_REMOVED lines=17> */
.L_x_3569:
        /* <DEDUP_REMOVED lines=19> */
.L_x_3570:
[----:B------:R-:W-:Y:S05]  /*17c50*/  BRA `(.L_x_3571) ;  /* 0x0000000000107947 */ /* 0x000fea0003800000 */
.L_x_3568:
[----:B------:R-:W4:Y:S02]  /*17c60*/  LDCU.64 UR4, c[0x0][0x760] ;  /* 0x0000ec00ff0477ac */ /* 0x000f240008000a00 */
[----:B----4-:R-:W-:-:S04]  /*17c70*/  IADD3 R28, P0, PT, R28, UR4, RZ ;  /* 0x000000041c1c7c10 */ /* 0x010fc8000ff1e0ff */
[----:B------:R-:W-:-:S05]  /*17c80*/  IADD3.X R29, PT, PT, RZ, UR5, RZ, P0, !PT ;  /* 0x00000005ff1d7c10 */ /* 0x000fca00087fe4ff */
[----:B------:R4:W-:Y:S04]  /*17c90*/  STG.E desc[UR36][R28.64], R16 ;  /* 0x000000101c007986 */ /* 0x0009e8000c101924 */
.L_x_3571:
[----:B------:R-:W5:Y:S01]  /*17ca0*/  LDCU.64 UR6, c[0x0][0x760] ;  /* 0x0000ec00ff0677ac */ /* 0x000f620008000a00 */
[----:B------:R-:W0:Y:S01]  /*17cb0*/  LDCU UR4, c[0x0][0x794] ;  /* 0x0000f280ff0477ac */ /* 0x000e220008000800 */
[----:B-----5:R-:W-:-:S04]  /*17cc0*/  IADD3 R2, P0, PT, R27, UR6, RZ ;  /* 0x000000061b027c10 */ /* 0x020fc8000ff1e0ff */
[----:B------:R-:W-:Y:S01]  /*17cd0*/  IADD3.X R3, PT, PT, RZ, UR7, RZ, P0, !PT ;  /* 0x00000007ff037c10 */ /* 0x000fe200087fe4ff */
[----:B0-----:R-:W-:-:S04]  /*17ce0*/  UISETP.NE.AND UP0, UPT, UR4, 0x1, UPT ;  /* 0x000000010400788c */ /* 0x001fc8000bf05270 */
[----:B------:R0:W-:Y:S05]  /*17cf0*/  STG.E desc[UR36][R2.64], R17 ;  /* 0x0000001102007986 */ /* 0x0001ea000c101924 */
[----:B------:R-:W-:Y:S05]  /*17d00*/  BRA.U !UP0, `(.L_x_3572) ;  /* 0x0000000108907547 */ /* 0x000fea000b800000 */
[----:B0-----:R-:W-:Y:S01]  /*17d10*/  MOV R2, 0x0 ;  /* 0x0000000000027802 */ /* 0x001fe20000000f00 */
[----:B------:R-:W0:Y:S01]  /*17d20*/  LDCU.64 UR4, c[0x4][0x7c8] ;  /* 0x0100f900ff0477ac */ /* 0x000e220008000a00 */
[----:B------:R-:W-:Y:S02]  /*17d30*/  HFMA2 R12, -RZ, RZ, 0, 5.9604644775390625e-08 ;  /* 0x00000001ff0c7431 */ /* 0x000fe400000001ff */
[----:B------:R-:W-:Y:S01]  /*17d40*/  IMAD.MOV.U32 R8, RZ, RZ, 0x2ef ;  /* 0x000002efff087424 */ /* 0x000fe200078e00ff */
[----:B------:R0:W1:Y:S01]  /*17d50*/  LDC.64 R14, c[0x4][R2] ;  /* 0x01000000020e7b82 */ /* 0x0000620000000a00 */
[----:B------:R-:W5:Y:S01]  /*17d60*/  LDCU.64 UR6, c[0x4][0x7b8] ;  /* 0x0100f700ff0677ac */ /* 0x000f620008000a00 */
[----:B------:R-:W-:Y:S01]  /*17d70*/  MOV R13, RZ ;  /* 0x000000ff000d7202 */ /* 0x000fe20000000f00 */
[----:B------:R-:W2:Y:S01]  /*17d80*/  LDCU.64 UR8, c[0x4][0x478] ;  /* 0x01008f00ff0877ac */ /* 0x000ea20008000a00 */
[----:B0-----:R-:W-:Y:S01]  /*17d90*/  IMAD.U32 R4, RZ, RZ, UR4 ;  /* 0x00000004ff047e24 */ /* 0x001fe2000f8e00ff */
[----:B------:R-:W-:-:S02]  /*17da0*/  MOV R5, UR5 ;  /* 0x0000000500057c02 */ /* 0x000fc40008000f00 */
[----:B-----5:R-:W-:Y:S01]  /*17db0*/  MOV R6, UR6 ;  /* 0x0000000600067c02 */ /* 0x020fe20008000f00 */
[----:B------:R-:W-:Y:S01]  /*17dc0*/  IMAD.U32 R7, RZ, RZ, UR7 ;  /* 0x00000007ff077e24 */ /* 0x000fe2000f8e00ff */
[----:B--2---:R-:W-:Y:S02]  /*17dd0*/  MOV R10, UR8 ;  /* 0x00000008000a7c02 */ /* 0x004fe40008000f00 */
[----:B------:R-:W-:-:S07]  /*17de0*/  MOV R11, UR9 ;  /* 0x00000009000b7c02 */ /* 0x000fce0008000f00 */
[----:B------:R-:W-:-:S07]  /*17df0*/  LEPC R20, `(.L_x_3573) ;  /* 0x000000001014794e */ /* 0x000fce0000000000 */
[----:B-1-34-:R-:W-:Y:S05]  /*17e00*/  CALL.ABS.NOINC R14 ;  /* 0x000000000e007343 */ /* 0x01afea0003c00000 */
.L_x_3573:
        /* <DEDUP_REMOVED lines=19> */
.L_x_3574:
[----:B------:R-:W-:Y:S05]  /*17f40*/  BRA `(.L_x_3575) ;  /* 0x00000000000c7947 */ /* 0x000fea0003800000 */
.L_x_3572:
[----:B------:R-:W-:-:S04]  /*17f50*/  IADD3 R26, P0, PT, R26, UR6, RZ ;  /* 0x000000061a1a7c10 */ /* 0x000fc8000ff1e0ff */
[----:B------:R-:W-:-:S05]  /*17f60*/  IADD3.X R27, PT, PT, RZ, UR7, RZ, P0, !PT ;  /* 0x00000007ff1b7c10 */ /* 0x000fca00087fe4ff */
[----:B------:R0:W-:Y:S04]  /*17f70*/  STG.E desc[UR36][R26.64], R18 ;  /* 0x000000121a007986 */ /* 0x0001e8000c101924 */
.L_x_3575:
[----:B------:R-:W5:Y:S02]  /*17f80*/  LDCU.64 UR4, c[0x0][0x760] ;  /* 0x0000ec00ff0477ac */ /* 0x000f640008000a00 */
[----:B-----5:R-:W-:-:S04]  /*17f90*/  IADD3 R24, P0, PT, R24, UR4, RZ ;  /* 0x0000000418187c10 */ /* 0x020fc8000ff1e0ff */
[----:B------:R-:W-:-:S05]  /*17fa0*/  IADD3.X R25, PT, PT, RZ, UR5, RZ, P0, !PT ;  /* 0x00000005ff197c10 */ /* 0x000fca00087fe4ff */
[----:B------:R-:W-:Y:S01]  /*17fb0*/  STG.E desc[UR36][R24.64], R19 ;  /* 0x0000001318007986 */ /* 0x000fe2000c101924 */
[----:B------:R-:W-:Y:S05]  /*17fc0*/  EXIT ;  /* 0x000000000000794d */ /* 0x000fea0003800000 */
.L_x_3567:
[----:B------:R-:W-:Y:S04]  /*17fd0*/  STG.E desc[UR36][R4.64], R16 ;  /* 0x0000001004007986 */ /* 0x000fe8000c101924 */
[----:B------:R-:W-:Y:S04]  /*17fe0*/  STG.E desc[UR36][R4.64+0x4], R17 ;  /* 0x0000041104007986 */ /* 0x000fe8000c101924 */
[----:B------:R-:W-:Y:S04]  /*17ff0*/  STG.E desc[UR36][R4.64+0x8], R18 ;  /* 0x0000081204007986 */ /* 0x000fe8000c101924 */
[----:B------:R-:W-:Y:S01]  /*18000*/  STG.E desc[UR36][R4.64+0xc], R19 ;  /* 0x00000c1304007986 */ /* 0x000fe2000c101924 */
[----:B------:R-:W-:Y:S05]  /*18010*/  EXIT ;  /* 0x000000000000794d */ /* 0x000fea0003800000 */
.L_x_3536:
        /* <DEDUP_REMOVED lines=22> */
[----:B------:R-:W-:Y:S02]  /*18180*/  IADD3.X R7, PT, PT, RZ, UR5, RZ, P2, !PT ;  /* 0x00000005ff077c10 */ /* 0x000fe400097fe4ff */
[----:B------:R-:W-:Y:S01]  /*18190*/  IADD3.X R5, PT, PT, RZ, UR5, RZ, P1, !PT ;  /* 0x00000005ff057c10 */ /* 0x000fe20008ffe4ff */
[----:B------:R-:W-:Y:S01]  /*181a0*/  IMAD.X R3, RZ, RZ, UR5, P0 ;  /* 0x00000005ff037e24 */ /* 0x000fe200080e06ff */
[----:B------:R-:W2:Y:S04]  /*181b0*/  @P4 LDG.E R11, desc[UR36][R8.64] ;  /* 0x00000024080b4981 */ /* 0x000ea8000c1e1900 */
[----:B------:R-:W3:Y:S04]  /*181c0*/  @P4 LDG.E R0, desc[UR36][R6.64] ;  /* 0x0000002406004981 */ /* 0x000ee8000c1e1900 */
[----:B------:R-:W4:Y:S04]  /*181d0*/  @P4 LDG.E R13, desc[UR36][R4.64] ;  /* 0x00000024040d4981 */ /* 0x000f28000c1e1900 */
[----:B------:R-:W5:Y:S01]  /*181e0*/  @P4 LDG.E R10, desc[UR36][R2.64] ;  /* 0x00000024020a4981 */ /* 0x000f62000c1e1900 */
[----:B------:R-:W0:Y:S02]  /*181f0*/  LDCU.U8 UR4, c[0x0][0x791] ;  /* 0x0000f220ff0477ac */ /* 0x000e240008000000 */
[----:B0-----:R-:W-:Y:S01]  /*18200*/  ISETP.NE.AND P0, PT, RZ, UR4, PT ;  /* 0x00000004ff007c0c */ /* 0x001fe2000bf05270 */
[----:B--2---:R-:W-:Y:S01]  /*18210*/  @P4 FADD.FTZ R16, R16, R11 ;  /* 0x0000000b10104221 */ /* 0x004fe20000010000 */
[----:B---3--:R-:W-:-:S11]  /*18220*/  @P4 FADD.FTZ R17, R17, R0 ;  /* 0x0000000011114221 */ /* 0x008fd60000010000 */
[----:B------:R0:W-:Y:S01]  /*18230*/  @!P0 STG.E desc[UR36][R8.64], R16 ;  /* 0x0000001008008986 */ /* 0x0001e2000c101924 */
[----:B----4-:R-:W-:-:S03]  /*18240*/  @P4 FADD.FTZ R18, R18, R13 ;  /* 0x0000000d12124221 */ /* 0x010fc60000010000 */
        /* <DEDUP_REMOVED lines=24> */
.L_x_3578:
        /* <DEDUP_REMOVED lines=19> */
.L_x_3579:
[----:B------:R-:W-:Y:S05]  /*18500*/  BRA `(.L_x_3580) ;  /* 0x0000000000047947 */ /* 0x000fea0003800000 */
.L_x_3577:
[----:B------:R1:W-:Y:S02]  /*18510*/  STG.E desc[UR36][R8.64], R16 ;  /* 0x0000001008007986 */ /* 0x0003e4000c101924 */
.L_x_3580:
        /* <DEDUP_REMOVED lines=23> */
.L_x_3582:
        /* <DEDUP_REMOVED lines=19> */
.L_x_3583:
[----:B------:R-:W-:Y:S05]  /*187c0*/  BRA `(.L_x_3584) ;  /* 0x00000000000c7947 */ /* 0x000fea0003800000 */
.L_x_3581:
[----:B------:R-:W-:-:S04]  /*187d0*/  IADD3 R28, P0, PT, R28, UR6, RZ ;  /* 0x000000061c1c7c10 */ /* 0x000fc8000ff1e0ff */
[----:B------:R-:W-:-:S05]  /*187e0*/  IADD3.X R29, PT, PT, RZ, UR7, RZ, P0, !PT ;  /* 0x00000007ff1d7c10 */ /* 0x000fca00087fe4ff */
[----:B------:R2:W-:Y:S04]  /*187f0*/  STG.E desc[UR36][R28.64], R18 ;  /* 0x000000121c007986 */ /* 0x0005e8000c101924 */
.L_x_3584:
[----:B------:R-:W3:Y:S02]  /*18800*/  LDCU.64 UR4, c[0x0][0x760] ;  /* 0x0000ec00ff0477ac */ /* 0x000ee40008000a00 */
[----:B---3--:R-:W-:-:S04]  /*18810*/  IADD3 R24, P0, PT, R24, UR4, RZ ;  /* 0x0000000418187c10 */ /* 0x008fc8000ff1e0ff */
[----:B------:R-:W-:-:S05]  /*18820*/  IADD3.X R25, PT, PT, RZ, UR5, RZ, P0, !PT ;  /* 0x00000005ff197c10 */ /* 0x000fca00087fe4ff */
[----:B------:R-:W-:Y:S01]  /*18830*/  STG.E desc[UR36][R24.64], R19 ;  /* 0x0000001318007986 */ /* 0x000fe2000c101924 */
[----:B------:R-:W-:Y:S05]  /*18840*/  EXIT ;  /* 0x000000000000794d */ /* 0x000fea0003800000 */
.L_x_3576:
[----:B------:R-:W0:Y:S01]  /*18850*/  LDCU.U8 UR4, c[0x0][0x790] ;  /* 0x0000f200ff0477ac */ /* 0x000e220008000000 */
[----:B------:R-:W1:Y:S01]  /*18860*/  LDCU.U8 UR5, c[0x0][0x791] ;  /* 0x0000f220ff0577ac */ /* 0x000e620008000000 */
[----:B0-----:R-:W-:Y:S02]  /*18870*/  UISETP.NE.AND UP0, UPT, UR4, URZ, UPT ;  /* 0x000000ff0400728c */ /* 0x001fe4000bf05270 */
[----:B-1----:R-:W-:-:S07]  /*18880*/  UISETP.NE.AND UP1, UPT, UR5, URZ, UPT ;  /* 0x000000ff0500728c */ /* 0x002fce000bf25270 */
[----:B------:R-:W-:Y:S05]  /*18890*/  BRA.U !UP0, `(.L_x_3585) ;  /* 0x0000000108207547 */ /* 0x000fea000b800000 */
[----:B------:R-:W2:Y:S04]  /*188a0*/  LDG.E R3, desc[UR36][R4.64] ;  /* 0x0000002404037981 */ /* 0x000ea8000c1e1900 */
[----:B------:R-:W3:Y:S04]  /*188b0*/  LDG.E R0, desc[UR36][R4.64+0x4] ;  /* 0x0000042404007981 */ /* 0x000ee8000c1e1900 */
[----:B------:R-:W4:Y:S04]  /*188c0*/  LDG.E R7, desc[UR36][R4.64+0x8] ;  /* 0x0000082404077981 */ /* 0x000f28000c1e1900 */
[----:B------:R-:W5:Y:S01]  /*188d0*/  LDG.E R2, desc[UR36][R4.64+0xc] ;  /* 0x00000c2404027981 */ /* 0x000f62000c1e1900 */
[----:B--2---:R-:W-:Y:S01]  /*188e0*/  FADD.FTZ R16, R16, R3 ;  /* 0x0000000310107221 */ /* 0x004fe20000010000 */
[----:B---3--:R-:W-:Y:S01]  /*188f0*/  FADD.FTZ R17, R17, R0 ;  /* 0x0000000011117221 */ /* 0x008fe20000010000 */
[----:B----4-:R-:W-:Y:S01]  /*18900*/  FADD.FTZ R18, R18, R7 ;  /* 0x0000000712127221 */ /* 0x010fe20000010000 */
[----:B-----5:R-:W-:-:S07]  /*18910*/  FADD.FTZ R19, R19, R2 ;  /* 0x0000000213137221 */ /* 0x020fce0000010000 */
.L_x_3585:
[----:B------:R-:W-:Y:S05]  /*18920*/  BRA.U !UP1, `(.L_x_3586) ;  /* 0x0000000509787547 */ /* 0x000fea000b800000 */
        /* <DEDUP_REMOVED lines=19> */
.L_x_3588:
        /* <DEDUP_REMOVED lines=19> */
.L_x_3589:
[----:B------:R-:W-:Y:S05]  /*18b90*/  BRA `(.L_x_3590) ;  /* 0x0000000000107947 */ /* 0x000fea0003800000 */
.L_x_3587:
[----:B------:R-:W0:Y:S02]  /*18ba0*/  LDCU.64 UR4, c[0x0][0x760] ;  /* 0x0000ec00ff0477ac */ /* 0x000e240008000a00 */
[----:B0-----:R-:W-:-:S04]  /*18bb0*/  IADD3 R2, P0, PT, R31, UR4, RZ ;  /* 0x000000041f027c10 */ /* 0x001fc8000ff1e0ff */
[----:B------:R-:W-:-:S05]  /*18bc0*/  IADD3.X R3, PT, PT, RZ, UR5, RZ, P0, !PT ;  /* 0x00000005ff037c10 */ /* 0x000fca00087fe4ff */
[----:B------:R0:W-:Y:S04]  /*18bd0*/  STG.E desc[UR36][R2.64], R16 ;  /* 0x0000001002007986 */ /* 0x0001e8000c101924 */
.L_x_3590:
[----:B------:R-:W0:Y:S01]  /*18be0*/  LDCU.64 UR6, c[0x0][0x760] ;  /* 0x0000ec00ff0677ac */ /* 0x000e220008000a00 */
[----:B------:R-:W1:Y:S01]  /*18bf0*/  LDCU UR4, c[0x0][0x794] ;  /* 0x0000f280ff0477ac */ /* 0x000e620008000800 */
[----:B0-----:R-:W-:-:S04]  /*18c00*/  IADD3 R2, P0, PT, R29, UR6, RZ ;  /* 0x000000061d027c10 */ /* 0x001fc8000ff1e0ff */
[----:B------:R-:W-:Y:S01]  /*18c10*/  IADD3.X R3, PT, PT, RZ, UR7, RZ, P0, !PT ;  /* 0x00000007ff037c10 */ /* 0x000fe200087fe4ff */
[----:B-1----:R-:W-:-:S04]  /*18c20*/  UISETP.NE.AND UP0, UPT, UR4, 0x1, UPT ;  /* 0x000000010400788c */ /* 0x002fc8000bf05270 */
[----:B------:R0:W-:Y:S05]  /*18c30*/  STG.E desc[UR36][R2.64], R17 ;  /* 0x0000001102007986 */ /* 0x0001ea000c101924 */
        /* <DEDUP_REMOVED lines=17> */
.L_x_3592:
        /* <DEDUP_REMOVED lines=19> */
.L_x_3593:
[----:B------:R-:W-:Y:S05]  /*18e80*/  BRA `(.L_x_3594) ;  /* 0x00000000000c7947 */ /* 0x000fea0003800000 */
.L_x_3591:
[----:B------:R-:W-:-:S04]  /*18e90*/  IADD3 R28, P0, PT, R28, UR6, RZ ;  /* 0x000000061c1c7c10 */ /* 0x000fc8000ff1e0ff */
[----:B------:R-:W-:-:S05]  /*18ea0*/  IADD3.X R29, PT, PT, RZ, UR7, RZ, P0, !PT ;  /* 0x00000007ff1d7c10 */ /* 0x000fca00087fe4ff */
[----:B------:R1:W-:Y:S04]  /*18eb0*/  STG.E desc[UR36][R28.64], R18 ;  /* 0x000000121c007986 */ /* 0x0003e8000c101924 */
.L_x_3594:
[----:B------:R-:W2:Y:S02]  /*18ec0*/  LDCU.64 UR4, c[0x0][0x760] ;  /* 0x0000ec00ff0477ac */ /* 0x000ea40008000a00 */
[----:B--2---:R-:W-:-:S04]  /*18ed0*/  IADD3 R24, P0, PT, R24, UR4, RZ ;  /* 0x0000000418187c10 */ /* 0x004fc8000ff1e0ff */
[----:B------:R-:W-:-:S05]  /*18ee0*/  IADD3.X R25, PT, PT, RZ, UR5, RZ, P0, !PT ;  /* 0x00000005ff197c10 */ /* 0x000fca00087fe4ff */
[----:B------:R-:W-:Y:S01]  /*18ef0*/  STG.E desc[UR36][R24.64], R19 ;  /* 0x0000001318007986 */ /* 0x000fe2000c101924 */
[----:B------:R-:W-:Y:S05]  /*18f00*/  EXIT ;  /* 0x000000000000794d */ /* 0x000fea0003800000 */
.L_x_3586:
[----:B------:R-:W-:Y:S04]  /*18f10*/  STG.E desc[UR36][R4.64], R16 ;  /* 0x0000001004007986 */ /* 0x000fe8000c101924 */
[----:B------:R-:W-:Y:S04]  /*18f20*/  STG.E desc[UR36][R4.64+0x4], R17 ;  /* 0x0000041104007986 */ /* 0x000fe8000c101924 */
[----:B------:R-:W-:Y:S04]  /*18f30*/  STG.E desc[UR36][R4.64+0x8], R18 ;  /* 0x0000081204007986 */ /* 0x000fe8000c101924 */
[----:B------:R-:W-:Y:S01]  /*18f40*/  STG.E desc[UR36][R4.64+0xc], R19 ;  /* 0x00000c1304007986 */ /* 0x000fe2000c101924 */
[----:B------:R-:W-:Y:S05]  /*18f50*/  EXIT ;  /* 0x000000000000794d */ /* 0x000fea0003800000 */
.L_x_3595:
        /* <DEDUP_REMOVED lines=10> */
.L_x_9986:


//--------------------- .text._ZN2at6native13reduce_kernelILi512ELi1ENS0_8ReduceOpIN3c108BFloat16ENS0_9NanSumOpsIfS4_EEjS4_Li4ELi4EEEEEvT1_ --------------------------
	.section	.text._ZN2at6native13reduce_kernelILi512ELi1ENS0_8ReduceOpIN3c108BFloat16ENS0_9NanSumOpsIfS4_EEjS4_Li4ELi4EEEEEvT1_,"ax",@progbits
	.align	128
        .global         _ZN2at6native13reduce_kernelILi512ELi1ENS0_8ReduceOpIN3c108BFloat16ENS0_9NanSumOpsIfS4_EEjS4_Li4ELi4EEEEEvT1_
        .type           _ZN2at6native13reduce_kernelILi512ELi1ENS0_8ReduceOpIN3c108BFloat16ENS0_9NanSumOpsIfS4_EEjS4_Li4ELi4EEEEEvT1_,@function
        .size           _ZN2at6native13reduce_kernelILi512ELi1ENS0_8ReduceOpIN3c108BFloat16ENS0_9NanSumOpsIfS4_EEjS4_Li4ELi4EEEEEvT1_,(.L_x_9942 - _ZN2at6native13reduce_kernelILi512ELi1ENS0_8ReduceOpIN3c108BFloat16ENS0_9NanSumOpsIfS4_EEjS4_Li4ELi4EEEEEvT1_)
        .other          _ZN2at6native13reduce_kernelILi512ELi1ENS0_8ReduceOpIN3c108BFloat16ENS0_9NanSumOpsIfS4_EEjS4_Li4ELi4EEEEEvT1_,@"STO_CUDA_ENTRY STV_DEFAULT"
_ZN2at6native13reduce_kernelILi512ELi1ENS0_8ReduceOpIN3c108BFloat16ENS0_9NanSumOpsIfS4_EEjS4_Li4ELi4EEEEEvT1_:
.text._ZN2at6native13reduce_kernelILi512ELi1ENS0_8ReduceOpIN3c108BFloat16ENS0_9NanSumOpsIfS4_EEjS4_Li4ELi4EEEEEvT1_:
        /* <DEDUP_REMOVED lines=295> */
.L_x_3596:
        /* <DEDUP_REMOVED lines=20> */
[----:B------:R-:W-:Y:S01]  /*13b0*/  LOP3.LUT P0, R13, R4, 0x3, RZ, 0xc0, !PT ;  /* 0x00000003040d7812 */ /* 0x000fe2000780c0ff */
[----:B-1----:R-:W-:Y:S01]  /*13c0*/  IMAD.U32 R5, RZ, RZ, UR4 ;  /* 0x00000004ff057e24 */ /* 0x002fe2000f8e00ff */
[----:B0-----:R-:W-:-:S11]  /*13d0*/  MOV R4, R11 ;  /* 0x0000000b00047202 */ /* 0x001fd60000000f00 */
[----:B------:R-:W-:Y:S05]  /*13e0*/  @!P0 BRA `(.L_x_3601) ;  /* 0x0000000000688947 */ /* 0x000fea0003800000 */
[C---:B------:R-:W-:Y:S01]  /*13f0*/  ISETP.GT.U32.AND P0, PT, R0.reuse, 0x3, PT ;  /* 0x000000030000780c */ /* 0x040fe20003f04070 */
[----:B------:R-:W-:Y:S01]  /*1400*/  IMAD.MOV R5, RZ, RZ, -R13 ;  /* 0x000000ffff057224 */ /* 0x000fe200078e0a0d */
[----:B------:R-:W-:Y:S01]  /*1410*/  BSSY.RECONVERGENT B2, `(.L_x_3602) ;  /* 0x0000014000027945 */ /* 0x000fe20003800200 */
[----:B------:R-:W-:Y:S02]  /*1420*/  MOV R4, R11 ;  /* 0x0000000b00047202 */ /* 0x000fe40000000f00 */
[----:B------:R-:W-:Y:S01]  /*1430*/  ISETP.LT.U32.OR P0, PT, R0, R13, P0 ;  /* 0x0000000d0000720c */ /* 0x000fe20000701470 */
[----:B------:R-:W-:-:S12]  /*1440*/  IMAD.WIDE R2, R5, 0x2, R2 ;  /* 0x0000000205027825 */ /* 0x000fd800078e0202 */
        /* <DEDUP_REMOVED lines=12> */
[----:B--2---:R-:W-:-:S05]  /*1510*/  IMAD.U32 R4, R8, 0x10000, RZ ;  /* 0x0001000008047824 */ /* 0x004fca00078e00ff */
[----:B------:R-:W-:-:S04]  /*1520*/  FSETP.NAN.FTZ.AND P0, PT, |R4|, |R4|, PT ;  /* 0x400000040400720b */ /* 0x000fc80003f18200 */
[----:B------:R-:W-:-:S05]  /*1530*/  FSEL R4, R4, RZ, !P0 ;  /* 0x000000ff04047208 */ /* 0x000fca0004000000 */
[----:B0-----:R-:W-:-:S07]  /*1540*/  FADD.FTZ R4, R4, UR4 ;  /* 0x0000000404047e21 */ /* 0x001fce0008010000 */
.L_x_3603:
[----:B------:R-:W-:Y:S05]  /*1550*/  BSYNC.RECONVERGENT B2 ;  /* 0x0000000000027941 */ /* 0x000fea0003800200 */
.L_x_3602:
[----:B------:R-:W-:Y:S02]  /*1560*/  IADD3 R2, P0, PT, R2, 0x8, RZ ;  /* 0x0000000802027810 */ /* 0x000fe40007f1e0ff */
[----:B------:R-:W-:Y:S02]  /*1570*/  IADD3 R5, PT, PT, R13, -0x4, R24 ;  /* 0xfffffffc0d057810 */ /* 0x000fe40007ffe018 */
[----:B------:R-:W-:-:S09]  /*1580*/  IADD3.X R3, PT, PT, RZ, R3, RZ, P0, !PT ;  /* 0x00000003ff037210 */ /* 0x000fd200007fe4ff */
.L_x_3601:
[----:B------:R-:W-:Y:S05]  /*1590*/  BSYNC.RECONVERGENT B1 ;  /* 0x0000000000017941 */ /* 0x000fea0003800200 */
.L_x_3600:
[----:B------:R-:W-:Y:S01]  /*15a0*/  LEA R8, R21, 0x3, 0x2 ;  /* 0x0000000315087811 */ /* 0x000fe200078e10ff */
[----:B------:R-:W-:Y:S01]  /*15b0*/  BSSY.RECONVERGENT B1, `(.L_x_3604) ;  /* 0x0000025000017945 */ /* 0x000fe20003800200 */
[----:B------:R-:W-:Y:S02]  /*15c0*/  ISETP.NE.AND P0, PT, RZ, UR21, PT ;  /* 0x00000015ff007c0c */ /* 0x000fe4000bf05270 */
[----:B------:R-:W-:Y:S02]  /*15d0*/  ISETP.GE.U32.AND P2, PT, R8, R5, PT ;  /* 0x000000050800720c */ /* 0x000fe40003f46070 */
[----:B------:R-:W-:Y:S02]  /*15e0*/  ISETP.NE.AND P1, PT, RZ, UR22, PT ;  /* 0x00000016ff007c0c */ /* 0x000fe4000bf25270 */
[----:B------:R-:W-:Y:S02]  /*15f0*/  ISETP.NE.AND P0, PT, R7, RZ, P0 ;  /* 0x000000ff0700720c */ /* 0x000fe40000705270 */
[----:B------:R-:W-:Y:S01]  /*1600*/  ISETP.NE.AND P1, PT, R6, RZ, P1 ;  /* 0x000000ff0600720c */ /* 0x000fe20000f25270 */
[----:B------:R-:W-:Y:S01]  /*1610*/  IMAD.MOV.U32 R6, RZ, RZ, R11 ;  /* 0x000000ffff067224 */ /* 0x000fe200078e000b */
[----:B------:R-:W-:-:S02]  /*1620*/  MOV R7, R11 ;  /* 0x0000000b00077202 */ /* 0x000fc40000000f00 */
[----:B------:R-:W-:-:S03]  /*1630*/  PLOP3.LUT P0, PT, P0, P1, PT, 0xf8, 0x8f ;  /* 0x00000000008f781c */ /* 0x000fc60000703f70 */
[----:B------:R-:W-:Y:S10]  /*1640*/  @P2 BRA `(.L_x_3605) ;  /* 0x00000000006c2947 */ /* 0x000ff40003800000 */
[----:B------:R-:W-:Y:S01]  /*1650*/  IMAD.MOV.U32 R6, RZ, RZ, R11 ;  /* 0x000000ffff067224 */ /* 0x000fe200078e000b */
[----:B------:R-:W-:-:S07]  /*1660*/  MOV R7, R11 ;  /* 0x0000000b00077202 */ /* 0x000fce0000000f00 */
.L_x_3606:
[C---:B------:R-:W-:Y:S01]  /*1670*/  IMAD.WIDE.U32 R8, R21.reuse, 0x8, R2 ;  /* 0x0000000815087825 */ /* 0x040fe200078e0002 */
[----:B------:R-:W0:Y:S05]  /*1680*/  LDCU UR4, c[0x0][0x394] ;  /* 0x00007280ff0477ac */ /* 0x000e2a0008000800 */
[----:B------:R-:W2:Y:S01]  /*1690*/  LDG.E.64 R8, desc[UR36][R8.64] ;  /* 0x0000002408087981 */ /* 0x000ea2000c1e1b00 */
[----:B0-----:R-:W-:-:S05]  /*16a0*/  VIADD R21, R21, UR4 ;  /* 0x0000000415157c36 */ /* 0x001fca0008000000 */
        /* <DEDUP_REMOVED lines=21> */
.L_x_3605:
[----:B------:R-:W-:Y:S05]  /*1800*/  BSYNC.RECONVERGENT B1 ;  /* 0x0000000000017941 */ /* 0x000fea0003800200 */
.L_x_3604:
        /* <DEDUP_REMOVED lines=8> */
[----:B--2---:R-:W-:-:S05]  /*1890*/  IMAD.U32 R0, R2, 0x10000, RZ ;  /* 0x0001000002007824 */ /* 0x004fca00078e00ff */
[----:B------:R-:W-:-:S04]  /*18a0*/  FSETP.NAN.FTZ.AND P0, PT, |R0|, |R0|, PT ;  /* 0x400000000000720b */ /* 0x000fc80003f18200 */
[----:B------:R-:W-:-:S05]  /*18b0*/  FSEL R5, R0, RZ, !P0 ;  /* 0x000000ff00057208 */ /* 0x000fca0004000000 */
[----:B------:R-:W-:-:S07]  /*18c0*/  FADD.FTZ R4, R4, R5 ;  /* 0x0000000504047221 */ /* 0x000fce0000010000 */
.L_x_3608:
[----:B------:R-:W-:Y:S05]  /*18d0*/  BSYNC.RECONVERGENT B1 ;  /* 0x0000000000017941 */ /* 0x000fea0003800200 */
.L_x_3607:
[----:B------:R-:W-:-:S04]  /*18e0*/  FADD.FTZ R7, R7, R4 ;  /* 0x0000000407077221 */ /* 0x000fc80000010000 */
[----:B------:R-:W-:-:S04]  /*18f0*/  FADD.FTZ R6, R7, R6 ;  /* 0x0000000607067221 */ /* 0x000fc80000010000 */
[----:B------:R-:W-:Y:S01]  /*1900*/  FADD.FTZ R11, R6, R11 ;  /* 0x0000000b060b7221 */ /* 0x000fe20000010000 */
[----:B------:R-:W-:Y:S06]  /*1910*/  BRA `(.L_x_3598) ;  /* 0x00000098001c7947 */ /* 0x000fec0003800000 */
.L_x_3599:
        /* <DEDUP_REMOVED lines=16> */
[----:B------:R-:W-:Y:S01]  /*1a20*/  IMAD.MOV.U32 R5, RZ, RZ, R6 ;  /* 0x000000ffff057224 */ /* 0x000fe200078e0006 */
[----:B------:R-:W-:-:S07]  /*1a30*/  MOV R7, R6 ;  /* 0x0000000600077202 */ /* 0x000fce0000000f00 */
.L_x_3613:
        /* <DEDUP_REMOVED lines=13> */
[----:B------:R-:W-:Y:S01]  /*1b10*/  ISETP.GE.U32.AND P4, PT, R19, R24, PT ;  /* 0x000000181300720c */ /* 0x000fe20003f86070 */
[----:B--2---:R-:W-:Y:S01]  /*1b20*/  IMAD.U32 R18, R10, 0x10000, RZ ;  /* 0x000100000a127824 */ /* 0x004fe200078e00ff */
[----:B---3--:R-:W-:Y:S01]  /*1b30*/  SHF.L.U32 R19, R12, 0x10, RZ ;  /* 0x000000100c137819 */ /* 0x008fe200000006ff */
[----:B----4-:R-:W-:Y:S01]  /*1b40*/  IMAD.U32 R20, R14, 0x10000, RZ ;  /* 0x000100000e147824 */ /* 0x010fe200078e00ff */
[----:B-----5:R-:W-:Y:S02]  /*1b50*/  SHF.L.U32 R22, R8, 0x10, RZ ;  /* 0x0000001008167819 */ /* 0x020fe400000006ff */
        /* <DEDUP_REMOVED lines=14> */
.L_x_3612:
[----:B------:R-:W-:Y:S02]  /*1c40*/  PRMT R9, R10, 0x7610, R9 ;  /* 0x000076100a097816 */ /* 0x000fe40000000009 */
[----:B------:R-:W-:Y:S02]  /*1c50*/  PRMT R15, R12, 0x7610, R15 ;  /* 0x000076100c0f7816 */ /* 0x000fe4000000000f */
[----:B------:R-:W-:-:S07]  /*1c60*/  PRMT R10, R14, 0x7610, R10 ;  /* 0x000076100e0a7816 */ /* 0x000fce000000000a */
.L_x_3611:
[----:B------:R-:W-:Y:S05]  /*1c70*/  BSYNC.RECONVERGENT B1 ;  /* 0x0000000000017941 */ /* 0x000fea0003800200 */
.L_x_3610:
        /* <DEDUP_REMOVED lines=19> */
.L_x_3615:
[----:B------:R-:W-:Y:S05]  /*1db0*/  BSYNC.RECONVERGENT B1 ;  /* 0x0000000000017941 */ /* 0x000fea0003800200 */
.L_x_3614:
[----:B------:R-:W-:Y:S04]  /*1dc0*/  BSSY.RECONVERGENT B1, `(.L_x_3616) ;  /* 0x000001a000017945 */ /* 0x000fe80003800200 */
[----:B------:R-:W-:Y:S05]  /*1dd0*/  @P0 BRA `(.L_x_3617) ;  /* 0x0000000000600947 */ /* 0x000fea0003800000 */
[----:B0-----:R-:W-:Y:S01]  /*1de0*/  IMAD.IADD R3, R21, 0x1, R0 ;  /* 0x0000000115037824 */ /* 0x001fe200078e0200 */
[----:B-----5:R-:W-:-:S04]  /*1df0*/  SHF.L.U32 R9, R9, 0x10, RZ ;  /* 0x0000001009097819 */ /* 0x020fc800000006ff */
        /* <DEDUP_REMOVED lines=22> */
.L_x_3617:
[----:B------:R-:W-:Y:S05]  /*1f60*/  BSYNC.RECONVERGENT B1 ;  /* 0x0000000000017941 */ /* 0x000fea0003800200 */
.L_x_3616:
[----:B------:R-:W-:-:S04]  /*1f70*/  FADD.FTZ R6, R7, R6 ;  /* 0x0000000607067221 */ /* 0x000fc80000010000 */
[----:B------:R-:W-:-:S04]  /*1f80*/  FADD.FTZ R5, R6, R5 ;  /* 0x0000000506057221 */ /* 0x000fc80000010000 */
[----:B0-----:R-:W-:Y:S01]  /*1f90*/  FADD.FTZ R11, R5, R4 ;  /* 0x00000004050b7221 */ /* 0x001fe20000010000 */
[----:B------:R-:W-:Y:S06]  /*1fa0*/  BRA `(.L_x_3598) ;  /* 0x0000009000787947 */ /* 0x000fec0003800000 */
.L_x_3609:
        /* <DEDUP_REMOVED lines=8> */
[----:B------:R-:W-:Y:S01]  /*2030*/  MOV R13, R12 ;  /* 0x0000000c000d7202 */ /* 0x000fe20000000f00 */
[----:B------:R-:W-:-:S10]  /*2040*/  IMAD.MOV.U32 R14, RZ, RZ, R12 ;  /* 0x000000ffff0e7224 */ /* 0x000fd400078e000c */
[----:B------:R-:W-:Y:S05]  /*2050*/  @P0 BRA `(.L_x_3620) ;  /* 0x0000000000a40947 */ /* 0x000fea0003800000 */
[----:B------:R-:W-:Y:S01]  /*2060*/  BSSY.RECONVERGENT B2, `(.L_x_3621) ;  /* 0x0000026000027945 */ /* 0x000fe20003800200 */
[----:B------:R-:W-:Y:S01]  /*2070*/  MOV R13, R12 ;  /* 0x0000000c000d7202 */ /* 0x000fe20000000f00 */
[----:B------:R-:W-:-:S07]  /*2080*/  IMAD.MOV.U32 R14, RZ, RZ, R12 ;  /* 0x000000ffff0e7224 */ /* 0x000fce00078e000c */
.L_x_3622:
        /* <DEDUP_REMOVED lines=8> */
[----:B------:R-:W2:Y:S01]  /*2110*/  LDG.E.U16 R18, desc[UR36][R18.64] ;  /* 0x0000002412127981 */ /* 0x000ea2000c1e1500 */
[----:B------:R-:W-:-:S04]  /*2120*/  IMAD.WIDE.U32 R4, R5, 0x2, R2 ;  /* 0x0000000205047825 */ /* 0x000fc800078e0002 */
[--C-:B------:R-:W-:Y:S02]  /*2130*/  IMAD.WIDE.U32 R6, R7, 0x2, R2.reuse ;  /* 0x0000000207067825 */ /* 0x100fe400078e0002 */
[----:B------:R-:W3:Y:S02]  /*2140*/  LDG.E.U16 R4, desc[UR36][R4.64] ;  /* 0x0000002404047981 */ /* 0x000ee4000c1e1500 */
[----:B------:R-:W-:Y:S02]  /*2150*/  IMAD.WIDE.U32 R8, R9, 0x2, R2 ;  /* 0x0000000209087825 */ /* 0x000fe400078e0002 */
[----:B------:R-:W4:Y:S04]  /*2160*/  LDG.E.U16 R6, desc[UR36][R6.64] ;  /* 0x0000002406067981 */ /* 0x000f28000c1e1500 */
[----:B------:R-:W5:Y:S01]  /*2170*/  LDG.E.U16 R8, desc[UR36][R8.64] ;  /* 0x0000002408087981 */ /* 0x000f62000c1e1500 */
[----:B------:R-:W-:-:S04]  /*2180*/  IMAD.IADD R21, R15, 0x1, R10 ;  /* 0x000000010f157824 */ /* 0x000fc800078e020a */
[----:B------:R-:W-:-:S05]  /*2190*/  IMAD R15, R10, 0x3, R21 ;  /* 0x000000030a0f7824 */ /* 0x000fca00078e0215 */
[----:B------:R-:W-:Y:S02]  /*21a0*/  ISETP.GE.U32.AND P4, PT, R15, R24, PT ;  /* 0x000000180f00720c */ /* 0x000fe40003f86070 */
[----:B--2---:R-:W-:Y:S01]  /*21b0*/  SHF.L.U32 R15, R18, 0x10, RZ ;  /* 0x00000010120f7819 */ /* 0x004fe200000006ff */
[----:B---3--:R-:W-:Y:S01]  /*21c0*/  IMAD.U32 R20, R4, 0x10000, RZ ;  /* 0x0001000004147824 */ /* 0x008fe200078e00ff */
[----:B----4-:R-:W-:Y:S01]  /*21d0*/  SHF.L.U32 R22, R6, 0x10, RZ ;  /* 0x0000001006167819 */ /* 0x010fe200000006ff */
[----:B-----5:R-:W-:-:S03]  /*21e0*/  IMAD.U32 R23, R8, 0x10000, RZ ;  /* 0x0001000008177824 */ /* 0x020fc600078e00ff */
[----:B------:R-:W-:Y:S02]  /*21f0*/  FSETP.NAN.FTZ.AND P2, PT, |R22|, |R22|, PT ;  /* 0x400000161600720b */ /* 0x000fe40003f58200 */
[----:B------:R-:W-:Y:S02]  /*2200*/  FSETP.NAN.FTZ.AND P0, PT, |R15|, |R15|, PT ;  /* 0x4000000f0f00720b */ /* 0x000fe40003f18200 */
[----:B------:R-:W-:Y:S02]  /*2210*/  FSETP.NAN.FTZ.AND P1, PT, |R20|, |R20|, PT ;  /* 0x400000141400720b */ /* 0x000fe40003f38200 */
[----:B------:R-:W-:Y:S02]  /*2220*/  FSETP.NAN.FTZ.AND P3, PT, |R23|, |R23|, PT ;  /* 0x400000171700720b */ /* 0x000fe40003f78200 */
[----:B------:R-:W-:Y:S02]  /*2230*/  FSEL R5, R22, RZ, !P2 ;  /* 0x000000ff16057208 */ /* 0x000fe40005000000 */
[----:B------:R-:W-:-:S02]  /*2240*/  FSEL R15, R15, RZ, !P0 ;  /* 0x000000ff0f0f7208 */ /* 0x000fc40004000000 */
[----:B------:R-:W-:Y:S02]  /*2250*/  FSEL R20, R20, RZ, !P1 ;  /* 0x000000ff14147208 */ /* 0x000fe40004800000 */
[----:B------:R-:W-:Y:S01]  /*2260*/  FSEL R22, R23, RZ, !P3 ;  /* 0x000000ff17167208 */ /* 0x000fe20005800000 */
[----:B------:R-:W-:Y:S01]  /*2270*/  FADD.FTZ R14, R15, R14 ;  /* 0x0000000e0f0e7221 */ /* 0x000fe20000010000 */
[----:B------:R-:W-:Y:S01]  /*2280*/  FADD.FTZ R12, R5, R12 ;  /* 0x0000000c050c7221 */ /* 0x000fe20000010000 */
[----:B------:R-:W-:Y:S02]  /*2290*/  FADD.FTZ R13, R20, R13 ;  /* 0x0000000d140d7221 */ /* 0x000fe40000010000 */
[----:B------:R-:W-:Y:S01]  /*22a0*/  FADD.FTZ R11, R22, R11 ;  /* 0x0000000b160b7221 */ /* 0x000fe20000010000 */
[----:B------:R-:W-:Y:S06]  /*22b0*/  @!P4 BRA `(.L_x_3622) ;  /* 0xfffffffc0074c947 */ /* 0x000fec000383ffff */
[----:B------:R-:W-:Y:S05]  /*22c0*/  BSYNC.RECONVERGENT B2 ;  /* 0x0000000000027941 */ /* 0x000fea0003800200 */
.L_x_3621:
[----:B------:R-:W-:Y:S02]  /*22d0*/  PRMT R5, R4, 0x7610, R5 ;  /* 0x0000761004057816 */ /* 0x000fe40000000005 */
[----:B------:R-:W-:-:S07]  /*22e0*/  PRMT R4, R8, 0x7610, R4 ;  /* 0x0000761008047816 */ /* 0x000fce0000000004 */
.L_x_3620:
[----:B------:R-:W-:Y:S05]  /*22f0*/  BSYNC.RECONVERGENT B1 ;  /* 0x0000000000017941 */ /* 0x000fea0003800200 */
.L_x_3619:
[----:B------:R-:W-:Y:S01]  /*2300*/  ISETP.GE.U32.AND P0, PT, R21, R24, PT ;  /* 0x000000181500720c */ /* 0x000fe20003f06070 */
[----:B------:R-:W-:-:S12]  /*2310*/  BSSY.RECONVERGENT B1, `(.L_x_3623) ;  /* 0x0000016000017945 */ /* 0x000fd80003800200 */
[----:B------:R-:W-:Y:S05]  /*2320*/  @P0 BRA `(.L_x_3624) ;  /* 0x0000000000500947 */ /* 0x000fea0003800000 */
[----:B------:R-:W-:-:S04]  /*2330*/  IMAD R19, R0, R21, RZ ;  /* 0x0000001500137224 */ /* 0x000fc800078e02ff */
[----:B------:R-:W-:-:S06]  /*2340*/  IMAD.WIDE.U32 R18, R19, 0x2, R2 ;  /* 0x0000000213127825 */ /* 0x000fcc00078e0002 */
[----:B------:R0:W5:Y:S01]  /*2350*/  LDG.E.U16 R18, desc[UR36][R18.64] ;  /* 0x0000002412127981 */ /* 0x000162000c1e1500 */
[----:B------:R-:W-:-:S04]  /*2360*/  IADD3 R7, PT, PT, R21, R10, RZ ;  /* 0x0000000a15077210 */ /* 0x000fc80007ffe0ff */
[----:B------:R-:W-:-:S13]  /*2370*/  ISETP.GE.U32.AND P1, PT, R7, R24, PT ;  /* 0x000000180700720c */ /* 0x000fda0003f26070 */
[----:B0-----:R-:W-:Y:S05]  /*2380*/  @P1 BRA `(.L_x_3624) ;  /* 0x0000000000381947 */ /* 0x001fea0003800000 */
[----:B------:R-:W-:-:S04]  /*2390*/  IMAD R9, R0, R7, RZ ;  /* 0x0000000700097224 */ /* 0x000fc800078e02ff */
[----:B------:R-:W-:-:S05]  /*23a0*/  IMAD.WIDE.U32 R8, R9, 0x2, R2 ;  /* 0x0000000209087825 */ /* 0x000fca00078e0002 */
[----:B------:R0:W5:Y:S01]  /*23b0*/  LDG.E.U16 R5, desc[UR36][R8.64] ;  /* 0x0000002408057981 */ /* 0x000162000c1e1500 */
[----:B------:R-:W-:-:S05]  /*23c0*/  IMAD.IADD R7, R7, 0x1, R10 ;  /* 0x0000000107077824 */ /* 0x000fca00078e020a */
        /* <DEDUP_REMOVED lines=10> */
.L_x_3624:
[----:B------:R-:W-:Y:S05]  /*2470*/  BSYNC.RECONVERGENT B1 ;  /* 0x0000000000017941 */ /* 0x000fea0003800200 */
.L_x_3623:
[----:B------:R-:W-:Y:S04]  /*2480*/  BSSY.RECONVERGENT B1, `(.L_x_3625) ;  /* 0x000001a000017945 */ /* 0x000fe80003800200 */
[----:B------:R-:W-:Y:S05]  /*2490*/  @P0 BRA `(.L_x_3626) ;  /* 0x0000000000600947 */ /* 0x000fea0003800000 */
[----:B------:R-:W-:Y:S01]  /*24a0*/  IADD3 R21, PT, PT, R21, R10, RZ ;  /* 0x0000000a15157210 */ /* 0x000fe20007ffe0ff */
[----:B-----5:R-:W-:-:S03]  /*24b0*/  IMAD.U32 R18, R18, 0x10000, RZ ;  /* 0x0001000012127824 */ /* 0x020fc600078e00ff */
[----:B------:R-:W-:Y:S02]  /*24c0*/  ISETP.GE.U32.AND P1, PT, R21, R24, PT ;  /* 0x000000181500720c */ /* 0x000fe40003f26070 */
[----:B------:R-:W-:-:S04]  /*24d0*/  FSETP.NAN.FTZ.AND P0, PT, |R18|, |R18|, PT ;  /* 0x400000121200720b */ /* 0x000fc80003f18200 */
[----:B0-----:R-:W-:-:S05]  /*24e0*/  FSEL R3, R18, RZ, !P0 ;  /* 0x000000ff12037208 */ /* 0x001fca0004000000 */
        /* <DEDUP_REMOVED lines=19> */
.L_x_3626:
[----:B------:R-:W-:Y:S05]  /*2620*/  BSYNC.RECONVERGENT B1 ;  /* 0x0000000000017941 */ /* 0x000fea0003800200 */
.L_x_3625:
[----:B------:R-:W-:-:S04]  /*2630*/  FADD.FTZ R13, R14, R13 ;  /* 0x0000000d0e0d7221 */ /* 0x000fc80000010000 */
[----:B------:R-:W-:-:S04]  /*2640*/  FADD.FTZ R12, R13, R12 ;  /* 0x0000000c0d0c7221 */ /* 0x000fc80000010000 */
[----:B------:R-:W-:Y:S01]  /*2650*/  FADD.FTZ R11, R12, R11 ;  /* 0x0000000b0c0b7221 */ /* 0x000fe20000010000 */
[----:B------:R-:W-:Y:S06]  /*2660*/  BRA `(.L_x_3598) ;  /* 0x0000008800c87947 */ /* 0x000fec0003800000 */
.L_x_3618:
[----:B------:R-:W0:Y:S01]  /*2670*/  LDCU UR4, c[0x0][0x394] ;  /* 0x00007280ff0477ac */ /* 0x000e220008000800 */
[----:B------:R-:W1:Y:S01]  /*2680*/  LDC R9, c[0x0][0x384] ;  /* 0x0000e100ff097b82 */ /* 0x000e620000000800 */
[----:B------:R-:W-:Y:S01]  /*2690*/  BSSY.RECONVERGENT B1, `(.L_x_3627) ;  /* 0x0000419000017945 */ /* 0x000fe20003800200 */
[----:B0-----:R-:W-:-:S05]  /*26a0*/  MOV R22, UR4 ;  /* 0x0000000400167c02 */ /* 0x001fca0008000f00 */
[----:B------:R-:W-:Y:S02]  /*26b0*/  IMAD R3, R22, 0x3, R21 ;  /* 0x0000000316037824 */ /* 0x000fe400078e0215 */
[----:B-1----:R-:W-:Y:S01]  /*26c0*/  IMAD.MOV.U32 R20, RZ, RZ, R9 ;  /* 0x000000ffff147224 */ /* 0x002fe200078e0009 */
[-C--:B------:R-:W-:Y:S02]  /*26d0*/  MOV R11, R9.reuse ;  /* 0x00000009000b7202 */ /* 0x080fe40000000f00 */
[----:B------:R-:W-:Y:S02]  /*26e0*/  ISETP.GE.U32.AND P0, PT, R3, R24, PT ;  /* 0x000000180300720c */ /* 0x000fe40003f06070 */
[----:B------:R-:W-:-:S11]  /*26f0*/  MOV R10, R9 ;  /* 0x00000009000a7202 */ /* 0x000fd60000000f00 */
[----:B------:R-:W-:Y:S05]  /*2700*/  @P0 BRA `(.L_x_3628) ;  /* 0x0000004000440947 */ /* 0x000fea0003800000 */
[----:B------:R-:W-:-:S13]  /*2710*/  ISETP.NE.AND P0, PT, R6, RZ, PT ;  /* 0x000000ff0600720c */ /* 0x000fda0003f05270 */
[----:B------:R0:W5:Y:S01]  /*2720*/  @!P0 LDG.E.U16 R2, desc[UR36][R4.64] ;  /* 0x0000002404028981 */ /* 0x000162000c1e1500 */
[----:B------:R-:W-:Y:S01]  /*2730*/  VIADD R3, R6, 0xffffffff ;  /* 0xffffffff06037836 */ /* 0x000fe20000000000 */
[-C--:B------:R-:W-:Y:S01]  /*2740*/  MOV R20, R9.reuse ;  /* 0x0000000900147202 */ /* 0x080fe20000000f00 */
[----:B------:R-:W-:Y:S01]  /*2750*/  IMAD.MOV.U32 R10, RZ, RZ, R9 ;  /* 0x000000ffff0a7224 */ /* 0x000fe200078e0009 */
[----:B------:R-:W-:Y:S02]  /*2760*/  MOV R11, R9 ;  /* 0x00000009000b7202 */ /* 0x000fe40000000f00 */
[----:B------:R-:W-:-:S04]  /*2770*/  VIMNMX.U32 R8, PT, PT, R3, 0x18, PT ;  /* 0x0000001803087848 */ /* 0x000fc80003fe0000 */
[----:B0-----:R-:W-:-:S07]  /*2780*/  IADD3 R8, PT, PT, R8, 0x1, RZ ;  /* 0x0000000108087810 */ /* 0x001fce0007ffe0ff */
.L_x_3634:
        /* <DEDUP_REMOVED lines=287> */
[----:B------:R-:W-:-:S13]  /*3980*/  ISETP.NE.AND P2, PT, R8, 0x18, PT ;  /* 0x000000180800780c */ /* 0x000fda0003f45270 */
[----:B------:R-:W1:Y:S01]  /*3990*/  @P2 LDC R19, c[0x0][0x4ec] ;  /* 0x00013b00ff132b82 */ /* 0x000e620000000800 */
[----:B0-----:R-:W-:-:S05]  /*39a0*/  IMAD.HI.U32 R6, R12, UR53, R6 ;  /* 0x000000350c067c27 */ /* 0x001fca000f8e0006 */
[----:B------:R-:W-:Y:S02]  /*39b0*/  SHF.R.U32.HI R7, RZ, UR27, R6 ;  /* 0x0000001bff077c19 */ /* 0x000fe40008011606 */
[----:B------:R-:W0:Y:S01]  /*39c0*/  @P2 LDC R18, c[0x0][0x558] ;  /* 0x00015600ff122b82 */ /* 0x000e220000000800 */
[----:B------:R-:W-:Y:S02]  /*39d0*/  @P2 MOV R6, RZ ;  /* 0x000000ff00062202 */ /* 0x000fe40000000f00 */
[----:B------:R-:W-:-:S05]  /*39e0*/  IADD3 R15, PT, PT, -R7, RZ, RZ ;  /* 0x000000ff070f7210 */ /* 0x000fca0007ffe1ff */
        /* <DEDUP_REMOVED lines=8> */
.L_x_3630:
[----:B------:R-:W-:Y:S01]  /*3a70*/  LOP3.LUT R7, R0, 0xfffffffe, RZ, 0xc0, !PT ;  /* 0xfffffffe00077812 */ /* 0x000fe200078ec0ff */
[----:B------:R-:W-:Y:S01]  /*3a80*/  IMAD.MOV.U32 R18, RZ, RZ, RZ ;  /* 0x000000ffff127224 */ /* 0x000fe200078e00ff */
[----:B0-----:R-:W-:Y:S01]  /*3a90*/  IADD3 R19, PT, PT, R21, UR4, RZ ;  /* 0x0000000415137c10 */ /* 0x001fe2000fffe0ff */
        /* <DEDUP_REMOVED lines=228> */
.L_x_3631:
[----:B------:R-:W-:Y:S01]  /*48e0*/  LOP3.LUT R13, R0, 0xfffffffe, RZ, 0xc0, !PT ;  /* 0xfffffffe000d7812 */ /* 0x000fe200078ec0ff */
[----:B------:R-:W-:Y:S01]  /*48f0*/  VIADD R19, R19, UR4 ;  /* 0x0000000413137c36 */ /* 0x000fe20008000000 */
[----:B------:R-:W-:Y:S01]  /*4900*/  MOV R18, RZ ;  /* 0x000000ff00127202 */ /* 0x000fe20000000f00 */
        /* <DEDUP_REMOVED lines=239> */
.L_x_3632:
[----:B------:R-:W-:Y:S01]  /*5800*/  LOP3.LUT R13, R0, 0xfffffffe, RZ, 0xc0, !PT ;  /* 0xfffffffe000d7812 */ /* 0x000fe200078ec0ff */
[----:B------:R-:W-:Y:S02]  /*5810*/  HFMA2 R18, -RZ, RZ, 0, 0 ;  /* 0x00000000ff127431 */ /* 0x000fe400000001ff */
[----:B------:R-:W-:Y:S01]  /*5820*/  VIADD R19, R19, UR4 ;  /* 0x0000000413137c36 */ /* 0x000fe20008000000 */
[----:B------:R-:W0:Y:S01]  /*5830*/  LDCU UR52, c[0x0][0x3cc] ;  /* 0x00007980ff3477ac */ /* 0x000e220008000800 */
[----:B------:R-:W-:Y:S02]  /*5840*/  IADD3 R12, P2, PT, R13, R4, RZ ;  /* 0x000000040d0c7210 */ /* 0x000fe40007f5e0ff */
[----:B------:R-:W-:Y:S02]  /*5850*/  IMAD.HI.U32 R15, R19, UR30, R18 ;  /* 0x0000001e130f7c27 */ /* 0x000fe4000f8e0012 */
        /* <DEDUP_REMOVED lines=209> */
[----:B------:R-:W-:Y:S01]  /*6570*/  HFMA2 R18, -RZ, RZ, 0, 0 ;  /* 0x00000000ff127431 */ /* 0x000fe200000001ff */
[----:B------:R-:W-:-:S10]  /*6580*/  MOV R19, R23 ;  /* 0x0000001700137202 */ /* 0x000fd40000000f00 */
        /* <DEDUP_REMOVED lines=14> */
.L_x_3633:
[----:B------:R-:W-:-:S04]  /*6670*/  LOP3.LUT R13, R15, 0xfffffffe, RZ, 0xc0, !PT ;  /* 0xfffffffe0f0d7812 */ /* 0x000fc800078ec0ff */
[----:B------:R-:W-:-:S05]  /*6680*/  IADD3 R12, P1, PT, R13, R4, RZ ;  /* 0x000000040d0c7210 */ /* 0x000fca0007f3e0ff */
[----:B------:R-:W-:-:S05]  /*6690*/  IMAD.X R13, RZ, RZ, R5, P1 ;  /* 0x000000ffff0d7224 */ /* 0x000fca00008e0605 */
[----:B------:R1:W5:Y:S03]  /*66a0*/  LDG.E.U16 R12, desc[UR36][R12.64] ;  /* 0x000000240c0c7981 */ /* 0x000366000c1e1500 */
.L_x_3629:
[----:B------:R-:W2:Y:S01]  /*66b0*/  LDCU UR5, c[0x0][0x38c] ;  /* 0x00007180ff0577ac */ /* 0x000ea20008000800 */
[----:B0-----:R-:W-:Y:S02]  /*66c0*/  MOV R22, UR4 ;  /* 0x0000000400167c02 */ /* 0x001fe40008000f00 */
[----:B-1---5:R-:W-:Y:S02]  /*66d0*/  SHF.L.U32 R13, R6, 0x10, RZ ;  /* 0x00000010060d7819 */ /* 0x022fe400000006ff */
[----:B------:R-:W-:Y:S02]  /*66e0*/  LEA R21, R22, R21, 0x2 ;  /* 0x0000001516157211 */ /* 0x000fe400078e10ff */
[----:B------:R-:W-:Y:S02]  /*66f0*/  SHF.L.U32 R15, R7, 0x10, RZ ;  /* 0x00000010070f7819 */ /* 0x000fe400000006ff */
[----:B------:R-:W-:Y:S01]  /*6700*/  SHF.L.U32 R23, R12, 0x10, RZ ;  /* 0x000000100c177819 */ /* 0x000fe200000006ff */
[----:B------:R-:W-:Y:S01]  /*6710*/  IMAD R19, R22, 0x3, R21 ;  /* 0x0000000316137824 */ /* 0x000fe200078e0215 */
[----:B------:R-:W-:-:S02]  /*6720*/  FSETP.NAN.FTZ.AND P1, PT, |R13|, |R13|, PT ;  /* 0x4000000d0d00720b */ /* 0x000fc40003f38200 */
[----:B------:R-:W-:Y:S02]  /*6730*/  FSETP.NAN.FTZ.AND P2, PT, |R15|, |R15|, PT ;  /* 0x4000000f0f00720b */ /* 0x000fe40003f58200 */
[----:B------:R-:W-:Y:S02]  /*6740*/  FSETP.NAN.FTZ.AND P4, PT, |R23|, |R23|, PT ;  /* 0x400000171700720b */ /* 0x000fe40003f98200 */
[----:B------:R-:W-:Y:S01]  /*6750*/  FSEL R18, R13, RZ, !P1 ;  /* 0x000000ff0d127208 */ /* 0x000fe20004800000 */
[----:B--2---:R-:W-:Y:S01]  /*6760*/  IMAD.U32 R24, RZ, RZ, UR5 ;  /* 0x00000005ff187e24 */ /* 0x004fe2000f8e00ff */
[----:B------:R-:W-:Y:S02]  /*6770*/  FSEL R15, R15, RZ, !P2 ;  /* 0x000000ff0f0f7208 */ /* 0x000fe40005000000 */
[----:B------:R-:W-:Y:S01]  /*6780*/  FSEL R23, R23, RZ, !P4 ;  /* 0x000000ff17177208 */ /* 0x000fe20006000000 */
[----:B------:R-:W-:Y:S01]  /*6790*/  FADD.FTZ R9, R18, R9 ;  /* 0x0000000912097221 */ /* 0x000fe20000010000 */
[----:B------:R-:W-:Y:S01]  /*67a0*/  ISETP.GE.U32.AND P5, PT, R19, R24, PT ;  /* 0x000000181300720c */ /* 0x000fe20003fa6070 */
[----:B------:R-:W-:-:S02]  /*67b0*/  IMAD.U32 R19, R0, 0x10000, RZ ;  /* 0x0001000000137824 */ /* 0x000fc400078e00ff */
[----:B------:R-:W-:Y:S01]  /*67c0*/  FADD.FTZ R10, R15, R10 ;  /* 0x0000000a0f0a7221 */ /* 0x000fe20000010000 */
[----:B------:R-:W-:Y:S02]  /*67d0*/  FADD.FTZ R20, R23, R20 ;  /* 0x0000001417147221 */ /* 0x000fe40000010000 */
[----:B------:R-:W-:-:S04]  /*67e0*/  FSETP.NAN.FTZ.AND P3, PT, |R19|, |R19|, PT ;  /* 0x400000131300720b */ /* 0x000fc80003f78200 */
[----:B------:R-:W-:-:S05]  /*67f0*/  FSEL R26, R19, RZ, !P3 ;  /* 0x000000ff131a7208 */ /* 0x000fca0005800000 */
[----:B------:R-:W-:Y:S01]  /*6800*/  FADD.FTZ R11, R26, R11 ;  /* 0x0000000b1a0b7221 */ /* 0x000fe20000010000 */
[----:B------:R-:W-:Y:S06]  /*6810*/  @!P5 BRA `(.L_x_3634) ;  /* 0xffffffbc00dcd947 */ /* 0x000fec000383ffff */
.L_x_3628:
[----:B------:R-:W-:Y:S05]  /*6820*/  BSYNC.RECONVERGENT B1 ;  /* 0x0000000000017941 */ /* 0x000fea0003800200 */
.L_x_3627:
        /* <DEDUP_REMOVED lines=285> */
.L_x_3638:
[----:B------:R-:W-:Y:S02]  /*7a00*/  SHF.R.U32.HI R12, RZ, 0x1, R6 ;  /* 0x00000001ff0c7819 */ /* 0x000fe40000011606 */
[----:B------:R-:W-:-:S07]  /*7a10*/  MOV R13, RZ ;  /* 0x000000ff000d7202 */ /* 0x000fce0000000f00 */
.L_x_3637:
        /* <DEDUP_REMOVED lines=284> */
.L_x_3640:
[----:B------:R-:W-:Y:S01]  /*8be0*/  SHF.R.U32.HI R18, RZ, 0x1, R7 ;  /* 0x00000001ff127819 */ /* 0x000fe20000011607 */
[----:B------:R-:W-:-:S07]  /*8bf0*/  IMAD.MOV.U32 R19, RZ, RZ, RZ ;  /* 0x000000ffff137224 */ /* 0x000fce00078e00ff */
.L_x_3639:
        /* <DEDUP_REMOVED lines=281> */
.L_x_3642:
[----:B------:R-:W-:Y:S02]  /*9d90*/  SHF.R.U32.HI R18, RZ, 0x1, R0 ;  /* 0x00000001ff127819 */ /* 0x000fe40000011600 */
[----:B------:R-:W-:-:S07]  /*9da0*/  MOV R19, RZ ;  /* 0x000000ff00137202 */ /* 0x000fce0000000f00 */
.L_x_3641:
        /* <DEDUP_REMOVED lines=281> */
.L_x_3644:
[----:B------:R-:W-:Y:S02]  /*af40*/  SHF.R.U32.HI R12, RZ, 0x1, R5 ;  /* 0x00000001ff0c7819 */ /* 0x000fe40000011605 */
[----:B------:R-:W-:-:S07]  /*af50*/  MOV R13, RZ ;  /* 0x000000ff000d7202 */ /* 0x000fce0000000f00 */
.L_x_3643:
[----:B------:R-:W-:-:S04]  /*af60*/  LEA R4, P0, R12, R3, 0x1 ;  /* 0x000000030c047211 */ /* 0x000fc800078008ff */
[----:B------:R-:W-:-:S05]  /*af70*/  LEA.HI.X R5, R12, R2, R13, 0x1, P0 ;  /* 0x000000020c057211 */ /* 0x000fca00000f0c0d */
[----:B------:R0:W5:Y:S04]  /*af80*/  LDG.E.U16 R8, desc[UR36][R4.64] ;  /* 0x0000002404087981 */ /* 0x000168000c1e1500 */
.L_x_3636:
[----:B------:R-:W-:Y:S05]  /*af90*/  BSYNC.RECONVERGENT B1 ;  /* 0x0000000000017941 */ /* 0x000fea0003800200 */
.L_x_3635:
[----:B------:R-:W-:Y:S01]  /*afa0*/  ISETP.GE.U32.AND P0, PT, R21, R24, PT ;  /* 0x000000181500720c */ /* 0x000fe20003f06070 */
[----:B------:R-:W-:-:S12]  /*afb0*/  BSSY.RECONVERGENT B1, `(.L_x_3645) ;  /* 0x000001a000017945 */ /* 0x000fd80003800200 */
[----:B------:R-:W-:Y:S05]  /*afc0*/  @P0 BRA `(.L_x_3646) ;  /* 0x0000000000600947 */ /* 0x000fea0003800000 */
[----:B------:R-:W-:Y:S01]  /*afd0*/  IADD3 R3, PT, PT, R21, R22, RZ ;  /* 0x0000001615037210 */ /* 0x000fe20007ffe0ff */
        /* <DEDUP_REMOVED lines=23> */
.L_x_3646:
[----:B------:R-:W-:Y:S05]  /*b150*/  BSYNC.RECONVERGENT B1 ;  /* 0x0000000000017941 */ /* 0x000fea0003800200 */
.L_x_3645:
[----:B------:R-:W-:-:S04]  /*b160*/  FADD.FTZ R10, R10, R9 ;  /* 0x000000090a0a7221 */ /* 0x000fc80000010000 */
[----:B------:R-:W-:-:S04]  /*b170*/  FADD.FTZ R11, R10, R11 ;  /* 0x0000000b0a0b7221 */ /* 0x000fc80000010000 */
[----:B------:R-:W-:-:S07]  /*b180*/  FADD.FTZ R11, R11, R20 ;  /* 0x000000140b0b7221 */ /* 0x000fce0000010000 */
.L_x_3598:
[----:B------:R-:W-:Y:S05]  /*b190*/  BSYNC.RECONVERGENT B0 ;  /* 0x0000000000007941 */ /* 0x000fea0003800200 */
.L_x_3597:
        /* <DEDUP_REMOVED lines=17> */
.L_x_3648:
        /* <DEDUP_REMOVED lines=9> */
[----:B------:R-:W1:Y:S02]  /*b340*/  @!P0 LDS R4, [R4] ;  /* 0x0000000004048984 */ /* 0x000e640000000800 */
[----:B-1-3--:R-:W-:-:S05]  /*b350*/  @!P0 FADD.FTZ R11, R11, R4 ;  /* 0x000000040b0b8221 */ /* 0x00afca0000010000 */
[----:B------:R3:W-:Y:S01]  /*b360*/  @!P0 STS [R2], R11 ;  /* 0x0000000b02008388 */ /* 0x0007e20000000800 */
[----:B------:R-:W-:Y:S05]  /*b370*/  BRA.U UP0, `(.L_x_3648) ;  /* 0xfffffffd00cc7547 */ /* 0x000fea000b83ffff */
.L_x_3647:
        /* <DEDUP_REMOVED lines=18> */
.L_x_3651:
[----:B------:R-:W-:Y:S01]  /*b4a0*/  SHF.R.U32.HI R7, RZ, 0x1, R4 ;  /* 0x00000001ff077819 */ /* 0x000fe20000011604 */
[----:B------:R-:W-:Y:S04]  /*b4b0*/  BAR.SYNC.DEFER_BLOCKING 0x0 ;  /* 0x0000000000007b1d */ /* 0x000fe80000010000 */
[----:B------:R-:W-:-:S05]  /*b4c0*/  IMAD.IADD R5, R7, 0x1, R0 ;  /* 0x0000000107057824 */ /* 0x000fca00078e0200 */
[----:B------:R-:W-:-:S04]  /*b4d0*/  ISETP.GE.U32.AND P0, PT, R5, UR5, PT ;  /* 0x0000000505007c0c */ /* 0x000fc8000bf06070 */
[----:B------:R-:W-:-:S13]  /*b4e0*/  ISETP.GE.U32.OR P0, PT, R0, R7, P0 ;  /* 0x000000070000720c */ /* 0x000fda0000706470 */
[----:B------:R-:W-:-:S05]  /*b4f0*/  @!P0 LEA R5, R7, R2, 0x2 ;  /* 0x0000000207058211 */ /* 0x000fca00078e10ff */
[----:B------:R-:W4:Y:S02]  /*b500*/  @!P0 LDS R6, [R5] ;  /* 0x0000000005068984 */ /* 0x000f240000000800 */
[----:B----4-:R-:W-:-:S05]  /*b510*/  @!P0 FADD.FTZ R11, R11, R6 ;  /* 0x000000060b0b8221 */ /* 0x010fca0000010000 */
[----:B------:R0:W-:Y:S01]  /*b520*/  @!P0 STS [R2], R11 ;  /* 0x0000000b02008388 */ /* 0x0001e20000000800 */
[----:B------:R-:W-:Y:S02]  /*b530*/  ISETP.GT.U32.AND P0, PT, R4, 0x7f, PT ;  /* 0x0000007f0400780c */ /* 0x000fe40003f04070 */
[----:B------:R-:W-:-:S11]  /*b540*/  MOV R4, R7 ;  /* 0x0000000700047202 */ /* 0x000fd60000000f00 */
[----:B0-----:R-:W-:Y:S05]  /*b550*/  @P0 BRA `(.L_x_3651) ;  /* 0xfffffffc00d00947 */ /* 0x001fea000383ffff */
.L_x_3650:
[----:B------:R-:W-:Y:S01]  /*b560*/  BAR.SYNC.DEFER_BLOCKING 0x0 ;  /* 0x0000000000007b1d */ /* 0x000fe20000010000 */
[----:B------:R-:W-:-:S09]  /*b570*/  UISETP.GE.U32.AND UP0, UPT, UR4, 0x2, UPT ;  /* 0x000000020400788c */ /* 0x000fd2000bf06070 */
[----:B------:R-:W-:Y:S05]  /*b580*/  BRA.U !UP0, `(.L_x_3649) ;  /* 0x0000000108187547 */ /* 0x000fea000b800000 */
[----:B-1-34-:R-:W-:-:S07]  /*b590*/  IMAD.MOV.U32 R2, RZ, RZ, 0x1 ;  /* 0x00000001ff027424 */ /* 0x01afce00078e00ff */
.L_x_3652:
[----:B------:R1:W3:Y:S02]  /*b5a0*/  SHFL.DOWN PT, R4, R11, R2, 0x1f ;  /* 0x08001f020b047589 */ /* 0x0002e400000e0000 */
[----:B-1----:R-:W-:-:S04]  /*b5b0*/  SHF.L.U32 R2, R2, 0x1, RZ ;  /* 0x0000000102027819 */ /* 0x002fc800000006ff */
[----:B------:R-:W-:Y:S01]  /*b5c0*/  ISETP.GE.AND P0, PT, R2, UR4, PT ;  /* 0x0000000402007c0c */ /* 0x000fe2000bf06270 */
[----:B---3--:R-:W-:-:S12]  /*b5d0*/  FADD.FTZ R11, R4, R11 ;  /* 0x0000000b040b7221 */ /* 0x008fd80000010000 */
[----:B------:R-:W-:Y:S05]  /*b5e0*/  @!P0 BRA `(.L_x_3652) ;  /* 0xfffffffc00ec8947 */ /* 0x000fea000383ffff */
.L_x_3649:
        /* <DEDUP_REMOVED lines=8> */
[----:B------:R-:W1:Y:S01]  /*b670*/  LDCU UR5, c[0x0][0x68c] ;  /* 0x0000d180ff0577ac */ /* 0x000e620008000800 */
[----:B------:R-:W-:-:S04]  /*b680*/  UIADD3 UR4, UPT, UPT, UR4, -0x1, URZ ;  /* 0xffffffff04047890 */ /* 0x000fc8000fffe0ff */
[----:B------:R-:W-:Y:S01]  /*b690*/  UISETP.NE.AND UP0, UPT, UR4, URZ, UPT ;  /* 0x000000ff0400728c */ /* 0x000fe2000bf05270 */
[----:B-----5:R-:W-:-:S05]  /*b6a0*/  IMAD.HI.U32 R4, R17, UR9, R4 ;  /* 0x0000000911047c27 */ /* 0x020fca000f8e0004 */
[----:B0-----:R-:W-:-:S04]  /*b6b0*/  SHF.R.U32.HI R5, RZ, UR6, R4 ;  /* 0x00000006ff057c19 */ /* 0x001fc80008011604 */
[----:B------:R-:W-:-:S05]  /*b6c0*/  IADD3 R7, PT, PT, -R5, RZ, RZ ;  /* 0x000000ff05077210 */ /* 0x000fca0007ffe1ff */
[----:B------:R-:W-:-:S04]  /*b6d0*/  IMAD R7, R7, UR8, R17 ;  /* 0x0000000807077c24 */ /* 0x000fc8000f8e0211 */
[----:B-1----:R-:W-:Y:S01]  /*b6e0*/  IMAD R18, R7, UR5, RZ ;  /* 0x0000000507127c24 */ /* 0x002fe2000f8e02ff */
[----:B------:R-:W-:Y:S06]  /*b6f0*/  BRA.U !UP0, `(.L_x_3653) ;  /* 0x0000001108247547 */ /* 0x000fec000b800000 */
[----:B------:R-:W0:Y:S01]  /*b700*/  LDCU.64 UR6, c[0x0][0x570] ;  /* 0x0000ae00ff0677ac */ /* 0x000e220008000a00 */
[----:B------:R-:W-:Y:S01]  /*b710*/  IMAD.MOV.U32 R4, RZ, RZ, RZ ;  /* 0x000000ffff047224 */ /* 0x000fe200078e00ff */
[----:B------:R-:W-:Y:S01]  /*b720*/  UISETP.LT.U32.AND UP0, UPT, UR4, 0x18, UPT ;  /* 0x000000180400788c */ /* 0x000fe2000bf01070 */
[----:B------:R-:W1:Y:S03]  /*b730*/  LDCU UR8, c[0x0][0x56c] ;  /* 0x0000ad80ff0877ac */ /* 0x000e660008000800 */
[----:B------:R-:W-:Y:S01]  /*b740*/  USEL UR4, UR4, 0x18, UP0 ;  /* 0x0000001804047887 */ /* 0x000fe20008000000 */
[----:B------:R-:W5:Y:S03]  /*b750*/  LDCU UR5, c[0x0][0x694] ;  /* 0x0000d280ff0577ac */ /* 0x000f660008000800 */
[----:B------:R-:W-:Y:S01]  /*b760*/  UIADD3 UR4, UPT, UPT, UR4, 0x1, URZ ;  /* 0x0000000104047890 */ /* 0x000fe2000fffe0ff */
[----:B0-----:R-:W-:-:S03]  /*b770*/  IMAD.HI.U32 R6, R5, UR6, R4 ;  /* 0x0000000605067c27 */ /* 0x001fc6000f8e0004 */
[----:B------:R-:W-:Y:S02]  /*b780*/  UISETP.NE.AND UP0, UPT, UR4, 0x2, UPT ;  /* 0x000000020400788c */ /* 0x000fe4000bf05270 */
[----:B------:R-:W-:-:S04]  /*b790*/  SHF.R.U32.HI R7, RZ, UR7, R6 ;  /* 0x00000007ff077c19 */ /* 0x000fc80008011606 */
[----:B------:R-:W-:-:S05]  /*b7a0*/  IADD3 R4, PT, PT, -R7, RZ, RZ ;  /* 0x000000ff07047210 */ /* 0x000fca0007ffe1ff */
[----:B-1----:R-:W-:-:S04]  /*b7b0*/  IMAD R5, R4, UR8, R5 ;  /* 0x0000000804057c24 */ /* 0x002fc8000f8e0205 */
[----:B-----5:R-:W-:Y:S01]  /*b7c0*/  IMAD R18, R5, UR5, R18 ;  /* 0x0000000505127c24 */ /* 0x020fe2000f8e0212 */
[----:B------:R-:W-:Y:S06]  /*b7d0*/  BRA.U !UP0, `(.L_x_3653) ;  /* 0x0000000d08ec7547 */ /* 0x000fec000b800000 */
[----:B------:R-:W0:Y:S01]  /*b7e0*/  LDCU.64 UR8, c[0x0][0x578] ;  /* 0x0000af00ff0877ac */ /* 0x000e220008000a00 */
[----:B------:R-:W-:Y:S01]  /*b7f0*/  MOV R6, RZ ;  /* 0x000000ff00067202 */ /* 0x000fe20000000f00 */
[----:B------:R-:W1:Y:S01]  /*b800*/  LDCU UR6, c[0x0][0x580] ;  /* 0x0000b000ff0677ac */ /* 0x000e620008000800 */
[----:B------:R-:W5:Y:S01]  /*b810*/  LDCU UR5, c[0x0][0x69c] ;  /* 0x0000d380ff0577ac */ /* 0x000f620008000800 */
[----:B------:R-:W-:Y:S02]  /*b820*/  UISETP.NE.AND UP0, UPT, UR4, 0x3, UPT ;  /* 0x000000030400788c */ /* 0x000fe4000bf05270 */
[----:B0-----:R-:W-:-:S05]  /*b830*/  IMAD.HI.U32 R4, R7, UR9, R6 ;  /* 0x0000000907047c27 */ /* 0x001fca000f8e0006 */
[----:B-1----:R-:W-:-:S05]  /*b840*/  SHF.R.U32.HI R5, RZ, UR6, R4 ;  /* 0x00000006ff057c19 */ /* 0x002fca0008011604 */
[----:B------:R-:W-:-:S04]  /*b850*/  IMAD.MOV R6, RZ, RZ, -R5 ;  /* 0x000000ffff067224 */ /* 0x000fc800078e0a05 */
[----:B------:R-:W-:-:S04]  /*b860*/  IMAD R7, R6, UR8, R7 ;  /* 0x0000000806077c24 */ /* 0x000fc8000f8e0207 */
[----:B-----5:R-:W-:Y:S01]  /*b870*/  IMAD R18, R7, UR5, R18 ;  /* 0x0000000507127c24 */ /* 0x020fe2000f8e0212 */
[----:B------:R-:W-:Y:S06]  /*b880*/  BRA.U !UP0, `(.L_x_3653) ;  /* 0x0000000d08c07547 */ /* 0x000fec000b800000 */
[----:B------:R-:W0:Y:S01]  /*b890*/  LDCU.64 UR6, c[0x0][0x588] ;  /* 0x0000b100ff0677ac */ /* 0x000e220008000a00 */
[----:B------:R-:W-:Y:S01]  /*b8a0*/  HFMA2 R4, -RZ, RZ, 0, 0 ;  /* 0x00000000ff047431 */ /* 0x000fe200000001ff */
[----:B------:R-:W1:Y:S01]  /*b8b0*/  LDCU UR8, c[0x0][0x584] ;  /* 0x0000b080ff0877ac */ /* 0x000e620008000800 */
[----:B------:R-:W5:Y:S01]  /*b8c0*/  LDCU UR5, c[0x0][0x6a4] ;  /* 0x0000d480ff0577ac */ /* 0x000f620008000800 */
[----:B------:R-:W-:Y:S02]  /*b8d0*/  UISETP.NE.AND UP0, UPT, UR4, 0x4, UPT ;  /* 0x000000040400788c */ /* 0x000fe4000bf05270 */
[----:B0-----:R-:W-:-:S05]  /*b8e0*/  IMAD.HI.U32 R6, R5, UR6, R4 ;  /* 0x0000000605067c27 */ /* 0x001fca000f8e0004 */
[----:B------:R-:W-:-:S04]  /*b8f0*/  SHF.R.U32.HI R7, RZ, UR7, R6 ;  /* 0x00000007ff077c19 */ /* 0x000fc80008011606 */
[----:B------:R-:W-:-:S05]  /*b900*/  IADD3 R4, PT, PT, -R7, RZ, RZ ;  /* 0x000000ff07047210 */ /* 0x000fca0007ffe1ff */
[----:B-1----:R-:W-:-:S04]  /*b910*/  IMAD R5, R4, UR8, R5 ;  /* 0x0000000804057c24 */ /* 0x002fc8000f8e0205 */
[----:B-----5:R-:W-:Y:S01]  /*b920*/  IMAD R18, R5, UR5, R18 ;  /* 0x0000000505127c24 */ /* 0x020fe2000f8e0212 */
[----:B------:R-:W-:Y:S06]  /*b930*/  BRA.U !UP0, `(.L_x_3653) ;  /* 0x0000000d08947547 */ /* 0x000fec000b800000 */
[----:B------:R-:W0:Y:S01]  /*b940*/  LDCU.64 UR8, c[0x0][0x590] ;  /* 0x0000b200ff0877ac */ /* 0x000e220008000a00 */
[----:B------:R-:W-:Y:S01]  /*b950*/  IMAD.MOV.U32 R6, RZ, RZ, RZ ;  /* 0x000000ffff067224 */ /* 0x000fe200078e00ff */
[----:B------:R-:W1:Y:S01]  /*b960*/  LDCU UR6, c[0x0][0x598] ;  /* 0x0000b300ff0677ac */ /* 0x000e620008000800 */
[----:B------:R-:W5:Y:S01]  /*b970*/  LDCU UR5, c[0x0][0x6ac] ;  /* 0x0000d580ff0577ac */ /* 0x000f620008000800 */
[----:B------:R-:W-:Y:S01]  /*b980*/  UISETP.NE.AND UP0, UPT, UR4, 0x5, UPT ;  /* 0x000000050400788c */ /* 0x000fe2000bf05270 */
[----:B0-----:R-:W-:-:S05]  /*b990*/  IMAD.HI.U32 R4, R7, UR9, R6 ;  /* 0x0000000907047c27 */ /* 0x001fca000f8e0006 */
[----:B-1----:R-:W-:-:S04]  /*b9a0*/  SHF.R.U32.HI R5, RZ, UR6, R4 ;  /* 0x00000006ff057c19 */ /* 0x002fc80008011604 */
[----:B------:R-:W-:-:S05]  /*b9b0*/  IADD3 R6, PT, PT, -R5, RZ, RZ ;  /* 0x000000ff05067210 */ /* 0x000fca0007ffe1ff */
[----:B------:R-:W-:-:S04]  /*b9c0*/  IMAD R7, R6, UR8, R7 ;  /* 0x0000000806077c24 */ /* 0x000fc8000f8e0207 */
        /* <DEDUP_REMOVED lines=8> */
[----:B------:R-:W-:-:S05]  /*ba50*/  SHF.R.U32.HI R7, RZ, UR7, R6 ;  /* 0x00000007ff077c19 */ /* 0x000fca0008011606 */
[----:B------:R-:W-:-:S04]  /*ba60*/  IMAD.MOV R4, RZ, RZ, -R7 ;  /* 0x000000ffff047224 */ /* 0x000fc800078e0a07 */
[----:B-1----:R-:W-:-:S04]  /*ba70*/  IMAD R5, R4, UR8, R5 ;  /* 0x0000000804057c24 */ /* 0x002fc8000f8e0205 */
        /* <DEDUP_REMOVED lines=8> */
[----:B-1----:R-:W-:-:S04]  /*bb00*/  SHF.R.U32.HI R5, RZ, UR6, R4 ;  /* 0x00000006ff057c19 */ /* 0x002fc80008011604 */
[----:B------:R-:W-:-:S05]  /*bb10*/  IADD3 R6, PT, PT, -R5, RZ, RZ ;  /* 0x000000ff05067210 */ /* 0x000fca0007ffe1ff */
[----:B------:R-:W-:-:S04]  /*bb20*/  IMAD R7, R6, UR8, R7 ;  /* 0x0000000806077c24 */ /* 0x000fc8000f8e0207 */
        /* <DEDUP_REMOVED lines=189> */
[----:B------:R-:W3:Y:S01]  /*c700*/  LDCU.64 UR6, c[0x0][0x680] ;  /* 0x0000d000ff0677ac */ /* 0x000ee20008000a00 */
[----:B------:R-:W-:Y:S01]  /*c710*/  HFMA2 R6, -RZ, RZ, 0, 0 ;  /* 0x00000000ff067431 */ /* 0x000fe200000001ff */
[----:B------:R-:W0:Y:S01]  /*c720*/  LDCU UR5, c[0x0][0x688] ;  /* 0x0000d100ff0577ac */ /* 0x000e220008000800 */
[----:B------:R-:W1:Y:S03]  /*c730*/  LDCU UR4, c[0x0][0x74c] ;  /* 0x0000e980ff0477ac */ /* 0x000e660008000800 */
[----:B---34-:R-:W-:-:S05]  /*c740*/  IMAD.HI.U32 R2, R7, UR7, R6 ;  /* 0x0000000707027c27 */ /* 0x018fca000f8e0006 */
[----:B0-----:R-:W-:-:S04]  /*c750*/  SHF.R.U32.HI R2, RZ, UR5, R2 ;  /* 0x00000005ff027c19 */ /* 0x001fc80008011602 */
[----:B------:R-:W-:-:S05]  /*c760*/  IADD3 R5, PT, PT, -R2, RZ, RZ ;  /* 0x000000ff02057210 */ /* 0x000fca0007ffe1ff */
[----:B------:R-:W-:-:S04]  /*c770*/  IMAD R5, R5, UR6, R7 ;  /* 0x0000000605057c24 */ /* 0x000fc8000f8e0207 */
[----:B-1----:R-:W-:-:S07]  /*c780*/  IMAD R18, R5, UR4, R18 ;  /* 0x0000000405127c24 */ /* 0x002fce000f8e0212 */
.L_x_3653:
[----:B------:R-:W5:Y:S01]  /*c790*/  LDCU.64 UR4, c[0x0][0x770] ;  /* 0x0000ee00ff0477ac */ /* 0x000f620008000a00 */
[----:B------:R-:W-:Y:S01]  /*c7a0*/  CS2R R4, SRZ ;  /* 0x0000000000047805 */ /* 0x000fe2000001ff00 */
[----:B------:R-:W-:Y:S02]  /*c7b0*/  UPLOP3.LUT UP0, UPT, UPT, UPT, UPT, 0x80, 0x8 ;  /* 0x000000000008789c */ /* 0x000fe40003f0f070 */
[----:B-----5:R-:W-:-:S04]  /*c7c0*/  UISETP.NE.U32.AND UP1, UPT, UR4, URZ, UPT ;  /* 0x000000ff0400728c */ /* 0x020fc8000bf25070 */
[----:B------:R-:W-:-:S09]  /*c7d0*/  UISETP.NE.AND.EX UP1, UPT, UR5, URZ, UPT, UP1 ;  /* 0x000000ff0500728c */ /* 0x000fd2000bf25310 */
[----:B------:R-:W-:Y:S05]  /*c7e0*/  BRA.U !UP1, `(.L_x_3654) ;  /* 0x0000000509387547 */ /* 0x000fea000b800000 */
[----:B------:R-:W-:Y:S01]  /*c7f0*/  IMAD.MOV.U32 R8, RZ, RZ, 0x2 ;  /* 0x00000002ff087424 */ /* 0x000fe200078e00ff */
[----:B-1-34-:R-:W-:-:S07]  /*c800*/  MOV R2, 0x4 ;  /* 0x0000000400027802 */ /* 0x01afce0000000f00 */
.L_x_3655:
[----:B------:R-:W1:Y:S01]  /*c810*/  I2F.U32.RP R6, R2 ;  /* 0x0000000200067306 */ /* 0x000e620000209000 */
[----:B------:R-:W-:-:S07]  /*c820*/  MOV R13, R2 ;  /* 0x00000002000d7202 */ /* 0x000fce0000000f00 */
[----:B-1----:R-:W1:Y:S02]  /*c830*/  MUFU.RCP R6, R6 ;  /* 0x0000000600067308 */ /* 0x002e640000001000 */
[----:B-1----:R-:W-:Y:S02]  /*c840*/  IADD3 R4, PT, PT, R6, 0xffffffe, RZ ;  /* 0x0ffffffe06047810 */ /* 0x002fe40007ffe0ff */
[----:B------:R-:W-:-:S04]  /*c850*/  LOP3.LUT R6, RZ, R2, RZ, 0x33, !PT ;  /* 0x00000002ff067212 */ /* 0x000fc800078e33ff */
[----:B------:R1:W3:Y:S02]  /*c860*/  F2I.FTZ.U32.TRUNC.NTZ R5, R4 ;  /* 0x0000000400057305 */ /* 0x0002e4000021f000 */
[----:B-1----:R-:W-:Y:S02]  /*c870*/  HFMA2 R4, -RZ, RZ, 0, 0 ;  /* 0x00000000ff047431 */ /* 0x002fe400000001ff */
[----:B---3--:R-:W-:-:S04]  /*c880*/  IMAD.MOV R7, RZ, RZ, -R5 ;  /* 0x000000ffff077224 */ /* 0x008fc800078e0a05 */
[----:B------:R-:W-:-:S04]  /*c890*/  IMAD R7, R7, R2, RZ ;  /* 0x0000000207077224 */ /* 0x000fc800078e02ff */
[----:B------:R-:W-:-:S06]  /*c8a0*/  IMAD.HI.U32 R5, R5, R7, R4 ;  /* 0x0000000705057227 */ /* 0x000fcc00078e0004 */
[----:B------:R-:W-:-:S05]  /*c8b0*/  IMAD.HI.U32 R7, R5, R8, RZ ;  /* 0x0000000805077227 */ /* 0x000fca00078e00ff */
[----:B------:R-:W-:-:S05]  /*c8c0*/  IADD3 R7, PT, PT, -R7, RZ, RZ ;  /* 0x000000ff07077210 */ /* 0x000fca0007ffe1ff */
[----:B------:R-:W-:Y:S02]  /*c8d0*/  IMAD R7, R2, R7, R8 ;  /* 0x0000000702077224 */ /* 0x000fe400078e0208 */
[----:B------:R-:W-:-:S03]  /*c8e0*/  IMAD.MOV.U32 R8, RZ, RZ, R13 ;  /* 0x000000ffff087224 */ /* 0x000fc600078e000d */
[----:B------:R-:W-:-:S13]  /*c8f0*/  ISETP.GE.U32.AND P0, PT, R7, R2, PT ;  /* 0x000000020700720c */ /* 0x000fda0003f06070 */
[----:B------:R-:W-:Y:S01]  /*c900*/  @P0 IMAD.IADD R7, R7, 0x1, -R2 ;  /* 0x0000000107070824 */ /* 0x000fe200078e0a02 */
[----:B------:R-:W-:-:S04]  /*c910*/  ISETP.NE.U32.AND P0, PT, R2, RZ, PT ;  /* 0x000000ff0200720c */ /* 0x000fc80003f05070 */
[----:B------:R-:W-:-:S13]  /*c920*/  ISETP.GE.U32.AND P1, PT, R7, R2, PT ;  /* 0x000000020700720c */ /* 0x000fda0003f26070 */
[----:B------:R-:W-:-:S04]  /*c930*/  @P1 IADD3 R7, PT, PT, R7, -R2, RZ ;  /* 0x8000000207071210 */ /* 0x000fc80007ffe0ff */
[----:B------:R-:W-:-:S04]  /*c940*/  SEL R2, R6, R7, !P0 ;  /* 0x0000000706027207 */ /* 0x000fc80004000000 */
[----:B------:R-:W-:-:S13]  /*c950*/  ISETP.NE.AND P1, PT, R2, RZ, PT ;  /* 0x000000ff0200720c */ /* 0x000fda0003f25270 */
[----:B------:R-:W-:Y:S05]  /*c960*/  @P1 BRA `(.L_x_3655) ;  /* 0xfffffffc00a81947 */ /* 0x000fea000383ffff */
[C---:B------:R-:W-:Y:S01]  /*c970*/  IMAD.HI.U32 R7, R5.reuse, 0x4, RZ ;  /* 0x0000000405077827 */ /* 0x040fe200078e00ff */
[----:B------:R-:W-:Y:S03]  /*c980*/  BSSY.RECONVERGENT B0, `(.L_x_3656) ;  /* 0x000002e000007945 */ /* 0x000fe60003800200 */
[----:B------:R-:W-:Y:S01]  /*c990*/  IMAD.HI.U32 R9, R5, 0x2, RZ ;  /* 0x0000000205097827 */ /* 0x000fe200078e00ff */
[----:B------:R-:W-:-:S04]  /*c9a0*/  IADD3 R2, PT, PT, -R7, RZ, RZ ;  /* 0x000000ff07027210 */ /* 0x000fc80007ffe1ff */
[----:B------:R-:W-:Y:S01]  /*c9b0*/  IADD3 R4, PT, PT, -R9, RZ, RZ ;  /* 0x000000ff09047210 */ /* 0x000fe20007ffe1ff */
[----:B------:R-:W-:-:S04]  /*c9c0*/  IMAD R2, R13, R2, 0x4 ;  /* 0x000000040d027424 */ /* 0x000fc800078e0202 */
[----:B------:R-:W-:Y:S01]  /*c9d0*/  IMAD R4, R13, R4, 0x2 ;  /* 0x000000020d047424 */ /* 0x000fe200078e0204 */
[----:B------:R-:W-:-:S04]  /*c9e0*/  ISETP.GE.U32.AND P1, PT, R2, R13, PT ;  /* 0x0000000d0200720c */ /* 0x000fc80003f26070 */
[----:B------:R-:W-:-:S09]  /*c9f0*/  ISETP.GE.U32.AND P3, PT, R4, R13, PT ;  /* 0x0000000d0400720c */ /* 0x000fd20003f66070 */
[----:B------:R-:W-:Y:S01]  /*ca00*/  @P1 IMAD.IADD R2, R2, 0x1, -R13 ;  /* 0x0000000102021824 */ /* 0x000fe200078e0a0d */
[----:B------:R-:W-:-:S03]  /*ca10*/  @P1 IADD3 R7, PT, PT, R7, 0x1, RZ ;  /* 0x0000000107071810 */ /* 0x000fc60007ffe0ff */
[-C--:B------:R-:W-:Y:S02]  /*ca20*/  @P3 IADD3 R4, PT, PT, R4, -R13.reuse, RZ ;  /* 0x8000000d04043210 */ /* 0x080fe40007ffe0ff */
[-C--:B------:R-:W-:Y:S02]  /*ca30*/  ISETP.GE.U32.AND P2, PT, R2, R13.reuse, PT ;  /* 0x0000000d0200720c */ /* 0x080fe40003f46070 */
[----:B------:R-:W-:Y:S02]  /*ca40*/  ISETP.GE.U32.AND P1, PT, R4, R13, PT ;  /* 0x0000000d0400720c */ /* 0x000fe40003f26070 */
[----:B------:R-:W-:-:S09]  /*ca50*/  @P3 IADD3 R9, PT, PT, R9, 0x1, RZ ;  /* 0x0000000109093810 */ /* 0x000fd20007ffe0ff */
[----:B------:R-:W-:Y:S02]  /*ca60*/  @P2 VIADD R7, R7, 0x1 ;  /* 0x0000000107072836 */ /* 0x000fe40000000000 */
[----:B------:R-:W-:-:S03]  /*ca70*/  @P1 IADD3 R9, PT, PT, R9, 0x1, RZ ;  /* 0x0000000109091810 */ /* 0x000fc60007ffe0ff */
[C---:B------:R-:W-:Y:S02]  /*ca80*/  SEL R5, R6.reuse, R7, !P0 ;  /* 0x0000000706057207 */ /* 0x040fe40004000000 */
[----:B------:R-:W-:-:S03]  /*ca90*/  SEL R6, R6, R9, !P0 ;  /* 0x0000000906067207 */ /* 0x000fc60004000000 */
[----:B------:R-:W-:-:S05]  /*caa0*/  IMAD.WIDE.U32 R4, R5, R18, RZ ;  /* 0x0000001205047225 */ /* 0x000fca00078e00ff */
[----:B------:R-:W-:-:S13]  /*cab0*/  LOP3.LUT P2, RZ, R5, 0x7, RZ, 0xc0, !PT ;  /* 0x0000000705ff7812 */ /* 0x000fda000784c0ff */
[----:B------:R-:W-:Y:S05]  /*cac0*/  @P2 BRA `(.L_x_3657) ;  /* 0x0000000000542947 */ /* 0x000fea0003800000 */
[----:B------:R-:W1:Y:S01]  /*cad0*/  I2F.U32.RP R2, R6 ;  /* 0x0000000600027306 */ /* 0x000e620000209000 */
[----:B------:R-:W-:Y:S02]  /*cae0*/  IADD3 R5, PT, PT, RZ, -R6, RZ ;  /* 0x80000006ff057210 */ /* 0x000fe40007ffe0ff */
[----:B------:R-:W-:-:S05]  /*caf0*/  ISETP.NE.U32.AND P2, PT, R6, RZ, PT ;  /* 0x000000ff0600720c */ /* 0x000fca0003f45070 */
[----:B-1----:R-:W1:Y:S02]  /*cb00*/  MUFU.RCP R2, R2 ;  /* 0x0000000200027308 */ /* 0x002e640000001000 */
[----:B-1----:R-:W-:-:S06]  /*cb10*/  VIADD R8, R2, 0xffffffe ;  /* 0x0ffffffe02087836 */ /* 0x002fcc0000000000 */
[----:B------:R1:W3:Y:S02]  /*cb20*/  F2I.FTZ.U32.TRUNC.NTZ R9, R8 ;  /* 0x0000000800097305 */ /* 0x0002e4000021f000 */
[----:B-1----:R-:W-:Y:S02]  /*cb30*/  HFMA2 R8, -RZ, RZ, 0, 0 ;  /* 0x00000000ff087431 */ /* 0x002fe400000001ff */
[----:B---3--:R-:W-:-:S04]  /*cb40*/  IMAD R5, R5, R9, RZ ;  /* 0x0000000905057224 */ /* 0x008fc800078e02ff */
[----:B------:R-:W-:-:S06]  /*cb50*/  IMAD.HI.U32 R9, R9, R5, R8 ;  /* 0x0000000509097227 */ /* 0x000fcc00078e0008 */
[----:B------:R-:W-:-:S04]  /*cb60*/  IMAD.HI.U32 R9, R9, R4, RZ ;  /* 0x0000000409097227 */ /* 0x000fc800078e00ff */
[----:B------:R-:W-:-:S04]  /*cb70*/  IMAD.MOV R5, RZ, RZ, -R9 ;  /* 0x000000ffff057224 */ /* 0x000fc800078e0a09 */
[----:B------:R-:W-:-:S05]  /*cb80*/  IMAD R5, R6, R5, R4 ;  /* 0x0000000506057224 */ /* 0x000fca00078e0204 */
[----:B------:R-:W-:-:S13]  /*cb90*/  ISETP.GE.U32.AND P0, PT, R5, R6, PT ;  /* 0x000000060500720c */ /* 0x000fda0003f06070 */
[----:B------:R-:W-:Y:S02]  /*cba0*/  @P0 IADD3 R5, PT, PT, -R6, R5, RZ ;  /* 0x0000000506050210 */ /* 0x000fe40007ffe1ff */
[----:B------:R-:W-:Y:S02]  /*cbb0*/  @P0 IADD3 R9, PT, PT, R9, 0x1, RZ ;  /* 0x0000000109090810 */ /* 0x000fe40007ffe0ff */
[----:B------:R-:W-:Y:S01]  /*cbc0*/  ISETP.GE.U32.AND P1, PT, R5, R6, PT ;  /* 0x000000060500720c */ /* 0x000fe20003f26070 */
[----:B------:R-:W-:-:S12]  /*cbd0*/  HFMA2 R5, -RZ, RZ, 0, 0 ;  /* 0x00000000ff057431 */ /* 0x000fd800000001ff */
[----:B------:R-:W-:Y:S01]  /*cbe0*/  @P1 VIADD R9, R9, 0x1 ;  /* 0x0000000109091836 */ /* 0x000fe20000000000 */
[----:B------:R-:W-:-:S04]  /*cbf0*/  @!P2 LOP3.LUT R9, RZ, R6, RZ, 0x33, !PT ;  /* 0x00000006ff09a212 */ /* 0x000fc800078e33ff */
[----:B------:R-:W-:Y:S01]  /*cc00*/  MOV R4, R9 ;  /* 0x0000000900047202 */ /* 0x000fe20000000f00 */
[----:B------:R-:W-:Y:S06]  /*cc10*/  BRA `(.L_x_3658) ;  /* 0x0000000000107947 */ /* 0x000fec0003800000 */
.L_x_3657:
[----:B------:R-:W-:-:S07]  /*cc20*/  MOV R2, 0xcc40 ;  /* 0x0000cc4000027802 */ /* 0x000fce0000000f00 */
[----:B0-2---:R-:W-:Y:S05]  /*cc30*/  CALL.REL.NOINC `($__internal_0_$__cuda_sm20_div_u64) ;  /* 0x0000002400f87944 */ /* 0x005fea0003c00000 */
[----:B------:R-:W-:Y:S01]  /*cc40*/  IMAD.MOV.U32 R4, RZ, RZ, R6 ;  /* 0x000000ffff047224 */ /* 0x000fe200078e0006 */
[----:B------:R-:W-:-:S07]  /*cc50*/  MOV R5, R7 ;  /* 0x0000000700057202 */ /* 0x000fce0000000f00 */
.L_x_3658:
[----:B------:R-:W-:Y:S05]  /*cc60*/  BSYNC.RECONVERGENT B0 ;  /* 0x0000000000007941 */ /* 0x000fea0003800200 */
.L_x_3656:
[----:B------:R-:W1:Y:S02]  /*cc70*/  LDCU.64 UR4, c[0x0][0x770] ;  /* 0x0000ee00ff0477ac */ /* 0x000e640008000a00 */
[----:B-1----:R-:W-:Y:S02]  /*cc80*/  UISETP.NE.U32.AND UP0, UPT, UR4, URZ, UPT ;  /* 0x000000ff0400728c */ /* 0x002fe4000bf05070 */
[----:B------:R-:W-:Y:S02]  /*cc90*/  IADD3 R4, P0, PT, R4, UR4, RZ ;  /* 0x0000000404047c10 */ /* 0x000fe4000ff1e0ff */
[----:B------:R-:W-:Y:S02]  /*cca0*/  UISETP.NE.AND.EX UP0, UPT, UR5, URZ, UPT, UP0 ;  /* 0x000000ff0500728c */ /* 0x000fe4000bf05300 */
[----:B------:R-:W-:Y:S02]  /*ccb0*/  IADD3.X R5, PT, PT, R5, UR5, RZ, P0, !PT ;  /* 0x0000000505057c10 */ /* 0x000fe400087fe4ff */
[----:B------:R-:W-:-:S11]  /*ccc0*/  UPLOP3.LUT UP0, UPT, UPT, UPT, UP0, 0x40, 0x4 ;  /* 0x000000000004789c */ /* 0x000fd60003f0e800 */
.L_x_3654:
[----:B------:R-:W5:Y:S02]  /*ccd0*/  LDCU UR4, c[0x0][0x3a8] ;  /* 0x00007500ff0477ac */ /* 0x000f640008000800 */
[----:B-----5:R-:W-:-:S09]  /*cce0*/  UISETP.NE.AND UP1, UPT, UR4, URZ, UPT ;  /* 0x000000ff0400728c */ /* 0x020fd2000bf25270 */
[----:B------:R-:W-:Y:S05]  /*ccf0*/  BRA.U !UP1, `(.L_x_3659) ;  /* 0x00000021096c7547 */ /* 0x000fea000b800000 */
[----:B-1-34-:R-:W1:Y:S01]  /*cd00*/  S2R R2, SR_CTAID.X ;  /* 0x0000000000027919 */ /* 0x01ae620000002500 */
[----:B------:R-:W3:Y:S01]  /*cd10*/  LDCU UR4, c[0x0][0x55c] ;  /* 0x0000ab80ff0477ac */ /* 0x000ee20008000800 */
[----:B------:R-:W-:Y:S01]  /*cd20*/  HFMA2 R16, -RZ, RZ, 0, 0 ;  /* 0x00000000ff107431 */ /* 0x000fe200000001ff */
[----:B------:R-:W2:Y:S01]  /*cd30*/  LDCU UR5, c[0x0][0x3ac] ;  /* 0x00007580ff0577ac */ /* 0x000ea20008000800 */
[----:B------:R-:W0:Y:S01]  /*cd40*/  LDCU UR6, c[0x0][0x3b0] ;  /* 0x00007600ff0677ac */ /* 0x000e220008000800 */
[----:B------:R-:W1:Y:S01]  /*cd50*/  LDCU UR7, c[0x0][0x398] ;  /* 0x00007300ff0777ac */ /* 0x000e620008000800 */
[----:B---3--:R-:W-:Y:S01]  /*cd60*/  UISETP.NE.AND UP1, UPT, UR4, URZ, UPT ;  /* 0x000000ff0400728c */ /* 0x008fe2000bf25270 */
[----:B--2---:R-:W-:-:S04]  /*cd70*/  IMAD R6, R0, UR5, RZ ;  /* 0x0000000500067c24 */ /* 0x004fc8000f8e02ff */
[----:B0-----:R-:W-:-:S04]  /*cd80*/  IMAD R7, R3, UR6, R6 ;  /* 0x0000000603077c24 */ /* 0x001fc8000f8e0206 */
[----:B-1----:R-:W-:Y:S01]  /*cd90*/  IMAD R7, R2, UR7, R7 ;  /* 0x0000000702077c24 */ /* 0x002fe2000f8e0207 */
        /* <DEDUP_REMOVED lines=278> */
.L_x_3660:
        /* <DEDUP_REMOVED lines=24> */
.L_x_3662:
[----:B------:R-:W-:Y:S05]  /*e080*/  BSYNC.RECONVERGENT B0 ;  /* 0x0000000000007941 */ /* 0x000fea0003800200 */
.L_x_3661:
        /* <DEDUP_REMOVED lines=35> */
.L_x_3664:
[----:B------:R-:W-:Y:S05]  /*e2c0*/  BSYNC.RECONVERGENT B0 ;  /* 0x0000000000007941 */ /* 0x000fea0003800200 */
.L_x_3663:
        /* <DEDUP_REMOVED lines=18> */
[----:B-1----:R-:W-:-:S08]  /*e3f0*/  IMAD.U32 R7, RZ, RZ, UR5 ;  /* 0x00000005ff077e24 */ /* 0x002fd0000f8e00ff */
        /* <DEDUP_REMOVED lines=8> */
[----:B------:R-:W-:Y:S07]  /*e480*/  BSSY.RECONVERGENT B1, `(.L_x_3668) ;  /* 0x000000b000017945 */ /* 0x000fee0003800200 */
[----:B------:R-:W2:Y:S01]  /*e490*/  LDC.64 R8, c[0x0][0x778] ;  /* 0x0001de00ff087b82 */ /* 0x000ea20000000a00 */
[----:B0-----:R-:W-:-:S02]  /*e4a0*/  IMAD R13, R2, UR5, RZ ;  /* 0x00000005020d7c24 */ /* 0x001fc4000f8e02ff */
[----:B-1----:R-:W-:-:S07]  /*e4b0*/  IMAD R15, R15, UR4, RZ ;  /* 0x000000040f0f7c24 */ /* 0x002fce000f8e02ff */
.L_x_3669:
[----:B------:R-:W-:-:S05]  /*e4c0*/  IADD3 R11, PT, PT, R13, R6, RZ ;  /* 0x000000060d0b7210 */ /* 0x000fca0007ffe0ff */
[----:B--2---:R-:W-:-:S06]  /*e4d0*/  IMAD.WIDE.U32 R10, R11, 0x4, R8 ;  /* 0x000000040b0a7825 */ /* 0x004fcc00078e0008 */
[----:B------:R-:W2:Y:S01]  /*e4e0*/  LDG.E R10, desc[UR36][R10.64] ;  /* 0x000000240a0a7981 */ /* 0x000ea2000c1e1900 */
[----:B------:R-:W-:-:S04]  /*e4f0*/  IADD3 R6, PT, PT, R15, R6, RZ ;  /* 0x000000060f067210 */ /* 0x000fc80007ffe0ff */
[----:B------:R-:W-:Y:S01]  /*e500*/  ISETP.GE.U32.AND P1, PT, R6, UR6, PT ;  /* 0x0000000606007c0c */ /* 0x000fe2000bf26070 */
[----:B--2---:R-:W-:-:S12]  /*e510*/  FADD.FTZ R7, R10, R7 ;  /* 0x000000070a077221 */ /* 0x004fd80000010000 */
[----:B------:R-:W-:Y:S05]  /*e520*/  @!P1 BRA `(.L_x_3669) ;  /* 0xfffffffc00e49947 */ /* 0x000fea000383ffff */
[----:B------:R-:W-:Y:S05]  /*e530*/  BSYNC.RECONVERGENT B1 ;  /* 0x0000000000017941 */ /* 0x000fea0003800200 */
.L_x_3668:
[----:B------:R-:W-:Y:S05]  /*e540*/  BRA `(.L_x_3667) ;  /* 0x0000000000447947 */ /* 0x000fea0003800000 */
.L_x_3666:
[----:B------:R-:W0:Y:S02]  /*e550*/  LDCU UR5, c[0x0][0x39c] ;  /* 0x00007380ff0577ac */ /* 0x000e240008000800 */
[----:B0-----:R-:W-:-:S13]  /*e560*/  ISETP.GE.U32.AND P1, PT, R3, UR5, PT ;  /* 0x0000000503007c0c */ /* 0x001fda000bf26070 */
[----:B------:R-:W-:Y:S05]  /*e570*/  @P1 BRA `(.L_x_3667) ;  /* 0x0000000000381947 */ /* 0x000fea0003800000 */
[----:B------:R-:W0:Y:S01]  /*e580*/  LDCU UR4, c[0x0][0x374] ;  /* 0x00006e80ff0477ac */ /* 0x000e220008000800 */
[----:B------:R-:W1:Y:S01]  /*e590*/  LDC R6, c[0x0][0x360] ;  /* 0x0000d800ff067b82 */ /* 0x000e620000000800 */
[----:B------:R-:W-:-:S07]  /*e5a0*/  IMAD.MOV.U32 R13, RZ, RZ, R3 ;  /* 0x000000ffff0d7224 */ /* 0x000fce00078e0003 */
[----:B------:R-:W2:Y:S08]  /*e5b0*/  LDC.64 R8, c[0x0][0x778] ;  /* 0x0001de00ff087b82 */ /* 0x000eb00000000a00 */
[----:B------:R-:W3:Y:S01]  /*e5c0*/  LDC R12, c[0x0][0x364] ;  /* 0x0000d900ff0c7b82 */ /* 0x000ee20000000800 */
[----:B0-----:R-:W-:-:S07]  /*e5d0*/  IMAD R2, R2, UR4, RZ ;  /* 0x0000000402027c24 */ /* 0x001fce000f8e02ff */
.L_x_3670:
[----:B------:R-:W-:-:S05]  /*e5e0*/  IADD3 R11, PT, PT, R2, R13, RZ ;  /* 0x0000000d020b7210 */ /* 0x000fca0007ffe0ff */
[----:B-1----:R-:W-:-:S04]  /*e5f0*/  IMAD R11, R11, R6, R0 ;  /* 0x000000060b0b7224 */ /* 0x002fc800078e0200 */
[----:B--2---:R-:W-:-:S06]  /*e600*/  IMAD.WIDE.U32 R10, R11, 0x4, R8 ;  /* 0x000000040b0a7825 */ /* 0x004fcc00078e0008 */
[----:B------:R-:W2:Y:S01]  /*e610*/  LDG.E R10, desc[UR36][R10.64] ;  /* 0x000000240a0a7981 */ /* 0x000ea2000c1e1900 */
[----:B---3--:R-:W-:-:S04]  /*e620*/  IADD3 R13, PT, PT, R12, R13, RZ ;  /* 0x0000000d0c0d7210 */ /* 0x008fc80007ffe0ff */
[----:B------:R-:W-:Y:S01]  /*e630*/  ISETP.GE.U32.AND P1, PT, R13, UR5, PT ;  /* 0x000000050d007c0c */ /* 0x000fe2000bf26070 */
[----:B--2---:R-:W-:-:S12]  /*e640*/  FADD.FTZ R7, R10, R7 ;  /* 0x000000070a077221 */ /* 0x004fd80000010000 */
[----:B------:R-:W-:Y:S05]  /*e650*/  @!P1 BRA `(.L_x_3670) ;  /* 0xfffffffc00e09947 */ /* 0x000fea000383ffff */
.L_x_3667:
[----:B------:R-:W-:Y:S05]  /*e660*/  BSYNC.RECONVERGENT B0 ;  /* 0x0000000000007941 */ /* 0x000fea0003800200 */
.L_x_3665:
        /* <DEDUP_REMOVED lines=12> */
.L_x_3672:
        /* <DEDUP_REMOVED lines=13> */
.L_x_3671:
        /* <DEDUP_REMOVED lines=8> */
[----:B------:R-:W-:-:S07]  /*e880*/  MOV R3, UR5 ;  /* 0x0000000500037c02 */ /* 0x000fce0008000f00 */
.L_x_3675:
[----:B------:R-:W-:Y:S01]  /*e890*/  SHF.R.U32.HI R9, RZ, 0x1, R3 ;  /* 0x00000001ff097819 */ /* 0x000fe20000011603 */
[----:B------:R-:W-:Y:S03]  /*e8a0*/  BAR.SYNC.DEFER_BLOCKING 0x0 ;  /* 0x0000000000007b1d */ /* 0x000fe60000010000 */
[----:B------:R-:W-:-:S04]  /*e8b0*/  IADD3 R6, PT, PT, R9, R0, RZ ;  /* 0x0000000009067210 */ /* 0x000fc80007ffe0ff */
[----:B------:R-:W-:-:S04]  /*e8c0*/  ISETP.GE.U32.AND P1, PT, R6, UR5, PT ;  /* 0x0000000506007c0c */ /* 0x000fc8000bf26070 */
[----:B------:R-:W-:-:S13]  /*e8d0*/  ISETP.GE.U32.OR P1, PT, R0, R9, P1 ;  /* 0x000000090000720c */ /* 0x000fda0000f26470 */
[----:B------:R-:W-:-:S06]  /*e8e0*/  @!P1 IMAD R6, R9, 0x4, R2 ;  /* 0x0000000409069824 */ /* 0x000fcc00078e0202 */
[----:B------:R-:W0:Y:S02]  /*e8f0*/  @!P1 LDS R6, [R6] ;  /* 0x0000000006069984 */ /* 0x000e240000000800 */
[----:B01----:R-:W-:-:S05]  /*e900*/  @!P1 FADD.FTZ R7, R7, R6 ;  /* 0x0000000607079221 */ /* 0x003fca0000010000 */
[----:B------:R2:W-:Y:S01]  /*e910*/  @!P1 STS [R2], R7 ;  /* 0x0000000702009388 */ /* 0x0005e20000000800 */
[----:B------:R-:W-:Y:S02]  /*e920*/  ISETP.GT.U32.AND P1, PT, R3, 0x7f, PT ;  /* 0x0000007f0300780c */ /* 0x000fe40003f24070 */
[----:B------:R-:W-:-:S11]  /*e930*/  MOV R3, R9 ;  /* 0x0000000900037202 */ /* 0x000fd60000000f00 */
[----:B--2---:R-:W-:Y:S05]  /*e940*/  @P1 BRA `(.L_x_3675) ;  /* 0xfffffffc00d01947 */ /* 0x004fea000383ffff */
.L_x_3674:
[----:B------:R-:W-:Y:S01]  /*e950*/  BAR.SYNC.DEFER_BLOCKING 0x0 ;  /* 0x0000000000007b1d */ /* 0x000fe20000010000 */
[----:B------:R-:W-:-:S09]  /*e960*/  UISETP.GE.U32.AND UP1, UPT, UR4, 0x2, UPT ;  /* 0x000000020400788c */ /* 0x000fd2000bf26070 */
[----:B------:R-:W-:Y:S05]  /*e970*/  BRA.U !UP1, `(.L_x_3673) ;  /* 0x0000000109187547 */ /* 0x000fea000b800000 */
[----:B------:R-:W-:-:S07]  /*e980*/  HFMA2 R0, -RZ, RZ, 0, 5.9604644775390625e-08 ;  /* 0x00000001ff007431 */ /* 0x000fce00000001ff */
.L_x_3676:
[----:B01----:R0:W1:Y:S02]  /*e990*/  SHFL.DOWN PT, R2, R7, R0, 0x1f ;  /* 0x08001f0007027589 */ /* 0x00306400000e0000 */
[----:B0-----:R-:W-:-:S05]  /*e9a0*/  IMAD.SHL.U32 R0, R0, 0x2, RZ ;  /* 0x0000000200007824 */ /* 0x001fca00078e00ff */
[----:B------:R-:W-:Y:S01]  /*e9b0*/  ISETP.GE.AND P1, PT, R0, UR4, PT ;  /* 0x0000000400007c0c */ /* 0x000fe2000bf26270 */
[----:B-1----:R-:W-:-:S12]  /*e9c0*/  FADD.FTZ R7, R2, R7 ;  /* 0x0000000702077221 */ /* 0x002fd80000010000 */
[----:B------:R-:W-:Y:S05]  /*e9d0*/  @!P1 BRA `(.L_x_3676) ;  /* 0xfffffffc00ec9947 */ /* 0x000fea000383ffff */
.L_x_3673:
[----:B------:R-:W-:Y:S05]  /*e9e0*/  @!P0 EXIT ;  /* 0x000000000000894d */ /* 0x000fea0003800000 */
[----:B------:R-:W-:Y:S05]  /*e9f0*/  BRA.U !UP0, `(.L_x_3677) ;  /* 0x0000000108a07547 */ /* 0x000fea000b800000 */
[----:B------:R-:W2:Y:S01]  /*ea00*/  LDCU.U8 UR6, c[0x0][0x790] ;  /* 0x0000f200ff0677ac */ /* 0x000ea20008000000 */
[----:B------:R-:W0:Y:S01]  /*ea10*/  LDCU.64 UR4, c[0x0][0x760] ;  /* 0x0000ec00ff0477ac */ /* 0x000e220008000a00 */
[----:B------:R-:W3:Y:S01]  /*ea20*/  LDCU.U8 UR7, c[0x0][0x791] ;  /* 0x0000f220ff0777ac */ /* 0x000ee20008000000 */
[----:B--2---:R-:W-:Y:S01]  /*ea30*/  UISETP.NE.AND UP0, UPT, UR6, URZ, UPT ;  /* 0x000000ff0600728c */ /* 0x004fe2000bf05270 */
[----:B01----:R-:W-:-:S04]  /*ea40*/  IADD3 R2, P0, PT, R16, UR4, RZ ;  /* 0x0000000410027c10 */ /* 0x003fc8000ff1e0ff */
[----:B------:R-:W-:Y:S01]  /*ea50*/  IADD3.X R3, PT, PT, RZ, UR5, RZ, P0, !PT ;  /* 0x00000005ff037c10 */ /* 0x000fe200087fe4ff */
[----:B---3--:R-:W-:-:S03]  /*ea60*/  UISETP.NE.AND UP1, UPT, UR7, URZ, UPT ;  /* 0x000000ff0700728c */ /* 0x008fc6000bf25270 */
[----:B------:R-:W-:Y:S08]  /*ea70*/  BRA.U !UP0, `(.L_x_3678) ;  /* 0x00000001080c7547 */ /* 0x000ff0000b800000 */
[----:B------:R-:W2:Y:S02]  /*ea80*/  LDG.E.U16 R0, desc[UR36][R2.64] ;  /* 0x0000002402007981 */ /* 0x000ea4000c1e1500 */
[----:B--2---:R-:W-:-:S05]  /*ea90*/  SHF.L.U32 R0, R0, 0x10, RZ ;  /* 0x0000001000007819 */ /* 0x004fca00000006ff */
[----:B------:R-:W-:-:S07]  /*eaa0*/  FADD.FTZ R7, R7, R0 ;  /* 0x0000000007077221 */ /* 0x000fce0000010000 */
.L_x_3678:
[----:B------:R-:W-:Y:S05]  /*eab0*/  BRA.U !UP1, `(.L_x_3679) ;  /* 0x0000000109647547 */ /* 0x000fea000b800000 */
[----:B------:R-:W0:Y:S01]  /*eac0*/  LDCU UR4, c[0x0][0x794] ;  /* 0x0000f280ff0477ac */ /* 0x000e220008000800 */
[----:B------:R-:W-:Y:S01]  /*ead0*/  F2FP.BF16.F32.PACK_AB R18, RZ, R7 ;  /* 0x00000007ff12723e */ /* 0x000fe200000010ff */
[----:B0-----:R-:W-:-:S09]  /*eae0*/  UISETP.NE.AND UP0, UPT, UR4, 0x1, UPT ;  /* 0x000000010400788c */ /* 0x001fd2000bf05270 */
[----:B------:R-:W-:Y:S05]  /*eaf0*/  BRA.U !UP0, `(.L_x_3680) ;  /* 0x0000000108407547 */ /* 0x000fea000b800000 */
[----:B------:R-:W-:Y:S01]  /*eb00*/  MOV R2, 0x0 ;  /* 0x0000000000027802 */ /* 0x000fe20000000f00 */
[----:B------:R-:W0:Y:S01]  /*eb10*/  LDCU.64 UR4, c[0x4][0x7c8] ;  /* 0x0100f900ff0477ac */ /* 0x000e220008000a00 */
[----:B------:R-:W-:Y:S02]  /*eb20*/  HFMA2 R12, -RZ, RZ, 0, 5.9604644775390625e-08 ;  /* 0x00000001ff0c7431 */ /* 0x000fe400000001ff */
[----:B------:R-:W-:Y:S01]  /*eb30*/  IMAD.MOV.U32 R8, RZ, RZ, 0x2ef ;  /* 0x000002efff087424 */ /* 0x000fe200078e00ff */
[----:B------:R-:W-:Y:S01]  /*eb40*/  MOV R13, RZ ;  /* 0x000000ff000d7202 */ /* 0x000fe20000000f00 */
[----:B------:R-:W1:Y:S01]  /*eb50*/  LDCU.64 UR6, c[0x4][0x7b8] ;  /* 0x0100f700ff0677ac */ /* 0x000e620008000a00 */
[----:B------:R-:W2:Y:S01]  /*eb60*/  LDC.64 R2, c[0x4][R2] ;  /* 0x0100000002027b82 */ /* 0x000ea20000000a00 */
[----:B------:R-:W3:Y:S01]  /*eb70*/  LDCU.64 UR8, c[0x4][0x440] ;  /* 0x01008800ff0877ac */ /* 0x000ee20008000a00 */
[----:B0-----:R-:W-:Y:S01]  /*eb80*/  IMAD.U32 R4, RZ, RZ, UR4 ;  /* 0x00000004ff047e24 */ /* 0x001fe2000f8e00ff */
[----:B------:R-:W-:-:S02]  /*eb90*/  MOV R5, UR5 ;  /* 0x0000000500057c02 */ /* 0x000fc40008000f00 */
[----:B-1----:R-:W-:Y:S01]  /*eba0*/  MOV R6, UR6 ;  /* 0x0000000600067c02 */ /* 0x002fe20008000f00 */
[----:B------:R-:W-:Y:S01]  /*ebb0*/  IMAD.U32 R7, RZ, RZ, UR7 ;  /* 0x00000007ff077e24 */ /* 0x000fe2000f8e00ff */
[----:B---3--:R-:W-:Y:S02]  /*ebc0*/  MOV R10, UR8 ;  /* 0x00000008000a7c02 */ /* 0x008fe40008000f00 */
[----:B------:R-:W-:-:S07]  /*ebd0*/  MOV R11, UR9 ;  /* 0x00000009000b7c02 */ /* 0x000fce0008000f00 */
[----:B------:R-:W-:-:S07]  /*ebe0*/  LEPC R20, `(.L_x_3680) ;  /* 0x000000001014794e */ /* 0x000fce0000000000 */
[----:B--2---:R-:W-:Y:S05]  /*ebf0*/  CALL.ABS.NOINC R2 ;  /* 0x0000000002007343 */ /* 0x004fea0003c00000 */
.L_x_3680:
[----:B------:R-:W0:Y:S02]  /*ec00*/  LDCU.64 UR4, c[0x0][0x760] ;  /* 0x0000ec00ff0477ac */ /* 0x000e240008000a00 */
[----:B0-----:R-:W-:-:S05]  /*ec10*/  IADD3 R16, P0, PT, R16, UR4, RZ ;  /* 0x0000000410107c10 */ /* 0x001fca000ff1e0ff */
[----:B------:R-:W-:-:S05]  /*ec20*/  IMAD.X R17, RZ, RZ, UR5, P0 ;  /* 0x00000005ff117e24 */ /* 0x000fca00080e06ff */
[----:B------:R-:W-:Y:S01]  /*ec30*/  STG.E.U16 desc[UR36][R16.64], R18 ;  /* 0x0000001210007986 */ /* 0x000fe2000c101524 */
[----:B------:R-:W-:Y:S05]  /*ec40*/  EXIT ;  /* 0x000000000000794d */ /* 0x000fea0003800000 */
.L_x_3679:
[----:B------:R-:W-:-:S05]  /*ec50*/  F2FP.BF16.F32.PACK_AB R7, RZ, R7 ;  /* 0x00000007ff07723e */ /* 0x000fca00000010ff */
[----:B------:R-:W-:Y:S01]  /*ec60*/  STG.E.U16 desc[UR36][R2.64], R7 ;  /* 0x0000000702007986 */ /* 0x000fe2000c101524 */
[----:B------:R-:W-:Y:S05]  /*ec70*/  EXIT ;  /* 0x000000000000794d */ /* 0x000fea0003800000 */
.L_x_3677:
[----:B------:R-:W2:Y:S01]  /*ec80*/  LDCU.U8 UR4, c[0x0][0x790] ;  /* 0x0000f200ff0477ac */ /* 0x000ea20008000000 */
[----:B------:R-:W3:Y:S01]  /*ec90*/  LDCU.U8 UR5, c[0x0][0x791] ;  /* 0x0000f220ff0577ac */ /* 0x000ee20008000000 */
[----:B--2---:R-:W-:Y:S02]  /*eca0*/  UISETP.NE.AND UP0, UPT, UR4, URZ, UPT ;  /* 0x000000ff0400728c */ /* 0x004fe4000bf05270 */
[----:B---3--:R-:W-:-:S07]  /*ecb0*/  UISETP.NE.AND UP1, UPT, UR5, URZ, UPT ;  /* 0x000000ff0500728c */ /* 0x008fce000bf25270 */
[----:B------:R-:W-:Y:S05]  /*ecc0*/  BRA.U !UP0, `(.L_x_3681) ;  /* 0x0000000108087547 */ /* 0x000fea000b800000 */
[----:B------:R-:W0:Y:S02]  /*ecd0*/  LDG.E R0, desc[UR36][R4.64] ;  /* 0x0000002404007981 */ /* 0x000e24000c1e1900 */
[----:B01----:R-:W-:-:S07]  /*ece0*/  FADD.FTZ R7, R7, R0 ;  /* 0x0000000007077221 */ /* 0x003fce0000010000 */
.L_x_3681:
[----:B------:R-:W-:Y:S05]  /*ecf0*/  BRA.U !UP1, `(.L_x_3682) ;  /* 0x0000000109647547 */ /* 0x000fea000b800000 */
[----:B------:R-:W2:Y:S01]  /*ed00*/  LDCU UR4, c[0x0][0x794] ;  /* 0x0000f280ff0477ac */ /* 0x000ea20008000800 */
[----:B------:R-:W-:Y:S01]  /*ed10*/  F2FP.BF16.F32.PACK_AB R18, RZ, R7 ;  /* 0x00000007ff12723e */ /* 0x000fe200000010ff */
[----:B--2---:R-:W-:-:S09]  /*ed20*/  UISETP.NE.AND UP0, UPT, UR4, 0x1, UPT ;  /* 0x000000010400788c */ /* 0x004fd2000bf05270 */
[----:B------:R-:W-:Y:S05]  /*ed30*/  BRA.U !UP0, `(.L_x_3683) ;  /* 0x0000000108407547 */ /* 0x000fea000b800000 */
[----:B01----:R-:W-:Y:S01]  /*ed40*/  MOV R2, 0x0 ;  /* 0x0000000000027802 */ /* 0x003fe20000000f00 */
        /* <DEDUP_REMOVED lines=15> */
.L_x_3683:
[----:B------:R-:W2:Y:S02]  /*ee40*/  LDCU.64 UR4, c[0x0][0x760] ;  /* 0x0000ec00ff0477ac */ /* 0x000ea40008000a00 */
[----:B--2---:R-:W-:-:S04]  /*ee50*/  IADD3 R16, P0, PT, R16, UR4, RZ ;  /* 0x0000000410107c10 */ /* 0x004fc8000ff1e0ff */
[----:B------:R-:W-:-:S05]  /*ee60*/  IADD3.X R17, PT, PT, RZ, UR5, RZ, P0, !PT ;  /* 0x00000005ff117c10 */ /* 0x000fca00087fe4ff */
[----:B------:R-:W-:Y:S01]  /*ee70*/  STG.E.U16 desc[UR36][R16.64], R18 ;  /* 0x0000001210007986 */ /* 0x000fe2000c101524 */
[----:B------:R-:W-:Y:S05]  /*ee80*/  EXIT ;  /* 0x000000000000794d */ /* 0x000fea0003800000 */
.L_x_3682:
[----:B------:R-:W-:Y:S01]  /*ee90*/  STG.E desc[UR36][R4.64], R7 ;  /* 0x0000000704007986 */ /* 0x000fe2000c101924 */
[----:B------:R-:W-:Y:S05]  /*eea0*/  EXIT ;  /* 0x000000000000794d */ /* 0x000fea0003800000 */
.L_x_3659:
[----:B------:R-:W5:Y:S02]  /*eeb0*/  LDCU UR4, c[0x0][0x390] ;  /* 0x00007200ff0477ac */ /* 0x000f640008000800 */
[----:B-----5:R-:W-:-:S13]  /*eec0*/  ISETP.GE.AND P0, PT, R17, UR4, PT ;  /* 0x0000000411007c0c */ /* 0x020fda000bf06270 */
[----:B------:R-:W-:Y:S05]  /*eed0*/  @P0 EXIT ;  /* 0x000000000000094d */ /* 0x000fea0003800000 */
[----:B------:R-:W5:Y:S01]  /*eee0*/  LDCU UR4, c[0x0][0x3a0] ;  /* 0x00007400ff0477ac */ /* 0x000f620008000800 */
[----:B--2---:R-:W-:Y:S02]  /*eef0*/  ISETP.NE.AND P1, PT, R0, RZ, PT ;  /* 0x000000ff0000720c */ /* 0x004fe40003f25270 */
[----:B-----5:R-:W-:-:S13]  /*ef00*/  ISETP.NE.AND P0, PT, RZ, UR4, PT ;  /* 0x00000004ff007c0c */ /* 0x020fda000bf05270 */
[----:B------:R-:W-:Y:S05]  /*ef10*/  @P0 EXIT P1 ;  /* 0x000000000000094d */ /* 0x000fea0000800000 */
[----:B------:R-:W2:Y:S01]  /*ef20*/  LDCU UR4, c[0x0][0x3a4] ;  /* 0x00007480ff0477ac */ /* 0x000ea20008000800 */
[----:B0-----:R-:W-:Y:S02]  /*ef30*/  ISETP.NE.AND P1, PT, R3, RZ, PT ;  /* 0x000000ff0300720c */ /* 0x001fe40003f25270 */
[----:B--2---:R-:W-:-:S13]  /*ef40*/  ISETP.NE.AND P0, PT, RZ, UR4, PT ;  /* 0x00000004ff007c0c */ /* 0x004fda000bf05270 */
[----:B------:R-:W-:Y:S05]  /*ef50*/  @P0 EXIT P1 ;  /* 0x000000000000094d */ /* 0x000fea0000800000 */
[----:B------:R-:W-:Y:S05]  /*ef60*/  BRA.U !UP0, `(.L_x_3684) ;  /* 0x0000000108a07547 */ /* 0x000fea000b800000 */
[----:B------:R-:W0:Y:S01]  /*ef70*/  LDCU.U8 UR6, c[0x0][0x790] ;  /* 0x0000f200ff0677ac */ /* 0x000e220008000000 */
[----:B------:R-:W1:Y:S01]  /*ef80*/  LDCU.64 UR4, c[0x0][0x760] ;  /* 0x0000ec00ff0477ac */ /* 0x000e620008000a00 */
[----:B------:R-:W2:Y:S01]  /*ef90*/  LDCU.U8 UR7, c[0x0][0x791] ;  /* 0x0000f220ff0777ac */ /* 0x000ea20008000000 */
[----:B0-----:R-:W-:Y:S01]  /*efa0*/  UISETP.NE.AND UP0, UPT, UR6, URZ, UPT ;  /* 0x000000ff0600728c */ /* 0x001fe2000bf05270 */
[----:B-1-34-:R-:W-:-:S04]  /*efb0*/  IADD3 R2, P0, PT, R18, UR4, RZ ;  /* 0x0000000412027c10 */ /* 0x01afc8000ff1e0ff */
[----:B------:R-:W-:Y:S01]  /*efc0*/  IADD3.X R3, PT, PT, RZ, UR5, RZ, P0, !PT ;  /* 0x00000005ff037c10 */ /* 0x000fe200087fe4ff */
[----:B--2---:R-:W-:-:S03]  /*efd0*/  UISETP.NE.AND UP1, UPT, UR7, URZ, UPT ;  /* 0x000000ff0700728c */ /* 0x004fc6000bf25270 */
[----:B------:R-:W-:Y:S08]  /*efe0*/  BRA.U !UP0, `(.L_x_3685) ;  /* 0x00000001080c7547 */ /* 0x000ff0000b800000 */
[----:B------:R-:W2:Y:S02]  /*eff0*/  LDG.E.U16 R0, desc[UR36][R2.64] ;  /* 0x0000002402007981 */ /* 0x000ea4000c1e1500 */
[----:B--2---:R-:W-:-:S04]  /*f000*/  IMAD.U32 R0, R0, 0x10000, RZ ;  /* 0x0001000000007824 */ /* 0x004fc800078e00ff */
[----:B------:R-:W-:-:S07]  /*f010*/  FADD.FTZ R11, R11, R0 ;  /* 0x000000000b0b7221 */ /* 0x000fce0000010000 */
.L_x_3685:
[----:B------:R-:W-:Y:S05]  /*f020*/  BRA.U !UP1, `(.L_x_3686) ;  /* 0x0000000109647547 */ /* 0x000fea000b800000 */
[----:B------:R-:W0:Y:S01]  /*f030*/  LDCU UR4, c[0x0][0x794] ;  /* 0x0000f280ff0477ac */ /* 0x000e220008000800 */
[----:B------:R-:W-:Y:S01]  /*f040*/  F2FP.BF16.F32.PACK_AB R16, RZ, R11 ;  /* 0x0000000bff10723e */ /* 0x000fe200000010ff */
        /* <DEDUP_REMOVED lines=18> */
.L_x_3687:
[----:B------:R-:W0:Y:S02]  /*f170*/  LDCU.64 UR4, c[0x0][0x760] ;  /* 0x0000ec00ff0477ac */ /* 0x000e240008000a00 */
[----:B0-----:R-:W-:-:S04]  /*f180*/  IADD3 R18, P0, PT, R18, UR4, RZ ;  /* 0x0000000412127c10 */ /* 0x001fc8000ff1e0ff */
[----:B------:R-:W-:-:S05]  /*f190*/  IADD3.X R19, PT, PT, RZ, UR5, RZ, P0, !PT ;  /* 0x00000005ff137c10 */ /* 0x000fca00087fe4ff */
[----:B------:R-:W-:Y:S01]  /*f1a0*/  STG.E.U16 desc[UR36][R18.64], R16 ;  /* 0x0000001012007986 */ /* 0x000fe2000c101524 */
[----:B------:R-:W-:Y:S05]  /*f1b0*/  EXIT ;  /* 0x000000000000794d */ /* 0x000fea0003800000 */
.L_x_3686:
[----:B------:R-:W-:-:S05]  /*f1c0*/  F2FP.BF16.F32.PACK_AB R11, RZ, R11 ;  /* 0x0000000bff0b723e */ /* 0x000fca00000010ff */
[----:B------:R-:W-:Y:S01]  /*f1d0*/  STG.E.U16 desc[UR36][R2.64], R11 ;  /* 0x0000000b02007986 */ /* 0x000fe2000c101524 */
[----:B------:R-:W-:Y:S05]  /*f1e0*/  EXIT ;  /* 0x000000000000794d */ /* 0x000fea0003800000 */
.L_x_3684:
[----:B------:R-:W0:Y:S01]  /*f1f0*/  LDCU.U8 UR4, c[0x0][0x790] ;  /* 0x0000f200ff0477ac */ /* 0x000e220008000000 */
[----:B------:R-:W2:Y:S01]  /*f200*/  LDCU.U8 UR5, c[0x0][0x791] ;  /* 0x0000f220ff0577ac */ /* 0x000ea20008000000 */
[----:B0-----:R-:W-:Y:S02]  /*f210*/  UISETP.NE.AND UP0, UPT, UR4, URZ, UPT ;  /* 0x000000ff0400728c */ /* 0x001fe4000bf05270 */
[----:B--2---:R-:W-:-:S07]  /*f220*/  UISETP.NE.AND UP1, UPT, UR5, URZ, UPT ;  /* 0x000000ff0500728c */ /* 0x004fce000bf25270 */
[----:B------:R-:W-:Y:S05]  /*f230*/  BRA.U !UP0, `(.L_x_3688) ;  /* 0x0000000108087547 */ /* 0x000fea000b800000 */
[----:B------:R-:W1:Y:S02]  /*f240*/  LDG.E R0, desc[UR36][R4.64] ;  /* 0x0000002404007981 */ /* 0x000e64000c1e1900 */
[----:B-1-34-:R-:W-:-:S07]  /*f250*/  FADD.FTZ R11, R11, R0 ;  /* 0x000000000b0b7221 */ /* 0x01afce0000010000 */
.L_x_3688:
[----:B------:R-:W-:Y:S05]  /*f260*/  BRA.U !UP1, `(.L_x_3689) ;  /* 0x0000000109647547 */ /* 0x000fea000b800000 */
[----:B------:R-:W0:Y:S01]  /*f270*/  LDCU UR4, c[0x0][0x794] ;  /* 0x0000f280ff0477ac */ /* 0x000e220008000800 */
[----:B------:R-:W-:Y:S01]  /*f280*/  F2FP.BF16.F32.PACK_AB R16, RZ, R11 ;  /* 0x0000000bff10723e */ /* 0x000fe200000010ff */
[----:B0-----:R-:W-:-:S09]  /*f290*/  UISETP.NE.AND UP0, UPT, UR4, 0x1, UPT ;  /* 0x000000010400788c */ /* 0x001fd2000bf05270 */
[----:B------:R-:W-:Y:S05]  /*f2a0*/  BRA.U !UP0, `(.L_x_3690) ;  /* 0x0000000108407547 */ /* 0x000fea000b800000 */
[----:B-1-34-:R-:W-:Y:S01]  /*f2b0*/  MOV R2, 0x0 ;  /* 0x0000000000027802 */ /* 0x01afe20000000f00 */
        /* <DEDUP_REMOVED lines=15> */
.L_x_3690:
[----:B------:R-:W0:Y:S02]  /*f3b0*/  LDCU.64 UR4, c[0x0][0x760] ;  /* 0x0000ec00ff0477ac */ /* 0x000e240008000a00 */
[----:B0-----:R-:W-:-:S04]  /*f3c0*/  IADD3 R18, P0, PT, R18, UR4, RZ ;  /* 0x0000000412127c10 */ /* 0x001fc8000ff1e0ff */
[----:B------:R-:W-:-:S05]  /*f3d0*/  IADD3.X R19, PT, PT, RZ, UR5, RZ, P0, !PT ;  /* 0x00000005ff137c10 */ /* 0x000fca00087fe4ff */
[----:B------:R-:W-:Y:S01]  /*f3e0*/  STG.E.U16 desc[UR36][R18.64], R16 ;  /* 0x0000001012007986 */ /* 0x000fe2000c101524 */
[----:B------:R-:W-:Y:S05]  /*f3f0*/  EXIT ;  /* 0x000000000000794d */ /* 0x000fea0003800000 */
.L_x_3689:
[----:B------:R-:W-:Y:S01]  /*f400*/  STG.E desc[UR36][R4.64], R11 ;  /* 0x0000000b04007986 */ /* 0x000fe2000c101924 */
[----:B------:R-:W-:Y:S05]  /*f410*/  EXIT ;  /* 0x000000000000794d */ /* 0x000fea0003800000 */
        .weak           $__internal_0_$__cuda_sm20_div_u64
        .type           $__internal_0_$__cuda_sm20_div_u64,@function
        .size           $__internal_0_$__cuda_sm20_div_u64,(.L_x_9942 - $__internal_0_$__cuda_sm20_div_u64)
$__internal_0_$__cuda_sm20_div_u64:
[----:B------:R-:W-:-:S06]  /*f420*/  IMAD.MOV.U32 R7, RZ, RZ, RZ ;  /* 0x000000ffff077224 */ /* 0x000fcc00078e00ff */
[----:B------:R-:W0:Y:S02]  /*f430*/  I2F.U64.RP R7, R6 ;  /* 0x0000000600077312 */ /* 0x000e240000309000 */
[----:B0-----:R-:W0:Y:S02]  /*f440*/  MUFU.RCP R8, R7 ;  /* 0x0000000700087308 */ /* 0x001e240000001000 */
[----:B0-----:R-:W-:-:S15]  /*f450*/  IADD3 R8, PT, PT, R8, 0x1ffffffe, RZ ;  /* 0x1ffffffe08087810 */ /* 0x001fde0007ffe0ff */
[----:B------:R-:W-:-:S15]  /*f460*/  NOP ;  /* 0x0000000000007918 */ /* 0x000fde0000000000 */
[----:B------:R-:W-:-:S15]  /*f470*/  NOP ;  /* 0x0000000000007918 */ /* 0x000fde0000000000 */
[----:B------:R-:W-:-:S15]  /*f480*/  NOP ;  /* 0x0000000000007918 */ /* 0x000fde0000000000 */
[----:B------:R-:W0:Y:S02]  /*f490*/  F2I.U64.TRUNC R8, R8 ;  /* 0x0000000800087311 */ /* 0x000e24000020d800 */
[----:B0-----:R-:W-:-:S04]  /*f4a0*/  IMAD.WIDE.U32 R12, R8, R6, RZ ;  /* 0x00000006080c7225 */ /* 0x001fc800078e00ff */
[----:B------:R-:W-:Y:S01]  /*f4b0*/  IMAD R13, R9, R6, R13 ;  /* 0x00000006090d7224 */ /* 0x000fe200078e020d */
[----:B------:R-:W-:-:S04]  /*f4c0*/  IADD3 R15, P0, PT, RZ, -R12, RZ ;  /* 0x8000000cff0f7210 */ /* 0x000fc80007f1e0ff */
[----:B------:R-:W-:Y:S01]  /*f4d0*/  IADD3.X R19, PT, PT, RZ, ~R13, RZ, P0, !PT ;  /* 0x8000000dff137210 */ /* 0x000fe200007fe4ff */
[----:B------:R-:W-:-:S04]  /*f4e0*/  IMAD.HI.U32 R12, R8, R15, RZ ;  /* 0x0000000f080c7227 */ /* 0x000fc800078e00ff */
[----:B------:R-:W-:Y:S02]  /*f4f0*/  IMAD.MOV.U32 R13, RZ, RZ, R8 ;  /* 0x000000ffff0d7224 */ /* 0x000fe400078e0008 */
[-C--:B------:R-:W-:Y:S02]  /*f500*/  IMAD R21, R9, R19.reuse, RZ ;  /* 0x0000001309157224 */ /* 0x080fe400078e02ff */
[----:B------:R-:W-:-:S04]  /*f510*/  IMAD.WIDE.U32 R12, P0, R8, R19, R12 ;  /* 0x00000013080c7225 */ /* 0x000fc8000780000c */
[----:B------:R-:W-:-:S04]  /*f520*/  IMAD.HI.U32 R7, R9, R19, RZ ;  /* 0x0000001309077227 */ /* 0x000fc800078e00ff */
[----:B------:R-:W-:Y:S01]  /*f530*/  IMAD.HI.U32 R12, P1, R9, R15, R12 ;  /* 0x0000000f090c7227 */ /* 0x000fe2000782000c */
[----:B------:R-:W-:-:S04]  /*f540*/  IADD3.X R7, PT, PT, R7, R9, RZ, P0, !PT ;  /* 0x0000000907077210 */ /* 0x000fc800007fe4ff */
[----:B------:R-:W-:-:S04]  /*f550*/  IADD3 R13, P2, PT, R21, R12, RZ ;  /* 0x0000000c150d7210 */ /* 0x000fc80007f5e0ff */
[----:B------:R-:W-:Y:S01]  /*f560*/  IADD3.X R7, PT, PT, RZ, RZ, R7, P2, P1 ;  /* 0x000000ffff077210 */ /* 0x000fe200017e2407 */
[----:B------:R-:W-:-:S03]  /*f570*/  IMAD.WIDE.U32 R8, R13, R6, RZ ;  /* 0x000000060d087225 */ /* 0x000fc600078e00ff */
[----:B------:R-:W-:Y:S01]  /*f580*/  IADD3 R15, P0, PT, RZ, -R8, RZ ;  /* 0x80000008ff0f7210 */ /* 0x000fe20007f1e0ff */
[----:B------:R-:W-:Y:S02]  /*f590*/  IMAD R8, R7, R6, R9 ;  /* 0x0000000607087224 */ /* 0x000fe400078e0209 */
[----:B------:R-:W-:Y:S02]  /*f5a0*/  HFMA2 R9, -RZ, RZ, 0, 0 ;  /* 0x00000000ff097431 */ /* 0x000fe400000001ff */
[----:B------:R-:W-:Y:S01]  /*f5b0*/  IMAD.HI.U32 R12, R13, R15, RZ ;  /* 0x0000000f0d0c7227 */ /* 0x000fe200078e00ff */
[----:B------:R-:W-:-:S05]  /*f5c0*/  IADD3.X R8, PT, PT, RZ, ~R8, RZ, P0, !PT ;  /* 0x80000008ff087210 */ /* 0x000fca00007fe4ff */
[----:B------:R-:W-:-:S04]  /*f5d0*/  IMAD.WIDE.U32 R12, P0, R13, R8, R12 ;  /* 0x000000080d0c7225 */ /* 0x000fc8000780000c */
[C---:B------:R-:W-:Y:S02]  /*f5e0*/  IMAD R10, R7.reuse, R8, RZ ;  /* 0x00000008070a7224 */ /* 0x040fe400078e02ff */
[----:B------:R-:W-:-:S04]  /*f5f0*/  IMAD.HI.U32 R13, P1, R7, R15, R12 ;  /* 0x0000000f070d7227 */ /* 0x000fc8000782000c */
[----:B------:R-:W-:Y:S01]  /*f600*/  IMAD.HI.U32 R8, R7, R8, RZ ;  /* 0x0000000807087227 */ /* 0x000fe200078e00ff */
[----:B------:R-:W-:-:S03]  /*f610*/  IADD3 R13, P2, PT, R10, R13, RZ ;  /* 0x0000000d0a0d7210 */ /* 0x000fc60007f5e0ff */
[----:B------:R-:W-:Y:S02]  /*f620*/  IMAD.X R7, R8, 0x1, R7, P0 ;  /* 0x0000000108077824 */ /* 0x000fe400000e0607 */
[----:B------:R-:W-:-:S03]  /*f630*/  IMAD.HI.U32 R8, R13, R4, RZ ;  /* 0x000000040d087227 */ /* 0x000fc600078e00ff */
[----:B------:R-:W-:Y:S01]  /*f640*/  IADD3.X R7, PT, PT, RZ, RZ, R7, P2, P1 ;  /* 0x000000ffff077210 */ /* 0x000fe200017e2407 */
[----:B------:R-:W-:-:S04]  /*f650*/  IMAD.WIDE.U32 R8, R13, R5, R8 ;  /* 0x000000050d087225 */ /* 0x000fc800078e0008 */
[C---:B------:R-:W-:Y:S02]  /*f660*/  IMAD R13, R7.reuse, R5, RZ ;  /* 0x00000005070d7224 */ /* 0x040fe400078e02ff */
[----:B------:R-:W-:-:S04]  /*f670*/  IMAD.HI.U32 R8, P0, R7, R4, R8 ;  /* 0x0000000407087227 */ /* 0x000fc80007800008 */
[----:B------:R-:W-:Y:S01]  /*f680*/  IMAD.HI.U32 R7, R7, R5, RZ ;  /* 0x0000000507077227 */ /* 0x000fe200078e00ff */
[----:B------:R-:W-:-:S04]  /*f690*/  IADD3 R13, P1, PT, R13, R8, RZ ;  /* 0x000000080d0d7210 */ /* 0x000fc80007f3e0ff */
[----:B------:R-:W-:Y:S01]  /*f6a0*/  IADD3.X R7, PT, PT, R7, RZ, RZ, P0, !PT ;  /* 0x000000ff07077210 */ /* 0x000fe200007fe4ff */
[----:B------:R-:W-:-:S04]  /*f6b0*/  IMAD.WIDE.U32 R8, R13, R6, RZ ;  /* 0x000000060d087225 */ /* 0x000fc800078e00ff */
[----:B------:R-:W-:Y:S01]  /*f6c0*/  IMAD.X R7, RZ, RZ, R7, P1 ;  /* 0x000000ffff077224 */ /* 0x000fe200008e0607 */
[----:B------:R-:W-:Y:S02]  /*f6d0*/  IADD3 R15, P0, PT, -R8, R4, RZ ;  /* 0x00000004080f7210 */ /* 0x000fe40007f1e1ff */
[----:B------:R-:W-:Y:S01]  /*f6e0*/  IADD3 R4, P2, PT, R13, 0x1, RZ ;  /* 0x000000010d047810 */ /* 0x000fe20007f5e0ff */
[----:B------:R-:W-:-:S03]  /*f6f0*/  IMAD R9, R7, R6, R9 ;  /* 0x0000000607097224 */ /* 0x000fc600078e0209 */
[----:B------:R-:W-:Y:S02]  /*f700*/  IADD3.X R8, PT, PT, RZ, R7, RZ, P2, !PT ;  /* 0x00000007ff087210 */ /* 0x000fe400017fe4ff */
[----:B------:R-:W-:Y:S02]  /*f710*/  IADD3.X R10, PT, PT, ~R9, R5, RZ, P0, !PT ;  /* 0x00000005090a7210 */ /* 0x000fe400007fe5ff */
[----:B------:R-:W-:Y:S02]  /*f720*/  ISETP.GE.U32.AND P0, PT, R15, R6, PT ;  /* 0x000000060f00720c */ /* 0x000fe40003f06070 */
[----:B------:R-:W-:Y:S02]  /*f730*/  IADD3 R5, P1, PT, -R6, R15, RZ ;  /* 0x0000000f06057210 */ /* 0x000fe40007f3e1ff */
[C---:B------:R-:W-:Y:S02]  /*f740*/  ISETP.GE.U32.AND.EX P0, PT, R10.reuse, RZ, PT, P0 ;  /* 0x000000ff0a00720c */ /* 0x040fe40003f06100 */
[----:B------:R-:W-:-:S02]  /*f750*/  IADD3.X R9, PT, PT, R10, -0x1, RZ, P1, !PT ;  /* 0xffffffff0a097810 */ /* 0x000fc40000ffe4ff */
[----:B------:R-:W-:Y:S02]  /*f760*/  SEL R5, R5, R15, P0 ;  /* 0x0000000f05057207 */ /* 0x000fe40000000000 */
[----:B------:R-:W-:Y:S02]  /*f770*/  SEL R13, R4, R13, P0 ;  /* 0x0000000d040d7207 */ /* 0x000fe40000000000 */
[----:B------:R-:W-:Y:S02]  /*f780*/  SEL R9, R9, R10, P0 ;  /* 0x0000000a09097207 */ /* 0x000fe40000000000 */
[----:B------:R-:W-:Y:S02]  /*f790*/  SEL R8, R8, R7, P0 ;  /* 0x0000000708087207 */ /* 0x000fe40000000000 */
[----:B------:R-:W-:Y:S01]  /*f7a0*/  ISETP.GE.U32.AND P0, PT, R5, R6, PT ;  /* 0x000000060500720c */ /* 0x000fe20003f06070 */
[----:B------:R-:W-:Y:S01]  /*f7b0*/  HFMA2 R5, -RZ, RZ, 0, 0 ;  /* 0x00000000ff057431 */ /* 0x000fe200000001ff */
[----:B------:R-:W-:-:S02]  /*f7c0*/  IADD3 R4, P2, PT, R13, 0x1, RZ ;  /* 0x000000010d047810 */ /* 0x000fc40007f5e0ff */
[----:B------:R-:W-:Y:S02]  /*f7d0*/  ISETP.GE.U32.AND.EX P0, PT, R9, RZ, PT, P0 ;  /* 0x000000ff0900720c */ /* 0x000fe40003f06100 */
[----:B------:R-:W-:Y:S01]  /*f7e0*/  ISETP.NE.U32.AND P1, PT, R6, RZ, PT ;  /* 0x000000ff0600720c */ /* 0x000fe20003f25070 */
[----:B------:R-:W-:Y:S01]  /*f7f0*/  IMAD.X R7, RZ, RZ, R8, P2 ;  /* 0x000000ffff077224 */ /* 0x000fe200010e0608 */
[----:B------:R-:W-:Y:S02]  /*f800*/  SEL R6, R4, R13, P0 ;  /* 0x0000000d04067207 */ /* 0x000fe40000000000 */
[----:B------:R-:W-:Y:S02]  /*f810*/  MOV R4, R2 ;  /* 0x0000000200047202 */ /* 0x000fe40000000f00 */
[----:B------:R-:W-:Y:S02]  /*f820*/  ISETP.NE.AND.EX P1, PT, RZ, RZ, PT, P1 ;  /* 0x000000ffff00720c */ /* 0x000fe40003f25310 */
[----:B------:R-:W-:-:S02]  /*f830*/  SEL R7, R7, R8, P0 ;  /* 0x0000000807077207 */ /* 0x000fc40000000000 */
[----:B------:R-:W-:Y:S02]  /*f840*/  SEL R6, R6, 0xffffffff, P1 ;  /* 0xffffffff06067807 */ /* 0x000fe40000800000 */
[----:B------:R-:W-:Y:S01]  /*f850*/  SEL R7, R7, 0xffffffff, P1 ;  /* 0xffffffff07077807 */ /* 0x000fe20000800000 */
[----:B------:R-:W-:Y:S06]  /*f860*/  RET.REL.NODEC R4 `(_ZN2at6native13reduce_kernelILi512ELi1ENS0_8ReduceOpIN3c108BFloat16ENS0_9NanSumOpsIfS4_EEjS4_Li4ELi4EEEEEvT1_) ;  /* 0xffffff0404e47950 */ /* 0x000fec0003c3ffff */
.L_x_3691:
        /* <DEDUP_REMOVED lines=9> */
.L_x_9942:


//--------------------- .text._ZN2at6native13reduce_kernelILi256ELi2ENS0_8ReduceOpIN3c108BFloat16ENS0_9NanSumOpsIfS4_EEjS4_Li4ELi4EEEEEvT1_ --------------------------
	.section	.text._ZN2at6native13reduce_kernelILi256ELi2ENS0_8ReduceOpIN3c108BFloat16ENS0_9NanSumOpsIfS4_EEjS4_Li4ELi4EEEEEvT1_,"ax",@progbits
	.align	128
        .global         _ZN2at6native13reduce_kernelILi256ELi2ENS0_8ReduceOpIN3c108BFloat16ENS0_9NanSumOpsIfS4_EEjS4_Li4ELi4EEEEEvT1_
        .type           _ZN2at6native13reduce_kernelILi256ELi2ENS0_8ReduceOpIN3c108BFloat16ENS0_9NanSumOpsIfS4_EEjS4_Li4ELi4EEEEEvT1_,@function
        .size           _ZN2at6native13reduce_kernelILi256ELi2ENS0_8ReduceOpIN3c108BFloat16ENS0_9NanSumOpsIfS4_EEjS4_Li4ELi4EEEEEvT1_,(.L_x_9943 - _ZN2at6native13reduce_kernelILi256ELi2ENS0_8ReduceOpIN3c108BFloat16ENS0_9NanSumOpsIfS4_EEjS4_Li4ELi4EEEEEvT1_)
        .other          _ZN2at6native13reduce_kernelILi256ELi2ENS0_8ReduceOpIN3c108BFloat16ENS0_9NanSumOpsIfS4_EEjS4_Li4ELi4EEEEEvT1_,@"STO_CUDA_ENTRY STV_DEFAULT"
_ZN2at6native13reduce_kernelILi256ELi2ENS0_8ReduceOpIN3c108BFloat16ENS0_9NanSumOpsIfS4_EEjS4_Li4ELi4EEEEEvT1_:
.text._ZN2at6native13reduce_kernelILi256ELi2ENS0_8ReduceOpIN3c108BFloat16ENS0_9NanSumOpsIfS4_EEjS4_Li4ELi4EEEEEvT1_:
        /* <DEDUP_REMOVED lines=296> */
.L_x_3692:
        /* <DEDUP_REMOVED lines=32> */
.L_x_3696:
        /* <DEDUP_REMOVED lines=31> */
.L_x_3700:
[----:B------:R-:W-:Y:S05]  /*1670*/  BSYNC.RECONVERGENT B1 ;  /* 0x0000000000017941 */ /* 0x000fea0003800200 */
.L_x_3699:
[----:B------:R-:W0:Y:S01]  /*1680*/  LDC R25, c[0x0][0x38c] ;  /* 0x0000e300ff197b82 */ /* 0x000e220000000800 */
[----:B------:R-:W-:-:S05]  /*1690*/  IADD3 R18, P0, PT, R18, 0x8, RZ ;  /* 0x0000000812127810 */ /* 0x000fca0007f1e0ff */
[----:B------:R-:W-:Y:S01]  /*16a0*/  IMAD.X R19, RZ, RZ, R19, P0 ;  /* 0x000000ffff137224 */ /* 0x000fe200000e0613 */
[----:B0-----:R-:W-:-:S07]  /*16b0*/  IADD3 R25, PT, PT, R6, -0x4, R25 ;  /* 0xfffffffc06197810 */ /* 0x001fce0007ffe019 */
.L_x_3698:
[----:B------:R-:W-:Y:S05]  /*16c0*/  BSYNC.RECONVERGENT B0 ;  /* 0x0000000000007941 */ /* 0x000fea0003800200 */
.L_x_3697:
        /* <DEDUP_REMOVED lines=16> */
.L_x_3703:
        /* <DEDUP_REMOVED lines=25> */
.L_x_3702:
[----:B------:R-:W-:Y:S05]  /*1960*/  BSYNC.RECONVERGENT B0 ;  /* 0x0000000000007941 */ /* 0x000fea0003800200 */
.L_x_3701:
        /* <DEDUP_REMOVED lines=12> */
.L_x_3705:
[----:B------:R-:W-:Y:S05]  /*1a30*/  BSYNC.RECONVERGENT B0 ;  /* 0x0000000000007941 */ /* 0x000fea0003800200 */
.L_x_3704:
[----:B------:R-:W-:Y:S01]  /*1a40*/  FADD.FTZ R3, R8, R3 ;  /* 0x0000000308037221 */ /* 0x000fe20000010000 */
[----:B------:R-:W-:-:S03]  /*1a50*/  IMAD.MOV.U32 R19, RZ, RZ, RZ ;  /* 0x000000ffff137224 */ /* 0x000fc600078e00ff */
[----:B------:R-:W-:-:S04]  /*1a60*/  FADD.FTZ R3, R3, R6 ;  /* 0x0000000603037221 */ /* 0x000fc80000010000 */
[----:B------:R-:W-:Y:S01]  /*1a70*/  FADD.FTZ R18, R3, R0 ;  /* 0x0000000003127221 */ /* 0x000fe20000010000 */
[----:B------:R-:W-:Y:S06]  /*1a80*/  BRA `(.L_x_3694) ;  /* 0x000000a000ec7947 */ /* 0x000fec0003800000 */
.L_x_3695:
        /* <DEDUP_REMOVED lines=27> */
.L_x_3710:
        /* <DEDUP_REMOVED lines=60> */
.L_x_3709:
        /* <DEDUP_REMOVED lines=8> */
.L_x_3708:
[----:B------:R-:W-:Y:S05]  /*2080*/  BSYNC.RECONVERGENT B0 ;  /* 0x0000000000007941 */ /* 0x000fea0003800200 */
.L_x_3707:
        /* <DEDUP_REMOVED lines=31> */
.L_x_3712:
[----:B------:R-:W-:Y:S05]  /*2280*/  BSYNC.RECONVERGENT B0 ;  /* 0x0000000000007941 */ /* 0x000fea0003800200 */
.L_x_3711:
        /* <DEDUP_REMOVED lines=42> */
.L_x_3714:
[----:B------:R-:W-:Y:S05]  /*2530*/  BSYNC.RECONVERGENT B0 ;  /* 0x0000000000007941 */ /* 0x000fea0003800200 */
.L_x_3713:
[----:B------:R-:W-:Y:S01]  /*2540*/  FADD.FTZ R12, R12, R11 ;  /* 0x0000000b0c0c7221 */ /* 0x000fe20000010000 */
[----:B------:R-:W-:-:S03]  /*2550*/  FADD.FTZ R13, R13, R10 ;  /* 0x0000000a0d0d7221 */ /* 0x000fc60000010000 */
[----:B------:R-:W-:Y:S01]  /*2560*/  FADD.FTZ R12, R12, R9 ;  /* 0x000000090c0c7221 */ /* 0x000fe20000010000 */
[----:B------:R-:W-:-:S03]  /*2570*/  FADD.FTZ R13, R13, R8 ;  /* 0x000000080d0d7221 */ /* 0x000fc60000010000 */
[----:B------:R-:W-:Y:S01]  /*2580*/  FADD.FTZ R18, R12, R7 ;  /* 0x000000070c127221 */ /* 0x000fe20000010000 */
[----:B------:R-:W-:Y:S01]  /*2590*/  FADD.FTZ R19, R13, R6 ;  /* 0x000000060d137221 */ /* 0x000fe20000010000 */
[----:B------:R-:W-:Y:S06]  /*25a0*/  BRA `(.L_x_3694) ;  /* 0x0000009800247947 */ /* 0x000fec0003800000 */
.L_x_3706:
        /* <DEDUP_REMOVED lines=23> */
.L_x_3719:
        /* <DEDUP_REMOVED lines=60> */
.L_x_3718:
[C---:B------:R-:W-:Y:S02]  /*2ae0*/  PRMT R29, R24.reuse, 0x7610, R29 ;  /* 0x00007610181d7816 */ /* 0x040fe4000000001d */
[----:B------:R-:W-:Y:S02]  /*2af0*/  PRMT R28, R24, 0x7632, R28 ;  /* 0x00007632181c7816 */ /* 0x000fe4000000001c */
[C---:B------:R-:W-:Y:S02]  /*2b00*/  PRMT R7, R26.reuse, 0x7610, R7 ;  /* 0x000076101a077816 */ /* 0x040fe40000000007 */
[----:B------:R-:W-:Y:S02]  /*2b10*/  PRMT R26, R26, 0x7632, R26 ;  /* 0x000076321a1a7816 */ /* 0x000fe4000000001a */
[C---:B------:R-:W-:Y:S02]  /*2b20*/  PRMT R25, R4.reuse, 0x7610, R25 ;  /* 0x0000761004197816 */ /* 0x040fe40000000019 */
[----:B------:R-:W-:-:S02]  /*2b30*/  PRMT R27, R4, 0x7632, R27 ;  /* 0x00007632041b7816 */ /* 0x000fc4000000001b */
[----:B------:R-:W-:-:S07]  /*2b40*/  PRMT R24, R6, 0x7632, R24 ;  /* 0x0000763206187816 */ /* 0x000fce0000000018 */
.L_x_3717:
[----:B------:R-:W-:Y:S05]  /*2b50*/  BSYNC.RECONVERGENT B0 ;  /* 0x0000000000007941 */ /* 0x000fea0003800200 */
.L_x_3716:
        /* <DEDUP_REMOVED lines=35> */
.L_x_3721:
[----:B------:R-:W-:Y:S05]  /*2d90*/  BSYNC.RECONVERGENT B0 ;  /* 0x0000000000007941 */ /* 0x000fea0003800200 */
.L_x_3720:
        /* <DEDUP_REMOVED lines=42> */
.L_x_3723:
[----:B------:R-:W-:Y:S05]  /*3040*/  BSYNC.RECONVERGENT B0 ;  /* 0x0000000000007941 */ /* 0x000fea0003800200 */
.L_x_3722:
[----:B------:R-:W-:Y:S01]  /*3050*/  FADD.FTZ R12, R9, R12 ;  /* 0x0000000c090c7221 */ /* 0x000fe20000010000 */
[----:B------:R-:W-:-:S03]  /*3060*/  FADD.FTZ R11, R10, R11 ;  /* 0x0000000b0a0b7221 */ /* 0x000fc60000010000 */
[----:B------:R-:W-:Y:S01]  /*3070*/  FADD.FTZ R12, R12, R13 ;  /* 0x0000000d0c0c7221 */ /* 0x000fe20000010000 */
[----:B------:R-:W-:-:S03]  /*3080*/  FADD.FTZ R14, R11, R14 ;  /* 0x0000000e0b0e7221 */ /* 0x000fc60000010000 */
[----:B------:R-:W-:Y:S01]  /*3090*/  FADD.FTZ R18, R12, R15 ;  /* 0x0000000f0c127221 */ /* 0x000fe20000010000 */
[----:B------:R-:W-:Y:S01]  /*30a0*/  FADD.FTZ R19, R14, R3 ;  /* 0x000000030e137221 */ /* 0x000fe20000010000 */
[----:B------:R-:W-:Y:S06]  /*30b0*/  BRA `(.L_x_3694) ;  /* 0x0000008c00607947 */ /* 0x000fec0003800000 */
.L_x_3715:
        /* <DEDUP_REMOVED lines=26> */
.L_x_3731:
        /* <DEDUP_REMOVED lines=291> */
[----:B------:R-:W-:-:S05]  /*4490*/  @P1 SHF.R.U32.HI R14, RZ, R15, R14 ;  /* 0x0000000fff0e1219 */ /* 0x000fca000001160e */
[----:B------:R-:W-:-:S04]  /*44a0*/  @P1 IMAD.MOV R15, RZ, RZ, -R14 ;  /* 0x000000ffff0f1224 */ /* 0x000fc800078e0a0e */
[----:B0-----:R-:W-:-:S04]  /*44b0*/  @P1 IMAD R21, R15, R26, R21 ;  /* 0x0000001a0f151224 */ /* 0x001fc800078e0215 */
[----:B---3--:R-:W-:-:S07]  /*44c0*/  @P1 IMAD R0, R21, R27, R0 ;  /* 0x0000001b15001224 */ /* 0x008fce00078e0200 */
.L_x_3727:
[----:B------:R-:W-:-:S04]  /*44d0*/  LOP3.LUT R15, R0, 0xfffffffc, RZ, 0xc0, !PT ;  /* 0xfffffffc000f7812 */ /* 0x000fc800078ec0ff */
[----:B------:R-:W-:-:S04]  /*44e0*/  IADD3 R14, P1, PT, R15, R18, RZ ;  /* 0x000000120f0e7210 */ /* 0x000fc80007f3e0ff */
[----:B------:R-:W-:-:S05]  /*44f0*/  IADD3.X R15, PT, PT, RZ, R19, RZ, P1, !PT ;  /* 0x00000013ff0f7210 */ /* 0x000fca0000ffe4ff */
[----:B------:R2:W3:Y:S01]  /*4500*/  LDG.E R14, desc[UR36][R14.64] ;  /* 0x000000240e0e7981 */ /* 0x0004e2000c1e1900 */
[----:B------:R-:W-:Y:S01]  /*4510*/  MOV R26, RZ ;  /* 0x000000ff001a7202 */ /* 0x000fe20000000f00 */
[----:B-1----:R-:W-:-:S04]  /*4520*/  VIADD R27, R4, UR4 ;  /* 0x00000004041b7c36 */ /* 0x002fc80008000000 */
        /* <DEDUP_REMOVED lines=226> */
.L_x_3728:
[----:B------:R-:W-:-:S04]  /*5350*/  LOP3.LUT R15, R0, 0xfffffffc, RZ, 0xc0, !PT ;  /* 0xfffffffc000f7812 */ /* 0x000fc800078ec0ff */
[----:B------:R-:W-:-:S04]  /*5360*/  IADD3 R14, P1, PT, R15, R18, RZ ;  /* 0x000000120f0e7210 */ /* 0x000fc80007f3e0ff */
[----:B------:R-:W-:-:S05]  /*5370*/  IADD3.X R15, PT, PT, RZ, R19, RZ, P1, !PT ;  /* 0x00000013ff0f7210 */ /* 0x000fca0000ffe4ff */
        /* <DEDUP_REMOVED lines=8> */
[C---:B--2---:R-:W-:Y:S02]  /*5400*/  PRMT R30, R14.reuse, 0x7610, R30 ;  /* 0x000076100e1e7816 */ /* 0x044fe4000000001e */
        /* <DEDUP_REMOVED lines=220> */
.L_x_3729:
        /* <DEDUP_REMOVED lines=232> */
.L_x_3730:
[----:B------:R-:W-:-:S04]  /*7050*/  LOP3.LUT R15, R0, 0xfffffffc, RZ, 0xc0, !PT ;  /* 0xfffffffc000f7812 */ /* 0x000fc800078ec0ff */
[----:B------:R-:W-:-:S04]  /*7060*/  IADD3 R14, P1, PT, R15, R18, RZ ;  /* 0x000000120f0e7210 */ /* 0x000fc80007f3e0ff */
[----:B------:R-:W-:-:S05]  /*7070*/  IADD3.X R15, PT, PT, RZ, R19, RZ, P1, !PT ;  /* 0x00000013ff0f7210 */ /* 0x000fca0000ffe4ff */
[----:B------:R-:W2:Y:S02]  /*7080*/  LDG.E R14, desc[UR36][R14.64] ;  /* 0x000000240e0e7981 */ /* 0x000ea4000c1e1900 */
[C---:B--2---:R-:W-:Y:S02]  /*7090*/  PRMT R33, R14.reuse, 0x7610, R33 ;  /* 0x000076100e217816 */ /* 0x044fe40000000021 */
[----:B------:R-:W-:-:S07]  /*70a0*/  PRMT R32, R14, 0x7632, R32 ;  /* 0x000076320e207816 */ /* 0x000fce0000000020 */
.L_x_3726:
[----:B------:R-:W2:Y:S01]  /*70b0*/  LDCU UR5, c[0x0][0x38c] ;  /* 0x00007180ff0577ac */ /* 0x000ea20008000800 */
[----:B------:R-:W-:Y:S01]  /*70c0*/  IMAD.U32 R0, R28, 0x10000, RZ ;  /* 0x000100001c007824 */ /* 0x000fe200078e00ff */
[----:B-1----:R-:W-:Y:S01]  /*70d0*/  MOV R3, UR4 ;  /* 0x0000000400037c02 */ /* 0x002fe20008000f00 */
[----:B------:R-:W-:Y:S01]  /*70e0*/  IMAD.U32 R20, R30, 0x10000, RZ ;  /* 0x000100001e147824 */ /* 0x000fe200078e00ff */
[----:B------:R-:W-:Y:S02]  /*70f0*/  SHF.L.U32 R15, R29, 0x10, RZ ;  /* 0x000000101d0f7819 */ /* 0x000fe400000006ff */
[----:B------:R-:W-:Y:S01]  /*7100*/  FSETP.NAN.FTZ.AND P1, PT, |R0|, |R0|, PT ;  /* 0x400000000000720b */ /* 0x000fe20003f38200 */
[----:B------:R-:W-:Y:S01]  /*7110*/  IMAD R4, R3, 0x4, R4 ;  /* 0x0000000403047824 */ /* 0x000fe200078e0204 */
[----:B------:R-:W-:Y:S02]  /*7120*/  FSETP.NAN.FTZ.AND P3, PT, |R20|, |R20|, PT ;  /* 0x400000141400720b */ /* 0x000fe40003f78200 */
[----:B------:R-:W-:Y:S01]  /*7130*/  FSETP.NAN.FTZ.AND P2, PT, |R15|, |R15|, PT ;  /* 0x4000000f0f00720b */ /* 0x000fe20003f58200 */
[----:B------:R-:W-:Y:S01]  /*7140*/  IMAD R27, R3, 0x3, R4 ;  /* 0x00000003031b7824 */ /* 0x000fe200078e0204 */
[----:B------:R-:W-:-:S02]  /*7150*/  FSEL R14, R0, RZ, !P1 ;  /* 0x000000ff000e7208 */ /* 0x000fc40004800000 */
[----:B------:R-:W-:Y:S01]  /*7160*/  FSEL R21, R20, RZ, !P3 ;  /* 0x000000ff14157208 */ /* 0x000fe20005800000 */
[----:B------:R-:W-:Y:S01]  /*7170*/  IMAD.U32 R20, R31, 0x10000, RZ ;  /* 0x000100001f147824 */ /* 0x000fe200078e00ff */
[----:B------:R-:W-:Y:S01]  /*7180*/  FSEL R15, R15, RZ, !P2 ;  /* 0x000000ff0f0f7208 */ /* 0x000fe20005000000 */
[----:B------:R-:W-:Y:S01]  /*7190*/  FADD.FTZ R9, R14, R9 ;  /* 0x000000090e097221 */ /* 0x000fe20000010000 */
[----:B--2---:R-:W-:Y:S01]  /*71a0*/  MOV R0, UR5 ;  /* 0x0000000500007c02 */ /* 0x004fe20008000f00 */
[----:B------:R-:W-:Y:S01]  /*71b0*/  FADD.FTZ R12, R21, R12 ;  /* 0x0000000c150c7221 */ /* 0x000fe20000010000 */
[----:B------:R-:W-:Y:S02]  /*71c0*/  IMAD.U32 R21, R34, 0x10000, RZ ;  /* 0x0001000022157824 */ /* 0x000fe400078e00ff */
[----:B------:R-:W-:Y:S01]  /*71d0*/  FADD.FTZ R10, R15, R10 ;  /* 0x0000000a0f0a7221 */ /* 0x000fe20000010000 */
[----:B------:R-:W-:Y:S01]  /*71e0*/  ISETP.GE.U32.AND P6, PT, R27, R0, PT ;  /* 0x000000001b00720c */ /* 0x000fe20003fc6070 */
[----:B------:R-:W-:Y:S01]  /*71f0*/  IMAD.U32 R14, R32, 0x10000, RZ ;  /* 0x00010000200e7824 */ /* 0x000fe200078e00ff */
        /* <DEDUP_REMOVED lines=18> */
.L_x_3725:
[----:B0-----:R-:W-:Y:S05]  /*7320*/  BSYNC.RECONVERGENT B0 ;  /* 0x0000000000007941 */ /* 0x001fea0003800200 */
.L_x_3724:
        /* <DEDUP_REMOVED lines=285> */
.L_x_3735:
[----:B------:R-:W-:Y:S01]  /*8500*/  SHF.R.U32.HI R20, RZ, 0x2, R20 ;  /* 0x00000002ff147819 */ /* 0x000fe20000011614 */
[----:B------:R-:W-:-:S07]  /*8510*/  IMAD.MOV.U32 R21, RZ, RZ, RZ ;  /* 0x000000ffff157224 */ /* 0x000fce00078e00ff */
.L_x_3734:
        /* <DEDUP_REMOVED lines=286> */
.L_x_3737:
[----:B------:R-:W-:Y:S02]  /*9700*/  SHF.R.U32.HI R30, RZ, 0x2, R30 ;  /* 0x00000002ff1e7819 */ /* 0x000fe4000001161e */
[----:B------:R-:W-:-:S07]  /*9710*/  MOV R31, RZ ;  /* 0x000000ff001f7202 */ /* 0x000fce0000000f00 */
.L_x_3736:
        /* <DEDUP_REMOVED lines=283> */
.L_x_3739:
[----:B------:R-:W-:Y:S02]  /*a8d0*/  SHF.R.U32.HI R20, RZ, 0x2, R13 ;  /* 0x00000002ff147819 */ /* 0x000fe4000001160d */
[----:B------:R-:W-:-:S07]  /*a8e0*/  MOV R21, RZ ;  /* 0x000000ff00157202 */ /* 0x000fce0000000f00 */
.L_x_3738:
        /* <DEDUP_REMOVED lines=283> */
.L_x_3741:
[----:B------:R-:W-:Y:S01]  /*baa0*/  SHF.R.U32.HI R20, RZ, 0x2, R20 ;  /* 0x00000002ff147819 */ /* 0x000fe20000011614 */
[----:B------:R-:W-:-:S07]  /*bab0*/  IMAD.MOV.U32 R21, RZ, RZ, RZ ;  /* 0x000000ffff157224 */ /* 0x000fce00078e00ff */
.L_x_3740:
[----:B------:R-:W-:-:S04]  /*bac0*/  LEA R14, P0, R20, R25, 0x2 ;  /* 0x00000019140e7211 */ /* 0x000fc800078010ff */
[----:B------:R-:W-:-:S05]  /*bad0*/  LEA.HI.X R15, R20, R24, R21, 0x2, P0 ;  /* 0x00000018140f7211 */ /* 0x000fca00000f1415 */
[----:B------:R-:W2:Y:S02]  /*bae0*/  LDG.E R14, desc[UR36][R14.64] ;  /* 0x000000240e0e7981 */ /* 0x000ea4000c1e1900 */
[C---:B--2---:R-:W-:Y:S02]  /*baf0*/  PRMT R33, R14.reuse, 0x7610, R33 ;  /* 0x000076100e217816 */ /* 0x044fe40000000021 */
[----:B------:R-:W-:-:S07]  /*bb00*/  PRMT R32, R14, 0x7632, R32 ;  /* 0x000076320e207816 */ /* 0x000fce0000000020 */
.L_x_3733:
[----:B------:R-:W-:Y:S05]  /*bb10*/  BSYNC.RECONVERGENT B0 ;  /* 0x0000000000007941 */ /* 0x000fea0003800200 */
.L_x_3732:
        /* <DEDUP_REMOVED lines=43> */
.L_x_3743:
[----:B------:R-:W-:Y:S05]  /*bdd0*/  BSYNC.RECONVERGENT B0 ;  /* 0x0000000000007941 */ /* 0x000fea0003800200 */
.L_x_3742:
[----:B------:R-:W-:Y:S01]  /*bde0*/  FADD.FTZ R9, R12, R9 ;  /* 0x000000090c097221 */ /* 0x000fe20000010000 */
[----:B------:R-:W-:-:S03]  /*bdf0*/  FADD.FTZ R10, R11, R10 ;  /* 0x0000000a0b0a7221 */ /* 0x000fc60000010000 */
[----:B------:R-:W-:Y:S01]  /*be00*/  FADD.FTZ R9, R9, R8 ;  /* 0x0000000809097221 */ /* 0x000fe20000010000 */
[----:B------:R-:W-:-:S03]  /*be10*/  FADD.FTZ R10, R10, R7 ;  /* 0x000000070a0a7221 */ /* 0x000fc60000010000 */
[----:B------:R-:W-:Y:S01]  /*be20*/  FADD.FTZ R18, R9, R6 ;  /* 0x0000000609127221 */ /* 0x000fe20000010000 */
[----:B------:R-:W-:-:S07]  /*be30*/  FADD.FTZ R19, R10, R5 ;  /* 0x000000050a137221 */ /* 0x000fce0000010000 */
.L_x_3694:
[----:B------:R-:W-:Y:S05]  /*be40*/  BSYNC.RECONVERGENT B6 ;  /* 0x0000000000067941 */ /* 0x000fea0003800200 */
.L_x_3693:
        /* <DEDUP_REMOVED lines=15> */
.L_x_3745:
        /* <DEDUP_REMOVED lines=15> */
.L_x_3744:
        /* <DEDUP_REMOVED lines=18> */
.L_x_3748:
        /* <DEDUP_REMOVED lines=14> */
.L_x_3747:
[----:B------:R-:W-:Y:S01]  /*c230*/  ISETP.GE.U32.AND P0, PT, R0, 0x2, PT ;  /* 0x000000020000780c */ /* 0x000fe20003f06070 */
[----:B------:R-:W-:Y:S05]  /*c240*/  WARPSYNC.ALL ;  /* 0x0000000000007948 */ /* 0x000fea0003800000 */
[----:B------:R-:W-:Y:S07]  /*c250*/  BAR.SYNC.DEFER_BLOCKING 0x0 ;  /* 0x0000000000007b1d */ /* 0x000fee0000010000 */
[----:B------:R-:W-:Y:S05]  /*c260*/  @!P0 BRA `(.L_x_3746) ;  /* 0x0000000000208947 */ /* 0x000fea0003800000 */
[----:B-1----:R-:W-:-:S07]  /*c270*/  IMAD.MOV.U32 R3, RZ, RZ, 0x1 ;  /* 0x00000001ff037424 */ /* 0x002fce00078e00ff */
.L_x_3749:
[----:B------:R-:W1:Y:S04]  /*c280*/  SHFL.DOWN PT, R5, R18, R3, 0x1f ;  /* 0x08001f0312057589 */ /* 0x000e6800000e0000 */
[----:B------:R2:W3:Y:S02]  /*c290*/  SHFL.DOWN PT, R4, R19, R3, 0x1f ;  /* 0x08001f0313047589 */ /* 0x0004e400000e0000 */
[----:B--2---:R-:W-:-:S04]  /*c2a0*/  SHF.L.U32 R3, R3, 0x1, RZ ;  /* 0x0000000103037819 */ /* 0x004fc800000006ff */
[----:B------:R-:W-:Y:S01]  /*c2b0*/  ISETP.GE.AND P0, PT, R3, R0, PT ;  /* 0x000000000300720c */ /* 0x000fe20003f06270 */
[----:B-1----:R-:W-:Y:S01]  /*c2c0*/  FADD.FTZ R18, R5, R18 ;  /* 0x0000001205127221 */ /* 0x002fe20000010000 */
[----:B---3--:R-:W-:-:S11]  /*c2d0*/  FADD.FTZ R19, R4, R19 ;  /* 0x0000001304137221 */ /* 0x008fd60000010000 */
[----:B------:R-:W-:Y:S05]  /*c2e0*/  @!P0 BRA `(.L_x_3749) ;  /* 0xfffffffc00e48947 */ /* 0x000fea000383ffff */
.L_x_3746:
[----:B-1----:R-:W1:Y:S01]  /*c2f0*/  LDC R0, c[0x0][0x55c] ;  /* 0x00015700ff007b82 */ /* 0x002e620000000800 */
[----:B------:R-:W-:Y:S01]  /*c300*/  IMAD.MOV.U32 R25, RZ, RZ, RZ ;  /* 0x000000ffff197224 */ /* 0x000fe200078e00ff */
[C---:B-1----:R-:W-:Y:S02]  /*c310*/  ISETP.NE.AND P0, PT, R0.reuse, RZ, PT ;  /* 0x000000ff0000720c */ /* 0x042fe40003f05270 */
[----:B------:R-:W-:-:S04]  /*c320*/  IADD3 R12, PT, PT, R0, -0x1, RZ ;  /* 0xffffffff000c7810 */ /* 0x000fc80007ffe0ff */
[----:B------:R-:W-:-:S04]  /*c330*/  VIMNMX.U32 R0, PT, PT, R12, 0x18, PT ;  /* 0x000000180c007848 */ /* 0x000fc80003fe0000 */
[----:B------:R-:W-:-:S03]  /*c340*/  IADD3 R0, PT, PT, R0, 0x1, RZ ;  /* 0x0000000100007810 */ /* 0x000fc60007ffe0ff */
[----:B------:R-:W-:Y:S05]  /*c350*/  @!P0 BRA `(.L_x_3750) ;  /* 0x0000001000488947 */ /* 0x000fea0003800000 */
[----:B------:R-:W1:Y:S01]  /*c360*/  LDCU.64 UR6, c[0x0][0x560] ;  /* 0x0000ac00ff0677ac */ /* 0x000e620008000a00 */
[----:B------:R-:W-:Y:S02]  /*c370*/  HFMA2 R4, -RZ, RZ, 0, 0 ;  /* 0x00000000ff047431 */ /* 0x000fe400000001ff */
[----:B------:R-:W-:Y:S01]  /*c380*/  IMAD.MOV.U32 R5, RZ, RZ, R17 ;  /* 0x000000ffff057224 */ /* 0x000fe200078e0011 */
        /* <DEDUP_REMOVED lines=271> */
.L_x_3750:
[----:B------:R-:W-:Y:S01]  /*d480*/  MOV R24, RZ ;  /* 0x000000ff00187202 */ /* 0x000fe20000000f00 */
[----:B------:R-:W-:Y:S06]  /*d490*/  @!P0 BRA `(.L_x_3751) ;  /* 0x0000001000488947 */ /* 0x000fec0003800000 */
[----:B------:R-:W1:Y:S01]  /*d4a0*/  LDCU.64 UR6, c[0x0][0x560] ;  /* 0x0000ac00ff0677ac */ /* 0x000e620008000a00 */
[----:B------:R-:W-:Y:S01]  /*d4b0*/  MOV R4, RZ ;  /* 0x000000ff00047202 */ /* 0x000fe20000000f00 */
[----:B------:R-:W-:Y:S01]  /*d4c0*/  VIADD R5, R17, 0x1 ;  /* 0x0000000111057836 */ /* 0x000fe20000000000 */
        /* <DEDUP_REMOVED lines=271> */
.L_x_3751:
[----:B------:R-:W1:Y:S01]  /*e5c0*/  LDCU.64 UR4, c[0x0][0x770] ;  /* 0x0000ee00ff0477ac */ /* 0x000e620008000a00 */
[----:B------:R-:W-:Y:S02]  /*e5d0*/  PLOP3.LUT P0, PT, PT, PT, PT, 0x80, 0x8 ;  /* 0x000000000008781c */ /* 0x000fe40003f0f070 */
[----:B------:R-:W-:Y:S01]  /*e5e0*/  CS2R R4, SRZ ;  /* 0x0000000000047805 */ /* 0x000fe2000001ff00 */
[----:B-1----:R-:W-:-:S04]  /*e5f0*/  UISETP.NE.U32.AND UP0, UPT, UR4, URZ, UPT ;  /* 0x000000ff0400728c */ /* 0x002fc8000bf05070 */
[----:B------:R-:W-:-:S09]  /*e600*/  UISETP.NE.AND.EX UP0, UPT, UR5, URZ, UPT, UP0 ;  /* 0x000000ff0500728c */ /* 0x000fd2000bf05300 */
[----:B------:R-:W-:Y:S05]  /*e610*/  BRA.U !UP0, `(.L_x_3752) ;  /* 0x00000005083c7547 */ /* 0x000fea000b800000 */
[----:B------:R-:W-:Y:S01]  /*e620*/  BSSY.RECONVERGENT B0, `(.L_x_3753) ;  /* 0x0000019000007945 */ /* 0x000fe20003800200 */
[----:B------:R-:W-:Y:S01]  /*e630*/  IMAD.MOV.U32 R8, RZ, RZ, 0x2 ;  /* 0x00000002ff087424 */ /* 0x000fe200078e00ff */
[----:B------:R-:W-:-:S07]  /*e640*/  MOV R3, 0x4 ;  /* 0x0000000400037802 */ /* 0x000fce0000000f00 */
.L_x_3754:
[----:B------:R-:W1:Y:S08]  /*e650*/  I2F.U32.RP R6, R3 ;  /* 0x0000000300067306 */ /* 0x000e700000209000 */
[----:B-1----:R-:W1:Y:S02]  /*e660*/  MUFU.RCP R6, R6 ;  /* 0x0000000600067308 */ /* 0x002e640000001000 */
[----:B-1----:R-:W-:-:S06]  /*e670*/  IADD3 R4, PT, PT, R6, 0xffffffe, RZ ;  /* 0x0ffffffe06047810 */ /* 0x002fcc0007ffe0ff */
[----:B------:R1:W2:Y:S02]  /*e680*/  F2I.FTZ.U32.TRUNC.NTZ R5, R4 ;  /* 0x0000000400057305 */ /* 0x0002a4000021f000 */
[----:B-1----:R-:W-:Y:S02]  /*e690*/  HFMA2 R4, -RZ, RZ, 0, 0 ;  /* 0x00000000ff047431 */ /* 0x002fe400000001ff */
[----:B--2---:R-:W-:-:S04]  /*e6a0*/  IMAD.MOV R10, RZ, RZ, -R5 ;  /* 0x000000ffff0a7224 */ /* 0x004fc800078e0a05 */
[-C--:B------:R-:W-:Y:S01]  /*e6b0*/  IMAD R7, R10, R3.reuse, RZ ;  /* 0x000000030a077224 */ /* 0x080fe200078e02ff */
[----:B------:R-:W-:-:S03]  /*e6c0*/  MOV R10, R3 ;  /* 0x00000003000a7202 */ /* 0x000fc60000000f00 */
[----:B------:R-:W-:-:S06]  /*e6d0*/  IMAD.HI.U32 R5, R5, R7, R4 ;  /* 0x0000000705057227 */ /* 0x000fcc00078e0004 */
[----:B------:R-:W-:-:S05]  /*e6e0*/  IMAD.HI.U32 R7, R5, R8, RZ ;  /* 0x0000000805077227 */ /* 0x000fca00078e00ff */
[----:B------:R-:W-:-:S05]  /*e6f0*/  IADD3 R7, PT, PT, -R7, RZ, RZ ;  /* 0x000000ff07077210 */ /* 0x000fca0007ffe1ff */
[----:B------:R-:W-:Y:S01]  /*e700*/  IMAD R8, R3, R7, R8 ;  /* 0x0000000703087224 */ /* 0x000fe200078e0208 */
[----:B------:R-:W-:-:S04]  /*e710*/  LOP3.LUT R7, RZ, R3, RZ, 0x33, !PT ;  /* 0x00000003ff077212 */ /* 0x000fc800078e33ff */
[----:B------:R-:W-:-:S13]  /*e720*/  ISETP.GE.U32.AND P0, PT, R8, R3, PT ;  /* 0x000000030800720c */ /* 0x000fda0003f06070 */
[----:B------:R-:W-:Y:S01]  /*e730*/  @P0 IMAD.IADD R8, R8, 0x1, -R3 ;  /* 0x0000000108080824 */ /* 0x000fe200078e0a03 */
[----:B------:R-:W-:-:S04]  /*e740*/  ISETP.NE.U32.AND P0, PT, R3, RZ, PT ;  /* 0x000000ff0300720c */ /* 0x000fc80003f05070 */
[----:B------:R-:W-:-:S13]  /*e750*/  ISETP.GE.U32.AND P1, PT, R8, R3, PT ;  /* 0x000000030800720c */ /* 0x000fda0003f26070 */
[----:B------:R-:W-:-:S04]  /*e760*/  @P1 IADD3 R8, PT, PT, R8, -R3, RZ ;  /* 0x8000000308081210 */ /* 0x000fc80007ffe0ff */
[----:B------:R-:W-:Y:S01]  /*e770*/  SEL R3, R7, R8, !P0 ;  /* 0x0000000807037207 */ /* 0x000fe20004000000 */
[----:B------:R-:W-:-:S03]  /*e780*/  IMAD.MOV.U32 R8, RZ, RZ, R10 ;  /* 0x000000ffff087224 */ /* 0x000fc600078e000a */
[----:B------:R-:W-:-:S13]  /*e790*/  ISETP.NE.AND P1, PT, R3, RZ, PT ;  /* 0x000000ff0300720c */ /* 0x000fda0003f25270 */
[----:B------:R-:W-:Y:S05]  /*e7a0*/  @P1 BRA `(.L_x_3754) ;  /* 0xfffffffc00a81947 */ /* 0x000fea000383ffff */
[----:B------:R-:W-:Y:S05]  /*e7b0*/  BSYNC.RECONVERGENT B0 ;  /* 0x0000000000007941 */ /* 0x000fea0003800200 */
.L_x_3753:
        /* <DEDUP_REMOVED lines=26> */
[----:B-1----:R-:W-:Y:S02]  /*e960*/  VIADD R6, R5, 0xffffffe ;  /* 0x0ffffffe05067836 */ /* 0x002fe40000000000 */
[----:B------:R-:W-:-:S04]  /*e970*/  HFMA2 R5, -RZ, RZ, 0, 0 ;  /* 0x00000000ff057431 */ /* 0x000fc800000001ff */
[----:B------:R1:W2:Y:S02]  /*e980*/  F2I.FTZ.U32.TRUNC.NTZ R7, R6 ;  /* 0x0000000600077305 */ /* 0x0002a4000021f000 */
[----:B-1----:R-:W-:Y:S02]  /*e990*/  HFMA2 R6, -RZ, RZ, 0, 0 ;  /* 0x00000000ff067431 */ /* 0x002fe400000001ff */
[----:B--2---:R-:W-:-:S04]  /*e9a0*/  IMAD R9, R9, R7, RZ ;  /* 0x0000000709097224 */ /* 0x004fc800078e02ff */
[----:B------:R-:W-:-:S06]  /*e9b0*/  IMAD.HI.U32 R7, R7, R9, R6 ;  /* 0x0000000907077227 */ /* 0x000fcc00078e0006 */
[----:B------:R-:W-:-:S04]  /*e9c0*/  IMAD.HI.U32 R7, R7, R4, RZ ;  /* 0x0000000407077227 */ /* 0x000fc800078e00ff */
[----:B------:R-:W-:-:S04]  /*e9d0*/  IMAD.MOV R8, RZ, RZ, -R7 ;  /* 0x000000ffff087224 */ /* 0x000fc800078e0a07 */
[----:B------:R-:W-:-:S05]  /*e9e0*/  IMAD R4, R3, R8, R4 ;  /* 0x0000000803047224 */ /* 0x000fca00078e0204 */
[----:B------:R-:W-:-:S13]  /*e9f0*/  ISETP.GE.U32.AND P0, PT, R4, R3, PT ;  /* 0x000000030400720c */ /* 0x000fda0003f06070 */
[----:B------:R-:W-:Y:S02]  /*ea00*/  @P0 IADD3 R4, PT, PT, -R3, R4, RZ ;  /* 0x0000000403040210 */ /* 0x000fe40007ffe1ff */
[----:B------:R-:W-:Y:S02]  /*ea10*/  @P0 IADD3 R7, PT, PT, R7, 0x1, RZ ;  /* 0x0000000107070810 */ /* 0x000fe40007ffe0ff */
[----:B------:R-:W-:-:S13]  /*ea20*/  ISETP.GE.U32.AND P1, PT, R4, R3, PT ;  /* 0x000000030400720c */ /* 0x000fda0003f26070 */
[----:B------:R-:W-:Y:S01]  /*ea30*/  @P1 VIADD R7, R7, 0x1 ;  /* 0x0000000107071836 */ /* 0x000fe20000000000 */
[----:B------:R-:W-:-:S04]  /*ea40*/  @!P2 LOP3.LUT R7, RZ, R3, RZ, 0x33, !PT ;  /* 0x00000003ff07a212 */ /* 0x000fc800078e33ff */
[----:B------:R-:W-:Y:S01]  /*ea50*/  MOV R4, R7 ;  /* 0x0000000700047202 */ /* 0x000fe20000000f00 */
[----:B------:R-:W-:Y:S06]  /*ea60*/  BRA `(.L_x_3757) ;  /* 0x0000000000087947 */ /* 0x000fec0003800000 */
.L_x_3756:
[----:B------:R-:W-:-:S07]  /*ea70*/  MOV R6, 0xea90 ;  /* 0x0000ea9000067802 */ /* 0x000fce0000000f00 */
[----:B0-----:R-:W-:Y:S05]  /*ea80*/  CALL.REL.NOINC `($__internal_1_$__cuda_sm20_div_u64) ;  /* 0x00000040002c7944 */ /* 0x001fea0003c00000 */
.L_x_3757:
[----:B------:R-:W-:Y:S05]  /*ea90*/  BSYNC.RECONVERGENT B0 ;  /* 0x0000000000007941 */ /* 0x000fea0003800200 */
.L_x_3755:
[----:B------:R-:W1:Y:S02]  /*eaa0*/  LDCU.64 UR4, c[0x0][0x770] ;  /* 0x0000ee00ff0477ac */ /* 0x000e640008000a00 */
[----:B-1----:R-:W-:Y:S02]  /*eab0*/  UISETP.NE.U32.AND UP0, UPT, UR4, URZ, UPT ;  /* 0x000000ff0400728c */ /* 0x002fe4000bf05070 */
[----:B------:R-:W-:Y:S02]  /*eac0*/  IADD3 R4, P1, PT, R4, UR4, RZ ;  /* 0x0000000404047c10 */ /* 0x000fe4000ff3e0ff */
[----:B------:R-:W-:Y:S02]  /*ead0*/  UISETP.NE.AND.EX UP0, UPT, UR5, URZ, UPT, UP0 ;  /* 0x000000ff0500728c */ /* 0x000fe4000bf05300 */
[----:B------:R-:W-:-:S04]  /*eae0*/  IADD3.X R5, PT, PT, R5, UR5, RZ, P1, !PT ;  /* 0x0000000505057c10 */ /* 0x000fc80008ffe4ff */
[----:B------:R-:W-:-:S04]  /*eaf0*/  PLOP3.LUT P0, PT, PT, PT, UP0, 0x80, 0x8 ;  /* 0x000000000008781c */ /* 0x000fc80003f0f008 */
[----:B------:R-:W-:-:S13]  /*eb00*/  PLOP3.LUT P0, PT, P0, PT, PT, 0x8, 0x80 ;  /* 0x000000000080781c */ /* 0x000fda000070e170 */
.L_x_3752:
[----:B------:R-:W1:Y:S02]  /*eb10*/  LDCU UR4, c[0x0][0x3a8] ;  /* 0x00007500ff0477ac */ /* 0x000e640008000800 */
[----:B-1----:R-:W-:-:S09]  /*eb20*/  UISETP.NE.AND UP0, UPT, UR4, URZ, UPT ;  /* 0x000000ff0400728c */ /* 0x002fd2000bf05270 */
[----:B------:R-:W-:Y:S05]  /*eb30*/  BRA.U !UP0, `(.L_x_3758) ;  /* 0x0000003508c47547 */ /* 0x000fea000b800000 */
[----:B------:R-:W1:Y:S01]  /*eb40*/  LDCU UR4, c[0x0][0x3ac] ;  /* 0x00007580ff0477ac */ /* 0x000e620008000800 */
[----:B------:R-:W-:Y:S01]  /*eb50*/  IMAD.MOV.U32 R17, RZ, RZ, RZ ;  /* 0x000000ffff117224 */ /* 0x000fe200078e00ff */
[----:B------:R-:W2:Y:S01]  /*eb60*/  LDCU UR7, c[0x0][0x55c] ;  /* 0x0000ab80ff0777ac */ /* 0x000ea20008000800 */
[----:B------:R-:W3:Y:S01]  /*eb70*/  LDCU UR5, c[0x0][0x3b0] ;  /* 0x00007600ff0577ac */ /* 0x000ee20008000800 */
[----:B------:R-:W4:Y:S01]  /*eb80*/  LDCU UR6, c[0x0][0x398] ;  /* 0x00007300ff0677ac */ /* 0x000f220008000800 */
[----:B-1----:R-:W-:Y:S01]  /*eb90*/  IMAD R3, R23, UR4, RZ ;  /* 0x0000000417037c24 */ /* 0x002fe2000f8e02ff */
[----:B--2---:R-:W-:-:S03]  /*eba0*/  UISETP.NE.AND UP0, UPT, UR7, URZ, UPT ;  /* 0x000000ff0700728c */ /* 0x004fc6000bf05270 */
[----:B---3--:R-:W-:-:S04]  /*ebb0*/  IMAD R3, R22, UR5, R3 ;  /* 0x0000000516037c24 */ /* 0x008fc8000f8e0203 */
[----:B----4-:R-:W-:-:S05]  /*ebc0*/  IMAD R3, R2, UR6, R3 ;  /* 0x0000000602037c24 */ /* 0x010fca000f8e0203 */
[----:B------:R-:W-:Y:S01]  /*ebd0*/  SHF.L.U32 R7, R3, 0x1, RZ ;  /* 0x0000000103077819 */ /* 0x000fe200000006ff */
[----:B------:R-:W-:Y:S06]  /*ebe0*/  BRA.U !UP0, `(.L_x_3759) ;  /* 0x0000001108447547 */ /* 0x000fec000b800000 */
        /* <DEDUP_REMOVED lines=273> */
.L_x_3759:
[----:B------:R-:W-:Y:S01]  /*fd00*/  MOV R16, RZ ;  /* 0x000000ff00107202 */ /* 0x000fe20000000f00 */
[----:B------:R-:W-:Y:S06]  /*fd10*/  BRA.U !UP0, `(.L_x_3760) ;  /* 0x0000001108487547 */ /* 0x000fec000b800000 */
[----:B------:R-:W1:Y:S01]  /*fd20*/  LDCU.64 UR6, c[0x0][0x560] ;  /* 0x0000ac00ff0677ac */ /* 0x000e620008000a00 */
[----:B------:R-:W-:Y:S01]  /*fd30*/  IADD3 R9, PT, PT, R7, 0x1, RZ ;  /* 0x0000000107097810 */ /* 0x000fe20007ffe0ff */
        /* <DEDUP_REMOVED lines=272> */
.L_x_3760:
        /* <DEDUP_REMOVED lines=24> */
.L_x_3762:
[----:B------:R-:W-:Y:S05]  /*10fc0*/  BSYNC.RECONVERGENT B0 ;  /* 0x0000000000007941 */ /* 0x000fea0003800200 */
.L_x_3761:
        /* <DEDUP_REMOVED lines=35> */
.L_x_3764:
[----:B------:R-:W-:Y:S05]  /*11200*/  BSYNC.RECONVERGENT B0 ;  /* 0x0000000000007941 */ /* 0x000fea0003800200 */
.L_x_3763:
        /* <DEDUP_REMOVED lines=18> */
[----:B------:R-:W1:Y:S01]  /*11330*/  LDCU UR9, c[0x0][0x384] ;  /* 0x00007080ff0977ac */ /* 0x000e620008000800 */
[----:B--2---:R-:W-:Y:S01]  /*11340*/  UISETP.NE.AND UP0, UPT, UR5, URZ, UPT ;  /* 0x000000ff0500728c */ /* 0x004fe2000bf05270 */
[----:B-1----:R-:W-:-:S08]  /*11350*/  IMAD.U32 R18, RZ, RZ, UR9 ;  /* 0x00000009ff127e24 */ /* 0x002fd0000f8e00ff */
[----:B------:R-:W-:Y:S05]  /*11360*/  BRA.U !UP0, `(.L_x_3766) ;  /* 0x0000000108607547 */ /* 0x000fea000b800000 */
[----:B------:R-:W1:Y:S01]  /*11370*/  LDCU UR5, c[0x0][0x360] ;  /* 0x00006c00ff0577ac */ /* 0x000e620008000800 */
        /* <DEDUP_REMOVED lines=8> */
[----:B------:R-:W-:-:S06]  /*11400*/  MOV R19, UR9 ;  /* 0x0000000900137c02 */ /* 0x000fcc0008000f00 */
[----:B------:R-:W3:Y:S01]  /*11410*/  LDC.64 R6, c[0x0][0x778] ;  /* 0x0001de00ff067b82 */ /* 0x000ee20000000a00 */
[----:B-1----:R-:W-:Y:S02]  /*11420*/  IMAD R9, R2, UR6, RZ ;  /* 0x0000000602097c24 */ /* 0x002fe4000f8e02ff */
[----:B--2---:R-:W-:-:S07]  /*11430*/  IMAD R11, R11, UR5, RZ ;  /* 0x000000050b0b7c24 */ /* 0x004fce000f8e02ff */
.L_x_3769:
[----:B------:R-:W-:-:S04]  /*11440*/  IMAD.IADD R3, R9, 0x1, R0 ;  /* 0x0000000109037824 */ /* 0x000fc800078e0200 */
[----:B---3--:R-:W-:-:S05]  /*11450*/  IMAD.WIDE.U32 R2, R3, 0x8, R6 ;  /* 0x0000000803027825 */ /* 0x008fca00078e0006 */
[----:B------:R-:W2:Y:S04]  /*11460*/  LDG.E R13, desc[UR36][R2.64] ;  /* 0x00000024020d7981 */ /* 0x000ea8000c1e1900 */
[----:B------:R-:W3:Y:S01]  /*11470*/  LDG.E R8, desc[UR36][R2.64+0x4] ;  /* 0x0000042402087981 */ /* 0x000ee2000c1e1900 */
[----:B------:R-:W-:-:S04]  /*11480*/  IADD3 R0, PT, PT, R11, R0, RZ ;  /* 0x000000000b007210 */ /* 0x000fc80007ffe0ff */
[----:B------:R-:W-:Y:S01]  /*11490*/  ISETP.GE.U32.AND P2, PT, R0, UR8, PT ;  /* 0x0000000800007c0c */ /* 0x000fe2000bf46070 */
[----:B--2---:R-:W-:Y:S01]  /*114a0*/  FADD.FTZ R18, R13, R18 ;  /* 0x000000120d127221 */ /* 0x004fe20000010000 */
[----:B---3--:R-:W-:-:S11]  /*114b0*/  FADD.FTZ R19, R8, R19 ;  /* 0x0000001308137221 */ /* 0x008fd60000010000 */
[----:B------:R-:W-:Y:S05]  /*114c0*/  @!P2 BRA `(.L_x_3769) ;  /* 0xfffffffc00dca947 */ /* 0x000fea000383ffff */
[----:B------:R-:W-:Y:S05]  /*114d0*/  BSYNC.RECONVERGENT B1 ;  /* 0x0000000000017941 */ /* 0x000fea0003800200 */
.L_x_3768:
[----:B------:R-:W-:Y:S05]  /*114e0*/  BRA `(.L_x_3767) ;  /* 0x0000000000547947 */ /* 0x000fea0003800000 */
.L_x_3766:
[----:B------:R-:W1:Y:S01]  /*114f0*/  LDCU UR6, c[0x0][0x39c] ;  /* 0x00007380ff0677ac */ /* 0x000e620008000800 */
[----:B------:R-:W-:Y:S02]  /*11500*/  MOV R19, UR9 ;  /* 0x0000000900137c02 */ /* 0x000fe40008000f00 */
[----:B-1----:R-:W-:-:S13]  /*11510*/  ISETP.GE.U32.AND P2, PT, R22, UR6, PT ;  /* 0x0000000616007c0c */ /* 0x002fda000bf46070 */
[----:B------:R-:W-:Y:S05]  /*11520*/  @P2 BRA `(.L_x_3767) ;  /* 0x0000000000442947 */ /* 0x000fea0003800000 */
[----:B------:R-:W1:Y:S01]  /*11530*/  LDCU UR5, c[0x0][0x374] ;  /* 0x00006e80ff0577ac */ /* 0x000e620008000800 */
[----:B------:R-:W2:Y:S01]  /*11540*/  LDC R10, c[0x0][0x360] ;  /* 0x0000d800ff0a7b82 */ /* 0x000ea20000000800 */
[----:B------:R-:W-:Y:S01]  /*11550*/  IMAD.MOV.U32 R9, RZ, RZ, R22 ;  /* 0x000000ffff097224 */ /* 0x000fe200078e0016 */
[----:B------:R-:W-:-:S06]  /*11560*/  MOV R19, UR9 ;  /* 0x0000000900137c02 */ /* 0x000fcc0008000f00 */
[----:B------:R-:W3:Y:S08]  /*11570*/  LDC.64 R6, c[0x0][0x778] ;  /* 0x0001de00ff067b82 */ /* 0x000ef00000000a00 */
[----:B------:R-:W4:Y:S01]  /*11580*/  LDC R12, c[0x0][0x364] ;  /* 0x0000d900ff0c7b82 */ /* 0x000f220000000800 */
[----:B-1----:R-:W-:-:S07]  /*11590*/  IMAD R0, R2, UR5, RZ ;  /* 0x0000000502007c24 */ /* 0x002fce000f8e02ff */
.L_x_3770:
[----:B------:R-:W-:-:S05]  /*115a0*/  IADD3 R2, PT, PT, R0, R9, RZ ;  /* 0x0000000900027210 */ /* 0x000fca0007ffe0ff */
[----:B--2---:R-:W-:-:S04]  /*115b0*/  IMAD R3, R2, R10, R23 ;  /* 0x0000000a02037224 */ /* 0x004fc800078e0217 */
[----:B---3--:R-:W-:-:S05]  /*115c0*/  IMAD.WIDE.U32 R2, R3, 0x8, R6 ;  /* 0x0000000803027825 */ /* 0x008fca00078e0006 */
[----:B------:R-:W2:Y:S04]  /*115d0*/  LDG.E R11, desc[UR36][R2.64] ;  /* 0x00000024020b7981 */ /* 0x000ea8000c1e1900 */
[----:B------:R-:W3:Y:S01]  /*115e0*/  LDG.E R8, desc[UR36][R2.64+0x4] ;  /* 0x0000042402087981 */ /* 0x000ee2000c1e1900 */
[----:B----4-:R-:W-:-:S05]  /*115f0*/  IMAD.IADD R9, R12, 0x1, R9 ;  /* 0x000000010c097824 */ /* 0x010fca00078e0209 */
[----:B------:R-:W-:Y:S01]  /*11600*/  ISETP.GE.U32.AND P2, PT, R9, UR6, PT ;  /* 0x0000000609007c0c */ /* 0x000fe2000bf46070 */
[----:B--2---:R-:W-:Y:S01]  /*11610*/  FADD.FTZ R18, R11, R18 ;  /* 0x000000120b127221 */ /* 0x004fe20000010000 */
[----:B---3--:R-:W-:-:S11]  /*11620*/  FADD.FTZ R19, R8, R19 ;  /* 0x0000001308137221 */ /* 0x008fd60000010000 */
[----:B------:R-:W-:Y:S05]  /*11630*/  @!P2 BRA `(.L_x_3770) ;  /* 0xfffffffc00d8a947 */ /* 0x000fea000383ffff */
.L_x_3767:
[----:B------:R-:W-:Y:S05]  /*11640*/  BSYNC.RECONVERGENT B0 ;  /* 0x0000000000007941 */ /* 0x000fea0003800200 */
.L_x_3765:
[----:B------:R-:W1:Y:S01]  /*11650*/  LDCU UR5, c[0x0][0x360] ;  /* 0x00006c00ff0577ac */ /* 0x000e620008000800 */
[----:B------:R-:W-:Y:S01]  /*11660*/  UIADD3 UR4, UPT, UPT, UR4, 0x10, URZ ;  /* 0x0000001004047890 */ /* 0x000fe2000fffe0ff */
[----:B------:R-:W2:Y:S03]  /*11670*/  LDCU UR6, c[0x0][0x364] ;  /* 0x00006c80ff0677ac */ /* 0x000ea60008000800 */
[----:B------:R-:W-:Y:S01]  /*11680*/  ULEA UR8, UR7, UR4, 0x18 ;  /* 0x0000000407087291 */ /* 0x000fe2000f8ec0ff */
[----:B------:R-:W3:Y:S01]  /*11690*/  LDCU UR9, c[0x0][0x3a0] ;  /* 0x00007400ff0977ac */ /* 0x000ee20008000800 */
[----:B-1----:R-:W-:-:S05]  /*116a0*/  IMAD R0, R22, UR5, R23 ;  /* 0x0000000516007c24 */ /* 0x002fca000f8e0217 */
[----:B------:R-:W-:Y:S01]  /*116b0*/  LEA R0, R0, UR8, 0x3 ;  /* 0x0000000800007c11 */ /* 0x000fe2000f8e18ff */
[----:B--2---:R-:W-:-:S04]  /*116c0*/  UISETP.GE.U32.AND UP1, UPT, UR6, 0x2, UPT ;  /* 0x000000020600788c */ /* 0x004fc8000bf26070 */
[----:B------:R1:W-:Y:S01]  /*116d0*/  STS.64 [R0], R18 ;  /* 0x0000001200007388 */ /* 0x0003e20000000a00 */
[----:B---3--:R-:W-:-:S04]  /*116e0*/  UISETP.NE.AND UP0, UPT, UR9, URZ, UPT ;  /* 0x000000ff0900728c */ /* 0x008fc8000bf05270 */
[----:B------:R-:W-:Y:S07]  /*116f0*/  BRA.U !UP1, `(.L_x_3771) ;  /* 0x00000001093c7547 */ /* 0x000fee000b800000 */
[----:B------:R-:W-:-:S05]  /*11700*/  UMOV UR4, UR6 ;  /* 0x0000000600047c82 */ /* 0x000fca0008000000 */
.L_x_3772:
        /* <DEDUP_REMOVED lines=10> */
[----:B-12---:R-:W-:Y:S01]  /*117b0*/  @!P2 FADD.FTZ R18, R18, R2 ;  /* 0x000000021212a221 */ /* 0x006fe20000010000 */
[----:B------:R-:W-:-:S05]  /*117c0*/  @!P2 FADD.FTZ R19, R19, R3 ;  /* 0x000000031313a221 */ /* 0x000fca0000010000 */
[----:B------:R2:W-:Y:S01]  /*117d0*/  @!P2 STS.64 [R0], R18 ;  /* 0x000000120000a388 */ /* 0x0005e20000000a00 */
[----:B------:R-:W-:Y:S05]  /*117e0*/  BRA.U UP1, `(.L_x_3772) ;  /* 0xfffffffd01c87547 */ /* 0x000fea000b83ffff */
.L_x_3771:
        /* <DEDUP_REMOVED lines=9> */
.L_x_3775:
[----:B------:R-:W-:Y:S01]  /*11880*/  SHF.R.U32.HI R8, RZ, 0x1, R2 ;  /* 0x00000001ff087819 */ /* 0x000fe20000011602 */
[----:B------:R-:W-:Y:S04]  /*11890*/  BAR.SYNC.DEFER_BLOCKING 0x0 ;  /* 0x0000000000007b1d */ /* 0x000fe80000010000 */
[----:B------:R-:W-:-:S05]  /*118a0*/  IMAD.IADD R3, R8, 0x1, R23 ;  /* 0x0000000108037824 */ /* 0x000fca00078e0217 */
[----:B------:R-:W-:-:S04]  /*118b0*/  ISETP.GE.U32.AND P2, PT, R3, UR5, PT ;  /* 0x0000000503007c0c */ /* 0x000fc8000bf46070 */
[----:B------:R-:W-:-:S13]  /*118c0*/  ISETP.GE.U32.OR P2, PT, R23, R8, P2 ;  /* 0x000000081700720c */ /* 0x000fda0001746470 */
[----:B------:R-:W-:-:S05]  /*118d0*/  @!P2 LEA R3, R8, R0, 0x3 ;  /* 0x000000000803a211 */ /* 0x000fca00078e18ff */
[----:B------:R-:W1:Y:S02]  /*118e0*/  @!P2 LDS.64 R6, [R3] ;  /* 0x000000000306a984 */ /* 0x000e640000000a00 */
[----:B-123--:R-:W-:Y:S01]  /*118f0*/  @!P2 FADD.FTZ R18, R18, R6 ;  /* 0x000000061212a221 */ /* 0x00efe20000010000 */
[----:B------:R-:W-:-:S05]  /*11900*/  @!P2 FADD.FTZ R19, R19, R7 ;  /* 0x000000071313a221 */ /* 0x000fca0000010000 */
[----:B------:R4:W-:Y:S01]  /*11910*/  @!P2 STS.64 [R0], R18 ;  /* 0x000000120000a388 */ /* 0x0009e20000000a00 */
[----:B------:R-:W-:Y:S02]  /*11920*/  ISETP.GT.U32.AND P2, PT, R2, 0x7f, PT ;  /* 0x0000007f0200780c */ /* 0x000fe40003f44070 */
[----:B------:R-:W-:-:S11]  /*11930*/  MOV R2, R8 ;  /* 0x0000000800027202 */ /* 0x000fd60000000f00 */
[----:B----4-:R-:W-:Y:S05]  /*11940*/  @P2 BRA `(.L_x_3775) ;  /* 0xfffffffc00cc2947 */ /* 0x010fea000383ffff */
.L_x_3774:
[----:B------:R-:W-:Y:S01]  /*11950*/  BAR.SYNC.DEFER_BLOCKING 0x0 ;  /* 0x0000000000007b1d */ /* 0x000fe20000010000 */
[----:B------:R-:W-:-:S09]  /*11960*/  UISETP.GE.U32.AND UP0, UPT, UR4, 0x2, UPT ;  /* 0x000000020400788c */ /* 0x000fd2000bf06070 */
[----:B------:R-:W-:Y:S05]  /*11970*/  BRA.U !UP0, `(.L_x_3773) ;  /* 0x0000000108207547 */ /* 0x000fea000b800000 */
[----:B-123--:R-:W-:-:S07]  /*11980*/  IMAD.MOV.U32 R0, RZ, RZ, 0x1 ;  /* 0x00000001ff007424 */ /* 0x00efce00078e00ff */
.L_x_3776:
[----:B------:R-:W1:Y:S04]  /*11990*/  SHFL.DOWN PT, R3, R18, R0, 0x1f ;  /* 0x08001f0012037589 */ /* 0x000e6800000e0000 */
[----:B------:R2:W3:Y:S02]  /*119a0*/  SHFL.DOWN PT, R2, R19, R0, 0x1f ;  /* 0x08001f0013027589 */ /* 0x0004e400000e0000 */
[----:B--2---:R-:W-:-:S04]  /*119b0*/  SHF.L.U32 R0, R0, 0x1, RZ ;  /* 0x0000000100007819 */ /* 0x004fc800000006ff */
[----:B------:R-:W-:Y:S01]  /*119c0*/  ISETP.GE.AND P2, PT, R0, UR4, PT ;  /* 0x0000000400007c0c */ /* 0x000fe2000bf46270 */
[----:B-1----:R-:W-:Y:S01]  /*119d0*/  FADD.FTZ R18, R3, R18 ;  /* 0x0000001203127221 */ /* 0x002fe20000010000 */
[----:B---3--:R-:W-:-:S11]  /*119e0*/  FADD.FTZ R19, R2, R19 ;  /* 0x0000001302137221 */ /* 0x008fd60000010000 */
[----:B------:R-:W-:Y:S05]  /*119f0*/  @!P2 BRA `(.L_x_3776) ;  /* 0xfffffffc00e4a947 */ /* 0x000fea000383ffff */
.L_x_3773:
[----:B------:R-:W-:Y:S05]  /*11a00*/  @!P1 EXIT ;  /* 0x000000000000994d */ /* 0x000fea0003800000 */
[----:B------:R-:W-:Y:S05]  /*11a10*/  @!P0 BRA `(.L_x_3777) ;  /* 0x0000000400148947 */ /* 0x000fea0003800000 */
[----:B------:R-:W4:Y:S01]  /*11a20*/  LDCU.U8 UR6, c[0x0][0x790] ;  /* 0x0000f200ff0677ac */ /* 0x000f220008000000 */
[----:B------:R-:W5:Y:S01]  /*11a30*/  LDCU.64 UR4, c[0x0][0x760] ;  /* 0x0000ec00ff0477ac */ /* 0x000f620008000a00 */
[----:B----4-:R-:W-:Y:S02]  /*11a40*/  ISETP.NE.AND P0, PT, RZ, UR6, PT ;  /* 0x00000006ff007c0c */ /* 0x010fe4000bf05270 */
[----:B-----5:R-:W-:Y:S02]  /*11a50*/  IADD3 R4, P2, PT, R17, UR4, RZ ;  /* 0x0000000411047c10 */ /* 0x020fe4000ff5e0ff */
[----:B------:R-:W-:Y:S02]  /*11a60*/  IADD3 R2, P1, PT, R16, UR4, RZ ;  /* 0x0000000410027c10 */ /* 0x000fe4000ff3e0ff */
[----:B------:R-:W-:-:S03]  /*11a70*/  IADD3.X R5, PT, PT, RZ, UR5, RZ, P2, !PT ;  /* 0x00000005ff057c10 */ /* 0x000fc600097fe4ff */
[----:B------:R-:W-:-:S04]  /*11a80*/  IMAD.X R3, RZ, RZ, UR5, P1 ;  /* 0x00000005ff037e24 */ /* 0x000fc800088e06ff */
[----:B-123--:R-:W2:Y:S04]  /*11a90*/  @P0 LDG.E.U16 R0, desc[UR36][R4.64] ;  /* 0x0000002404000981 */ /* 0x00eea8000c1e1500 */
[----:B------:R-:W3:Y:S01]  /*11aa0*/  @P0 LDG.E.U16 R6, desc[UR36][R2.64] ;  /* 0x0000002402060981 */ /* 0x000ee2000c1e1500 */
[----:B------:R-:W1:Y:S02]  /*11ab0*/  LDCU.U8 UR4, c[0x0][0x791] ;  /* 0x0000f220ff0477ac */ /* 0x000e640008000000 */
[----:B-1----:R-:W-:Y:S02]  /*11ac0*/  ISETP.NE.AND P1, PT, RZ, UR4, PT ;  /* 0x00000004ff007c0c */ /* 0x002fe4000bf25270 */
[----:B--2---:R-:W-:Y:S02]  /*11ad0*/  @P0 SHF.L.U32 R7, R0, 0x10, RZ ;  /* 0x0000001000070819 */ /* 0x004fe400000006ff */
[----:B---3--:R-:W-:-:S03]  /*11ae0*/  @P0 SHF.L.U32 R6, R6, 0x10, RZ ;  /* 0x0000001006060819 */ /* 0x008fc600000006ff */
[----:B------:R-:W-:Y:S02]  /*11af0*/  @P0 FADD.FTZ R18, R18, R7 ;  /* 0x0000000712120221 */ /* 0x000fe40000010000 */
[----:B------:R-:W-:-:S04]  /*11b00*/  @P0 FADD.FTZ R19, R19, R6 ;  /* 0x0000000613130221 */ /* 0x000fc80000010000 */
[----:B------:R-:W-:Y:S02]  /*11b10*/  @!P1 F2FP.BF16.F32.PACK_AB R0, RZ, R18 ;  /* 0x00000012ff00923e */ /* 0x000fe400000010ff */
[----:B------:R-:W-:-:S03]  /*11b20*/  @!P1 F2FP.BF16.F32.PACK_AB R6, RZ, R19 ;  /* 0x00000013ff06923e */ /* 0x000fc600000010ff */
[----:B------:R1:W-:Y:S04]  /*11b30*/  @!P1 STG.E.U16 desc[UR36][R4.64], R0 ;  /* 0x0000000004009986 */ /* 0x0003e8000c101524 */
[----:B------:R1:W-:Y:S01]  /*11b40*/  @!P1 STG.E.U16 desc[UR36][R2.64], R6 ;  /* 0x0000000602009986 */ /* 0x0003e2000c101524 */
[----:B------:R-:W-:Y:S05]  /*11b50*/  @!P1 EXIT ;  /* 0x000000000000994d */ /* 0x000fea0003800000 */
[----:B------:R-:W2:Y:S01]  /*11b60*/  LDCU UR4, c[0x0][0x794] ;  /* 0x0000f280ff0477ac */ /* 0x000ea20008000800 */
[----:B------:R-:W-:Y:S01]  /*11b70*/  F2FP.BF16.F32.PACK_AB R18, RZ, R18 ;  /* 0x00000012ff12723e */ /* 0x000fe200000010ff */
[----:B--2---:R-:W-:-:S09]  /*11b80*/  UISETP.NE.AND UP0, UPT, UR4, 0x1, UPT ;  /* 0x000000010400788c */ /* 0x004fd2000bf05270 */
[----:B------:R-:W-:Y:S05]  /*11b90*/  BRA.U !UP0, `(.L_x_3778) ;  /* 0x0000000108407547 */ /* 0x000fea000b800000 */
[----:B-1----:R-:W-:Y:S01]  /*11ba0*/  MOV R0, 0x0 ;  /* 0x0000000000007802 */ /* 0x002fe20000000f00 */
        /* <DEDUP_REMOVED lines=15> */
.L_x_3778:
[----:B------:R-:W1:Y:S01]  /*11ca0*/  LDCU.64 UR4, c[0x0][0x760] ;  /* 0x0000ec00ff0477ac */ /* 0x000e620008000a00 */
[----:B------:R-:W-:Y:S02]  /*11cb0*/  F2FP.BF16.F32.PACK_AB R19, RZ, R19 ;  /* 0x00000013ff13723e */ /* 0x000fe400000010ff */
[----:B-1----:R-:W-:Y:S01]  /*11cc0*/  IADD3 R2, P0, PT, R17, UR4, RZ ;  /* 0x0000000411027c10 */ /* 0x002fe2000ff1e0ff */
[----:B------:R-:W1:Y:S04]  /*11cd0*/  LDCU UR4, c[0x0][0x794] ;  /* 0x0000f280ff0477ac */ /* 0x000e680008000800 */
[----:B------:R-:W-:-:S05]  /*11ce0*/  IMAD.X R3, RZ, RZ, UR5, P0 ;  /* 0x00000005ff037e24 */ /* 0x000fca00080e06ff */
[----:B------:R2:W-:Y:S01]  /*11cf0*/  STG.E.U16 desc[UR36][R2.64], R18 ;  /* 0x0000001202007986 */ /* 0x0005e2000c101524 */
[----:B-1----:R-:W-:-:S09]  /*11d00*/  UISETP.NE.AND UP0, UPT, UR4, 0x1, UPT ;  /* 0x000000010400788c */ /* 0x002fd2000bf05270 */
[----:B--2---:R-:W-:Y:S05]  /*11d10*/  BRA.U !UP0, `(.L_x_3779) ;  /* 0x0000000108407547 */ /* 0x004fea000b800000 */
        /* <DEDUP_REMOVED lines=16> */
.L_x_3779:
[----:B------:R-:W1:Y:S02]  /*11e20*/  LDCU.64 UR4, c[0x0][0x760] ;  /* 0x0000ec00ff0477ac */ /* 0x000e640008000a00 */
[----:B-1----:R-:W-:-:S04]  /*11e30*/  IADD3 R16, P0, PT, R16, UR4, RZ ;  /* 0x0000000410107c10 */ /* 0x002fc8000ff1e0ff */
[----:B------:R-:W-:-:S05]  /*11e40*/  IADD3.X R17, PT, PT, RZ, UR5, RZ, P0, !PT ;  /* 0x00000005ff117c10 */ /* 0x000fca00087fe4ff */
[----:B------:R-:W-:Y:S01]  /*11e50*/  STG.E.U16 desc[UR36][R16.64], R19 ;  /* 0x0000001310007986 */ /* 0x000fe2000c101524 */
[----:B------:R-:W-:Y:S05]  /*11e60*/  EXIT ;  /* 0x000000000000794d */ /* 0x000fea0003800000 */
.L_x_3777:
[----:B------:R-:W4:Y:S01]  /*11e70*/  LDCU.U8 UR4, c[0x0][0x790] ;  /* 0x0000f200ff0477ac */ /* 0x000f220008000000 */
[----:B------:R-:W5:Y:S01]  /*11e80*/  LDCU.U8 UR5, c[0x0][0x791] ;  /* 0x0000f220ff0577ac */ /* 0x000f620008000000 */
[----:B----4-:R-:W-:Y:S02]  /*11e90*/  UISETP.NE.AND UP1, UPT, UR4, URZ, UPT ;  /* 0x000000ff0400728c */ /* 0x010fe4000bf25270 */
[----:B-----5:R-:W-:-:S07]  /*11ea0*/  UISETP.NE.AND UP0, UPT, UR5, URZ, UPT ;  /* 0x000000ff0500728c */ /* 0x020fce000bf05270 */
[----:B------:R-:W-:Y:S05]  /*11eb0*/  BRA.U !UP1, `(.L_x_3780) ;  /* 0x0000000109107547 */ /* 0x000fea000b800000 */
[----:B------:R-:W4:Y:S04]  /*11ec0*/  LDG.E R3, desc[UR36][R4.64] ;  /* 0x0000002404037981 */ /* 0x000f28000c1e1900 */
[----:B-123--:R-:W2:Y:S01]  /*11ed0*/  LDG.E R0, desc[UR36][R4.64+0x4] ;  /* 0x0000042404007981 */ /* 0x00eea2000c1e1900 */
[----:B----4-:R-:W-:Y:S01]  /*11ee0*/  FADD.FTZ R18, R18, R3 ;  /* 0x0000000312127221 */ /* 0x010fe20000010000 */
[----:B--2---:R-:W-:-:S07]  /*11ef0*/  FADD.FTZ R19, R19, R0 ;  /* 0x0000000013137221 */ /* 0x004fce0000010000 */
.L_x_3780:
[----:B------:R-:W-:Y:S05]  /*11f00*/  BRA.U !UP0, `(.L_x_3781) ;  /* 0x0000000108c47547 */ /* 0x000fea000b800000 */
[----:B------:R-:W4:Y:S01]  /*11f10*/  LDCU UR4, c[0x0][0x794] ;  /* 0x0000f280ff0477ac */ /* 0x000f220008000800 */
[----:B-123--:R-:W-:Y:S01]  /*11f20*/  F2FP.BF16.F32.PACK_AB R18, RZ, R18 ;  /* 0x00000012ff12723e */ /* 0x00efe200000010ff */
[----:B----4-:R-:W-:-:S09]  /*11f30*/  UISETP.NE.AND UP0, UPT, UR4, 0x1, UPT ;  /* 0x000000010400788c */ /* 0x010fd2000bf05270 */
        /* <DEDUP_REMOVED lines=17> */
.L_x_3782:
[----:B------:R-:W1:Y:S01]  /*12050*/  LDCU.64 UR4, c[0x0][0x760] ;  /* 0x0000ec00ff0477ac */ /* 0x000e620008000a00 */
[----:B------:R-:W-:Y:S02]  /*12060*/  F2FP.BF16.F32.PACK_AB R19, RZ, R19 ;  /* 0x00000013ff13723e */ /* 0x000fe400000010ff */
[----:B-1----:R-:W-:Y:S01]  /*12070*/  IADD3 R2, P0, PT, R17, UR4, RZ ;  /* 0x0000000411027c10 */ /* 0x002fe2000ff1e0ff */
[----:B------:R-:W1:Y:S03]  /*12080*/  LDCU UR4, c[0x0][0x794] ;  /* 0x0000f280ff0477ac */ /* 0x000e660008000800 */
[----:B------:R-:W-:-:S05]  /*12090*/  IADD3.X R3, PT, PT, RZ, UR5, RZ, P0, !PT ;  /* 0x00000005ff037c10 */ /* 0x000fca00087fe4ff */
[----:B------:R2:W-:Y:S01]  /*120a0*/  STG.E.U16 desc[UR36][R2.64], R18 ;  /* 0x0000001202007986 */ /* 0x0005e2000c101524 */
        /* <DEDUP_REMOVED lines=18> */
.L_x_3783:
[----:B------:R-:W1:Y:S02]  /*121d0*/  LDCU.64 UR4, c[0x0][0x760] ;  /* 0x0000ec00ff0477ac */ /* 0x000e640008000a00 */
[----:B-1----:R-:W-:-:S05]  /*121e0*/  IADD3 R16, P0, PT, R16, UR4, RZ ;  /* 0x0000000410107c10 */ /* 0x002fca000ff1e0ff */
[----:B------:R-:W-:-:S05]  /*121f0*/  IMAD.X R17, RZ, RZ, UR5, P0 ;  /* 0x00000005ff117e24 */ /* 0x000fca00080e06ff */
[----:B------:R-:W-:Y:S01]  /*12200*/  STG.E.U16 desc[UR36][R16.64], R19 ;  /* 0x0000001310007986 */ /* 0x000fe2000c101524 */
[----:B------:R-:W-:Y:S05]  /*12210*/  EXIT ;  /* 0x000000000000794d */ /* 0x000fea0003800000 */
.L_x_3781:
[----:B------:R-:W-:Y:S04]  /*12220*/  STG.E desc[UR36][R4.64], R18 ;  /* 0x0000001204007986 */ /* 0x000fe8000c101924 */
[----:B------:R-:W-:Y:S01]  /*12230*/  STG.E desc[UR36][R4.64+0x4], R19 ;  /* 0x0000041304007986 */ /* 0x000fe2000c101924 */
[----:B------:R-:W-:Y:S05]  /*12240*/  EXIT ;  /* 0x000000000000794d */ /* 0x000fea0003800000 */
.L_x_3758:
        /* <DEDUP_REMOVED lines=11> */
[----:B------:R-:W-:Y:S05]  /*12300*/  @!P0 BRA `(.L_x_3784) ;  /* 0x0000000400148947 */ /* 0x000fea0003800000 */
[----:B------:R-:W1:Y:S01]  /*12310*/  LDCU.U8 UR6, c[0x0][0x790] ;  /* 0x0000f200ff0677ac */ /* 0x000e620008000000 */
[----:B------:R-:W2:Y:S01]  /*12320*/  LDCU.64 UR4, c[0x0][0x760] ;  /* 0x0000ec00ff0477ac */ /* 0x000ea20008000a00 */
[----:B-1----:R-:W-:Y:S02]  /*12330*/  ISETP.NE.AND P2, PT, RZ, UR6, PT ;  /* 0x00000006ff007c0c */ /* 0x002fe4000bf45270 */
[----:B--2---:R-:W-:Y:S02]  /*12340*/  IADD3 R4, P1, PT, R25, UR4, RZ ;  /* 0x0000000419047c10 */ /* 0x004fe4000ff3e0ff */
[----:B------:R-:W-:Y:S02]  /*12350*/  IADD3 R2, P0, PT, R24, UR4, RZ ;  /* 0x0000000418027c10 */ /* 0x000fe4000ff1e0ff */
[----:B------:R-:W-:Y:S02]  /*12360*/  IADD3.X R5, PT, PT, RZ, UR5, RZ, P1, !PT ;  /* 0x00000005ff057c10 */ /* 0x000fe40008ffe4ff */
[----:B------:R-:W-:-:S05]  /*12370*/  IADD3.X R3, PT, PT, RZ, UR5, RZ, P0, !PT ;  /* 0x00000005ff037c10 */ /* 0x000fca00087fe4ff */
[----:B------:R-:W2:Y:S04]  /*12380*/  @P2 LDG.E.U16 R0, desc[UR36][R4.64] ;  /* 0x0000002404002981 */ /* 0x000ea8000c1e1500 */
[----:B------:R-:W3:Y:S01]  /*12390*/  @P2 LDG.E.U16 R6, desc[UR36][R2.64] ;  /* 0x0000002402062981 */ /* 0x000ee2000c1e1500 */
[----:B------:R-:W1:Y:S02]  /*123a0*/  LDCU.U8 UR4, c[0x0][0x791] ;  /* 0x0000f220ff0477ac */ /* 0x000e640008000000 */
[----:B-1----:R-:W-:Y:S01]  /*123b0*/  ISETP.NE.AND P0, PT, RZ, UR4, PT ;  /* 0x00000004ff007c0c */ /* 0x002fe2000bf05270 */
[----:B--2---:R-:W-:Y:S01]  /*123c0*/  @P2 IMAD.U32 R7, R0, 0x10000, RZ ;  /* 0x0001000000072824 */ /* 0x004fe200078e00ff */
[----:B---3--:R-:W-:-:S03]  /*123d0*/  @P2 SHF.L.U32 R6, R6, 0x10, RZ ;  /* 0x0000001006062819 */ /* 0x008fc600000006ff */
[----:B------:R-:W-:Y:S02]  /*123e0*/  @P2 FADD.FTZ R18, R18, R7 ;  /* 0x0000000712122221 */ /* 0x000fe40000010000 */
[----:B------:R-:W-:-:S06]  /*123f0*/  @P2 FADD.FTZ R19, R19, R6 ;  /* 0x0000000613132221 */ /* 0x000fcc0000010000 */
        /* <DEDUP_REMOVED lines=25> */
.L_x_3785:
        /* <DEDUP_REMOVED lines=24> */
.L_x_3786:
[----:B------:R-:W1:Y:S02]  /*12710*/  LDCU.64 UR4, c[0x0][0x760] ;  /* 0x0000ec00ff0477ac */ /* 0x000e640008000a00 */
[----:B-1----:R-:W-:-:S05]  /*12720*/  IADD3 R24, P0, PT, R24, UR4, RZ ;  /* 0x0000000418187c10 */ /* 0x002fca000ff1e0ff */
[----:B------:R-:W-:-:S05]  /*12730*/  IMAD.X R25, RZ, RZ, UR5, P0 ;  /* 0x00000005ff197e24 */ /* 0x000fca00080e06ff */
[----:B------:R-:W-:Y:S01]  /*12740*/  STG.E.U16 desc[UR36][R24.64], R19 ;  /* 0x0000001318007986 */ /* 0x000fe2000c101524 */
[----:B------:R-:W-:Y:S05]  /*12750*/  EXIT ;  /* 0x000000000000794d */ /* 0x000fea0003800000 */
.L_x_3784:
        /* <DEDUP_REMOVED lines=9> */
.L_x_3787:
[----:B------:R-:W-:Y:S05]  /*127f0*/  BRA.U !UP1, `(.L_x_3788) ;  /* 0x0000000109c47547 */ /* 0x000fea000b800000 */
[----:B------:R-:W1:Y:S01]  /*12800*/  LDCU UR4, c[0x0][0x794] ;  /* 0x0000f280ff0477ac */ /* 0x000e620008000800 */
[----:B------:R-:W-:Y:S01]  /*12810*/  F2FP.BF16.F32.PACK_AB R18, RZ, R18 ;  /* 0x00000012ff12723e */ /* 0x000fe200000010ff */
        /* <DEDUP_REMOVED lines=18> */
.L_x_3789:
        /* <DEDUP_REMOVED lines=24> */
.L_x_3790:
[----:B------:R-:W1:Y:S02]  /*12ac0*/  LDCU.64 UR4, c[0x0][0x760] ;  /* 0x0000ec00ff0477ac */ /* 0x000e640008000a00 */
[----:B-1----:R-:W-:-:S04]  /*12ad0*/  IADD3 R24, P0, PT, R24, UR4, RZ ;  /* 0x0000000418187c10 */ /* 0x002fc8000ff1e0ff */
[----:B------:R-:W-:-:S05]  /*12ae0*/  IADD3.X R25, PT, PT, RZ, UR5, RZ, P0, !PT ;  /* 0x00000005ff197c10 */ /* 0x000fca00087fe4ff */
[----:B------:R-:W-:Y:S01]  /*12af0*/  STG.E.U16 desc[UR36][R24.64], R19 ;  /* 0x0000001318007986 */ /* 0x000fe2000c101524 */
[----:B------:R-:W-:Y:S05]  /*12b00*/  EXIT ;  /* 0x000000000000794d */ /* 0x000fea0003800000 */
.L_x_3788:
[----:B------:R-:W-:Y:S04]  /*12b10*/  STG.E desc[UR36][R4.64], R18 ;  /* 0x0000001204007986 */ /* 0x000fe8000c101924 */
[----:B------:R-:W-:Y:S01]  /*12b20*/  STG.E desc[UR36][R4.64+0x4], R19 ;  /* 0x0000041304007986 */ /* 0x000fe2000c101924 */
[----:B------:R-:W-:Y:S05]  /*12b30*/  EXIT ;  /* 0x000000000000794d */ /* 0x000fea0003800000 */
        .weak           $__internal_1_$__cuda_sm20_div_u64
        .type           $__internal_1_$__cuda_sm20_div_u64,@function
        .size           $__internal_1_$__cuda_sm20_div_u64,(.L_x_9943 - $__internal_1_$__cuda_sm20_div_u64)
$__internal_1_$__cuda_sm20_div_u64:
[----:B------:R-:W-:Y:S02]  /*12b40*/  IMAD.MOV.U32 R14, RZ, RZ, R3 ;  /* 0x000000ffff0e7224 */ /* 0x000fe400078e0003 */
[----:B------:R-:W-:-:S04]  /*12b50*/  HFMA2 R15, -RZ, RZ, 0, 0 ;  /* 0x00000000ff0f7431 */ /* 0x000fc800000001ff */
        /* <DEDUP_REMOVED lines=9> */
[----:B------:R-:W-:-:S05]  /*12bf0*/  IADD3 R13, P0, PT, RZ, -R10, RZ ;  /* 0x8000000aff0d7210 */ /* 0x000fca0007f1e0ff */
[----:B------:R-:W-:-:S04]  /*12c00*/  IMAD.HI.U32 R10, R8, R13, RZ ;  /* 0x0000000d080a7227 */ /* 0x000fc800078e00ff */
[----:B------:R-:W-:Y:S01]  /*12c10*/  IMAD.X R21, RZ, RZ, ~R11, P0 ;  /* 0x000000ffff157224 */ /* 0x000fe200000e0e0b */
[----:B------:R-:W-:-:S03]  /*12c20*/  MOV R11, R8 ;  /* 0x00000008000b7202 */ /* 0x000fc60000000f00 */
        /* <DEDUP_REMOVED lines=11> */
[----:B------:R-:W-:-:S04]  /*12ce0*/  IMAD.HI.U32 R10, R11, R13, RZ ;  /* 0x0000000d0b0a7227 */ /* 0x000fc800078e00ff */
[----:B------:R-:W-:-:S04]  /*12cf0*/  IMAD.X R8, RZ, RZ, ~R8, P0 ;  /* 0x000000ffff087224 */ /* 0x000fc800000e0e08 */
[----:B------:R-:W-:-:S04]  /*12d00*/  IMAD.WIDE.U32 R10, P0, R11, R8, R10 ;  /* 0x000000080b0a7225 */ /* 0x000fc8000780000a */
[C---:B------:R-:W-:Y:S02]  /*12d10*/  IMAD R14, R7.reuse, R8, RZ ;  /* 0x00000008070e7224 */ /* 0x040fe400078e02ff */
[----:B------:R-:W-:-:S04]  /*12d20*/  IMAD.HI.U32 R11, P1, R7, R13, R10 ;  /* 0x0000000d070b7227 */ /* 0x000fc8000782000a */
[----:B------:R-:W-:Y:S01]  /*12d30*/  IMAD.HI.U32 R8, R7, R8, RZ ;  /* 0x0000000807087227 */ /* 0x000fe200078e00ff */
[----:B------:R-:W-:-:S04]  /*12d40*/  IADD3 R11, P2, PT, R14, R11, RZ ;  /* 0x0000000b0e0b7210 */ /* 0x000fc80007f5e0ff */
[----:B------:R-:W-:Y:S01]  /*12d50*/  IADD3.X R7, PT, PT, R8, R7, RZ, P0, !PT ;  /* 0x0000000708077210 */ /* 0x000fe200007fe4ff */
[----:B------:R-:W-:-:S03]  /*12d60*/  IMAD.HI.U32 R8, R11, R4, RZ ;  /* 0x000000040b087227 */ /* 0x000fc600078e00ff */
[----:B------:R-:W-:Y:S01]  /*12d70*/  IADD3.X R7, PT, PT, RZ, RZ, R7, P2, P1 ;  /* 0x000000ffff077210 */ /* 0x000fe200017e2407 */
[----:B------:R-:W-:-:S04]  /*12d80*/  IMAD.WIDE.U32 R8, R11, R5, R8 ;  /* 0x000000050b087225 */ /* 0x000fc800078e0008 */
[C---:B------:R-:W-:Y:S02]  /*12d90*/  IMAD R11, R7.reuse, R5, RZ ;  /* 0x00000005070b7224 */ /* 0x040fe400078e02ff */
[----:B------:R-:W-:-:S04]  /*12da0*/  IMAD.HI.U32 R8, P0, R7, R4, R8 ;  /* 0x0000000407087227 */ /* 0x000fc80007800008 */
[----:B------:R-:W-:Y:S01]  /*12db0*/  IMAD.HI.U32 R7, R7, R5, RZ ;  /* 0x0000000507077227 */ /* 0x000fe200078e00ff */
[----:B------:R-:W-:-:S03]  /*12dc0*/  IADD3 R10, P1, PT, R11, R8, RZ ;  /* 0x000000080b0a7210 */ /* 0x000fc60007f3e0ff */
[----:B------:R-:W-:Y:S02]  /*12dd0*/  IMAD.X R7, RZ, RZ, R7, P0 ;  /* 0x000000ffff077224 */ /* 0x000fe400000e0607 */
[----:B------:R-:W-:-:S03]  /*12de0*/  IMAD.WIDE.U32 R8, R10, R3, RZ ;  /* 0x000000030a087225 */ /* 0x000fc600078e00ff */
[----:B------:R-:W-:Y:S02]  /*12df0*/  IADD3.X R7, PT, PT, RZ, R7, RZ, P1, !PT ;  /* 0x00000007ff077210 */ /* 0x000fe40000ffe4ff */
[----:B------:R-:W-:-:S03]  /*12e00*/  IADD3 R14, P0, PT, -R8, R4, RZ ;  /* 0x00000004080e7210 */ /* 0x000fc60007f1e1ff */
[----:B------:R-:W-:Y:S01]  /*12e10*/  IMAD R9, R7, R3, R9 ;  /* 0x0000000307097224 */ /* 0x000fe200078e0209 */
[----:B------:R-:W-:-:S04]  /*12e20*/  IADD3 R4, P1, PT, -R3, R14, RZ ;  /* 0x0000000e03047210 */ /* 0x000fc80007f3e1ff */
[----:B------:R-:W-:Y:S02]  /*12e30*/  IADD3.X R20, PT, PT, ~R9, R5, RZ, P0, !PT ;  /* 0x0000000509147210 */ /* 0x000fe400007fe5ff */
[----:B------:R-:W-:Y:S02]  /*12e40*/  ISETP.GE.U32.AND P0, PT, R14, R3, PT ;  /* 0x000000030e00720c */ /* 0x000fe40003f06070 */
[----:B------:R-:W-:Y:S02]  /*12e50*/  IADD3 R9, P2, PT, R10, 0x1, RZ ;  /* 0x000000010a097810 */ /* 0x000fe40007f5e0ff */
[C---:B------:R-:W-:Y:S02]  /*12e60*/  ISETP.GE.U32.AND.EX P0, PT, R20.reuse, RZ, PT, P0 ;  /* 0x000000ff1400720c */ /* 0x040fe40003f06100 */
[----:B------:R-:W-:Y:S01]  /*12e70*/  IADD3.X R5, PT, PT, R20, -0x1, RZ, P1, !PT ;  /* 0xffffffff14057810 */ /* 0x000fe20000ffe4ff */
[----:B------:R-:W-:Y:S01]  /*12e80*/  IMAD.X R8, RZ, RZ, R7, P2 ;  /* 0x000000ffff087224 */ /* 0x000fe200010e0607 */
[----:B------:R-:W-:-:S02]  /*12e90*/  SEL R4, R4, R14, P0 ;  /* 0x0000000e04047207 */ /* 0x000fc40000000000 */
[----:B------:R-:W-:Y:S02]  /*12ea0*/  SEL R9, R9, R10, P0 ;  /* 0x0000000a09097207 */ /* 0x000fe40000000000 */
[----:B------:R-:W-:Y:S02]  /*12eb0*/  SEL R5, R5, R20, P0 ;  /* 0x0000001405057207 */ /* 0x000fe40000000000 */
[----:B------:R-:W-:Y:S02]  /*12ec0*/  SEL R8, R8, R7, P0 ;  /* 0x0000000708087207 */ /* 0x000fe40000000000 */
[----:B------:R-:W-:Y:S02]  /*12ed0*/  ISETP.GE.U32.AND P0, PT, R4, R3, PT ;  /* 0x000000030400720c */ /* 0x000fe40003f06070 */
[----:B------:R-:W-:Y:S02]  /*12ee0*/  IADD3 R4, P2, PT, R9, 0x1, RZ ;  /* 0x0000000109047810 */ /* 0x000fe40007f5e0ff */
[----:B------:R-:W-:-:S02]  /*12ef0*/  ISETP.GE.U32.AND.EX P0, PT, R5, RZ, PT, P0 ;  /* 0x000000ff0500720c */ /* 0x000fc40003f06100 */
[----:B------:R-:W-:Y:S02]  /*12f00*/  ISETP.NE.U32.AND P1, PT, R3, RZ, PT ;  /* 0x000000ff0300720c */ /* 0x000fe40003f25070 */
[-C--:B------:R-:W-:Y:S02]  /*12f10*/  IADD3.X R5, PT, PT, RZ, R8.reuse, RZ, P2, !PT ;  /* 0x00000008ff057210 */ /* 0x080fe400017fe4ff */
[----:B------:R-:W-:Y:S02]  /*12f20*/  MOV R7, 0x0 ;  /* 0x0000000000077802 */ /* 0x000fe40000000f00 */
[----:B------:R-:W-:Y:S02]  /*12f30*/  ISETP.NE.AND.EX P1, PT, RZ, RZ, PT, P1 ;  /* 0x000000ffff00720c */ /* 0x000fe40003f25310 */
[----:B------:R-:W-:Y:S02]  /*12f40*/  SEL R4, R4, R9, P0 ;  /* 0x0000000904047207 */ /* 0x000fe40000000000 */
[----:B------:R-:W-:-:S02]  /*12f50*/  SEL R5, R5, R8, P0 ;  /* 0x0000000805057207 */ /* 0x000fc40000000000 */
[----:B------:R-:W-:Y:S02]  /*12f60*/  SEL R4, R4, 0xffffffff, P1 ;  /* 0xffffffff04047807 */ /* 0x000fe40000800000 */
[----:B------:R-:W-:Y:S01]  /*12f70*/  SEL R5, R5, 0xffffffff, P1 ;  /* 0xffffffff05057807 */ /* 0x000fe20000800000 */
[----:B------:R-:W-:Y:S06]  /*12f80*/  RET.REL.NODEC R6 `(_ZN2at6native13reduce_kernelILi256ELi2ENS0_8ReduceOpIN3c108BFloat16ENS0_9NanSumOpsIfS4_EEjS4_Li4ELi4EEEEEvT1_) ;  /* 0xfffffed0061c7950 */ /* 0x000fec0003c3ffff */
.L_x_3791:
        /* <DEDUP_REMOVED lines=15> */
.L_x_9943:


//--------------------- .text._ZN2at6native13reduce_kernelILi128ELi4ENS0_8ReduceOpIN3c108BFloat16ENS0_9NanSumOpsIfS4_EEjS4_Li4ELi4EEEEEvT1_ --------------------------
	.section	.text._ZN2at6native13reduce_kernelILi128ELi4ENS0_8ReduceOpIN3c108BFloat16ENS0_9NanSumOpsIfS4_EEjS4_Li4ELi4EEEEEvT1_,"ax",@progbits
	.align	128
        .global         _ZN2at6native13reduce_kernelILi128ELi4ENS0_8ReduceOpIN3c108BFloat16ENS0_9NanSumOpsIfS4_EEjS4_Li4ELi4EEEEEvT1_
        .type           _ZN2at6native13reduce_kernelILi128ELi4ENS0_8ReduceOpIN3c108BFloat16ENS0_9NanSumOpsIfS4_EEjS4_Li4ELi4EEEEEvT1_,@function
        .size           _ZN2at6native13reduce_kernelILi128ELi4ENS0_8ReduceOpIN3c108BFloat16ENS0_9NanSumOpsIfS4_EEjS4_Li4ELi4EEEEEvT1_,(.L_x_9944 - _ZN2at6native13reduce_kernelILi128ELi4ENS0_8ReduceOpIN3c108BFloat16ENS0_9NanSumOpsIfS4_EEjS4_Li4ELi4EEEEEvT1_)
        .other          _ZN2at6native13reduce_kernelILi128ELi4ENS0_8ReduceOpIN3c108BFloat16ENS0_9NanSumOpsIfS4_EEjS4_Li4ELi4EEEEEvT1_,@"STO_CUDA_ENTRY STV_DEFAULT"
_ZN2at6native13reduce_kernelILi128ELi4ENS0_8ReduceOpIN3c108BFloat16ENS0_9NanSumOpsIfS4_EEjS4_Li4ELi4EEEEEvT1_:
.text._ZN2at6native13reduce_kernelILi128ELi4ENS0_8ReduceOpIN3c108BFloat16ENS0_9NanSumOpsIfS4_EEjS4_Li4ELi4EEEEEvT1_:
        /* <DEDUP_REMOVED lines=296> */
.L_x_3792:
        /* <DEDUP_REMOVED lines=32> */
.L_x_3796:
        /* <DEDUP_REMOVED lines=31> */
.L_x_3800:
[----:B------:R-:W-:Y:S05]  /*1670*/  BSYNC.RECONVERGENT B1 ;  /* 0x0000000000017941 */ /* 0x000fea0003800200 */
.L_x_3799:
[----:B------:R-:W0:Y:S01]  /*1680*/  LDC R5, c[0x0][0x38c] ;  /* 0x0000e300ff057b82 */ /* 0x000e220000000800 */
[----:B------:R-:W-:-:S05]  /*1690*/  IADD3 R24, P0, PT, R24, 0x8, RZ ;  /* 0x0000000818187810 */ /* 0x000fca0007f1e0ff */
[----:B------:R-:W-:Y:S01]  /*16a0*/  IMAD.X R25, RZ, RZ, R25, P0 ;  /* 0x000000ffff197224 */ /* 0x000fe200000e0619 */
[----:B0-----:R-:W-:-:S07]  /*16b0*/  IADD3 R18, PT, PT, R6, -0x4, R5 ;  /* 0xfffffffc06127810 */ /* 0x001fce0007ffe005 */
.L_x_3798:
[----:B------:R-:W-:Y:S05]  /*16c0*/  BSYNC.RECONVERGENT B0 ;  /* 0x0000000000007941 */ /* 0x000fea0003800200 */
.L_x_3797:
        /* <DEDUP_REMOVED lines=16> */
.L_x_3803:
        /* <DEDUP_REMOVED lines=25> */
.L_x_3802:
[----:B------:R-:W-:Y:S05]  /*1960*/  BSYNC.RECONVERGENT B0 ;  /* 0x0000000000007941 */ /* 0x000fea0003800200 */
.L_x_3801:
        /* <DEDUP_REMOVED lines=12> */
.L_x_3805:
[----:B------:R-:W-:Y:S05]  /*1a30*/  BSYNC.RECONVERGENT B0 ;  /* 0x0000000000007941 */ /* 0x000fea0003800200 */
.L_x_3804:
[----:B------:R-:W-:Y:S01]  /*1a40*/  FADD.FTZ R3, R8, R3 ;  /* 0x0000000308037221 */ /* 0x000fe20000010000 */
[----:B------:R-:W-:Y:S01]  /*1a50*/  CS2R R26, SRZ ;  /* 0x00000000001a7805 */ /* 0x000fe2000001ff00 */
[----:B------:R-:W-:Y:S02]  /*1a60*/  IMAD.MOV.U32 R25, RZ, RZ, RZ ;  /* 0x000000ffff197224 */ /* 0x000fe400078e00ff */
[----:B------:R-:W-:-:S04]  /*1a70*/  FADD.FTZ R3, R3, R6 ;  /* 0x0000000603037221 */ /* 0x000fc80000010000 */
[----:B------:R-:W-:Y:S01]  /*1a80*/  FADD.FTZ R24, R3, R0 ;  /* 0x0000000003187221 */ /* 0x000fe20000010000 */
[----:B------:R-:W-:Y:S06]  /*1a90*/  BRA `(.L_x_3794) ;  /* 0x000000b8003c7947 */ /* 0x000fec0003800000 */
.L_x_3795:
        /* <DEDUP_REMOVED lines=42> */
.L_x_3810:
        /* <DEDUP_REMOVED lines=92> */
.L_x_3809:
        /* <DEDUP_REMOVED lines=14> */
.L_x_3808:
[----:B------:R-:W-:Y:S05]  /*23e0*/  BSYNC.RECONVERGENT B0 ;  /* 0x0000000000007941 */ /* 0x000fea0003800200 */
.L_x_3807:
        /* <DEDUP_REMOVED lines=39> */
.L_x_3812:
[----:B------:R-:W-:Y:S05]  /*2660*/  BSYNC.RECONVERGENT B0 ;  /* 0x0000000000007941 */ /* 0x000fea0003800200 */
.L_x_3811:
        /* <DEDUP_REMOVED lines=75> */
.L_x_3814:
[----:B------:R-:W-:Y:S05]  /*2b20*/  BSYNC.RECONVERGENT B0 ;  /* 0x0000000000007941 */ /* 0x000fea0003800200 */
.L_x_3813:
        /* <DEDUP_REMOVED lines=13> */
.L_x_3806:
        /* <DEDUP_REMOVED lines=38> */
.L_x_3819:
        /* <DEDUP_REMOVED lines=96> */
.L_x_3818:
        /* <DEDUP_REMOVED lines=14> */
.L_x_3817:
[----:B------:R-:W-:Y:S05]  /*3540*/  BSYNC.RECONVERGENT B0 ;  /* 0x0000000000007941 */ /* 0x000fea0003800200 */
.L_x_3816:
        /* <DEDUP_REMOVED lines=43> */
.L_x_3821:
[----:B------:R-:W-:Y:S05]  /*3800*/  BSYNC.RECONVERGENT B0 ;  /* 0x0000000000007941 */ /* 0x000fea0003800200 */
.L_x_3820:
        /* <DEDUP_REMOVED lines=75> */
.L_x_3823:
[----:B------:R-:W-:Y:S05]  /*3cc0*/  BSYNC.RECONVERGENT B0 ;  /* 0x0000000000007941 */ /* 0x000fea0003800200 */
.L_x_3822:
        /* <DEDUP_REMOVED lines=13> */
.L_x_3815:
        /* <DEDUP_REMOVED lines=43> */
.L_x_3831:
        /* <DEDUP_REMOVED lines=313> */
.L_x_3827:
        /* <DEDUP_REMOVED lines=234> */
.L_x_3828:
        /* <DEDUP_REMOVED lines=234> */
.L_x_3829:
        /* <DEDUP_REMOVED lines=245> */
.L_x_3830:
        /* <DEDUP_REMOVED lines=8> */
.L_x_3826:
[----:B------:R-:W-:Y:S01]  /*80f0*/  SHF.L.U32 R42, R32, 0x10, RZ ;  /* 0x00000010202a7819 */ /* 0x000fe200000006ff */
[----:B------:R-:W-:Y:S01]  /*8100*/  IMAD.U32 R30, R34, 0x10000, RZ ;  /* 0x00010000221e7824 */ /* 0x000fe200078e00ff */
[----:B------:R-:W1:Y:S01]  /*8110*/  LDCU UR5, c[0x0][0x38c] ;  /* 0x00007180ff0577ac */ /* 0x000e620008000800 */
[----:B------:R-:W-:Y:S01]  /*8120*/  IMAD.U32 R50, R36, 0x10000, RZ ;  /* 0x0001000024327824 */ /* 0x000fe200078e00ff */
[----:B------:R-:W-:Y:S01]  /*8130*/  FSETP.NAN.FTZ.AND P2, PT, |R42|, |R42|, PT ;  /* 0x4000002a2a00720b */ /* 0x000fe20003f58200 */
[----:B------:R-:W-:Y:S01]  /*8140*/  IMAD.U32 R52, R38, 0x10000, RZ ;  /* 0x0001000026347824 */ /* 0x000fe200078e00ff */
[----:B------:R-:W-:Y:S02]  /*8150*/  FSETP.NAN.FTZ.AND P1, PT, |R30|, |R30|, PT ;  /* 0x4000001e1e00720b */ /* 0x000fe40003f38200 */
[----:B------:R-:W-:Y:S02]  /*8160*/  FSEL R42, R42, RZ, !P2 ;  /* 0x000000ff2a2a7208 */ /* 0x000fe40005000000 */
[----:B------:R-:W-:Y:S01]  /*8170*/  FSEL R31, R30, RZ, !P1 ;  /* 0x000000ff1e1f7208 */ /* 0x000fe20004800000 */
[----:B------:R-:W-:Y:S01]  /*8180*/  IMAD.U32 R30, R40, 0x10000, RZ ;  /* 0x00010000281e7824 */ /* 0x000fe200078e00ff */
[----:B------:R-:W-:Y:S01]  /*8190*/  FSETP.NAN.FTZ.AND P1, PT, |R50|, |R50|, PT ;  /* 0x400000323200720b */ /* 0x000fe20003f38200 */
[----:B------:R-:W-:Y:S01]  /*81a0*/  FADD.FTZ R7, R42, R7 ;  /* 0x000000072a077221 */ /* 0x000fe20000010000 */
[----:B------:R-:W-:Y:S01]  /*81b0*/  SHF.L.U32 R42, R35, 0x10, RZ ;  /* 0x00000010232a7819 */ /* 0x000fe200000006ff */
[----:B------:R-:W-:Y:S01]  /*81c0*/  FADD.FTZ R6, R31, R6 ;  /* 0x000000061f067221 */ /* 0x000fe20000010000 */
[----:B------:R-:W-:-:S02]  /*81d0*/  SHF.L.U32 R31, R37, 0x10, RZ ;  /* 0x00000010251f7819 */ /* 0x000fc400000006ff */
[----:B------:R-:W-:Y:S02]  /*81e0*/  FSETP.NAN.FTZ.AND P2, PT, |R42|, |R42|, PT ;  /* 0x4000002a2a00720b */ /* 0x000fe40003f58200 */
[----:B------:R-:W-:Y:S02]  /*81f0*/  FSEL R51, R50, RZ, !P1 ;  /* 0x000000ff32337208 */ /* 0x000fe40004800000 */
[----:B------:R-:W-:Y:S02]  /*8200*/  FSEL R42, R42, RZ, !P2 ;  /* 0x000000ff2a2a7208 */ /* 0x000fe40005000000 */
[----:B------:R-:W-:Y:S01]  /*8210*/  FSETP.NAN.FTZ.AND P2, PT, |R30|, |R30|, PT ;  /* 0x4000001e1e00720b */ /* 0x000fe20003f58200 */
[----:B------:R-:W-:Y:S01]  /*8220*/  FADD.FTZ R8, R51, R8 ;  /* 0x0000000833087221 */ /* 0x000fe20000010000 */
[----:B------:R-:W-:Y:S01]  /*8230*/  FSETP.NAN.FTZ.AND P3, PT, |R52|, |R52|, PT ;  /* 0x400000343400720b */ /* 0x000fe20003f78200 */
[----:B------:R-:W-:Y:S01]  /*8240*/  FADD.FTZ R9, R42, R9 ;  /* 0x000000092a097221 */ /* 0x000fe20000010000 */
[----:B------:R-:W-:Y:S01]  /*8250*/  FSETP.NAN.FTZ.AND P1, PT, |R31|, |R31|, PT ;  /* 0x4000001f1f00720b */ /* 0x000fe20003f38200 */
[----:B------:R-:W-:Y:S01]  /*8260*/  IMAD.U32 R51, R43, 0x10000, RZ ;  /* 0x000100002b337824 */ /* 0x000fe200078e00ff */
[----:B------:R-:W-:-:S02]  /*8270*/  FSEL R30, R30, RZ, !P2 ;  /* 0x000000ff1e1e7208 */ /* 0x000fc40005000000 */
[----:B------:R-:W-:Y:S02]  /*8280*/  SHF.L.U32 R50, R39, 0x10, RZ ;  /* 0x0000001027327819 */ /* 0x000fe400000006ff */
[----:B------:R-:W-:Y:S01]  /*8290*/  FSEL R52, R52, RZ, !P3 ;  /* 0x000000ff34347208 */ /* 0x000fe20005800000 */
[----:B------:R-:W-:Y:S01]  /*82a0*/  FADD.FTZ R13, R30, R13 ;  /* 0x0000000d1e0d7221 */ /* 0x000fe20000010000 */
[----:B------:R-:W-:Y:S01]  /*82b0*/  FSEL R31, R31, RZ, !P1 ;  /* 0x000000ff1f1f7208 */ /* 0x000fe20004800000 */
[----:B------:R-:W-:Y:S01]  /*82c0*/  IMAD.U32 R30, R46, 0x10000, RZ ;  /* 0x000100002e1e7824 */ /* 0x000fe200078e00ff */
[----:B------:R-:W-:Y:S01]  /*82d0*/  FSETP.NAN.FTZ.AND P1, PT, |R50|, |R50|, PT ;  /* 0x400000323200720b */ /* 0x000fe20003f38200 */
[----:B------:R-:W-:Y:S01]  /*82e0*/  FADD.FTZ R11, R52, R11 ;  /* 0x0000000b340b7221 */ /* 0x000fe20000010000 */
[----:B------:R-:W-:Y:S01]  /*82f0*/  MOV R42, UR4 ;  /* 0x00000004002a7c02 */ /* 0x000fe20008000f00 */
[----:B------:R-:W-:Y:S01]  /*8300*/  FADD.FTZ R10, R31, R10 ;  /* 0x0000000a1f0a7221 */ /* 0x000fe20000010000 */
        /* <DEDUP_REMOVED lines=18> */
[----:B------:R-:W-:Y:S01]  /*8430*/  SHF.L.U32 R50, R49, 0x10, RZ ;  /* 0x0000001031327819 */ /* 0x000fe200000006ff */
[----:B------:R-:W-:Y:S01]  /*8440*/  IMAD.U32 R31, R47, 0x10000, RZ ;  /* 0x000100002f1f7824 */ /* 0x000fe200078e00ff */
[----:B------:R-:W-:-:S02]  /*8450*/  SHF.L.U32 R52, R48, 0x10, RZ ;  /* 0x0000001030347819 */ /* 0x000fc400000006ff */
[----:B------:R-:W-:Y:S02]  /*8460*/  FSETP.NAN.FTZ.AND P1, PT, |R51|, |R51|, PT ;  /* 0x400000333300720b */ /* 0x000fe40003f38200 */
[----:B------:R-:W-:Y:S02]  /*8470*/  FSETP.NAN.FTZ.AND P2, PT, |R50|, |R50|, PT ;  /* 0x400000323200720b */ /* 0x000fe40003f58200 */
[----:B------:R-:W-:Y:S02]  /*8480*/  FSETP.NAN.FTZ.AND P3, PT, |R53|, |R53|, PT ;  /* 0x400000353500720b */ /* 0x000fe40003f78200 */
[----:B------:R-:W-:Y:S02]  /*8490*/  FSETP.NAN.FTZ.AND P4, PT, |R52|, |R52|, PT ;  /* 0x400000343400720b */ /* 0x000fe40003f98200 */
[----:B------:R-:W-:Y:S02]  /*84a0*/  FSETP.NAN.FTZ.AND P5, PT, |R31|, |R31|, PT ;  /* 0x4000001f1f00720b */ /* 0x000fe40003fb8200 */
[----:B------:R-:W-:-:S02]  /*84b0*/  FSEL R51, R51, RZ, !P1 ;  /* 0x000000ff33337208 */ /* 0x000fc40004800000 */
[----:B------:R-:W-:Y:S02]  /*84c0*/  FSEL R50, R50, RZ, !P2 ;  /* 0x000000ff32327208 */ /* 0x000fe40005000000 */
[----:B------:R-:W-:Y:S01]  /*84d0*/  FSEL R53, R53, RZ, !P3 ;  /* 0x000000ff35357208 */ /* 0x000fe20005800000 */
[----:B------:R-:W-:Y:S01]  /*84e0*/  FADD.FTZ R20, R51, R20 ;  /* 0x0000001433147221 */ /* 0x000fe20000010000 */
[----:B------:R-:W-:Y:S01]  /*84f0*/  FSEL R52, R52, RZ, !P4 ;  /* 0x000000ff34347208 */ /* 0x000fe20006000000 */
[----:B------:R-:W-:Y:S01]  /*8500*/  FADD.FTZ R21, R50, R21 ;  /* 0x0000001532157221 */ /* 0x000fe20000010000 */
[----:B------:R-:W-:Y:S01]  /*8510*/  FSEL R31, R31, RZ, !P5 ;  /* 0x000000ff1f1f7208 */ /* 0x000fe20006800000 */
[----:B------:R-:W-:Y:S02]  /*8520*/  FADD.FTZ R0, R53, R0 ;  /* 0x0000000035007221 */ /* 0x000fe40000010000 */
[----:B------:R-:W-:Y:S02]  /*8530*/  FADD.FTZ R26, R52, R26 ;  /* 0x0000001a341a7221 */ /* 0x000fe40000010000 */
[----:B------:R-:W-:Y:S01]  /*8540*/  FADD.FTZ R27, R31, R27 ;  /* 0x0000001b1f1b7221 */ /* 0x000fe20000010000 */
[----:B------:R-:W-:Y:S06]  /*8550*/  @!P6 BRA `(.L_x_3831) ;  /* 0xffffffb800bce947 */ /* 0x000fec000383ffff */
.L_x_3825:
[----:B0-----:R-:W-:Y:S05]  /*8560*/  BSYNC.RECONVERGENT B0 ;  /* 0x0000000000007941 */ /* 0x001fea0003800200 */
.L_x_3824:
        /* <DEDUP_REMOVED lines=287> */
.L_x_3835:
[----:B------:R-:W-:Y:S02]  /*9760*/  SHF.R.U32.HI R4, RZ, 0x3, R32 ;  /* 0x00000003ff047819 */ /* 0x000fe40000011620 */
[----:B------:R-:W-:-:S07]  /*9770*/  MOV R5, RZ ;  /* 0x000000ff00057202 */ /* 0x000fce0000000f00 */
.L_x_3834:
        /* <DEDUP_REMOVED lines=288> */
.L_x_3837:
[----:B------:R-:W-:Y:S01]  /*a980*/  SHF.R.U32.HI R4, RZ, 0x3, R37 ;  /* 0x00000003ff047819 */ /* 0x000fe20000011625 */
[----:B------:R-:W-:-:S07]  /*a990*/  IMAD.MOV.U32 R5, RZ, RZ, RZ ;  /* 0x000000ffff057224 */ /* 0x000fce00078e00ff */
.L_x_3836:
        /* <DEDUP_REMOVED lines=285> */
.L_x_3839:
[----:B------:R-:W-:Y:S01]  /*bb70*/  SHF.R.U32.HI R50, RZ, 0x3, R41 ;  /* 0x00000003ff327819 */ /* 0x000fe20000011629 */
[----:B------:R-:W-:-:S07]  /*bb80*/  IMAD.MOV.U32 R51, RZ, RZ, RZ ;  /* 0x000000ffff337224 */ /* 0x000fce00078e00ff */
.L_x_3838:
        /* <DEDUP_REMOVED lines=285> */
.L_x_3841:
[----:B------:R-:W-:Y:S01]  /*cd60*/  SHF.R.U32.HI R28, RZ, 0x3, R28 ;  /* 0x00000003ff1c7819 */ /* 0x000fe2000001161c */
[----:B------:R-:W-:-:S07]  /*cd70*/  IMAD.MOV.U32 R29, RZ, RZ, RZ ;  /* 0x000000ffff1d7224 */ /* 0x000fce00078e00ff */
.L_x_3840:
[----:B------:R-:W-:-:S04]  /*cd80*/  LEA R4, P0, R28, R49, 0x3 ;  /* 0x000000311c047211 */ /* 0x000fc800078018ff */
[----:B------:R-:W-:-:S05]  /*cd90*/  LEA.HI.X R5, R28, R3, R29, 0x3, P0 ;  /* 0x000000031c057211 */ /* 0x000fca00000f1c1d */
[----:B------:R-:W2:Y:S02]  /*cda0*/  LDG.E.64 R28, desc[UR36][R4.64] ;  /* 0x00000024041c7981 */ /* 0x000ea4000c1e1b00 */
[C---:B--2---:R-:W-:Y:S02]  /*cdb0*/  PRMT R31, R28.reuse, 0x7610, R31 ;  /* 0x000076101c1f7816 */ /* 0x044fe4000000001f */
[C---:B------:R-:W-:Y:S02]  /*cdc0*/  PRMT R44, R29.reuse, 0x7610, R44 ;  /* 0x000076101d2c7816 */ /* 0x040fe4000000002c */
[----:B------:R-:W-:Y:S02]  /*cdd0*/  PRMT R28, R28, 0x7632, R28 ;  /* 0x000076321c1c7816 */ /* 0x000fe4000000001c */
[----:B------:R-:W-:-:S07]  /*cde0*/  PRMT R29, R29, 0x7632, R29 ;  /* 0x000076321d1d7816 */ /* 0x000fce000000001d */
.L_x_3833:
[----:B------:R-:W-:Y:S05]  /*cdf0*/  BSYNC.RECONVERGENT B0 ;  /* 0x0000000000007941 */ /* 0x000fea0003800200 */
.L_x_3832:
[----:B------:R-:W-:Y:S01]  /*ce00*/  ISETP.GE.U32.AND P0, PT, R33, R30, PT ;  /* 0x0000001e2100720c */ /* 0x000fe20003f06070 */
[----:B------:R-:W-:-:S12]  /*ce10*/  BSSY.RECONVERGENT B0, `(.L_x_3842) ;  /* 0x000004b000007945 */ /* 0x000fd80003800200 */
        /* <DEDUP_REMOVED lines=74> */
.L_x_3843:
[----:B------:R-:W-:Y:S05]  /*d2c0*/  BSYNC.RECONVERGENT B0 ;  /* 0x0000000000007941 */ /* 0x000fea0003800200 */
.L_x_3842:
        /* <DEDUP_REMOVED lines=12> */
.L_x_3794:
[----:B------:R-:W-:Y:S05]  /*d390*/  BSYNC.RECONVERGENT B6 ;  /* 0x0000000000067941 */ /* 0x000fea0003800200 */
.L_x_3793:
[----:B------:R-:W0:Y:S02]  /*d3a0*/  LDCU UR4, c[0x0][0x3a4] ;  /* 0x00007480ff0477ac */ /* 0x000e240008000800 */
[----:B0-----:R-:W-:-:S09]  /*d3b0*/  UISETP.NE.AND UP0, UPT, UR4, URZ, UPT ;  /* 0x000000ff0400728c */ /* 0x001fd2000bf05270 */
[----:B------:R-:W-:Y:S05]  /*d3c0*/  BRA.U !UP0, `(.L_x_3844) ;  /* 0x0000000108747547 */ /* 0x000fea000b800000 */
[----:B------:R-:W0:Y:S01]  /*d3d0*/  S2R R4, SR_CgaCtaId ;  /* 0x0000000000047919 */ /* 0x000e220000008800 */
[----:B------:R-:W1:Y:S01]  /*d3e0*/  LDC R10, c[0x0][0x360] ;  /* 0x0000d800ff0a7b82 */ /* 0x000e620000000800 */
[----:B------:R-:W-:-:S05]  /*d3f0*/  MOV R0, 0x400 ;  /* 0x0000040000007802 */ /* 0x000fca0000000f00 */
[----:B------:R-:W-:Y:S02]  /*d400*/  VIADD R3, R0, 0x10 ;  /* 0x0000001000037836 */ /* 0x000fe40000000000 */
[----:B------:R-:W2:Y:S01]  /*d410*/  LDC R9, c[0x0][0x364] ;  /* 0x0000d900ff097b82 */ /* 0x000ea20000000800 */
[----:B-1----:R-:W-:Y:S02]  /*d420*/  IMAD R0, R2, R10, R17 ;  /* 0x0000000a02007224 */ /* 0x002fe400078e0211 */
[----:B0-----:R-:W-:Y:S02]  /*d430*/  LEA R3, R4, R3, 0x18 ;  /* 0x0000000304037211 */ /* 0x001fe400078ec0ff */
[----:B--2---:R-:W-:Y:S02]  /*d440*/  ISETP.GE.U32.AND P0, PT, R9, 0x2, PT ;  /* 0x000000020900780c */ /* 0x004fe40003f06070 */
[----:B------:R-:W-:-:S05]  /*d450*/  LEA R0, R0, R3, 0x4 ;  /* 0x0000000300007211 */ /* 0x000fca00078e20ff */
[----:B------:R0:W-:Y:S06]  /*d460*/  STS.128 [R0], R24 ;  /* 0x0000001800007388 */ /* 0x0001ec0000000c00 */
[----:B------:R-:W-:Y:S05]  /*d470*/  @!P0 BRA `(.L_x_3844) ;  /* 0x0000000000488947 */ /* 0x000fea0003800000 */
[----:B------:R-:W-:-:S07]  /*d480*/  IMAD.MOV.U32 R8, RZ, RZ, R9 ;  /* 0x000000ffff087224 */ /* 0x000fce00078e0009 */
.L_x_3845:
        /* <DEDUP_REMOVED lines=17> */
.L_x_3844:
[----:B------:R-:W2:Y:S02]  /*d5a0*/  LDCU UR4, c[0x0][0x3a0] ;  /* 0x00007400ff0477ac */ /* 0x000ea40008000800 */
[----:B--2---:R-:W-:-:S09]  /*d5b0*/  UISETP.NE.AND UP0, UPT, UR4, URZ, UPT ;  /* 0x000000ff0400728c */ /* 0x004fd2000bf05270 */
[----:B------:R-:W-:Y:S05]  /*d5c0*/  BRA.U !UP0, `(.L_x_3846) ;  /* 0x0000000108bc7547 */ /* 0x000fea000b800000 */
[----:B------:R-:W2:Y:S02]  /*d5d0*/  LDC R6, c[0x0][0x360] ;  /* 0x0000d800ff067b82 */ /* 0x000ea40000000800 */
[----:B--2---:R-:W-:Y:S01]  /*d5e0*/  ISETP.GE.U32.AND P0, PT, R6, 0x21, PT ;  /* 0x000000210600780c */ /* 0x004fe20003f06070 */
[----:B01----:R-:W-:-:S12]  /*d5f0*/  IMAD.MOV.U32 R0, RZ, RZ, R6 ;  /* 0x000000ffff007224 */ /* 0x003fd800078e0006 */
        /* <DEDUP_REMOVED lines=8> */
[----:B------:R-:W-:-:S04]  /*d680*/  HFMA2 R0, -RZ, RZ, 0, 1.9073486328125e-06 ;  /* 0x00000020ff007431 */ /* 0x000fc800000001ff */
[----:B------:R0:W-:Y:S01]  /*d690*/  STS.128 [R3], R24 ;  /* 0x0000001803007388 */ /* 0x0001e20000000c00 */
[----:B------:R-:W-:Y:S05]  /*d6a0*/  @!P0 BRA `(.L_x_3847) ;  /* 0x0000000000448947 */ /* 0x000fea0003800000 */
[----:B------:R-:W-:-:S07]  /*d6b0*/  IMAD.MOV.U32 R4, RZ, RZ, R6 ;  /* 0x000000ffff047224 */ /* 0x000fce00078e0006 */
.L_x_3848:
        /* <DEDUP_REMOVED lines=16> */
.L_x_3847:
[----:B------:R-:W-:Y:S01]  /*d7c0*/  ISETP.GE.U32.AND P0, PT, R0, 0x2, PT ;  /* 0x000000020000780c */ /* 0x000fe20003f06070 */
[----:B------:R-:W-:Y:S05]  /*d7d0*/  WARPSYNC.ALL ;  /* 0x0000000000007948 */ /* 0x000fea0003800000 */
[----:B------:R-:W-:Y:S07]  /*d7e0*/  BAR.SYNC.DEFER_BLOCKING 0x0 ;  /* 0x0000000000007b1d */ /* 0x000fee0000010000 */
[----:B------:R-:W-:Y:S05]  /*d7f0*/  @!P0 BRA `(.L_x_3846) ;  /* 0x0000000000308947 */ /* 0x000fea0003800000 */
[----:B01----:R-:W-:-:S07]  /*d800*/  IMAD.MOV.U32 R3, RZ, RZ, 0x1 ;  /* 0x00000001ff037424 */ /* 0x003fce00078e00ff */
.L_x_3849:
[----:B------:R-:W0:Y:S04]  /*d810*/  SHFL.DOWN PT, R5, R24, R3, 0x1f ;  /* 0x08001f0318057589 */ /* 0x000e2800000e0000 */
[----:B------:R-:W1:Y:S04]  /*d820*/  SHFL.DOWN PT, R4, R25, R3, 0x1f ;  /* 0x08001f0319047589 */ /* 0x000e6800000e0000 */
[----:B------:R-:W2:Y:S04]  /*d830*/  SHFL.DOWN PT, R7, R26, R3, 0x1f ;  /* 0x08001f031a077589 */ /* 0x000ea800000e0000 */
[----:B------:R3:W4:Y:S02]  /*d840*/  SHFL.DOWN PT, R6, R27, R3, 0x1f ;  /* 0x08001f031b067589 */ /* 0x00072400000e0000 */
[----:B---3--:R-:W-:Y:S01]  /*d850*/  SHF.L.U32 R3, R3, 0x1, RZ ;  /* 0x0000000103037819 */ /* 0x008fe200000006ff */
[----:B0-----:R-:W-:-:S03]  /*d860*/  FADD.FTZ R24, R5, R24 ;  /* 0x0000001805187221 */ /* 0x001fc60000010000 */
[----:B------:R-:W-:Y:S01]  /*d870*/  ISETP.GE.AND P0, PT, R3, R0, PT ;  /* 0x000000000300720c */ /* 0x000fe20003f06270 */
[----:B-1----:R-:W-:Y:S01]  /*d880*/  FADD.FTZ R25, R4, R25 ;  /* 0x0000001904197221 */ /* 0x002fe20000010000 */
[----:B--2---:R-:W-:Y:S01]  /*d890*/  FADD.FTZ R26, R7, R26 ;  /* 0x0000001a071a7221 */ /* 0x004fe20000010000 */
[----:B----4-:R-:W-:-:S10]  /*d8a0*/  FADD.FTZ R27, R6, R27 ;  /* 0x0000001b061b7221 */ /* 0x010fd40000010000 */
[----:B------:R-:W-:Y:S05]  /*d8b0*/  @!P0 BRA `(.L_x_3849) ;  /* 0xfffffffc00d48947 */ /* 0x000fea000383ffff */
.L_x_3846:
[----:B01----:R-:W0:Y:S01]  /*d8c0*/  LDC R0, c[0x0][0x55c] ;  /* 0x00015700ff007b82 */ /* 0x003e220000000800 */
[----:B------:R-:W-:Y:S01]  /*d8d0*/  HFMA2 R30, -RZ, RZ, 0, 0 ;  /* 0x00000000ff1e7431 */ /* 0x000fe200000001ff */
[C---:B0-----:R-:W-:Y:S01]  /*d8e0*/  ISETP.NE.AND P0, PT, R0.reuse, RZ, PT ;  /* 0x000000ff0000720c */ /* 0x041fe20003f05270 */
[----:B------:R-:W-:-:S05]  /*d8f0*/  VIADD R14, R0, 0xffffffff ;  /* 0xffffffff000e7836 */ /* 0x000fca0000000000 */
        /* <DEDUP_REMOVED lines=277> */
.L_x_3850:
[----:B------:R-:W-:Y:S01]  /*ea50*/  IMAD.MOV.U32 R29, RZ, RZ, RZ ;  /* 0x000000ffff1d7224 */ /* 0x000fe200078e00ff */
[----:B------:R-:W-:Y:S06]  /*ea60*/  @!P0 BRA `(.L_x_3851) ;  /* 0x0000001000488947 */ /* 0x000fec0003800000 */
[----:B------:R-:W0:Y:S01]  /*ea70*/  LDCU.64 UR6, c[0x0][0x560] ;  /* 0x0000ac00ff0677ac */ /* 0x000e220008000a00 */
[----:B------:R-:W-:Y:S01]  /*ea80*/  IADD3 R5, PT, PT, R23, 0x1, RZ ;  /* 0x0000000117057810 */ /* 0x000fe20007ffe0ff */
        /* <DEDUP_REMOVED lines=272> */
.L_x_3851:
        /* <DEDUP_REMOVED lines=276> */
.L_x_3852:
        /* <DEDUP_REMOVED lines=276> */
.L_x_3853:
[----:B------:R-:W0:Y:S01]  /*11e10*/  LDCU.64 UR4, c[0x0][0x770] ;  /* 0x0000ee00ff0477ac */ /* 0x000e220008000a00 */
[----:B------:R-:W-:Y:S02]  /*11e20*/  PLOP3.LUT P0, PT, PT, PT, PT, 0x80, 0x8 ;  /* 0x000000000008781c */ /* 0x000fe40003f0f070 */
[----:B------:R-:W-:Y:S01]  /*11e30*/  CS2R R4, SRZ ;  /* 0x0000000000047805 */ /* 0x000fe2000001ff00 */
[----:B0-----:R-:W-:-:S04]  /*11e40*/  UISETP.NE.U32.AND UP0, UPT, UR4, URZ, UPT ;  /* 0x000000ff0400728c */ /* 0x001fc8000bf05070 */
[----:B------:R-:W-:-:S09]  /*11e50*/  UISETP.NE.AND.EX UP0, UPT, UR5, URZ, UPT, UP0 ;  /* 0x000000ff0500728c */ /* 0x000fd2000bf05300 */
[----:B------:R-:W-:Y:S05]  /*11e60*/  BRA.U !UP0, `(.L_x_3854) ;  /* 0x00000005083c7547 */ /* 0x000fea000b800000 */
[----:B------:R-:W-:Y:S01]  /*11e70*/  HFMA2 R3, -RZ, RZ, 0, 2.384185791015625e-07 ;  /* 0x00000004ff037431 */ /* 0x000fe200000001ff */
[----:B------:R-:W-:Y:S01]  /*11e80*/  BSSY.RECONVERGENT B0, `(.L_x_3855) ;  /* 0x0000018000007945 */ /* 0x000fe20003800200 */
[----:B------:R-:W-:-:S07]  /*11e90*/  IMAD.MOV.U32 R8, RZ, RZ, 0x2 ;  /* 0x00000002ff087424 */ /* 0x000fce00078e00ff */
.L_x_3856:
[----:B------:R-:W0:Y:S08]  /*11ea0*/  I2F.U32.RP R6, R3 ;  /* 0x0000000300067306 */ /* 0x000e300000209000 */
[----:B0-----:R-:W0:Y:S02]  /*11eb0*/  MUFU.RCP R6, R6 ;  /* 0x0000000600067308 */ /* 0x001e240000001000 */
[----:B0-----:R-:W-:-:S06]  /*11ec0*/  VIADD R4, R6, 0xffffffe ;  /* 0x0ffffffe06047836 */ /* 0x001fcc0000000000 */
[----:B------:R0:W1:Y:S02]  /*11ed0*/  F2I.FTZ.U32.TRUNC.NTZ R5, R4 ;  /* 0x0000000400057305 */ /* 0x000064000021f000 */
[----:B0-----:R-:W-:Y:S01]  /*11ee0*/  IMAD.MOV.U32 R4, RZ, RZ, RZ ;  /* 0x000000ffff047224 */ /* 0x001fe200078e00ff */
[----:B-1----:R-:W-:-:S05]  /*11ef0*/  IADD3 R10, PT, PT, RZ, -R5, RZ ;  /* 0x80000005ff0a7210 */ /* 0x002fca0007ffe0ff */
[----:B------:R-:W-:Y:S02]  /*11f00*/  IMAD R7, R10, R3, RZ ;  /* 0x000000030a077224 */ /* 0x000fe400078e02ff */
[----:B------:R-:W-:Y:S02]  /*11f10*/  IMAD.MOV.U32 R10, RZ, RZ, R3 ;  /* 0x000000ffff0a7224 */ /* 0x000fe400078e0003 */
        /* <DEDUP_REMOVED lines=10> */
[----:B------:R-:W-:Y:S02]  /*11fc0*/  SEL R3, R7, R8, !P0 ;  /* 0x0000000807037207 */ /* 0x000fe40004000000 */
[----:B------:R-:W-:Y:S02]  /*11fd0*/  MOV R8, R10 ;  /* 0x0000000a00087202 */ /* 0x000fe40000000f00 */
[----:B------:R-:W-:-:S13]  /*11fe0*/  ISETP.NE.AND P1, PT, R3, RZ, PT ;  /* 0x000000ff0300720c */ /* 0x000fda0003f25270 */
[----:B------:R-:W-:Y:S05]  /*11ff0*/  @P1 BRA `(.L_x_3856) ;  /* 0xfffffffc00a81947 */ /* 0x000fea000383ffff */
[----:B------:R-:W-:Y:S05]  /*12000*/  BSYNC.RECONVERGENT B0 ;  /* 0x0000000000007941 */ /* 0x000fea0003800200 */
.L_x_3855:
[C---:B------:R-:W-:Y:S01]  /*12010*/  IMAD.HI.U32 R4, R5.reuse, 0x4, RZ ;  /* 0x0000000405047827 */ /* 0x040fe200078e00ff */
[----:B------:R-:W-:Y:S03]  /*12020*/  BSSY.RECONVERGENT B0, `(.L_x_3857) ;  /* 0x000002c000007945 */ /* 0x000fe60003800200 */
[----:B------:R-:W-:Y:S02]  /*12030*/  IMAD.MOV R3, RZ, RZ, -R4 ;  /* 0x000000ffff037224 */ /* 0x000fe400078e0a04 */
[----:B------:R-:W-:-:S04]  /*12040*/  IMAD.HI.U32 R6, R5, 0x2, RZ ;  /* 0x0000000205067827 */ /* 0x000fc800078e00ff */
[----:B------:R-:W-:Y:S01]  /*12050*/  IMAD R3, R10, R3, 0x4 ;  /* 0x000000040a037424 */ /* 0x000fe200078e0203 */
[----:B------:R-:W-:-:S04]  /*12060*/  IADD3 R5, PT, PT, -R6, RZ, RZ ;  /* 0x000000ff06057210 */ /* 0x000fc80007ffe1ff */
[----:B------:R-:W-:Y:S01]  /*12070*/  ISETP.GE.U32.AND P1, PT, R3, R10, PT ;  /* 0x0000000a0300720c */ /* 0x000fe20003f26070 */
[----:B------:R-:W-:-:S05]  /*12080*/  IMAD R5, R10, R5, 0x2 ;  /* 0x000000020a057424 */ /* 0x000fca00078e0205 */
[----:B------:R-:W-:-:S07]  /*12090*/  ISETP.GE.U32.AND P3, PT, R5, R10, PT ;  /* 0x0000000a0500720c */ /* 0x000fce0003f66070 */
[----:B------:R-:W-:Y:S01]  /*120a0*/  @P1 IMAD.IADD R3, R3, 0x1, -R10 ;  /* 0x0000000103031824 */ /* 0x000fe200078e0a0a */
[----:B------:R-:W-:-:S04]  /*120b0*/  @P1 IADD3 R4, PT, PT, R4, 0x1, RZ ;  /* 0x0000000104041810 */ /* 0x000fc80007ffe0ff */
[----:B------:R-:W-:Y:S01]  /*120c0*/  ISETP.GE.U32.AND P2, PT, R3, R10, PT ;  /* 0x0000000a0300720c */ /* 0x000fe20003f46070 */
[----:B------:R-:W-:Y:S02]  /*120d0*/  @P3 IMAD.IADD R5, R5, 0x1, -R10 ;  /* 0x0000000105053824 */ /* 0x000fe400078e0a0a */
[----:B------:R-:W-:-:S03]  /*120e0*/  @P3 VIADD R6, R6, 0x1 ;  /* 0x0000000106063836 */ /* 0x000fc60000000000 */
[----:B------:R-:W-:-:S07]  /*120f0*/  ISETP.GE.U32.AND P1, PT, R5, R10, PT ;  /* 0x0000000a0500720c */ /* 0x000fce0003f26070 */
[----:B------:R-:W-:-:S04]  /*12100*/  @P2 IADD3 R4, PT, PT, R4, 0x1, RZ ;  /* 0x0000000104042810 */ /* 0x000fc80007ffe0ff */
[----:B------:R-:W-:Y:S02]  /*12110*/  SEL R5, R7, R4, !P0 ;  /* 0x0000000407057207 */ /* 0x000fe40004000000 */
[----:B------:R-:W-:-:S03]  /*12120*/  @P1 IADD3 R6, PT, PT, R6, 0x1, RZ ;  /* 0x0000000106061810 */ /* 0x000fc60007ffe0ff */
[----:B------:R-:W-:Y:S01]  /*12130*/  IMAD.WIDE.U32 R4, R5, R30, RZ ;  /* 0x0000001e05047225 */ /* 0x000fe200078e00ff */
[----:B------:R-:W-:-:S04]  /*12140*/  SEL R3, R7, R6, !P0 ;  /* 0x0000000607037207 */ /* 0x000fc80004000000 */
[----:B------:R-:W-:-:S13]  /*12150*/  LOP3.LUT P2, RZ, R5, 0x7, RZ, 0xc0, !PT ;  /* 0x0000000705ff7812 */ /* 0x000fda000784c0ff */
[----:B------:R-:W-:Y:S05]  /*12160*/  @P2 BRA `(.L_x_3858) ;  /* 0x0000000000542947 */ /* 0x000fea0003800000 */
[----:B------:R-:W0:Y:S01]  /*12170*/  I2F.U32.RP R5, R3 ;  /* 0x0000000300057306 */ /* 0x000e220000209000 */
[----:B------:R-:W-:Y:S02]  /*12180*/  IADD3 R9, PT, PT, RZ, -R3, RZ ;  /* 0x80000003ff097210 */ /* 0x000fe40007ffe0ff */
[----:B------:R-:W-:-:S05]  /*12190*/  ISETP.NE.U32.AND P2, PT, R3, RZ, PT ;  /* 0x000000ff0300720c */ /* 0x000fca0003f45070 */
[----:B0-----:R-:W0:Y:S02]  /*121a0*/  MUFU.RCP R5, R5 ;  /* 0x0000000500057308 */ /* 0x001e240000001000 */
[----:B0-----:R-:W-:Y:S02]  /*121b0*/  VIADD R6, R5, 0xffffffe ;  /* 0x0ffffffe05067836 */ /* 0x001fe40000000000 */
[----:B------:R-:W-:-:S04]  /*121c0*/  IMAD.MOV.U32 R5, RZ, RZ, RZ ;  /* 0x000000ffff057224 */ /* 0x000fc800078e00ff */
[----:B------:R0:W1:Y:S02]  /*121d0*/  F2I.FTZ.U32.TRUNC.NTZ R7, R6 ;  /* 0x0000000600077305 */ /* 0x000064000021f000 */
[----:B0-----:R-:W-:Y:S02]  /*121e0*/  IMAD.MOV.U32 R6, RZ, RZ, RZ ;  /* 0x000000ffff067224 */ /* 0x001fe400078e00ff */
[----:B-1----:R-:W-:-:S04]  /*121f0*/  IMAD R9, R9, R7, RZ ;  /* 0x0000000709097224 */ /* 0x002fc800078e02ff */
[----:B------:R-:W-:-:S06]  /*12200*/  IMAD.HI.U32 R7, R7, R9, R6 ;  /* 0x0000000907077227 */ /* 0x000fcc00078e0006 */
[----:B------:R-:W-:-:S05]  /*12210*/  IMAD.HI.U32 R7, R7, R4, RZ ;  /* 0x0000000407077227 */ /* 0x000fca00078e00ff */
[----:B------:R-:W-:-:S05]  /*12220*/  IADD3 R8, PT, PT, -R7, RZ, RZ ;  /* 0x000000ff07087210 */ /* 0x000fca0007ffe1ff */
[----:B------:R-:W-:-:S05]  /*12230*/  IMAD R4, R3, R8, R4 ;  /* 0x0000000803047224 */ /* 0x000fca00078e0204 */
[----:B------:R-:W-:-:S13]  /*12240*/  ISETP.GE.U32.AND P0, PT, R4, R3, PT ;  /* 0x000000030400720c */ /* 0x000fda0003f06070 */
[----:B------:R-:W-:Y:S01]  /*12250*/  @P0 IMAD.IADD R4, R4, 0x1, -R3 ;  /* 0x0000000104040824 */ /* 0x000fe200078e0a03 */
[----:B------:R-:W-:-:S04]  /*12260*/  @P0 IADD3 R7, PT, PT, R7, 0x1, RZ ;  /* 0x0000000107070810 */ /* 0x000fc80007ffe0ff */
[----:B------:R-:W-:-:S13]  /*12270*/  ISETP.GE.U32.AND P1, PT, R4, R3, PT ;  /* 0x000000030400720c */ /* 0x000fda0003f26070 */
[----:B------:R-:W-:Y:S01]  /*12280*/  @P1 VIADD R7, R7, 0x1 ;  /* 0x0000000107071836 */ /* 0x000fe20000000000 */
[----:B------:R-:W-:-:S04]  /*12290*/  @!P2 LOP3.LUT R7, RZ, R3, RZ, 0x33, !PT ;  /* 0x00000003ff07a212 */ /* 0x000fc800078e33ff */
[----:B------:R-:W-:Y:S01]  /*122a0*/  MOV R4, R7 ;  /* 0x0000000700047202 */ /* 0x000fe20000000f00 */
[----:B------:R-:W-:Y:S06]  /*122b0*/  BRA `(.L_x_3859) ;  /* 0x0000000000087947 */ /* 0x000fec0003800000 */
.L_x_3858:
[----:B------:R-:W-:-:S07]  /*122c0*/  MOV R6, 0x122e0 ;  /* 0x000122e000067802 */ /* 0x000fce0000000f00 */
[----:B------:R-:W-:Y:S05]  /*122d0*/  CALL.REL.NOINC `($__internal_2_$__cuda_sm20_div_u64) ;  /* 0x0000007000d87944 */ /* 0x000fea0003c00000 */
.L_x_3859:
[----:B------:R-:W-:Y:S05]  /*122e0*/  BSYNC.RECONVERGENT B0 ;  /* 0x0000000000007941 */ /* 0x000fea0003800200 */
.L_x_3857:
[----:B------:R-:W0:Y:S02]  /*122f0*/  LDCU.64 UR4, c[0x0][0x770] ;  /* 0x0000ee00ff0477ac */ /* 0x000e240008000a00 */
[----:B0-----:R-:W-:Y:S02]  /*12300*/  UISETP.NE.U32.AND UP0, UPT, UR4, URZ, UPT ;  /* 0x000000ff0400728c */ /* 0x001fe4000bf05070 */
[----:B------:R-:W-:Y:S02]  /*12310*/  IADD3 R4, P1, PT, R4, UR4, RZ ;  /* 0x0000000404047c10 */ /* 0x000fe4000ff3e0ff */
[----:B------:R-:W-:Y:S02]  /*12320*/  UISETP.NE.AND.EX UP0, UPT, UR5, URZ, UPT, UP0 ;  /* 0x000000ff0500728c */ /* 0x000fe4000bf05300 */
[----:B------:R-:W-:-:S04]  /*12330*/  IADD3.X R5, PT, PT, R5, UR5, RZ, P1, !PT ;  /* 0x0000000505057c10 */ /* 0x000fc80008ffe4ff */
[----:B------:R-:W-:-:S04]  /*12340*/  PLOP3.LUT P0, PT, PT, PT, UP0, 0x80, 0x8 ;  /* 0x000000000008781c */ /* 0x000fc80003f0f008 */
[----:B------:R-:W-:-:S13]  /*12350*/  PLOP3.LUT P0, PT, P0, PT, PT, 0x8, 0x80 ;  /* 0x000000000080781c */ /* 0x000fda000070e170 */
.L_x_3854:
[----:B------:R-:W0:Y:S02]  /*12360*/  LDCU UR4, c[0x0][0x3a8] ;  /* 0x00007500ff0477ac */ /* 0x000e240008000800 */
[----:B0-----:R-:W-:-:S09]  /*12370*/  UISETP.NE.AND UP0, UPT, UR4, URZ, UPT ;  /* 0x000000ff0400728c */ /* 0x001fd2000bf05270 */
[----:B------:R-:W-:Y:S05]  /*12380*/  BRA.U !UP0, `(.L_x_3860) ;  /* 0x00000061089c7547 */ /* 0x000fea000b800000 */
[----:B------:R-:W0:Y:S01]  /*12390*/  LDCU UR4, c[0x0][0x3ac] ;  /* 0x00007580ff0477ac */ /* 0x000e220008000800 */
[----:B------:R-:W-:Y:S01]  /*123a0*/  HFMA2 R28, -RZ, RZ, 0, 0 ;  /* 0x00000000ff1c7431 */ /* 0x000fe200000001ff */
[----:B------:R-:W1:Y:S01]  /*123b0*/  LDCU UR7, c[0x0][0x55c] ;  /* 0x0000ab80ff0777ac */ /* 0x000e620008000800 */
[----:B------:R-:W2:Y:S01]  /*123c0*/  LDCU UR5, c[0x0][0x3b0] ;  /* 0x00007600ff0577ac */ /* 0x000ea20008000800 */
[----:B------:R-:W3:Y:S01]  /*123d0*/  LDCU UR6, c[0x0][0x398] ;  /* 0x00007300ff0677ac */ /* 0x000ee20008000800 */
[----:B0-----:R-:W-:Y:S01]  /*123e0*/  IMAD R3, R17, UR4, RZ ;  /* 0x0000000411037c24 */ /* 0x001fe2000f8e02ff */
[----:B-1----:R-:W-:-:S03]  /*123f0*/  UISETP.NE.AND UP0, UPT, UR7, URZ, UPT ;  /* 0x000000ff0700728c */ /* 0x002fc6000bf05270 */
[----:B--2---:R-:W-:-:S04]  /*12400*/  IMAD R3, R2, UR5, R3 ;  /* 0x0000000502037c24 */ /* 0x004fc8000f8e0203 */
[----:B---3--:R-:W-:-:S04]  /*12410*/  IMAD R3, R16, UR6, R3 ;  /* 0x0000000610037c24 */ /* 0x008fc8000f8e0203 */
[----:B------:R-:W-:Y:S01]  /*12420*/  IMAD.SHL.U32 R7, R3, 0x4, RZ ;  /* 0x0000000403077824 */ /* 0x000fe200078e00ff */
[----:B------:R-:W-:Y:S06]  /*12430*/  BRA.U !UP0, `(.L_x_3861) ;  /* 0x0000001108447547 */ /* 0x000fec000b800000 */
        /* <DEDUP_REMOVED lines=273> */
.L_x_3861:
[----:B------:R-:W-:Y:S01]  /*13550*/  MOV R23, RZ ;  /* 0x000000ff00177202 */ /* 0x000fe20000000f00 */
[----:B------:R-:W-:Y:S06]  /*13560*/  BRA.U !UP0, `(.L_x_3862) ;  /* 0x0000001108487547 */ /* 0x000fec000b800000 */
[----:B------:R-:W0:Y:S01]  /*13570*/  LDCU.64 UR6, c[0x0][0x560] ;  /* 0x0000ac00ff0677ac */ /* 0x000e220008000a00 */
[----:B------:R-:W-:Y:S01]  /*13580*/  MOV R8, RZ ;  /* 0x000000ff00087202 */ /* 0x000fe20000000f00 */
[----:B------:R-:W-:Y:S01]  /*13590*/  VIADD R9, R7, 0x1 ;  /* 0x0000000107097836 */ /* 0x000fe20000000000 */
        /* <DEDUP_REMOVED lines=271> */
.L_x_3862:
[----:B------:R-:W-:Y:S01]  /*14690*/  IMAD.MOV.U32 R22, RZ, RZ, RZ ;  /* 0x000000ffff167224 */ /* 0x000fe200078e00ff */
[----:B------:R-:W-:Y:S06]  /*146a0*/  BRA.U !UP0, `(.L_x_3863) ;  /* 0x0000001108487547 */ /* 0x000fec000b800000 */
[----:B------:R-:W0:Y:S01]  /*146b0*/  LDCU.64 UR6, c[0x0][0x560] ;  /* 0x0000ac00ff0677ac */ /* 0x000e220008000a00 */
[----:B------:R-:W-:Y:S02]  /*146c0*/  IADD3 R9, PT, PT, R7, 0x2, RZ ;  /* 0x0000000207097810 */ /* 0x000fe40007ffe0ff */
[----:B------:R-:W-:Y:S01]  /*146d0*/  MOV R8, RZ ;  /* 0x000000ff00087202 */ /* 0x000fe20000000f00 */
[----:B------:R-:W1:Y:S01]  /*146e0*/  LDCU UR4, c[0x0][0x568] ;  /* 0x0000ad00ff0477ac */ /* 0x000e620008000800 */
[----:B------:R-:W-:Y:S01]  /*146f0*/  ISETP.NE.AND P1, PT, R14, RZ, PT ;  /* 0x000000ff0e00720c */ /* 0x000fe20003f25270 */
        /* <DEDUP_REMOVED lines=269> */
.L_x_3863:
[----:B------:R-:W-:Y:S01]  /*157d0*/  MOV R18, RZ ;  /* 0x000000ff00127202 */ /* 0x000fe20000000f00 */
[----:B------:R-:W-:Y:S06]  /*157e0*/  BRA.U !UP0, `(.L_x_3864) ;  /* 0x0000001108487547 */ /* 0x000fec000b800000 */
        /* <DEDUP_REMOVED lines=274> */
.L_x_3864:
        /* <DEDUP_REMOVED lines=25> */
.L_x_3866:
[----:B------:R-:W-:Y:S05]  /*16aa0*/  BSYNC.RECONVERGENT B0 ;  /* 0x0000000000007941 */ /* 0x000fea0003800200 */
.L_x_3865:
        /* <DEDUP_REMOVED lines=35> */
.L_x_3868:
[----:B------:R-:W-:Y:S05]  /*16ce0*/  BSYNC.RECONVERGENT B0 ;  /* 0x0000000000007941 */ /* 0x000fea0003800200 */
.L_x_3867:
        /* <DEDUP_REMOVED lines=20> */
[----:B0-----:R-:W-:-:S08]  /*16e30*/  IMAD.U32 R24, RZ, RZ, UR9 ;  /* 0x00000009ff187e24 */ /* 0x001fd0000f8e00ff */
[----:B------:R-:W-:Y:S05]  /*16e40*/  BRA.U !UP0, `(.L_x_3870) ;  /* 0x0000000108807547 */ /* 0x000fea000b800000 */
[----:B------:R-:W0:Y:S01]  /*16e50*/  LDCU UR5, c[0x0][0x360] ;  /* 0x00006c00ff0577ac */ /* 0x000e220008000800 */
[----:B------:R-:W-:Y:S01]  /*16e60*/  MOV R25, UR9 ;  /* 0x0000000900197c02 */ /* 0x000fe20008000f00 */
[----:B------:R-:W-:Y:S01]  /*16e70*/  IMAD.U32 R27, RZ, RZ, UR9 ;  /* 0x00000009ff1b7e24 */ /* 0x000fe2000f8e00ff */
[----:B------:R-:W-:Y:S01]  /*16e80*/  MOV R26, UR9 ;  /* 0x00000009001a7c02 */ /* 0x000fe20008000f00 */
[----:B------:R-:W1:Y:S01]  /*16e90*/  LDCU UR8, c[0x0][0x39c] ;  /* 0x00007380ff0877ac */ /* 0x000e620008000800 */
[----:B0-----:R-:W-:-:S05]  /*16ea0*/  IMAD R0, R2, UR5, R17 ;  /* 0x0000000502007c24 */ /* 0x001fca000f8e0211 */
        /* <DEDUP_REMOVED lines=8> */
[----:B0-----:R-:W-:Y:S02]  /*16f30*/  IMAD R3, R16, UR6, RZ ;  /* 0x0000000610037c24 */ /* 0x001fe4000f8e02ff */
[----:B-1----:R-:W-:-:S07]  /*16f40*/  IMAD R9, R9, UR5, RZ ;  /* 0x0000000509097c24 */ /* 0x002fce000f8e02ff */
.L_x_3873:
[----:B------:R-:W0:Y:S01]  /*16f50*/  LDC.64 R6, c[0x0][0x778] ;  /* 0x0001de00ff067b82 */ /* 0x000e220000000a00 */
[----:B------:R-:W-:-:S05]  /*16f60*/  IADD3 R11, PT, PT, R3, R0, RZ ;  /* 0x00000000030b7210 */ /* 0x000fca0007ffe0ff */
        /* <DEDUP_REMOVED lines=13> */
.L_x_3872:
[----:B------:R-:W-:Y:S05]  /*17040*/  BRA `(.L_x_3871) ;  /* 0x0000000000747947 */ /* 0x000fea0003800000 */
.L_x_3870:
[----:B------:R-:W0:Y:S01]  /*17050*/  LDCU UR6, c[0x0][0x39c] ;  /* 0x00007380ff0677ac */ /* 0x000e220008000800 */
[----:B------:R-:W-:Y:S01]  /*17060*/  IMAD.U32 R25, RZ, RZ, UR9 ;  /* 0x00000009ff197e24 */ /* 0x000fe2000f8e00ff */
[----:B------:R-:W-:Y:S02]  /*17070*/  MOV R26, UR9 ;  /* 0x00000009001a7c02 */ /* 0x000fe40008000f00 */
[----:B------:R-:W-:Y:S02]  /*17080*/  MOV R27, UR9 ;  /* 0x00000009001b7c02 */ /* 0x000fe40008000f00 */
[----:B0-----:R-:W-:-:S13]  /*17090*/  ISETP.GE.U32.AND P2, PT, R2, UR6, PT ;  /* 0x0000000602007c0c */ /* 0x001fda000bf46070 */
[----:B------:R-:W-:Y:S05]  /*170a0*/  @P2 BRA `(.L_x_3871) ;  /* 0x00000000005c2947 */ /* 0x000fea0003800000 */
[----:B------:R-:W0:Y:S01]  /*170b0*/  LDCU UR5, c[0x0][0x374] ;  /* 0x00006e80ff0577ac */ /* 0x000e220008000800 */
[----:B------:R-:W1:Y:S01]  /*170c0*/  LDC R12, c[0x0][0x360] ;  /* 0x0000d800ff0c7b82 */ /* 0x000e620000000800 */
[----:B------:R-:W-:Y:S01]  /*170d0*/  IMAD.MOV.U32 R3, RZ, RZ, R2 ;  /* 0x000000ffff037224 */ /* 0x000fe200078e0002 */
[----:B------:R-:W-:Y:S01]  /*170e0*/  MOV R25, UR9 ;  /* 0x0000000900197c02 */ /* 0x000fe20008000f00 */
[----:B------:R-:W-:Y:S01]  /*170f0*/  IMAD.U32 R27, RZ, RZ, UR9 ;  /* 0x00000009ff1b7e24 */ /* 0x000fe2000f8e00ff */
[----:B------:R-:W-:-:S04]  /*17100*/  MOV R26, UR9 ;  /* 0x00000009001a7c02 */ /* 0x000fc80008000f00 */
[----:B------:R-:W2:Y:S08]  /*17110*/  LDC.64 R8, c[0x0][0x778] ;  /* 0x0001de00ff087b82 */ /* 0x000eb00000000a00 */
[----:B------:R-:W3:Y:S01]  /*17120*/  LDC R14, c[0x0][0x364] ;  /* 0x0000d900ff0e7b82 */ /* 0x000ee20000000800 */
[----:B0-----:R-:W-:-:S07]  /*17130*/  IMAD R16, R16, UR5, RZ ;  /* 0x0000000510107c24 */ /* 0x001fce000f8e02ff */
.L_x_3874:
[----:B------:R-:W-:-:S05]  /*17140*/  IADD3 R0, PT, PT, R16, R3, RZ ;  /* 0x0000000310007210 */ /* 0x000fca0007ffe0ff */
        /* <DEDUP_REMOVED lines=13> */
.L_x_3871:
[----:B------:R-:W-:Y:S05]  /*17220*/  BSYNC.RECONVERGENT B0 ;  /* 0x0000000000007941 */ /* 0x000fea0003800200 */
.L_x_3869:
        /* <DEDUP_REMOVED lines=12> */
.L_x_3876:
        /* <DEDUP_REMOVED lines=16> */
.L_x_3875:
        /* <DEDUP_REMOVED lines=8> */
[----:B------:R-:W-:-:S07]  /*17470*/  MOV R2, UR5 ;  /* 0x0000000500027c02 */ /* 0x000fce0008000f00 */
.L_x_3879:
[----:B------:R-:W-:Y:S01]  /*17480*/  SHF.R.U32.HI R6, RZ, 0x1, R2 ;  /* 0x00000001ff067819 */ /* 0x000fe20000011602 */
[----:B------:R-:W-:Y:S03]  /*17490*/  BAR.SYNC.DEFER_BLOCKING 0x0 ;  /* 0x0000000000007b1d */ /* 0x000fe60000010000 */
[----:B------:R-:W-:-:S04]  /*174a0*/  IADD3 R3, PT, PT, R6, R17, RZ ;  /* 0x0000001106037210 */ /* 0x000fc80007ffe0ff */
[----:B------:R-:W-:-:S04]  /*174b0*/  ISETP.GE.U32.AND P2, PT, R3, UR5, PT ;  /* 0x0000000503007c0c */ /* 0x000fc8000bf46070 */
[----:B------:R-:W-:-:S13]  /*174c0*/  ISETP.GE.U32.OR P2, PT, R17, R6, P2 ;  /* 0x000000061100720c */ /* 0x000fda0001746470 */
[----:B------:R-:W-:-:S05]  /*174d0*/  @!P2 IMAD R3, R6, 0x10, R0 ;  /* 0x000000100603a824 */ /* 0x000fca00078e0200 */
[----:B------:R-:W0:Y:S02]  /*174e0*/  @!P2 LDS.128 R8, [R3] ;  /* 0x000000000308a984 */ /* 0x000e240000000c00 */
[----:B0123--:R-:W-:Y:S01]  /*174f0*/  @!P2 FADD.FTZ R24, R24, R8 ;  /* 0x000000081818a221 */ /* 0x00ffe20000010000 */
[----:B------:R-:W-:Y:S01]  /*17500*/  @!P2 FADD.FTZ R25, R25, R9 ;  /* 0x000000091919a221 */ /* 0x000fe20000010000 */
[----:B------:R-:W-:Y:S01]  /*17510*/  @!P2 FADD.FTZ R26, R26, R10 ;  /* 0x0000000a1a1aa221 */ /* 0x000fe20000010000 */
[----:B------:R-:W-:-:S05]  /*17520*/  @!P2 FADD.FTZ R27, R27, R11 ;  /* 0x0000000b1b1ba221 */ /* 0x000fca0000010000 */
[----:B------:R3:W-:Y:S01]  /*17530*/  @!P2 STS.128 [R0], R24 ;  /* 0x000000180000a388 */ /* 0x0007e20000000c00 */
[----:B------:R-:W-:Y:S02]  /*17540*/  ISETP.GT.U32.AND P2, PT, R2, 0x7f, PT ;  /* 0x0000007f0200780c */ /* 0x000fe40003f44070 */
[----:B------:R-:W-:-:S11]  /*17550*/  MOV R2, R6 ;  /* 0x0000000600027202 */ /* 0x000fd60000000f00 */
[----:B------:R-:W-:Y:S05]  /*17560*/  @P2 BRA `(.L_x_3879) ;  /* 0xfffffffc00c42947 */ /* 0x000fea000383ffff */
.L_x_3878:
[----:B------:R-:W-:Y:S01]  /*17570*/  BAR.SYNC.DEFER_BLOCKING 0x0 ;  /* 0x0000000000007b1d */ /* 0x000fe20000010000 */
[----:B------:R-:W-:-:S09]  /*17580*/  UISETP.GE.U32.AND UP0, UPT, UR4, 0x2, UPT ;  /* 0x000000020400788c */ /* 0x000fd2000bf06070 */
[----:B------:R-:W-:Y:S05]  /*17590*/  BRA.U !UP0, `(.L_x_3877) ;  /* 0x0000000108307547 */ /* 0x000fea000b800000 */
[----:B0123--:R-:W-:-:S07]  /*175a0*/  HFMA2 R0, -RZ, RZ, 0, 5.9604644775390625e-08 ;  /* 0x00000001ff007431 */ /* 0x00ffce00000001ff */
.L_x_3880:
[----:B------:R-:W0:Y:S04]  /*175b0*/  SHFL.DOWN PT, R3, R24, R0, 0x1f ;  /* 0x08001f0018037589 */ /* 0x000e2800000e0000 */
[----:B------:R-:W1:Y:S04]  /*175c0*/  SHFL.DOWN PT, R2, R25, R0, 0x1f ;  /* 0x08001f0019027589 */ /* 0x000e6800000e0000 */
[----:B------:R-:W2:Y:S04]  /*175d0*/  SHFL.DOWN PT, R7, R26, R0, 0x1f ;  /* 0x08001f001a077589 */ /* 0x000ea800000e0000 */
[----:B------:R3:W4:Y:S02]  /*175e0*/  SHFL.DOWN PT, R6, R27, R0, 0x1f ;  /* 0x08001f001b067589 */ /* 0x00072400000e0000 */
[----:B---3--:R-:W-:-:S02]  /*175f0*/  IMAD.SHL.U32 R0, R0, 0x2, RZ ;  /* 0x0000000200007824 */ /* 0x008fc400078e00ff */
[----:B0-----:R-:W-:-:S03]  /*17600*/  FADD.FTZ R24, R3, R24 ;  /* 0x0000001803187221 */ /* 0x001fc60000010000 */
[----:B------:R-:W-:Y:S01]  /*17610*/  ISETP.GE.AND P2, PT, R0, UR4, PT ;  /* 0x0000000400007c0c */ /* 0x000fe2000bf46270 */
[----:B-1----:R-:W-:Y:S01]  /*17620*/  FADD.FTZ R25, R2, R25 ;  /* 0x0000001902197221 */ /* 0x002fe20000010000 */
[----:B--2---:R-:W-:Y:S01]  /*17630*/  FADD.FTZ R26, R7, R26 ;  /* 0x0000001a071a7221 */ /* 0x004fe20000010000 */
[----:B----4-:R-:W-:-:S10]  /*17640*/  FADD.FTZ R27, R6, R27 ;  /* 0x0000001b061b7221 */ /* 0x010fd40000010000 */
[----:B------:R-:W-:Y:S05]  /*17650*/  @!P2 BRA `(.L_x_3880) ;  /* 0xfffffffc00d4a947 */ /* 0x000fea000383ffff */
.L_x_3877:
[----:B------:R-:W-:Y:S05]  /*17660*/  @!P1 EXIT ;  /* 0x000000000000994d */ /* 0x000fea0003800000 */
[----:B------:R-:W-:Y:S05]  /*17670*/  @!P0 BRA `(.L_x_3881) ;  /* 0x0000000800108947 */ /* 0x000fea0003800000 */
        /* <DEDUP_REMOVED lines=10> */
[----:B------:R-:W4:Y:S01]  /*17720*/  @P0 LDG.E.U16 R12, desc[UR36][R4.64] ;  /* 0x00000024040c0981 */ /* 0x000f22000c1e1500 */
[----:B------:R-:W-:-:S03]  /*17730*/  IADD3.X R7, PT, PT, RZ, UR5, RZ, P3, !PT ;  /* 0x00000005ff077c10 */ /* 0x000fc60009ffe4ff */
[----:B0123--:R-:W2:Y:S04]  /*17740*/  @P0 LDG.E.U16 R0, desc[UR36][R8.64] ;  /* 0x0000002408000981 */ /* 0x00fea8000c1e1500 */
[----:B------:R-:W3:Y:S04]  /*17750*/  @P0 LDG.E.U16 R14, desc[UR36][R2.64] ;  /* 0x00000024020e0981 */ /* 0x000ee8000c1e1500 */
[----:B------:R-:W5:Y:S01]  /*17760*/  @P0 LDG.E.U16 R10, desc[UR36][R6.64] ;  /* 0x00000024060a0981 */ /* 0x000f62000c1e1500 */
[----:B------:R-:W0:Y:S02]  /*17770*/  LDCU.U8 UR4, c[0x0][0x791] ;  /* 0x0000f220ff0477ac */ /* 0x000e240008000000 */
[----:B0-----:R-:W-:Y:S01]  /*17780*/  UISETP.NE.AND UP0, UPT, UR4, URZ, UPT ;  /* 0x000000ff0400728c */ /* 0x001fe2000bf05270 */
[----:B----4-:R-:W-:-:S02]  /*17790*/  @P0 SHF.L.U32 R13, R12, 0x10, RZ ;  /* 0x000000100c0d0819 */ /* 0x010fc400000006ff */
[----:B--2---:R-:W-:Y:S02]  /*177a0*/  @P0 SHF.L.U32 R11, R0, 0x10, RZ ;  /* 0x00000010000b0819 */ /* 0x004fe400000006ff */
[----:B---3--:R-:W-:Y:S01]  /*177b0*/  @P0 SHF.L.U32 R14, R14, 0x10, RZ ;  /* 0x000000100e0e0819 */ /* 0x008fe200000006ff */
[----:B-----5:R-:W-:Y:S02]  /*177c0*/  @P0 IMAD.U32 R10, R10, 0x10000, RZ ;  /* 0x000100000a0a0824 */ /* 0x020fe400078e00ff */
[----:B------:R-:W-:Y:S01]  /*177d0*/  @P0 FADD.FTZ R24, R24, R11 ;  /* 0x0000000b18180221 */ /* 0x000fe20000010000 */
[----:B------:R-:W-:Y:S01]  /*177e0*/  @P0 FADD.FTZ R26, R26, R13 ;  /* 0x0000000d1a1a0221 */ /* 0x000fe20000010000 */
[----:B------:R-:W-:Y:S01]  /*177f0*/  @P0 FADD.FTZ R27, R27, R14 ;  /* 0x0000000e1b1b0221 */ /* 0x000fe20000010000 */
[----:B------:R-:W-:Y:S01]  /*17800*/  @P0 FADD.FTZ R25, R25, R10 ;  /* 0x0000000a19190221 */ /* 0x000fe20000010000 */
[----:B------:R-:W-:Y:S06]  /*17810*/  BRA.U UP0, `(.L_x_3882) ;  /* 0x0000000100247547 */ /* 0x000fec000b800000 */
[----:B------:R-:W-:Y:S02]  /*17820*/  F2FP.BF16.F32.PACK_AB R24, R25, R24 ;  /* 0x000000181918723e */ /* 0x000fe400000010ff */
[----:B------:R-:W-:Y:S02]  /*17830*/  F2FP.BF16.F32.PACK_AB R26, R27, R26 ;  /* 0x0000001a1b1a723e */ /* 0x000fe400000010ff */
[----:B------:R-:W-:Y:S01]  /*17840*/  PRMT R0, R24, 0x7632, R0 ;  /* 0x0000763218007816 */ /* 0x000fe20000000000 */
[----:B------:R-:W-:Y:S01]  /*17850*/  STG.E.U16 desc[UR36][R8.64], R24 ;  /* 0x0000001808007986 */ /* 0x000fe2000c101524 */
[----:B------:R-:W-:-:S03]  /*17860*/  PRMT R10, R26, 0x7632, R10 ;  /* 0x000076321a0a7816 */ /* 0x000fc6000000000a */
[----:B------:R-:W-:Y:S04]  /*17870*/  STG.E.U16 desc[UR36][R6.64], R0 ;  /* 0x0000000006007986 */ /* 0x000fe8000c101524 */
[----:B------:R-:W-:Y:S04]  /*17880*/  STG.E.U16 desc[UR36][R4.64], R26 ;  /* 0x0000001a04007986 */ /* 0x000fe8000c101524 */
[----:B------:R-:W-:Y:S01]  /*17890*/  STG.E.U16 desc[UR36][R2.64], R10 ;  /* 0x0000000a02007986 */ /* 0x000fe2000c101524 */
[----:B------:R-:W-:Y:S05]  /*178a0*/  EXIT ;  /* 0x000000000000794d */ /* 0x000fea0003800000 */
.L_x_3882:
        /* <DEDUP_REMOVED lines=20> */
.L_x_3883:
[----:B------:R-:W0:Y:S01]  /*179f0*/  LDCU.64 UR4, c[0x0][0x760] ;  /* 0x0000ec00ff0477ac */ /* 0x000e220008000a00 */
[----:B------:R-:W-:Y:S02]  /*17a00*/  F2FP.BF16.F32.PACK_AB R25, RZ, R25 ;  /* 0x00000019ff19723e */ /* 0x000fe400000010ff */
[----:B0-----:R-:W-:Y:S01]  /*17a10*/  IADD3 R28, P0, PT, R28, UR4, RZ ;  /* 0x000000041c1c7c10 */ /* 0x001fe2000ff1e0ff */
[----:B------:R-:W0:Y:S04]  /*17a20*/  LDCU UR4, c[0x0][0x794] ;  /* 0x0000f280ff0477ac */ /* 0x000e280008000800 */
[----:B------:R-:W-:-:S05]  /*17a30*/  IMAD.X R29, RZ, RZ, UR5, P0 ;  /* 0x00000005ff1d7e24 */ /* 0x000fca00080e06ff */
[----:B------:R1:W-:Y:S01]  /*17a40*/  STG.E.U16 desc[UR36][R28.64], R24 ;  /* 0x000000181c007986 */ /* 0x0003e2000c101524 */
[----:B0-----:R-:W-:-:S09]  /*17a50*/  UISETP.NE.AND UP0, UPT, UR4, 0x1, UPT ;  /* 0x000000010400788c */ /* 0x001fd2000bf05270 */
[----:B-1----:R-:W-:Y:S05]  /*17a60*/  BRA.U !UP0, `(.L_x_3884) ;  /* 0x0000000108407547 */ /* 0x002fea000b800000 */
[----:B------:R-:W-:Y:S01]  /*17a70*/  MOV R0, 0x0 ;  /* 0x0000000000007802 */ /* 0x000fe20000000f00 */
        /* <DEDUP_REMOVED lines=15> */
.L_x_3884:
[----:B------:R-:W0:Y:S01]  /*17b70*/  LDCU.64 UR4, c[0x0][0x760] ;  /* 0x0000ec00ff0477ac */ /* 0x000e220008000a00 */
[----:B------:R-:W-:Y:S02]  /*17b80*/  F2FP.BF16.F32.PACK_AB R26, RZ, R26 ;  /* 0x0000001aff1a723e */ /* 0x000fe400000010ff */
[----:B0-----:R-:W-:Y:S01]  /*17b90*/  IADD3 R2, P0, PT, R23, UR4, RZ ;  /* 0x0000000417027c10 */ /* 0x001fe2000ff1e0ff */
[----:B------:R-:W0:Y:S03]  /*17ba0*/  LDCU UR4, c[0x0][0x794] ;  /* 0x0000f280ff0477ac */ /* 0x000e260008000800 */
[----:B------:R-:W-:-:S05]  /*17bb0*/  IADD3.X R3, PT, PT, RZ, UR5, RZ, P0, !PT ;  /* 0x00000005ff037c10 */ /* 0x000fca00087fe4ff */
[----:B------:R1:W-:Y:S01]  /*17bc0*/  STG.E.U16 desc[UR36][R2.64], R25 ;  /* 0x0000001902007986 */ /* 0x0003e2000c101524 */
[----:B0-----:R-:W-:-:S09]  /*17bd0*/  UISETP.NE.AND UP0, UPT, UR4, 0x1, UPT ;  /* 0x000000010400788c */ /* 0x001fd2000bf05270 */
[----:B-1----:R-:W-:Y:S05]  /*17be0*/  BRA.U !UP0, `(.L_x_3885) ;  /* 0x0000000108407547 */ /* 0x002fea000b800000 */
        /* <DEDUP_REMOVED lines=16> */
.L_x_3885:
        /* <DEDUP_REMOVED lines=24> */
.L_x_3886:
[----:B------:R-:W0:Y:S02]  /*17e70*/  LDCU.64 UR4, c[0x0][0x760] ;  /* 0x0000ec00ff0477ac */ /* 0x000e240008000a00 */
[----:B0-----:R-:W-:-:S05]  /*17e80*/  IADD3 R18, P0, PT, R18, UR4, RZ ;  /* 0x0000000412127c10 */ /* 0x001fca000ff1e0ff */
[----:B------:R-:W-:-:S05]  /*17e90*/  IMAD.X R19, RZ, RZ, UR5, P0 ;  /* 0x00000005ff137e24 */ /* 0x000fca00080e06ff */
[----:B------:R-:W-:Y:S01]  /*17ea0*/  STG.E.U16 desc[UR36][R18.64], R27 ;  /* 0x0000001b12007986 */ /* 0x000fe2000c101524 */
[----:B------:R-:W-:Y:S05]  /*17eb0*/  EXIT ;  /* 0x000000000000794d */ /* 0x000fea0003800000 */
.L_x_3881:
        /* <DEDUP_REMOVED lines=13> */
.L_x_3887:
[----:B------:R-:W-:Y:S05]  /*17f90*/  BRA.U !UP0, `(.L_x_3888) ;  /* 0x0000000508847547 */ /* 0x000fea000b800000 */
[----:B------:R-:W4:Y:S01]  /*17fa0*/  LDCU UR4, c[0x0][0x794] ;  /* 0x0000f280ff0477ac */ /* 0x000f220008000800 */
[----:B0123--:R-:W-:Y:S01]  /*17fb0*/  F2FP.BF16.F32.PACK_AB R24, RZ, R24 ;  /* 0x00000018ff18723e */ /* 0x00ffe200000010ff */
[----:B----4-:R-:W-:-:S09]  /*17fc0*/  UISETP.NE.AND UP0, UPT, UR4, 0x1, UPT ;  /* 0x000000010400788c */ /* 0x010fd2000bf05270 */
[----:B------:R-:W-:Y:S05]  /*17fd0*/  BRA.U !UP0, `(.L_x_3889) ;  /* 0x0000000108407547 */ /* 0x000fea000b800000 */
        /* <DEDUP_REMOVED lines=16> */
.L_x_3889:
        /* <DEDUP_REMOVED lines=24> */
.L_x_3890:
        /* <DEDUP_REMOVED lines=24> */
.L_x_3891:
        /* <DEDUP_REMOVED lines=24> */
.L_x_3892:
[----:B------:R-:W0:Y:S02]  /*18560*/  LDCU.64 UR4, c[0x0][0x760] ;  /* 0x0000ec00ff0477ac */ /* 0x000e240008000a00 */
[----:B0-----:R-:W-:-:S04]  /*18570*/  IADD3 R18, P0, PT, R18, UR4, RZ ;  /* 0x0000000412127c10 */ /* 0x001fc8000ff1e0ff */
[----:B------:R-:W-:-:S05]  /*18580*/  IADD3.X R19, PT, PT, RZ, UR5, RZ, P0, !PT ;  /* 0x00000005ff137c10 */ /* 0x000fca00087fe4ff */
[----:B------:R-:W-:Y:S01]  /*18590*/  STG.E.U16 desc[UR36][R18.64], R27 ;  /* 0x0000001b12007986 */ /* 0x000fe2000c101524 */
[----:B------:R-:W-:Y:S05]  /*185a0*/  EXIT ;  /* 0x000000000000794d */ /* 0x000fea0003800000 */
.L_x_3888:
[----:B------:R-:W-:Y:S04]  /*185b0*/  STG.E desc[UR36][R4.64], R24 ;  /* 0x0000001804007986 */ /* 0x000fe8000c101924 */
[----:B------:R-:W-:Y:S04]  /*185c0*/  STG.E desc[UR36][R4.64+0x4], R25 ;  /* 0x0000041904007986 */ /* 0x000fe8000c101924 */
[----:B------:R-:W-:Y:S04]  /*185d0*/  STG.E desc[UR36][R4.64+0x8], R26 ;  /* 0x0000081a04007986 */ /* 0x000fe8000c101924 */
[----:B------:R-:W-:Y:S01]  /*185e0*/  STG.E desc[UR36][R4.64+0xc], R27 ;  /* 0x00000c1b04007986 */ /* 0x000fe2000c101924 */
[----:B------:R-:W-:Y:S05]  /*185f0*/  EXIT ;  /* 0x000000000000794d */ /* 0x000fea0003800000 */
.L_x_3860:
        /* <DEDUP_REMOVED lines=11> */
[----:B------:R-:W-:Y:S05]  /*186b0*/  @!P0 BRA `(.L_x_3893) ;  /* 0x0000000800108947 */ /* 0x000fea0003800000 */
        /* <DEDUP_REMOVED lines=10> */
[----:B------:R-:W2:Y:S01]  /*18760*/  @P4 LDG.E.U16 R10, desc[UR36][R6.64] ;  /* 0x00000024060a4981 */ /* 0x000ea2000c1e1500 */
[----:B------:R-:W-:-:S03]  /*18770*/  IADD3.X R3, PT, PT, RZ, UR5, RZ, P0, !PT ;  /* 0x00000005ff037c10 */ /* 0x000fc600087fe4ff */
[----:B------:R-:W3:Y:S04]  /*18780*/  @P4 LDG.E.U16 R12, desc[UR36][R4.64] ;  /* 0x00000024040c4981 */ /* 0x000ee8000c1e1500 */
[----:B------:R-:W4:Y:S04]  /*18790*/  @P4 LDG.E.U16 R0, desc[UR36][R8.64] ;  /* 0x0000002408004981 */ /* 0x000f28000c1e1500 */
[----:B------:R-:W5:Y:S01]  /*187a0*/  @P4 LDG.E.U16 R14, desc[UR36][R2.64] ;  /* 0x00000024020e4981 */ /* 0x000f62000c1e1500 */
[----:B------:R-:W0:Y:S02]  /*187b0*/  LDCU.U8 UR4, c[0x0][0x791] ;  /* 0x0000f220ff0477ac */ /* 0x000e240008000000 */
[----:B0-----:R-:W-:Y:S01]  /*187c0*/  UISETP.NE.AND UP0, UPT, UR4, URZ, UPT ;  /* 0x000000ff0400728c */ /* 0x001fe2000bf05270 */
[----:B--2---:R-:W-:-:S02]  /*187d0*/  @P4 SHF.L.U32 R10, R10, 0x10, RZ ;  /* 0x000000100a0a4819 */ /* 0x004fc400000006ff */
[----:B---3--:R-:W-:Y:S01]  /*187e0*/  @P4 SHF.L.U32 R13, R12, 0x10, RZ ;  /* 0x000000100c0d4819 */ /* 0x008fe200000006ff */
[----:B----4-:R-:W-:Y:S02]  /*187f0*/  @P4 IMAD.U32 R11, R0, 0x10000, RZ ;  /* 0x00010000000b4824 */ /* 0x010fe400078e00ff */
        /* <DEDUP_REMOVED lines=15> */
.L_x_3894:
        /* <DEDUP_REMOVED lines=20> */
.L_x_3895:
        /* <DEDUP_REMOVED lines=24> */
.L_x_3896:
        /* <DEDUP_REMOVED lines=24> */
.L_x_3897:
        /* <DEDUP_REMOVED lines=24> */
.L_x_3898:
[----:B------:R-:W0:Y:S02]  /*18eb0*/  LDCU.64 UR4, c[0x0][0x760] ;  /* 0x0000ec00ff0477ac */ /* 0x000e240008000a00 */
[----:B0-----:R-:W-:-:S04]  /*18ec0*/  IADD3 R18, P0, PT, R18, UR4, RZ ;  /* 0x0000000412127c10 */ /* 0x001fc8000ff1e0ff */
[----:B------:R-:W-:-:S05]  /*18ed0*/  IADD3.X R19, PT, PT, RZ, UR5, RZ, P0, !PT ;  /* 0x00000005ff137c10 */ /* 0x000fca00087fe4ff */
[----:B------:R-:W-:Y:S01]  /*18ee0*/  STG.E.U16 desc[UR36][R18.64], R27 ;  /* 0x0000001b12007986 */ /* 0x000fe2000c101524 */
[----:B------:R-:W-:Y:S05]  /*18ef0*/  EXIT ;  /* 0x000000000000794d */ /* 0x000fea0003800000 */
.L_x_3893:
        /* <DEDUP_REMOVED lines=13> */
.L_x_3899:
[----:B------:R-:W-:Y:S05]  /*18fd0*/  BRA.U !UP1, `(.L_x_3900) ;  /* 0x0000000509847547 */ /* 0x000fea000b800000 */
[----:B------:R-:W0:Y:S01]  /*18fe0*/  LDCU UR4, c[0x0][0x794] ;  /* 0x0000f280ff0477ac */ /* 0x000e220008000800 */
[----:B------:R-:W-:Y:S01]  /*18ff0*/  F2FP.BF16.F32.PACK_AB R24, RZ, R24 ;  /* 0x00000018ff18723e */ /* 0x000fe200000010ff */
        /* <DEDUP_REMOVED lines=18> */
.L_x_3901:
        /* <DEDUP_REMOVED lines=24> */
.L_x_3902:
        /* <DEDUP_REMOVED lines=24> */
.L_x_3903:
        /* <DEDUP_REMOVED lines=24> */
.L_x_3904:
[----:B------:R-:W0:Y:S02]  /*195a0*/  LDCU.64 UR4, c[0x0][0x760] ;  /* 0x0000ec00ff0477ac */ /* 0x000e240008000a00 */
[----:B0-----:R-:W-:-:S04]  /*195b0*/  IADD3 R18, P0, PT, R18, UR4, RZ ;  /* 0x0000000412127c10 */ /* 0x001fc8000ff1e0ff */
[----:B------:R-:W-:-:S05]  /*195c0*/  IADD3.X R19, PT, PT, RZ, UR5, RZ, P0, !PT ;  /* 0x00000005ff137c10 */ /* 0x000fca00087fe4ff */
[----:B------:R-:W-:Y:S01]  /*195d0*/  STG.E.U16 desc[UR36][R18.64], R27 ;  /* 0x0000001b12007986 */ /* 0x000fe2000c101524 */
[----:B------:R-:W-:Y:S05]  /*195e0*/  EXIT ;  /* 0x000000000000794d */ /* 0x000fea0003800000 */
.L_x_3900:
[----:B------:R-:W-:Y:S04]  /*195f0*/  STG.E desc[UR36][R4.64], R24 ;  /* 0x0000001804007986 */ /* 0x000fe8000c101924 */
[----:B------:R-:W-:Y:S04]  /*19600*/  STG.E desc[UR36][R4.64+0x4], R25 ;  /* 0x0000041904007986 */ /* 0x000fe8000c101924 */
[----:B------:R-:W-:Y:S04]  /*19610*/  STG.E desc[UR36][R4.64+0x8], R26 ;  /* 0x0000081a04007986 */ /* 0x000fe8000c101924 */
[----:B------:R-:W-:Y:S01]  /*19620*/  STG.E desc[UR36][R4.64+0xc], R27 ;  /* 0x00000c1b04007986 */ /* 0x000fe2000c101924 */
[----:B------:R-:W-:Y:S05]  /*19630*/  EXIT ;  /* 0x000000000000794d */ /* 0x000fea0003800000 */
        .weak           $__internal_2_$__cuda_sm20_div_u64
        .type           $__internal_2_$__cuda_sm20_div_u64,@function
        .size           $__internal_2_$__cuda_sm20_div_u64,(.L_x_9944 - $__internal_2_$__cuda_sm20_div_u64)
$__internal_2_$__cuda_sm20_div_u64:
        /* <DEDUP_REMOVED lines=68> */
[----:B------:R-:W-:Y:S06]  /*19a80*/  RET.REL.NODEC R6 `(_ZN2at6native13reduce_kernelILi128ELi4ENS0_8ReduceOpIN3c108BFloat16ENS0_9NanSumOpsIfS4_EEjS4_Li4ELi4EEEEEvT1_) ;  /* 0xfffffe64065c7950 */ /* 0x000fec0003c3ffff */
.L_x_3905:
        /* <DEDUP_REMOVED lines=15> */
.L_x_9944:


//--------------------- .text._ZN2at6native13reduce_kernelILi512ELi1ENS0_8ReduceOpIN3c104HalfENS0_9NanSumOpsIffEEjfLi4ELi4EEEEEvT1_ --------------------------
	.section	.text._ZN2at6native13reduce_kernelILi512ELi1ENS0_8ReduceOpIN3c104HalfENS0_9NanSumOpsIffEEjfLi4ELi4EEEEEvT1_,"ax",@progbits
	.align	128
        .global         _ZN2at6native13reduce_kernelILi512ELi1ENS0_8ReduceOpIN3c104HalfENS0_9NanSumOpsIffEEjfLi4ELi4EEEEEvT1_
        .type           _ZN2at6native13reduce_kernelILi512ELi1ENS0_8ReduceOpIN3c104HalfENS0_9NanSumOpsIffEEjfLi4ELi4EEEEEvT1_,@function
        .size           _ZN2at6native13reduce_kernelILi512ELi1ENS0_8ReduceOpIN3c104HalfENS0_9NanSumOpsIffEEjfLi4ELi4EEEEEvT1_,(.L_x_9990 - _ZN2at6native13reduce_kernelILi512ELi1ENS0_8ReduceOpIN3c104HalfENS0_9NanSumOpsIffEEjfLi4ELi4EEEEEvT1_)
        .other          _ZN2at6native13reduce_kernelILi512ELi1ENS0_8ReduceOpIN3c104HalfENS0_9NanSumOpsIffEEjfLi4ELi4EEEEEvT1_,@"STO_CUDA_ENTRY STV_DEFAULT"
_ZN2at6native13reduce_kernelILi512ELi1ENS0_8ReduceOpIN3c104HalfENS0_9NanSumOpsIffEEjfLi4ELi4EEEEEvT1_:
.text._ZN2at6native13reduce_kernelILi512ELi1ENS0_8ReduceOpIN3c104HalfENS0_9NanSumOpsIffEEjfLi4ELi4EEEEEvT1_:
        /* <DEDUP_REMOVED lines=295> */
.L_x_3906:
        /* <DEDUP_REMOVED lines=42> */
[----:B--2---:R-:W-:-:S05]  /*1510*/  HADD2.F32 R4, -RZ, R8.H0_H0 ;  /* 0x20000008ff047230 */ /* 0x004fca0000004100 */
[----:B------:R-:W-:-:S04]  /*1520*/  FSETP.NAN.FTZ.AND P0, PT, |R4|, |R4|, PT ;  /* 0x400000040400720b */ /* 0x000fc80003f18200 */
[----:B------:R-:W-:-:S05]  /*1530*/  FSEL R4, R4, RZ, !P0 ;  /* 0x000000ff04047208 */ /* 0x000fca0004000000 */
[----:B0-----:R-:W-:-:S07]  /*1540*/  FADD.FTZ R4, R4, UR4 ;  /* 0x0000000404047e21 */ /* 0x001fce0008010000 */
.L_x_3913:
[----:B------:R-:W-:Y:S05]  /*1550*/  BSYNC.RECONVERGENT B2 ;  /* 0x0000000000027941 */ /* 0x000fea0003800200 */
.L_x_3912:
[----:B------:R-:W-:Y:S02]  /*1560*/  IADD3 R2, P0, PT, R2, 0x8, RZ ;  /* 0x0000000802027810 */ /* 0x000fe40007f1e0ff */
[----:B------:R-:W-:Y:S02]  /*1570*/  IADD3 R5, PT, PT, R11, -0x4, R24 ;  /* 0xfffffffc0b057810 */ /* 0x000fe40007ffe018 */
[----:B------:R-:W-:-:S09]  /*1580*/  IADD3.X R3, PT, PT, RZ, R3, RZ, P0, !PT ;  /* 0x00000003ff037210 */ /* 0x000fd200007fe4ff */
.L_x_3911:
[----:B------:R-:W-:Y:S05]  /*1590*/  BSYNC.RECONVERGENT B1 ;  /* 0x0000000000017941 */ /* 0x000fea0003800200 */
.L_x_3910:
        /* <DEDUP_REMOVED lines=11> */
[----:B------:R-:W-:Y:S01]  /*1650*/  MOV R6, R19 ;  /* 0x0000001300067202 */ /* 0x000fe20000000f00 */
[----:B------:R-:W-:-:S07]  /*1660*/  IMAD.MOV.U32 R7, RZ, RZ, R19 ;  /* 0x000000ffff077224 */ /* 0x000fce00078e0013 */
.L_x_3916:
        /* <DEDUP_REMOVED lines=8> */
[--C-:B------:R-:W-:Y:S01]  /*16f0*/  HADD2.F32 R12, -RZ, R9.reuse.H0_H0 ;  /* 0x20000009ff0c7230 */ /* 0x100fe20000004100 */
[----:B------:R-:W-:Y:S01]  /*1700*/  FSETP.NAN.FTZ.AND P1, PT, |R10|, |R10|, PT ;  /* 0x4000000a0a00720b */ /* 0x000fe20003f38200 */
[----:B------:R-:W-:Y:S01]  /*1710*/  HADD2.F32 R13, -RZ, R9.H1_H1 ;  /* 0x30000009ff0d7230 */ /* 0x000fe20000004100 */
        /* <DEDUP_REMOVED lines=11> */
[----:B------:R-:W-:Y:S06]  /*17d0*/  @!P5 BRA `(.L_x_3916) ;  /* 0xfffffffc00a4d947 */ /* 0x000fec000383ffff */
.L_x_3915:
[----:B------:R-:W-:Y:S05]  /*17e0*/  BSYNC.RECONVERGENT B1 ;  /* 0x0000000000017941 */ /* 0x000fea0003800200 */
.L_x_3914:
        /* <DEDUP_REMOVED lines=8> */
[----:B--2---:R-:W-:-:S05]  /*1870*/  HADD2.F32 R0, -RZ, R2.H0_H0 ;  /* 0x20000002ff007230 */ /* 0x004fca0000004100 */
[----:B------:R-:W-:-:S04]  /*1880*/  FSETP.NAN.FTZ.AND P0, PT, |R0|, |R0|, PT ;  /* 0x400000000000720b */ /* 0x000fc80003f18200 */
[----:B------:R-:W-:-:S05]  /*1890*/  FSEL R5, R0, RZ, !P0 ;  /* 0x000000ff00057208 */ /* 0x000fca0004000000 */
[----:B------:R-:W-:-:S07]  /*18a0*/  FADD.FTZ R4, R4, R5 ;  /* 0x0000000504047221 */ /* 0x000fce0000010000 */
.L_x_3918:
[----:B------:R-:W-:Y:S05]  /*18b0*/  BSYNC.RECONVERGENT B1 ;  /* 0x0000000000017941 */ /* 0x000fea0003800200 */
.L_x_3917:
[----:B------:R-:W-:-:S04]  /*18c0*/  FADD.FTZ R7, R7, R4 ;  /* 0x0000000407077221 */ /* 0x000fc80000010000 */
[----:B------:R-:W-:-:S04]  /*18d0*/  FADD.FTZ R6, R7, R6 ;  /* 0x0000000607067221 */ /* 0x000fc80000010000 */
[----:B------:R-:W-:Y:S01]  /*18e0*/  FADD.FTZ R19, R6, R19 ;  /* 0x0000001306137221 */ /* 0x000fe20000010000 */
[----:B------:R-:W-:Y:S06]  /*18f0*/  BRA `(.L_x_3908) ;  /* 0x00000098001c7947 */ /* 0x000fec0003800000 */
.L_x_3909:
        /* <DEDUP_REMOVED lines=18> */
.L_x_3923:
        /* <DEDUP_REMOVED lines=14> */
[----:B--2---:R-:W-:Y:S02]  /*1b00*/  HADD2.F32 R7, -RZ, R10.H0_H0 ;  /* 0x2000000aff077230 */ /* 0x004fe40000004100 */
[----:B---3--:R-:W-:Y:S02]  /*1b10*/  HADD2.F32 R18, -RZ, R12.H0_H0 ;  /* 0x2000000cff127230 */ /* 0x008fe40000004100 */
[----:B----4-:R-:W-:Y:S02]  /*1b20*/  HADD2.F32 R20, -RZ, R14.H0_H0 ;  /* 0x2000000eff147230 */ /* 0x010fe40000004100 */
[----:B-----5:R-:W-:Y:S01]  /*1b30*/  HADD2.F32 R22, -RZ, R9.H0_H0 ;  /* 0x20000009ff167230 */ /* 0x020fe20000004100 */
[----:B------:R-:W-:Y:S02]  /*1b40*/  FSETP.NAN.FTZ.AND P0, PT, |R7|, |R7|, PT ;  /* 0x400000070700720b */ /* 0x000fe40003f18200 */
[----:B------:R-:W-:-:S02]  /*1b50*/  FSETP.NAN.FTZ.AND P1, PT, |R18|, |R18|, PT ;  /* 0x400000121200720b */ /* 0x000fc40003f38200 */
[----:B------:R-:W-:Y:S02]  /*1b60*/  FSETP.NAN.FTZ.AND P2, PT, |R20|, |R20|, PT ;  /* 0x400000141400720b */ /* 0x000fe40003f58200 */
        /* <DEDUP_REMOVED lines=11> */
.L_x_3922:
[----:B------:R-:W-:Y:S02]  /*1c20*/  PRMT R13, R10, 0x7610, R13 ;  /* 0x000076100a0d7816 */ /* 0x000fe4000000000d */
[----:B------:R-:W-:Y:S02]  /*1c30*/  PRMT R8, R14, 0x7610, R8 ;  /* 0x000076100e087816 */ /* 0x000fe40000000008 */
[----:B------:R-:W-:-:S07]  /*1c40*/  PRMT R7, R9, 0x7610, R7 ;  /* 0x0000761009077816 */ /* 0x000fce0000000007 */
.L_x_3921:
[----:B------:R-:W-:Y:S05]  /*1c50*/  BSYNC.RECONVERGENT B1 ;  /* 0x0000000000017941 */ /* 0x000fea0003800200 */
.L_x_3920:
        /* <DEDUP_REMOVED lines=13> */
[C---:B------:R-:W-:Y:S01]  /*1d30*/  IADD3 R11, PT, PT, R9.reuse, R0, RZ ;  /* 0x00000000090b7210 */ /* 0x040fe20007ffe0ff */
[----:B------:R-:W-:-:S03]  /*1d40*/  IMAD.WIDE.U32 R8, R9, 0x2, R2 ;  /* 0x0000000209087825 */ /* 0x000fc600078e0002 */
[----:B------:R-:W-:-:S03]  /*1d50*/  ISETP.GE.U32.AND P1, PT, R11, R24, PT ;  /* 0x000000180b00720c */ /* 0x000fc60003f26070 */
[----:B------:R0:W5:Y:S10]  /*1d60*/  LDG.E.U16 R8, desc[UR36][R8.64] ;  /* 0x0000002408087981 */ /* 0x000174000c1e1500 */
[----:B------:R-:W-:-:S05]  /*1d70*/  @!P1 IMAD.WIDE.U32 R2, R11, 0x2, R2 ;  /* 0x000000020b029825 */ /* 0x000fca00078e0002 */
[----:B------:R0:W5:Y:S02]  /*1d80*/  @!P1 LDG.E.U16 R7, desc[UR36][R2.64] ;  /* 0x0000002402079981 */ /* 0x000164000c1e1500 */
.L_x_3925:
[----:B------:R-:W-:Y:S05]  /*1d90*/  BSYNC.RECONVERGENT B1 ;  /* 0x0000000000017941 */ /* 0x000fea0003800200 */
.L_x_3924:
[----:B------:R-:W-:Y:S04]  /*1da0*/  BSSY.RECONVERGENT B1, `(.L_x_3926) ;  /* 0x000001a000017945 */ /* 0x000fe80003800200 */
[----:B------:R-:W-:Y:S05]  /*1db0*/  @P0 BRA `(.L_x_3927) ;  /* 0x0000000000600947 */ /* 0x000fea0003800000 */
[----:B0-----:R-:W-:Y:S02]  /*1dc0*/  IMAD.IADD R3, R21, 0x1, R0 ;  /* 0x0000000115037824 */ /* 0x001fe400078e0200 */
[----:B-----5:R-:W-:-:S03]  /*1dd0*/  HADD2.F32 R13, -RZ, R13.H0_H0 ;  /* 0x2000000dff0d7230 */ /* 0x020fc60000004100 */
[----:B------:R-:W-:Y:S02]  /*1de0*/  ISETP.GE.U32.AND P1, PT, R3, R24, PT ;  /* 0x000000180300720c */ /* 0x000fe40003f26070 */
[----:B------:R-:W-:-:S04]  /*1df0*/  FSETP.NAN.FTZ.AND P0, PT, |R13|, |R13|, PT ;  /* 0x4000000d0d00720b */ /* 0x000fc80003f18200 */
[----:B------:R-:W-:-:S05]  /*1e00*/  FSEL R13, R13, RZ, !P0 ;  /* 0x000000ff0d0d7208 */ /* 0x000fca0004000000 */
[----:B------:R-:W-:Y:S02]  /*1e10*/  FADD.FTZ R6, R6, R13 ;  /* 0x0000000d06067221 */ /* 0x000fe40000010000 */
[----:B------:R-:W-:Y:S05]  /*1e20*/  @P1 BRA `(.L_x_3927) ;  /* 0x0000000000441947 */ /* 0x000fea0003800000 */
[----:B------:R-:W-:Y:S01]  /*1e30*/  IADD3 R3, PT, PT, R3, R0, RZ ;  /* 0x0000000003037210 */ /* 0x000fe20007ffe0ff */
[----:B------:R-:W-:-:S03]  /*1e40*/  HADD2.F32 R12, -RZ, R12.H0_H0 ;  /* 0x2000000cff0c7230 */ /* 0x000fc60000004100 */
        /* <DEDUP_REMOVED lines=11> */
[----:B------:R-:W-:-:S05]  /*1f00*/  @!P1 HADD2.F32 R7, -RZ, R7.H0_H0 ;  /* 0x20000007ff079230 */ /* 0x000fca0000004100 */
[----:B------:R-:W-:-:S04]  /*1f10*/  @!P1 FSETP.NAN.FTZ.AND P2, PT, |R7|, |R7|, PT ;  /* 0x400000070700920b */ /* 0x000fc80003f58200 */
[----:B------:R-:W-:-:S05]  /*1f20*/  @!P1 FSEL R0, R7, RZ, !P2 ;  /* 0x000000ff07009208 */ /* 0x000fca0005000000 */
[----:B------:R-:W-:-:S07]  /*1f30*/  @!P1 FADD.FTZ R19, R19, R0 ;  /* 0x0000000013139221 */ /* 0x000fce0000010000 */
.L_x_3927:
[----:B------:R-:W-:Y:S05]  /*1f40*/  BSYNC.RECONVERGENT B1 ;  /* 0x0000000000017941 */ /* 0x000fea0003800200 */
.L_x_3926:
[----:B------:R-:W-:-:S04]  /*1f50*/  FADD.FTZ R5, R6, R5 ;  /* 0x0000000506057221 */ /* 0x000fc80000010000 */
[----:B------:R-:W-:-:S04]  /*1f60*/  FADD.FTZ R4, R5, R4 ;  /* 0x0000000405047221 */ /* 0x000fc80000010000 */
[----:B------:R-:W-:Y:S01]  /*1f70*/  FADD.FTZ R19, R4, R19 ;  /* 0x0000001304137221 */ /* 0x000fe20000010000 */
[----:B------:R-:W-:Y:S06]  /*1f80*/  BRA `(.L_x_3908) ;  /* 0x0000009000787947 */ /* 0x000fec0003800000 */
.L_x_3919:
[----:B------:R-:W-:-:S13]  /*1f90*/  ISETP.NE.AND P0, PT, R6, 0x1, PT ;  /* 0x000000010600780c */ /* 0x000fda0003f05270 */
        /* <DEDUP_REMOVED lines=13> */
.L_x_3932:
        /* <DEDUP_REMOVED lines=36> */
.L_x_3931:
[----:B------:R-:W-:Y:S02]  /*22b0*/  PRMT R5, R4, 0x7610, R5 ;  /* 0x0000761004057816 */ /* 0x000fe40000000005 */
[----:B------:R-:W-:-:S07]  /*22c0*/  PRMT R4, R8, 0x7610, R4 ;  /* 0x0000761008047816 */ /* 0x000fce0000000004 */
.L_x_3930:
[----:B------:R-:W-:Y:S05]  /*22d0*/  BSYNC.RECONVERGENT B1 ;  /* 0x0000000000017941 */ /* 0x000fea0003800200 */
.L_x_3929:
        /* <DEDUP_REMOVED lines=23> */
.L_x_3934:
[----:B------:R-:W-:Y:S05]  /*2450*/  BSYNC.RECONVERGENT B1 ;  /* 0x0000000000017941 */ /* 0x000fea0003800200 */
.L_x_3933:
        /* <DEDUP_REMOVED lines=26> */
.L_x_3936:
[----:B------:R-:W-:Y:S05]  /*2600*/  BSYNC.RECONVERGENT B1 ;  /* 0x0000000000017941 */ /* 0x000fea0003800200 */
.L_x_3935:
[----:B------:R-:W-:-:S04]  /*2610*/  FADD.FTZ R12, R13, R12 ;  /* 0x0000000c0d0c7221 */ /* 0x000fc80000010000 */
[----:B------:R-:W-:-:S04]  /*2620*/  FADD.FTZ R12, R12, R11 ;  /* 0x0000000b0c0c7221 */ /* 0x000fc80000010000 */
[----:B------:R-:W-:Y:S01]  /*2630*/  FADD.FTZ R19, R12, R19 ;  /* 0x000000130c137221 */ /* 0x000fe20000010000 */
[----:B------:R-:W-:Y:S06]  /*2640*/  BRA `(.L_x_3908) ;  /* 0x0000008800c87947 */ /* 0x000fec0003800000 */
.L_x_3928:
[----:B------:R-:W0:Y:S01]  /*2650*/  LDCU UR4, c[0x0][0x394] ;  /* 0x00007280ff0477ac */ /* 0x000e220008000800 */
[----:B------:R-:W1:Y:S01]  /*2660*/  LDC R9, c[0x0][0x384] ;  /* 0x0000e100ff097b82 */ /* 0x000e620000000800 */
[----:B------:R-:W-:Y:S01]  /*2670*/  BSSY.RECONVERGENT B1, `(.L_x_3937) ;  /* 0x0000419000017945 */ /* 0x000fe20003800200 */
[----:B0-----:R-:W-:-:S04]  /*2680*/  IMAD.U32 R22, RZ, RZ, UR4 ;  /* 0x00000004ff167e24 */ /* 0x001fc8000f8e00ff */
[----:B------:R-:W-:Y:S01]  /*2690*/  IMAD R3, R22, 0x3, R21 ;  /* 0x0000000316037824 */ /* 0x000fe200078e0215 */
[----:B-1----:R-:W-:Y:S01]  /*26a0*/  MOV R20, R9 ;  /* 0x0000000900147202 */ /* 0x002fe20000000f00 */
[----:B------:R-:W-:-:S03]  /*26b0*/  IMAD.MOV.U32 R10, RZ, RZ, R9 ;  /* 0x000000ffff0a7224 */ /* 0x000fc600078e0009 */
[----:B------:R-:W-:Y:S02]  /*26c0*/  ISETP.GE.U32.AND P0, PT, R3, R24, PT ;  /* 0x000000180300720c */ /* 0x000fe40003f06070 */
[----:B------:R-:W-:-:S11]  /*26d0*/  MOV R11, R9 ;  /* 0x00000009000b7202 */ /* 0x000fd60000000f00 */
[----:B------:R-:W-:Y:S05]  /*26e0*/  @P0 BRA `(.L_x_3938) ;  /* 0x0000004000440947 */ /* 0x000fea0003800000 */
[----:B------:R-:W-:-:S13]  /*26f0*/  ISETP.NE.AND P0, PT, R6, RZ, PT ;  /* 0x000000ff0600720c */ /* 0x000fda0003f05270 */
[----:B------:R0:W5:Y:S01]  /*2700*/  @!P0 LDG.E.U16 R2, desc[UR36][R4.64] ;  /* 0x0000002404028981 */ /* 0x000162000c1e1500 */
[----:B------:R-:W-:Y:S01]  /*2710*/  IADD3 R3, PT, PT, R6, -0x1, RZ ;  /* 0xffffffff06037810 */ /* 0x000fe20007ffe0ff */
[----:B------:R-:W-:Y:S01]  /*2720*/  IMAD.MOV.U32 R11, RZ, RZ, R9 ;  /* 0x000000ffff0b7224 */ /* 0x000fe200078e0009 */
[-C--:B------:R-:W-:Y:S02]  /*2730*/  MOV R20, R9.reuse ;  /* 0x0000000900147202 */ /* 0x080fe40000000f00 */
[----:B------:R-:W-:Y:S02]  /*2740*/  VIMNMX.U32 R8, PT, PT, R3, 0x18, PT ;  /* 0x0000001803087848 */ /* 0x000fe40003fe0000 */
[----:B------:R-:W-:Y:S02]  /*2750*/  MOV R10, R9 ;  /* 0x00000009000a7202 */ /* 0x000fe40000000f00 */
[----:B------:R-:W-:-:S07]  /*2760*/  IADD3 R8, PT, PT, R8, 0x1, RZ ;  /* 0x0000000108087810 */ /* 0x000fce0007ffe0ff */
.L_x_3944:
[----:B------:R-:W1:Y:S01]  /*2770*/  LDCU UR4, c[0x0][0x394] ;  /* 0x00007280ff0477ac */ /* 0x000e620008000800 */
[C---:B-----5:R-:W-:Y:S02]  /*2780*/  @!P0 PRMT R12, R2.reuse, 0x7610, R12 ;  /* 0x00007610020c8816 */ /* 0x060fe4000000000c */
[C---:B------:R-:W-:Y:S02]  /*2790*/  @!P0 PRMT R0, R2.reuse, 0x7610, R0 ;  /* 0x0000761002008816 */ /* 0x040fe40000000000 */
[C---:B------:R-:W-:Y:S02]  /*27a0*/  @!P0 PRMT R7, R2.reuse, 0x7610, R7 ;  /* 0x0000761002078816 */ /* 0x040fe40000000007 */
[----:B------:R-:W-:Y:S01]  /*27b0*/  @!P0 PRMT R6, R2, 0x7610, R6 ;  /* 0x0000761002068816 */ /* 0x000fe20000000006 */
        /* <DEDUP_REMOVED lines=12> */
[----:B------:R-:W0:Y:S03]  /*2880*/  LDCU UR74, c[0x0][0x500] ;  /* 0x0000a000ff4a77ac */ /* 0x000e260008000800 */
[----:B------:R-:W-:Y:S01]  /*2890*/  IADD3 R0, PT, PT, -R12, RZ, RZ ;  /* 0x000000ff0c007210 */ /* 0x000fe20007ffe1ff */
[----:B------:R-:W0:Y:S04]  /*28a0*/  LDCU UR73, c[0x0][0x3f8] ;  /* 0x00007f00ff4977ac */ /* 0x000e280008000800 */
        /* <DEDUP_REMOVED lines=268> */
[----:B------:R-:W2:Y:S01]  /*3970*/  @P2 LDC R19, c[0x0][0x4ec] ;  /* 0x00013b00ff132b82 */ /* 0x000ea20000000800 */
[----:B0-----:R-:W-:-:S05]  /*3980*/  IMAD.HI.U32 R6, R12, UR53, R6 ;  /* 0x000000350c067c27 */ /* 0x001fca000f8e0006 */
[----:B------:R-:W-:Y:S02]  /*3990*/  SHF.R.U32.HI R7, RZ, UR27, R6 ;  /* 0x0000001bff077c19 */ /* 0x000fe40008011606 */
[----:B------:R-:W0:Y:S01]  /*39a0*/  @P2 LDC R18, c[0x0][0x558] ;  /* 0x00015600ff122b82 */ /* 0x000e220000000800 */
[----:B------:R-:W-:Y:S01]  /*39b0*/  @P2 IMAD.MOV.U32 R6, RZ, RZ, RZ ;  /* 0x000000ffff062224 */ /* 0x000fe200078e00ff */
[----:B------:R-:W-:-:S05]  /*39c0*/  IADD3 R15, PT, PT, -R7, RZ, RZ ;  /* 0x000000ff070f7210 */ /* 0x000fca0007ffe1ff */
[----:B------:R-:W-:Y:S02]  /*39d0*/  IMAD R15, R15, UR52, R12 ;  /* 0x000000340f0f7c24 */ /* 0x000fe4000f8e020c */
[----:B------:R-:W3:Y:S02]  /*39e0*/  @P2 LDC.64 R12, c[0x0][0x4f0] ;  /* 0x00013c00ff0c2b82 */ /* 0x000ee40000000a00 */
[----:B------:R-:W-:Y:S02]  /*39f0*/  IMAD R0, R15, UR28, R0 ;  /* 0x0000001c0f007c24 */ /* 0x000fe4000f8e0200 */
[----:B---3--:R-:W-:-:S05]  /*3a00*/  @P2 IMAD.HI.U32 R12, R7, R12, R6 ;  /* 0x0000000c070c2227 */ /* 0x008fca00078e0006 */
[----:B------:R-:W-:-:S04]  /*3a10*/  @P2 SHF.R.U32.HI R12, RZ, R13, R12 ;  /* 0x0000000dff0c2219 */ /* 0x000fc8000001160c */
[----:B------:R-:W-:-:S05]  /*3a20*/  @P2 IADD3 R6, PT, PT, -R12, RZ, RZ ;  /* 0x000000ff0c062210 */ /* 0x000fca0007ffe1ff */
[----:B--2---:R-:W-:-:S04]  /*3a30*/  @P2 IMAD R7, R6, R19, R7 ;  /* 0x0000001306072224 */ /* 0x004fc800078e0207 */
[----:B0-----:R-:W-:-:S07]  /*3a40*/  @P2 IMAD R0, R7, R18, R0 ;  /* 0x0000001207002224 */ /* 0x001fce00078e0200 */
.L_x_3940:
[----:B------:R-:W-:Y:S01]  /*3a50*/  LOP3.LUT R7, R0, 0xfffffffe, RZ, 0xc0, !PT ;  /* 0xfffffffe00077812 */ /* 0x000fe200078ec0ff */
[----:B------:R-:W-:Y:S02]  /*3a60*/  HFMA2 R18, -RZ, RZ, 0, 0 ;  /* 0x00000000ff127431 */ /* 0x000fe400000001ff */
[----:B-1----:R-:W-:Y:S01]  /*3a70*/  VIADD R19, R21, UR4 ;  /* 0x0000000415137c36 */ /* 0x002fe20008000000 */
[----:B------:R-:W1:Y:S01]  /*3a80*/  LDCU UR52, c[0x0][0x3cc] ;  /* 0x00007980ff3477ac */ /* 0x000e620008000800 */
[----:B------:R-:W-:-:S04]  /*3a90*/  IADD3 R6, P2, PT, R7, R4, RZ ;  /* 0x0000000407067210 */ /* 0x000fc80007f5e0ff */
[----:B------:R-:W-:-:S05]  /*3aa0*/  IADD3.X R7, PT, PT, RZ, R5, RZ, P2, !PT ;  /* 0x00000005ff077210 */ /* 0x000fca00017fe4ff */
[----:B------:R2:W5:Y:S01]  /*3ab0*/  LDG.E.U16 R6, desc[UR36][R6.64] ;  /* 0x0000002406067981 */ /* 0x000562000c1e1500 */
[----:B------:R-:W-:-:S05]  /*3ac0*/  IMAD.HI.U32 R0, R19, UR30, R18 ;  /* 0x0000001e13007c27 */ /* 0x000fca000f8e0012 */
[----:B------:R-:W-:-:S04]  /*3ad0*/  SHF.R.U32.HI R15, RZ, UR31, R0 ;  /* 0x0000001fff0f7c19 */ /* 0x000fc80008011600 */
[----:B------:R-:W-:-:S05]  /*3ae0*/  IADD3 R13, PT, PT, -R15, RZ, RZ ;  /* 0x000000ff0f0d7210 */ /* 0x000fca0007ffe1ff */
[----:B-1----:R-:W-:-:S04]  /*3af0*/  IMAD R0, R13, UR52, R19 ;  /* 0x000000340d007c24 */ /* 0x002fc8000f8e0213 */
[----:B------:R-:W-:Y:S01]  /*3b00*/  IMAD R0, R0, UR5, RZ ;  /* 0x0000000500007c24 */ /* 0x000fe2000f8e02ff */
[----:B--2---:R-:W-:Y:S06]  /*3b10*/  @!P1 BRA `(.L_x_3941) ;  /* 0x0000000c00689947 */ /* 0x004fec0003800000 */
        /* <DEDUP_REMOVED lines=203> */
[----:B------:R-:W-:-:S09]  /*47d0*/  MOV R13, R15 ;  /* 0x0000000f000d7202 */ /* 0x000fd20000000f00 */
        /* <DEDUP_REMOVED lines=14> */
.L_x_3941:
[----:B------:R-:W-:Y:S01]  /*48c0*/  LOP3.LUT R13, R0, 0xfffffffe, RZ, 0xc0, !PT ;  /* 0xfffffffe000d7812 */ /* 0x000fe200078ec0ff */
[----:B------:R-:W1:Y:S03]  /*48d0*/  LDCU UR52, c[0x0][0x3cc] ;  /* 0x00007980ff3477ac */ /* 0x000e660008000800 */
[----:B------:R-:W-:-:S05]  /*48e0*/  IADD3 R12, P2, PT, R13, R4, RZ ;  /* 0x000000040d0c7210 */ /* 0x000fca0007f5e0ff */
[----:B------:R-:W-:-:S05]  /*48f0*/  IMAD.X R13, RZ, RZ, R5, P2 ;  /* 0x000000ffff0d7224 */ /* 0x000fca00010e0605 */
[----:B------:R2:W5:Y:S01]  /*4900*/  LDG.E.U16 R7, desc[UR36][R12.64] ;  /* 0x000000240c077981 */ /* 0x000562000c1e1500 */
[----:B------:R-:W-:Y:S02]  /*4910*/  IADD3 R19, PT, PT, R19, UR4, RZ ;  /* 0x0000000413137c10 */ /* 0x000fe4000fffe0ff */
        /* <DEDUP_REMOVED lines=220> */
[----:B------:R-:W-:Y:S01]  /*56e0*/  HFMA2 R12, -RZ, RZ, 0, 0 ;  /* 0x00000000ff0c7431 */ /* 0x000fe200000001ff */
        /* <DEDUP_REMOVED lines=15> */
.L_x_3942:
[----:B------:R-:W-:Y:S01]  /*57e0*/  LOP3.LUT R13, R0, 0xfffffffe, RZ, 0xc0, !PT ;  /* 0xfffffffe000d7812 */ /* 0x000fe200078ec0ff */
[----:B------:R-:W1:Y:S01]  /*57f0*/  LDCU UR52, c[0x0][0x3cc] ;  /* 0x00007980ff3477ac */ /* 0x000e620008000800 */
[----:B------:R-:W-:Y:S02]  /*5800*/  IADD3 R19, PT, PT, R19, UR4, RZ ;  /* 0x0000000413137c10 */ /* 0x000fe4000fffe0ff */
[----:B------:R-:W-:Y:S02]  /*5810*/  IADD3 R12, P2, PT, R13, R4, RZ ;  /* 0x000000040d0c7210 */ /* 0x000fe40007f5e0ff */
[----:B------:R-:W-:-:S03]  /*5820*/  MOV R18, RZ ;  /* 0x000000ff00127202 */ /* 0x000fc60000000f00 */
[----:B------:R-:W-:Y:S02]  /*5830*/  IMAD.X R13, RZ, RZ, R5, P2 ;  /* 0x000000ffff0d7224 */ /* 0x000fe400010e0605 */
[----:B------:R-:W-:-:S03]  /*5840*/  IMAD.HI.U32 R15, R19, UR30, R18 ;  /* 0x0000001e130f7c27 */ /* 0x000fc6000f8e0012 */
[----:B------:R2:W5:Y:S02]  /*5850*/  LDG.E.U16 R0, desc[UR36][R12.64] ;  /* 0x000000240c007981 */ /* 0x000564000c1e1500 */
[----:B--2---:R-:W-:-:S05]  /*5860*/  SHF.R.U32.HI R13, RZ, UR31, R15 ;  /* 0x0000001fff0d7c19 */ /* 0x004fca000801160f */
[----:B------:R-:W-:-:S04]  /*5870*/  IMAD.MOV R15, RZ, RZ, -R13 ;  /* 0x000000ffff0f7224 */ /* 0x000fc800078e0a0d */
[----:B-1----:R-:W-:-:S04]  /*5880*/  IMAD R15, R15, UR52, R19 ;  /* 0x000000340f0f7c24 */ /* 0x002fc8000f8e0213 */
[----:B------:R-:W-:Y:S01]  /*5890*/  IMAD R15, R15, UR5, RZ ;  /* 0x000000050f0f7c24 */ /* 0x000fe2000f8e02ff */
[----:B------:R-:W-:Y:S06]  /*58a0*/  @!P1 BRA `(.L_x_3943) ;  /* 0x0000000c00689947 */ /* 0x000fec0003800000 */
        /* <DEDUP_REMOVED lines=218> */
.L_x_3943:
[----:B------:R-:W-:-:S04]  /*6650*/  LOP3.LUT R13, R15, 0xfffffffe, RZ, 0xc0, !PT ;  /* 0xfffffffe0f0d7812 */ /* 0x000fc800078ec0ff */
[----:B------:R-:W-:-:S04]  /*6660*/  IADD3 R12, P1, PT, R13, R4, RZ ;  /* 0x000000040d0c7210 */ /* 0x000fc80007f3e0ff */
[----:B------:R-:W-:-:S05]  /*6670*/  IADD3.X R13, PT, PT, RZ, R5, RZ, P1, !PT ;  /* 0x00000005ff0d7210 */ /* 0x000fca0000ffe4ff */
[----:B------:R2:W5:Y:S04]  /*6680*/  LDG.E.U16 R12, desc[UR36][R12.64] ;  /* 0x000000240c0c7981 */ /* 0x000568000c1e1500 */
.L_x_3939:
[----:B------:R-:W3:Y:S01]  /*6690*/  LDCU UR5, c[0x0][0x38c] ;  /* 0x00007180ff0577ac */ /* 0x000ee20008000800 */
[----:B-1----:R-:W-:Y:S01]  /*66a0*/  MOV R22, UR4 ;  /* 0x0000000400167c02 */ /* 0x002fe20008000f00 */
[----:B--2--5:R-:W-:Y:S02]  /*66b0*/  HADD2.F32 R13, -RZ, R6.H0_H0 ;  /* 0x20000006ff0d7230 */ /* 0x024fe40000004100 */
[----:B------:R-:W-:Y:S02]  /*66c0*/  HADD2.F32 R15, -RZ, R7.H0_H0 ;  /* 0x20000007ff0f7230 */ /* 0x000fe40000004100 */
[C---:B------:R-:W-:Y:S01]  /*66d0*/  IMAD R21, R22.reuse, 0x4, R21 ;  /* 0x0000000416157824 */ /* 0x040fe200078e0215 */
[----:B------:R-:W-:Y:S01]  /*66e0*/  FSETP.NAN.FTZ.AND P1, PT, |R13|, |R13|, PT ;  /* 0x4000000d0d00720b */ /* 0x000fe20003f38200 */
[----:B------:R-:W-:Y:S01]  /*66f0*/  HADD2.F32 R19, -RZ, R0.H0_H0 ;  /* 0x20000000ff137230 */ /* 0x000fe20000004100 */
[----:B------:R-:W-:Y:S01]  /*6700*/  FSETP.NAN.FTZ.AND P2, PT, |R15|, |R15|, PT ;  /* 0x4000000f0f00720b */ /* 0x000fe20003f58200 */
[----:B------:R-:W-:Y:S01]  /*6710*/  IMAD R25, R22, 0x3, R21 ;  /* 0x0000000316197824 */ /* 0x000fe200078e0215 */
[----:B------:R-:W-:Y:S01]  /*6720*/  FSEL R18, R13, RZ, !P1 ;  /* 0x000000ff0d127208 */ /* 0x000fe20004800000 */
[----:B------:R-:W-:Y:S01]  /*6730*/  HADD2.F32 R23, -RZ, R12.H0_H0 ;  /* 0x2000000cff177230 */ /* 0x000fe20000004100 */
[----:B------:R-:W-:-:S02]  /*6740*/  FSETP.NAN.FTZ.AND P3, PT, |R19|, |R19|, PT ;  /* 0x400000131300720b */ /* 0x000fc40003f78200 */
[----:B------:R-:W-:Y:S01]  /*6750*/  FSEL R15, R15, RZ, !P2 ;  /* 0x000000ff0f0f7208 */ /* 0x000fe20005000000 */
[----:B------:R-:W-:Y:S01]  /*6760*/  FADD.FTZ R9, R18, R9 ;  /* 0x0000000912097221 */ /* 0x000fe20000010000 */
[----:B------:R-:W-:Y:S02]  /*6770*/  FSETP.NAN.FTZ.AND P4, PT, |R23|, |R23|, PT ;  /* 0x400000171700720b */ /* 0x000fe40003f98200 */
[----:B---3--:R-:W-:Y:S01]  /*6780*/  MOV R24, UR5 ;  /* 0x0000000500187c02 */ /* 0x008fe20008000f00 */
[----:B------:R-:W-:Y:S01]  /*6790*/  FADD.FTZ R10, R15, R10 ;  /* 0x0000000a0f0a7221 */ /* 0x000fe20000010000 */
[----:B------:R-:W-:Y:S02]  /*67a0*/  FSEL R26, R19, RZ, !P3 ;  /* 0x000000ff131a7208 */ /* 0x000fe40005800000 */
[----:B------:R-:W-:Y:S02]  /*67b0*/  ISETP.GE.U32.AND P5, PT, R25, R24, PT ;  /* 0x000000181900720c */ /* 0x000fe40003fa6070 */
[----:B------:R-:W-:Y:S01]  /*67c0*/  FSEL R23, R23, RZ, !P4 ;  /* 0x000000ff17177208 */ /* 0x000fe20006000000 */
[----:B------:R-:W-:-:S04]  /*67d0*/  FADD.FTZ R11, R26, R11 ;  /* 0x0000000b1a0b7221 */ /* 0x000fc80000010000 */
[----:B------:R-:W-:-:S06]  /*67e0*/  FADD.FTZ R20, R23, R20 ;  /* 0x0000001417147221 */ /* 0x000fcc0000010000 */
[----:B------:R-:W-:Y:S05]  /*67f0*/  @!P5 BRA `(.L_x_3944) ;  /* 0xffffffbc00dcd947 */ /* 0x000fea000383ffff */
.L_x_3938:
[----:B0-----:R-:W-:Y:S05]  /*6800*/  BSYNC.RECONVERGENT B1 ;  /* 0x0000000000017941 */ /* 0x001fea0003800200 */
.L_x_3937:
        /* <DEDUP_REMOVED lines=285> */
.L_x_3948:
[----:B------:R-:W-:Y:S02]  /*79e0*/  SHF.R.U32.HI R12, RZ, 0x1, R6 ;  /* 0x00000001ff0c7819 */ /* 0x000fe40000011606 */
[----:B------:R-:W-:-:S07]  /*79f0*/  MOV R13, RZ ;  /* 0x000000ff000d7202 */ /* 0x000fce0000000f00 */
.L_x_3947:
        /* <DEDUP_REMOVED lines=284> */
.L_x_3950:
[----:B------:R-:W-:Y:S01]  /*8bc0*/  SHF.R.U32.HI R18, RZ, 0x1, R7 ;  /* 0x00000001ff127819 */ /* 0x000fe20000011607 */
[----:B------:R-:W-:-:S07]  /*8bd0*/  IMAD.MOV.U32 R19, RZ, RZ, RZ ;  /* 0x000000ffff137224 */ /* 0x000fce00078e00ff */
.L_x_3949:
        /* <DEDUP_REMOVED lines=281> */
.L_x_3952:
[----:B------:R-:W-:Y:S02]  /*9d70*/  SHF.R.U32.HI R18, RZ, 0x1, R0 ;  /* 0x00000001ff127819 */ /* 0x000fe40000011600 */
[----:B------:R-:W-:-:S07]  /*9d80*/  MOV R19, RZ ;  /* 0x000000ff00137202 */ /* 0x000fce0000000f00 */
.L_x_3951:
        /* <DEDUP_REMOVED lines=281> */
.L_x_3954:
[----:B------:R-:W-:Y:S01]  /*af20*/  SHF.R.U32.HI R12, RZ, 0x1, R5 ;  /* 0x00000001ff0c7819 */ /* 0x000fe20000011605 */
[----:B------:R-:W-:-:S07]  /*af30*/  IMAD.MOV.U32 R13, RZ, RZ, RZ ;  /* 0x000000ffff0d7224 */ /* 0x000fce00078e00ff */
.L_x_3953:
[----:B------:R-:W-:-:S04]  /*af40*/  LEA R4, P0, R12, R3, 0x1 ;  /* 0x000000030c047211 */ /* 0x000fc800078008ff */
[----:B------:R-:W-:-:S05]  /*af50*/  LEA.HI.X R5, R12, R2, R13, 0x1, P0 ;  /* 0x000000020c057211 */ /* 0x000fca00000f0c0d */
[----:B------:R0:W5:Y:S04]  /*af60*/  LDG.E.U16 R8, desc[UR36][R4.64] ;  /* 0x0000002404087981 */ /* 0x000168000c1e1500 */
.L_x_3946:
[----:B------:R-:W-:Y:S05]  /*af70*/  BSYNC.RECONVERGENT B1 ;  /* 0x0000000000017941 */ /* 0x000fea0003800200 */
.L_x_3945:
[----:B------:R-:W-:Y:S01]  /*af80*/  ISETP.GE.U32.AND P0, PT, R21, R24, PT ;  /* 0x000000181500720c */ /* 0x000fe20003f06070 */
[----:B------:R-:W-:-:S12]  /*af90*/  BSSY.RECONVERGENT B1, `(.L_x_3955) ;  /* 0x000001a000017945 */ /* 0x000fd80003800200 */
[----:B------:R-:W-:Y:S05]  /*afa0*/  @P0 BRA `(.L_x_3956) ;  /* 0x0000000000600947 */ /* 0x000fea0003800000 */
[----:B------:R-:W-:Y:S01]  /*afb0*/  IADD3 R3, PT, PT, R21, R22, RZ ;  /* 0x0000001615037210 */ /* 0x000fe20007ffe0ff */
        /* <DEDUP_REMOVED lines=23> */
.L_x_3956:
[----:B------:R-:W-:Y:S05]  /*b130*/  BSYNC.RECONVERGENT B1 ;  /* 0x0000000000017941 */ /* 0x000fea0003800200 */
.L_x_3955:
[----:B------:R-:W-:-:S04]  /*b140*/  FADD.FTZ R10, R10, R9 ;  /* 0x000000090a0a7221 */ /* 0x000fc80000010000 */
[----:B------:R-:W-:-:S04]  /*b150*/  FADD.FTZ R11, R10, R11 ;  /* 0x0000000b0a0b7221 */ /* 0x000fc80000010000 */
[----:B------:R-:W-:-:S07]  /*b160*/  FADD.FTZ R19, R11, R20 ;  /* 0x000000140b137221 */ /* 0x000fce0000010000 */
.L_x_3908:
[----:B------:R-:W-:Y:S05]  /*b170*/  BSYNC.RECONVERGENT B0 ;  /* 0x0000000000007941 */ /* 0x000fea0003800200 */
.L_x_3907:
        /* <DEDUP_REMOVED lines=17> */
.L_x_3958:
        /* <DEDUP_REMOVED lines=13> */
.L_x_3957:
        /* <DEDUP_REMOVED lines=18> */
.L_x_3961:
[----:B------:R-:W-:Y:S01]  /*b480*/  SHF.R.U32.HI R7, RZ, 0x1, R3 ;  /* 0x00000001ff077819 */ /* 0x000fe20000011603 */
[----:B------:R-:W-:Y:S03]  /*b490*/  BAR.SYNC.DEFER_BLOCKING 0x0 ;  /* 0x0000000000007b1d */ /* 0x000fe60000010000 */
[----:B------:R-:W-:-:S04]  /*b4a0*/  IADD3 R4, PT, PT, R7, R0, RZ ;  /* 0x0000000007047210 */ /* 0x000fc80007ffe0ff */
[----:B------:R-:W-:-:S04]  /*b4b0*/  ISETP.GE.U32.AND P0, PT, R4, UR5, PT ;  /* 0x0000000504007c0c */ /* 0x000fc8000bf06070 */
[----:B------:R-:W-:-:S13]  /*b4c0*/  ISETP.GE.U32.OR P0, PT, R0, R7, P0 ;  /* 0x000000070000720c */ /* 0x000fda0000706470 */
[----:B------:R-:W-:-:S06]  /*b4d0*/  @!P0 LEA R4, R7, R2, 0x2 ;  /* 0x0000000207048211 */ /* 0x000fcc00078e10ff */
[----:B------:R-:W4:Y:S02]  /*b4e0*/  @!P0 LDS R4, [R4] ;  /* 0x0000000004048984 */ /* 0x000f240000000800 */
[----:B----4-:R-:W-:-:S05]  /*b4f0*/  @!P0 FADD.FTZ R19, R19, R4 ;  /* 0x0000000413138221 */ /* 0x010fca0000010000 */
[----:B------:R0:W-:Y:S01]  /*b500*/  @!P0 STS [R2], R19 ;  /* 0x0000001302008388 */ /* 0x0001e20000000800 */
[----:B------:R-:W-:Y:S01]  /*b510*/  ISETP.GT.U32.AND P0, PT, R3, 0x7f, PT ;  /* 0x0000007f0300780c */ /* 0x000fe20003f04070 */
[----:B------:R-:W-:-:S12]  /*b520*/  IMAD.MOV.U32 R3, RZ, RZ, R7 ;  /* 0x000000ffff037224 */ /* 0x000fd800078e0007 */
[----:B0-----:R-:W-:Y:S05]  /*b530*/  @P0 BRA `(.L_x_3961) ;  /* 0xfffffffc00d00947 */ /* 0x001fea000383ffff */
.L_x_3960:
[----:B------:R-:W-:Y:S01]  /*b540*/  BAR.SYNC.DEFER_BLOCKING 0x0 ;  /* 0x0000000000007b1d */ /* 0x000fe20000010000 */
[----:B------:R-:W-:-:S09]  /*b550*/  UISETP.GE.U32.AND UP0, UPT, UR4, 0x2, UPT ;  /* 0x000000020400788c */ /* 0x000fd2000bf06070 */
[----:B------:R-:W-:Y:S05]  /*b560*/  BRA.U !UP0, `(.L_x_3959) ;  /* 0x0000000108187547 */ /* 0x000fea000b800000 */
[----:B-1-34-:R-:W-:-:S07]  /*b570*/  HFMA2 R2, -RZ, RZ, 0, 5.9604644775390625e-08 ;  /* 0x00000001ff027431 */ /* 0x01afce00000001ff */
.L_x_3962:
[----:B------:R1:W3:Y:S02]  /*b580*/  SHFL.DOWN PT, R4, R19, R2, 0x1f ;  /* 0x08001f0213047589 */ /* 0x0002e400000e0000 */
[----:B-1----:R-:W-:-:S04]  /*b590*/  SHF.L.U32 R2, R2, 0x1, RZ ;  /* 0x0000000102027819 */ /* 0x002fc800000006ff */
[----:B------:R-:W-:Y:S01]  /*b5a0*/  ISETP.GE.AND P0, PT, R2, UR4, PT ;  /* 0x0000000402007c0c */ /* 0x000fe2000bf06270 */
[----:B---3--:R-:W-:-:S12]  /*b5b0*/  FADD.FTZ R19, R4, R19 ;  /* 0x0000001304137221 */ /* 0x008fd80000010000 */
[----:B------:R-:W-:Y:S05]  /*b5c0*/  @!P0 BRA `(.L_x_3962) ;  /* 0xfffffffc00ec8947 */ /* 0x000fea000383ffff */
.L_x_3959:
[----:B------:R-:W5:Y:S01]  /*b5d0*/  LDCU UR4, c[0x0][0x55c] ;  /* 0x0000ab80ff0477ac */ /* 0x000f620008000800 */
[----:B------:R-:W-:Y:S01]  /*b5e0*/  MOV R18, RZ ;  /* 0x000000ff00127202 */ /* 0x000fe20000000f00 */
[----:B-----5:R-:W-:-:S09]  /*b5f0*/  UISETP.NE.AND UP0, UPT, UR4, URZ, UPT ;  /* 0x000000ff0400728c */ /* 0x020fd2000bf05270 */
[----:B------:R-:W-:Y:S05]  /*b600*/  BRA.U !UP0, `(.L_x_3963) ;  /* 0x0000001108587547 */ /* 0x000fea000b800000 */
[----:B------:R-:W5:Y:S01]  /*b610*/  LDCU.64 UR8, c[0x0][0x560] ;  /* 0x0000ac00ff0877ac */ /* 0x000f620008000a00 */
[----:B------:R-:W-:Y:S01]  /*b620*/  MOV R3, R17 ;  /* 0x0000001100037202 */ /* 0x000fe20000000f00 */
[----:B-1-34-:R-:W-:Y:S01]  /*b630*/  IMAD.MOV.U32 R2, RZ, RZ, RZ ;  /* 0x000000ffff027224 */ /* 0x01afe200078e00ff */
[----:B------:R-:W1:Y:S01]  /*b640*/  LDCU UR5, c[0x0][0x568] ;  /* 0x0000ad00ff0577ac */ /* 0x000e620008000800 */
[----:B------:R-:W3:Y:S02]  /*b650*/  LDCU UR6, c[0x0][0x68c] ;  /* 0x0000d180ff0677ac */ /* 0x000ee40008000800 */
        /* <DEDUP_REMOVED lines=9> */
[----:B------:R-:W-:Y:S01]  /*b6f0*/  HFMA2 R2, -RZ, RZ, 0, 0 ;  /* 0x00000000ff027431 */ /* 0x000fe200000001ff */
        /* <DEDUP_REMOVED lines=259> */
[----:B---3--:R-:W-:-:S04]  /*c730*/  SHF.R.U32.HI R2, RZ, UR6, R2 ;  /* 0x00000006ff027c19 */ /* 0x008fc80008011602 */
[----:B------:R-:W-:-:S05]  /*c740*/  IADD3 R3, PT, PT, -R2, RZ, RZ ;  /* 0x000000ff02037210 */ /* 0x000fca0007ffe1ff */
[----:B------:R-:W-:-:S04]  /*c750*/  IMAD R3, R3, UR8, R7 ;  /* 0x0000000803037c24 */ /* 0x000fc8000f8e0207 */
[----:B----4-:R-:W-:-:S07]  /*c760*/  IMAD R18, R3, UR5, R18 ;  /* 0x0000000503127c24 */ /* 0x010fce000f8e0212 */
.L_x_3963:
        /* <DEDUP_REMOVED lines=296> */
.L_x_3965:
        /* <DEDUP_REMOVED lines=24> */
.L_x_3967:
[----:B------:R-:W-:Y:S05]  /*db70*/  BSYNC.RECONVERGENT B0 ;  /* 0x0000000000007941 */ /* 0x000fea0003800200 */
.L_x_3966:
        /* <DEDUP_REMOVED lines=35> */
.L_x_3969:
[----:B------:R-:W-:Y:S05]  /*ddb0*/  BSYNC.RECONVERGENT B0 ;  /* 0x0000000000007941 */ /* 0x000fea0003800200 */
.L_x_3968:
        /* <DEDUP_REMOVED lines=32> */
.L_x_3974:
        /* <DEDUP_REMOVED lines=8> */
.L_x_3973:
[----:B------:R-:W-:Y:S05]  /*e040*/  BRA `(.L_x_3972) ;  /* 0x0000000000447947 */ /* 0x000fea0003800000 */
.L_x_3971:
        /* <DEDUP_REMOVED lines=9> */
.L_x_3975:
        /* <DEDUP_REMOVED lines=8> */
.L_x_3972:
[----:B------:R-:W-:Y:S05]  /*e160*/  BSYNC.RECONVERGENT B0 ;  /* 0x0000000000007941 */ /* 0x000fea0003800200 */
.L_x_3970:
        /* <DEDUP_REMOVED lines=12> */
.L_x_3977:
        /* <DEDUP_REMOVED lines=13> */
.L_x_3976:
        /* <DEDUP_REMOVED lines=9> */
.L_x_3980:
        /* <DEDUP_REMOVED lines=9> */
[----:B------:R-:W-:Y:S02]  /*e420*/  ISETP.GT.U32.AND P1, PT, R5, 0x7f, PT ;  /* 0x0000007f0500780c */ /* 0x000fe40003f24070 */
[----:B------:R-:W-:-:S11]  /*e430*/  MOV R5, R7 ;  /* 0x0000000700057202 */ /* 0x000fd60000000f00 */
[----:B--2---:R-:W-:Y:S05]  /*e440*/  @P1 BRA `(.L_x_3980) ;  /* 0xfffffffc00d01947 */ /* 0x004fea000383ffff */
.L_x_3979:
[----:B------:R-:W-:Y:S01]  /*e450*/  BAR.SYNC.DEFER_BLOCKING 0x0 ;  /* 0x0000000000007b1d */ /* 0x000fe20000010000 */
[----:B------:R-:W-:-:S09]  /*e460*/  UISETP.GE.U32.AND UP0, UPT, UR4, 0x2, UPT ;  /* 0x000000020400788c */ /* 0x000fd2000bf06070 */
[----:B------:R-:W-:Y:S05]  /*e470*/  BRA.U !UP0, `(.L_x_3978) ;  /* 0x0000000108187547 */ /* 0x000fea000b800000 */
[----:B------:R-:W-:-:S07]  /*e480*/  IMAD.MOV.U32 R0, RZ, RZ, 0x1 ;  /* 0x00000001ff007424 */ /* 0x000fce00078e00ff */
.L_x_3981:
[----:B01----:R0:W1:Y:S02]  /*e490*/  SHFL.DOWN PT, R4, R17, R0, 0x1f ;  /* 0x08001f0011047589 */ /* 0x00306400000e0000 */
[----:B0-----:R-:W-:-:S04]  /*e4a0*/  SHF.L.U32 R0, R0, 0x1, RZ ;  /* 0x0000000100007819 */ /* 0x001fc800000006ff */
[----:B------:R-:W-:Y:S01]  /*e4b0*/  ISETP.GE.AND P1, PT, R0, UR4, PT ;  /* 0x0000000400007c0c */ /* 0x000fe2000bf26270 */
[----:B-1----:R-:W-:-:S12]  /*e4c0*/  FADD.FTZ R17, R4, R17 ;  /* 0x0000001104117221 */ /* 0x002fd80000010000 */
[----:B------:R-:W-:Y:S05]  /*e4d0*/  @!P1 BRA `(.L_x_3981) ;  /* 0xfffffffc00ec9947 */ /* 0x000fea000383ffff */
.L_x_3978:
        /* <DEDUP_REMOVED lines=9> */
[----:B---3--:R-:W-:-:S04]  /*e570*/  IADD3 R2, P0, PT, R16, UR4, RZ ;  /* 0x0000000410027c10 */ /* 0x008fc8000ff1e0ff */
[----:B------:R-:W-:Y:S01]  /*e580*/  IADD3.X R3, PT, PT, RZ, UR5, RZ, P0, !PT ;  /* 0x00000005ff037c10 */ /* 0x000fe200087fe4ff */
[----:B----4-:R-:W-:-:S03]  /*e590*/  UISETP.NE.AND UP1, UPT, UR7, URZ, UPT ;  /* 0x000000ff0700728c */ /* 0x010fc6000bf25270 */
[----:B------:R-:W-:Y:S08]  /*e5a0*/  BRA.U !UP0, `(.L_x_3983) ;  /* 0x0000000108087547 */ /* 0x000ff0000b800000 */
[----:B------:R-:W0:Y:S02]  /*e5b0*/  LDG.E R0, desc[UR36][R2.64] ;  /* 0x0000002402007981 */ /* 0x000e24000c1e1900 */
[----:B01----:R-:W-:-:S07]  /*e5c0*/  FADD.FTZ R17, R17, R0 ;  /* 0x0000000011117221 */ /* 0x003fce0000010000 */
.L_x_3983:
        /* <DEDUP_REMOVED lines=8> */
[----:B------:R-:W-:Y:S01]  /*e650*/  HFMA2 R13, -RZ, RZ, 0, 0 ;  /* 0x00000000ff0d7431 */ /* 0x000fe200000001ff */
[----:B------:R-:W2:Y:S01]  /*e660*/  LDCU.64 UR6, c[0x4][0x7b8] ;  /* 0x0100f700ff0677ac */ /* 0x000ea20008000a00 */
[----:B------:R-:W3:Y:S01]  /*e670*/  LDC.64 R2, c[0x4][R2] ;  /* 0x0100000002027b82 */ /* 0x000ee20000000a00 */
[----:B------:R-:W4:Y:S01]  /*e680*/  LDCU.64 UR8, c[0x4][0x408] ;  /* 0x01008100ff0877ac */ /* 0x000f220008000a00 */
[----:B01----:R-:W-:Y:S01]  /*e690*/  MOV R4, UR4 ;  /* 0x0000000400047c02 */ /* 0x003fe20008000f00 */
[----:B------:R-:W-:Y:S01]  /*e6a0*/  IMAD.U32 R5, RZ, RZ, UR5 ;  /* 0x00000005ff057e24 */ /* 0x000fe2000f8e00ff */
[----:B--2---:R-:W-:-:S02]  /*e6b0*/  MOV R6, UR6 ;  /* 0x0000000600067c02 */ /* 0x004fc40008000f00 */
[----:B------:R-:W-:Y:S02]  /*e6c0*/  MOV R7, UR7 ;  /* 0x0000000700077c02 */ /* 0x000fe40008000f00 */
[----:B----4-:R-:W-:Y:S01]  /*e6d0*/  MOV R10, UR8 ;  /* 0x00000008000a7c02 */ /* 0x010fe20008000f00 */
[----:B------:R-:W-:-:S07]  /*e6e0*/  IMAD.U32 R11, RZ, RZ, UR9 ;  /* 0x00000009ff0b7e24 */ /* 0x000fce000f8e00ff */
[----:B------:R-:W-:-:S07]  /*e6f0*/  LEPC R20, `(.L_x_3985) ;  /* 0x000000001014794e */ /* 0x000fce0000000000 */
[----:B---3--:R-:W-:Y:S05]  /*e700*/  CALL.ABS.NOINC R2 ;  /* 0x0000000002007343 */ /* 0x008fea0003c00000 */
.L_x_3985:
[----:B------:R-:W2:Y:S02]  /*e710*/  LDCU.64 UR4, c[0x0][0x760] ;  /* 0x0000ec00ff0477ac */ /* 0x000ea40008000a00 */
[----:B--2---:R-:W-:-:S05]  /*e720*/  IADD3 R2, P0, PT, R16, UR4, RZ ;  /* 0x0000000410027c10 */ /* 0x004fca000ff1e0ff */
[----:B------:R-:W-:-:S05]  /*e730*/  IMAD.X R3, RZ, RZ, UR5, P0 ;  /* 0x00000005ff037e24 */ /* 0x000fca00080e06ff */
[----:B------:R-:W-:Y:S01]  /*e740*/  STG.E desc[UR36][R2.64], R17 ;  /* 0x0000001102007986 */ /* 0x000fe2000c101924 */
[----:B------:R-:W-:Y:S05]  /*e750*/  EXIT ;  /* 0x000000000000794d */ /* 0x000fea0003800000 */
.L_x_3984:
[----:B------:R-:W-:Y:S01]  /*e760*/  STG.E desc[UR36][R2.64], R17 ;  /* 0x0000001102007986 */ /* 0x000fe2000c101924 */
[----:B------:R-:W-:Y:S05]  /*e770*/  EXIT ;  /* 0x000000000000794d */ /* 0x000fea0003800000 */
.L_x_3982:
[----:B------:R-:W2:Y:S01]  /*e780*/  LDCU.U8 UR4, c[0x0][0x790] ;  /* 0x0000f200ff0477ac */ /* 0x000ea20008000000 */
[----:B------:R-:W3:Y:S01]  /*e790*/  LDCU.U8 UR5, c[0x0][0x791] ;  /* 0x0000f220ff0577ac */ /* 0x000ee20008000000 */
[----:B--2---:R-:W-:Y:S02]  /*e7a0*/  UISETP.NE.AND UP0, UPT, UR4, URZ, UPT ;  /* 0x000000ff0400728c */ /* 0x004fe4000bf05270 */
[----:B---3--:R-:W-:-:S07]  /*e7b0*/  UISETP.NE.AND UP1, UPT, UR5, URZ, UPT ;  /* 0x000000ff0500728c */ /* 0x008fce000bf25270 */
[----:B------:R-:W-:Y:S05]  /*e7c0*/  BRA.U !UP0, `(.L_x_3986) ;  /* 0x0000000108087547 */ /* 0x000fea000b800000 */
[----:B------:R-:W0:Y:S02]  /*e7d0*/  LDG.E R0, desc[UR36][R2.64] ;  /* 0x0000002402007981 */ /* 0x000e24000c1e1900 */
[----:B01----:R-:W-:-:S07]  /*e7e0*/  FADD.FTZ R17, R17, R0 ;  /* 0x0000000011117221 */ /* 0x003fce0000010000 */
.L_x_3986:
        /* <DEDUP_REMOVED lines=12> */
[----:B01----:R-:W-:Y:S02]  /*e8b0*/  MOV R4, UR4 ;  /* 0x0000000400047c02 */ /* 0x003fe40008000f00 */
[----:B------:R-:W-:-:S02]  /*e8c0*/  MOV R5, UR5 ;  /* 0x0000000500057c02 */ /* 0x000fc40008000f00 */
[----:B--2---:R-:W-:Y:S01]  /*e8d0*/  MOV R6, UR6 ;  /* 0x0000000600067c02 */ /* 0x004fe20008000f00 */
[----:B------:R-:W-:Y:S01]  /*e8e0*/  IMAD.U32 R7, RZ, RZ, UR7 ;  /* 0x00000007ff077e24 */ /* 0x000fe2000f8e00ff */
[----:B----4-:R-:W-:Y:S02]  /*e8f0*/  MOV R10, UR8 ;  /* 0x00000008000a7c02 */ /* 0x010fe40008000f00 */
[----:B------:R-:W-:-:S07]  /*e900*/  MOV R11, UR9 ;  /* 0x00000009000b7c02 */ /* 0x000fce0008000f00 */
[----:B------:R-:W-:-:S07]  /*e910*/  LEPC R20, `(.L_x_3988) ;  /* 0x000000001014794e */ /* 0x000fce0000000000 */
[----:B---3--:R-:W-:Y:S05]  /*e920*/  CALL.ABS.NOINC R2 ;  /* 0x0000000002007343 */ /* 0x008fea0003c00000 */
.L_x_3988:
[----:B------:R-:W2:Y:S02]  /*e930*/  LDCU.64 UR4, c[0x0][0x760] ;  /* 0x0000ec00ff0477ac */ /* 0x000ea40008000a00 */
[----:B--2---:R-:W-:-:S04]  /*e940*/  IADD3 R2, P0, PT, R16, UR4, RZ ;  /* 0x0000000410027c10 */ /* 0x004fc8000ff1e0ff */
[----:B------:R-:W-:-:S05]  /*e950*/  IADD3.X R3, PT, PT, RZ, UR5, RZ, P0, !PT ;  /* 0x00000005ff037c10 */ /* 0x000fca00087fe4ff */
[----:B------:R-:W-:Y:S01]  /*e960*/  STG.E desc[UR36][R2.64], R17 ;  /* 0x0000001102007986 */ /* 0x000fe2000c101924 */
[----:B------:R-:W-:Y:S05]  /*e970*/  EXIT ;  /* 0x000000000000794d */ /* 0x000fea0003800000 */
.L_x_3987:
[----:B------:R-:W-:Y:S01]  /*e980*/  STG.E desc[UR36][R2.64], R17 ;  /* 0x0000001102007986 */ /* 0x000fe2000c101924 */
[----:B------:R-:W-:Y:S05]  /*e990*/  EXIT ;  /* 0x000000000000794d */ /* 0x000fea0003800000 */
.L_x_3964:
        /* <DEDUP_REMOVED lines=18> */
[----:B-1----:R-:W-:-:S04]  /*eac0*/  IADD3 R2, P0, PT, R18, UR4, RZ ;  /* 0x0000000412027c10 */ /* 0x002fc8000ff1e0ff */
[----:B------:R-:W-:Y:S01]  /*ead0*/  IADD3.X R3, PT, PT, RZ, UR5, RZ, P0, !PT ;  /* 0x00000005ff037c10 */ /* 0x000fe200087fe4ff */
[----:B--2---:R-:W-:-:S03]  /*eae0*/  UISETP.NE.AND UP1, UPT, UR7, URZ, UPT ;  /* 0x000000ff0700728c */ /* 0x004fc6000bf25270 */
[----:B------:R-:W-:Y:S08]  /*eaf0*/  BRA.U !UP0, `(.L_x_3990) ;  /* 0x0000000108087547 */ /* 0x000ff0000b800000 */
[----:B------:R-:W2:Y:S02]  /*eb00*/  LDG.E R0, desc[UR36][R2.64] ;  /* 0x0000002402007981 */ /* 0x000ea4000c1e1900 */
[----:B--2---:R-:W-:-:S07]  /*eb10*/  FADD.FTZ R19, R19, R0 ;  /* 0x0000000013137221 */ /* 0x004fce0000010000 */
.L_x_3990:
        /* <DEDUP_REMOVED lines=12> */
[----:B0-----:R-:W-:Y:S01]  /*ebe0*/  IMAD.U32 R4, RZ, RZ, UR4 ;  /* 0x00000004ff047e24 */ /* 0x001fe2000f8e00ff */
[----:B------:R-:W-:Y:S02]  /*ebf0*/  MOV R5, UR5 ;  /* 0x0000000500057c02 */ /* 0x000fe40008000f00 */
[----:B-1----:R-:W-:-:S02]  /*ec00*/  MOV R6, UR6 ;  /* 0x0000000600067c02 */ /* 0x002fc40008000f00 */
[----:B------:R-:W-:Y:S01]  /*ec10*/  MOV R7, UR7 ;  /* 0x0000000700077c02 */ /* 0x000fe20008000f00 */
[----:B---3--:R-:W-:Y:S01]  /*ec20*/  IMAD.U32 R10, RZ, RZ, UR8 ;  /* 0x00000008ff0a7e24 */ /* 0x008fe2000f8e00ff */
[----:B------:R-:W-:-:S07]  /*ec30*/  MOV R11, UR9 ;  /* 0x00000009000b7c02 */ /* 0x000fce0008000f00 */
[----:B------:R-:W-:-:S07]  /*ec40*/  LEPC R20, `(.L_x_3992) ;  /* 0x000000001014794e */ /* 0x000fce0000000000 */
[----:B--2---:R-:W-:Y:S05]  /*ec50*/  CALL.ABS.NOINC R2 ;  /* 0x0000000002007343 */ /* 0x004fea0003c00000 */
.L_x_3992:
[----:B------:R-:W0:Y:S02]  /*ec60*/  LDCU.64 UR4, c[0x0][0x760] ;  /* 0x0000ec00ff0477ac */ /* 0x000e240008000a00 */
[----:B0-----:R-:W-:-:S04]  /*ec70*/  IADD3 R2, P0, PT, R18, UR4, RZ ;  /* 0x0000000412027c10 */ /* 0x001fc8000ff1e0ff */
[----:B------:R-:W-:-:S05]  /*ec80*/  IADD3.X R3, PT, PT, RZ, UR5, RZ, P0, !PT ;  /* 0x00000005ff037c10 */ /* 0x000fca00087fe4ff */
[----:B------:R-:W-:Y:S01]  /*ec90*/  STG.E desc[UR36][R2.64], R19 ;  /* 0x0000001302007986 */ /* 0x000fe2000c101924 */
[----:B------:R-:W-:Y:S05]  /*eca0*/  EXIT ;  /* 0x000000000000794d */ /* 0x000fea0003800000 */
.L_x_3991:
[----:B------:R-:W-:Y:S01]  /*ecb0*/  STG.E desc[UR36][R2.64], R19 ;  /* 0x0000001302007986 */ /* 0x000fe2000c101924 */
[----:B------:R-:W-:Y:S05]  /*ecc0*/  EXIT ;  /* 0x000000000000794d */ /* 0x000fea0003800000 */
.L_x_3989:
[----:B------:R-:W0:Y:S01]  /*ecd0*/  LDCU.U8 UR4, c[0x0][0x790] ;  /* 0x0000f200ff0477ac */ /* 0x000e220008000000 */
[----:B------:R-:W1:Y:S01]  /*ece0*/  LDCU.U8 UR5, c[0x0][0x791] ;  /* 0x0000f220ff0577ac */ /* 0x000e620008000000 */
[----:B0-----:R-:W-:Y:S02]  /*ecf0*/  UISETP.NE.AND UP0, UPT, UR4, URZ, UPT ;  /* 0x000000ff0400728c */ /* 0x001fe4000bf05270 */
[----:B-1----:R-:W-:-:S07]  /*ed00*/  UISETP.NE.AND UP1, UPT, UR5, URZ, UPT ;  /* 0x000000ff0500728c */ /* 0x002fce000bf25270 */
[----:B------:R-:W-:Y:S05]  /*ed10*/  BRA.U !UP0, `(.L_x_3993) ;  /* 0x0000000108087547 */ /* 0x000fea000b800000 */
[----:B------:R-:W2:Y:S02]  /*ed20*/  LDG.E R0, desc[UR36][R2.64] ;  /* 0x0000002402007981 */ /* 0x000ea4000c1e1900 */
[----:B--2---:R-:W-:-:S07]  /*ed30*/  FADD.FTZ R19, R19, R0 ;  /* 0x0000000013137221 */ /* 0x004fce0000010000 */
.L_x_3993:
        /* <DEDUP_REMOVED lines=12> */
[----:B0-----:R-:W-:Y:S02]  /*ee00*/  MOV R4, UR4 ;  /* 0x0000000400047c02 */ /* 0x001fe40008000f00 */
[----:B------:R-:W-:Y:S01]  /*ee10*/  MOV R5, UR5 ;  /* 0x0000000500057c02 */ /* 0x000fe20008000f00 */
[----:B-1----:R-:W-:Y:S01]  /*ee20*/  IMAD.U32 R6, RZ, RZ, UR6 ;  /* 0x00000006ff067e24 */ /* 0x002fe2000f8e00ff */
[----:B------:R-:W-:-:S02]  /*ee30*/  MOV R7, UR7 ;  /* 0x0000000700077c02 */ /* 0x000fc40008000f00 */
[----:B---3--:R-:W-:Y:S02]  /*ee40*/  MOV R10, UR8 ;  /* 0x00000008000a7c02 */ /* 0x008fe40008000f00 */
[----:B------:R-:W-:-:S07]  /*ee50*/  MOV R11, UR9 ;  /* 0x00000009000b7c02 */ /* 0x000fce0008000f00 */
[----:B------:R-:W-:-:S07]  /*ee60*/  LEPC R20, `(.L_x_3995) ;  /* 0x000000001014794e */ /* 0x000fce0000000000 */
[----:B--2---:R-:W-:Y:S05]  /*ee70*/  CALL.ABS.NOINC R2 ;  /* 0x0000000002007343 */ /* 0x004fea0003c00000 */
.L_x_3995:
[----:B------:R-:W0:Y:S02]  /*ee80*/  LDCU.64 UR4, c[0x0][0x760] ;  /* 0x0000ec00ff0477ac */ /* 0x000e240008000a00 */
[----:B0-----:R-:W-:-:S04]  /*ee90*/  IADD3 R2, P0, PT, R18, UR4, RZ ;  /* 0x0000000412027c10 */ /* 0x001fc8000ff1e0ff */
[----:B------:R-:W-:-:S05]  /*eea0*/  IADD3.X R3, PT, PT, RZ, UR5, RZ, P0, !PT ;  /* 0x00000005ff037c10 */ /* 0x000fca00087fe4ff */
[----:B------:R-:W-:Y:S01]  /*eeb0*/  STG.E desc[UR36][R2.64], R19 ;  /* 0x0000001302007986 */ /* 0x000fe2000c101924 */
[----:B------:R-:W-:Y:S05]  /*eec0*/  EXIT ;  /* 0x000000000000794d */ /* 0x000fea0003800000 */
.L_x_3994:
[----:B------:R-:W-:Y:S01]  /*eed0*/  STG.E desc[UR36][R2.64], R19 ;  /* 0x0000001302007986 */ /* 0x000fe2000c101924 */
[----:B------:R-:W-:Y:S05]  /*eee0*/  EXIT ;  /* 0x000000000000794d */ /* 0x000fea0003800000 */
.L_x_3996:
        /* <DEDUP_REMOVED lines=9> */
.L_x_9990:


//--------------------- .text._ZN2at6native13reduce_kernelILi256ELi2ENS0_8ReduceOpIN3c104HalfENS0_9NanSumOpsIffEEjfLi4ELi4EEEEEvT1_ --------------------------
	.section	.text._ZN2at6native13reduce_kernelILi256ELi2ENS0_8ReduceOpIN3c104HalfENS0_9NanSumOpsIffEEjfLi4ELi4EEEEEvT1_,"ax",@progbits
	.align	128
        .global         _ZN2at6native13reduce_kernelILi256ELi2ENS0_8ReduceOpIN3c104HalfENS0_9NanSumOpsIffEEjfLi4ELi4EEEEEvT1_
        .type           _ZN2at6native13reduce_kernelILi256ELi2ENS0_8ReduceOpIN3c104HalfENS0_9NanSumOpsIffEEjfLi4ELi4EEEEEvT1_,@function
        .size           _ZN2at6native13reduce_kernelILi256ELi2ENS0_8ReduceOpIN3c104HalfENS0_9NanSumOpsIffEEjfLi4ELi4EEEEEvT1_,(.L_x_9991 - _ZN2at6native13reduce_kernelILi256ELi2ENS0_8ReduceOpIN3c104HalfENS0_9NanSumOpsIffEEjfLi4ELi4EEEEEvT1_)
        .other          _ZN2at6native13reduce_kernelILi256ELi2ENS0_8ReduceOpIN3c104HalfENS0_9NanSumOpsIffEEjfLi4ELi4EEEEEvT1_,@"STO_CUDA_ENTRY STV_DEFAULT"
_ZN2at6native13reduce_kernelILi256ELi2ENS0_8ReduceOpIN3c104HalfENS0_9NanSumOpsIffEEjfLi4ELi4EEEEEvT1_:
.text._ZN2at6native13reduce_kernelILi256ELi2ENS0_8ReduceOpIN3c104HalfENS0_9NanSumOpsIffEEjfLi4ELi4EEEEEvT1_:
        /* <DEDUP_REMOVED lines=16> */
[----:B-----5:R-:W-:-:S03]  /*0100*/  IMAD R11, R24, UR10, R5 ;  /* 0x0000000a180b7c24 */ /* 0x020fc6000f8e0205 */
[----:B------:R-:W-:Y:S01]  /*0110*/  SHF.L.U32 R17, R3, 0x1, RZ ;  /* 0x0000000103117819 */ /* 0x000fe200000006ff */
        /* <DEDUP_REMOVED lines=278> */
.L_x_3997:
        /* <DEDUP_REMOVED lines=16> */
[----:B------:R-:W-:Y:S01]  /*1380*/  HFMA2 R8, -RZ, RZ, 0, 2.8789043426513671875e-05 ;  /* 0x000001e3ff087431 */ /* 0x000fe200000001ff */
[----:B------:R-:W-:Y:S01]  /*1390*/  MOV R12, 0x1 ;  /* 0x00000001000c7802 */ /* 0x000fe20000000f00 */
[----:B------:R-:W-:Y:S01]  /*13a0*/  IMAD.MOV.U32 R13, RZ, RZ, RZ ;  /* 0x000000ffff0d7224 */ /* 0x000fe200078e00ff */
[----:B------:R-:W2:Y:S01]  /*13b0*/  LDCU.64 UR8, c[0x4][0x7b8] ;  /* 0x0100f700ff0877ac */ /* 0x000ea20008000a00 */
[----:B------:R-:W3:Y:S01]  /*13c0*/  LDC.64 R14, c[0x4][R14] ;  /* 0x010000000e0e7b82 */ /* 0x000ee20000000a00 */
[----:B------:R-:W4:Y:S01]  /*13d0*/  LDCU.64 UR10, c[0x4][0x418] ;  /* 0x01008300ff0a77ac */ /* 0x000f220008000a00 */
[----:B------:R-:W5:Y:S01]  /*13e0*/  LDCU UR4, c[0x0][0x38c] ;  /* 0x00007180ff0477ac */ /* 0x000f620008000800 */
[----:B-1----:R-:W-:Y:S02]  /*13f0*/  MOV R4, UR6 ;  /* 0x0000000600047c02 */ /* 0x002fe40008000f00 */
[----:B------:R-:W-:Y:S01]  /*1400*/  MOV R5, UR7 ;  /* 0x0000000700057c02 */ /* 0x000fe20008000f00 */
[----:B--2---:R-:W-:Y:S01]  /*1410*/  IMAD.U32 R6, RZ, RZ, UR8 ;  /* 0x00000008ff067e24 */ /* 0x004fe2000f8e00ff */
[----:B------:R-:W-:-:S02]  /*1420*/  MOV R7, UR9 ;  /* 0x0000000900077c02 */ /* 0x000fc40008000f00 */
[----:B----4-:R-:W-:Y:S01]  /*1430*/  MOV R10, UR10 ;  /* 0x0000000a000a7c02 */ /* 0x010fe20008000f00 */
[----:B------:R-:W-:Y:S01]  /*1440*/  IMAD.U32 R11, RZ, RZ, UR11 ;  /* 0x0000000bff0b7e24 */ /* 0x000fe2000f8e00ff */
[----:B-----5:R-:W-:-:S07]  /*1450*/  MOV R25, UR4 ;  /* 0x0000000400197c02 */ /* 0x020fce0008000f00 */
[----:B------:R-:W-:-:S07]  /*1460*/  LEPC R20, `(.L_x_4001) ;  /* 0x000000001014794e */ /* 0x000fce0000000000 */
[----:B0--3--:R-:W-:Y:S05]  /*1470*/  CALL.ABS.NOINC R14 ;  /* 0x000000000e007343 */ /* 0x009fea0003c00000 */
.L_x_4001:
        /* <DEDUP_REMOVED lines=14> */
[----:B------:R-:W0:Y:S01]  /*1560*/  LDCU UR4, c[0x0][0x3a4] ;  /* 0x00007480ff0477ac */ /* 0x000e220008000800 */
[----:B------:R-:W-:Y:S01]  /*1570*/  ISETP.NE.AND P1, PT, R22, RZ, PT ;  /* 0x000000ff1600720c */ /* 0x000fe20003f25270 */
[----:B------:R-:W-:Y:S01]  /*1580*/  IMAD.MOV.U32 R3, RZ, RZ, R8 ;  /* 0x000000ffff037224 */ /* 0x000fe200078e0008 */
[----:B0-----:R-:W-:-:S13]  /*1590*/  ISETP.NE.AND P0, PT, RZ, UR4, PT ;  /* 0x00000004ff007c0c */ /* 0x001fda000bf05270 */
[----:B------:R-:W-:Y:S05]  /*15a0*/  @P0 BRA P1, `(.L_x_4005) ;  /* 0x0000000000300947 */ /* 0x000fea0000800000 */
[----:B------:R-:W0:Y:S01]  /*15b0*/  LDCU UR4, c[0x0][0x3a8] ;  /* 0x00007500ff0477ac */ /* 0x000e220008000800 */
[----:B------:R-:W-:Y:S02]  /*15c0*/  ISETP.NE.AND P1, PT, R24, RZ, PT ;  /* 0x000000ff1800720c */ /* 0x000fe40003f25270 */
[----:B------:R-:W-:Y:S02]  /*15d0*/  MOV R3, R8 ;  /* 0x0000000800037202 */ /* 0x000fe40000000f00 */
[----:B0-----:R-:W-:-:S13]  /*15e0*/  ISETP.NE.AND P0, PT, RZ, UR4, PT ;  /* 0x00000004ff007c0c */ /* 0x001fda000bf05270 */
        /* <DEDUP_REMOVED lines=8> */
.L_x_4005:
[----:B------:R-:W-:Y:S05]  /*1670*/  BSYNC.RECONVERGENT B1 ;  /* 0x0000000000017941 */ /* 0x000fea0003800200 */
.L_x_4004:
[----:B------:R-:W0:Y:S01]  /*1680*/  LDC R25, c[0x0][0x38c] ;  /* 0x0000e300ff197b82 */ /* 0x000e220000000800 */
[----:B------:R-:W-:-:S04]  /*1690*/  IADD3 R18, P0, PT, R18, 0x8, RZ ;  /* 0x0000000812127810 */ /* 0x000fc80007f1e0ff */
[----:B------:R-:W-:Y:S02]  /*16a0*/  IADD3.X R19, PT, PT, RZ, R19, RZ, P0, !PT ;  /* 0x00000013ff137210 */ /* 0x000fe400007fe4ff */
[----:B0-----:R-:W-:-:S07]  /*16b0*/  IADD3 R25, PT, PT, R6, -0x4, R25 ;  /* 0xfffffffc06197810 */ /* 0x001fce0007ffe019 */
.L_x_4003:
[----:B------:R-:W-:Y:S05]  /*16c0*/  BSYNC.RECONVERGENT B0 ;  /* 0x0000000000007941 */ /* 0x000fea0003800200 */
.L_x_4002:
        /* <DEDUP_REMOVED lines=8> */
[----:B------:R-:W-:Y:S01]  /*1750*/  ISETP.NE.AND P1, PT, R6, RZ, PT ;  /* 0x000000ff0600720c */ /* 0x000fe20003f25270 */
[----:B------:R-:W-:-:S03]  /*1760*/  IMAD.MOV.U32 R6, RZ, RZ, R8 ;  /* 0x000000ffff067224 */ /* 0x000fc600078e0008 */
[----:B------:R-:W-:Y:S02]  /*1770*/  LEA R4, R7, 0x3, 0x2 ;  /* 0x0000000307047811 */ /* 0x000fe400078e10ff */
[----:B------:R-:W-:Y:S02]  /*1780*/  ISETP.NE.AND P1, PT, R24, RZ, P1 ;  /* 0x000000ff1800720c */ /* 0x000fe40000f25270 */
[----:B------:R-:W-:Y:S02]  /*1790*/  ISETP.GE.U32.AND P2, PT, R4, R25, PT ;  /* 0x000000190400720c */ /* 0x000fe40003f46070 */
[----:B------:R-:W-:-:S11]  /*17a0*/  PLOP3.LUT P0, PT, P0, P1, PT, 0xf8, 0x8f ;  /* 0x00000000008f781c */ /* 0x000fd60000703f70 */
[----:B------:R-:W-:Y:S05]  /*17b0*/  @P2 BRA `(.L_x_4007) ;  /* 0x0000000000602947 */ /* 0x000fea0003800000 */
[----:B------:R-:W-:-:S07]  /*17c0*/  MOV R6, R8 ;  /* 0x0000000800067202 */ /* 0x000fce0000000f00 */
.L_x_4008:
        /* <DEDUP_REMOVED lines=23> */
.L_x_4007:
[----:B------:R-:W-:Y:S05]  /*1940*/  BSYNC.RECONVERGENT B0 ;  /* 0x0000000000007941 */ /* 0x000fea0003800200 */
.L_x_4006:
        /* <DEDUP_REMOVED lines=12> */
.L_x_4010:
[----:B------:R-:W-:Y:S05]  /*1a10*/  BSYNC.RECONVERGENT B0 ;  /* 0x0000000000007941 */ /* 0x000fea0003800200 */
.L_x_4009:
[----:B------:R-:W-:Y:S01]  /*1a20*/  FADD.FTZ R3, R8, R3 ;  /* 0x0000000308037221 */ /* 0x000fe20000010000 */
[----:B------:R-:W-:-:S03]  /*1a30*/  HFMA2 R19, -RZ, RZ, 0, 0 ;  /* 0x00000000ff137431 */ /* 0x000fc600000001ff */
[----:B------:R-:W-:-:S04]  /*1a40*/  FADD.FTZ R3, R3, R6 ;  /* 0x0000000603037221 */ /* 0x000fc80000010000 */
[----:B------:R-:W-:Y:S01]  /*1a50*/  FADD.FTZ R18, R3, R0 ;  /* 0x0000000003127221 */ /* 0x000fe20000010000 */
[----:B------:R-:W-:Y:S06]  /*1a60*/  BRA `(.L_x_3999) ;  /* 0x000000a4003c7947 */ /* 0x000fec0003800000 */
.L_x_4000:
        /* <DEDUP_REMOVED lines=16> */
[----:B------:R-:W-:Y:S01]  /*1b70*/  IMAD.MOV.U32 R11, RZ, RZ, R10 ;  /* 0x000000ffff0b7224 */ /* 0x000fe200078e000a */
[-C--:B------:R-:W-:Y:S02]  /*1b80*/  MOV R14, R10.reuse ;  /* 0x0000000a000e7202 */ /* 0x080fe40000000f00 */
[----:B------:R-:W-:-:S05]  /*1b90*/  MOV R13, R10 ;  /* 0x0000000a000d7202 */ /* 0x000fca0000000f00 */
[----:B------:R-:W-:Y:S05]  /*1ba0*/  @P0 BRA `(.L_x_4013) ;  /* 0x0000000400100947 */ /* 0x000fea0003800000 */
[----:B------:R-:W-:Y:S01]  /*1bb0*/  BSSY.RECONVERGENT B1, `(.L_x_4014) ;  /* 0x000003e000017945 */ /* 0x000fe20003800200 */
[-C--:B------:R-:W-:Y:S01]  /*1bc0*/  MOV R21, R10.reuse ;  /* 0x0000000a00157202 */ /* 0x080fe20000000f00 */
[--C-:B------:R-:W-:Y:S01]  /*1bd0*/  IMAD.MOV.U32 R15, RZ, RZ, R10.reuse ;  /* 0x000000ffff0f7224 */ /* 0x100fe200078e000a */
[-C--:B------:R-:W-:Y:S01]  /*1be0*/  MOV R20, R10.reuse ;  /* 0x0000000a00147202 */ /* 0x080fe20000000f00 */
[----:B------:R-:W-:Y:S01]  /*1bf0*/  IMAD.MOV.U32 R11, RZ, RZ, R10 ;  /* 0x000000ffff0b7224 */ /* 0x000fe200078e000a */
[-C--:B------:R-:W-:Y:S02]  /*1c00*/  MOV R14, R10.reuse ;  /* 0x0000000a000e7202 */ /* 0x080fe40000000f00 */
[----:B------:R-:W-:-:S07]  /*1c10*/  MOV R13, R10 ;  /* 0x0000000a000d7202 */ /* 0x000fce0000000f00 */
.L_x_4015:
[----:B------:R-:W-:Y:S02]  /*1c20*/  SHF.R.U32.HI R26, RZ, 0x1, R24 ;  /* 0x00000001ff1a7819 */ /* 0x000fe40000011618 */
[-C--:B------:R-:W-:Y:S02]  /*1c30*/  IADD3 R24, PT, PT, R24, R3.reuse, RZ ;  /* 0x0000000318187210 */ /* 0x080fe40007ffe0ff */
[C---:B------:R-:W-:Y:S01]  /*1c40*/  IADD3 R4, PT, PT, R26.reuse, R3, RZ ;  /* 0x000000031a047210 */ /* 0x040fe20007ffe0ff */
[----:B------:R-:W-:-:S03]  /*1c50*/  IMAD.WIDE.U32 R26, R26, 0x4, R18 ;  /* 0x000000041a1a7825 */ /* 0x000fc600078e0012 */
[----:B------:R-:W-:Y:S02]  /*1c60*/  SHF.L.U32 R5, R4, 0x2, RZ ;  /* 0x0000000204057819 */ /* 0x000fe400000006ff */
[----:B------:R-:W-:Y:S01]  /*1c70*/  SHF.R.U32.HI R4, RZ, 0x1e, R4 ;  /* 0x0000001eff047819 */ /* 0x000fe20000011604 */
[----:B------:R-:W2:Y:S01]  /*1c80*/  LDG.E R26, desc[UR36][R26.64] ;  /* 0x000000241a1a7981 */ /* 0x000ea2000c1e1900 */
[----:B------:R-:W-:Y:S02]  /*1c90*/  LOP3.LUT R5, R5, 0xfffffffc, RZ, 0xc0, !PT ;  /* 0xfffffffc05057812 */ /* 0x000fe400078ec0ff */
[----:B------:R-:W-:Y:S02]  /*1ca0*/  LOP3.LUT R7, R4, 0x1, RZ, 0xc0, !PT ;  /* 0x0000000104077812 */ /* 0x000fe400078ec0ff */
[----:B------:R-:W-:Y:S02]  /*1cb0*/  IADD3 R4, P0, PT, R18, R5, RZ ;  /* 0x0000000512047210 */ /* 0x000fe40007f1e0ff */
[----:B------:R-:W-:-:S03]  /*1cc0*/  LEA R28, R3, R24, 0x1 ;  /* 0x00000018031c7211 */ /* 0x000fc600078e08ff */
[----:B------:R-:W-:Y:S01]  /*1cd0*/  IMAD.X R5, R19, 0x1, R7, P0 ;  /* 0x0000000113057824 */ /* 0x000fe200000e0607 */
[----:B------:R-:W-:Y:S02]  /*1ce0*/  SHF.R.U32.HI R7, RZ, 0x1, R24 ;  /* 0x00000001ff077819 */ /* 0x000fe40000011618 */
[----:B------:R-:W-:Y:S02]  /*1cf0*/  SHF.R.U32.HI R9, RZ, 0x1, R28 ;  /* 0x00000001ff097819 */ /* 0x000fe4000001161c */
[----:B------:R1:W3:Y:S01]  /*1d00*/  LDG.E R4, desc[UR36][R4.64] ;  /* 0x0000002404047981 */ /* 0x0002e2000c1e1900 */
[----:B------:R-:W-:-:S04]  /*1d10*/  IMAD.WIDE.U32 R6, R7, 0x4, R18 ;  /* 0x0000000407067825 */ /* 0x000fc800078e0012 */
[----:B------:R-:W-:Y:S02]  /*1d20*/  IMAD.WIDE.U32 R8, R9, 0x4, R18 ;  /* 0x0000000409087825 */ /* 0x000fe400078e0012 */
[----:B------:R-:W4:Y:S04]  /*1d30*/  LDG.E R6, desc[UR36][R6.64] ;  /* 0x0000002406067981 */ /* 0x000f28000c1e1900 */
[----:B------:R5:W5:Y:S01]  /*1d40*/  LDG.E R8, desc[UR36][R8.64] ;  /* 0x0000002408087981 */ /* 0x000b62000c1e1900 */
[----:B------:R-:W-:-:S04]  /*1d50*/  IMAD.IADD R24, R28, 0x1, R3 ;  /* 0x000000011c187824 */ /* 0x000fc800078e0203 */
[----:B-1----:R-:W-:-:S05]  /*1d60*/  IMAD R5, R3, 0x3, R24 ;  /* 0x0000000303057824 */ /* 0x002fca00078e0218 */
[----:B------:R-:W-:Y:S01]  /*1d70*/  ISETP.GE.U32.AND P5, PT, R5, R12, PT ;  /* 0x0000000c0500720c */ /* 0x000fe20003fa6070 */
[----:B--2---:R-:W-:-:S05]  /*1d80*/  HADD2.F32 R25, -RZ, R26.H0_H0 ;  /* 0x2000001aff197230 */ /* 0x004fca0000004100 */
[----:B------:R-:W-:Y:S01]  /*1d90*/  FSETP.NAN.FTZ.AND P0, PT, |R25|, |R25|, PT ;  /* 0x400000191900720b */ /* 0x000fe20003f18200 */
[----:B------:R-:W-:-:S03]  /*1da0*/  HADD2.F32 R29, -RZ, R26.H1_H1 ;  /* 0x3000001aff1d7230 */ /* 0x000fc60000004100 */
[----:B------:R-:W-:Y:S01]  /*1db0*/  FSEL R25, R25, RZ, !P0 ;  /* 0x000000ff19197208 */ /* 0x000fe20004000000 */
[----:B---3--:R-:W-:Y:S01]  /*1dc0*/  HADD2.F32 R27, -RZ, R4.H0_H0 ;  /* 0x20000004ff1b7230 */ /* 0x008fe20000004100 */
[----:B------:R-:W-:-:S04]  /*1dd0*/  FSETP.NAN.FTZ.AND P1, PT, |R29|, |R29|, PT ;  /* 0x4000001d1d00720b */ /* 0x000fc80003f38200 */
[----:B------:R-:W-:Y:S01]  /*1de0*/  FSETP.NAN.FTZ.AND P2, PT, |R27|, |R27|, PT ;  /* 0x4000001b1b00720b */ /* 0x000fe20003f58200 */
[----:B------:R-:W-:Y:S01]  /*1df0*/  FADD.FTZ R10, R25, R10 ;  /* 0x0000000a190a7221 */ /* 0x000fe20000010000 */
[----:B----4-:R-:W-:Y:S02]  /*1e00*/  HADD2.F32 R5, -RZ, R6.H0_H0 ;  /* 0x20000006ff057230 */ /* 0x010fe40000004100 */
[----:B------:R-:W-:Y:S01]  /*1e10*/  FSEL R30, R27, RZ, !P2 ;  /* 0x000000ff1b1e7208 */ /* 0x000fe20005000000 */
[----:B-----5:R-:W-:Y:S02]  /*1e20*/  HADD2.F32 R9, -RZ, R4.H1_H1 ;  /* 0x30000004ff097230 */ /* 0x020fe40000004100 */
[----:B------:R-:W-:Y:S02]  /*1e30*/  HADD2.F32 R7, -RZ, R6.H1_H1 ;  /* 0x30000006ff077230 */ /* 0x000fe40000004100 */
[--C-:B------:R-:W-:Y:S02]  /*1e40*/  HADD2.F32 R25, -RZ, R8.reuse.H0_H0 ;  /* 0x20000008ff197230 */ /* 0x100fe40000004100 */
[----:B------:R-:W-:Y:S01]  /*1e50*/  HADD2.F32 R27, -RZ, R8.H1_H1 ;  /* 0x30000008ff1b7230 */ /* 0x000fe20000004100 */
[----:B------:R-:W-:-:S02]  /*1e60*/  FSEL R28, R29, RZ, !P1 ;  /* 0x000000ff1d1c7208 */ /* 0x000fc40004800000 */
[----:B------:R-:W-:Y:S02]  /*1e70*/  FSETP.NAN.FTZ.AND P0, PT, |R5|, |R5|, PT ;  /* 0x400000050500720b */ /* 0x000fe40003f18200 */
[----:B------:R-:W-:Y:S02]  /*1e80*/  FSETP.NAN.FTZ.AND P2, PT, |R9|, |R9|, PT ;  /* 0x400000090900720b */ /* 0x000fe40003f58200 */
[----:B------:R-:W-:Y:S02]  /*1e90*/  FSETP.NAN.FTZ.AND P1, PT, |R7|, |R7|, PT ;  /* 0x400000070700720b */ /* 0x000fe40003f38200 */
[----:B------:R-:W-:Y:S02]  /*1ea0*/  FSETP.NAN.FTZ.AND P3, PT, |R25|, |R25|, PT ;  /* 0x400000191900720b */ /* 0x000fe40003f78200 */
[----:B------:R-:W-:Y:S01]  /*1eb0*/  FSETP.NAN.FTZ.AND P4, PT, |R27|, |R27|, PT ;  /* 0x4000001b1b00720b */ /* 0x000fe20003f98200 */
[----:B------:R-:W-:Y:S01]  /*1ec0*/  FADD.FTZ R11, R28, R11 ;  /* 0x0000000b1c0b7221 */ /* 0x000fe20000010000 */
[----:B------:R-:W-:Y:S01]  /*1ed0*/  FADD.FTZ R15, R30, R15 ;  /* 0x0000000f1e0f7221 */ /* 0x000fe20000010000 */
[----:B------:R-:W-:-:S02]  /*1ee0*/  FSEL R9, R9, RZ, !P2 ;  /* 0x000000ff09097208 */ /* 0x000fc40005000000 */
[----:B------:R-:W-:Y:S02]  /*1ef0*/  FSEL R28, R5, RZ, !P0 ;  /* 0x000000ff051c7208 */ /* 0x000fe40004000000 */
        /* <DEDUP_REMOVED lines=10> */
.L_x_4014:
[----:B------:R-:W-:Y:S02]  /*1fa0*/  PRMT R7, R6, 0x5432, R4 ;  /* 0x0000543206077816 */ /* 0x000fe40000000004 */
[----:B------:R-:W-:Y:S02]  /*1fb0*/  PRMT R9, R4, 0x5432, R26 ;  /* 0x0000543204097816 */ /* 0x000fe4000000001a */
[----:B------:R-:W-:Y:S02]  /*1fc0*/  PRMT R6, R6, 0x5410, R8 ;  /* 0x0000541006067816 */ /* 0x000fe40000000008 */
[----:B------:R-:W-:Y:S02]  /*1fd0*/  PRMT R26, R26, 0x7632, R26 ;  /* 0x000076321a1a7816 */ /* 0x000fe4000000001a */
[----:B------:R-:W-:-:S07]  /*1fe0*/  PRMT R8, R8, 0x7632, R8 ;  /* 0x0000763208087816 */ /* 0x000fce0000000008 */
.L_x_4013:
[----:B------:R-:W-:Y:S05]  /*1ff0*/  BSYNC.RECONVERGENT B0 ;  /* 0x0000000000007941 */ /* 0x000fea0003800200 */
.L_x_4012:
        /* <DEDUP_REMOVED lines=8> */
[----:B--2---:R-:W-:Y:S02]  /*2080*/  PRMT R9, R9, 0x5410, R4 ;  /* 0x0000541009097816 */ /* 0x004fe40000000004 */
        /* <DEDUP_REMOVED lines=20> */
[----:B---3--:R-:W-:Y:S02]  /*21d0*/  @!P1 PRMT R6, R6, 0x5410, R18 ;  /* 0x0000541006069816 */ /* 0x008fe40000000012 */
[----:B------:R-:W-:-:S07]  /*21e0*/  @!P1 PRMT R8, R18, 0x7632, R8 ;  /* 0x0000763212089816 */ /* 0x000fce0000000008 */
.L_x_4017:
[----:B------:R-:W-:Y:S05]  /*21f0*/  BSYNC.RECONVERGENT B0 ;  /* 0x0000000000007941 */ /* 0x000fea0003800200 */
.L_x_4016:
[----:B------:R-:W-:Y:S04]  /*2200*/  BSSY.RECONVERGENT B0, `(.L_x_4018) ;  /* 0x000002a000007945 */ /* 0x000fe80003800200 */
[----:B------:R-:W-:Y:S05]  /*2210*/  @P0 BRA `(.L_x_4019) ;  /* 0x0000000000a00947 */ /* 0x000fea0003800000 */
[----:B------:R-:W-:Y:S01]  /*2220*/  IADD3 R18, PT, PT, R24, R3, RZ ;  /* 0x0000000318127210 */ /* 0x000fe20007ffe0ff */
[----:B------:R-:W-:Y:S02]  /*2230*/  HADD2.F32 R4, -RZ, R9.H1_H1 ;  /* 0x30000009ff047230 */ /* 0x000fe40000004100 */
[----:B------:R-:W-:Y:S01]  /*2240*/  HADD2.F32 R26, -RZ, R26.H0_H0 ;  /* 0x2000001aff1a7230 */ /* 0x000fe20000004100 */
[----:B------:R-:W-:Y:S02]  /*2250*/  ISETP.GE.U32.AND P2, PT, R18, R12, PT ;  /* 0x0000000c1200720c */ /* 0x000fe40003f46070 */
[----:B------:R-:W-:Y:S02]  /*2260*/  FSETP.NAN.FTZ.AND P0, PT, |R4|, |R4|, PT ;  /* 0x400000040400720b */ /* 0x000fe40003f18200 */
[----:B------:R-:W-:Y:S02]  /*2270*/  FSETP.NAN.FTZ.AND P1, PT, |R26|, |R26|, PT ;  /* 0x4000001a1a00720b */ /* 0x000fe40003f38200 */
[----:B------:R-:W-:-:S02]  /*2280*/  FSEL R5, R4, RZ, !P0 ;  /* 0x000000ff04057208 */ /* 0x000fc40004000000 */
[----:B------:R-:W-:-:S03]  /*2290*/  FSEL R26, R26, RZ, !P1 ;  /* 0x000000ff1a1a7208 */ /* 0x000fc60004800000 */
[----:B------:R-:W-:Y:S02]  /*22a0*/  FADD.FTZ R10, R10, R5 ;  /* 0x000000050a0a7221 */ /* 0x000fe40000010000 */
[----:B------:R-:W-:Y:S01]  /*22b0*/  FADD.FTZ R11, R11, R26 ;  /* 0x0000001a0b0b7221 */ /* 0x000fe20000010000 */
[----:B------:R-:W-:Y:S06]  /*22c0*/  @P2 BRA `(.L_x_4019) ;  /* 0x0000000000742947 */ /* 0x000fec0003800000 */
[----:B------:R-:W-:Y:S01]  /*22d0*/  IADD3 R18, PT, PT, R18, R3, RZ ;  /* 0x0000000312127210 */ /* 0x000fe20007ffe0ff */
[----:B------:R-:W-:Y:S02]  /*22e0*/  HADD2.F32 R4, -RZ, R6.H0_H0 ;  /* 0x20000006ff047230 */ /* 0x000fe40000004100 */
[----:B------:R-:W-:Y:S01]  /*22f0*/  HADD2.F32 R5, -RZ, R7.H0_H0 ;  /* 0x20000007ff057230 */ /* 0x000fe20000004100 */
        /* <DEDUP_REMOVED lines=8> */
[----:B------:R-:W-:Y:S02]  /*2380*/  IMAD.IADD R3, R18, 0x1, R3 ;  /* 0x0000000112037824 */ /* 0x000fe400078e0203 */
        /* <DEDUP_REMOVED lines=8> */
[----:B------:R-:W-:Y:S02]  /*2410*/  @!P2 HADD2.F32 R6, -RZ, R6.H1_H1 ;  /* 0x30000006ff06a230 */ /* 0x000fe40000004100 */
[----:B------:R-:W-:Y:S01]  /*2420*/  FADD.FTZ R20, R20, R9 ;  /* 0x0000000914147221 */ /* 0x000fe20000010000 */
[----:B------:R-:W-:Y:S02]  /*2430*/  @!P2 HADD2.F32 R8, -RZ, R8.H0_H0 ;  /* 0x20000008ff08a230 */ /* 0x000fe40000004100 */
[----:B------:R-:W-:-:S03]  /*2440*/  @!P2 FSETP.NAN.FTZ.AND P3, PT, |R6|, |R6|, PT ;  /* 0x400000060600a20b */ /* 0x000fc60003f78200 */
[----:B------:R-:W-:Y:S02]  /*2450*/  @!P2 FSETP.NAN.FTZ.AND P4, PT, |R8|, |R8|, PT ;  /* 0x400000080800a20b */ /* 0x000fe40003f98200 */
[----:B------:R-:W-:Y:S02]  /*2460*/  @!P2 FSEL R6, R6, RZ, !P3 ;  /* 0x000000ff0606a208 */ /* 0x000fe40005800000 */
[----:B------:R-:W-:-:S03]  /*2470*/  @!P2 FSEL R3, R8, RZ, !P4 ;  /* 0x000000ff0803a208 */ /* 0x000fc60006000000 */
[----:B------:R-:W-:Y:S02]  /*2480*/  @!P2 FADD.FTZ R21, R21, R6 ;  /* 0x000000061515a221 */ /* 0x000fe40000010000 */
[----:B------:R-:W-:-:S07]  /*2490*/  @!P2 FADD.FTZ R0, R0, R3 ;  /* 0x000000030000a221 */ /* 0x000fce0000010000 */
.L_x_4019:
[----:B------:R-:W-:Y:S05]  /*24a0*/  BSYNC.RECONVERGENT B0 ;  /* 0x0000000000007941 */ /* 0x000fea0003800200 */
.L_x_4018:
[----:B------:R-:W-:Y:S01]  /*24b0*/  FADD.FTZ R10, R10, R13 ;  /* 0x0000000d0a0a7221 */ /* 0x000fe20000010000 */
[----:B------:R-:W-:-:S03]  /*24c0*/  FADD.FTZ R11, R11, R14 ;  /* 0x0000000e0b0b7221 */ /* 0x000fc60000010000 */
[----:B------:R-:W-:Y:S01]  /*24d0*/  FADD.FTZ R10, R10, R15 ;  /* 0x0000000f0a0a7221 */ /* 0x000fe20000010000 */
[----:B------:R-:W-:-:S03]  /*24e0*/  FADD.FTZ R11, R11, R20 ;  /* 0x000000140b0b7221 */ /* 0x000fc60000010000 */
[----:B------:R-:W-:Y:S01]  /*24f0*/  FADD.FTZ R18, R10, R21 ;  /* 0x000000150a127221 */ /* 0x000fe20000010000 */
[----:B------:R-:W-:Y:S01]  /*2500*/  FADD.FTZ R19, R11, R0 ;  /* 0x000000000b137221 */ /* 0x000fe20000010000 */
[----:B------:R-:W-:Y:S06]  /*2510*/  BRA `(.L_x_3999) ;  /* 0x0000009800907947 */ /* 0x000fec0003800000 */
.L_x_4011:
[----:B------:R-:W-:-:S13]  /*2520*/  ISETP.NE.AND P0, PT, R13, 0x1, PT ;  /* 0x000000010d00780c */ /* 0x000fda0003f05270 */
[----:B------:R-:W-:Y:S05]  /*2530*/  @P0 BRA `(.L_x_4020) ;  /* 0x0000000800a00947 */ /* 0x000fea0003800000 */
[----:B------:R-:W1:Y:S01]  /*2540*/  LDC R3, c[0x0][0x394] ;  /* 0x0000e500ff037b82 */ /* 0x000e620000000800 */
[----:B------:R-:W-:Y:S01]  /*2550*/  BSSY.RECONVERGENT B0, `(.L_x_4021) ;  /* 0x0000051000007945 */ /* 0x000fe20003800200 */
[----:B------:R-:W-:-:S06]  /*2560*/  MOV R26, R11 ;  /* 0x0000000b001a7202 */ /* 0x000fcc0000000f00 */
[----:B------:R-:W2:Y:S01]  /*2570*/  LDC R13, c[0x0][0x384] ;  /* 0x0000e100ff0d7b82 */ /* 0x000ea20000000800 */
[----:B-1----:R-:W-:-:S05]  /*2580*/  IMAD R5, R3, 0x3, R11 ;  /* 0x0000000303057824 */ /* 0x002fca00078e020b */
[----:B------:R-:W-:Y:S02]  /*2590*/  ISETP.GE.U32.AND P0, PT, R5, R12, PT ;  /* 0x0000000c0500720c */ /* 0x000fe40003f06070 */
[-C--:B--2---:R-:W-:Y:S01]  /*25a0*/  MOV R0, R13.reuse ;  /* 0x0000000d00007202 */ /* 0x084fe20000000f00 */
[--C-:B------:R-:W-:Y:S01]  /*25b0*/  IMAD.MOV.U32 R14, RZ, RZ, R13.reuse ;  /* 0x000000ffff0e7224 */ /* 0x100fe200078e000d */
[-C--:B------:R-:W-:Y:S01]  /*25c0*/  MOV R15, R13.reuse ;  /* 0x0000000d000f7202 */ /* 0x080fe20000000f00 */
[----:B------:R-:W-:Y:S01]  /*25d0*/  IMAD.MOV.U32 R21, RZ, RZ, R13 ;  /* 0x000000ffff157224 */ /* 0x000fe200078e000d */
[-C--:B------:R-:W-:Y:S02]  /*25e0*/  MOV R11, R13.reuse ;  /* 0x0000000d000b7202 */ /* 0x080fe40000000f00 */
[-C--:B------:R-:W-:Y:S02]  /*25f0*/  MOV R24, R13.reuse ;  /* 0x0000000d00187202 */ /* 0x080fe40000000f00 */
[----:B------:R-:W-:-:S03]  /*2600*/  MOV R20, R13 ;  /* 0x0000000d00147202 */ /* 0x000fc60000000f00 */
[----:B------:R-:W-:Y:S05]  /*2610*/  @P0 BRA `(.L_x_4022) ;  /* 0x0000000400100947 */ /* 0x000fea0003800000 */
[----:B------:R-:W-:Y:S01]  /*2620*/  BSSY.RECONVERGENT B1, `(.L_x_4023) ;  /* 0x000003e000017945 */ /* 0x000fe20003800200 */
[--C-:B------:R-:W-:Y:S01]  /*2630*/  IMAD.MOV.U32 R14, RZ, RZ, R13.reuse ;  /* 0x000000ffff0e7224 */ /* 0x100fe200078e000d */
[-C--:B------:R-:W-:Y:S01]  /*2640*/  MOV R15, R13.reuse ;  /* 0x0000000d000f7202 */ /* 0x080fe20000000f00 */
[----:B------:R-:W-:Y:S01]  /*2650*/  IMAD.MOV.U32 R21, RZ, RZ, R13 ;  /* 0x000000ffff157224 */ /* 0x000fe200078e000d */
[-C--:B------:R-:W-:Y:S02]  /*2660*/  MOV R11, R13.reuse ;  /* 0x0000000d000b7202 */ /* 0x080fe40000000f00 */
[-C--:B------:R-:W-:Y:S02]  /*2670*/  MOV R24, R13.reuse ;  /* 0x0000000d00187202 */ /* 0x080fe40000000f00 */
[----:B------:R-:W-:-:S07]  /*2680*/  MOV R20, R13 ;  /* 0x0000000d00147202 */ /* 0x000fce0000000f00 */
.L_x_4024:
[----:B------:R-:W-:Y:S02]  /*2690*/  IMAD.IADD R4, R26, 0x1, R3 ;  /* 0x000000011a047824 */ /* 0x000fe400078e0203 */
[C---:B------:R-:W-:Y:S02]  /*26a0*/  IMAD R26, R10.reuse, R26, RZ ;  /* 0x0000001a0a1a7224 */ /* 0x040fe400078e02ff */
[----:B------:R-:W-:Y:S01]  /*26b0*/  IMAD R5, R10, R4, RZ ;  /* 0x000000040a057224 */ /* 0x000fe200078e02ff */
[-C--:B------:R-:W-:Y:S02]  /*26c0*/  IADD3 R6, PT, PT, R4, R3.reuse, RZ ;  /* 0x0000000304067210 */ /* 0x080fe40007ffe0ff */
[----:B------:R-:W-:Y:S02]  /*26d0*/  SHF.R.U32.HI R27, RZ, 0x1, R26 ;  /* 0x00000001ff1b7819 */ /* 0x000fe4000001161a */
[----:B------:R-:W-:Y:S02]  /*26e0*/  IADD3 R25, PT, PT, R6, R3, RZ ;  /* 0x0000000306197210 */ /* 0x000fe40007ffe0ff */
[----:B------:R-:W-:Y:S01]  /*26f0*/  SHF.R.U32.HI R5, RZ, 0x1, R5 ;  /* 0x00000001ff057819 */ /* 0x000fe20000011605 */
[----:B------:R-:W-:-:S04]  /*2700*/  IMAD.WIDE.U32 R26, R27, 0x4, R18 ;  /* 0x000000041b1a7825 */ /* 0x000fc800078e0012 */
[C---:B------:R-:W-:Y:S02]  /*2710*/  IMAD R6, R10.reuse, R6, RZ ;  /* 0x000000060a067224 */ /* 0x040fe400078e02ff */
[----:B------:R-:W-:Y:S01]  /*2720*/  IMAD R8, R10, R25, RZ ;  /* 0x000000190a087224 */ /* 0x000fe200078e02ff */
[----:B------:R1:W2:Y:S01]  /*2730*/  LDG.E R27, desc[UR36][R26.64] ;  /* 0x000000241a1b7981 */ /* 0x0002a2000c1e1900 */
[----:B------:R-:W-:Y:S01]  /*2740*/  IMAD.WIDE.U32 R4, R5, 0x4, R18 ;  /* 0x0000000405047825 */ /* 0x000fe200078e0012 */
[----:B------:R-:W-:Y:S02]  /*2750*/  SHF.R.U32.HI R7, RZ, 0x1, R6 ;  /* 0x00000001ff077819 */ /* 0x000fe40000011606 */
[----:B------:R-:W-:-:S03]  /*2760*/  SHF.R.U32.HI R9, RZ, 0x1, R8 ;  /* 0x00000001ff097819 */ /* 0x000fc60000011608 */
[----:B------:R-:W3:Y:S01]  /*2770*/  LDG.E R4, desc[UR36][R4.64] ;  /* 0x0000002404047981 */ /* 0x000ee2000c1e1900 */
[----:B------:R-:W-:-:S04]  /*2780*/  IMAD.WIDE.U32 R6, R7, 0x4, R18 ;  /* 0x0000000407067825 */ /* 0x000fc800078e0012 */
[----:B------:R-:W-:Y:S02]  /*2790*/  IMAD.WIDE.U32 R8, R9, 0x4, R18 ;  /* 0x0000000409087825 */ /* 0x000fe400078e0012 */
[----:B------:R4:W5:Y:S04]  /*27a0*/  LDG.E R6, desc[UR36][R6.64] ;  /* 0x0000002406067981 */ /* 0x000968000c1e1900 */
[----:B------:R0:W5:Y:S01]  /*27b0*/  LDG.E R8, desc[UR36][R8.64] ;  /* 0x0000002408087981 */ /* 0x000162000c1e1900 */
[----:B-1----:R-:W-:-:S04]  /*27c0*/  IMAD.IADD R26, R25, 0x1, R3 ;  /* 0x00000001191a7824 */ /* 0x002fc800078e0203 */
[----:B------:R-:W-:-:S05]  /*27d0*/  IMAD R25, R3, 0x3, R26 ;  /* 0x0000000303197824 */ /* 0x000fca00078e021a */
[----:B------:R-:W-:Y:S01]  /*27e0*/  ISETP.GE.U32.AND P4, PT, R25, R12, PT ;  /* 0x0000000c1900720c */ /* 0x000fe20003f86070 */
[--C-:B--2---:R-:W-:Y:S02]  /*27f0*/  HADD2.F32 R28, -RZ, R27.reuse.H0_H0 ;  /* 0x2000001bff1c7230 */ /* 0x104fe40000004100 */
[----:B------:R-:W-:-:S03]  /*2800*/  HADD2.F32 R29, -RZ, R27.H1_H1 ;  /* 0x3000001bff1d7230 */ /* 0x000fc60000004100 */
[C---:B------:R-:W-:Y:S02]  /*2810*/  FSETP.NAN.FTZ.AND P0, PT, |R28|.reuse, |R28|, PT ;  /* 0x4000001c1c00720b */ /* 0x040fe40003f18200 */
[C---:B------:R-:W-:Y:S01]  /*2820*/  FSETP.NAN.FTZ.AND P1, PT, |R29|.reuse, |R29|, PT ;  /* 0x4000001d1d00720b */ /* 0x040fe20003f38200 */
[--C-:B---3--:R-:W-:Y:S01]  /*2830*/  HADD2.F32 R30, -RZ, R4.reuse.H0_H0 ;  /* 0x20000004ff1e7230 */ /* 0x108fe20000004100 */
[----:B------:R-:W-:Y:S01]  /*2840*/  FSEL R5, R28, RZ, !P0 ;  /* 0x000000ff1c057208 */ /* 0x000fe20004000000 */
[----:B----4-:R-:W-:Y:S01]  /*2850*/  HADD2.F32 R7, -RZ, R4.H1_H1 ;  /* 0x30000004ff077230 */ /* 0x010fe20000004100 */
[----:B------:R-:W-:Y:S02]  /*2860*/  FSEL R29, R29, RZ, !P1 ;  /* 0x000000ff1d1d7208 */ /* 0x000fe40004800000 */
[----:B------:R-:W-:Y:S01]  /*2870*/  FSETP.NAN.FTZ.AND P2, PT, |R30|, |R30|, PT ;  /* 0x4000001e1e00720b */ /* 0x000fe20003f58200 */
[----:B------:R-:W-:Y:S01]  /*2880*/  FADD.FTZ R20, R5, R20 ;  /* 0x0000001405147221 */ /* 0x000fe20000010000 */
[----:B------:R-:W-:Y:S01]  /*2890*/  FSETP.NAN.FTZ.AND P0, PT, |R7|, |R7|, PT ;  /* 0x400000070700720b */ /* 0x000fe20003f18200 */
[----:B------:R-:W-:Y:S01]  /*28a0*/  FADD.FTZ R24, R29, R24 ;  /* 0x000000181d187221 */ /* 0x000fe20000010000 */
[----:B-----5:R-:W-:-:S02]  /*28b0*/  HADD2.F32 R5, -RZ, R6.H0_H0 ;  /* 0x20000006ff057230 */ /* 0x020fc40000004100 */
[----:B0-----:R-:W-:Y:S02]  /*28c0*/  HADD2.F32 R9, -RZ, R6.H1_H1 ;  /* 0x30000006ff097230 */ /* 0x001fe40000004100 */
[--C-:B------:R-:W-:Y:S02]  /*28d0*/  HADD2.F32 R25, -RZ, R8.reuse.H0_H0 ;  /* 0x20000008ff197230 */ /* 0x100fe40000004100 */
[----:B------:R-:W-:Y:S01]  /*28e0*/  HADD2.F32 R29, -RZ, R8.H1_H1 ;  /* 0x30000008ff1d7230 */ /* 0x000fe20000004100 */
[----:B------:R-:W-:Y:S02]  /*28f0*/  FSEL R30, R30, RZ, !P2 ;  /* 0x000000ff1e1e7208 */ /* 0x000fe40005000000 */
[----:B------:R-:W-:Y:S02]  /*2900*/  FSEL R28, R7, RZ, !P0 ;  /* 0x000000ff071c7208 */ /* 0x000fe40004000000 */
[----:B------:R-:W-:Y:S02]  /*2910*/  FSETP.NAN.FTZ.AND P0, PT, |R5|, |R5|, PT ;  /* 0x400000050500720b */ /* 0x000fe40003f18200 */
[----:B------:R-:W-:-:S02]  /*2920*/  FSETP.NAN.FTZ.AND P1, PT, |R9|, |R9|, PT ;  /* 0x400000090900720b */ /* 0x000fc40003f38200 */
[----:B------:R-:W-:Y:S02]  /*2930*/  FSETP.NAN.FTZ.AND P2, PT, |R25|, |R25|, PT ;  /* 0x400000191900720b */ /* 0x000fe40003f58200 */
[----:B------:R-:W-:Y:S01]  /*2940*/  FSETP.NAN.FTZ.AND P3, PT, |R29|, |R29|, PT ;  /* 0x4000001d1d00720b */ /* 0x000fe20003f78200 */
[----:B------:R-:W-:Y:S01]  /*2950*/  FADD.FTZ R21, R30, R21 ;  /* 0x000000151e157221 */ /* 0x000fe20000010000 */
        /* <DEDUP_REMOVED lines=11> */
.L_x_4023:
[--C-:B------:R-:W-:Y:S02]  /*2a10*/  PRMT R9, R6, 0x5410, R27.reuse ;  /* 0x0000541006097816 */ /* 0x100fe4000000001b */
[----:B------:R-:W-:Y:S02]  /*2a20*/  PRMT R6, R8, 0x7610, R6 ;  /* 0x0000761008067816 */ /* 0x000fe40000000006 */
[----:B------:R-:W-:Y:S02]  /*2a30*/  PRMT R27, R27, 0x7632, R27 ;  /* 0x000076321b1b7816 */ /* 0x000fe4000000001b */
[----:B------:R-:W-:Y:S02]  /*2a40*/  PRMT R7, R4, 0x7610, R4 ;  /* 0x0000761004077816 */ /* 0x000fe40000000004 */
[----:B------:R-:W-:-:S07]  /*2a50*/  PRMT R8, R8, 0x7632, R8 ;  /* 0x0000763208087816 */ /* 0x000fce0000000008 */
.L_x_4022:
[----:B------:R-:W-:Y:S05]  /*2a60*/  BSYNC.RECONVERGENT B0 ;  /* 0x0000000000007941 */ /* 0x000fea0003800200 */
.L_x_4021:
        /* <DEDUP_REMOVED lines=12> */
[----:B------:R-:W-:-:S05]  /*2b30*/  IMAD R4, R10, R25, RZ ;  /* 0x000000190a047224 */ /* 0x000fca00078e02ff */
[----:B------:R-:W-:-:S05]  /*2b40*/  SHF.R.U32.HI R5, RZ, 0x1, R4 ;  /* 0x00000001ff057819 */ /* 0x000fca0000011604 */
[----:B------:R-:W-:-:S06]  /*2b50*/  IMAD.WIDE.U32 R4, R5, 0x4, R18 ;  /* 0x0000000405047825 */ /* 0x000fcc00078e0012 */
[----:B------:R-:W2:Y:S01]  /*2b60*/  LDG.E R4, desc[UR36][R4.64] ;  /* 0x0000002404047981 */ /* 0x000ea2000c1e1900 */
[----:B------:R-:W-:-:S04]  /*2b70*/  IADD3 R25, PT, PT, R25, R3, RZ ;  /* 0x0000000319197210 */ /* 0x000fc80007ffe0ff */
[----:B------:R-:W-:Y:S02]  /*2b80*/  ISETP.GE.U32.AND P1, PT, R25, R12, PT ;  /* 0x0000000c1900720c */ /* 0x000fe40003f26070 */
[----:B--2---:R-:W-:-:S11]  /*2b90*/  PRMT R7, R4, 0x7610, R4 ;  /* 0x0000761004077816 */ /* 0x004fd60000000004 */
        /* <DEDUP_REMOVED lines=15> */
.L_x_4026:
[----:B------:R-:W-:Y:S05]  /*2c90*/  BSYNC.RECONVERGENT B0 ;  /* 0x0000000000007941 */ /* 0x000fea0003800200 */
.L_x_4025:
[----:B------:R-:W-:Y:S04]  /*2ca0*/  BSSY.RECONVERGENT B0, `(.L_x_4027) ;  /* 0x000002a000007945 */ /* 0x000fe80003800200 */
[----:B------:R-:W-:Y:S05]  /*2cb0*/  @P0 BRA `(.L_x_4028) ;  /* 0x0000000000a00947 */ /* 0x000fea0003800000 */
[----:B------:R-:W-:Y:S01]  /*2cc0*/  IADD3 R26, PT, PT, R26, R3, RZ ;  /* 0x000000031a1a7210 */ /* 0x000fe20007ffe0ff */
[----:B------:R-:W-:Y:S02]  /*2cd0*/  HADD2.F32 R4, -RZ, R9.H1_H1 ;  /* 0x30000009ff047230 */ /* 0x000fe40000004100 */
        /* <DEDUP_REMOVED lines=10> */
[--C-:B------:R-:W-:Y:S02]  /*2d80*/  HADD2.F32 R4, -RZ, R7.reuse.H0_H0 ;  /* 0x20000007ff047230 */ /* 0x100fe40000004100 */
[----:B------:R-:W-:Y:S01]  /*2d90*/  HADD2.F32 R7, -RZ, R7.H1_H1 ;  /* 0x30000007ff077230 */ /* 0x000fe20000004100 */
        /* <DEDUP_REMOVED lines=9> */
[----:B------:R-:W-:-:S03]  /*2e30*/  HADD2.F32 R9, -RZ, R9.H0_H0 ;  /* 0x20000009ff097230 */ /* 0x000fc60000004100 */
[----:B------:R-:W-:Y:S01]  /*2e40*/  ISETP.GE.U32.AND P2, PT, R3, R12, PT ;  /* 0x0000000c0300720c */ /* 0x000fe20003f46070 */
[----:B------:R-:W-:Y:S01]  /*2e50*/  HADD2.F32 R3, -RZ, R6.H1_H1 ;  /* 0x30000006ff037230 */ /* 0x000fe20000004100 */
[----:B------:R-:W-:-:S04]  /*2e60*/  FSETP.NAN.FTZ.AND P0, PT, |R9|, |R9|, PT ;  /* 0x400000090900720b */ /* 0x000fc80003f18200 */
[----:B------:R-:W-:Y:S02]  /*2e70*/  FSETP.NAN.FTZ.AND P1, PT, |R3|, |R3|, PT ;  /* 0x400000030300720b */ /* 0x000fe40003f38200 */
[----:B------:R-:W-:Y:S02]  /*2e80*/  FSEL R4, R9, RZ, !P0 ;  /* 0x000000ff09047208 */ /* 0x000fe40004000000 */
[----:B------:R-:W-:-:S03]  /*2e90*/  FSEL R3, R3, RZ, !P1 ;  /* 0x000000ff03037208 */ /* 0x000fc60004800000 */
[----:B------:R-:W-:Y:S02]  /*2ea0*/  @!P2 HADD2.F32 R6, -RZ, R6.H0_H0 ;  /* 0x20000006ff06a230 */ /* 0x000fe40000004100 */
[----:B------:R-:W-:Y:S01]  /*2eb0*/  FADD.FTZ R15, R15, R4 ;  /* 0x000000040f0f7221 */ /* 0x000fe20000010000 */
[----:B------:R-:W-:Y:S02]  /*2ec0*/  @!P2 HADD2.F32 R8, -RZ, R8.H0_H0 ;  /* 0x20000008ff08a230 */ /* 0x000fe40000004100 */
[----:B------:R-:W-:Y:S01]  /*2ed0*/  FADD.FTZ R14, R14, R3 ;  /* 0x000000030e0e7221 */ /* 0x000fe20000010000 */
[----:B------:R-:W-:Y:S02]  /*2ee0*/  @!P2 FSETP.NAN.FTZ.AND P3, PT, |R6|, |R6|, PT ;  /* 0x400000060600a20b */ /* 0x000fe40003f78200 */
[----:B------:R-:W-:Y:S02]  /*2ef0*/  @!P2 FSETP.NAN.FTZ.AND P4, PT, |R8|, |R8|, PT ;  /* 0x400000080800a20b */ /* 0x000fe40003f98200 */
[----:B------:R-:W-:-:S02]  /*2f00*/  @!P2 FSEL R6, R6, RZ, !P3 ;  /* 0x000000ff0606a208 */ /* 0x000fc40005800000 */
[----:B------:R-:W-:-:S03]  /*2f10*/  @!P2 FSEL R5, R8, RZ, !P4 ;  /* 0x000000ff0805a208 */ /* 0x000fc60006000000 */
[----:B------:R-:W-:Y:S02]  /*2f20*/  @!P2 FADD.FTZ R13, R13, R6 ;  /* 0x000000060d0da221 */ /* 0x000fe40000010000 */
[----:B------:R-:W-:-:S07]  /*2f30*/  @!P2 FADD.FTZ R0, R0, R5 ;  /* 0x000000050000a221 */ /* 0x000fce0000010000 */
.L_x_4028:
[----:B------:R-:W-:Y:S05]  /*2f40*/  BSYNC.RECONVERGENT B0 ;  /* 0x0000000000007941 */ /* 0x000fea0003800200 */
.L_x_4027:
[----:B------:R-:W-:Y:S01]  /*2f50*/  FADD.FTZ R20, R20, R21 ;  /* 0x0000001514147221 */ /* 0x000fe20000010000 */
[----:B------:R-:W-:-:S03]  /*2f60*/  FADD.FTZ R11, R24, R11 ;  /* 0x0000000b180b7221 */ /* 0x000fc60000010000 */
[----:B------:R-:W-:Y:S01]  /*2f70*/  FADD.FTZ R20, R20, R15 ;  /* 0x0000000f14147221 */ /* 0x000fe20000010000 */
[----:B------:R-:W-:-:S03]  /*2f80*/  FADD.FTZ R11, R11, R14 ;  /* 0x0000000e0b0b7221 */ /* 0x000fc60000010000 */
[----:B------:R-:W-:Y:S01]  /*2f90*/  FADD.FTZ R18, R20, R13 ;  /* 0x0000000d14127221 */ /* 0x000fe20000010000 */
[----:B------:R-:W-:Y:S01]  /*2fa0*/  FADD.FTZ R19, R11, R0 ;  /* 0x000000000b137221 */ /* 0x000fe20000010000 */
[----:B------:R-:W-:Y:S06]  /*2fb0*/  BRA `(.L_x_3999) ;  /* 0x0000008c00e87947 */ /* 0x000fec0003800000 */
.L_x_4020:
[----:B------:R-:W1:Y:S01]  /*2fc0*/  LDCU UR4, c[0x0][0x394] ;  /* 0x00007280ff0477ac */ /* 0x000e620008000800 */
[----:B------:R-:W2:Y:S01]  /*2fd0*/  LDC R4, c[0x0][0x384] ;  /* 0x0000e100ff047b82 */ /* 0x000ea20000000800 */
[----:B------:R-:W-:Y:S01]  /*2fe0*/  BSSY.RECONVERGENT B0, `(.L_x_4029) ;  /* 0x000044b000007945 */ /* 0x000fe20003800200 */
[----:B-1----:R-:W-:-:S05]  /*2ff0*/  MOV R10, UR4 ;  /* 0x00000004000a7c02 */ /* 0x002fca0008000f00 */
[----:B------:R-:W-:Y:S01]  /*3000*/  IMAD R3, R10, 0x3, R11 ;  /* 0x000000030a037824 */ /* 0x000fe200078e020b */
[-C--:B--2---:R-:W-:Y:S01]  /*3010*/  MOV R9, R4.reuse ;  /* 0x0000000400097202 */ /* 0x084fe20000000f00 */
[--C-:B------:R-:W-:Y:S01]  /*3020*/  IMAD.MOV.U32 R8, RZ, RZ, R4.reuse ;  /* 0x000000ffff087224 */ /* 0x100fe200078e0004 */
[----:B------:R-:W-:Y:S01]  /*3030*/  MOV R7, R4 ;  /* 0x0000000400077202 */ /* 0x000fe20000000f00 */
[----:B------:R-:W-:Y:S01]  /*3040*/  IMAD.MOV.U32 R5, RZ, RZ, R4 ;  /* 0x000000ffff057224 */ /* 0x000fe200078e0004 */
[----:B------:R-:W-:Y:S02]  /*3050*/  ISETP.GE.U32.AND P0, PT, R3, R12, PT ;  /* 0x0000000c0300720c */ /* 0x000fe40003f06070 */
[-C--:B------:R-:W-:Y:S02]  /*3060*/  MOV R6, R4.reuse ;  /* 0x0000000400067202 */ /* 0x080fe40000000f00 */
[-C--:B------:R-:W-:Y:S02]  /*3070*/  MOV R3, R4.reuse ;  /* 0x0000000400037202 */ /* 0x080fe40000000f00 */
[----:B------:R-:W-:-:S07]  /*3080*/  MOV R0, R4 ;  /* 0x0000000400007202 */ /* 0x000fce0000000f00 */
[----:B------:R-:W-:Y:S05]  /*3090*/  @P0 BRA `(.L_x_4030) ;  /* 0x0000004000fc0947 */ /* 0x000fea0003800000 */
[----:B------:R-:W-:-:S13]  /*30a0*/  ISETP.NE.AND P0, PT, R13, RZ, PT ;  /* 0x000000ff0d00720c */ /* 0x000fda0003f05270 */
[----:B------:R1:W5:Y:S01]  /*30b0*/  @!P0 LDG.E R24, desc[UR36][R18.64] ;  /* 0x0000002412188981 */ /* 0x000362000c1e1900 */
[----:B------:R-:W-:Y:S01]  /*30c0*/  VIADD R0, R13, 0xffffffff ;  /* 0xffffffff0d007836 */ /* 0x000fe20000000000 */
[-C--:B------:R-:W-:Y:S01]  /*30d0*/  MOV R9, R4.reuse ;  /* 0x0000000400097202 */ /* 0x080fe20000000f00 */
[--C-:B------:R-:W-:Y:S01]  /*30e0*/  IMAD.MOV.U32 R7, RZ, RZ, R4.reuse ;  /* 0x000000ffff077224 */ /* 0x100fe200078e0004 */
[-C--:B------:R-:W-:Y:S01]  /*30f0*/  MOV R8, R4.reuse ;  /* 0x0000000400087202 */ /* 0x080fe20000000f00 */
[----:B------:R-:W-:Y:S01]  /*3100*/  IMAD.MOV.U32 R3, RZ, RZ, R4 ;  /* 0x000000ffff037224 */ /* 0x000fe200078e0004 */
[----:B------:R-:W-:Y:S02]  /*3110*/  VIMNMX.U32 R13, PT, PT, R0, 0x18, PT ;  /* 0x00000018000d7848 */ /* 0x000fe40003fe0000 */
[-C--:B------:R-:W-:Y:S02]  /*3120*/  MOV R6, R4.reuse ;  /* 0x0000000400067202 */ /* 0x080fe40000000f00 */
[----:B------:R-:W-:-:S02]  /*3130*/  MOV R5, R4 ;  /* 0x0000000400057202 */ /* 0x000fc40000000f00 */
[----:B------:R-:W-:Y:S02]  /*3140*/  MOV R0, R4 ;  /* 0x0000000400007202 */ /* 0x000fe40000000f00 */
[----:B-1----:R-:W-:-:S07]  /*3150*/  IADD3 R13, PT, PT, R13, 0x1, RZ ;  /* 0x000000010d0d7810 */ /* 0x002fce0007ffe0ff */
.L_x_4036:
        /* <DEDUP_REMOVED lines=10> */
[----:B------:R-:W2:Y:S01]  /*3200*/  LDCU.64 UR30, c[0x0][0x3d0] ;  /* 0x00007a00ff1e77ac */ /* 0x000ea20008000a00 */
        /* <DEDUP_REMOVED lines=9> */
[----:B------:R-:W3:Y:S02]  /*32a0*/  LDCU UR74, c[0x0][0x500] ;  /* 0x0000a000ff4a77ac */ /* 0x000ee40008000800 */
[----:B------:R-:W-:Y:S01]  /*32b0*/  IADD3 R10, PT, PT, -R20, RZ, RZ ;  /* 0x000000ff140a7210 */ /* 0x000fe20007ffe1ff */
[----:B------:R-:W0:Y:S04]  /*32c0*/  LDCU UR73, c[0x0][0x3f8] ;  /* 0x00007f00ff4977ac */ /* 0x000e280008000800 */
        /* <DEDUP_REMOVED lines=272> */
[----:B------:R-:W-:Y:S02]  /*43d0*/  @P1 MOV R20, RZ ;  /* 0x000000ff00141202 */ /* 0x000fe40000000f00 */
[----:B------:R-:W-:-:S03]  /*43e0*/  IADD3 R12, PT, PT, -R21, RZ, RZ ;  /* 0x000000ff150c7210 */ /* 0x000fc60007ffe1ff */
[----:B------:R-:W3:Y:S01]  /*43f0*/  @P1 LDC R26, c[0x0][0x558] ;  /* 0x00015600ff1a1b82 */ /* 0x000ee20000000800 */
[----:B--2---:R-:W-:-:S05]  /*4400*/  @P1 IMAD.HI.U32 R14, R21, R14, R20 ;  /* 0x0000000e150e1227 */ /* 0x004fca00078e0014 */
[----:B------:R-:W-:Y:S01]  /*4410*/  @P1 SHF.R.U32.HI R14, RZ, R15, R14 ;  /* 0x0000000fff0e1219 */ /* 0x000fe2000001160e */
[----:B------:R-:W-:-:S04]  /*4420*/  IMAD R15, R12, UR52, R29 ;  /* 0x000000340c0f7c24 */ /* 0x000fc8000f8e021d */
[----:B------:R-:W-:Y:S02]  /*4430*/  @P1 IMAD.MOV R20, RZ, RZ, -R14 ;  /* 0x000000ffff141224 */ /* 0x000fe400078e0a0e */
[----:B------:R-:W-:Y:S02]  /*4440*/  IMAD R10, R15, UR27, R10 ;  /* 0x0000001b0f0a7c24 */ /* 0x000fe4000f8e020a */
[----:B0-----:R-:W-:-:S04]  /*4450*/  @P1 IMAD R21, R20, R27, R21 ;  /* 0x0000001b14151224 */ /* 0x001fc800078e0215 */
[----:B---3--:R-:W-:-:S07]  /*4460*/  @P1 IMAD R10, R21, R26, R10 ;  /* 0x0000001a150a1224 */ /* 0x008fce00078e020a */
.L_x_4032:
[----:B------:R-:W-:-:S04]  /*4470*/  LOP3.LUT R15, R10, 0xfffffffc, RZ, 0xc0, !PT ;  /* 0xfffffffc0a0f7812 */ /* 0x000fc800078ec0ff */
[----:B------:R-:W-:-:S04]  /*4480*/  IADD3 R14, P1, PT, R15, R18, RZ ;  /* 0x000000120f0e7210 */ /* 0x000fc80007f3e0ff */
[----:B------:R-:W-:-:S05]  /*4490*/  IADD3.X R15, PT, PT, RZ, R19, RZ, P1, !PT ;  /* 0x00000013ff0f7210 */ /* 0x000fca0000ffe4ff */
        /* <DEDUP_REMOVED lines=229> */
[----:B------:R-:W-:Y:S02]  /*52f0*/  @P1 MOV R20, RZ ;  /* 0x000000ff00141202 */ /* 0x000fe40000000f00 */
        /* <DEDUP_REMOVED lines=9> */
.L_x_4033:
[----:B------:R-:W-:-:S04]  /*5390*/  LOP3.LUT R15, R10, 0xfffffffc, RZ, 0xc0, !PT ;  /* 0xfffffffc0a0f7812 */ /* 0x000fc800078ec0ff */
[----:B------:R-:W-:-:S04]  /*53a0*/  IADD3 R14, P1, PT, R15, R18, RZ ;  /* 0x000000120f0e7210 */ /* 0x000fc80007f3e0ff */
[----:B------:R-:W-:-:S05]  /*53b0*/  IADD3.X R15, PT, PT, RZ, R19, RZ, P1, !PT ;  /* 0x00000013ff0f7210 */ /* 0x000fca0000ffe4ff */
        /* <DEDUP_REMOVED lines=239> */
.L_x_4034:
        /* <DEDUP_REMOVED lines=242> */
.L_x_4035:
[----:B------:R-:W-:-:S04]  /*71d0*/  LOP3.LUT R15, R10, 0xfffffffc, RZ, 0xc0, !PT ;  /* 0xfffffffc0a0f7812 */ /* 0x000fc800078ec0ff */
[----:B------:R-:W-:-:S04]  /*71e0*/  IADD3 R14, P1, PT, R15, R18, RZ ;  /* 0x000000120f0e7210 */ /* 0x000fc80007f3e0ff */
[----:B------:R-:W-:-:S05]  /*71f0*/  IADD3.X R15, PT, PT, RZ, R19, RZ, P1, !PT ;  /* 0x00000013ff0f7210 */ /* 0x000fca0000ffe4ff */
[----:B------:R-:W2:Y:S02]  /*7200*/  LDG.E R14, desc[UR36][R14.64] ;  /* 0x000000240e0e7981 */ /* 0x000ea4000c1e1900 */
[----:B--2---:R-:W-:-:S07]  /*7210*/  PRMT R30, R14, 0x5432, R14 ;  /* 0x000054320e1e7816 */ /* 0x004fce000000000e */
.L_x_4031:
[----:B------:R-:W2:Y:S01]  /*7220*/  LDCU UR5, c[0x0][0x38c] ;  /* 0x00007180ff0577ac */ /* 0x000ea20008000800 */
[--C-:B------:R-:W-:Y:S01]  /*7230*/  HADD2.F32 R12, -RZ, R28.reuse.H0_H0 ;  /* 0x2000001cff0c7230 */ /* 0x100fe20000004100 */
[----:B-1----:R-:W-:Y:S01]  /*7240*/  MOV R10, UR4 ;  /* 0x00000004000a7c02 */ /* 0x002fe20008000f00 */
[----:B------:R-:W-:Y:S02]  /*7250*/  HADD2.F32 R14, -RZ, R28.H1_H1 ;  /* 0x3000001cff0e7230 */ /* 0x000fe40000004100 */
[----:B------:R-:W-:Y:S01]  /*7260*/  HADD2.F32 R20, -RZ, R29.H0_H0 ;  /* 0x2000001dff147230 */ /* 0x000fe20000004100 */
[----:B------:R-:W-:Y:S01]  /*7270*/  FSETP.NAN.FTZ.AND P1, PT, |R12|, |R12|, PT ;  /* 0x4000000c0c00720b */ /* 0x000fe20003f38200 */
[----:B------:R-:W-:Y:S01]  /*7280*/  IMAD R11, R10, 0x4, R11 ;  /* 0x000000040a0b7824 */ /* 0x000fe200078e020b */
[----:B------:R-:W-:Y:S01]  /*7290*/  FSETP.NAN.FTZ.AND P2, PT, |R14|, |R14|, PT ;  /* 0x4000000e0e00720b */ /* 0x000fe20003f58200 */
[----:B------:R-:W-:Y:S01]  /*72a0*/  HADD2.F32 R26, -RZ, R31.H1_H1 ;  /* 0x3000001fff1a7230 */ /* 0x000fe20000004100 */
[----:B------:R-:W-:Y:S01]  /*72b0*/  FSETP.NAN.FTZ.AND P3, PT, |R20|, |R20|, PT ;  /* 0x400000141400720b */ /* 0x000fe20003f78200 */
[----:B------:R-:W-:Y:S01]  /*72c0*/  IMAD R21, R10, 0x3, R11 ;  /* 0x000000030a157824 */ /* 0x000fe200078e020b */
[----:B------:R-:W-:Y:S01]  /*72d0*/  FSEL R15, R12, RZ, !P1 ;  /* 0x000000ff0c0f7208 */ /* 0x000fe20004800000 */
[----:B------:R-:W-:Y:S01]  /*72e0*/  HADD2.F32 R27, -RZ, R30.H1_H1 ;  /* 0x3000001eff1b7230 */ /* 0x000fe20000004100 */
[----:B------:R-:W-:-:S02]  /*72f0*/  FSEL R14, R14, RZ, !P2 ;  /* 0x000000ff0e0e7208 */ /* 0x000fc40005000000 */
[----:B------:R-:W-:Y:S01]  /*7300*/  FSEL R20, R20, RZ, !P3 ;  /* 0x000000ff14147208 */ /* 0x000fe20005800000 */
[----:B------:R-:W-:Y:S01]  /*7310*/  FADD.FTZ R0, R15, R0 ;  /* 0x000000000f007221 */ /* 0x000fe20000010000 */
[----:B--2---:R-:W-:Y:S01]  /*7320*/  MOV R12, UR5 ;  /* 0x00000005000c7c02 */ /* 0x004fe20008000f00 */
[----:B------:R-:W-:Y:S01]  /*7330*/  FADD.FTZ R3, R14, R3 ;  /* 0x000000030e037221 */ /* 0x000fe20000010000 */
[----:B------:R-:W-:Y:S02]  /*7340*/  HADD2.F32 R15, -RZ, R29.H1_H1 ;  /* 0x3000001dff0f7230 */ /* 0x000fe40000004100 */
[----:B------:R-:W-:Y:S01]  /*7350*/  FADD.FTZ R5, R20, R5 ;  /* 0x0000000514057221 */ /* 0x000fe20000010000 */
[----:B------:R-:W-:Y:S01]  /*7360*/  ISETP.GE.U32.AND P6, PT, R21, R12, PT ;  /* 0x0000000c1500720c */ /* 0x000fe20003fc6070 */
[----:B------:R-:W-:Y:S01]  /*7370*/  HADD2.F32 R20, -RZ, R31.H0_H0 ;  /* 0x2000001fff147230 */ /* 0x000fe20000004100 */
[----:B------:R-:W-:Y:S01]  /*7380*/  FSETP.NAN.FTZ.AND P3, PT, |R26|, |R26|, PT ;  /* 0x4000001a1a00720b */ /* 0x000fe20003f78200 */
[----:B------:R-:W-:Y:S01]  /*7390*/  HADD2.F32 R14, -RZ, R30.H0_H0 ;  /* 0x2000001eff0e7230 */ /* 0x000fe20000004100 */
        /* <DEDUP_REMOVED lines=15> */
.L_x_4030:
[----:B0-----:R-:W-:Y:S05]  /*7490*/  BSYNC.RECONVERGENT B0 ;  /* 0x0000000000007941 */ /* 0x001fea0003800200 */
.L_x_4029:
        /* <DEDUP_REMOVED lines=284> */
.L_x_4040:
[----:B------:R-:W-:Y:S02]  /*8660*/  SHF.R.U32.HI R14, RZ, 0x2, R13 ;  /* 0x00000002ff0e7819 */ /* 0x000fe4000001160d */
[----:B------:R-:W-:-:S07]  /*8670*/  MOV R15, RZ ;  /* 0x000000ff000f7202 */ /* 0x000fce0000000f00 */
.L_x_4039:
        /* <DEDUP_REMOVED lines=285> */
.L_x_4042:
[----:B------:R-:W-:Y:S01]  /*9850*/  SHF.R.U32.HI R20, RZ, 0x2, R13 ;  /* 0x00000002ff147819 */ /* 0x000fe2000001160d */
[----:B------:R-:W-:-:S07]  /*9860*/  IMAD.MOV.U32 R21, RZ, RZ, RZ ;  /* 0x000000ffff157224 */ /* 0x000fce00078e00ff */
.L_x_4041:
        /* <DEDUP_REMOVED lines=282> */
.L_x_4044:
[----:B------:R-:W-:Y:S02]  /*aa10*/  SHF.R.U32.HI R20, RZ, 0x2, R13 ;  /* 0x00000002ff147819 */ /* 0x000fe4000001160d */
[----:B------:R-:W-:-:S07]  /*aa20*/  MOV R21, RZ ;  /* 0x000000ff00157202 */ /* 0x000fce0000000f00 */
.L_x_4043:
        /* <DEDUP_REMOVED lines=282> */
.L_x_4046:
[----:B------:R-:W-:Y:S02]  /*bbd0*/  SHF.R.U32.HI R14, RZ, 0x2, R13 ;  /* 0x00000002ff0e7819 */ /* 0x000fe4000001160d */
[----:B------:R-:W-:-:S07]  /*bbe0*/  MOV R15, RZ ;  /* 0x000000ff000f7202 */ /* 0x000fce0000000f00 */
.L_x_4045:
[----:B------:R-:W-:-:S04]  /*bbf0*/  LEA R18, P0, R14, R25, 0x2 ;  /* 0x000000190e127211 */ /* 0x000fc800078010ff */
[----:B------:R-:W-:-:S05]  /*bc00*/  LEA.HI.X R19, R14, R24, R15, 0x2, P0 ;  /* 0x000000180e137211 */ /* 0x000fca00000f140f */
[----:B------:R-:W2:Y:S02]  /*bc10*/  LDG.E R18, desc[UR36][R18.64] ;  /* 0x0000002412127981 */ /* 0x000ea4000c1e1900 */
[----:B--2---:R-:W-:-:S07]  /*bc20*/  PRMT R30, R18, 0x5432, R18 ;  /* 0x00005432121e7816 */ /* 0x004fce0000000012 */
.L_x_4038:
[----:B------:R-:W-:Y:S05]  /*bc30*/  BSYNC.RECONVERGENT B0 ;  /* 0x0000000000007941 */ /* 0x000fea0003800200 */
.L_x_4037:
[----:B------:R-:W-:Y:S01]  /*bc40*/  ISETP.GE.U32.AND P0, PT, R11, R12, PT ;  /* 0x0000000c0b00720c */ /* 0x000fe20003f06070 */
[----:B------:R-:W-:-:S12]  /*bc50*/  BSSY.RECONVERGENT B0, `(.L_x_4047) ;  /* 0x000002a000007945 */ /* 0x000fd80003800200 */
[----:B------:R-:W-:Y:S05]  /*bc60*/  @P0 BRA `(.L_x_4048) ;  /* 0x0000000000a00947 */ /* 0x000fea0003800000 */
[----:B------:R-:W-:Y:S02]  /*bc70*/  IMAD.IADD R15, R11, 0x1, R10 ;  /* 0x000000010b0f7824 */ /* 0x000fe400078e020a */
        /* <DEDUP_REMOVED lines=30> */
[--C-:B------:R-:W-:Y:S02]  /*be60*/  @!P2 HADD2.F32 R12, -RZ, R30.reuse.H1_H1 ;  /* 0x3000001eff0ca230 */ /* 0x100fe40000004100 */
        /* <DEDUP_REMOVED lines=8> */
.L_x_4048:
[----:B------:R-:W-:Y:S05]  /*bef0*/  BSYNC.RECONVERGENT B0 ;  /* 0x0000000000007941 */ /* 0x000fea0003800200 */
.L_x_4047:
[----:B------:R-:W-:Y:S01]  /*bf00*/  FADD.FTZ R5, R5, R0 ;  /* 0x0000000005057221 */ /* 0x000fe20000010000 */
[----:B------:R-:W-:-:S03]  /*bf10*/  FADD.FTZ R4, R4, R3 ;  /* 0x0000000304047221 */ /* 0x000fc60000010000 */
[----:B------:R-:W-:Y:S01]  /*bf20*/  FADD.FTZ R5, R5, R6 ;  /* 0x0000000605057221 */ /* 0x000fe20000010000 */
[----:B------:R-:W-:-:S03]  /*bf30*/  FADD.FTZ R4, R4, R7 ;  /* 0x0000000704047221 */ /* 0x000fc60000010000 */
[----:B------:R-:W-:Y:S01]  /*bf40*/  FADD.FTZ R18, R5, R8 ;  /* 0x0000000805127221 */ /* 0x000fe20000010000 */
[----:B------:R-:W-:-:S07]  /*bf50*/  FADD.FTZ R19, R4, R9 ;  /* 0x0000000904137221 */ /* 0x000fce0000010000 */
.L_x_3999:
[----:B------:R-:W-:Y:S05]  /*bf60*/  BSYNC.RECONVERGENT B6 ;  /* 0x0000000000067941 */ /* 0x000fea0003800200 */
.L_x_3998:
        /* <DEDUP_REMOVED lines=15> */
.L_x_4050:
        /* <DEDUP_REMOVED lines=15> */
.L_x_4049:
        /* <DEDUP_REMOVED lines=18> */
.L_x_4053:
        /* <DEDUP_REMOVED lines=14> */
.L_x_4052:
[----:B------:R-:W-:Y:S01]  /*c350*/  ISETP.GE.U32.AND P0, PT, R0, 0x2, PT ;  /* 0x000000020000780c */ /* 0x000fe20003f06070 */
[----:B------:R-:W-:Y:S05]  /*c360*/  WARPSYNC.ALL ;  /* 0x0000000000007948 */ /* 0x000fea0003800000 */
[----:B------:R-:W-:Y:S07]  /*c370*/  BAR.SYNC.DEFER_BLOCKING 0x0 ;  /* 0x0000000000007b1d */ /* 0x000fee0000010000 */
[----:B------:R-:W-:Y:S05]  /*c380*/  @!P0 BRA `(.L_x_4051) ;  /* 0x0000000000208947 */ /* 0x000fea0003800000 */
[----:B-1----:R-:W-:-:S07]  /*c390*/  IMAD.MOV.U32 R3, RZ, RZ, 0x1 ;  /* 0x00000001ff037424 */ /* 0x002fce00078e00ff */
.L_x_4054:
[----:B------:R-:W1:Y:S04]  /*c3a0*/  SHFL.DOWN PT, R5, R18, R3, 0x1f ;  /* 0x08001f0312057589 */ /* 0x000e6800000e0000 */
[----:B------:R2:W3:Y:S02]  /*c3b0*/  SHFL.DOWN PT, R4, R19, R3, 0x1f ;  /* 0x08001f0313047589 */ /* 0x0004e400000e0000 */
[----:B--2---:R-:W-:-:S04]  /*c3c0*/  SHF.L.U32 R3, R3, 0x1, RZ ;  /* 0x0000000103037819 */ /* 0x004fc800000006ff */
[----:B------:R-:W-:Y:S01]  /*c3d0*/  ISETP.GE.AND P0, PT, R3, R0, PT ;  /* 0x000000000300720c */ /* 0x000fe20003f06270 */
[----:B-1----:R-:W-:Y:S01]  /*c3e0*/  FADD.FTZ R18, R5, R18 ;  /* 0x0000001205127221 */ /* 0x002fe20000010000 */
[----:B---3--:R-:W-:-:S11]  /*c3f0*/  FADD.FTZ R19, R4, R19 ;  /* 0x0000001304137221 */ /* 0x008fd60000010000 */
[----:B------:R-:W-:Y:S05]  /*c400*/  @!P0 BRA `(.L_x_4054) ;  /* 0xfffffffc00e48947 */ /* 0x000fea000383ffff */
.L_x_4051:
        /* <DEDUP_REMOVED lines=282> */
.L_x_4055:
        /* <DEDUP_REMOVED lines=276> */
.L_x_4056:
        /* <DEDUP_REMOVED lines=292> */
.L_x_4058:
        /* <DEDUP_REMOVED lines=276> */
.L_x_4059:
        /* <DEDUP_REMOVED lines=24> */
.L_x_4061:
[----:B------:R-:W-:Y:S05]  /*10bf0*/  BSYNC.RECONVERGENT B0 ;  /* 0x0000000000007941 */ /* 0x000fea0003800200 */
.L_x_4060:
        /* <DEDUP_REMOVED lines=35> */
.L_x_4063:
[----:B------:R-:W-:Y:S05]  /*10e30*/  BSYNC.RECONVERGENT B0 ;  /* 0x0000000000007941 */ /* 0x000fea0003800200 */
.L_x_4062:
        /* <DEDUP_REMOVED lines=35> */
.L_x_4068:
        /* <DEDUP_REMOVED lines=10> */
.L_x_4067:
[----:B------:R-:W-:Y:S05]  /*11110*/  BRA `(.L_x_4066) ;  /* 0x0000000000547947 */ /* 0x000fea0003800000 */
.L_x_4065:
        /* <DEDUP_REMOVED lines=11> */
.L_x_4069:
        /* <DEDUP_REMOVED lines=10> */
.L_x_4066:
[----:B------:R-:W-:Y:S05]  /*11270*/  BSYNC.RECONVERGENT B0 ;  /* 0x0000000000007941 */ /* 0x000fea0003800200 */
.L_x_4064:
        /* <DEDUP_REMOVED lines=12> */
.L_x_4071:
        /* <DEDUP_REMOVED lines=14> */
.L_x_4070:
        /* <DEDUP_REMOVED lines=9> */
.L_x_4074:
        /* <DEDUP_REMOVED lines=13> */
.L_x_4073:
[----:B------:R-:W-:Y:S01]  /*11580*/  BAR.SYNC.DEFER_BLOCKING 0x0 ;  /* 0x0000000000007b1d */ /* 0x000fe20000010000 */
[----:B------:R-:W-:-:S09]  /*11590*/  UISETP.GE.U32.AND UP0, UPT, UR4, 0x2, UPT ;  /* 0x000000020400788c */ /* 0x000fd2000bf06070 */
[----:B------:R-:W-:Y:S05]  /*115a0*/  BRA.U !UP0, `(.L_x_4072) ;  /* 0x0000000108207547 */ /* 0x000fea000b800000 */
[----:B--234-:R-:W-:-:S07]  /*115b0*/  HFMA2 R0, -RZ, RZ, 0, 5.9604644775390625e-08 ;  /* 0x00000001ff007431 */ /* 0x01cfce00000001ff */
.L_x_4075:
[----:B------:R-:W2:Y:S04]  /*115c0*/  SHFL.DOWN PT, R3, R16, R0, 0x1f ;  /* 0x08001f0010037589 */ /* 0x000ea800000e0000 */
[----:B------:R3:W4:Y:S02]  /*115d0*/  SHFL.DOWN PT, R2, R17, R0, 0x1f ;  /* 0x08001f0011027589 */ /* 0x00072400000e0000 */
[----:B---3--:R-:W-:-:S05]  /*115e0*/  IMAD.SHL.U32 R0, R0, 0x2, RZ ;  /* 0x0000000200007824 */ /* 0x008fca00078e00ff */
[----:B------:R-:W-:Y:S01]  /*115f0*/  ISETP.GE.AND P1, PT, R0, UR4, PT ;  /* 0x0000000400007c0c */ /* 0x000fe2000bf26270 */
[----:B--2---:R-:W-:Y:S01]  /*11600*/  FADD.FTZ R16, R3, R16 ;  /* 0x0000001003107221 */ /* 0x004fe20000010000 */
[----:B----4-:R-:W-:-:S11]  /*11610*/  FADD.FTZ R17, R2, R17 ;  /* 0x0000001102117221 */ /* 0x010fd60000010000 */
[----:B------:R-:W-:Y:S05]  /*11620*/  @!P1 BRA `(.L_x_4075) ;  /* 0xfffffffc00e49947 */ /* 0x000fea000383ffff */
.L_x_4072:
        /* <DEDUP_REMOVED lines=40> */
.L_x_4078:
        /* <DEDUP_REMOVED lines=19> */
.L_x_4079:
[----:B------:R-:W-:Y:S05]  /*119e0*/  BRA `(.L_x_4080) ;  /* 0x0000000000047947 */ /* 0x000fea0003800000 */
.L_x_4077:
[----:B------:R1:W-:Y:S02]  /*119f0*/  STG.E desc[UR36][R4.64], R16 ;  /* 0x0000001004007986 */ /* 0x0003e4000c101924 */
.L_x_4080:
[----:B------:R-:W2:Y:S02]  /*11a00*/  LDCU.64 UR4, c[0x0][0x760] ;  /* 0x0000ec00ff0477ac */ /* 0x000ea40008000a00 */
[----:B--2---:R-:W-:-:S04]  /*11a10*/  IADD3 R24, P0, PT, R24, UR4, RZ ;  /* 0x0000000418187c10 */ /* 0x004fc8000ff1e0ff */
[----:B------:R-:W-:-:S05]  /*11a20*/  IADD3.X R25, PT, PT, RZ, UR5, RZ, P0, !PT ;  /* 0x00000005ff197c10 */ /* 0x000fca00087fe4ff */
[----:B------:R-:W-:Y:S01]  /*11a30*/  STG.E desc[UR36][R24.64], R17 ;  /* 0x0000001118007986 */ /* 0x000fe2000c101924 */
[----:B------:R-:W-:Y:S05]  /*11a40*/  EXIT ;  /* 0x000000000000794d */ /* 0x000fea0003800000 */
.L_x_4076:
        /* <DEDUP_REMOVED lines=9> */
.L_x_4081:
        /* <DEDUP_REMOVED lines=20> */
.L_x_4084:
        /* <DEDUP_REMOVED lines=19> */
.L_x_4085:
[----:B------:R-:W-:Y:S05]  /*11d50*/  BRA `(.L_x_4086) ;  /* 0x0000000000107947 */ /* 0x000fea0003800000 */
.L_x_4083:
[----:B------:R-:W0:Y:S02]  /*11d60*/  LDCU.64 UR4, c[0x0][0x760] ;  /* 0x0000ec00ff0477ac */ /* 0x000e240008000a00 */
[----:B0-----:R-:W-:-:S05]  /*11d70*/  IADD3 R2, P0, PT, R25, UR4, RZ ;  /* 0x0000000419027c10 */ /* 0x001fca000ff1e0ff */
[----:B------:R-:W-:-:S05]  /*11d80*/  IMAD.X R3, RZ, RZ, UR5, P0 ;  /* 0x00000005ff037e24 */ /* 0x000fca00080e06ff */
[----:B------:R0:W-:Y:S03]  /*11d90*/  STG.E desc[UR36][R2.64], R16 ;  /* 0x0000001002007986 */ /* 0x0001e6000c101924 */
.L_x_4086:
[----:B------:R-:W5:Y:S02]  /*11da0*/  LDCU.64 UR4, c[0x0][0x760] ;  /* 0x0000ec00ff0477ac */ /* 0x000f640008000a00 */
[----:B-----5:R-:W-:-:S04]  /*11db0*/  IADD3 R24, P0, PT, R24, UR4, RZ ;  /* 0x0000000418187c10 */ /* 0x020fc8000ff1e0ff */
[----:B------:R-:W-:-:S05]  /*11dc0*/  IADD3.X R25, PT, PT, RZ, UR5, RZ, P0, !PT ;  /* 0x00000005ff197c10 */ /* 0x000fca00087fe4ff */
[----:B------:R-:W-:Y:S01]  /*11dd0*/  STG.E desc[UR36][R24.64], R17 ;  /* 0x0000001118007986 */ /* 0x000fe2000c101924 */
[----:B------:R-:W-:Y:S05]  /*11de0*/  EXIT ;  /* 0x000000000000794d */ /* 0x000fea0003800000 */
.L_x_4082:
[----:B------:R-:W-:Y:S04]  /*11df0*/  STG.E desc[UR36][R4.64], R16 ;  /* 0x0000001004007986 */ /* 0x000fe8000c101924 */
[----:B------:R-:W-:Y:S01]  /*11e00*/  STG.E desc[UR36][R4.64+0x4], R17 ;  /* 0x0000041104007986 */ /* 0x000fe2000c101924 */
[----:B------:R-:W-:Y:S05]  /*11e10*/  EXIT ;  /* 0x000000000000794d */ /* 0x000fea0003800000 */
.L_x_4057:
        /* <DEDUP_REMOVED lines=39> */
[----:B------:R-:W-:Y:S01]  /*12090*/  HFMA2 R13, -RZ, RZ, 0, 0 ;  /* 0x00000000ff0d7431 */ /* 0x000fe200000001ff */
        /* <DEDUP_REMOVED lines=9> */
.L_x_4089:
        /* <DEDUP_REMOVED lines=15> */
[----:B0-----:R-:W-:Y:S02]  /*12220*/  MOV R10, UR4 ;  /* 0x00000004000a7c02 */ /* 0x001fe40008000f00 */
[----:B--2---:R-:W-:-:S07]  /*12230*/  MOV R11, UR5 ;  /* 0x00000005000b7c02 */ /* 0x004fce0008000f00 */
[----:B------:R-:W-:-:S07]  /*12240*/  LEPC R20, `(.L_x_4090) ;  /* 0x000000001014794e */ /* 0x000fce0000000000 */
[----:B-1----:R-:W-:Y:S05]  /*12250*/  CALL.ABS.NOINC R2 ;  /* 0x0000000002007343 */ /* 0x002fea0003c00000 */
.L_x_4090:
[----:B------:R-:W-:Y:S05]  /*12260*/  BRA `(.L_x_4091) ;  /* 0x0000000000047947 */ /* 0x000fea0003800000 */
.L_x_4088:
[----:B------:R2:W-:Y:S02]  /*12270*/  STG.E desc[UR36][R4.64], R18 ;  /* 0x0000001204007986 */ /* 0x0005e4000c101924 */
.L_x_4091:
[----:B------:R-:W3:Y:S02]  /*12280*/  LDCU.64 UR4, c[0x0][0x760] ;  /* 0x0000ec00ff0477ac */ /* 0x000ee40008000a00 */
[----:B---3--:R-:W-:-:S04]  /*12290*/  IADD3 R24, P0, PT, R24, UR4, RZ ;  /* 0x0000000418187c10 */ /* 0x008fc8000ff1e0ff */
[----:B------:R-:W-:-:S05]  /*122a0*/  IADD3.X R25, PT, PT, RZ, UR5, RZ, P0, !PT ;  /* 0x00000005ff197c10 */ /* 0x000fca00087fe4ff */
[----:B------:R-:W-:Y:S01]  /*122b0*/  STG.E desc[UR36][R24.64], R19 ;  /* 0x0000001318007986 */ /* 0x000fe2000c101924 */
[----:B------:R-:W-:Y:S05]  /*122c0*/  EXIT ;  /* 0x000000000000794d */ /* 0x000fea0003800000 */
.L_x_4087:
        /* <DEDUP_REMOVED lines=9> */
.L_x_4092:
[----:B------:R-:W-:Y:S05]  /*12360*/  BRA.U !UP1, `(.L_x_4093) ;  /* 0x0000000109c07547 */ /* 0x000fea000b800000 */
        /* <DEDUP_REMOVED lines=9> */
[----:B------:R-:W-:Y:S01]  /*12400*/  HFMA2 R13, -RZ, RZ, 0, 0 ;  /* 0x00000000ff0d7431 */ /* 0x000fe200000001ff */
[----:B------:R-:W5:Y:S01]  /*12410*/  LDCU.64 UR8, c[0x4][0x408] ;  /* 0x01008100ff0877ac */ /* 0x000f620008000a00 */
[----:B-1----:R-:W-:Y:S01]  /*12420*/  MOV R4, UR4 ;  /* 0x0000000400047c02 */ /* 0x002fe20008000f00 */
[----:B------:R-:W-:Y:S01]  /*12430*/  IMAD.U32 R5, RZ, RZ, UR5 ;  /* 0x00000005ff057e24 */ /* 0x000fe2000f8e00ff */
[----:B----4-:R-:W-:-:S02]  /*12440*/  MOV R6, UR6 ;  /* 0x0000000600067c02 */ /* 0x010fc40008000f00 */
[----:B------:R-:W-:Y:S02]  /*12450*/  MOV R7, UR7 ;  /* 0x0000000700077c02 */ /* 0x000fe40008000f00 */
[----:B-----5:R-:W-:Y:S01]  /*12460*/  MOV R10, UR8 ;  /* 0x00000008000a7c02 */ /* 0x020fe20008000f00 */
[----:B--2---:R-:W-:-:S07]  /*12470*/  IMAD.U32 R11, RZ, RZ, UR9 ;  /* 0x00000009ff0b7e24 */ /* 0x004fce000f8e00ff */
[----:B------:R-:W-:-:S07]  /*12480*/  LEPC R20, `(.L_x_4095) ;  /* 0x000000001014794e */ /* 0x000fce0000000000 */
[----:B0--3--:R-:W-:Y:S05]  /*12490*/  CALL.ABS.NOINC R14 ;  /* 0x000000000e007343 */ /* 0x009fea0003c00000 */
.L_x_4095:
        /* <DEDUP_REMOVED lines=19> */
.L_x_4096:
[----:B------:R-:W-:Y:S05]  /*125d0*/  BRA `(.L_x_4097) ;  /* 0x0000000000107947 */ /* 0x000fea0003800000 */
.L_x_4094:
[----:B------:R-:W1:Y:S02]  /*125e0*/  LDCU.64 UR4, c[0x0][0x760] ;  /* 0x0000ec00ff0477ac */ /* 0x000e640008000a00 */
[----:B-1----:R-:W-:-:S04]  /*125f0*/  IADD3 R2, P0, PT, R25, UR4, RZ ;  /* 0x0000000419027c10 */ /* 0x002fc8000ff1e0ff */
[----:B------:R-:W-:-:S05]  /*12600*/  IADD3.X R3, PT, PT, RZ, UR5, RZ, P0, !PT ;  /* 0x00000005ff037c10 */ /* 0x000fca00087fe4ff */
[----:B------:R1:W-:Y:S04]  /*12610*/  STG.E desc[UR36][R2.64], R18 ;  /* 0x0000001202007986 */ /* 0x0003e8000c101924 */
.L_x_4097:
[----:B------:R-:W2:Y:S02]  /*12620*/  LDCU.64 UR4, c[0x0][0x760] ;  /* 0x0000ec00ff0477ac */ /* 0x000ea40008000a00 */
[----:B--2---:R-:W-:-:S04]  /*12630*/  IADD3 R24, P0, PT, R24, UR4, RZ ;  /* 0x0000000418187c10 */ /* 0x004fc8000ff1e0ff */
[----:B------:R-:W-:-:S05]  /*12640*/  IADD3.X R25, PT, PT, RZ, UR5, RZ, P0, !PT ;  /* 0x00000005ff197c10 */ /* 0x000fca00087fe4ff */
[----:B------:R-:W-:Y:S01]  /*12650*/  STG.E desc[UR36][R24.64], R19 ;  /* 0x0000001318007986 */ /* 0x000fe2000c101924 */
[----:B------:R-:W-:Y:S05]  /*12660*/  EXIT ;  /* 0x000000000000794d */ /* 0x000fea0003800000 */
.L_x_4093:
[----:B------:R-:W-:Y:S04]  /*12670*/  STG.E desc[UR36][R4.64], R18 ;  /* 0x0000001204007986 */ /* 0x000fe8000c101924 */
[----:B------:R-:W-:Y:S01]  /*12680*/  STG.E desc[UR36][R4.64+0x4], R19 ;  /* 0x0000041304007986 */ /* 0x000fe2000c101924 */
[----:B------:R-:W-:Y:S05]  /*12690*/  EXIT ;  /* 0x000000000000794d */ /* 0x000fea0003800000 */
.L_x_4098:
        /* <DEDUP_REMOVED lines=14> */
.L_x_9991:


//--------------------- .text._ZN2at6native13reduce_kernelILi128ELi4ENS0_8ReduceOpIN3c104HalfENS0_9NanSumOpsIffEEjfLi4ELi4EEEEEvT1_ --------------------------
	.section	.text._ZN2at6native13reduce_kernelILi128ELi4ENS0_8ReduceOpIN3c104HalfENS0_9NanSumOpsIffEEjfLi4ELi4EEEEEvT1_,"ax",@progbits
	.align	128
        .global         _ZN2at6native13reduce_kernelILi128ELi4ENS0_8ReduceOpIN3c104HalfENS0_9NanSumOpsIffEEjfLi4ELi4EEEEEvT1_
        .type           _ZN2at6native13reduce_kernelILi128ELi4ENS0_8ReduceOpIN3c104HalfENS0_9NanSumOpsIffEEjfLi4ELi4EEEEEvT1_,@function
        .size           _ZN2at6native13reduce_kernelILi128ELi4ENS0_8ReduceOpIN3c104HalfENS0_9NanSumOpsIffEEjfLi4ELi4EEEEEvT1_,(.L_x_9992 - _ZN2at6native13reduce_kernelILi128ELi4ENS0_8ReduceOpIN3c104HalfENS0_9NanSumOpsIffEEjfLi4ELi4EEEEEvT1_)
        .other          _ZN2at6native13reduce_kernelILi128ELi4ENS0_8ReduceOpIN3c104HalfENS0_9NanSumOpsIffEEjfLi4ELi4EEEEEvT1_,@"STO_CUDA_ENTRY STV_DEFAULT"
_ZN2at6native13reduce_kernelILi128ELi4ENS0_8ReduceOpIN3c104HalfENS0_9NanSumOpsIffEEjfLi4ELi4EEEEEvT1_:
.text._ZN2at6native13reduce_kernelILi128ELi4ENS0_8ReduceOpIN3c104HalfENS0_9NanSumOpsIffEEjfLi4ELi4EEEEEvT1_:
        /* <DEDUP_REMOVED lines=296> */
.L_x_4099:
        /* <DEDUP_REMOVED lines=13> */
[----:B------:R-:W-:-:S05]  /*1350*/  IMAD.X R31, RZ, RZ, UR5, P0 ;  /* 0x00000005ff1f7e24 */ /* 0x000fca00080e06ff */
[----:B------:R-:W-:Y:S01]  /*1360*/  MOV R17, R31 ;  /* 0x0000001f00117202 */ /* 0x000fe20000000f00 */
[----:B------:R-:W-:Y:S06]  /*1370*/  BRA.U !UP0, `(.L_x_4102) ;  /* 0x0000000508cc7547 */ /* 0x000fec000b800000 */
        /* <DEDUP_REMOVED lines=8> */
[----:B------:R-:W0:Y:S01]  /*1400*/  LDCU UR4, c[0x0][0x38c] ;  /* 0x00007180ff0477ac */ /* 0x000e220008000800 */
[----:B-1----:R-:W-:Y:S01]  /*1410*/  IMAD.U32 R4, RZ, RZ, UR6 ;  /* 0x00000006ff047e24 */ /* 0x002fe2000f8e00ff */
[----:B------:R-:W-:-:S02]  /*1420*/  MOV R5, UR7 ;  /* 0x0000000700057c02 */ /* 0x000fc40008000f00 */
[----:B----4-:R-:W-:Y:S01]  /*1430*/  MOV R6, UR8 ;  /* 0x0000000800067c02 */ /* 0x010fe20008000f00 */
[----:B------:R-:W-:Y:S01]  /*1440*/  IMAD.U32 R7, RZ, RZ, UR9 ;  /* 0x00000009ff077e24 */ /* 0x000fe2000f8e00ff */
[----:B-----5:R-:W-:Y:S02]  /*1450*/  MOV R10, UR10 ;  /* 0x0000000a000a7c02 */ /* 0x020fe40008000f00 */
[----:B------:R-:W-:Y:S01]  /*1460*/  MOV R11, UR11 ;  /* 0x0000000b000b7c02 */ /* 0x000fe20008000f00 */
[----:B0-2---:R-:W-:-:S07]  /*1470*/  IMAD.U32 R18, RZ, RZ, UR4 ;  /* 0x00000004ff127e24 */ /* 0x005fce000f8e00ff */
[----:B------:R-:W-:-:S07]  /*1480*/  LEPC R20, `(.L_x_4103) ;  /* 0x000000001014794e */ /* 0x000fce0000000000 */
[----:B---3--:R-:W-:Y:S05]  /*1490*/  CALL.ABS.NOINC R14 ;  /* 0x000000000e007343 */ /* 0x008fea0003c00000 */
.L_x_4103:
[----:B------:R-:W0:Y:S01]  /*14a0*/  LDC R6, c[0x0][0x384] ;  /* 0x0000e100ff067b82 */ /* 0x000e220000000800 */
[----:B------:R-:W-:Y:S01]  /*14b0*/  SHF.R.U32.HI R30, RZ, 0x1, R30 ;  /* 0x00000001ff1e7819 */ /* 0x000fe2000001161e */
[----:B------:R-:W-:Y:S03]  /*14c0*/  BSSY.RECONVERGENT B0, `(.L_x_4104) ;  /* 0x0000022000007945 */ /* 0x000fe60003800200 */
[----:B------:R-:W-:Y:S02]  /*14d0*/  LOP3.LUT P0, R30, R30, 0x3, RZ, 0xc0, !PT ;  /* 0x000000031e1e7812 */ /* 0x000fe4000780c0ff */
[-C--:B0-----:R-:W-:Y:S02]  /*14e0*/  MOV R0, R6.reuse ;  /* 0x0000000600007202 */ /* 0x081fe40000000f00 */
[----:B------:R-:W-:-:S09]  /*14f0*/  MOV R3, R6 ;  /* 0x0000000600037202 */ /* 0x000fd20000000f00 */
        /* <DEDUP_REMOVED lines=25> */
.L_x_4107:
[----:B------:R-:W-:Y:S05]  /*1690*/  BSYNC.RECONVERGENT B1 ;  /* 0x0000000000017941 */ /* 0x000fea0003800200 */
.L_x_4106:
[----:B------:R-:W0:Y:S01]  /*16a0*/  LDC R5, c[0x0][0x38c] ;  /* 0x0000e300ff057b82 */ /* 0x000e220000000800 */
[----:B------:R-:W-:-:S04]  /*16b0*/  IADD3 R16, P0, PT, R16, 0x8, RZ ;  /* 0x0000000810107810 */ /* 0x000fc80007f1e0ff */
[----:B------:R-:W-:Y:S02]  /*16c0*/  IADD3.X R17, PT, PT, RZ, R17, RZ, P0, !PT ;  /* 0x00000011ff117210 */ /* 0x000fe400007fe4ff */
[----:B0-----:R-:W-:-:S07]  /*16d0*/  IADD3 R18, PT, PT, R30, -0x4, R5 ;  /* 0xfffffffc1e127810 */ /* 0x001fce0007ffe005 */
.L_x_4105:
[----:B------:R-:W-:Y:S05]  /*16e0*/  BSYNC.RECONVERGENT B0 ;  /* 0x0000000000007941 */ /* 0x000fea0003800200 */
.L_x_4104:
[----:B------:R-:W0:Y:S01]  /*16f0*/  LDC.64 R4, c[0x0][0x3a0] ;  /* 0x0000e800ff047b82 */ /* 0x000e220000000a00 */
[----:B------:R-:W-:Y:S01]  /*1700*/  BSSY.RECONVERGENT B0, `(.L_x_4108) ;  /* 0x0000027000007945 */ /* 0x000fe20003800200 */
[----:B------:R-:W-:-:S06]  /*1710*/  MOV R8, R6 ;  /* 0x0000000600087202 */ /* 0x000fcc0000000f00 */
        /* <DEDUP_REMOVED lines=14> */
.L_x_4110:
        /* <DEDUP_REMOVED lines=23> */
.L_x_4109:
[----:B------:R-:W-:Y:S05]  /*1970*/  BSYNC.RECONVERGENT B0 ;  /* 0x0000000000007941 */ /* 0x000fea0003800200 */
.L_x_4108:
        /* <DEDUP_REMOVED lines=12> */
.L_x_4112:
[----:B------:R-:W-:Y:S05]  /*1a40*/  BSYNC.RECONVERGENT B0 ;  /* 0x0000000000007941 */ /* 0x000fea0003800200 */
.L_x_4111:
[----:B------:R-:W-:Y:S01]  /*1a50*/  FADD.FTZ R3, R8, R3 ;  /* 0x0000000308037221 */ /* 0x000fe20000010000 */
[----:B------:R-:W-:Y:S01]  /*1a60*/  HFMA2 R17, -RZ, RZ, 0, 0 ;  /* 0x00000000ff117431 */ /* 0x000fe200000001ff */
[----:B------:R-:W-:Y:S02]  /*1a70*/  CS2R R18, SRZ ;  /* 0x0000000000127805 */ /* 0x000fe4000001ff00 */
[----:B------:R-:W-:-:S04]  /*1a80*/  FADD.FTZ R3, R3, R6 ;  /* 0x0000000603037221 */ /* 0x000fc80000010000 */
[----:B------:R-:W-:Y:S01]  /*1a90*/  FADD.FTZ R16, R3, R0 ;  /* 0x0000000003107221 */ /* 0x000fe20000010000 */
[----:B------:R-:W-:Y:S06]  /*1aa0*/  BRA `(.L_x_4101) ;  /* 0x000000b400347947 */ /* 0x000fec0003800000 */
.L_x_4102:
        /* <DEDUP_REMOVED lines=23> */
[-C--:B------:R-:W-:Y:S02]  /*1c20*/  MOV R26, R0.reuse ;  /* 0x00000000001a7202 */ /* 0x080fe40000000f00 */
[-C--:B------:R-:W-:Y:S02]  /*1c30*/  MOV R30, R0.reuse ;  /* 0x00000000001e7202 */ /* 0x080fe40000000f00 */
[-C--:B------:R-:W-:Y:S02]  /*1c40*/  MOV R32, R0.reuse ;  /* 0x0000000000207202 */ /* 0x080fe40000000f00 */
        /* <DEDUP_REMOVED lines=16> */
[----:B------:R-:W-:-:S07]  /*1d50*/  MOV R33, R0 ;  /* 0x0000000000217202 */ /* 0x000fce0000000f00 */
.L_x_4117:
[----:B------:R-:W-:-:S05]  /*1d60*/  SHF.R.U32.HI R13, RZ, 0x2, R34 ;  /* 0x00000002ff0d7819 */ /* 0x000fca0000011622 */
[----:B------:R-:W-:Y:S01]  /*1d70*/  IMAD.WIDE.U32 R12, R13, 0x8, R16 ;  /* 0x000000080d0c7825 */ /* 0x000fe200078e0010 */
[----:B------:R-:W-:-:S05]  /*1d80*/  IADD3 R34, PT, PT, R34, R3, RZ ;  /* 0x0000000322227210 */ /* 0x000fca0007ffe0ff */
[----:B------:R-:W2:Y:S01]  /*1d90*/  LDG.E.64 R12, desc[UR36][R12.64] ;  /* 0x000000240c0c7981 */ /* 0x000ea2000c1e1b00 */
[----:B------:R-:W-:-:S05]  /*1da0*/  SHF.R.U32.HI R15, RZ, 0x2, R34 ;  /* 0x00000002ff0f7819 */ /* 0x000fca0000011622 */
[----:B------:R-:W-:-:S04]  /*1db0*/  IMAD.WIDE.U32 R14, R15, 0x8, R16 ;  /* 0x000000080f0e7825 */ /* 0x000fc800078e0010 */
[----:B------:R-:W-:Y:S02]  /*1dc0*/  IMAD.IADD R34, R34, 0x1, R3 ;  /* 0x0000000122227824 */ /* 0x000fe400078e0203 */
[----:B------:R-:W3:Y:S03]  /*1dd0*/  LDG.E.64 R14, desc[UR36][R14.64] ;  /* 0x000000240e0e7981 */ /* 0x000ee6000c1e1b00 */
[----:B------:R-:W-:-:S05]  /*1de0*/  SHF.R.U32.HI R21, RZ, 0x2, R34 ;  /* 0x00000002ff157819 */ /* 0x000fca0000011622 */
[----:B------:R-:W-:Y:S01]  /*1df0*/  IMAD.WIDE.U32 R20, R21, 0x8, R16 ;  /* 0x0000000815147825 */ /* 0x000fe200078e0010 */
[----:B------:R-:W-:-:S05]  /*1e00*/  IADD3 R34, PT, PT, R34, R3, RZ ;  /* 0x0000000322227210 */ /* 0x000fca0007ffe0ff */
[----:B------:R-:W4:Y:S01]  /*1e10*/  LDG.E.64 R20, desc[UR36][R20.64] ;  /* 0x0000002414147981 */ /* 0x000f22000c1e1b00 */
[----:B------:R-:W-:-:S05]  /*1e20*/  SHF.R.U32.HI R29, RZ, 0x2, R34 ;  /* 0x00000002ff1d7819 */ /* 0x000fca0000011622 */
[----:B------:R-:W-:-:S06]  /*1e30*/  IMAD.WIDE.U32 R28, R29, 0x8, R16 ;  /* 0x000000081d1c7825 */ /* 0x000fcc00078e0010 */
[----:B------:R-:W5:Y:S01]  /*1e40*/  LDG.E.64 R28, desc[UR36][R28.64] ;  /* 0x000000241c1c7981 */ /* 0x000f62000c1e1b00 */
[----:B------:R-:W-:-:S05]  /*1e50*/  IADD3 R34, PT, PT, R34, R3, RZ ;  /* 0x0000000322227210 */ /* 0x000fca0007ffe0ff */
[----:B------:R-:W-:Y:S02]  /*1e60*/  IMAD R39, R3, 0x3, R34 ;  /* 0x0000000303277824 */ /* 0x000fe400078e0222 */
[--C-:B--2---:R-:W-:Y:S02]  /*1e70*/  HADD2.F32 R35, -RZ, R12.reuse.H0_H0 ;  /* 0x2000000cff237230 */ /* 0x104fe40000004100 */
[----:B------:R-:W-:-:S03]  /*1e80*/  HADD2.F32 R37, -RZ, R12.H1_H1 ;  /* 0x3000000cff257230 */ /* 0x000fc60000004100 */
[----:B------:R-:W-:Y:S02]  /*1e90*/  FSETP.NAN.FTZ.AND P0, PT, |R35|, |R35|, PT ;  /* 0x400000232300720b */ /* 0x000fe40003f18200 */
[----:B------:R-:W-:Y:S02]  /*1ea0*/  FSETP.NAN.FTZ.AND P1, PT, |R37|, |R37|, PT ;  /* 0x400000252500720b */ /* 0x000fe40003f38200 */
[----:B------:R-:W-:Y:S01]  /*1eb0*/  FSEL R38, R35, RZ, !P0 ;  /* 0x000000ff23267208 */ /* 0x000fe20004000000 */
[--C-:B------:R-:W-:Y:S01]  /*1ec0*/  HADD2.F32 R35, -RZ, R13.reuse.H0_H0 ;  /* 0x2000000dff237230 */ /* 0x100fe20000004100 */
[----:B------:R-:W-:Y:S01]  /*1ed0*/  FSEL R37, R37, RZ, !P1 ;  /* 0x000000ff25257208 */ /* 0x000fe20004800000 */
[--C-:B---3--:R-:W-:Y:S01]  /*1ee0*/  HADD2.F32 R40, -RZ, R14.reuse.H0_H0 ;  /* 0x2000000eff287230 */ /* 0x108fe20000004100 */
[----:B------:R-:W-:Y:S01]  /*1ef0*/  ISETP.GE.U32.AND P0, PT, R39, R36, PT ;  /* 0x000000242700720c */ /* 0x000fe20003f06070 */
[----:B------:R-:W-:Y:S01]  /*1f00*/  HADD2.F32 R41, -RZ, R14.H1_H1 ;  /* 0x3000000eff297230 */ /* 0x000fe20000004100 */
[----:B------:R-:W-:Y:S01]  /*1f10*/  FSETP.NAN.FTZ.AND P1, PT, |R35|, |R35|, PT ;  /* 0x400000232300720b */ /* 0x000fe20003f38200 */
[----:B------:R-:W-:-:S02]  /*1f20*/  HADD2.F32 R39, -RZ, R13.H1_H1 ;  /* 0x3000000dff277230 */ /* 0x000fc40000004100 */
[----:B------:R-:W-:Y:S01]  /*1f30*/  FADD.FTZ R33, R38, R33 ;  /* 0x0000002126217221 */ /* 0x000fe20000010000 */
[----:B------:R-:W-:Y:S01]  /*1f40*/  FADD.FTZ R32, R37, R32 ;  /* 0x0000002025207221 */ /* 0x000fe20000010000 */
[----:B------:R-:W-:Y:S01]  /*1f50*/  FSEL R38, R35, RZ, !P1 ;  /* 0x000000ff23267208 */ /* 0x000fe20004800000 */
[----:B------:R-:W-:Y:S01]  /*1f60*/  HADD2.F32 R37, -RZ, R15.H0_H0 ;  /* 0x2000000fff257230 */ /* 0x000fe20000004100 */
[----:B------:R-:W-:Y:S02]  /*1f70*/  FSETP.NAN.FTZ.AND P1, PT, |R40|, |R40|, PT ;  /* 0x400000282800720b */ /* 0x000fe40003f38200 */
[----:B------:R-:W-:Y:S01]  /*1f80*/  FSETP.NAN.FTZ.AND P3, PT, |R41|, |R41|, PT ;  /* 0x400000292900720b */ /* 0x000fe20003f78200 */
[----:B------:R-:W-:Y:S01]  /*1f90*/  FADD.FTZ R31, R38, R31 ;  /* 0x0000001f261f7221 */ /* 0x000fe20000010000 */
[----:B------:R-:W-:Y:S02]  /*1fa0*/  FSETP.NAN.FTZ.AND P2, PT, |R39|, |R39|, PT ;  /* 0x400000272700720b */ /* 0x000fe40003f58200 */
[----:B------:R-:W-:-:S02]  /*1fb0*/  FSEL R35, R40, RZ, !P1 ;  /* 0x000000ff28237208 */ /* 0x000fc40004800000 */
[----:B------:R-:W-:Y:S01]  /*1fc0*/  FSEL R40, R41, RZ, !P3 ;  /* 0x000000ff29287208 */ /* 0x000fe20005800000 */
[----:B----4-:R-:W-:Y:S01]  /*1fd0*/  HADD2.F32 R41, -RZ, R21.H0_H0 ;  /* 0x20000015ff297230 */ /* 0x010fe20000004100 */
[----:B------:R-:W-:Y:S01]  /*1fe0*/  FSEL R39, R39, RZ, !P2 ;  /* 0x000000ff27277208 */ /* 0x000fe20005000000 */
[----:B------:R-:W-:Y:S01]  /*1ff0*/  FADD.FTZ R26, R35, R26 ;  /* 0x0000001a231a7221 */ /* 0x000fe20000010000 */
[----:B------:R-:W-:Y:S01]  /*2000*/  FSETP.NAN.FTZ.AND P1, PT, |R37|, |R37|, PT ;  /* 0x400000252500720b */ /* 0x000fe20003f38200 */
[----:B------:R-:W-:Y:S01]  /*2010*/  FADD.FTZ R11, R40, R11 ;  /* 0x0000000b280b7221 */ /* 0x000fe20000010000 */
[--C-:B------:R-:W-:Y:S02]  /*2020*/  HADD2.F32 R40, -RZ, R20.reuse.H1_H1 ;  /* 0x30000014ff287230 */ /* 0x100fe40000004100 */
[----:B------:R-:W-:Y:S01]  /*2030*/  FADD.FTZ R30, R39, R30 ;  /* 0x0000001e271e7221 */ /* 0x000fe20000010000 */
[----:B------:R-:W-:Y:S01]  /*2040*/  HADD2.F32 R35, -RZ, R15.H1_H1 ;  /* 0x3000000fff237230 */ /* 0x000fe20000004100 */
[----:B------:R-:W-:Y:S01]  /*2050*/  FSEL R37, R37, RZ, !P1 ;  /* 0x000000ff25257208 */ /* 0x000fe20004800000 */
[----:B------:R-:W-:Y:S01]  /*2060*/  HADD2.F32 R39, -RZ, R20.H0_H0 ;  /* 0x20000014ff277230 */ /* 0x000fe20000004100 */
[----:B------:R-:W-:-:S02]  /*2070*/  FSETP.NAN.FTZ.AND P3, PT, |R40|, |R40|, PT ;  /* 0x400000282800720b */ /* 0x000fc40003f78200 */
[----:B------:R-:W-:Y:S01]  /*2080*/  FSETP.NAN.FTZ.AND P1, PT, |R35|, |R35|, PT ;  /* 0x400000232300720b */ /* 0x000fe20003f38200 */
[----:B------:R-:W-:Y:S01]  /*2090*/  FADD.FTZ R10, R37, R10 ;  /* 0x0000000a250a7221 */ /* 0x000fe20000010000 */
[----:B------:R-:W-:Y:S01]  /*20a0*/  FSETP.NAN.FTZ.AND P2, PT, |R39|, |R39|, PT ;  /* 0x400000272700720b */ /* 0x000fe20003f58200 */
[--C-:B-----5:R-:W-:Y:S01]  /*20b0*/  HADD2.F32 R37, -RZ, R28.reuse.H0_H0 ;  /* 0x2000001cff257230 */ /* 0x120fe20000004100 */
[----:B------:R-:W-:Y:S02]  /*20c0*/  FSETP.NAN.FTZ.AND P4, PT, |R41|, |R41|, PT ;  /* 0x400000292900720b */ /* 0x000fe40003f98200 */
[----:B------:R-:W-:Y:S02]  /*20d0*/  FSEL R40, R40, RZ, !P3 ;  /* 0x000000ff28287208 */ /* 0x000fe40005800000 */
[----:B------:R-:W-:Y:S01]  /*20e0*/  FSEL R38, R35, RZ, !P1 ;  /* 0x000000ff23267208 */ /* 0x000fe20004800000 */
[----:B------:R-:W-:Y:S01]  /*20f0*/  HADD2.F32 R35, -RZ, R21.H1_H1 ;  /* 0x30000015ff237230 */ /* 0x000fe20000004100 */
[----:B------:R-:W-:Y:S01]  /*2100*/  FSEL R39, R39, RZ, !P2 ;  /* 0x000000ff27277208 */ /* 0x000fe20005000000 */
[----:B------:R-:W-:Y:S01]  /*2110*/  FADD.FTZ R7, R40, R7 ;  /* 0x0000000728077221 */ /* 0x000fe20000010000 */
[----:B------:R-:W-:Y:S01]  /*2120*/  FSEL R41, R41, RZ, !P4 ;  /* 0x000000ff29297208 */ /* 0x000fe20006000000 */
[----:B------:R-:W-:Y:S01]  /*2130*/  HADD2.F32 R40, -RZ, R29.H0_H0 ;  /* 0x2000001dff287230 */ /* 0x000fe20000004100 */
[----:B------:R-:W-:Y:S01]  /*2140*/  FSETP.NAN.FTZ.AND P1, PT, |R35|, |R35|, PT ;  /* 0x400000232300720b */ /* 0x000fe20003f38200 */
[----:B------:R-:W-:Y:S01]  /*2150*/  FADD.FTZ R8, R39, R8 ;  /* 0x0000000827087221 */ /* 0x000fe20000010000 */
[----:B------:R-:W-:-:S02]  /*2160*/  HADD2.F32 R39, -RZ, R28.H1_H1 ;  /* 0x3000001cff277230 */ /* 0x000fc40000004100 */
[----:B------:R-:W-:Y:S01]  /*2170*/  FADD.FTZ R6, R41, R6 ;  /* 0x0000000629067221 */ /* 0x000fe20000010000 */
[----:B------:R-:W-:Y:S02]  /*2180*/  HADD2.F32 R41, -RZ, R29.H1_H1 ;  /* 0x3000001dff297230 */ /* 0x000fe40000004100 */
[----:B------:R-:W-:Y:S01]  /*2190*/  FADD.FTZ R9, R38, R9 ;  /* 0x0000000926097221 */ /* 0x000fe20000010000 */
[----:B------:R-:W-:Y:S02]  /*21a0*/  FSEL R38, R35, RZ, !P1 ;  /* 0x000000ff23267208 */ /* 0x000fe40004800000 */
[----:B------:R-:W-:Y:S02]  /*21b0*/  FSETP.NAN.FTZ.AND P3, PT, |R40|, |R40|, PT ;  /* 0x400000282800720b */ /* 0x000fe40003f78200 */
[----:B------:R-:W-:Y:S01]  /*21c0*/  FSETP.NAN.FTZ.AND P1, PT, |R37|, |R37|, PT ;  /* 0x400000252500720b */ /* 0x000fe20003f38200 */
[----:B------:R-:W-:Y:S01]  /*21d0*/  FADD.FTZ R5, R38, R5 ;  /* 0x0000000526057221 */ /* 0x000fe20000010000 */
        /* <DEDUP_REMOVED lines=11> */
[----:B------:R-:W-:Y:S05]  /*2290*/  BSYNC.RECONVERGENT B1 ;  /* 0x0000000000017941 */ /* 0x000fea0003800200 */
.L_x_4116:
        /* <DEDUP_REMOVED lines=8> */
.L_x_4115:
[----:B------:R-:W-:Y:S05]  /*2320*/  BSYNC.RECONVERGENT B0 ;  /* 0x0000000000007941 */ /* 0x000fea0003800200 */
.L_x_4114:
        /* <DEDUP_REMOVED lines=9> */
[----:B------:R-:W-:-:S09]  /*23c0*/  PRMT R37, R13, 0x7610, R13 ;  /* 0x000076100d257816 */ /* 0x000fd2000000000d */
[----:B------:R-:W-:Y:S05]  /*23d0*/  @P1 BRA `(.L_x_4119) ;  /* 0x0000000000581947 */ /* 0x000fea0003800000 */
[----:B------:R-:W-:-:S05]  /*23e0*/  SHF.R.U32.HI R13, RZ, 0x2, R14 ;  /* 0x00000002ff0d7819 */ /* 0x000fca000001160e */
[----:B------:R-:W-:-:S06]  /*23f0*/  IMAD.WIDE.U32 R12, R13, 0x8, R16 ;  /* 0x000000080d0c7825 */ /* 0x000fcc00078e0010 */
[----:B------:R-:W2:Y:S01]  /*2400*/  LDG.E.64 R12, desc[UR36][R12.64] ;  /* 0x000000240c0c7981 */ /* 0x000ea2000c1e1b00 */
[----:B------:R-:W-:-:S04]  /*2410*/  IADD3 R14, PT, PT, R14, R3, RZ ;  /* 0x000000030e0e7210 */ /* 0x000fc80007ffe0ff */
[----:B------:R-:W-:Y:S02]  /*2420*/  ISETP.GE.U32.AND P1, PT, R14, R36, PT ;  /* 0x000000240e00720c */ /* 0x000fe40003f26070 */
[----:B--2---:R-:W-:Y:S02]  /*2430*/  PRMT R38, R12, 0x7610, R12 ;  /* 0x000076100c267816 */ /* 0x004fe4000000000c */
[----:B------:R-:W-:-:S09]  /*2440*/  PRMT R39, R13, 0x7610, R13 ;  /* 0x000076100d277816 */ /* 0x000fd2000000000d */
[----:B------:R-:W-:Y:S05]  /*2450*/  @P1 BRA `(.L_x_4119) ;  /* 0x0000000000381947 */ /* 0x000fea0003800000 */
[----:B------:R-:W-:Y:S02]  /*2460*/  IADD3 R15, PT, PT, R14, R3, RZ ;  /* 0x000000030e0f7210 */ /* 0x000fe40007ffe0ff */
[----:B------:R-:W-:Y:S02]  /*2470*/  SHF.R.U32.HI R13, RZ, 0x2, R14 ;  /* 0x00000002ff0d7819 */ /* 0x000fe4000001160e */
[----:B------:R-:W-:-:S03]  /*2480*/  ISETP.GE.U32.AND P1, PT, R15, R36, PT ;  /* 0x000000240f00720c */ /* 0x000fc60003f26070 */
[----:B------:R-:W-:-:S06]  /*2490*/  IMAD.WIDE.U32 R12, R13, 0x8, R16 ;  /* 0x000000080d0c7825 */ /* 0x000fcc00078e0010 */
[----:B------:R-:W2:Y:S04]  /*24a0*/  LDG.E.64 R12, desc[UR36][R12.64] ;  /* 0x000000240c0c7981 */ /* 0x000ea8000c1e1b00 */
[----:B------:R-:W-:-:S05]  /*24b0*/  @!P1 SHF.R.U32.HI R15, RZ, 0x2, R15 ;  /* 0x00000002ff0f9819 */ /* 0x000fca000001160f */
[----:B------:R-:W-:-:S06]  /*24c0*/  @!P1 IMAD.WIDE.U32 R14, R15, 0x8, R16 ;  /* 0x000000080f0e9825 */ /* 0x000fcc00078e0010 */
[----:B------:R-:W3:Y:S01]  /*24d0*/  @!P1 LDG.E.64 R14, desc[UR36][R14.64] ;  /* 0x000000240e0e9981 */ /* 0x000ee2000c1e1b00 */
[----:B--2---:R-:W-:Y:S02]  /*24e0*/  PRMT R40, R12, 0x7610, R12 ;  /* 0x000076100c287816 */ /* 0x004fe4000000000c */
[----:B------:R-:W-:Y:S02]  /*24f0*/  PRMT R21, R13, 0x7610, R13 ;  /* 0x000076100d157816 */ /* 0x000fe4000000000d */
[----:B---3--:R-:W-:Y:S02]  /*2500*/  @!P1 PRMT R20, R20, 0x5410, R14 ;  /* 0x0000541014149816 */ /* 0x008fe4000000000e */
[----:B------:R-:W-:Y:S02]  /*2510*/  @!P1 PRMT R28, R14, 0x7632, R28 ;  /* 0x000076320e1c9816 */ /* 0x000fe4000000001c */
[C---:B------:R-:W-:Y:S02]  /*2520*/  @!P1 PRMT R20, R15.reuse, 0x7610, R20 ;  /* 0x000076100f149816 */ /* 0x040fe40000000014 */
[----:B------:R-:W-:-:S07]  /*2530*/  @!P1 PRMT R29, R15, 0x7632, R29 ;  /* 0x000076320f1d9816 */ /* 0x000fce000000001d */
.L_x_4119:
[----:B------:R-:W-:Y:S05]  /*2540*/  BSYNC.RECONVERGENT B0 ;  /* 0x0000000000007941 */ /* 0x000fea0003800200 */
.L_x_4118:
[----:B------:R-:W-:Y:S04]  /*2550*/  BSSY.RECONVERGENT B0, `(.L_x_4120) ;  /* 0x000004b000007945 */ /* 0x000fe80003800200 */
[----:B------:R-:W-:Y:S05]  /*2560*/  @P0 BRA `(.L_x_4121) ;  /* 0x0000000400240947 */ /* 0x000fea0003800000 */
[----:B------:R-:W-:Y:S02]  /*2570*/  IMAD.IADD R34, R34, 0x1, R3 ;  /* 0x0000000122227824 */ /* 0x000fe400078e0203 */
[----:B------:R-:W-:Y:S02]  /*2580*/  HADD2.F32 R12, -RZ, R35.H0_H0 ;  /* 0x20000023ff0c7230 */ /* 0x000fe40000004100 */
[----:B------:R-:W-:Y:S01]  /*2590*/  HADD2.F32 R13, -RZ, R37.H0_H0 ;  /* 0x20000025ff0d7230 */ /* 0x000fe20000004100 */
[----:B------:R-:W-:Y:S01]  /*25a0*/  ISETP.GE.U32.AND P4, PT, R34, R36, PT ;  /* 0x000000242200720c */ /* 0x000fe20003f86070 */
[----:B------:R-:W-:Y:S01]  /*25b0*/  HADD2.F32 R35, -RZ, R35.H1_H1 ;  /* 0x30000023ff237230 */ /* 0x000fe20000004100 */
        /* <DEDUP_REMOVED lines=15> */
[--C-:B------:R-:W-:Y:S02]  /*26b0*/  HADD2.F32 R12, -RZ, R38.reuse.H0_H0 ;  /* 0x20000026ff0c7230 */ /* 0x100fe40000004100 */
[--C-:B------:R-:W-:Y:S01]  /*26c0*/  HADD2.F32 R14, -RZ, R39.reuse.H0_H0 ;  /* 0x20000027ff0e7230 */ /* 0x100fe20000004100 */
[----:B------:R-:W-:Y:S01]  /*26d0*/  ISETP.GE.U32.AND P4, PT, R34, R36, PT ;  /* 0x000000242200720c */ /* 0x000fe20003f86070 */
[----:B------:R-:W-:Y:S01]  /*26e0*/  HADD2.F32 R38, -RZ, R38.H1_H1 ;  /* 0x30000026ff267230 */ /* 0x000fe20000004100 */
[----:B------:R-:W-:Y:S01]  /*26f0*/  FSETP.NAN.FTZ.AND P0, PT, |R12|, |R12|, PT ;  /* 0x4000000c0c00720b */ /* 0x000fe20003f18200 */
[----:B------:R-:W-:Y:S01]  /*2700*/  HADD2.F32 R39, -RZ, R39.H1_H1 ;  /* 0x30000027ff277230 */ /* 0x000fe20000004100 */
[----:B------:R-:W-:Y:S02]  /*2710*/  FSETP.NAN.FTZ.AND P2, PT, |R14|, |R14|, PT ;  /* 0x4000000e0e00720b */ /* 0x000fe40003f58200 */
[----:B------:R-:W-:-:S02]  /*2720*/  FSETP.NAN.FTZ.AND P1, PT, |R38|, |R38|, PT ;  /* 0x400000262600720b */ /* 0x000fc40003f38200 */
[C---:B------:R-:W-:Y:S02]  /*2730*/  FSETP.NAN.FTZ.AND P3, PT, |R39|.reuse, |R39|, PT ;  /* 0x400000272700720b */ /* 0x040fe40003f78200 */
        /* <DEDUP_REMOVED lines=28> */
[----:B------:R-:W-:Y:S02]  /*2900*/  HADD2.F32 R3, -RZ, R20.H1_H1 ;  /* 0x30000014ff037230 */ /* 0x000fe40000004100 */
[----:B------:R-:W-:Y:S02]  /*2910*/  HADD2.F32 R28, -RZ, R28.H0_H0 ;  /* 0x2000001cff1c7230 */ /* 0x000fe40000004100 */
[----:B------:R-:W-:Y:S01]  /*2920*/  HADD2.F32 R20, -RZ, R20.H0_H0 ;  /* 0x20000014ff147230 */ /* 0x000fe20000004100 */
[----:B------:R-:W-:Y:S01]  /*2930*/  FSETP.NAN.FTZ.AND P0, PT, |R3|, |R3|, PT ;  /* 0x400000030300720b */ /* 0x000fe20003f18200 */
[----:B------:R-:W-:Y:S01]  /*2940*/  HADD2.F32 R29, -RZ, R29.H0_H0 ;  /* 0x2000001dff1d7230 */ /* 0x000fe20000004100 */
        /* <DEDUP_REMOVED lines=11> */
.L_x_4121:
[----:B------:R-:W-:Y:S05]  /*2a00*/  BSYNC.RECONVERGENT B0 ;  /* 0x0000000000007941 */ /* 0x000fea0003800200 */
.L_x_4120:
        /* <DEDUP_REMOVED lines=13> */
.L_x_4113:
[----:B------:R-:W-:-:S13]  /*2ae0*/  ISETP.NE.AND P0, PT, R26, 0x1, PT ;  /* 0x000000011a00780c */ /* 0x000fda0003f05270 */
[----:B------:R-:W-:Y:S05]  /*2af0*/  @P0 BRA `(.L_x_4122) ;  /* 0x0000001000140947 */ /* 0x000fea0003800000 */
[----:B------:R-:W1:Y:S01]  /*2b00*/  LDC R3, c[0x0][0x394] ;  /* 0x0000e500ff037b82 */ /* 0x000e620000000800 */
[----:B------:R-:W-:Y:S01]  /*2b10*/  BSSY.RECONVERGENT B0, `(.L_x_4123) ;  /* 0x0000084000007945 */ /* 0x000fe20003800200 */
[----:B------:R-:W-:-:S06]  /*2b20*/  IMAD.MOV.U32 R38, RZ, RZ, R29 ;  /* 0x000000ffff267224 */ /* 0x000fcc00078e001d */
[----:B------:R-:W2:Y:S01]  /*2b30*/  LDC R0, c[0x0][0x384] ;  /* 0x0000e100ff007b82 */ /* 0x000ea20000000800 */
[----:B-1----:R-:W-:-:S05]  /*2b40*/  IMAD R5, R3, 0x3, R29 ;  /* 0x0000000303057824 */ /* 0x002fca00078e021d */
[----:B------:R-:W-:Y:S02]  /*2b50*/  ISETP.GE.U32.AND P0, PT, R5, R36, PT ;  /* 0x000000240500720c */ /* 0x000fe40003f06070 */
        /* <DEDUP_REMOVED lines=14> */
[----:B------:R-:W-:Y:S01]  /*2c40*/  MOV R26, R0 ;  /* 0x00000000001a7202 */ /* 0x000fe20000000f00 */
        /* <DEDUP_REMOVED lines=10> */
[-C--:B------:R-:W-:Y:S02]  /*2cf0*/  MOV R7, R0.reuse ;  /* 0x0000000000077202 */ /* 0x080fe40000000f00 */
[----:B------:R-:W-:-:S02]  /*2d00*/  MOV R11, R0 ;  /* 0x00000000000b7202 */ /* 0x000fc40000000f00 */
[-C--:B------:R-:W-:Y:S02]  /*2d10*/  MOV R30, R0.reuse ;  /* 0x00000000001e7202 */ /* 0x080fe40000000f00 */
[-C--:B------:R-:W-:Y:S02]  /*2d20*/  MOV R32, R0.reuse ;  /* 0x0000000000207202 */ /* 0x080fe40000000f00 */
[-C--:B------:R-:W-:Y:S02]  /*2d30*/  MOV R26, R0.reuse ;  /* 0x00000000001a7202 */ /* 0x080fe40000000f00 */
[----:B------:R-:W-:-:S07]  /*2d40*/  MOV R33, R0 ;  /* 0x0000000000217202 */ /* 0x000fce0000000f00 */
.L_x_4126:
[----:B------:R-:W-:Y:S02]  /*2d50*/  IMAD R12, R34, R38, RZ ;  /* 0x00000026220c7224 */ /* 0x000fe400078e02ff */
[----:B------:R-:W-:-:S03]  /*2d60*/  IMAD.IADD R38, R38, 0x1, R3 ;  /* 0x0000000126267824 */ /* 0x000fc600078e0203 */
[----:B------:R-:W-:-:S05]  /*2d70*/  SHF.R.U32.HI R13, RZ, 0x2, R12 ;  /* 0x00000002ff0d7819 */ /* 0x000fca000001160c */
[----:B------:R-:W-:-:S04]  /*2d80*/  IMAD.WIDE.U32 R12, R13, 0x8, R16 ;  /* 0x000000080d0c7825 */ /* 0x000fc800078e0010 */
[----:B------:R-:W-:Y:S02]  /*2d90*/  IMAD R14, R34, R38, RZ ;  /* 0x00000026220e7224 */ /* 0x000fe400078e02ff */
[----:B------:R-:W2:Y:S01]  /*2da0*/  LDG.E.64 R12, desc[UR36][R12.64] ;  /* 0x000000240c0c7981 */ /* 0x000ea2000c1e1b00 */
[----:B------:R-:W-:Y:S02]  /*2db0*/  IADD3 R38, PT, PT, R38, R3, RZ ;  /* 0x0000000326267210 */ /* 0x000fe40007ffe0ff */
[----:B------:R-:W-:-:S05]  /*2dc0*/  SHF.R.U32.HI R15, RZ, 0x2, R14 ;  /* 0x00000002ff0f7819 */ /* 0x000fca000001160e */
[----:B------:R-:W-:-:S04]  /*2dd0*/  IMAD.WIDE.U32 R14, R15, 0x8, R16 ;  /* 0x000000080f0e7825 */ /* 0x000fc800078e0010 */
[----:B------:R-:W-:Y:S02]  /*2de0*/  IMAD R20, R34, R38, RZ ;  /* 0x0000002622147224 */ /* 0x000fe400078e02ff */
[----:B------:R-:W3:Y:S01]  /*2df0*/  LDG.E.64 R14, desc[UR36][R14.64] ;  /* 0x000000240e0e7981 */ /* 0x000ee2000c1e1b00 */
[----:B------:R-:W-:Y:S02]  /*2e00*/  IADD3 R38, PT, PT, R38, R3, RZ ;  /* 0x0000000326267210 */ /* 0x000fe40007ffe0ff */
[----:B------:R-:W-:-:S05]  /*2e10*/  SHF.R.U32.HI R21, RZ, 0x2, R20 ;  /* 0x00000002ff157819 */ /* 0x000fca0000011614 */
[----:B------:R-:W-:-:S04]  /*2e20*/  IMAD.WIDE.U32 R20, R21, 0x8, R16 ;  /* 0x0000000815147825 */ /* 0x000fc800078e0010 */
[----:B------:R-:W-:Y:S02]  /*2e30*/  IMAD R28, R34, R38, RZ ;  /* 0x00000026221c7224 */ /* 0x000fe400078e02ff */
[----:B------:R-:W4:Y:S03]  /*2e40*/  LDG.E.64 R20, desc[UR36][R20.64] ;  /* 0x0000002414147981 */ /* 0x000f26000c1e1b00 */
[----:B------:R-:W-:-:S05]  /*2e50*/  SHF.R.U32.HI R29, RZ, 0x2, R28 ;  /* 0x00000002ff1d7819 */ /* 0x000fca000001161c */
[----:B------:R-:W-:-:S06]  /*2e60*/  IMAD.WIDE.U32 R28, R29, 0x8, R16 ;  /* 0x000000081d1c7825 */ /* 0x000fcc00078e0010 */
[----:B------:R-:W5:Y:S01]  /*2e70*/  LDG.E.64 R28, desc[UR36][R28.64] ;  /* 0x000000241c1c7981 */ /* 0x000f62000c1e1b00 */
[----:B------:R-:W-:-:S04]  /*2e80*/  IMAD.IADD R38, R38, 0x1, R3 ;  /* 0x0000000126267824 */ /* 0x000fc800078e0203 */
[----:B------:R-:W-:Y:S02]  /*2e90*/  IMAD R39, R3, 0x3, R38 ;  /* 0x0000000303277824 */ /* 0x000fe400078e0226 */
[--C-:B--2---:R-:W-:Y:S02]  /*2ea0*/  HADD2.F32 R35, -RZ, R12.reuse.H0_H0 ;  /* 0x2000000cff237230 */ /* 0x104fe40000004100 */
[----:B------:R-:W-:-:S03]  /*2eb0*/  HADD2.F32 R37, -RZ, R12.H1_H1 ;  /* 0x3000000cff257230 */ /* 0x000fc60000004100 */
[----:B------:R-:W-:Y:S02]  /*2ec0*/  FSETP.NAN.FTZ.AND P0, PT, |R35|, |R35|, PT ;  /* 0x400000232300720b */ /* 0x000fe40003f18200 */
[----:B------:R-:W-:Y:S02]  /*2ed0*/  FSETP.NAN.FTZ.AND P1, PT, |R37|, |R37|, PT ;  /* 0x400000252500720b */ /* 0x000fe40003f38200 */
[----:B------:R-:W-:Y:S01]  /*2ee0*/  FSEL R40, R35, RZ, !P0 ;  /* 0x000000ff23287208 */ /* 0x000fe20004000000 */
[--C-:B------:R-:W-:Y:S01]  /*2ef0*/  HADD2.F32 R35, -RZ, R13.reuse.H0_H0 ;  /* 0x2000000dff237230 */ /* 0x100fe20000004100 */
[----:B------:R-:W-:Y:S01]  /*2f00*/  ISETP.GE.U32.AND P0, PT, R39, R36, PT ;  /* 0x000000242700720c */ /* 0x000fe20003f06070 */
[----:B------:R-:W-:Y:S01]  /*2f10*/  HADD2.F32 R39, -RZ, R13.H1_H1 ;  /* 0x3000000dff277230 */ /* 0x000fe20000004100 */
[----:B------:R-:W-:Y:S01]  /*2f20*/  FSEL R37, R37, RZ, !P1 ;  /* 0x000000ff25257208 */ /* 0x000fe20004800000 */
[----:B------:R-:W-:Y:S01]  /*2f30*/  FADD.FTZ R33, R40, R33 ;  /* 0x0000002128217221 */ /* 0x000fe20000010000 */
[----:B------:R-:W-:Y:S01]  /*2f40*/  FSETP.NAN.FTZ.AND P1, PT, |R35|, |R35|, PT ;  /* 0x400000232300720b */ /* 0x000fe20003f38200 */
[--C-:B---3--:R-:W-:Y:S01]  /*2f50*/  HADD2.F32 R40, -RZ, R14.reuse.H0_H0 ;  /* 0x2000000eff287230 */ /* 0x108fe20000004100 */
[----:B------:R-:W-:Y:S01]  /*2f60*/  FSETP.NAN.FTZ.AND P2, PT, |R39|, |R39|, PT ;  /* 0x400000272700720b */ /* 0x000fe20003f58200 */
[----:B------:R-:W-:Y:S01]  /*2f70*/  HADD2.F32 R41, -RZ, R14.H1_H1 ;  /* 0x3000000eff297230 */ /* 0x000fe20000004100 */
[----:B------:R-:W-:Y:S01]  /*2f80*/  FSEL R35, R35, RZ, !P1 ;  /* 0x000000ff23237208 */ /* 0x000fe20004800000 */
[----:B------:R-:W-:Y:S01]  /*2f90*/  FADD.FTZ R26, R37, R26 ;  /* 0x0000001a251a7221 */ /* 0x000fe20000010000 */
[C---:B------:R-:W-:Y:S01]  /*2fa0*/  FSETP.NAN.FTZ.AND P1, PT, |R40|.reuse, |R40|, PT ;  /* 0x400000282800720b */ /* 0x040fe20003f38200 */
[--C-:B------:R-:W-:Y:S01]  /*2fb0*/  HADD2.F32 R42, -RZ, R15.reuse.H0_H0 ;  /* 0x2000000fff2a7230 */ /* 0x100fe20000004100 */
[----:B------:R-:W-:Y:S01]  /*2fc0*/  FSEL R39, R39, RZ, !P2 ;  /* 0x000000ff27277208 */ /* 0x000fe20005000000 */
[----:B------:R-:W-:Y:S01]  /*2fd0*/  FADD.FTZ R4, R35, R4 ;  /* 0x0000000423047221 */ /* 0x000fe20000010000 */
[----:B------:R-:W-:Y:S01]  /*2fe0*/  FSEL R37, R40, RZ, !P1 ;  /* 0x000000ff28257208 */ /* 0x000fe20004800000 */
[----:B------:R-:W-:Y:S01]  /*2ff0*/  HADD2.F32 R35, -RZ, R15.H1_H1 ;  /* 0x3000000fff237230 */ /* 0x000fe20000004100 */
[----:B------:R-:W-:Y:S01]  /*3000*/  FSETP.NAN.FTZ.AND P3, PT, |R41|, |R41|, PT ;  /* 0x400000292900720b */ /* 0x000fe20003f78200 */
[----:B------:R-:W-:Y:S01]  /*3010*/  FADD.FTZ R32, R39, R32 ;  /* 0x0000002027207221 */ /* 0x000fe20000010000 */
[C---:B------:R-:W-:Y:S01]  /*3020*/  FSETP.NAN.FTZ.AND P1, PT, |R42|.reuse, |R42|, PT ;  /* 0x4000002a2a00720b */ /* 0x040fe20003f38200 */
[----:B------:R-:W-:Y:S01]  /*3030*/  FADD.FTZ R30, R37, R30 ;  /* 0x0000001e251e7221 */ /* 0x000fe20000010000 */
[----:B------:R-:W-:Y:S01]  /*3040*/  FSEL R40, R41, RZ, !P3 ;  /* 0x000000ff29287208 */ /* 0x000fe20005800000 */
[--C-:B----4-:R-:W-:Y:S01]  /*3050*/  HADD2.F32 R37, -RZ, R20.reuse.H0_H0 ;  /* 0x20000014ff257230 */ /* 0x110fe20000004100 */
[----:B------:R-:W-:Y:S01]  /*3060*/  FSEL R42, R42, RZ, !P1 ;  /* 0x000000ff2a2a7208 */ /* 0x000fe20004800000 */
[----:B------:R-:W-:Y:S01]  /*3070*/  HADD2.F32 R39, -RZ, R20.H1_H1 ;  /* 0x30000014ff277230 */ /* 0x000fe20000004100 */
[----:B------:R-:W-:Y:S01]  /*3080*/  FSETP.NAN.FTZ.AND P1, PT, |R35|, |R35|, PT ;  /* 0x400000232300720b */ /* 0x000fe20003f38200 */
[----:B------:R-:W-:Y:S01]  /*3090*/  HADD2.F32 R41, -RZ, R21.H0_H0 ;  /* 0x20000015ff297230 */ /* 0x000fe20000004100 */
[----:B------:R-:W-:Y:S01]  /*30a0*/  FSETP.NAN.FTZ.AND P2, PT, |R37|, |R37|, PT ;  /* 0x400000252500720b */ /* 0x000fe20003f58200 */
[----:B------:R-:W-:Y:S01]  /*30b0*/  FADD.FTZ R31, R40, R31 ;  /* 0x0000001f281f7221 */ /* 0x000fe20000010000 */
[----:B------:R-:W-:Y:S01]  /*30c0*/  FSETP.NAN.FTZ.AND P3, PT, |R39|, |R39|, PT ;  /* 0x400000272700720b */ /* 0x000fe20003f78200 */
[----:B------:R-:W-:Y:S01]  /*30d0*/  FADD.FTZ R11, R42, R11 ;  /* 0x0000000b2a0b7221 */ /* 0x000fe20000010000 */
[----:B------:R-:W-:-:S02]  /*30e0*/  FSETP.NAN.FTZ.AND P4, PT, |R41|, |R41|, PT ;  /* 0x400000292900720b */ /* 0x000fc40003f98200 */
[----:B------:R-:W-:Y:S01]  /*30f0*/  FSEL R40, R35, RZ, !P1 ;  /* 0x000000ff23287208 */ /* 0x000fe20004800000 */
[----:B------:R-:W-:Y:S01]  /*3100*/  HADD2.F32 R35, -RZ, R21.H1_H1 ;  /* 0x30000015ff237230 */ /* 0x000fe20000004100 */
[----:B------:R-:W-:Y:S02]  /*3110*/  FSEL R37, R37, RZ, !P2 ;  /* 0x000000ff25257208 */ /* 0x000fe40005000000 */
[----:B------:R-:W-:Y:S01]  /*3120*/  FSEL R42, R39, RZ, !P3 ;  /* 0x000000ff272a7208 */ /* 0x000fe20005800000 */
[--C-:B-----5:R-:W-:Y:S01]  /*3130*/  HADD2.F32 R39, -RZ, R28.reuse.H1_H1 ;  /* 0x3000001cff277230 */ /* 0x120fe20000004100 */
[----:B------:R-:W-:Y:S01]  /*3140*/  FSEL R41, R41, RZ, !P4 ;  /* 0x000000ff29297208 */ /* 0x000fe20006000000 */
[----:B------:R-:W-:Y:S01]  /*3150*/  FADD.FTZ R10, R37, R10 ;  /* 0x0000000a250a7221 */ /* 0x000fe20000010000 */
[----:B------:R-:W-:Y:S01]  /*3160*/  FSETP.NAN.FTZ.AND P1, PT, |R35|, |R35|, PT ;  /* 0x400000232300720b */ /* 0x000fe20003f38200 */
[----:B------:R-:W-:Y:S01]  /*3170*/  FADD.FTZ R9, R42, R9 ;  /* 0x000000092a097221 */ /* 0x000fe20000010000 */
[----:B------:R-:W-:-:S02]  /*3180*/  HADD2.F32 R37, -RZ, R28.H0_H0 ;  /* 0x2000001cff257230 */ /* 0x000fc40000004100 */
[----:B------:R-:W-:Y:S01]  /*3190*/  FADD.FTZ R8, R41, R8 ;  /* 0x0000000829087221 */ /* 0x000fe20000010000 */
[--C-:B------:R-:W-:Y:S02]  /*31a0*/  HADD2.F32 R41, -RZ, R29.reuse.H0_H0 ;  /* 0x2000001dff297230 */ /* 0x100fe40000004100 */
[----:B------:R-:W-:Y:S01]  /*31b0*/  FADD.FTZ R7, R40, R7 ;  /* 0x0000000728077221 */ /* 0x000fe20000010000 */
[----:B------:R-:W-:Y:S01]  /*31c0*/  HADD2.F32 R42, -RZ, R29.H1_H1 ;  /* 0x3000001dff2a7230 */ /* 0x000fe20000004100 */
[----:B------:R-:W-:Y:S02]  /*31d0*/  FSEL R40, R35, RZ, !P1 ;  /* 0x000000ff23287208 */ /* 0x000fe40004800000 */
[----:B------:R-:W-:Y:S02]  /*31e0*/  FSETP.NAN.FTZ.AND P1, PT, |R37|, |R37|, PT ;  /* 0x400000252500720b */ /* 0x000fe40003f38200 */
[----:B------:R-:W-:Y:S01]  /*31f0*/  FSETP.NAN.FTZ.AND P2, PT, |R39|, |R39|, PT ;  /* 0x400000272700720b */ /* 0x000fe20003f58200 */
[----:B------:R-:W-:Y:S01]  /*3200*/  FADD.FTZ R5, R40, R5 ;  /* 0x0000000528057221 */ /* 0x000fe20000010000 */
        /* <DEDUP_REMOVED lines=12> */
.L_x_4125:
        /* <DEDUP_REMOVED lines=8> */
.L_x_4124:
[----:B------:R-:W-:Y:S05]  /*3350*/  BSYNC.RECONVERGENT B0 ;  /* 0x0000000000007941 */ /* 0x000fea0003800200 */
.L_x_4123:
        /* <DEDUP_REMOVED lines=34> */
[----:B------:R-:W-:Y:S02]  /*3580*/  @!P1 PRMT R28, R14, 0x7632, R28 ;  /* 0x000076320e1c9816 */ /* 0x000fe4000000001c */
[C---:B------:R-:W-:Y:S02]  /*3590*/  @!P1 PRMT R20, R15.reuse, 0x7610, R20 ;  /* 0x000076100f149816 */ /* 0x040fe40000000014 */
[----:B------:R-:W-:-:S07]  /*35a0*/  @!P1 PRMT R29, R15, 0x7632, R29 ;  /* 0x000076320f1d9816 */ /* 0x000fce000000001d */
.L_x_4128:
[----:B------:R-:W-:Y:S05]  /*35b0*/  BSYNC.RECONVERGENT B0 ;  /* 0x0000000000007941 */ /* 0x000fea0003800200 */
.L_x_4127:
[----:B------:R-:W-:Y:S04]  /*35c0*/  BSSY.RECONVERGENT B0, `(.L_x_4129) ;  /* 0x000004b000007945 */ /* 0x000fe80003800200 */
[----:B------:R-:W-:Y:S05]  /*35d0*/  @P0 BRA `(.L_x_4130) ;  /* 0x0000000400240947 */ /* 0x000fea0003800000 */
[----:B------:R-:W-:Y:S01]  /*35e0*/  IADD3 R38, PT, PT, R38, R3, RZ ;  /* 0x0000000326267210 */ /* 0x000fe20007ffe0ff */
        /* <DEDUP_REMOVED lines=72> */
.L_x_4130:
[----:B------:R-:W-:Y:S05]  /*3a70*/  BSYNC.RECONVERGENT B0 ;  /* 0x0000000000007941 */ /* 0x000fea0003800200 */
.L_x_4129:
        /* <DEDUP_REMOVED lines=13> */
.L_x_4122:
        /* <DEDUP_REMOVED lines=33> */
[----:B------:R-:W-:Y:S01]  /*3d60*/  IMAD.MOV.U32 R10, RZ, RZ, R0 ;  /* 0x000000ffff0a7224 */ /* 0x000fe200078e0000 */
[-C--:B------:R-:W-:Y:S01]  /*3d70*/  MOV R4, R0.reuse ;  /* 0x0000000000047202 */ /* 0x080fe20000000f00 */
[----:B------:R-:W-:Y:S01]  /*3d80*/  VIADD R28, R28, 0x1 ;  /* 0x000000011c1c7836 */ /* 0x000fe20000000000 */
[----:B------:R-:W-:-:S02]  /*3d90*/  MOV R6, R0 ;  /* 0x0000000000067202 */ /* 0x000fc40000000f00 */
[-C--:B------:R-:W-:Y:S02]  /*3da0*/  MOV R7, R0.reuse ;  /* 0x0000000000077202 */ /* 0x080fe40000000f00 */
[-C--:B------:R-:W-:Y:S02]  /*3db0*/  MOV R9, R0.reuse ;  /* 0x0000000000097202 */ /* 0x080fe40000000f00 */
[-C--:B------:R-:W-:Y:S02]  /*3dc0*/  MOV R11, R0.reuse ;  /* 0x00000000000b7202 */ /* 0x080fe40000000f00 */
[-C--:B------:R-:W-:Y:S02]  /*3dd0*/  MOV R13, R0.reuse ;  /* 0x00000000000d7202 */ /* 0x080fe40000000f00 */
[----:B-1----:R-:W-:-:S07]  /*3de0*/  MOV R12, R0 ;  /* 0x00000000000c7202 */ /* 0x002fce0000000f00 */
.L_x_4138:
[C---:B-----5:R-:W-:Y:S01]  /*3df0*/  @!P0 PRMT R39, R14.reuse, 0x7610, R39 ;  /* 0x000076100e278816 */ /* 0x060fe20000000027 */
[----:B------:R-:W1:Y:S01]  /*3e00*/  LDCU UR4, c[0x0][0x394] ;  /* 0x00007280ff0477ac */ /* 0x000e620008000800 */
[----:B------:R-:W-:Y:S02]  /*3e10*/  @!P0 PRMT R40, R14, 0x7632, R40 ;  /* 0x000076320e288816 */ /* 0x000fe40000000028 */
[--C-:B------:R-:W-:Y:S02]  /*3e20*/  @!P0 PRMT R41, R41, 0x7610, R15.reuse ;  /* 0x0000761029298816 */ /* 0x100fe4000000000f */
[----:B------:R-:W-:Y:S02]  /*3e30*/  @!P0 PRMT R46, R46, 0x7610, R15 ;  /* 0x000076102e2e8816 */ /* 0x000fe4000000000f */
[----:B------:R-:W-:Y:S02]  /*3e40*/  @!P0 PRMT R43, R43, 0x7610, R14 ;  /* 0x000076102b2b8816 */ /* 0x000fe4000000000e */
[----:B------:R-:W-:-:S02]  /*3e50*/  @!P0 PRMT R42, R15, 0x7632, R42 ;  /* 0x000076320f2a8816 */ /* 0x000fc4000000002a */
[--C-:B------:R-:W-:Y:S02]  /*3e60*/  @!P0 PRMT R45, R45, 0x5410, R15.reuse ;  /* 0x000054102d2d8816 */ /* 0x100fe4000000000f */
[----:B------:R-:W-:Y:S02]  /*3e70*/  @!P0 PRMT R38, R38, 0x7610, R14 ;  /* 0x0000761026268816 */ /* 0x000fe4000000000e */
[----:B------:R-:W-:Y:S02]  /*3e80*/  @!P0 PRMT R39, R39, 0x5410, R15 ;  /* 0x0000541027278816 */ /* 0x000fe4000000000f */
[----:B------:R-:W-:Y:S02]  /*3e90*/  @!P0 PRMT R46, R15, 0x7610, R46 ;  /* 0x000076100f2e8816 */ /* 0x000fe4000000002e */
[C---:B------:R-:W-:Y:S02]  /*3ea0*/  @!P0 PRMT R43, R14.reuse, 0x7610, R43 ;  /* 0x000076100e2b8816 */ /* 0x040fe4000000002b */
[----:B------:R-:W-:-:S02]  /*3eb0*/  @!P0 PRMT R45, R14, 0x7610, R45 ;  /* 0x000076100e2d8816 */ /* 0x000fc4000000002d */
[--C-:B------:R-:W-:Y:S02]  /*3ec0*/  @!P0 PRMT R42, R42, 0x7610, R15.reuse ;  /* 0x000076102a2a8816 */ /* 0x100fe4000000000f */
[----:B------:R-:W-:Y:S02]  /*3ed0*/  @!P0 PRMT R40, R40, 0x5410, R15 ;  /* 0x0000541028288816 */ /* 0x000fe4000000000f */
[C---:B------:R-:W-:Y:S02]  /*3ee0*/  @!P0 PRMT R41, R14.reuse, 0x7632, R41 ;  /* 0x000076320e298816 */ /* 0x040fe40000000029 */
[----:B------:R-:W-:Y:S01]  /*3ef0*/  @!P0 PRMT R38, R14, 0x7610, R38 ;  /* 0x000076100e268816 */ /* 0x000fe20000000026 */
[----:B01----:R-:W-:Y:S06]  /*3f00*/  @!P0 BRA `(.L_x_4133) ;  /* 0x0000003c007c8947 */ /* 0x003fec0003800000 */
        /* <DEDUP_REMOVED lines=285> */
.L_x_4134:
        /* <DEDUP_REMOVED lines=13> */
[--C-:B------:R-:W-:Y:S02]  /*51b0*/  PRMT R40, R40, 0x5410, R21.reuse ;  /* 0x0000541028287816 */ /* 0x100fe40000000015 */
        /* <DEDUP_REMOVED lines=220> */
.L_x_4135:
        /* <DEDUP_REMOVED lines=11> */
[----:B--2---:R-:W-:Y:S02]  /*6030*/  PRMT R45, R20, 0x5410, R21 ;  /* 0x00005410142d7816 */ /* 0x004fe40000000015 */
[----:B------:R-:W-:Y:S02]  /*6040*/  PRMT R38, R38, 0x7610, R20 ;  /* 0x0000761026267816 */ /* 0x000fe40000000014 */
        /* <DEDUP_REMOVED lines=220> */
.L_x_4136:
[----:B------:R-:W-:-:S04]  /*6e10*/  LOP3.LUT R21, R44, 0xfffffff8, RZ, 0xc0, !PT ;  /* 0xfffffff82c157812 */ /* 0x000fc800078ec0ff */
[----:B------:R-:W-:-:S05]  /*6e20*/  IADD3 R20, P2, PT, R21, R30, RZ ;  /* 0x0000001e15147210 */ /* 0x000fca0007f5e0ff */
[----:B------:R-:W-:-:S06]  /*6e30*/  IMAD.X R21, RZ, RZ, R31, P2 ;  /* 0x000000ffff157224 */ /* 0x000fcc00010e061f */
[----:B------:R-:W2:Y:S01]  /*6e40*/  LDG.E.64 R20, desc[UR36][R20.64] ;  /* 0x0000002414147981 */ /* 0x000ea2000c1e1b00 */
[----:B------:R-:W-:Y:S02]  /*6e50*/  IADD3 R35, PT, PT, R35, UR4, RZ ;  /* 0x0000000423237c10 */ /* 0x000fe4000fffe0ff */
[----:B------:R-:W-:-:S05]  /*6e60*/  MOV R34, RZ ;  /* 0x000000ff00227202 */ /* 0x000fca0000000f00 */
[----:B------:R-:W-:-:S05]  /*6e70*/  IMAD.HI.U32 R33, R35, UR30, R34 ;  /* 0x0000001e23217c27 */ /* 0x000fca000f8e0022 */
[----:B------:R-:W-:-:S05]  /*6e80*/  SHF.R.U32.HI R33, RZ, UR31, R33 ;  /* 0x0000001fff217c19 */ /* 0x000fca0008011621 */
[----:B------:R-:W-:-:S04]  /*6e90*/  IMAD.MOV R34, RZ, RZ, -R33 ;  /* 0x000000ffff227224 */ /* 0x000fc800078e0a21 */
[----:B------:R-:W-:-:S04]  /*6ea0*/  IMAD R36, R34, UR76, R35 ;  /* 0x0000004c22247c24 */ /* 0x000fc8000f8e0223 */
[----:B------:R-:W-:Y:S01]  /*6eb0*/  IMAD R36, R36, UR5, RZ ;  /* 0x0000000524247c24 */ /* 0x000fe2000f8e02ff */
[----:B--2---:R-:W-:Y:S02]  /*6ec0*/  PRMT R43, R20, 0x7610, R20 ;  /* 0x00007610142b7816 */ /* 0x004fe40000000014 */
[----:B------:R-:W-:Y:S01]  /*6ed0*/  PRMT R46, R21, 0x7610, R21 ;  /* 0x00007610152e7816 */ /* 0x000fe20000000015 */
[----:B------:R-:W-:Y:S06]  /*6ee0*/  @!P1 BRA `(.L_x_4137) ;  /* 0x0000000c00689947 */ /* 0x000fec0003800000 */
        /* <DEDUP_REMOVED lines=218> */
.L_x_4137:
[----:B------:R-:W-:-:S04]  /*7c90*/  LOP3.LUT R21, R36, 0xfffffff8, RZ, 0xc0, !PT ;  /* 0xfffffff824157812 */ /* 0x000fc800078ec0ff */
[----:B------:R-:W-:-:S04]  /*7ca0*/  IADD3 R20, P1, PT, R21, R30, RZ ;  /* 0x0000001e15147210 */ /* 0x000fc80007f3e0ff */
[----:B------:R-:W-:-:S06]  /*7cb0*/  IADD3.X R21, PT, PT, RZ, R31, RZ, P1, !PT ;  /* 0x0000001fff157210 */ /* 0x000fcc0000ffe4ff */
[----:B------:R-:W2:Y:S02]  /*7cc0*/  LDG.E.64 R20, desc[UR36][R20.64] ;  /* 0x0000002414147981 */ /* 0x000ea4000c1e1b00 */
[C-C-:B--2---:R-:W-:Y:S02]  /*7cd0*/  PRMT R39, R20.reuse, 0x5410, R21.reuse ;  /* 0x0000541014277816 */ /* 0x144fe40000000015 */
[----:B------:R-:W-:Y:S02]  /*7ce0*/  PRMT R40, R20, 0x7632, R40 ;  /* 0x0000763214287816 */ /* 0x000fe40000000028 */
[----:B------:R-:W-:-:S07]  /*7cf0*/  PRMT R41, R41, 0x7610, R21 ;  /* 0x0000761029297816 */ /* 0x000fce0000000015 */
.L_x_4133:
[----:B------:R-:W-:Y:S01]  /*7d00*/  HADD2.F32 R21, -RZ, R38.H0_H0 ;  /* 0x20000026ff157230 */ /* 0x000fe20000004100 */
[----:B------:R-:W1:Y:S01]  /*7d10*/  LDCU UR5, c[0x0][0x38c] ;  /* 0x00007180ff0577ac */ /* 0x000e620008000800 */
[----:B------:R-:W-:Y:S02]  /*7d20*/  HADD2.F32 R20, -RZ, R41.H0_H0 ;  /* 0x20000029ff147230 */ /* 0x000fe40000004100 */
[----:B------:R-:W-:Y:S01]  /*7d30*/  HADD2.F32 R34, -RZ, R42.H1_H1 ;  /* 0x3000002aff227230 */ /* 0x000fe20000004100 */
[C---:B------:R-:W-:Y:S01]  /*7d40*/  FSETP.NAN.FTZ.AND P1, PT, |R21|.reuse, |R21|, PT ;  /* 0x400000151500720b */ /* 0x040fe20003f38200 */
[----:B------:R-:W-:Y:S01]  /*7d50*/  HADD2.F32 R35, -RZ, R40.H1_H1 ;  /* 0x30000028ff237230 */ /* 0x000fe20000004100 */
[C---:B------:R-:W-:Y:S01]  /*7d60*/  FSETP.NAN.FTZ.AND P2, PT, |R20|.reuse, |R20|, PT ;  /* 0x400000141400720b */ /* 0x040fe20003f58200 */
[----:B------:R-:W-:Y:S01]  /*7d70*/  HADD2.F32 R33, -RZ, R45.H1_H1 ;  /* 0x3000002dff217230 */ /* 0x000fe20000004100 */
[----:B------:R-:W-:Y:S01]  /*7d80*/  FSEL R21, R21, RZ, !P1 ;  /* 0x000000ff15157208 */ /* 0x000fe20004800000 */
[----:B------:R-:W-:Y:S01]  /*7d90*/  HADD2.F32 R44, -RZ, R46.H0_H0 ;  /* 0x2000002eff2c7230 */ /* 0x000fe20000004100 */
[----:B------:R-:W-:Y:S01]  /*7da0*/  FSEL R20, R20, RZ, !P2 ;  /* 0x000000ff14147208 */ /* 0x000fe20005000000 */
[----:B------:R-:W-:Y:S01]  /*7db0*/  HADD2.F32 R37, -RZ, R40.H0_H0 ;  /* 0x20000028ff257230 */ /* 0x000fe20000004100 */
[----:B------:R-:W-:Y:S01]  /*7dc0*/  FSETP.NAN.FTZ.AND P2, PT, |R34|, |R34|, PT ;  /* 0x400000222200720b */ /* 0x000fe20003f58200 */
[----:B------:R-:W-:Y:S01]  /*7dd0*/  FADD.FTZ R12, R21, R12 ;  /* 0x0000000c150c7221 */ /* 0x000fe20000010000 */
[----:B------:R-:W-:-:S02]  /*7de0*/  HADD2.F32 R21, -RZ, R38.H1_H1 ;  /* 0x30000026ff157230 */ /* 0x000fc40000004100 */
[----:B------:R-:W-:Y:S01]  /*7df0*/  FADD.FTZ R13, R20, R13 ;  /* 0x0000000d140d7221 */ /* 0x000fe20000010000 */
[----:B------:R-:W-:Y:S01]  /*7e00*/  HADD2.F32 R20, -RZ, R45.H0_H0 ;  /* 0x2000002dff147230 */ /* 0x000fe20000004100 */
[C---:B------:R-:W-:Y:S02]  /*7e10*/  FSETP.NAN.FTZ.AND P1, PT, |R35|.reuse, |R35|, PT ;  /* 0x400000232300720b */ /* 0x040fe40003f38200 */
[----:B------:R-:W-:Y:S02]  /*7e20*/  FSEL R34, R34, RZ, !P2 ;  /* 0x000000ff22227208 */ /* 0x000fe40005000000 */
[----:B------:R-:W-:Y:S02]  /*7e30*/  FSEL R35, R35, RZ, !P1 ;  /* 0x000000ff23237208 */ /* 0x000fe40004800000 */
[----:B------:R-:W-:Y:S01]  /*7e40*/  FSETP.NAN.FTZ.AND P2, PT, |R33|, |R33|, PT ;  /* 0x400000212100720b */ /* 0x000fe20003f58200 */
[----:B------:R-:W-:Y:S01]  /*7e50*/  FADD.FTZ R11, R34, R11 ;  /* 0x0000000b220b7221 */ /* 0x000fe20000010000 */
[C---:B------:R-:W-:Y:S01]  /*7e60*/  FSETP.NAN.FTZ.AND P3, PT, |R20|.reuse, |R20|, PT ;  /* 0x400000141400720b */ /* 0x040fe20003f78200 */
[----:B------:R-:W-:Y:S01]  /*7e70*/  FADD.FTZ R10, R35, R10 ;  /* 0x0000000a230a7221 */ /* 0x000fe20000010000 */
[----:B------:R-:W-:Y:S01]  /*7e80*/  FSETP.NAN.FTZ.AND P1, PT, |R21|, |R21|, PT ;  /* 0x400000151500720b */ /* 0x000fe20003f38200 */
[----:B------:R-:W-:Y:S01]  /*7e90*/  HADD2.F32 R35, -RZ, R39.H1_H1 ;  /* 0x30000027ff237230 */ /* 0x000fe20000004100 */
[----:B------:R-:W-:Y:S01]  /*7ea0*/  FSEL R34, R33, RZ, !P2 ;  /* 0x000000ff21227208 */ /* 0x000fe20005000000 */
[----:B------:R-:W-:Y:S01]  /*7eb0*/  HADD2.F32 R33, -RZ, R42.H0_H0 ;  /* 0x2000002aff217230 */ /* 0x000fe20000004100 */
[----:B------:R-:W-:-:S02]  /*7ec0*/  FSEL R20, R20, RZ, !P3 ;  /* 0x000000ff14147208 */ /* 0x000fc40005800000 */
[----:B------:R-:W-:Y:S01]  /*7ed0*/  FSEL R21, R21, RZ, !P1 ;  /* 0x000000ff15157208 */ /* 0x000fe20004800000 */
[----:B------:R-:W-:Y:S01]  /*7ee0*/  FADD.FTZ R7, R34, R7 ;  /* 0x0000000722077221 */ /* 0x000fe20000010000 */
[----:B------:R-:W-:Y:S01]  /*7ef0*/  FSETP.NAN.FTZ.AND P1, PT, |R33|, |R33|, PT ;  /* 0x400000212100720b */ /* 0x000fe20003f38200 */
[----:B------:R-:W-:Y:S01]  /*7f00*/  FADD.FTZ R9, R20, R9 ;  /* 0x0000000914097221 */ /* 0x000fe20000010000 */
[--C-:B------:R-:W-:Y:S02]  /*7f10*/  HADD2.F32 R20, -RZ, R43.reuse.H0_H0 ;  /* 0x2000002bff147230 */ /* 0x100fe40000004100 */
[----:B------:R-:W-:Y:S01]  /*7f20*/  FADD.FTZ R8, R21, R8 ;  /* 0x0000000815087221 */ /* 0x000fe20000010000 */
[----:B------:R-:W-:Y:S01]  /*7f30*/  HADD2.F32 R21, -RZ, R43.H1_H1 ;  /* 0x3000002bff157230 */ /* 0x000fe20000004100 */
[----:B------:R-:W-:Y:S02]  /*7f40*/  MOV R34, UR4 ;  /* 0x0000000400227c02 */ /* 0x000fe40008000f00 */
[----:B------:R-:W-:-:S02]  /*7f50*/  FSEL R33, R33, RZ, !P1 ;  /* 0x000000ff21217208 */ /* 0x000fc40004800000 */
[----:B------:R-:W-:Y:S01]  /*7f60*/  FSETP.NAN.FTZ.AND P1, PT, |R20|, |R20|, PT ;  /* 0x400000141400720b */ /* 0x000fe20003f38200 */
[----:B------:R-:W-:Y:S01]  /*7f70*/  IMAD R29, R34, 0x4, R29 ;  /* 0x00000004221d7824 */ /* 0x000fe200078e021d */
[----:B------:R-:W-:Y:S01]  /*7f80*/  FSETP.NAN.FTZ.AND P2, PT, |R21|, |R21|, PT ;  /* 0x400000151500720b */ /* 0x000fe20003f58200 */
[----:B------:R-:W-:Y:S01]  /*7f90*/  FADD.FTZ R6, R33, R6 ;  /* 0x0000000621067221 */ /* 0x000fe20000010000 */
[----:B------:R-:W-:Y:S01]  /*7fa0*/  FSEL R20, R20, RZ, !P1 ;  /* 0x000000ff14147208 */ /* 0x000fe20004800000 */
[----:B------:R-:W-:Y:S01]  /*7fb0*/  IMAD R33, R34, 0x3, R29 ;  /* 0x0000000322217824 */ /* 0x000fe200078e021d */
[----:B------:R-:W-:Y:S02]  /*7fc0*/  FSEL R21, R21, RZ, !P2 ;  /* 0x000000ff15157208 */ /* 0x000fe40005000000 */
[----:B-1----:R-:W-:Y:S01]  /*7fd0*/  MOV R36, UR5 ;  /* 0x0000000500247c02 */ /* 0x002fe20008000f00 */
[----:B------:R-:W-:Y:S01]  /*7fe0*/  FADD.FTZ R5, R20, R5 ;  /* 0x0000000514057221 */ /* 0x000fe20000010000 */
[C---:B------:R-:W-:Y:S01]  /*7ff0*/  FSETP.NAN.FTZ.AND P3, PT, |R44|.reuse, |R44|, PT ;  /* 0x4000002c2c00720b */ /* 0x040fe20003f78200 */
[----:B------:R-:W-:Y:S01]  /*8000*/  FADD.FTZ R4, R21, R4 ;  /* 0x0000000415047221 */ /* 0x000fe20000010000 */
[----:B------:R-:W-:Y:S01]  /*8010*/  ISETP.GE.U32.AND P6, PT, R33, R36, PT ;  /* 0x000000242100720c */ /* 0x000fe20003fc6070 */
[----:B------:R-:W-:Y:S01]  /*8020*/  HADD2.F32 R33, -RZ, R46.H1_H1 ;  /* 0x3000002eff217230 */ /* 0x000fe20000004100 */
[----:B------:R-:W-:Y:S01]  /*8030*/  FSEL R44, R44, RZ, !P3 ;  /* 0x000000ff2c2c7208 */ /* 0x000fe20005800000 */
[----:B------:R-:W-:Y:S01]  /*8040*/  HADD2.F32 R21, -RZ, R39.H0_H0 ;  /* 0x20000027ff157230 */ /* 0x000fe20000004100 */
[----:B------:R-:W-:Y:S01]  /*8050*/  FSETP.NAN.FTZ.AND P3, PT, |R37|, |R37|, PT ;  /* 0x400000252500720b */ /* 0x000fe20003f78200 */
[----:B------:R-:W-:Y:S01]  /*8060*/  HADD2.F32 R20, -RZ, R41.H1_H1 ;  /* 0x30000029ff147230 */ /* 0x000fe20000004100 */
[----:B------:R-:W-:Y:S01]  /*8070*/  FSETP.NAN.FTZ.AND P1, PT, |R33|, |R33|, PT ;  /* 0x400000212100720b */ /* 0x000fe20003f38200 */
[----:B------:R-:W-:Y:S01]  /*8080*/  FADD.FTZ R3, R44, R3 ;  /* 0x000000032c037221 */ /* 0x000fe20000010000 */
        /* <DEDUP_REMOVED lines=14> */
.L_x_4132:
[----:B0-----:R-:W-:Y:S05]  /*8170*/  BSYNC.RECONVERGENT B0 ;  /* 0x0000000000007941 */ /* 0x001fea0003800200 */
.L_x_4131:
        /* <DEDUP_REMOVED lines=287> */
.L_x_4142:
[----:B------:R-:W-:Y:S02]  /*9370*/  SHF.R.U32.HI R20, RZ, 0x3, R20 ;  /* 0x00000003ff147819 */ /* 0x000fe40000011614 */
[----:B------:R-:W-:-:S07]  /*9380*/  MOV R21, RZ ;  /* 0x000000ff00157202 */ /* 0x000fce0000000f00 */
.L_x_4141:
[----:B------:R-:W0:Y:S02]  /*9390*/  LDCU.64 UR4, c[0x0][0x758] ;  /* 0x0000eb00ff0477ac */ /* 0x000e240008000a00 */
[----:B0-----:R-:W-:-:S04]  /*93a0*/  IADD3 R33, P1, PT, R32, UR4, RZ ;  /* 0x0000000420217c10 */ /* 0x001fc8000ff3e0ff */
[----:B------:R-:W-:Y:S02]  /*93b0*/  IADD3.X R32, PT, PT, RZ, UR5, RZ, P1, !PT ;  /* 0x00000005ff207c10 */ /* 0x000fe40008ffe4ff */
[----:B------:R-:W-:-:S04]  /*93c0*/  LEA R14, P1, R20, R33, 0x3 ;  /* 0x00000021140e7211 */ /* 0x000fc800078218ff */
[----:B------:R-:W-:-:S06]  /*93d0*/  LEA.HI.X R15, R20, R32, R21, 0x3, P1 ;  /* 0x00000020140f7211 */ /* 0x000fcc00008f1c15 */
[----:B------:R-:W2:Y:S01]  /*93e0*/  LDG.E.64 R14, desc[UR36][R14.64] ;  /* 0x000000240e0e7981 */ /* 0x000ea2000c1e1b00 */
[----:B------:R-:W-:-:S05]  /*93f0*/  IMAD.IADD R21, R29, 0x1, R34 ;  /* 0x000000011d157824 */ /* 0x000fca00078e0222 */
[----:B------:R-:W-:Y:S02]  /*9400*/  ISETP.GE.U32.AND P1, PT, R21, R36, PT ;  /* 0x000000241500720c */ /* 0x000fe40003f26070 */
[C---:B--2---:R-:W-:Y:S02]  /*9410*/  PRMT R38, R14.reuse, 0x7610, R38 ;  /* 0x000076100e267816 */ /* 0x044fe40000000026 */
[----:B------:R-:W-:Y:S02]  /*9420*/  PRMT R41, R14, 0x7632, R41 ;  /* 0x000076320e297816 */ /* 0x000fe40000000029 */
[--C-:B------:R-:W-:Y:S02]  /*9430*/  PRMT R40, R40, 0x5410, R15.reuse ;  /* 0x0000541028287816 */ /* 0x100fe4000000000f */
[----:B------:R-:W-:-:S05]  /*9440*/  PRMT R42, R42, 0x7610, R15 ;  /* 0x000076102a2a7816 */ /* 0x000fca000000000f */
        /* <DEDUP_REMOVED lines=276> */
.L_x_4144:
[----:B------:R-:W-:Y:S01]  /*a590*/  SHF.R.U32.HI R30, RZ, 0x3, R35 ;  /* 0x00000003ff1e7819 */ /* 0x000fe20000011623 */
[----:B------:R-:W-:-:S07]  /*a5a0*/  IMAD.MOV.U32 R31, RZ, RZ, RZ ;  /* 0x000000ffff1f7224 */ /* 0x000fce00078e00ff */
.L_x_4143:
[----:B------:R-:W-:-:S04]  /*a5b0*/  LEA R14, P1, R30, R33, 0x3 ;  /* 0x000000211e0e7211 */ /* 0x000fc800078218ff */
[----:B------:R-:W-:-:S06]  /*a5c0*/  LEA.HI.X R15, R30, R32, R31, 0x3, P1 ;  /* 0x000000201e0f7211 */ /* 0x000fcc00008f1c1f */
[----:B------:R-:W2:Y:S01]  /*a5d0*/  LDG.E.64 R14, desc[UR36][R14.64] ;  /* 0x000000240e0e7981 */ /* 0x000ea2000c1e1b00 */
[----:B------:R-:W-:-:S04]  /*a5e0*/  IADD3 R21, PT, PT, R21, R34, RZ ;  /* 0x0000002215157210 */ /* 0x000fc80007ffe0ff */
[----:B------:R-:W-:Y:S02]  /*a5f0*/  ISETP.GE.U32.AND P1, PT, R21, R36, PT ;  /* 0x000000241500720c */ /* 0x000fe40003f26070 */
[--C-:B--2---:R-:W-:Y:S02]  /*a600*/  PRMT R37, R37, 0x5410, R14.reuse ;  /* 0x0000541025257816 */ /* 0x104fe4000000000e */
        /* <DEDUP_REMOVED lines=279> */
.L_x_4146:
[----:B------:R-:W-:Y:S02]  /*b780*/  SHF.R.U32.HI R30, RZ, 0x3, R35 ;  /* 0x00000003ff1e7819 */ /* 0x000fe40000011623 */
[----:B------:R-:W-:-:S07]  /*b790*/  MOV R31, RZ ;  /* 0x000000ff001f7202 */ /* 0x000fce0000000f00 */
.L_x_4145:
[----:B------:R-:W-:-:S04]  /*b7a0*/  LEA R14, P1, R30, R33, 0x3 ;  /* 0x000000211e0e7211 */ /* 0x000fc800078218ff */
[----:B------:R-:W-:-:S06]  /*b7b0*/  LEA.HI.X R15, R30, R32, R31, 0x3, P1 ;  /* 0x000000201e0f7211 */ /* 0x000fcc00008f1c1f */
[----:B------:R-:W2:Y:S01]  /*b7c0*/  LDG.E.64 R14, desc[UR36][R14.64] ;  /* 0x000000240e0e7981 */ /* 0x000ea2000c1e1b00 */
[----:B------:R-:W-:-:S04]  /*b7d0*/  IADD3 R21, PT, PT, R21, R34, RZ ;  /* 0x0000002215157210 */ /* 0x000fc80007ffe0ff */
[----:B------:R-:W-:Y:S02]  /*b7e0*/  ISETP.GE.U32.AND P1, PT, R21, R36, PT ;  /* 0x000000241500720c */ /* 0x000fe40003f26070 */
[----:B--2---:R-:W-:Y:S02]  /*b7f0*/  PRMT R43, R14, 0x7610, R14 ;  /* 0x000076100e2b7816 */ /* 0x004fe4000000000e */
        /* <DEDUP_REMOVED lines=277> */
.L_x_4148:
[----:B------:R-:W-:Y:S02]  /*c950*/  SHF.R.U32.HI R14, RZ, 0x3, R14 ;  /* 0x00000003ff0e7819 */ /* 0x000fe4000001160e */
[----:B------:R-:W-:-:S07]  /*c960*/  MOV R15, RZ ;  /* 0x000000ff000f7202 */ /* 0x000fce0000000f00 */
.L_x_4147:
[----:B------:R-:W-:-:S04]  /*c970*/  LEA R20, P0, R14, R33, 0x3 ;  /* 0x000000210e147211 */ /* 0x000fc800078018ff */
[----:B------:R-:W-:-:S05]  /*c980*/  LEA.HI.X R21, R14, R32, R15, 0x3, P0 ;  /* 0x000000200e157211 */ /* 0x000fca00000f1c0f */
[----:B------:R-:W2:Y:S02]  /*c990*/  LDG.E.64 R14, desc[UR36][R20.64] ;  /* 0x00000024140e7981 */ /* 0x000ea4000c1e1b00 */
[C---:B--2---:R-:W-:Y:S02]  /*c9a0*/  PRMT R37, R14.reuse, 0x7610, R37 ;  /* 0x000076100e257816 */ /* 0x044fe40000000025 */
[----:B------:R-:W-:Y:S02]  /*c9b0*/  PRMT R40, R14, 0x7632, R40 ;  /* 0x000076320e287816 */ /* 0x000fe40000000028 */
[--C-:B------:R-:W-:Y:S02]  /*c9c0*/  PRMT R39, R39, 0x5410, R15.reuse ;  /* 0x0000541027277816 */ /* 0x100fe4000000000f */
[----:B------:R-:W-:-:S07]  /*c9d0*/  PRMT R41, R41, 0x7610, R15 ;  /* 0x0000761029297816 */ /* 0x000fce000000000f */
.L_x_4140:
[----:B------:R-:W-:Y:S05]  /*c9e0*/  BSYNC.RECONVERGENT B0 ;  /* 0x0000000000007941 */ /* 0x000fea0003800200 */
.L_x_4139:
[----:B------:R-:W-:Y:S01]  /*c9f0*/  ISETP.GE.U32.AND P0, PT, R29, R36, PT ;  /* 0x000000241d00720c */ /* 0x000fe20003f06070 */
[----:B------:R-:W-:-:S12]  /*ca00*/  BSSY.RECONVERGENT B0, `(.L_x_4149) ;  /* 0x000004b000007945 */ /* 0x000fd80003800200 */
        /* <DEDUP_REMOVED lines=21> */
[----:B------:R-:W-:Y:S02]  /*cb60*/  HADD2.F32 R14, -RZ, R37.H1_H1 ;  /* 0x30000025ff0e7230 */ /* 0x000fe40000004100 */
[----:B------:R-:W-:Y:S01]  /*cb70*/  HADD2.F32 R38, -RZ, R38.H1_H1 ;  /* 0x30000026ff267230 */ /* 0x000fe20000004100 */
[----:B------:R-:W-:Y:S01]  /*cb80*/  ISETP.GE.U32.AND P4, PT, R29, R36, PT ;  /* 0x000000241d00720c */ /* 0x000fe20003f86070 */
[----:B------:R-:W-:Y:S01]  /*cb90*/  HADD2.F32 R20, -RZ, R39.H0_H0 ;  /* 0x20000027ff147230 */ /* 0x000fe20000004100 */
[----:B------:R-:W-:Y:S01]  /*cba0*/  FSETP.NAN.FTZ.AND P0, PT, |R14|, |R14|, PT ;  /* 0x4000000e0e00720b */ /* 0x000fe20003f18200 */
[----:B------:R-:W-:Y:S01]  /*cbb0*/  HADD2.F32 R42, -RZ, R42.H0_H0 ;  /* 0x2000002aff2a7230 */ /* 0x000fe20000004100 */
        /* <DEDUP_REMOVED lines=31> */
[----:B------:R-:W-:Y:S02]  /*cdb0*/  HADD2.F32 R37, -RZ, R37.H0_H0 ;  /* 0x20000025ff257230 */ /* 0x000fe40000004100 */
[----:B------:R-:W-:Y:S02]  /*cdc0*/  HADD2.F32 R40, -RZ, R40.H0_H0 ;  /* 0x20000028ff287230 */ /* 0x000fe40000004100 */
[----:B------:R-:W-:Y:S01]  /*cdd0*/  HADD2.F32 R39, -RZ, R39.H1_H1 ;  /* 0x30000027ff277230 */ /* 0x000fe20000004100 */
[----:B------:R-:W-:Y:S01]  /*cde0*/  FSETP.NAN.FTZ.AND P0, PT, |R37|, |R37|, PT ;  /* 0x400000252500720b */ /* 0x000fe20003f18200 */
[----:B------:R-:W-:Y:S01]  /*cdf0*/  HADD2.F32 R41, -RZ, R41.H1_H1 ;  /* 0x30000029ff297230 */ /* 0x000fe20000004100 */
        /* <DEDUP_REMOVED lines=11> */
.L_x_4150:
[----:B------:R-:W-:Y:S05]  /*ceb0*/  BSYNC.RECONVERGENT B0 ;  /* 0x0000000000007941 */ /* 0x000fea0003800200 */
.L_x_4149:
        /* <DEDUP_REMOVED lines=12> */
.L_x_4101:
[----:B------:R-:W-:Y:S05]  /*cf80*/  BSYNC.RECONVERGENT B6 ;  /* 0x0000000000067941 */ /* 0x000fea0003800200 */
.L_x_4100:
        /* <DEDUP_REMOVED lines=12> */
[----:B------:R1:W-:Y:S06]  /*d050*/  STS.128 [R0], R16 ;  /* 0x0000001000007388 */ /* 0x0003ec0000000c00 */
[----:B------:R-:W-:Y:S05]  /*d060*/  @!P0 BRA `(.L_x_4151) ;  /* 0x0000000000488947 */ /* 0x000fea0003800000 */
[----:B------:R-:W-:-:S07]  /*d070*/  MOV R8, R9 ;  /* 0x0000000900087202 */ /* 0x000fce0000000f00 */
.L_x_4152:
        /* <DEDUP_REMOVED lines=8> */
[----:B------:R-:W1:Y:S02]  /*d100*/  @!P0 LDS.128 R4, [R4] ;  /* 0x0000000004048984 */ /* 0x000e640000000c00 */
[----:B-12---:R-:W-:Y:S01]  /*d110*/  @!P0 FADD.FTZ R16, R16, R4 ;  /* 0x0000000410108221 */ /* 0x006fe20000010000 */
[----:B------:R-:W-:Y:S01]  /*d120*/  @!P0 FADD.FTZ R17, R17, R5 ;  /* 0x0000000511118221 */ /* 0x000fe20000010000 */
[----:B------:R-:W-:Y:S01]  /*d130*/  @!P0 FADD.FTZ R18, R18, R6 ;  /* 0x0000000612128221 */ /* 0x000fe20000010000 */
[----:B------:R-:W-:-:S05]  /*d140*/  @!P0 FADD.FTZ R19, R19, R7 ;  /* 0x0000000713138221 */ /* 0x000fca0000010000 */
[----:B------:R2:W-:Y:S01]  /*d150*/  @!P0 STS.128 [R0], R16 ;  /* 0x0000001000008388 */ /* 0x0005e20000000c00 */
[----:B------:R-:W-:Y:S02]  /*d160*/  ISETP.GT.U32.AND P0, PT, R8, 0x3, PT ;  /* 0x000000030800780c */ /* 0x000fe40003f04070 */
[----:B------:R-:W-:-:S11]  /*d170*/  MOV R8, R11 ;  /* 0x0000000b00087202 */ /* 0x000fd60000000f00 */
[----:B------:R-:W-:Y:S05]  /*d180*/  @P0 BRA `(.L_x_4152) ;  /* 0xfffffffc00bc0947 */ /* 0x000fea000383ffff */
.L_x_4151:
        /* <DEDUP_REMOVED lines=15> */
[----:B------:R1:W-:Y:S01]  /*d280*/  STS.128 [R3], R16 ;  /* 0x0000001003007388 */ /* 0x0003e20000000c00 */
[----:B------:R-:W-:Y:S05]  /*d290*/  @!P0 BRA `(.L_x_4154) ;  /* 0x0000000000448947 */ /* 0x000fea0003800000 */
[----:B------:R-:W-:-:S07]  /*d2a0*/  MOV R8, R9 ;  /* 0x0000000900087202 */ /* 0x000fce0000000f00 */
.L_x_4155:
[----:B------:R-:W-:Y:S01]  /*d2b0*/  SHF.R.U32.HI R10, RZ, 0x1, R8 ;  /* 0x00000001ff0a7819 */ /* 0x000fe20000011608 */
[----:B------:R-:W-:Y:S05]  /*d2c0*/  WARPSYNC.ALL ;  /* 0x0000000000007948 */ /* 0x000fea0003800000 */
[----:B------:R-:W-:Y:S01]  /*d2d0*/  IMAD.IADD R4, R10, 0x1, R23 ;  /* 0x000000010a047824 */ /* 0x000fe200078e0217 */
[----:B------:R-:W-:Y:S04]  /*d2e0*/  BAR.SYNC.DEFER_BLOCKING 0x0 ;  /* 0x0000000000007b1d */ /* 0x000fe80000010000 */
[----:B------:R-:W-:-:S04]  /*d2f0*/  ISETP.GE.U32.AND P0, PT, R4, R9, PT ;  /* 0x000000090400720c */ /* 0x000fc80003f06070 */
[----:B------:R-:W-:-:S13]  /*d300*/  ISETP.GE.U32.OR P0, PT, R23, R10, P0 ;  /* 0x0000000a1700720c */ /* 0x000fda0000706470 */
        /* <DEDUP_REMOVED lines=10> */
.L_x_4154:
[----:B------:R-:W-:Y:S01]  /*d3b0*/  ISETP.GE.U32.AND P0, PT, R0, 0x2, PT ;  /* 0x000000020000780c */ /* 0x000fe20003f06070 */
[----:B------:R-:W-:Y:S05]  /*d3c0*/  WARPSYNC.ALL ;  /* 0x0000000000007948 */ /* 0x000fea0003800000 */
[----:B------:R-:W-:Y:S07]  /*d3d0*/  BAR.SYNC.DEFER_BLOCKING 0x0 ;  /* 0x0000000000007b1d */ /* 0x000fee0000010000 */
[----:B------:R-:W-:Y:S05]  /*d3e0*/  @!P0 BRA `(.L_x_4153) ;  /* 0x0000000000308947 */ /* 0x000fea0003800000 */
[----:B-12---:R-:W-:-:S07]  /*d3f0*/  IMAD.MOV.U32 R3, RZ, RZ, 0x1 ;  /* 0x00000001ff037424 */ /* 0x006fce00078e00ff */
.L_x_4156:
[----:B------:R-:W1:Y:S04]  /*d400*/  SHFL.DOWN PT, R5, R16, R3, 0x1f ;  /* 0x08001f0310057589 */ /* 0x000e6800000e0000 */
[----:B------:R-:W2:Y:S04]  /*d410*/  SHFL.DOWN PT, R4, R17, R3, 0x1f ;  /* 0x08001f0311047589 */ /* 0x000ea800000e0000 */
[----:B------:R-:W3:Y:S04]  /*d420*/  SHFL.DOWN PT, R7, R18, R3, 0x1f ;  /* 0x08001f0312077589 */ /* 0x000ee800000e0000 */
[----:B------:R4:W5:Y:S02]  /*d430*/  SHFL.DOWN PT, R6, R19, R3, 0x1f ;  /* 0x08001f0313067589 */ /* 0x00096400000e0000 */
[----:B----4-:R-:W-:Y:S01]  /*d440*/  SHF.L.U32 R3, R3, 0x1, RZ ;  /* 0x0000000103037819 */ /* 0x010fe200000006ff */
[----:B-1----:R-:W-:-:S03]  /*d450*/  FADD.FTZ R16, R5, R16 ;  /* 0x0000001005107221 */ /* 0x002fc60000010000 */
[----:B------:R-:W-:Y:S01]  /*d460*/  ISETP.GE.AND P0, PT, R3, R0, PT ;  /* 0x000000000300720c */ /* 0x000fe20003f06270 */
[----:B--2---:R-:W-:Y:S01]  /*d470*/  FADD.FTZ R17, R4, R17 ;  /* 0x0000001104117221 */ /* 0x004fe20000010000 */
[----:B---3--:R-:W-:Y:S01]  /*d480*/  FADD.FTZ R18, R7, R18 ;  /* 0x0000001207127221 */ /* 0x008fe20000010000 */
[----:B-----5:R-:W-:-:S10]  /*d490*/  FADD.FTZ R19, R6, R19 ;  /* 0x0000001306137221 */ /* 0x020fd40000010000 */
[----:B------:R-:W-:Y:S05]  /*d4a0*/  @!P0 BRA `(.L_x_4156) ;  /* 0xfffffffc00d48947 */ /* 0x000fea000383ffff */
.L_x_4153:
[----:B------:R-:W3:Y:S01]  /*d4b0*/  LDCU UR6, c[0x0][0x55c] ;  /* 0x0000ab80ff0677ac */ /* 0x000ee20008000800 */
[----:B------:R-:W-:Y:S01]  /*d4c0*/  HFMA2 R31, -RZ, RZ, 0, 0 ;  /* 0x00000000ff1f7431 */ /* 0x000fe200000001ff */
        /* <DEDUP_REMOVED lines=13> */
[----:B----4-:R-:W-:-:S04]  /*d5a0*/  SHF.R.U32.HI R5, RZ, UR7, R4 ;  /* 0x00000007ff057c19 */ /* 0x010fc80008011604 */
[----:B-12---:R-:W-:-:S05]  /*d5b0*/  IADD3 R3, PT, PT, -R5, RZ, RZ ;  /* 0x000000ff05037210 */ /* 0x006fca0007ffe1ff */
[----:B------:R-:W-:-:S04]  /*d5c0*/  IMAD R3, R3, UR8, R25 ;  /* 0x0000000803037c24 */ /* 0x000fc8000f8e0219 */
[----:B-----5:R-:W-:Y:S01]  /*d5d0*/  IMAD R31, R3, UR6, RZ ;  /* 0x00000006031f7c24 */ /* 0x020fe2000f8e02ff */
        /* <DEDUP_REMOVED lines=263> */
.L_x_4157:
[----:B------:R-:W-:Y:S01]  /*e650*/  IMAD.MOV.U32 R29, RZ, RZ, RZ ;  /* 0x000000ffff1d7224 */ /* 0x000fe200078e00ff */
[----:B------:R-:W-:Y:S06]  /*e660*/  BRA.U !UP0, `(.L_x_4158) ;  /* 0x0000001108487547 */ /* 0x000fec000b800000 */
[----:B------:R-:W3:Y:S01]  /*e670*/  LDCU.64 UR8, c[0x0][0x560] ;  /* 0x0000ac00ff0877ac */ /* 0x000ee20008000a00 */
[----:B------:R-:W-:Y:S02]  /*e680*/  IADD3 R5, PT, PT, R25, 0x1, RZ ;  /* 0x0000000119057810 */ /* 0x000fe40007ffe0ff */
[----:B------:R-:W-:Y:S01]  /*e690*/  MOV R4, RZ ;  /* 0x000000ff00047202 */ /* 0x000fe20000000f00 */
[----:B------:R-:W4:Y:S01]  /*e6a0*/  LDCU UR6, c[0x0][0x568] ;  /* 0x0000ad00ff0677ac */ /* 0x000f220008000800 */
[----:B------:R-:W5:Y:S01]  /*e6b0*/  LDCU UR7, c[0x0][0x68c] ;  /* 0x0000d180ff0777ac */ /* 0x000f620008000800 */
[----:B------:R-:W-:Y:S02]  /*e6c0*/  UISETP.NE.AND UP1, UPT, UR5, URZ, UPT ;  /* 0x000000ff0500728c */ /* 0x000fe4000bf25270 */
[----:B---3--:R-:W-:-:S05]  /*e6d0*/  IMAD.HI.U32 R6, R5, UR9, R4 ;  /* 0x0000000905067c27 */ /* 0x008fca000f8e0004 */
[----:B----4-:R-:W-:-:S05]  /*e6e0*/  SHF.R.U32.HI R7, RZ, UR6, R6 ;  /* 0x00000006ff077c19 */ /* 0x010fca0008011606 */
[----:B------:R-:W-:-:S04]  /*e6f0*/  IMAD.MOV R4, RZ, RZ, -R7 ;  /* 0x000000ffff047224 */ /* 0x000fc800078e0a07 */
[----:B------:R-:W-:-:S04]  /*e700*/  IMAD R4, R4, UR8, R5 ;  /* 0x0000000804047c24 */ /* 0x000fc8000f8e0205 */
[----:B-----5:R-:W-:Y:S01]  /*e710*/  IMAD R29, R4, UR7, RZ ;  /* 0x00000007041d7c24 */ /* 0x020fe2000f8e02ff */
[----:B------:R-:W-:Y:S06]  /*e720*/  BRA.U !UP1, `(.L_x_4158) ;  /* 0x0000001109187547 */ /* 0x000fec000b800000 */
[----:B------:R-:W3:Y:S01]  /*e730*/  LDCU.64 UR6, c[0x0][0x570] ;  /* 0x0000ae00ff0677ac */ /* 0x000ee20008000a00 */
[----:B------:R-:W-:Y:S01]  /*e740*/  HFMA2 R6, -RZ, RZ, 0, 0 ;  /* 0x00000000ff067431 */ /* 0x000fe200000001ff */
[----:B------:R-:W4:Y:S01]  /*e750*/  LDCU UR8, c[0x0][0x56c] ;  /* 0x0000ad80ff0877ac */ /* 0x000f220008000800 */
[----:B------:R-:W5:Y:S01]  /*e760*/  LDCU UR9, c[0x0][0x694] ;  /* 0x0000d280ff0977ac */ /* 0x000f620008000800 */
[----:B------:R-:W-:Y:S02]  /*e770*/  UISETP.NE.AND UP1, UPT, UR4, 0x2, UPT ;  /* 0x000000020400788c */ /* 0x000fe4000bf25270 */
[----:B---3--:R-:W-:-:S05]  /*e780*/  IMAD.HI.U32 R4, R7, UR6, R6 ;  /* 0x0000000607047c27 */ /* 0x008fca000f8e0006 */
[----:B------:R-:W-:-:S04]  /*e790*/  SHF.R.U32.HI R5, RZ, UR7, R4 ;  /* 0x00000007ff057c19 */ /* 0x000fc80008011604 */
[----:B------:R-:W-:-:S05]  /*e7a0*/  IADD3 R6, PT, PT, -R5, RZ, RZ ;  /* 0x000000ff05067210 */ /* 0x000fca0007ffe1ff */
[----:B----4-:R-:W-:-:S04]  /*e7b0*/  IMAD R6, R6, UR8, R7 ;  /* 0x0000000806067c24 */ /* 0x010fc8000f8e0207 */
[----:B-----5:R-:W-:Y:S01]  /*e7c0*/  IMAD R29, R6, UR9, R29 ;  /* 0x00000009061d7c24 */ /* 0x020fe2000f8e021d */
[----:B------:R-:W-:Y:S06]  /*e7d0*/  BRA.U !UP1, `(.L_x_4158) ;  /* 0x0000000d09ec7547 */ /* 0x000fec000b800000 */
[----:B------:R-:W3:Y:S01]  /*e7e0*/  LDCU.64 UR8, c[0x0][0x578] ;  /* 0x0000af00ff0877ac */ /* 0x000ee20008000a00 */
[----:B------:R-:W-:Y:S01]  /*e7f0*/  IMAD.MOV.U32 R4, RZ, RZ, RZ ;  /* 0x000000ffff047224 */ /* 0x000fe200078e00ff */
[----:B------:R-:W4:Y:S01]  /*e800*/  LDCU UR6, c[0x0][0x580] ;  /* 0x0000b000ff0677ac */ /* 0x000f220008000800 */
[----:B------:R-:W5:Y:S01]  /*e810*/  LDCU UR7, c[0x0][0x69c] ;  /* 0x0000d380ff0777ac */ /* 0x000f620008000800 */
[----:B------:R-:W-:Y:S01]  /*e820*/  UISETP.NE.AND UP1, UPT, UR4, 0x3, UPT ;  /* 0x000000030400788c */ /* 0x000fe2000bf25270 */
[----:B---3--:R-:W-:-:S05]  /*e830*/  IMAD.HI.U32 R6, R5, UR9, R4 ;  /* 0x0000000905067c27 */ /* 0x008fca000f8e0004 */
[----:B----4-:R-:W-:-:S04]  /*e840*/  SHF.R.U32.HI R7, RZ, UR6, R6 ;  /* 0x00000006ff077c19 */ /* 0x010fc80008011606 */
[----:B------:R-:W-:-:S05]  /*e850*/  IADD3 R4, PT, PT, -R7, RZ, RZ ;  /* 0x000000ff07047210 */ /* 0x000fca0007ffe1ff */
[----:B------:R-:W-:-:S04]  /*e860*/  IMAD R4, R4, UR8, R5 ;  /* 0x0000000804047c24 */ /* 0x000fc8000f8e0205 */
[----:B-----5:R-:W-:Y:S01]  /*e870*/  IMAD R29, R4, UR7, R29 ;  /* 0x00000007041d7c24 */ /* 0x020fe2000f8e021d */
        /* <DEDUP_REMOVED lines=8> */
[----:B------:R-:W-:-:S04]  /*e900*/  IMAD.MOV R6, RZ, RZ, -R5 ;  /* 0x000000ffff067224 */ /* 0x000fc800078e0a05 */
[----:B----4-:R-:W-:-:S04]  /*e910*/  IMAD R6, R6, UR8, R7 ;  /* 0x0000000806067c24 */ /* 0x010fc8000f8e0207 */
[----:B-----5:R-:W-:Y:S01]  /*e920*/  IMAD R29, R6, UR9, R29 ;  /* 0x00000009061d7c24 */ /* 0x020fe2000f8e021d */
[----:B------:R-:W-:Y:S06]  /*e930*/  BRA.U !UP1, `(.L_x_4158) ;  /* 0x0000000d09947547 */ /* 0x000fec000b800000 */
[----:B------:R-:W3:Y:S01]  /*e940*/  LDCU.64 UR8, c[0x0][0x590] ;  /* 0x0000b200ff0877ac */ /* 0x000ee20008000a00 */
[----:B------:R-:W-:Y:S01]  /*e950*/  HFMA2 R4, -RZ, RZ, 0, 0 ;  /* 0x00000000ff047431 */ /* 0x000fe200000001ff */
[----:B------:R-:W4:Y:S01]  /*e960*/  LDCU UR6, c[0x0][0x598] ;  /* 0x0000b300ff0677ac */ /* 0x000f220008000800 */
[----:B------:R-:W5:Y:S01]  /*e970*/  LDCU UR7, c[0x0][0x6ac] ;  /* 0x0000d580ff0777ac */ /* 0x000f620008000800 */
[----:B------:R-:W-:Y:S02]  /*e980*/  UISETP.NE.AND UP1, UPT, UR4, 0x5, UPT ;  /* 0x000000050400788c */ /* 0x000fe4000bf25270 */
[----:B---3--:R-:W-:-:S05]  /*e990*/  IMAD.HI.U32 R6, R5, UR9, R4 ;  /* 0x0000000905067c27 */ /* 0x008fca000f8e0004 */
[----:B----4-:R-:W-:-:S04]  /*e9a0*/  SHF.R.U32.HI R7, RZ, UR6, R6 ;  /* 0x00000006ff077c19 */ /* 0x010fc80008011606 */
[----:B------:R-:W-:-:S05]  /*e9b0*/  IADD3 R4, PT, PT, -R7, RZ, RZ ;  /* 0x000000ff07047210 */ /* 0x000fca0007ffe1ff */
[----:B------:R-:W-:-:S04]  /*e9c0*/  IMAD R4, R4, UR8, R5 ;  /* 0x0000000804047c24 */ /* 0x000fc8000f8e0205 */
        /* <DEDUP_REMOVED lines=8> */
[----:B------:R-:W-:-:S04]  /*ea50*/  SHF.R.U32.HI R5, RZ, UR7, R4 ;  /* 0x00000007ff057c19 */ /* 0x000fc80008011604 */
[----:B------:R-:W-:-:S05]  /*ea60*/  IADD3 R6, PT, PT, -R5, RZ, RZ ;  /* 0x000000ff05067210 */ /* 0x000fca0007ffe1ff */
[----:B----4-:R-:W-:-:S04]  /*ea70*/  IMAD R6, R6, UR8, R7 ;  /* 0x0000000806067c24 */ /* 0x010fc8000f8e0207 */
        /* <DEDUP_REMOVED lines=8> */
[----:B----4-:R-:W-:-:S05]  /*eb00*/  SHF.R.U32.HI R7, RZ, UR6, R6 ;  /* 0x00000006ff077c19 */ /* 0x010fca0008011606 */
[----:B------:R-:W-:-:S04]  /*eb10*/  IMAD.MOV R4, RZ, RZ, -R7 ;  /* 0x000000ffff047224 */ /* 0x000fc800078e0a07 */
[----:B------:R-:W-:-:S04]  /*eb20*/  IMAD R4, R4, UR8, R5 ;  /* 0x0000000804047c24 */ /* 0x000fc8000f8e0205 */
        /* <DEDUP_REMOVED lines=189> */
[----:B------:R-:W1:Y:S01]  /*f700*/  LDCU.64 UR8, c[0x0][0x680] ;  /* 0x0000d000ff0877ac */ /* 0x000e620008000a00 */
[----:B------:R-:W-:Y:S01]  /*f710*/  MOV R4, RZ ;  /* 0x000000ff00047202 */ /* 0x000fe20000000f00 */
[----:B------:R-:W3:Y:S01]  /*f720*/  LDCU UR6, c[0x0][0x688] ;  /* 0x0000d100ff0677ac */ /* 0x000ee20008000800 */
[----:B------:R-:W4:Y:S03]  /*f730*/  LDCU UR7, c[0x0][0x74c] ;  /* 0x0000e980ff0777ac */ /* 0x000f260008000800 */
[----:B-12---:R-:W-:-:S05]  /*f740*/  IMAD.HI.U32 R0, R5, UR9, R4 ;  /* 0x0000000905007c27 */ /* 0x006fca000f8e0004 */
[----:B---3--:R-:W-:-:S05]  /*f750*/  SHF.R.U32.HI R0, RZ, UR6, R0 ;  /* 0x00000006ff007c19 */ /* 0x008fca0008011600 */
[----:B------:R-:W-:-:S04]  /*f760*/  IMAD.MOV R4, RZ, RZ, -R0 ;  /* 0x000000ffff047224 */ /* 0x000fc800078e0a00 */
[----:B------:R-:W-:-:S04]  /*f770*/  IMAD R4, R4, UR8, R5 ;  /* 0x0000000804047c24 */ /* 0x000fc8000f8e0205 */
[----:B----4-:R-:W-:-:S07]  /*f780*/  IMAD R29, R4, UR7, R29 ;  /* 0x00000007041d7c24 */ /* 0x010fce000f8e021d */
.L_x_4158:
[----:B------:R-:W-:Y:S01]  /*f790*/  MOV R28, RZ ;  /* 0x000000ff001c7202 */ /* 0x000fe20000000f00 */
[----:B------:R-:W-:Y:S06]  /*f7a0*/  BRA.U !UP0, `(.L_x_4159) ;  /* 0x0000001108487547 */ /* 0x000fec000b800000 */
[----:B------:R-:W3:Y:S01]  /*f7b0*/  LDCU.64 UR8, c[0x0][0x560] ;  /* 0x0000ac00ff0877ac */ /* 0x000ee20008000a00 */
[----:B------:R-:W-:Y:S01]  /*f7c0*/  IADD3 R5, PT, PT, R25, 0x2, RZ ;  /* 0x0000000219057810 */ /* 0x000fe20007ffe0ff */
[----:B------:R-:W-:Y:S01]  /*f7d0*/  IMAD.MOV.U32 R4, RZ, RZ, RZ ;  /* 0x000000ffff047224 */ /* 0x000fe200078e00ff */
[----:B------:R-:W4:Y:S01]  /*f7e0*/  LDCU UR6, c[0x0][0x568] ;  /* 0x0000ad00ff0677ac */ /* 0x000f220008000800 */
[----:B------:R-:W5:Y:S01]  /*f7f0*/  LDCU UR7, c[0x0][0x68c] ;  /* 0x0000d180ff0777ac */ /* 0x000f620008000800 */
[----:B------:R-:W-:Y:S01]  /*f800*/  UISETP.NE.AND UP1, UPT, UR5, URZ, UPT ;  /* 0x000000ff0500728c */ /* 0x000fe2000bf25270 */
[----:B---3--:R-:W-:-:S05]  /*f810*/  IMAD.HI.U32 R6, R5, UR9, R4 ;  /* 0x0000000905067c27 */ /* 0x008fca000f8e0004 */
[----:B----4-:R-:W-:-:S04]  /*f820*/  SHF.R.U32.HI R7, RZ, UR6, R6 ;  /* 0x00000006ff077c19 */ /* 0x010fc80008011606 */
[----:B------:R-:W-:-:S05]  /*f830*/  IADD3 R4, PT, PT, -R7, RZ, RZ ;  /* 0x000000ff07047210 */ /* 0x000fca0007ffe1ff */
        /* <DEDUP_REMOVED lines=261> */
[----:B--2---:R-:W-:-:S04]  /*10890*/  SHF.R.U32.HI R0, RZ, UR6, R0 ;  /* 0x00000006ff007c19 */ /* 0x004fc80008011600 */
[----:B------:R-:W-:-:S05]  /*108a0*/  IADD3 R3, PT, PT, -R0, RZ, RZ ;  /* 0x000000ff00037210 */ /* 0x000fca0007ffe1ff */
[----:B------:R-:W-:-:S04]  /*108b0*/  IMAD R5, R3, UR8, R5 ;  /* 0x0000000803057c24 */ /* 0x000fc8000f8e0205 */
[----:B---3--:R-:W-:-:S07]  /*108c0*/  IMAD R28, R5, UR7, R28 ;  /* 0x00000007051c7c24 */ /* 0x008fce000f8e021c */
.L_x_4159:
[----:B------:R-:W-:Y:S01]  /*108d0*/  MOV R26, RZ ;  /* 0x000000ff001a7202 */ /* 0x000fe20000000f00 */
[----:B------:R-:W-:Y:S06]  /*108e0*/  BRA.U !UP0, `(.L_x_4160) ;  /* 0x0000001108487547 */ /* 0x000fec000b800000 */
[----:B------:R-:W3:Y:S01]  /*108f0*/  LDCU.64 UR8, c[0x0][0x560] ;  /* 0x0000ac00ff0877ac */ /* 0x000ee20008000a00 */
[----:B------:R-:W-:Y:S01]  /*10900*/  MOV R4, RZ ;  /* 0x000000ff00047202 */ /* 0x000fe20000000f00 */
[----:B------:R-:W-:Y:S01]  /*10910*/  VIADD R5, R25, 0x3 ;  /* 0x0000000319057836 */ /* 0x000fe20000000000 */
        /* <DEDUP_REMOVED lines=271> */
.L_x_4160:
        /* <DEDUP_REMOVED lines=20> */
[----:B------:R-:W-:Y:S01]  /*11b50*/  HFMA2 R6, -RZ, RZ, 0, 0 ;  /* 0x00000000ff067431 */ /* 0x000fe200000001ff */
        /* <DEDUP_REMOVED lines=271> */
.L_x_4162:
        /* <DEDUP_REMOVED lines=276> */
.L_x_4163:
[----:B------:R-:W-:Y:S01]  /*13d90*/  IMAD.MOV.U32 R25, RZ, RZ, RZ ;  /* 0x000000ffff197224 */ /* 0x000fe200078e00ff */
[----:B------:R-:W-:Y:S06]  /*13da0*/  BRA.U !UP0, `(.L_x_4164) ;  /* 0x0000001108487547 */ /* 0x000fec000b800000 */
[----:B------:R-:W1:Y:S01]  /*13db0*/  LDCU.64 UR8, c[0x0][0x560] ;  /* 0x0000ac00ff0877ac */ /* 0x000e620008000a00 */
[----:B------:R-:W-:Y:S01]  /*13dc0*/  IADD3 R9, PT, PT, R7, 0x2, RZ ;  /* 0x0000000207097810 */ /* 0x000fe20007ffe0ff */
        /* <DEDUP_REMOVED lines=272> */
.L_x_4164:
        /* <DEDUP_REMOVED lines=276> */
.L_x_4165:
        /* <DEDUP_REMOVED lines=22> */
[----:B------:R1:W-:Y:S04]  /*16170*/  STG.E desc[UR36][R6.64+0x4], R17 ;  /* 0x0000041106007986 */ /* 0x0003e8000c101924 */
[----:B------:R1:W-:Y:S04]  /*16180*/  STG.E desc[UR36][R6.64+0x8], R18 ;  /* 0x0000081206007986 */ /* 0x0003e8000c101924 */
[----:B------:R1:W-:Y:S02]  /*16190*/  STG.E desc[UR36][R6.64+0xc], R19 ;  /* 0x00000c1306007986 */ /* 0x0003e4000c101924 */
.L_x_4167:
[----:B------:R-:W-:Y:S05]  /*161a0*/  BSYNC.RECONVERGENT B0 ;  /* 0x0000000000007941 */ /* 0x000fea0003800200 */
.L_x_4166:
        /* <DEDUP_REMOVED lines=35> */
.L_x_4169:
[----:B------:R-:W-:Y:S05]  /*163e0*/  BSYNC.RECONVERGENT B0 ;  /* 0x0000000000007941 */ /* 0x000fea0003800200 */
.L_x_4168:
        /* <DEDUP_REMOVED lines=20> */
[----:B-1----:R-:W-:-:S08]  /*16530*/  MOV R16, UR9 ;  /* 0x0000000900107c02 */ /* 0x002fd00008000f00 */
[----:B------:R-:W-:Y:S05]  /*16540*/  BRA.U !UP0, `(.L_x_4171) ;  /* 0x0000000108807547 */ /* 0x000fea000b800000 */
[----:B------:R-:W1:Y:S01]  /*16550*/  LDCU UR5, c[0x0][0x360] ;  /* 0x00006c00ff0577ac */ /* 0x000e620008000800 */
[----:B------:R-:W-:Y:S01]  /*16560*/  MOV R17, UR9 ;  /* 0x0000000900117c02 */ /* 0x000fe20008000f00 */
        /* <DEDUP_REMOVED lines=10> */
[----:B------:R-:W-:Y:S02]  /*16610*/  MOV R18, UR9 ;  /* 0x0000000900127c02 */ /* 0x000fe40008000f00 */
[----:B------:R-:W-:Y:S01]  /*16620*/  MOV R19, UR9 ;  /* 0x0000000900137c02 */ /* 0x000fe20008000f00 */
[----:B-1----:R-:W-:Y:S02]  /*16630*/  IMAD R3, R22, UR6, RZ ;  /* 0x0000000616037c24 */ /* 0x002fe4000f8e02ff */
[----:B--2---:R-:W-:-:S07]  /*16640*/  IMAD R9, R9, UR5, RZ ;  /* 0x0000000509097c24 */ /* 0x004fce000f8e02ff */
.L_x_4174:
[----:B------:R-:W1:Y:S01]  /*16650*/  LDC.64 R6, c[0x0][0x778] ;  /* 0x0001de00ff067b82 */ /* 0x000e620000000a00 */
[----:B------:R-:W-:-:S04]  /*16660*/  IMAD.IADD R11, R3, 0x1, R0 ;  /* 0x00000001030b7824 */ /* 0x000fc800078e0200 */
[----:B-1----:R-:W-:-:S05]  /*16670*/  IMAD.WIDE.U32 R6, R11, 0x10, R6 ;  /* 0x000000100b067825 */ /* 0x002fca00078e0006 */
        /* <DEDUP_REMOVED lines=12> */
.L_x_4173:
[----:B------:R-:W-:Y:S05]  /*16740*/  BRA `(.L_x_4172) ;  /* 0x0000000000747947 */ /* 0x000fea0003800000 */
.L_x_4171:
[----:B------:R-:W1:Y:S01]  /*16750*/  LDCU UR6, c[0x0][0x39c] ;  /* 0x00007380ff0677ac */ /* 0x000e620008000800 */
[----:B------:R-:W-:Y:S01]  /*16760*/  MOV R17, UR9 ;  /* 0x0000000900117c02 */ /* 0x000fe20008000f00 */
[----:B------:R-:W-:Y:S01]  /*16770*/  IMAD.U32 R19, RZ, RZ, UR9 ;  /* 0x00000009ff137e24 */ /* 0x000fe2000f8e00ff */
[----:B------:R-:W-:Y:S02]  /*16780*/  MOV R18, UR9 ;  /* 0x0000000900127c02 */ /* 0x000fe40008000f00 */
[----:B-1----:R-:W-:-:S13]  /*16790*/  ISETP.GE.U32.AND P1, PT, R2, UR6, PT ;  /* 0x0000000602007c0c */ /* 0x002fda000bf26070 */
[----:B------:R-:W-:Y:S05]  /*167a0*/  @P1 BRA `(.L_x_4172) ;  /* 0x00000000005c1947 */ /* 0x000fea0003800000 */
[----:B------:R-:W1:Y:S01]  /*167b0*/  LDCU UR5, c[0x0][0x374] ;  /* 0x00006e80ff0577ac */ /* 0x000e620008000800 */
[----:B------:R-:W2:Y:S01]  /*167c0*/  LDC R12, c[0x0][0x360] ;  /* 0x0000d800ff0c7b82 */ /* 0x000ea20000000800 */
[----:B------:R-:W-:Y:S01]  /*167d0*/  MOV R3, R2 ;  /* 0x0000000200037202 */ /* 0x000fe20000000f00 */
[----:B------:R-:W-:Y:S01]  /*167e0*/  IMAD.U32 R19, RZ, RZ, UR9 ;  /* 0x00000009ff137e24 */ /* 0x000fe2000f8e00ff */
[----:B------:R-:W-:Y:S02]  /*167f0*/  MOV R17, UR9 ;  /* 0x0000000900117c02 */ /* 0x000fe40008000f00 */
[----:B------:R-:W-:-:S03]  /*16800*/  MOV R18, UR9 ;  /* 0x0000000900127c02 */ /* 0x000fc60008000f00 */
[----:B------:R-:W3:Y:S08]  /*16810*/  LDC.64 R8, c[0x0][0x778] ;  /* 0x0001de00ff087b82 */ /* 0x000ef00000000a00 */
[----:B------:R-:W4:Y:S01]  /*16820*/  LDC R14, c[0x0][0x364] ;  /* 0x0000d900ff0e7b82 */ /* 0x000f220000000800 */
[----:B-1----:R-:W-:-:S07]  /*16830*/  IMAD R22, R22, UR5, RZ ;  /* 0x0000000516167c24 */ /* 0x002fce000f8e02ff */
.L_x_4175:
[----:B------:R-:W-:-:S05]  /*16840*/  IADD3 R0, PT, PT, R22, R3, RZ ;  /* 0x0000000316007210 */ /* 0x000fca0007ffe0ff */
[----:B--2---:R-:W-:-:S04]  /*16850*/  IMAD R7, R0, R12, R23 ;  /* 0x0000000c00077224 */ /* 0x004fc800078e0217 */
[----:B---3--:R-:W-:-:S05]  /*16860*/  IMAD.WIDE.U32 R6, R7, 0x10, R8 ;  /* 0x0000001007067825 */ /* 0x008fca00078e0008 */
[----:B------:R-:W2:Y:S04]  /*16870*/  LDG.E R11, desc[UR36][R6.64] ;  /* 0x00000024060b7981 */ /* 0x000ea8000c1e1900 */
[----:B------:R-:W3:Y:S04]  /*16880*/  LDG.E R0, desc[UR36][R6.64+0x4] ;  /* 0x0000042406007981 */ /* 0x000ee8000c1e1900 */
[----:B------:R-:W5:Y:S04]  /*16890*/  LDG.E R13, desc[UR36][R6.64+0x8] ;  /* 0x00000824060d7981 */ /* 0x000f68000c1e1900 */
[----:B------:R-:W5:Y:S01]  /*168a0*/  LDG.E R10, desc[UR36][R6.64+0xc] ;  /* 0x00000c24060a7981 */ /* 0x000f62000c1e1900 */
[----:B----4-:R-:W-:-:S04]  /*168b0*/  IADD3 R3, PT, PT, R14, R3, RZ ;  /* 0x000000030e037210 */ /* 0x010fc80007ffe0ff */
[----:B------:R-:W-:Y:S01]  /*168c0*/  ISETP.GE.U32.AND P1, PT, R3, UR6, PT ;  /* 0x0000000603007c0c */ /* 0x000fe2000bf26070 */
[----:B--2---:R-:W-:Y:S01]  /*168d0*/  FADD.FTZ R16, R11, R16 ;  /* 0x000000100b107221 */ /* 0x004fe20000010000 */
[----:B---3--:R-:W-:Y:S01]  /*168e0*/  FADD.FTZ R17, R0, R17 ;  /* 0x0000001100117221 */ /* 0x008fe20000010000 */
[----:B-----5:R-:W-:Y:S01]  /*168f0*/  FADD.FTZ R18, R13, R18 ;  /* 0x000000120d127221 */ /* 0x020fe20000010000 */
[----:B------:R-:W-:-:S09]  /*16900*/  FADD.FTZ R19, R10, R19 ;  /* 0x000000130a137221 */ /* 0x000fd20000010000 */
[----:B------:R-:W-:Y:S05]  /*16910*/  @!P1 BRA `(.L_x_4175) ;  /* 0xfffffffc00c89947 */ /* 0x000fea000383ffff */
.L_x_4172:
[----:B------:R-:W-:Y:S05]  /*16920*/  BSYNC.RECONVERGENT B0 ;  /* 0x0000000000007941 */ /* 0x000fea0003800200 */
.L_x_4170:
        /* <DEDUP_REMOVED lines=8> */
[----:B------:R1:W-:Y:S01]  /*169b0*/  STS.128 [R0], R16 ;  /* 0x0000001000007388 */ /* 0x0003e20000000c00 */
[----:B---3--:R-:W-:-:S04]  /*169c0*/  UISETP.NE.AND UP0, UPT, UR9, URZ, UPT ;  /* 0x000000ff0900728c */ /* 0x008fc8000bf05270 */
[----:B------:R-:W-:Y:S07]  /*169d0*/  BRA.U !UP1, `(.L_x_4176) ;  /* 0x0000000109447547 */ /* 0x000fee000b800000 */
[----:B------:R-:W-:-:S05]  /*169e0*/  UMOV UR4, UR6 ;  /* 0x0000000600047c82 */ /* 0x000fca0008000000 */
.L_x_4177:
        /* <DEDUP_REMOVED lines=9> */
[----:B------:R-:W1:Y:S02]  /*16a80*/  @!P1 LDS.128 R8, [R3] ;  /* 0x0000000003089984 */ /* 0x000e640000000c00 */
[----:B-12---:R-:W-:Y:S01]  /*16a90*/  @!P1 FADD.FTZ R16, R16, R8 ;  /* 0x0000000810109221 */ /* 0x006fe20000010000 */
[----:B------:R-:W-:Y:S01]  /*16aa0*/  @!P1 FADD.FTZ R17, R17, R9 ;  /* 0x0000000911119221 */ /* 0x000fe20000010000 */
[----:B------:R-:W-:Y:S01]  /*16ab0*/  @!P1 FADD.FTZ R18, R18, R10 ;  /* 0x0000000a12129221 */ /* 0x000fe20000010000 */
[----:B------:R-:W-:-:S05]  /*16ac0*/  @!P1 FADD.FTZ R19, R19, R11 ;  /* 0x0000000b13139221 */ /* 0x000fca0000010000 */
[----:B------:R2:W-:Y:S01]  /*16ad0*/  @!P1 STS.128 [R0], R16 ;  /* 0x0000001000009388 */ /* 0x0005e20000000c00 */
[----:B------:R-:W-:Y:S05]  /*16ae0*/  BRA.U UP1, `(.L_x_4177) ;  /* 0xfffffffd01c07547 */ /* 0x000fea000b83ffff */
.L_x_4176:
        /* <DEDUP_REMOVED lines=9> */
.L_x_4180:
[----:B------:R-:W-:Y:S01]  /*16b80*/  SHF.R.U32.HI R6, RZ, 0x1, R2 ;  /* 0x00000001ff067819 */ /* 0x000fe20000011602 */
[----:B------:R-:W-:Y:S03]  /*16b90*/  BAR.SYNC.DEFER_BLOCKING 0x0 ;  /* 0x0000000000007b1d */ /* 0x000fe60000010000 */
[----:B------:R-:W-:-:S04]  /*16ba0*/  IADD3 R3, PT, PT, R6, R23, RZ ;  /* 0x0000001706037210 */ /* 0x000fc80007ffe0ff */
[----:B------:R-:W-:-:S04]  /*16bb0*/  ISETP.GE.U32.AND P1, PT, R3, UR5, PT ;  /* 0x0000000503007c0c */ /* 0x000fc8000bf26070 */
[----:B------:R-:W-:-:S13]  /*16bc0*/  ISETP.GE.U32.OR P1, PT, R23, R6, P1 ;  /* 0x000000061700720c */ /* 0x000fda0000f26470 */
[----:B------:R-:W-:-:S06]  /*16bd0*/  @!P1 LEA R8, R6, R0, 0x4 ;  /* 0x0000000006089211 */ /* 0x000fcc00078e20ff */
[----:B------:R-:W1:Y:S02]  /*16be0*/  @!P1 LDS.128 R8, [R8] ;  /* 0x0000000008089984 */ /* 0x000e640000000c00 */
[----:B-1234-:R-:W-:Y:S01]  /*16bf0*/  @!P1 FADD.FTZ R16, R16, R8 ;  /* 0x0000000810109221 */ /* 0x01efe20000010000 */
[----:B------:R-:W-:Y:S01]  /*16c00*/  @!P1 FADD.FTZ R17, R17, R9 ;  /* 0x0000000911119221 */ /* 0x000fe20000010000 */
[----:B------:R-:W-:Y:S01]  /*16c10*/  @!P1 FADD.FTZ R18, R18, R10 ;  /* 0x0000000a12129221 */ /* 0x000fe20000010000 */
[----:B------:R-:W-:-:S05]  /*16c20*/  @!P1 FADD.FTZ R19, R19, R11 ;  /* 0x0000000b13139221 */ /* 0x000fca0000010000 */
[----:B------:R4:W-:Y:S01]  /*16c30*/  @!P1 STS.128 [R0], R16 ;  /* 0x0000001000009388 */ /* 0x0009e20000000c00 */
[----:B------:R-:W-:Y:S02]  /*16c40*/  ISETP.GT.U32.AND P1, PT, R2, 0x7f, PT ;  /* 0x0000007f0200780c */ /* 0x000fe40003f24070 */
[----:B------:R-:W-:-:S11]  /*16c50*/  MOV R2, R6 ;  /* 0x0000000600027202 */ /* 0x000fd60000000f00 */
[----:B------:R-:W-:Y:S05]  /*16c60*/  @P1 BRA `(.L_x_4180) ;  /* 0xfffffffc00c41947 */ /* 0x000fea000383ffff */
.L_x_4179:
[----:B------:R-:W-:Y:S01]  /*16c70*/  BAR.SYNC.DEFER_BLOCKING 0x0 ;  /* 0x0000000000007b1d */ /* 0x000fe20000010000 */
[----:B------:R-:W-:-:S09]  /*16c80*/  UISETP.GE.U32.AND UP0, UPT, UR4, 0x2, UPT ;  /* 0x000000020400788c */ /* 0x000fd2000bf06070 */
[----:B------:R-:W-:Y:S05]  /*16c90*/  BRA.U !UP0, `(.L_x_4178) ;  /* 0x0000000108307547 */ /* 0x000fea000b800000 */
[----:B-1234-:R-:W-:-:S07]  /*16ca0*/  IMAD.MOV.U32 R0, RZ, RZ, 0x1 ;  /* 0x00000001ff007424 */ /* 0x01efce00078e00ff */
.L_x_4181:
[----:B------:R-:W1:Y:S04]  /*16cb0*/  SHFL.DOWN PT, R3, R16, R0, 0x1f ;  /* 0x08001f0010037589 */ /* 0x000e6800000e0000 */
[----:B------:R-:W2:Y:S04]  /*16cc0*/  SHFL.DOWN PT, R2, R17, R0, 0x1f ;  /* 0x08001f0011027589 */ /* 0x000ea800000e0000 */
[----:B------:R-:W3:Y:S04]  /*16cd0*/  SHFL.DOWN PT, R7, R18, R0, 0x1f ;  /* 0x08001f0012077589 */ /* 0x000ee800000e0000 */
[----:B------:R4:W5:Y:S02]  /*16ce0*/  SHFL.DOWN PT, R6, R19, R0, 0x1f ;  /* 0x08001f0013067589 */ /* 0x00096400000e0000 */
[----:B----4-:R-:W-:Y:S01]  /*16cf0*/  SHF.L.U32 R0, R0, 0x1, RZ ;  /* 0x0000000100007819 */ /* 0x010fe200000006ff */
[----:B-1----:R-:W-:-:S03]  /*16d00*/  FADD.FTZ R16, R3, R16 ;  /* 0x0000001003107221 */ /* 0x002fc60000010000 */
[----:B------:R-:W-:Y:S01]  /*16d10*/  ISETP.GE.AND P1, PT, R0, UR4, PT ;  /* 0x0000000400007c0c */ /* 0x000fe2000bf26270 */
[----:B--2---:R-:W-:Y:S01]  /*16d20*/  FADD.FTZ R17, R2, R17 ;  /* 0x0000001102117221 */ /* 0x004fe20000010000 */
[----:B---3--:R-:W-:Y:S01]  /*16d30*/  FADD.FTZ R18, R7, R18 ;  /* 0x0000001207127221 */ /* 0x008fe20000010000 */
[----:B-----5:R-:W-:-:S10]  /*16d40*/  FADD.FTZ R19, R6, R19 ;  /* 0x0000001306137221 */ /* 0x020fd40000010000 */
[----:B------:R-:W-:Y:S05]  /*16d50*/  @!P1 BRA `(.L_x_4181) ;  /* 0xfffffffc00d49947 */ /* 0x000fea000383ffff */
.L_x_4178:
        /* <DEDUP_REMOVED lines=10> */
[----:B------:R-:W-:Y:S02]  /*16e00*/  IADD3 R4, P2, PT, R25, UR4, RZ ;  /* 0x0000000419047c10 */ /* 0x000fe4000ff5e0ff */
[----:B------:R-:W-:-:S02]  /*16e10*/  IADD3 R2, P1, PT, R24, UR4, RZ ;  /* 0x0000000418027c10 */ /* 0x000fc4000ff3e0ff */
[----:B------:R-:W-:Y:S01]  /*16e20*/  IADD3.X R9, PT, PT, RZ, UR5, RZ, P4, !PT ;  /* 0x00000005ff097c10 */ /* 0x000fe2000a7fe4ff */
[----:B------:R-:W-:Y:S01]  /*16e30*/  IMAD.X R5, RZ, RZ, UR5, P2 ;  /* 0x00000005ff057e24 */ /* 0x000fe200090e06ff */
[----:B------:R-:W-:Y:S02]  /*16e40*/  IADD3.X R7, PT, PT, RZ, UR5, RZ, P3, !PT ;  /* 0x00000005ff077c10 */ /* 0x000fe40009ffe4ff */
[----:B------:R-:W-:Y:S01]  /*16e50*/  IADD3.X R3, PT, PT, RZ, UR5, RZ, P1, !PT ;  /* 0x00000005ff037c10 */ /* 0x000fe20008ffe4ff */
[----:B------:R-:W5:Y:S04]  /*16e60*/  @P0 LDG.E R11, desc[UR36][R8.64] ;  /* 0x00000024080b0981 */ /* 0x000f68000c1e1900 */
[----:B-1234-:R-:W2:Y:S04]  /*16e70*/  @P0 LDG.E R0, desc[UR36][R6.64] ;  /* 0x0000002406000981 */ /* 0x01eea8000c1e1900 */
[----:B------:R-:W3:Y:S04]  /*16e80*/  @P0 LDG.E R13, desc[UR36][R4.64] ;  /* 0x00000024040d0981 */ /* 0x000ee8000c1e1900 */
[----:B------:R-:W4:Y:S01]  /*16e90*/  @P0 LDG.E R10, desc[UR36][R2.64] ;  /* 0x00000024020a0981 */ /* 0x000f22000c1e1900 */
[----:B------:R-:W0:Y:S02]  /*16ea0*/  LDCU.U8 UR4, c[0x0][0x791] ;  /* 0x0000f220ff0477ac */ /* 0x000e240008000000 */
[----:B0-----:R-:W-:Y:S01]  /*16eb0*/  ISETP.NE.AND P1, PT, RZ, UR4, PT ;  /* 0x00000004ff007c0c */ /* 0x001fe2000bf25270 */
[----:B-----5:R-:W-:Y:S01]  /*16ec0*/  @P0 FADD.FTZ R16, R16, R11 ;  /* 0x0000000b10100221 */ /* 0x020fe20000010000 */
[----:B--2---:R-:W-:-:S11]  /*16ed0*/  @P0 FADD.FTZ R17, R17, R0 ;  /* 0x0000000011110221 */ /* 0x004fd60000010000 */
[----:B------:R0:W-:Y:S01]  /*16ee0*/  @!P1 STG.E desc[UR36][R8.64], R16 ;  /* 0x0000001008009986 */ /* 0x0001e2000c101924 */
[----:B---3--:R-:W-:-:S03]  /*16ef0*/  @P0 FADD.FTZ R18, R18, R13 ;  /* 0x0000000d12120221 */ /* 0x008fc60000010000 */
[----:B------:R0:W-:Y:S01]  /*16f00*/  @!P1 STG.E desc[UR36][R6.64], R17 ;  /* 0x0000001106009986 */ /* 0x0001e2000c101924 */
[----:B----4-:R-:W-:-:S03]  /*16f10*/  @P0 FADD.FTZ R19, R19, R10 ;  /* 0x0000000a13130221 */ /* 0x010fc60000010000 */
        /* <DEDUP_REMOVED lines=14> */
[----:B0-----:R-:W-:Y:S02]  /*17000*/  MOV R4, UR4 ;  /* 0x0000000400047c02 */ /* 0x001fe40008000f00 */
[----:B------:R-:W-:Y:S01]  /*17010*/  MOV R5, UR5 ;  /* 0x0000000500057c02 */ /* 0x000fe20008000f00 */
[----:B---3--:R-:W-:Y:S01]  /*17020*/  IMAD.U32 R6, RZ, RZ, UR8 ;  /* 0x00000008ff067e24 */ /* 0x008fe2000f8e00ff */
[----:B------:R-:W-:-:S02]  /*17030*/  MOV R7, UR9 ;  /* 0x0000000900077c02 */ /* 0x000fc40008000f00 */
[----:B----4-:R-:W-:Y:S02]  /*17040*/  MOV R10, UR6 ;  /* 0x00000006000a7c02 */ /* 0x010fe40008000f00 */
[----:B-1----:R-:W-:-:S07]  /*17050*/  MOV R11, UR7 ;  /* 0x00000007000b7c02 */ /* 0x002fce0008000f00 */
[----:B------:R-:W-:-:S07]  /*17060*/  LEPC R20, `(.L_x_4184) ;  /* 0x000000001014794e */ /* 0x000fce0000000000 */
[----:B--2---:R-:W-:Y:S05]  /*17070*/  CALL.ABS.NOINC R14 ;  /* 0x000000000e007343 */ /* 0x004fea0003c00000 */
.L_x_4184:
[----:B------:R-:W0:Y:S01]  /*17080*/  LDCU.64 UR4, c[0x0][0x760] ;  /* 0x0000ec00ff0477ac */ /* 0x000e220008000a00 */
[----:B------:R-:W1:Y:S01]  /*17090*/  LDC.64 R2, c[0x4][R2] ;  /* 0x0100000002027b82 */ /* 0x000e620000000a00 */
[----:B------:R-:W-:Y:S01]  /*170a0*/  HFMA2 R8, -RZ, RZ, 0, 4.4763088226318359375e-05 ;  /* 0x000002efff087431 */ /* 0x000fe200000001ff */
[----:B------:R-:W-:Y:S01]  /*170b0*/  MOV R12, 0x1 ;  /* 0x00000001000c7802 */ /* 0x000fe20000000f00 */
[----:B------:R-:W2:Y:S01]  /*170c0*/  LDCU.64 UR6, c[0x4][0x7c8] ;  /* 0x0100f900ff0677ac */ /* 0x000ea20008000a00 */
[----:B------:R-:W-:Y:S01]  /*170d0*/  IMAD.MOV.U32 R13, RZ, RZ, RZ ;  /* 0x000000ffff0d7224 */ /* 0x000fe200078e00ff */
[----:B------:R-:W3:Y:S01]  /*170e0*/  LDCU.64 UR8, c[0x4][0x7b8] ;  /* 0x0100f700ff0877ac */ /* 0x000ee20008000a00 */
[----:B0-----:R-:W-:-:S04]  /*170f0*/  IADD3 R14, P0, PT, R28, UR4, RZ ;  /* 0x000000041c0e7c10 */ /* 0x001fc8000ff1e0ff */
[----:B------:R-:W-:Y:S01]  /*17100*/  IADD3.X R15, PT, PT, RZ, UR5, RZ, P0, !PT ;  /* 0x00000005ff0f7c10 */ /* 0x000fe200087fe4ff */
[----:B------:R-:W0:Y:S01]  /*17110*/  LDCU.64 UR4, c[0x4][0x408] ;  /* 0x01008100ff0477ac */ /* 0x000e220008000a00 */
[----:B--2---:R-:W-:Y:S01]  /*17120*/  IMAD.U32 R4, RZ, RZ, UR6 ;  /* 0x00000006ff047e24 */ /* 0x004fe2000f8e00ff */
[----:B------:R-:W-:Y:S02]  /*17130*/  MOV R5, UR7 ;  /* 0x0000000700057c02 */ /* 0x000fe40008000f00 */
[----:B------:R2:W-:Y:S01]  /*17140*/  STG.E desc[UR36][R14.64], R16 ;  /* 0x000000100e007986 */ /* 0x0005e2000c101924 */
[----:B---3--:R-:W-:Y:S02]  /*17150*/  MOV R6, UR8 ;  /* 0x0000000800067c02 */ /* 0x008fe40008000f00 */
[----:B------:R-:W-:Y:S01]  /*17160*/  MOV R7, UR9 ;  /* 0x0000000900077c02 */ /* 0x000fe20008000f00 */
[----:B0-----:R-:W-:Y:S01]  /*17170*/  IMAD.U32 R10, RZ, RZ, UR4 ;  /* 0x00000004ff0a7e24 */ /* 0x001fe2000f8e00ff */
[----:B--2---:R-:W-:-:S07]  /*17180*/  MOV R11, UR5 ;  /* 0x00000005000b7c02 */ /* 0x004fce0008000f00 */
[----:B------:R-:W-:-:S07]  /*17190*/  LEPC R20, `(.L_x_4185) ;  /* 0x000000001014794e */ /* 0x000fce0000000000 */
[----:B-1----:R-:W-:Y:S05]  /*171a0*/  CALL.ABS.NOINC R2 ;  /* 0x0000000002007343 */ /* 0x002fea0003c00000 */
.L_x_4185:
[----:B------:R-:W-:Y:S05]  /*171b0*/  BRA `(.L_x_4186) ;  /* 0x0000000000047947 */ /* 0x000fea0003800000 */
.L_x_4183:
[----:B------:R1:W-:Y:S02]  /*171c0*/  STG.E desc[UR36][R8.64], R16 ;  /* 0x0000001008007986 */ /* 0x0003e4000c101924 */
.L_x_4186:
[----:B------:R-:W2:Y:S01]  /*171d0*/  LDCU.64 UR6, c[0x0][0x760] ;  /* 0x0000ec00ff0677ac */ /* 0x000ea20008000a00 */
[----:B------:R-:W3:Y:S01]  /*171e0*/  LDCU UR4, c[0x0][0x794] ;  /* 0x0000f280ff0477ac */ /* 0x000ee20008000800 */
[----:B--2---:R-:W-:-:S04]  /*171f0*/  IADD3 R26, P0, PT, R26, UR6, RZ ;  /* 0x000000061a1a7c10 */ /* 0x004fc8000ff1e0ff */
[----:B------:R-:W-:Y:S01]  /*17200*/  IADD3.X R27, PT, PT, RZ, UR7, RZ, P0, !PT ;  /* 0x00000007ff1b7c10 */ /* 0x000fe200087fe4ff */
[----:B---3--:R-:W-:-:S04]  /*17210*/  UISETP.NE.AND UP0, UPT, UR4, 0x1, UPT ;  /* 0x000000010400788c */ /* 0x008fc8000bf05270 */
[----:B------:R2:W-:Y:S05]  /*17220*/  STG.E desc[UR36][R26.64], R17 ;  /* 0x000000111a007986 */ /* 0x0005ea000c101924 */
[----:B------:R-:W-:Y:S05]  /*17230*/  BRA.U !UP0, `(.L_x_4187) ;  /* 0x0000000108907547 */ /* 0x000fea000b800000 */
[----:B0-----:R-:W-:Y:S01]  /*17240*/  MOV R2, 0x0 ;  /* 0x0000000000027802 */ /* 0x001fe20000000f00 */
[----:B------:R-:W0:Y:S01]  /*17250*/  LDCU.64 UR4, c[0x4][0x7c8] ;  /* 0x0100f900ff0477ac */ /* 0x000e220008000a00 */
[----:B------:R-:W-:Y:S02]  /*17260*/  HFMA2 R12, -RZ, RZ, 0, 5.9604644775390625e-08 ;  /* 0x00000001ff0c7431 */ /* 0x000fe400000001ff */
[----:B-1----:R-:W-:Y:S01]  /*17270*/  IMAD.MOV.U32 R8, RZ, RZ, 0x2ef ;  /* 0x000002efff087424 */ /* 0x002fe200078e00ff */
[----:B------:R1:W3:Y:S01]  /*17280*/  LDC.64 R14, c[0x4][R2] ;  /* 0x01000000020e7b82 */ /* 0x0002e20000000a00 */
[----:B------:R-:W4:Y:S01]  /*17290*/  LDCU.64 UR6, c[0x4][0x7b8] ;  /* 0x0100f700ff0677ac */ /* 0x000f220008000a00 */
[----:B------:R-:W-:Y:S01]  /*172a0*/  MOV R13, RZ ;  /* 0x000000ff000d7202 */ /* 0x000fe20000000f00 */
[----:B------:R-:W5:Y:S01]  /*172b0*/  LDCU.64 UR8, c[0x4][0x408] ;  /* 0x01008100ff0877ac */ /* 0x000f620008000a00 */
[----:B0-----:R-:W-:Y:S02]  /*172c0*/  MOV R4, UR4 ;  /* 0x0000000400047c02 */ /* 0x001fe40008000f00 */
[----:B------:R-:W-:Y:S01]  /*172d0*/  MOV R5, UR5 ;  /* 0x0000000500057c02 */ /* 0x000fe20008000f00 */
[----:B----4-:R-:W-:Y:S01]  /*172e0*/  IMAD.U32 R6, RZ, RZ, UR6 ;  /* 0x00000006ff067e24 */ /* 0x010fe2000f8e00ff */
[----:B------:R-:W-:-:S02]  /*172f0*/  MOV R7, UR7 ;  /* 0x0000000700077c02 */ /* 0x000fc40008000f00 */
[----:B-----5:R-:W-:Y:S02]  /*17300*/  MOV R10, UR8 ;  /* 0x00000008000a7c02 */ /* 0x020fe40008000f00 */
[----:B-1----:R-:W-:-:S07]  /*17310*/  MOV R11, UR9 ;  /* 0x00000009000b7c02 */ /* 0x002fce0008000f00 */
[----:B------:R-:W-:-:S07]  /*17320*/  LEPC R20, `(.L_x_4188) ;  /* 0x000000001014794e */ /* 0x000fce0000000000 */
[----:B--23--:R-:W-:Y:S05]  /*17330*/  CALL.ABS.NOINC R14 ;  /* 0x000000000e007343 */ /* 0x00cfea0003c00000 */
.L_x_4188:
        /* <DEDUP_REMOVED lines=19> */
.L_x_4189:
[----:B------:R-:W-:Y:S05]  /*17470*/  BRA `(.L_x_4190) ;  /* 0x00000000000c7947 */ /* 0x000fea0003800000 */
.L_x_4187:
[----:B0-----:R-:W-:-:S04]  /*17480*/  IADD3 R2, P0, PT, R25, UR6, RZ ;  /* 0x0000000619027c10 */ /* 0x001fc8000ff1e0ff */
[----:B------:R-:W-:-:S05]  /*17490*/  IADD3.X R3, PT, PT, RZ, UR7, RZ, P0, !PT ;  /* 0x00000007ff037c10 */ /* 0x000fca00087fe4ff */
[----:B------:R0:W-:Y:S04]  /*174a0*/  STG.E desc[UR36][R2.64], R18 ;  /* 0x0000001202007986 */ /* 0x0001e8000c101924 */
.L_x_4190:
[----:B------:R-:W3:Y:S02]  /*174b0*/  LDCU.64 UR4, c[0x0][0x760] ;  /* 0x0000ec00ff0477ac */ /* 0x000ee40008000a00 */
[----:B---3--:R-:W-:-:S04]  /*174c0*/  IADD3 R24, P0, PT, R24, UR4, RZ ;  /* 0x0000000418187c10 */ /* 0x008fc8000ff1e0ff */
[----:B------:R-:W-:-:S05]  /*174d0*/  IADD3.X R25, PT, PT, RZ, UR5, RZ, P0, !PT ;  /* 0x00000005ff197c10 */ /* 0x000fca00087fe4ff */
[----:B------:R-:W-:Y:S01]  /*174e0*/  STG.E desc[UR36][R24.64], R19 ;  /* 0x0000001318007986 */ /* 0x000fe2000c101924 */
[----:B------:R-:W-:Y:S05]  /*174f0*/  EXIT ;  /* 0x000000000000794d */ /* 0x000fea0003800000 */
.L_x_4182:
[----:B------:R-:W5:Y:S01]  /*17500*/  LDCU.U8 UR4, c[0x0][0x790] ;  /* 0x0000f200ff0477ac */ /* 0x000f620008000000 */
[----:B------:R-:W0:Y:S01]  /*17510*/  LDCU.U8 UR5, c[0x0][0x791] ;  /* 0x0000f220ff0577ac */ /* 0x000e220008000000 */
[----:B-----5:R-:W-:Y:S02]  /*17520*/  UISETP.NE.AND UP1, UPT, UR4, URZ, UPT ;  /* 0x000000ff0400728c */ /* 0x020fe4000bf25270 */
[----:B0-----:R-:W-:-:S07]  /*17530*/  UISETP.NE.AND UP0, UPT, UR5, URZ, UPT ;  /* 0x000000ff0500728c */ /* 0x001fce000bf05270 */
[----:B------:R-:W-:Y:S05]  /*17540*/  BRA.U !UP1, `(.L_x_4191) ;  /* 0x0000000109207547 */ /* 0x000fea000b800000 */
[----:B------:R-:W5:Y:S04]  /*17550*/  LDG.E R3, desc[UR36][R4.64] ;  /* 0x0000002404037981 */ /* 0x000f68000c1e1900 */
[----:B-1234-:R-:W2:Y:S04]  /*17560*/  LDG.E R0, desc[UR36][R4.64+0x4] ;  /* 0x0000042404007981 */ /* 0x01eea8000c1e1900 */
[----:B------:R-:W3:Y:S04]  /*17570*/  LDG.E R7, desc[UR36][R4.64+0x8] ;  /* 0x0000082404077981 */ /* 0x000ee8000c1e1900 */
[----:B------:R-:W4:Y:S01]  /*17580*/  LDG.E R2, desc[UR36][R4.64+0xc] ;  /* 0x00000c2404027981 */ /* 0x000f22000c1e1900 */
[----:B-----5:R-:W-:Y:S01]  /*17590*/  FADD.FTZ R16, R16, R3 ;  /* 0x0000000310107221 */ /* 0x020fe20000010000 */
[----:B--2---:R-:W-:Y:S01]  /*175a0*/  FADD.FTZ R17, R17, R0 ;  /* 0x0000000011117221 */ /* 0x004fe20000010000 */
[----:B---3--:R-:W-:Y:S01]  /*175b0*/  FADD.FTZ R18, R18, R7 ;  /* 0x0000000712127221 */ /* 0x008fe20000010000 */
[----:B----4-:R-:W-:-:S07]  /*175c0*/  FADD.FTZ R19, R19, R2 ;  /* 0x0000000213137221 */ /* 0x010fce0000010000 */
.L_x_4191:
        /* <DEDUP_REMOVED lines=8> */
[----:B------:R0:W1:Y:S01]  /*17650*/  LDC.64 R14, c[0x4][R2] ;  /* 0x01000000020e7b82 */ /* 0x0000620000000a00 */
[----:B------:R-:W5:Y:S01]  /*17660*/  LDCU.64 UR6, c[0x4][0x7b8] ;  /* 0x0100f700ff0677ac */ /* 0x000f620008000a00 */
[----:B------:R-:W-:Y:S01]  /*17670*/  HFMA2 R13, -RZ, RZ, 0, 0 ;  /* 0x00000000ff0d7431 */ /* 0x000fe200000001ff */
[----:B------:R-:W2:Y:S01]  /*17680*/  LDCU.64 UR8, c[0x4][0x408] ;  /* 0x01008100ff0877ac */ /* 0x000ea20008000a00 */
[----:B0-----:R-:W-:Y:S01]  /*17690*/  MOV R4, UR4 ;  /* 0x0000000400047c02 */ /* 0x001fe20008000f00 */
[----:B------:R-:W-:Y:S01]  /*176a0*/  IMAD.U32 R5, RZ, RZ, UR5 ;  /* 0x00000005ff057e24 */ /* 0x000fe2000f8e00ff */
[----:B-----5:R-:W-:-:S02]  /*176b0*/  MOV R6, UR6 ;  /* 0x0000000600067c02 */ /* 0x020fc40008000f00 */
[----:B------:R-:W-:Y:S02]  /*176c0*/  MOV R7, UR7 ;  /* 0x0000000700077c02 */ /* 0x000fe40008000f00 */
[----:B--2---:R-:W-:Y:S01]  /*176d0*/  MOV R10, UR8 ;  /* 0x00000008000a7c02 */ /* 0x004fe20008000f00 */
[----:B------:R-:W-:-:S07]  /*176e0*/  IMAD.U32 R11, RZ, RZ, UR9 ;  /* 0x00000009ff0b7e24 */ /* 0x000fce000f8e00ff */
[----:B------:R-:W-:-:S07]  /*176f0*/  LEPC R20, `(.L_x_4194) ;  /* 0x000000001014794e */ /* 0x000fce0000000000 */
[----:B-1-34-:R-:W-:Y:S05]  /*17700*/  CALL.ABS.NOINC R14 ;  /* 0x000000000e007343 */ /* 0x01afea0003c00000 */
.L_x_4194:
        /* <DEDUP_REMOVED lines=19> */
.L_x_4195:
[----:B------:R-:W-:Y:S05]  /*17840*/  BRA `(.L_x_4196) ;  /* 0x0000000000107947 */ /* 0x000fea0003800000 */
.L_x_4193:
[----:B------:R-:W0:Y:S02]  /*17850*/  LDCU.64 UR4, c[0x0][0x760] ;  /* 0x0000ec00ff0477ac */ /* 0x000e240008000a00 */
[----:B0-----:R-:W-:-:S04]  /*17860*/  IADD3 R28, P0, PT, R28, UR4, RZ ;  /* 0x000000041c1c7c10 */ /* 0x001fc8000ff1e0ff */
[----:B------:R-:W-:-:S05]  /*17870*/  IADD3.X R29, PT, PT, RZ, UR5, RZ, P0, !PT ;  /* 0x00000005ff1d7c10 */ /* 0x000fca00087fe4ff */
[----:B------:R0:W-:Y:S04]  /*17880*/  STG.E desc[UR36][R28.64], R16 ;  /* 0x000000101c007986 */ /* 0x0001e8000c101924 */
.L_x_4196:
[----:B------:R-:W5:Y:S01]  /*17890*/  LDCU.64 UR6, c[0x0][0x760] ;  /* 0x0000ec00ff0677ac */ /* 0x000f620008000a00 */
[----:B------:R-:W1:Y:S01]  /*178a0*/  LDCU UR4, c[0x0][0x794] ;  /* 0x0000f280ff0477ac */ /* 0x000e620008000800 */
[----:B-----5:R-:W-:-:S04]  /*178b0*/  IADD3 R26, P0, PT, R26, UR6, RZ ;  /* 0x000000061a1a7c10 */ /* 0x020fc8000ff1e0ff */
[----:B------:R-:W-:Y:S01]  /*178c0*/  IADD3.X R27, PT, PT, RZ, UR7, RZ, P0, !PT ;  /* 0x00000007ff1b7c10 */ /* 0x000fe200087fe4ff */
[----:B-1----:R-:W-:-:S04]  /*178d0*/  UISETP.NE.AND UP0, UPT, UR4, 0x1, UPT ;  /* 0x000000010400788c */ /* 0x002fc8000bf05270 */
[----:B------:R1:W-:Y:S05]  /*178e0*/  STG.E desc[UR36][R26.64], R17 ;  /* 0x000000111a007986 */ /* 0x0003ea000c101924 */
[----:B------:R-:W-:Y:S05]  /*178f0*/  BRA.U !UP0, `(.L_x_4197) ;  /* 0x0000000108907547 */ /* 0x000fea000b800000 */
[----:B------:R-:W-:Y:S01]  /*17900*/  MOV R2, 0x0 ;  /* 0x0000000000027802 */ /* 0x000fe20000000f00 */
[----:B------:R-:W5:Y:S01]  /*17910*/  LDCU.64 UR4, c[0x4][0x7c8] ;  /* 0x0100f900ff0477ac */ /* 0x000f620008000a00 */
[----:B------:R-:W-:Y:S01]  /*17920*/  HFMA2 R8, -RZ, RZ, 0, 4.4763088226318359375e-05 ;  /* 0x000002efff087431 */ /* 0x000fe200000001ff */
[----:B------:R-:W-:Y:S01]  /*17930*/  MOV R12, 0x1 ;  /* 0x00000001000c7802 */ /* 0x000fe20000000f00 */
[----:B------:R0:W0:Y:S01]  /*17940*/  LDC.64 R14, c[0x4][R2] ;  /* 0x01000000020e7b82 */ /* 0x0000220000000a00 */
[----:B------:R-:W2:Y:S01]  /*17950*/  LDCU.64 UR6, c[0x4][0x7b8] ;  /* 0x0100f700ff0677ac */ /* 0x000ea20008000a00 */
[----:B------:R-:W-:Y:S01]  /*17960*/  IMAD.MOV.U32 R13, RZ, RZ, RZ ;  /* 0x000000ffff0d7224 */ /* 0x000fe200078e00ff */
[----:B------:R-:W3:Y:S01]  /*17970*/  LDCU.64 UR8, c[0x4][0x408] ;  /* 0x01008100ff0877ac */ /* 0x000ee20008000a00 */
[----:B-----5:R-:W-:Y:S01]  /*17980*/  IMAD.U32 R4, RZ, RZ, UR4 ;  /* 0x00000004ff047e24 */ /* 0x020fe2000f8e00ff */
[----:B------:R-:W-:Y:S02]  /*17990*/  MOV R5, UR5 ;  /* 0x0000000500057c02 */ /* 0x000fe40008000f00 */
[----:B--2---:R-:W-:-:S02]  /*179a0*/  MOV R6, UR6 ;  /* 0x0000000600067c02 */ /* 0x004fc40008000f00 */
[----:B------:R-:W-:Y:S01]  /*179b0*/  MOV R7, UR7 ;  /* 0x0000000700077c02 */ /* 0x000fe20008000f00 */
[----:B---3--:R-:W-:Y:S01]  /*179c0*/  IMAD.U32 R10, RZ, RZ, UR8 ;  /* 0x00000008ff0a7e24 */ /* 0x008fe2000f8e00ff */
[----:B------:R-:W-:-:S07]  /*179d0*/  MOV R11, UR9 ;  /* 0x00000009000b7c02 */ /* 0x000fce0008000f00 */
[----:B------:R-:W-:-:S07]  /*179e0*/  LEPC R20, `(.L_x_4198) ;  /* 0x000000001014794e */ /* 0x000fce0000000000 */
[----:B01--4-:R-:W-:Y:S05]  /*179f0*/  CALL.ABS.NOINC R14 ;  /* 0x000000000e007343 */ /* 0x013fea0003c00000 */
.L_x_4198:
        /* <DEDUP_REMOVED lines=10> */
[----:B--2---:R-:W-:Y:S02]  /*17aa0*/  MOV R4, UR6 ;  /* 0x0000000600047c02 */ /* 0x004fe40008000f00 */
[----:B------:R-:W-:Y:S01]  /*17ab0*/  MOV R5, UR7 ;  /* 0x0000000700057c02 */ /* 0x000fe20008000f00 */
[----:B------:R2:W-:Y:S01]  /*17ac0*/  STG.E desc[UR36][R14.64], R18 ;  /* 0x000000120e007986 */ /* 0x0005e2000c101924 */
[----:B---3--:R-:W-:Y:S01]  /*17ad0*/  IMAD.U32 R6, RZ, RZ, UR8 ;  /* 0x00000008ff067e24 */ /* 0x008fe2000f8e00ff */
[----:B------:R-:W-:Y:S02]  /*17ae0*/  MOV R7, UR9 ;  /* 0x0000000900077c02 */ /* 0x000fe40008000f00 */
[----:B0-----:R-:W-:Y:S02]  /*17af0*/  MOV R10, UR4 ;  /* 0x00000004000a7c02 */ /* 0x001fe40008000f00 */
[----:B--2---:R-:W-:-:S07]  /*17b00*/  MOV R11, UR5 ;  /* 0x00000005000b7c02 */ /* 0x004fce0008000f00 */
[----:B------:R-:W-:-:S07]  /*17b10*/  LEPC R20, `(.L_x_4199) ;  /* 0x000000001014794e */ /* 0x000fce0000000000 */
[----:B-1----:R-:W-:Y:S05]  /*17b20*/  CALL.ABS.NOINC R2 ;  /* 0x0000000002007343 */ /* 0x002fea0003c00000 */
.L_x_4199:
[----:B------:R-:W-:Y:S05]  /*17b30*/  BRA `(.L_x_4200) ;  /* 0x00000000000c7947 */ /* 0x000fea0003800000 */
.L_x_4197:
[----:B------:R-:W-:-:S04]  /*17b40*/  IADD3 R2, P0, PT, R25, UR6, RZ ;  /* 0x0000000619027c10 */ /* 0x000fc8000ff1e0ff */
[----:B------:R-:W-:-:S05]  /*17b50*/  IADD3.X R3, PT, PT, RZ, UR7, RZ, P0, !PT ;  /* 0x00000007ff037c10 */ /* 0x000fca00087fe4ff */
[----:B------:R0:W-:Y:S04]  /*17b60*/  STG.E desc[UR36][R2.64], R18 ;  /* 0x0000001202007986 */ /* 0x0001e8000c101924 */
.L_x_4200:
[----:B------:R-:W5:Y:S02]  /*17b70*/  LDCU.64 UR4, c[0x0][0x760] ;  /* 0x0000ec00ff0477ac */ /* 0x000f640008000a00 */
[----:B-----5:R-:W-:-:S05]  /*17b80*/  IADD3 R24, P0, PT, R24, UR4, RZ ;  /* 0x0000000418187c10 */ /* 0x020fca000ff1e0ff */
[----:B------:R-:W-:-:S05]  /*17b90*/  IMAD.X R25, RZ, RZ, UR5, P0 ;  /* 0x00000005ff197e24 */ /* 0x000fca00080e06ff */
[----:B------:R-:W-:Y:S01]  /*17ba0*/  STG.E desc[UR36][R24.64], R19 ;  /* 0x0000001318007986 */ /* 0x000fe2000c101924 */
[----:B------:R-:W-:Y:S05]  /*17bb0*/  EXIT ;  /* 0x000000000000794d */ /* 0x000fea0003800000 */
.L_x_4192:
[----:B------:R-:W-:Y:S04]  /*17bc0*/  STG.E desc[UR36][R4.64], R16 ;  /* 0x0000001004007986 */ /* 0x000fe8000c101924 */
[----:B------:R-:W-:Y:S04]  /*17bd0*/  STG.E desc[UR36][R4.64+0x4], R17 ;  /* 0x0000041104007986 */ /* 0x000fe8000c101924 */
[----:B------:R-:W-:Y:S04]  /*17be0*/  STG.E desc[UR36][R4.64+0x8], R18 ;  /* 0x0000081204007986 */ /* 0x000fe8000c101924 */
[----:B------:R-:W-:Y:S01]  /*17bf0*/  STG.E desc[UR36][R4.64+0xc], R19 ;  /* 0x00000c1304007986 */ /* 0x000fe2000c101924 */
[----:B------:R-:W-:Y:S05]  /*17c00*/  EXIT ;  /* 0x000000000000794d */ /* 0x000fea0003800000 */
.L_x_4161:
        /* <DEDUP_REMOVED lines=21> */
[----:B------:R-:W-:Y:S02]  /*17d60*/  IADD3.X R9, PT, PT, RZ, UR5, RZ, P3, !PT ;  /* 0x00000005ff097c10 */ /* 0x000fe40009ffe4ff */
[----:B------:R-:W-:Y:S01]  /*17d70*/  IADD3.X R7, PT, PT, RZ, UR5, RZ, P2, !PT ;  /* 0x00000005ff077c10 */ /* 0x000fe200097fe4ff */
[----:B------:R-:W-:Y:S01]  /*17d80*/  IMAD.X R3, RZ, RZ, UR5, P0 ;  /* 0x00000005ff037e24 */ /* 0x000fe200080e06ff */
[----:B------:R-:W-:Y:S01]  /*17d90*/  IADD3.X R5, PT, PT, RZ, UR5, RZ, P1, !PT ;  /* 0x00000005ff057c10 */ /* 0x000fe20008ffe4ff */
[----:B------:R-:W2:Y:S04]  /*17da0*/  @P4 LDG.E R11, desc[UR36][R8.64] ;  /* 0x00000024080b4981 */ /* 0x000ea8000c1e1900 */
[----:B------:R-:W3:Y:S04]  /*17db0*/  @P4 LDG.E R0, desc[UR36][R6.64] ;  /* 0x0000002406004981 */ /* 0x000ee8000c1e1900 */
[----:B------:R-:W4:Y:S04]  /*17dc0*/  @P4 LDG.E R13, desc[UR36][R4.64] ;  /* 0x00000024040d4981 */ /* 0x000f28000c1e1900 */
[----:B------:R-:W5:Y:S01]  /*17dd0*/  @P4 LDG.E R10, desc[UR36][R2.64] ;  /* 0x00000024020a4981 */ /* 0x000f62000c1e1900 */
[----:B------:R-:W1:Y:S02]  /*17de0*/  LDCU.U8 UR4, c[0x0][0x791] ;  /* 0x0000f220ff0477ac */ /* 0x000e640008000000 */
[----:B-1----:R-:W-:Y:S01]  /*17df0*/  ISETP.NE.AND P0, PT, RZ, UR4, PT ;  /* 0x00000004ff007c0c */ /* 0x002fe2000bf05270 */
        /* <DEDUP_REMOVED lines=20> */
[----:B-1----:R-:W-:Y:S02]  /*17f40*/  MOV R4, UR4 ;  /* 0x0000000400047c02 */ /* 0x002fe40008000f00 */
[----:B------:R-:W-:-:S02]  /*17f50*/  MOV R5, UR5 ;  /* 0x0000000500057c02 */ /* 0x000fc40008000f00 */
[----:B----4-:R-:W-:Y:S01]  /*17f60*/  MOV R6, UR6 ;  /* 0x0000000600067c02 */ /* 0x010fe20008000f00 */
[----:B------:R-:W-:Y:S01]  /*17f70*/  IMAD.U32 R7, RZ, RZ, UR7 ;  /* 0x00000007ff077e24 */ /* 0x000fe2000f8e00ff */
[----:B-----5:R-:W-:Y:S02]  /*17f80*/  MOV R10, UR8 ;  /* 0x00000008000a7c02 */ /* 0x020fe40008000f00 */
[----:B--2---:R-:W-:-:S07]  /*17f90*/  MOV R11, UR9 ;  /* 0x00000009000b7c02 */ /* 0x004fce0008000f00 */
[----:B------:R-:W-:-:S07]  /*17fa0*/  LEPC R20, `(.L_x_4203) ;  /* 0x000000001014794e */ /* 0x000fce0000000000 */
[----:B0--3--:R-:W-:Y:S05]  /*17fb0*/  CALL.ABS.NOINC R14 ;  /* 0x000000000e007343 */ /* 0x009fea0003c00000 */
.L_x_4203:
[----:B------:R-:W0:Y:S01]  /*17fc0*/  LDCU.64 UR4, c[0x0][0x760] ;  /* 0x0000ec00ff0477ac */ /* 0x000e220008000a00 */
[----:B------:R-:W1:Y:S01]  /*17fd0*/  LDC.64 R2, c[0x4][R2] ;  /* 0x0100000002027b82 */ /* 0x000e620000000a00 */
[----:B------:R-:W-:Y:S01]  /*17fe0*/  HFMA2 R8, -RZ, RZ, 0, 4.4763088226318359375e-05 ;  /* 0x000002efff087431 */ /* 0x000fe200000001ff */
[----:B------:R-:W-:Y:S01]  /*17ff0*/  MOV R12, 0x1 ;  /* 0x00000001000c7802 */ /* 0x000fe20000000f00 */
[----:B------:R-:W2:Y:S01]  /*18000*/  LDCU.64 UR6, c[0x4][0x7c8] ;  /* 0x0100f900ff0677ac */ /* 0x000ea20008000a00 */
[----:B------:R-:W-:Y:S01]  /*18010*/  HFMA2 R13, -RZ, RZ, 0, 0 ;  /* 0x00000000ff0d7431 */ /* 0x000fe200000001ff */
        /* <DEDUP_REMOVED lines=8> */
[----:B------:R-:W-:Y:S02]  /*180a0*/  MOV R7, UR9 ;  /* 0x0000000900077c02 */ /* 0x000fe40008000f00 */
[----:B0-----:R-:W-:Y:S01]  /*180b0*/  MOV R10, UR4 ;  /* 0x00000004000a7c02 */ /* 0x001fe20008000f00 */
[----:B--2---:R-:W-:-:S07]  /*180c0*/  IMAD.U32 R11, RZ, RZ, UR5 ;  /* 0x00000005ff0b7e24 */ /* 0x004fce000f8e00ff */
[----:B------:R-:W-:-:S07]  /*180d0*/  LEPC R20, `(.L_x_4204) ;  /* 0x000000001014794e */ /* 0x000fce0000000000 */
[----:B-1----:R-:W-:Y:S05]  /*180e0*/  CALL.ABS.NOINC R2 ;  /* 0x0000000002007343 */ /* 0x002fea0003c00000 */
.L_x_4204:
[----:B------:R-:W-:Y:S05]  /*180f0*/  BRA `(.L_x_4205) ;  /* 0x0000000000047947 */ /* 0x000fea0003800000 */
.L_x_4202:
[----:B------:R2:W-:Y:S02]  /*18100*/  STG.E desc[UR36][R8.64], R16 ;  /* 0x0000001008007986 */ /* 0x0005e4000c101924 */
.L_x_4205:
[----:B------:R-:W1:Y:S01]  /*18110*/  LDCU.64 UR6, c[0x0][0x760] ;  /* 0x0000ec00ff0677ac */ /* 0x000e620008000a00 */
[----:B------:R-:W3:Y:S01]  /*18120*/  LDCU UR4, c[0x0][0x794] ;  /* 0x0000f280ff0477ac */ /* 0x000ee20008000800 */
[----:B-1----:R-:W-:Y:S01]  /*18130*/  IADD3 R2, P0, PT, R29, UR6, RZ ;  /* 0x000000061d027c10 */ /* 0x002fe2000ff1e0ff */
[----:B---3--:R-:W-:-:S04]  /*18140*/  UISETP.NE.AND UP0, UPT, UR4, 0x1, UPT ;  /* 0x000000010400788c */ /* 0x008fc8000bf05270 */
[----:B------:R-:W-:-:S05]  /*18150*/  IMAD.X R3, RZ, RZ, UR7, P0 ;  /* 0x00000007ff037e24 */ /* 0x000fca00080e06ff */
[----:B------:R1:W-:Y:S01]  /*18160*/  STG.E desc[UR36][R2.64], R17 ;  /* 0x0000001102007986 */ /* 0x0003e2000c101924 */
[----:B------:R-:W-:Y:S05]  /*18170*/  BRA.U !UP0, `(.L_x_4206) ;  /* 0x0000000108907547 */ /* 0x000fea000b800000 */
[----:B-1----:R-:W-:Y:S01]  /*18180*/  MOV R2, 0x0 ;  /* 0x0000000000027802 */ /* 0x002fe20000000f00 */
[----:B------:R-:W1:Y:S01]  /*18190*/  LDCU.64 UR4, c[0x4][0x7c8] ;  /* 0x0100f900ff0477ac */ /* 0x000e620008000a00 */
[----:B--2---:R-:W-:Y:S02]  /*181a0*/  HFMA2 R8, -RZ, RZ, 0, 4.4763088226318359375e-05 ;  /* 0x000002efff087431 */ /* 0x004fe400000001ff */
        /* <DEDUP_REMOVED lines=13> */
.L_x_4207:
        /* <DEDUP_REMOVED lines=19> */
.L_x_4208:
[----:B------:R-:W-:Y:S05]  /*183b0*/  BRA `(.L_x_4209) ;  /* 0x00000000000c7947 */ /* 0x000fea0003800000 */
.L_x_4206:
[----:B------:R-:W-:-:S05]  /*183c0*/  IADD3 R28, P0, PT, R28, UR6, RZ ;  /* 0x000000061c1c7c10 */ /* 0x000fca000ff1e0ff */
[----:B------:R-:W-:-:S05]  /*183d0*/  IMAD.X R29, RZ, RZ, UR7, P0 ;  /* 0x00000007ff1d7e24 */ /* 0x000fca00080e06ff */
[----:B------:R3:W-:Y:S03]  /*183e0*/  STG.E desc[UR36][R28.64], R18 ;  /* 0x000000121c007986 */ /* 0x0007e6000c101924 */
.L_x_4209:
[----:B------:R-:W4:Y:S02]  /*183f0*/  LDCU.64 UR4, c[0x0][0x760] ;  /* 0x0000ec00ff0477ac */ /* 0x000f240008000a00 */
[----:B----4-:R-:W-:-:S04]  /*18400*/  IADD3 R26, P0, PT, R26, UR4, RZ ;  /* 0x000000041a1a7c10 */ /* 0x010fc8000ff1e0ff */
[----:B------:R-:W-:-:S05]  /*18410*/  IADD3.X R27, PT, PT, RZ, UR5, RZ, P0, !PT ;  /* 0x00000005ff1b7c10 */ /* 0x000fca00087fe4ff */
[----:B------:R-:W-:Y:S01]  /*18420*/  STG.E desc[UR36][R26.64], R19 ;  /* 0x000000131a007986 */ /* 0x000fe2000c101924 */
[----:B------:R-:W-:Y:S05]  /*18430*/  EXIT ;  /* 0x000000000000794d */ /* 0x000fea0003800000 */
.L_x_4201:
[----:B------:R-:W1:Y:S01]  /*18440*/  LDCU.U8 UR4, c[0x0][0x790] ;  /* 0x0000f200ff0477ac */ /* 0x000e620008000000 */
[----:B------:R-:W2:Y:S01]  /*18450*/  LDCU.U8 UR5, c[0x0][0x791] ;  /* 0x0000f220ff0577ac */ /* 0x000ea20008000000 */
[----:B-1----:R-:W-:Y:S02]  /*18460*/  UISETP.NE.AND UP0, UPT, UR4, URZ, UPT ;  /* 0x000000ff0400728c */ /* 0x002fe4000bf05270 */
[----:B--2---:R-:W-:-:S07]  /*18470*/  UISETP.NE.AND UP1, UPT, UR5, URZ, UPT ;  /* 0x000000ff0500728c */ /* 0x004fce000bf25270 */
        /* <DEDUP_REMOVED lines=9> */
.L_x_4210:
        /* <DEDUP_REMOVED lines=12> */
[----:B-1----:R-:W-:Y:S02]  /*185d0*/  MOV R4, UR4 ;  /* 0x0000000400047c02 */ /* 0x002fe40008000f00 */
[----:B------:R-:W-:Y:S01]  /*185e0*/  MOV R5, UR5 ;  /* 0x0000000500057c02 */ /* 0x000fe20008000f00 */
[----:B----4-:R-:W-:Y:S01]  /*185f0*/  IMAD.U32 R6, RZ, RZ, UR6 ;  /* 0x00000006ff067e24 */ /* 0x010fe2000f8e00ff */
[----:B------:R-:W-:-:S02]  /*18600*/  MOV R7, UR7 ;  /* 0x0000000700077c02 */ /* 0x000fc40008000f00 */
[----:B-----5:R-:W-:Y:S02]  /*18610*/  MOV R10, UR8 ;  /* 0x00000008000a7c02 */ /* 0x020fe40008000f00 */
[----:B--2---:R-:W-:-:S07]  /*18620*/  MOV R11, UR9 ;  /* 0x00000009000b7c02 */ /* 0x004fce0008000f00 */
[----:B------:R-:W-:-:S07]  /*18630*/  LEPC R20, `(.L_x_4213) ;  /* 0x000000001014794e */ /* 0x000fce0000000000 */
[----:B0--3--:R-:W-:Y:S05]  /*18640*/  CALL.ABS.NOINC R14 ;  /* 0x000000000e007343 */ /* 0x009fea0003c00000 */
.L_x_4213:
        /* <DEDUP_REMOVED lines=19> */
.L_x_4214:
[----:B------:R-:W-:Y:S05]  /*18780*/  BRA `(.L_x_4215) ;  /* 0x0000000000107947 */ /* 0x000fea0003800000 */
.L_x_4212:
[----:B------:R-:W1:Y:S02]  /*18790*/  LDCU.64 UR4, c[0x0][0x760] ;  /* 0x0000ec00ff0477ac */ /* 0x000e640008000a00 */
[----:B-1----:R-:W-:-:S04]  /*187a0*/  IADD3 R2, P0, PT, R31, UR4, RZ ;  /* 0x000000041f027c10 */ /* 0x002fc8000ff1e0ff */
[----:B------:R-:W-:-:S05]  /*187b0*/  IADD3.X R3, PT, PT, RZ, UR5, RZ, P0, !PT ;  /* 0x00000005ff037c10 */ /* 0x000fca00087fe4ff */
[----:B------:R1:W-:Y:S04]  /*187c0*/  STG.E desc[UR36][R2.64], R16 ;  /* 0x0000001002007986 */ /* 0x0003e8000c101924 */
.L_x_4215:
[----:B------:R-:W1:Y:S01]  /*187d0*/  LDCU.64 UR6, c[0x0][0x760] ;  /* 0x0000ec00ff0677ac */ /* 0x000e620008000a00 */
[----:B------:R-:W2:Y:S01]  /*187e0*/  LDCU UR4, c[0x0][0x794] ;  /* 0x0000f280ff0477ac */ /* 0x000ea20008000800 */
[----:B-1----:R-:W-:-:S04]  /*187f0*/  IADD3 R2, P0, PT, R29, UR6, RZ ;  /* 0x000000061d027c10 */ /* 0x002fc8000ff1e0ff */
[----:B------:R-:W-:Y:S01]  /*18800*/  IADD3.X R3, PT, PT, RZ, UR7, RZ, P0, !PT ;  /* 0x00000007ff037c10 */ /* 0x000fe200087fe4ff */
[----:B--2---:R-:W-:-:S04]  /*18810*/  UISETP.NE.AND UP0, UPT, UR4, 0x1, UPT ;  /* 0x000000010400788c */ /* 0x004fc8000bf05270 */
[----:B------:R1:W-:Y:S05]  /*18820*/  STG.E desc[UR36][R2.64], R17 ;  /* 0x0000001102007986 */ /* 0x0003ea000c101924 */
        /* <DEDUP_REMOVED lines=17> */
.L_x_4217:
        /* <DEDUP_REMOVED lines=19> */
.L_x_4218:
[----:B------:R-:W-:Y:S05]  /*18a70*/  BRA `(.L_x_4219) ;  /* 0x00000000000c7947 */ /* 0x000fea0003800000 */
.L_x_4216:
[----:B------:R-:W-:-:S04]  /*18a80*/  IADD3 R28, P0, PT, R28, UR6, RZ ;  /* 0x000000061c1c7c10 */ /* 0x000fc8000ff1e0ff */
[----:B------:R-:W-:-:S05]  /*18a90*/  IADD3.X R29, PT, PT, RZ, UR7, RZ, P0, !PT ;  /* 0x00000007ff1d7c10 */ /* 0x000fca00087fe4ff */
[----:B------:R2:W-:Y:S04]  /*18aa0*/  STG.E desc[UR36][R28.64], R18 ;  /* 0x000000121c007986 */ /* 0x0005e8000c101924 */
.L_x_4219:
[----:B------:R-:W3:Y:S02]  /*18ab0*/  LDCU.64 UR4, c[0x0][0x760] ;  /* 0x0000ec00ff0477ac */ /* 0x000ee40008000a00 */
[----:B---3--:R-:W-:-:S04]  /*18ac0*/  IADD3 R26, P0, PT, R26, UR4, RZ ;  /* 0x000000041a1a7c10 */ /* 0x008fc8000ff1e0ff */
[----:B------:R-:W-:-:S05]  /*18ad0*/  IADD3.X R27, PT, PT, RZ, UR5, RZ, P0, !PT ;  /* 0x00000005ff1b7c10 */ /* 0x000fca00087fe4ff */
[----:B------:R-:W-:Y:S01]  /*18ae0*/  STG.E desc[UR36][R26.64], R19 ;  /* 0x000000131a007986 */ /* 0x000fe2000c101924 */
[----:B------:R-:W-:Y:S05]  /*18af0*/  EXIT ;  /* 0x000000000000794d */ /* 0x000fea0003800000 */
.L_x_4211:
[----:B------:R-:W-:Y:S04]  /*18b00*/  STG.E desc[UR36][R4.64], R16 ;  /* 0x0000001004007986 */ /* 0x000fe8000c101924 */
[----:B------:R-:W-:Y:S04]  /*18b10*/  STG.E desc[UR36][R4.64+0x4], R17 ;  /* 0x0000041104007986 */ /* 0x000fe8000c101924 */
[----:B------:R-:W-:Y:S04]  /*18b20*/  STG.E desc[UR36][R4.64+0x8], R18 ;  /* 0x0000081204007986 */ /* 0x000fe8000c101924 */
[----:B------:R-:W-:Y:S01]  /*18b30*/  STG.E desc[UR36][R4.64+0xc], R19 ;  /* 0x00000c1304007986 */ /* 0x000fe2000c101924 */
[----:B------:R-:W-:Y:S05]  /*18b40*/  EXIT ;  /* 0x000000000000794d */ /* 0x000fea0003800000 */
.L_x_4220:
        /* <DEDUP_REMOVED lines=11> */
.L_x_9992:


//--------------------- .text._ZN2at6native13reduce_kernelILi512ELi1ENS0_8ReduceOpIN3c104HalfENS0_9NanSumOpsIfS4_EEjS4_Li4ELi4EEEEEvT1_ --------------------------
	.section	.text._ZN2at6native13reduce_kernelILi512ELi1ENS0_8ReduceOpIN3c104HalfENS0_9NanSumOpsIfS4_EEjS4_Li4ELi4EEEEEvT1_,"ax",@progbits
	.align	128
        .global         _ZN2at6native13reduce_kernelILi512ELi1ENS0_8ReduceOpIN3c104HalfENS0_9NanSumOpsIfS4_EEjS4_Li4ELi4EEEEEvT1_
        .type           _ZN2at6native13reduce_kernelILi512ELi1ENS0_8ReduceOpIN3c104HalfENS0_9NanSumOpsIfS4_EEjS4_Li4ELi4EEEEEvT1_,@function
        .size           _ZN2at6native13reduce_kernelILi512ELi1ENS0_8ReduceOpIN3c104HalfENS0_9NanSumOpsIfS4_EEjS4_Li4ELi4EEEEEvT1_,(.L_x_9945 - _ZN2at6native13reduce_kernelILi512ELi1ENS0_8ReduceOpIN3c104HalfENS0_9NanSumOpsIfS4_EEjS4_Li4ELi4EEEEEvT1_)
        .other          _ZN2at6native13reduce_kernelILi512ELi1ENS0_8ReduceOpIN3c104HalfENS0_9NanSumOpsIfS4_EEjS4_Li4ELi4EEEEEvT1_,@"STO_CUDA_ENTRY STV_DEFAULT"
_ZN2at6native13reduce_kernelILi512ELi1ENS0_8ReduceOpIN3c104HalfENS0_9NanSumOpsIfS4_EEjS4_Li4ELi4EEEEEvT1_:
.text._ZN2at6native13reduce_kernelILi512ELi1ENS0_8ReduceOpIN3c104HalfENS0_9NanSumOpsIfS4_EEjS4_Li4ELi4EEEEEvT1_:
        /* <DEDUP_REMOVED lines=295> */
.L_x_4221:
        /* <DEDUP_REMOVED lines=46> */
.L_x_4228:
[----:B------:R-:W-:Y:S05]  /*1550*/  BSYNC.RECONVERGENT B2 ;  /* 0x0000000000027941 */ /* 0x000fea0003800200 */
.L_x_4227:
[----:B------:R-:W-:Y:S02]  /*1560*/  IADD3 R2, P0, PT, R2, 0x8, RZ ;  /* 0x0000000802027810 */ /* 0x000fe40007f1e0ff */
[----:B------:R-:W-:Y:S02]  /*1570*/  IADD3 R5, PT, PT, R13, -0x4, R24 ;  /* 0xfffffffc0d057810 */ /* 0x000fe40007ffe018 */
[----:B------:R-:W-:-:S09]  /*1580*/  IADD3.X R3, PT, PT, RZ, R3, RZ, P0, !PT ;  /* 0x00000003ff037210 */ /* 0x000fd200007fe4ff */
.L_x_4226:
[----:B------:R-:W-:Y:S05]  /*1590*/  BSYNC.RECONVERGENT B1 ;  /* 0x0000000000017941 */ /* 0x000fea0003800200 */
.L_x_4225:
        /* <DEDUP_REMOVED lines=13> */
.L_x_4231:
        /* <DEDUP_REMOVED lines=23> */
.L_x_4230:
[----:B------:R-:W-:Y:S05]  /*17e0*/  BSYNC.RECONVERGENT B1 ;  /* 0x0000000000017941 */ /* 0x000fea0003800200 */
.L_x_4229:
        /* <DEDUP_REMOVED lines=12> */
.L_x_4233:
[----:B------:R-:W-:Y:S05]  /*18b0*/  BSYNC.RECONVERGENT B1 ;  /* 0x0000000000017941 */ /* 0x000fea0003800200 */
.L_x_4232:
[----:B------:R-:W-:-:S04]  /*18c0*/  FADD.FTZ R7, R7, R4 ;  /* 0x0000000407077221 */ /* 0x000fc80000010000 */
[----:B------:R-:W-:-:S04]  /*18d0*/  FADD.FTZ R6, R7, R6 ;  /* 0x0000000607067221 */ /* 0x000fc80000010000 */
[----:B------:R-:W-:Y:S01]  /*18e0*/  FADD.FTZ R11, R6, R11 ;  /* 0x0000000b060b7221 */ /* 0x000fe20000010000 */
[----:B------:R-:W-:Y:S06]  /*18f0*/  BRA `(.L_x_4223) ;  /* 0x00000098001c7947 */ /* 0x000fec0003800000 */
.L_x_4224:
        /* <DEDUP_REMOVED lines=18> */
.L_x_4238:
        /* <DEDUP_REMOVED lines=32> */
.L_x_4237:
[----:B------:R-:W-:Y:S02]  /*1c20*/  PRMT R9, R10, 0x7610, R9 ;  /* 0x000076100a097816 */ /* 0x000fe40000000009 */
[----:B------:R-:W-:Y:S02]  /*1c30*/  PRMT R15, R12, 0x7610, R15 ;  /* 0x000076100c0f7816 */ /* 0x000fe4000000000f */
[----:B------:R-:W-:-:S07]  /*1c40*/  PRMT R10, R14, 0x7610, R10 ;  /* 0x000076100e0a7816 */ /* 0x000fce000000000a */
.L_x_4236:
[----:B------:R-:W-:Y:S05]  /*1c50*/  BSYNC.RECONVERGENT B1 ;  /* 0x0000000000017941 */ /* 0x000fea0003800200 */
.L_x_4235:
        /* <DEDUP_REMOVED lines=19> */
.L_x_4240:
[----:B------:R-:W-:Y:S05]  /*1d90*/  BSYNC.RECONVERGENT B1 ;  /* 0x0000000000017941 */ /* 0x000fea0003800200 */
.L_x_4239:
        /* <DEDUP_REMOVED lines=26> */
.L_x_4242:
[----:B------:R-:W-:Y:S05]  /*1f40*/  BSYNC.RECONVERGENT B1 ;  /* 0x0000000000017941 */ /* 0x000fea0003800200 */
.L_x_4241:
[----:B------:R-:W-:-:S04]  /*1f50*/  FADD.FTZ R6, R7, R6 ;  /* 0x0000000607067221 */ /* 0x000fc80000010000 */
[----:B------:R-:W-:-:S04]  /*1f60*/  FADD.FTZ R5, R6, R5 ;  /* 0x0000000506057221 */ /* 0x000fc80000010000 */
[----:B0-----:R-:W-:Y:S01]  /*1f70*/  FADD.FTZ R11, R5, R4 ;  /* 0x00000004050b7221 */ /* 0x001fe20000010000 */
[----:B------:R-:W-:Y:S06]  /*1f80*/  BRA `(.L_x_4223) ;  /* 0x0000009000787947 */ /* 0x000fec0003800000 */
.L_x_4234:
        /* <DEDUP_REMOVED lines=14> */
.L_x_4247:
        /* <DEDUP_REMOVED lines=36> */
.L_x_4246:
[----:B------:R-:W-:Y:S02]  /*22b0*/  PRMT R5, R4, 0x7610, R5 ;  /* 0x0000761004057816 */ /* 0x000fe40000000005 */
[----:B------:R-:W-:-:S07]  /*22c0*/  PRMT R4, R8, 0x7610, R4 ;  /* 0x0000761008047816 */ /* 0x000fce0000000004 */
.L_x_4245:
[----:B------:R-:W-:Y:S05]  /*22d0*/  BSYNC.RECONVERGENT B1 ;  /* 0x0000000000017941 */ /* 0x000fea0003800200 */
.L_x_4244:
        /* <DEDUP_REMOVED lines=23> */
.L_x_4249:
[----:B------:R-:W-:Y:S05]  /*2450*/  BSYNC.RECONVERGENT B1 ;  /* 0x0000000000017941 */ /* 0x000fea0003800200 */
.L_x_4248:
[----:B------:R-:W-:Y:S04]  /*2460*/  BSSY.RECONVERGENT B1, `(.L_x_4250) ;  /* 0x000001a000017945 */ /* 0x000fe80003800200 */
[----:B------:R-:W-:Y:S05]  /*2470*/  @P0 BRA `(.L_x_4251) ;  /* 0x0000000000600947 */ /* 0x000fea0003800000 */
[----:B------:R-:W-:Y:S02]  /*2480*/  IMAD.IADD R21, R21, 0x1, R10 ;  /* 0x0000000115157824 */ /* 0x000fe400078e020a */
[----:B-----5:R-:W-:-:S03]  /*2490*/  HADD2.F32 R18, -RZ, R18.H0_H0 ;  /* 0x20000012ff127230 */ /* 0x020fc60000004100 */
[----:B------:R-:W-:Y:S02]  /*24a0*/  ISETP.GE.U32.AND P1, PT, R21, R24, PT ;  /* 0x000000181500720c */ /* 0x000fe40003f26070 */
[----:B------:R-:W-:-:S04]  /*24b0*/  FSETP.NAN.FTZ.AND P0, PT, |R18|, |R18|, PT ;  /* 0x400000121200720b */ /* 0x000fc80003f18200 */
[----:B0-----:R-:W-:-:S05]  /*24c0*/  FSEL R3, R18, RZ, !P0 ;  /* 0x000000ff12037208 */ /* 0x001fca0004000000 */
        /* <DEDUP_REMOVED lines=19> */
.L_x_4251:
[----:B------:R-:W-:Y:S05]  /*2600*/  BSYNC.RECONVERGENT B1 ;  /* 0x0000000000017941 */ /* 0x000fea0003800200 */
.L_x_4250:
[----:B------:R-:W-:-:S04]  /*2610*/  FADD.FTZ R13, R14, R13 ;  /* 0x0000000d0e0d7221 */ /* 0x000fc80000010000 */
[----:B------:R-:W-:-:S04]  /*2620*/  FADD.FTZ R12, R13, R12 ;  /* 0x0000000c0d0c7221 */ /* 0x000fc80000010000 */
[----:B------:R-:W-:Y:S01]  /*2630*/  FADD.FTZ R11, R12, R11 ;  /* 0x0000000b0c0b7221 */ /* 0x000fe20000010000 */
[----:B------:R-:W-:Y:S06]  /*2640*/  BRA `(.L_x_4223) ;  /* 0x0000008800c87947 */ /* 0x000fec0003800000 */
.L_x_4243:
        /* <DEDUP_REMOVED lines=18> */
.L_x_4259:
        /* <DEDUP_REMOVED lines=302> */
.L_x_4255:
        /* <DEDUP_REMOVED lines=231> */
.L_x_4256:
        /* <DEDUP_REMOVED lines=242> */
.L_x_4257:
        /* <DEDUP_REMOVED lines=231> */
.L_x_4258:
[----:B------:R-:W-:-:S04]  /*6650*/  LOP3.LUT R13, R15, 0xfffffffe, RZ, 0xc0, !PT ;  /* 0xfffffffe0f0d7812 */ /* 0x000fc800078ec0ff */
[----:B------:R-:W-:-:S04]  /*6660*/  IADD3 R12, P1, PT, R13, R4, RZ ;  /* 0x000000040d0c7210 */ /* 0x000fc80007f3e0ff */
[----:B------:R-:W-:-:S05]  /*6670*/  IADD3.X R13, PT, PT, RZ, R5, RZ, P1, !PT ;  /* 0x00000005ff0d7210 */ /* 0x000fca0000ffe4ff */
[----:B------:R2:W5:Y:S04]  /*6680*/  LDG.E.U16 R12, desc[UR36][R12.64] ;  /* 0x000000240c0c7981 */ /* 0x000568000c1e1500 */
.L_x_4254:
        /* <DEDUP_REMOVED lines=23> */
.L_x_4253:
[----:B0-----:R-:W-:Y:S05]  /*6800*/  BSYNC.RECONVERGENT B1 ;  /* 0x0000000000017941 */ /* 0x001fea0003800200 */
.L_x_4252:
        /* <DEDUP_REMOVED lines=285> */
.L_x_4263:
[----:B------:R-:W-:Y:S02]  /*79e0*/  SHF.R.U32.HI R12, RZ, 0x1, R6 ;  /* 0x00000001ff0c7819 */ /* 0x000fe40000011606 */
[----:B------:R-:W-:-:S07]  /*79f0*/  MOV R13, RZ ;  /* 0x000000ff000d7202 */ /* 0x000fce0000000f00 */
.L_x_4262:
        /* <DEDUP_REMOVED lines=284> */
.L_x_4265:
[----:B------:R-:W-:Y:S01]  /*8bc0*/  SHF.R.U32.HI R18, RZ, 0x1, R7 ;  /* 0x00000001ff127819 */ /* 0x000fe20000011607 */
[----:B------:R-:W-:-:S07]  /*8bd0*/  IMAD.MOV.U32 R19, RZ, RZ, RZ ;  /* 0x000000ffff137224 */ /* 0x000fce00078e00ff */
.L_x_4264:
        /* <DEDUP_REMOVED lines=281> */
.L_x_4267:
[----:B------:R-:W-:Y:S02]  /*9d70*/  SHF.R.U32.HI R18, RZ, 0x1, R0 ;  /* 0x00000001ff127819 */ /* 0x000fe40000011600 */
[----:B------:R-:W-:-:S07]  /*9d80*/  MOV R19, RZ ;  /* 0x000000ff00137202 */ /* 0x000fce0000000f00 */
.L_x_4266:
        /* <DEDUP_REMOVED lines=281> */
.L_x_4269:
[----:B------:R-:W-:Y:S02]  /*af20*/  SHF.R.U32.HI R12, RZ, 0x1, R5 ;  /* 0x00000001ff0c7819 */ /* 0x000fe40000011605 */
[----:B------:R-:W-:-:S07]  /*af30*/  MOV R13, RZ ;  /* 0x000000ff000d7202 */ /* 0x000fce0000000f00 */
.L_x_4268:
[----:B------:R-:W-:-:S04]  /*af40*/  LEA R4, P0, R12, R3, 0x1 ;  /* 0x000000030c047211 */ /* 0x000fc800078008ff */
[----:B------:R-:W-:-:S05]  /*af50*/  LEA.HI.X R5, R12, R2, R13, 0x1, P0 ;  /* 0x000000020c057211 */ /* 0x000fca00000f0c0d */
[----:B------:R0:W5:Y:S04]  /*af60*/  LDG.E.U16 R8, desc[UR36][R4.64] ;  /* 0x0000002404087981 */ /* 0x000168000c1e1500 */
.L_x_4261:
[----:B------:R-:W-:Y:S05]  /*af70*/  BSYNC.RECONVERGENT B1 ;  /* 0x0000000000017941 */ /* 0x000fea0003800200 */
.L_x_4260:
[----:B------:R-:W-:Y:S01]  /*af80*/  ISETP.GE.U32.AND P0, PT, R21, R24, PT ;  /* 0x000000181500720c */ /* 0x000fe20003f06070 */
[----:B------:R-:W-:-:S12]  /*af90*/  BSSY.RECONVERGENT B1, `(.L_x_4270) ;  /* 0x000001a000017945 */ /* 0x000fd80003800200 */
[----:B------:R-:W-:Y:S05]  /*afa0*/  @P0 BRA `(.L_x_4271) ;  /* 0x0000000000600947 */ /* 0x000fea0003800000 */
[----:B------:R-:W-:Y:S02]  /*afb0*/  IMAD.IADD R3, R21, 0x1, R22 ;  /* 0x0000000115037824 */ /* 0x000fe400078e0216 */
        /* <DEDUP_REMOVED lines=23> */
.L_x_4271:
[----:B------:R-:W-:Y:S05]  /*b130*/  BSYNC.RECONVERGENT B1 ;  /* 0x0000000000017941 */ /* 0x000fea0003800200 */
.L_x_4270:
[----:B------:R-:W-:-:S04]  /*b140*/  FADD.FTZ R10, R10, R9 ;  /* 0x000000090a0a7221 */ /* 0x000fc80000010000 */
[----:B------:R-:W-:-:S04]  /*b150*/  FADD.FTZ R11, R10, R11 ;  /* 0x0000000b0a0b7221 */ /* 0x000fc80000010000 */
[----:B------:R-:W-:-:S07]  /*b160*/  FADD.FTZ R11, R11, R20 ;  /* 0x000000140b0b7221 */ /* 0x000fce0000010000 */
.L_x_4223:
[----:B------:R-:W-:Y:S05]  /*b170*/  BSYNC.RECONVERGENT B0 ;  /* 0x0000000000007941 */ /* 0x000fea0003800200 */
.L_x_4222:
        /* <DEDUP_REMOVED lines=17> */
.L_x_4273:
        /* <DEDUP_REMOVED lines=13> */
.L_x_4272:
        /* <DEDUP_REMOVED lines=18> */
.L_x_4276:
[----:B------:R-:W-:Y:S01]  /*b480*/  SHF.R.U32.HI R7, RZ, 0x1, R4 ;  /* 0x00000001ff077819 */ /* 0x000fe20000011604 */
[----:B------:R-:W-:Y:S03]  /*b490*/  BAR.SYNC.DEFER_BLOCKING 0x0 ;  /* 0x0000000000007b1d */ /* 0x000fe60000010000 */
[----:B------:R-:W-:-:S04]  /*b4a0*/  IADD3 R5, PT, PT, R7, R0, RZ ;  /* 0x0000000007057210 */ /* 0x000fc80007ffe0ff */
[----:B------:R-:W-:-:S04]  /*b4b0*/  ISETP.GE.U32.AND P0, PT, R5, UR5, PT ;  /* 0x0000000505007c0c */ /* 0x000fc8000bf06070 */
[----:B------:R-:W-:-:S13]  /*b4c0*/  ISETP.GE.U32.OR P0, PT, R0, R7, P0 ;  /* 0x000000070000720c */ /* 0x000fda0000706470 */
[----:B------:R-:W-:-:S05]  /*b4d0*/  @!P0 IMAD R5, R7, 0x4, R2 ;  /* 0x0000000407058824 */ /* 0x000fca00078e0202 */
[----:B------:R-:W4:Y:S02]  /*b4e0*/  @!P0 LDS R6, [R5] ;  /* 0x0000000005068984 */ /* 0x000f240000000800 */
[----:B----4-:R-:W-:-:S05]  /*b4f0*/  @!P0 FADD.FTZ R11, R11, R6 ;  /* 0x000000060b0b8221 */ /* 0x010fca0000010000 */
[----:B------:R0:W-:Y:S01]  /*b500*/  @!P0 STS [R2], R11 ;  /* 0x0000000b02008388 */ /* 0x0001e20000000800 */
[----:B------:R-:W-:Y:S02]  /*b510*/  ISETP.GT.U32.AND P0, PT, R4, 0x7f, PT ;  /* 0x0000007f0400780c */ /* 0x000fe40003f04070 */
[----:B------:R-:W-:-:S11]  /*b520*/  MOV R4, R7 ;  /* 0x0000000700047202 */ /* 0x000fd60000000f00 */
[----:B0-----:R-:W-:Y:S05]  /*b530*/  @P0 BRA `(.L_x_4276) ;  /* 0xfffffffc00d00947 */ /* 0x001fea000383ffff */
.L_x_4275:
[----:B------:R-:W-:Y:S01]  /*b540*/  BAR.SYNC.DEFER_BLOCKING 0x0 ;  /* 0x0000000000007b1d */ /* 0x000fe20000010000 */
[----:B------:R-:W-:-:S09]  /*b550*/  UISETP.GE.U32.AND UP0, UPT, UR4, 0x2, UPT ;  /* 0x000000020400788c */ /* 0x000fd2000bf06070 */
[----:B------:R-:W-:Y:S05]  /*b560*/  BRA.U !UP0, `(.L_x_4274) ;  /* 0x0000000108187547 */ /* 0x000fea000b800000 */
[----:B-1-34-:R-:W-:-:S07]  /*b570*/  HFMA2 R2, -RZ, RZ, 0, 5.9604644775390625e-08 ;  /* 0x00000001ff027431 */ /* 0x01afce00000001ff */
.L_x_4277:
[----:B------:R1:W3:Y:S02]  /*b580*/  SHFL.DOWN PT, R4, R11, R2, 0x1f ;  /* 0x08001f020b047589 */ /* 0x0002e400000e0000 */
[----:B-1----:R-:W-:-:S05]  /*b590*/  IMAD.SHL.U32 R2, R2, 0x2, RZ ;  /* 0x0000000202027824 */ /* 0x002fca00078e00ff */
[----:B------:R-:W-:Y:S01]  /*b5a0*/  ISETP.GE.AND P0, PT, R2, UR4, PT ;  /* 0x0000000402007c0c */ /* 0x000fe2000bf06270 */
[----:B---3--:R-:W-:-:S12]  /*b5b0*/  FADD.FTZ R11, R4, R11 ;  /* 0x0000000b040b7221 */ /* 0x008fd80000010000 */
[----:B------:R-:W-:Y:S05]  /*b5c0*/  @!P0 BRA `(.L_x_4277) ;  /* 0xfffffffc00ec8947 */ /* 0x000fea000383ffff */
.L_x_4274:
[----:B------:R-:W5:Y:S01]  /*b5d0*/  LDCU UR4, c[0x0][0x55c] ;  /* 0x0000ab80ff0477ac */ /* 0x000f620008000800 */
[----:B------:R-:W-:Y:S01]  /*b5e0*/  MOV R18, RZ ;  /* 0x000000ff00127202 */ /* 0x000fe20000000f00 */
[----:B-----5:R-:W-:-:S09]  /*b5f0*/  UISETP.NE.AND UP0, UPT, UR4, URZ, UPT ;  /* 0x000000ff0400728c */ /* 0x020fd2000bf05270 */
[----:B------:R-:W-:Y:S05]  /*b600*/  BRA.U !UP0, `(.L_x_4278) ;  /* 0x0000001108587547 */ /* 0x000fea000b800000 */
[----:B------:R-:W5:Y:S01]  /*b610*/  LDCU.64 UR8, c[0x0][0x560] ;  /* 0x0000ac00ff0877ac */ /* 0x000f620008000a00 */
[----:B------:R-:W-:Y:S02]  /*b620*/  HFMA2 R4, -RZ, RZ, 0, 0 ;  /* 0x00000000ff047431 */ /* 0x000fe400000001ff */
[----:B------:R-:W-:Y:S01]  /*b630*/  IMAD.MOV.U32 R5, RZ, RZ, R17 ;  /* 0x000000ffff057224 */ /* 0x000fe200078e0011 */
        /* <DEDUP_REMOVED lines=11> */
[----:B------:R-:W-:Y:S01]  /*b6f0*/  MOV R4, RZ ;  /* 0x000000ff00047202 */ /* 0x000fe20000000f00 */
[----:B------:R-:W-:Y:S01]  /*b700*/  UISETP.LT.U32.AND UP0, UPT, UR4, 0x18, UPT ;  /* 0x000000180400788c */ /* 0x000fe2000bf01070 */
[----:B------:R-:W1:Y:S03]  /*b710*/  LDCU UR8, c[0x0][0x56c] ;  /* 0x0000ad80ff0877ac */ /* 0x000e660008000800 */
[----:B------:R-:W-:Y:S01]  /*b720*/  USEL UR4, UR4, 0x18, UP0 ;  /* 0x0000001804047887 */ /* 0x000fe20008000000 */
[----:B------:R-:W5:Y:S03]  /*b730*/  LDCU UR5, c[0x0][0x694] ;  /* 0x0000d280ff0577ac */ /* 0x000f660008000800 */
[----:B------:R-:W-:Y:S01]  /*b740*/  UIADD3 UR4, UPT, UPT, UR4, 0x1, URZ ;  /* 0x0000000104047890 */ /* 0x000fe2000fffe0ff */
[----:B0-----:R-:W-:-:S03]  /*b750*/  IMAD.HI.U32 R6, R5, UR6, R4 ;  /* 0x0000000605067c27 */ /* 0x001fc6000f8e0004 */
[----:B------:R-:W-:Y:S02]  /*b760*/  UISETP.NE.AND UP0, UPT, UR4, 0x2, UPT ;  /* 0x000000020400788c */ /* 0x000fe4000bf05270 */
[----:B------:R-:W-:-:S05]  /*b770*/  SHF.R.U32.HI R7, RZ, UR7, R6 ;  /* 0x00000007ff077c19 */ /* 0x000fca0008011606 */
[----:B------:R-:W-:-:S04]  /*b780*/  IMAD.MOV R4, RZ, RZ, -R7 ;  /* 0x000000ffff047224 */ /* 0x000fc800078e0a07 */
        /* <DEDUP_REMOVED lines=245> */
[----:B------:R-:W3:Y:S01]  /*c6e0*/  LDCU.64 UR6, c[0x0][0x680] ;  /* 0x0000d000ff0677ac */ /* 0x000ee20008000a00 */
[----:B------:R-:W-:Y:S01]  /*c6f0*/  IMAD.MOV.U32 R6, RZ, RZ, RZ ;  /* 0x000000ffff067224 */ /* 0x000fe200078e00ff */
[----:B------:R-:W0:Y:S01]  /*c700*/  LDCU UR5, c[0x0][0x688] ;  /* 0x0000d100ff0577ac */ /* 0x000e220008000800 */
[----:B------:R-:W1:Y:S02]  /*c710*/  LDCU UR4, c[0x0][0x74c] ;  /* 0x0000e980ff0477ac */ /* 0x000e640008000800 */
[----:B---34-:R-:W-:-:S05]  /*c720*/  IMAD.HI.U32 R2, R7, UR7, R6 ;  /* 0x0000000707027c27 */ /* 0x018fca000f8e0006 */
[----:B0-----:R-:W-:-:S04]  /*c730*/  SHF.R.U32.HI R2, RZ, UR5, R2 ;  /* 0x00000005ff027c19 */ /* 0x001fc80008011602 */
[----:B------:R-:W-:-:S05]  /*c740*/  IADD3 R5, PT, PT, -R2, RZ, RZ ;  /* 0x000000ff02057210 */ /* 0x000fca0007ffe1ff */
[----:B------:R-:W-:-:S04]  /*c750*/  IMAD R5, R5, UR6, R7 ;  /* 0x0000000605057c24 */ /* 0x000fc8000f8e0207 */
[----:B-1----:R-:W-:-:S07]  /*c760*/  IMAD R18, R5, UR4, R18 ;  /* 0x0000000405127c24 */ /* 0x002fce000f8e0212 */
.L_x_4278:
[----:B------:R-:W5:Y:S01]  /*c770*/  LDCU.64 UR4, c[0x0][0x770] ;  /* 0x0000ee00ff0477ac */ /* 0x000f620008000a00 */
[----:B------:R-:W-:Y:S01]  /*c780*/  CS2R R4, SRZ ;  /* 0x0000000000047805 */ /* 0x000fe2000001ff00 */
[----:B------:R-:W-:Y:S02]  /*c790*/  UPLOP3.LUT UP0, UPT, UPT, UPT, UPT, 0x80, 0x8 ;  /* 0x000000000008789c */ /* 0x000fe40003f0f070 */
[----:B-----5:R-:W-:-:S04]  /*c7a0*/  UISETP.NE.U32.AND UP1, UPT, UR4, URZ, UPT ;  /* 0x000000ff0400728c */ /* 0x020fc8000bf25070 */
[----:B------:R-:W-:-:S09]  /*c7b0*/  UISETP.NE.AND.EX UP1, UPT, UR5, URZ, UPT, UP1 ;  /* 0x000000ff0500728c */ /* 0x000fd2000bf25310 */
[----:B------:R-:W-:Y:S05]  /*c7c0*/  BRA.U !UP1, `(.L_x_4279) ;  /* 0x0000000509387547 */ /* 0x000fea000b800000 */
[----:B------:R-:W-:Y:S01]  /*c7d0*/  MOV R8, 0x2 ;  /* 0x0000000200087802 */ /* 0x000fe20000000f00 */
[----:B-1-34-:R-:W-:-:S07]  /*c7e0*/  IMAD.MOV.U32 R2, RZ, RZ, 0x4 ;  /* 0x00000004ff027424 */ /* 0x01afce00078e00ff */
.L_x_4280:
[----:B------:R-:W1:Y:S01]  /*c7f0*/  I2F.U32.RP R6, R2 ;  /* 0x0000000200067306 */ /* 0x000e620000209000 */
[----:B------:R-:W-:-:S07]  /*c800*/  MOV R13, R2 ;  /* 0x00000002000d7202 */ /* 0x000fce0000000f00 */
[----:B-1----:R-:W1:Y:S02]  /*c810*/  MUFU.RCP R6, R6 ;  /* 0x0000000600067308 */ /* 0x002e640000001000 */
[----:B-1----:R-:W-:Y:S02]  /*c820*/  IADD3 R4, PT, PT, R6, 0xffffffe, RZ ;  /* 0x0ffffffe06047810 */ /* 0x002fe40007ffe0ff */
[----:B------:R-:W-:-:S04]  /*c830*/  LOP3.LUT R6, RZ, R2, RZ, 0x33, !PT ;  /* 0x00000002ff067212 */ /* 0x000fc800078e33ff */
[----:B------:R1:W3:Y:S02]  /*c840*/  F2I.FTZ.U32.TRUNC.NTZ R5, R4 ;  /* 0x0000000400057305 */ /* 0x0002e4000021f000 */
[----:B-1----:R-:W-:Y:S01]  /*c850*/  IMAD.MOV.U32 R4, RZ, RZ, RZ ;  /* 0x000000ffff047224 */ /* 0x002fe200078e00ff */
[----:B---3--:R-:W-:-:S05]  /*c860*/  IADD3 R7, PT, PT, RZ, -R5, RZ ;  /* 0x80000005ff077210 */ /* 0x008fca0007ffe0ff */
[----:B------:R-:W-:-:S04]  /*c870*/  IMAD R7, R7, R2, RZ ;  /* 0x0000000207077224 */ /* 0x000fc800078e02ff */
[----:B------:R-:W-:-:S06]  /*c880*/  IMAD.HI.U32 R5, R5, R7, R4 ;  /* 0x0000000705057227 */ /* 0x000fcc00078e0004 */
[----:B------:R-:W-:-:S05]  /*c890*/  IMAD.HI.U32 R7, R5, R8, RZ ;  /* 0x0000000805077227 */ /* 0x000fca00078e00ff */
[----:B------:R-:W-:-:S05]  /*c8a0*/  IADD3 R7, PT, PT, -R7, RZ, RZ ;  /* 0x000000ff07077210 */ /* 0x000fca0007ffe1ff */
[----:B------:R-:W-:Y:S01]  /*c8b0*/  IMAD R7, R2, R7, R8 ;  /* 0x0000000702077224 */ /* 0x000fe200078e0208 */
[----:B------:R-:W-:-:S04]  /*c8c0*/  MOV R8, R13 ;  /* 0x0000000d00087202 */ /* 0x000fc80000000f00 */
[----:B------:R-:W-:-:S13]  /*c8d0*/  ISETP.GE.U32.AND P0, PT, R7, R2, PT ;  /* 0x000000020700720c */ /* 0x000fda0003f06070 */
[-C--:B------:R-:W-:Y:S02]  /*c8e0*/  @P0 IADD3 R7, PT, PT, R7, -R2.reuse, RZ ;  /* 0x8000000207070210 */ /* 0x080fe40007ffe0ff */
[----:B------:R-:W-:Y:S02]  /*c8f0*/  ISETP.NE.U32.AND P0, PT, R2, RZ, PT ;  /* 0x000000ff0200720c */ /* 0x000fe40003f05070 */
[----:B------:R-:W-:-:S13]  /*c900*/  ISETP.GE.U32.AND P1, PT, R7, R2, PT ;  /* 0x000000020700720c */ /* 0x000fda0003f26070 */
[----:B------:R-:W-:-:S05]  /*c910*/  @P1 IMAD.IADD R7, R7, 0x1, -R2 ;  /* 0x0000000107071824 */ /* 0x000fca00078e0a02 */
[----:B------:R-:W-:-:S04]  /*c920*/  SEL R2, R6, R7, !P0 ;  /* 0x0000000706027207 */ /* 0x000fc80004000000 */
[----:B------:R-:W-:-:S13]  /*c930*/  ISETP.NE.AND P1, PT, R2, RZ, PT ;  /* 0x000000ff0200720c */ /* 0x000fda0003f25270 */
[----:B------:R-:W-:Y:S05]  /*c940*/  @P1 BRA `(.L_x_4280) ;  /* 0xfffffffc00a81947 */ /* 0x000fea000383ffff */
        /* <DEDUP_REMOVED lines=9> */
[----:B------:R-:W-:Y:S01]  /*c9e0*/  @P1 IADD3 R2, PT, PT, R2, -R13, RZ ;  /* 0x8000000d02021210 */ /* 0x000fe20007ffe0ff */
[----:B------:R-:W-:-:S03]  /*c9f0*/  @P1 VIADD R7, R7, 0x1 ;  /* 0x0000000107071836 */ /* 0x000fc60000000000 */
[-C--:B------:R-:W-:Y:S02]  /*ca00*/  ISETP.GE.U32.AND P2, PT, R2, R13.reuse, PT ;  /* 0x0000000d0200720c */ /* 0x080fe40003f46070 */
[----:B------:R-:W-:Y:S01]  /*ca10*/  @P3 IADD3 R4, PT, PT, R4, -R13, RZ ;  /* 0x8000000d04043210 */ /* 0x000fe20007ffe0ff */
        /* <DEDUP_REMOVED lines=9> */
[----:B------:R-:W1:Y:S01]  /*cab0*/  I2F.U32.RP R2, R6 ;  /* 0x0000000600027306 */ /* 0x000e620000209000 */
[----:B------:R-:W-:Y:S01]  /*cac0*/  IMAD.MOV R5, RZ, RZ, -R6 ;  /* 0x000000ffff057224 */ /* 0x000fe200078e0a06 */
[----:B------:R-:W-:-:S06]  /*cad0*/  ISETP.NE.U32.AND P2, PT, R6, RZ, PT ;  /* 0x000000ff0600720c */ /* 0x000fcc0003f45070 */
[----:B-1----:R-:W1:Y:S02]  /*cae0*/  MUFU.RCP R2, R2 ;  /* 0x0000000200027308 */ /* 0x002e640000001000 */
[----:B-1----:R-:W-:-:S06]  /*caf0*/  IADD3 R8, PT, PT, R2, 0xffffffe, RZ ;  /* 0x0ffffffe02087810 */ /* 0x002fcc0007ffe0ff */
[----:B------:R1:W3:Y:S02]  /*cb00*/  F2I.FTZ.U32.TRUNC.NTZ R9, R8 ;  /* 0x0000000800097305 */ /* 0x0002e4000021f000 */
[----:B-1----:R-:W-:Y:S02]  /*cb10*/  HFMA2 R8, -RZ, RZ, 0, 0 ;  /* 0x00000000ff087431 */ /* 0x002fe400000001ff */
[----:B---3--:R-:W-:-:S04]  /*cb20*/  IMAD R5, R5, R9, RZ ;  /* 0x0000000905057224 */ /* 0x008fc800078e02ff */
[----:B------:R-:W-:-:S06]  /*cb30*/  IMAD.HI.U32 R9, R9, R5, R8 ;  /* 0x0000000509097227 */ /* 0x000fcc00078e0008 */
[----:B------:R-:W-:-:S05]  /*cb40*/  IMAD.HI.U32 R9, R9, R4, RZ ;  /* 0x0000000409097227 */ /* 0x000fca00078e00ff */
[----:B------:R-:W-:-:S05]  /*cb50*/  IADD3 R5, PT, PT, -R9, RZ, RZ ;  /* 0x000000ff09057210 */ /* 0x000fca0007ffe1ff */
[----:B------:R-:W-:-:S05]  /*cb60*/  IMAD R5, R6, R5, R4 ;  /* 0x0000000506057224 */ /* 0x000fca00078e0204 */
[----:B------:R-:W-:-:S13]  /*cb70*/  ISETP.GE.U32.AND P0, PT, R5, R6, PT ;  /* 0x000000060500720c */ /* 0x000fda0003f06070 */
[----:B------:R-:W-:Y:S01]  /*cb80*/  @P0 IMAD.IADD R5, R5, 0x1, -R6 ;  /* 0x0000000105050824 */ /* 0x000fe200078e0a06 */
[----:B------:R-:W-:-:S04]  /*cb90*/  @P0 IADD3 R9, PT, PT, R9, 0x1, RZ ;  /* 0x0000000109090810 */ /* 0x000fc80007ffe0ff */
[----:B------:R-:W-:Y:S02]  /*cba0*/  ISETP.GE.U32.AND P1, PT, R5, R6, PT ;  /* 0x000000060500720c */ /* 0x000fe40003f26070 */
[----:B------:R-:W-:-:S11]  /*cbb0*/  MOV R5, RZ ;  /* 0x000000ff00057202 */ /* 0x000fd60000000f00 */
[----:B------:R-:W-:Y:S02]  /*cbc0*/  @P1 IADD3 R9, PT, PT, R9, 0x1, RZ ;  /* 0x0000000109091810 */ /* 0x000fe40007ffe0ff */
[----:B------:R-:W-:-:S05]  /*cbd0*/  @!P2 LOP3.LUT R9, RZ, R6, RZ, 0x33, !PT ;  /* 0x00000006ff09a212 */ /* 0x000fca00078e33ff */
[----:B------:R-:W-:Y:S01]  /*cbe0*/  IMAD.MOV.U32 R4, RZ, RZ, R9 ;  /* 0x000000ffff047224 */ /* 0x000fe200078e0009 */
[----:B------:R-:W-:Y:S06]  /*cbf0*/  BRA `(.L_x_4283) ;  /* 0x0000000000107947 */ /* 0x000fec0003800000 */
.L_x_4282:
[----:B------:R-:W-:-:S07]  /*cc00*/  MOV R2, 0xcc20 ;  /* 0x0000cc2000027802 */ /* 0x000fce0000000f00 */
[----:B0-2---:R-:W-:Y:S05]  /*cc10*/  CALL.REL.NOINC `($__internal_3_$__cuda_sm20_div_u64) ;  /* 0x0000002400f87944 */ /* 0x005fea0003c00000 */
[----:B------:R-:W-:Y:S01]  /*cc20*/  MOV R4, R6 ;  /* 0x0000000600047202 */ /* 0x000fe20000000f00 */
[----:B------:R-:W-:-:S07]  /*cc30*/  IMAD.MOV.U32 R5, RZ, RZ, R7 ;  /* 0x000000ffff057224 */ /* 0x000fce00078e0007 */
.L_x_4283:
[----:B------:R-:W-:Y:S05]  /*cc40*/  BSYNC.RECONVERGENT B0 ;  /* 0x0000000000007941 */ /* 0x000fea0003800200 */
.L_x_4281:
[----:B------:R-:W1:Y:S02]  /*cc50*/  LDCU.64 UR4, c[0x0][0x770] ;  /* 0x0000ee00ff0477ac */ /* 0x000e640008000a00 */
[----:B-1----:R-:W-:Y:S02]  /*cc60*/  UISETP.NE.U32.AND UP0, UPT, UR4, URZ, UPT ;  /* 0x000000ff0400728c */ /* 0x002fe4000bf05070 */
[----:B------:R-:W-:Y:S02]  /*cc70*/  IADD3 R4, P0, PT, R4, UR4, RZ ;  /* 0x0000000404047c10 */ /* 0x000fe4000ff1e0ff */
[----:B------:R-:W-:Y:S02]  /*cc80*/  UISETP.NE.AND.EX UP0, UPT, UR5, URZ, UPT, UP0 ;  /* 0x000000ff0500728c */ /* 0x000fe4000bf05300 */
[----:B------:R-:W-:Y:S02]  /*cc90*/  IADD3.X R5, PT, PT, R5, UR5, RZ, P0, !PT ;  /* 0x0000000505057c10 */ /* 0x000fe400087fe4ff */
[----:B------:R-:W-:-:S11]  /*cca0*/  UPLOP3.LUT UP0, UPT, UPT, UPT, UP0, 0x40, 0x4 ;  /* 0x000000000004789c */ /* 0x000fd60003f0e800 */
.L_x_4279:
        /* <DEDUP_REMOVED lines=291> */
.L_x_4285:
        /* <DEDUP_REMOVED lines=24> */
.L_x_4287:
[----:B------:R-:W-:Y:S05]  /*e060*/  BSYNC.RECONVERGENT B0 ;  /* 0x0000000000007941 */ /* 0x000fea0003800200 */
.L_x_4286:
        /* <DEDUP_REMOVED lines=35> */
.L_x_4289:
[----:B------:R-:W-:Y:S05]  /*e2a0*/  BSYNC.RECONVERGENT B0 ;  /* 0x0000000000007941 */ /* 0x000fea0003800200 */
.L_x_4288:
        /* <DEDUP_REMOVED lines=31> */
.L_x_4294:
        /* <DEDUP_REMOVED lines=8> */
.L_x_4293:
[----:B------:R-:W-:Y:S05]  /*e520*/  BRA `(.L_x_4292) ;  /* 0x0000000000447947 */ /* 0x000fea0003800000 */
.L_x_4291:
        /* <DEDUP_REMOVED lines=9> */
.L_x_4295:
        /* <DEDUP_REMOVED lines=8> */
.L_x_4292:
[----:B------:R-:W-:Y:S05]  /*e640*/  BSYNC.RECONVERGENT B0 ;  /* 0x0000000000007941 */ /* 0x000fea0003800200 */
.L_x_4290:
        /* <DEDUP_REMOVED lines=12> */
.L_x_4297:
        /* <DEDUP_REMOVED lines=13> */
.L_x_4296:
        /* <DEDUP_REMOVED lines=9> */
.L_x_4300:
        /* <DEDUP_REMOVED lines=12> */
.L_x_4299:
[----:B------:R-:W-:Y:S01]  /*e930*/  BAR.SYNC.DEFER_BLOCKING 0x0 ;  /* 0x0000000000007b1d */ /* 0x000fe20000010000 */
[----:B------:R-:W-:-:S09]  /*e940*/  UISETP.GE.U32.AND UP1, UPT, UR4, 0x2, UPT ;  /* 0x000000020400788c */ /* 0x000fd2000bf26070 */
[----:B------:R-:W-:Y:S05]  /*e950*/  BRA.U !UP1, `(.L_x_4298) ;  /* 0x0000000109187547 */ /* 0x000fea000b800000 */
[----:B------:R-:W-:-:S07]  /*e960*/  HFMA2 R0, -RZ, RZ, 0, 5.9604644775390625e-08 ;  /* 0x00000001ff007431 */ /* 0x000fce00000001ff */
.L_x_4301:
[----:B01----:R0:W1:Y:S02]  /*e970*/  SHFL.DOWN PT, R2, R7, R0, 0x1f ;  /* 0x08001f0007027589 */ /* 0x00306400000e0000 */
[----:B0-----:R-:W-:-:S04]  /*e980*/  SHF.L.U32 R0, R0, 0x1, RZ ;  /* 0x0000000100007819 */ /* 0x001fc800000006ff */
[----:B------:R-:W-:Y:S01]  /*e990*/  ISETP.GE.AND P1, PT, R0, UR4, PT ;  /* 0x0000000400007c0c */ /* 0x000fe2000bf26270 */
[----:B-1----:R-:W-:-:S12]  /*e9a0*/  FADD.FTZ R7, R2, R7 ;  /* 0x0000000702077221 */ /* 0x002fd80000010000 */
[----:B------:R-:W-:Y:S05]  /*e9b0*/  @!P1 BRA `(.L_x_4301) ;  /* 0xfffffffc00ec9947 */ /* 0x000fea000383ffff */
.L_x_4298:
[----:B------:R-:W-:Y:S05]  /*e9c0*/  @!P0 EXIT ;  /* 0x000000000000894d */ /* 0x000fea0003800000 */
[----:B------:R-:W-:Y:S05]  /*e9d0*/  BRA.U !UP0, `(.L_x_4302) ;  /* 0x0000000108a07547 */ /* 0x000fea000b800000 */
        /* <DEDUP_REMOVED lines=8> */
[----:B------:R-:W2:Y:S02]  /*ea60*/  LDG.E.U16 R0, desc[UR36][R2.64] ;  /* 0x0000002402007981 */ /* 0x000ea4000c1e1500 */
[----:B--2---:R-:W-:-:S05]  /*ea70*/  HADD2.F32 R0, -RZ, R0.H0_H0 ;  /* 0x20000000ff007230 */ /* 0x004fca0000004100 */
[----:B------:R-:W-:-:S07]  /*ea80*/  FADD.FTZ R7, R7, R0 ;  /* 0x0000000007077221 */ /* 0x000fce0000010000 */
.L_x_4303:
[----:B------:R-:W-:Y:S05]  /*ea90*/  BRA.U !UP1, `(.L_x_4304) ;  /* 0x0000000109647547 */ /* 0x000fea000b800000 */
[----:B------:R-:W0:Y:S01]  /*eaa0*/  LDCU UR4, c[0x0][0x794] ;  /* 0x0000f280ff0477ac */ /* 0x000e220008000800 */
[----:B------:R-:W-:Y:S01]  /*eab0*/  F2FP.F16.F32.PACK_AB R18, RZ, R7 ;  /* 0x00000007ff12723e */ /* 0x000fe200000000ff */
        /* <DEDUP_REMOVED lines=18> */
.L_x_4305:
[----:B------:R-:W0:Y:S02]  /*ebe0*/  LDCU.64 UR4, c[0x0][0x760] ;  /* 0x0000ec00ff0477ac */ /* 0x000e240008000a00 */
[----:B0-----:R-:W-:-:S04]  /*ebf0*/  IADD3 R16, P0, PT, R16, UR4, RZ ;  /* 0x0000000410107c10 */ /* 0x001fc8000ff1e0ff */
[----:B------:R-:W-:-:S05]  /*ec00*/  IADD3.X R17, PT, PT, RZ, UR5, RZ, P0, !PT ;  /* 0x00000005ff117c10 */ /* 0x000fca00087fe4ff */
[----:B------:R-:W-:Y:S01]  /*ec10*/  STG.E.U16 desc[UR36][R16.64], R18 ;  /* 0x0000001210007986 */ /* 0x000fe2000c101524 */
[----:B------:R-:W-:Y:S05]  /*ec20*/  EXIT ;  /* 0x000000000000794d */ /* 0x000fea0003800000 */
.L_x_4304:
[----:B------:R-:W-:-:S05]  /*ec30*/  F2FP.F16.F32.PACK_AB R7, RZ, R7 ;  /* 0x00000007ff07723e */ /* 0x000fca00000000ff */
[----:B------:R-:W-:Y:S01]  /*ec40*/  STG.E.U16 desc[UR36][R2.64], R7 ;  /* 0x0000000702007986 */ /* 0x000fe2000c101524 */
[----:B------:R-:W-:Y:S05]  /*ec50*/  EXIT ;  /* 0x000000000000794d */ /* 0x000fea0003800000 */
.L_x_4302:
[----:B------:R-:W2:Y:S01]  /*ec60*/  LDCU.U8 UR4, c[0x0][0x790] ;  /* 0x0000f200ff0477ac */ /* 0x000ea20008000000 */
[----:B------:R-:W3:Y:S01]  /*ec70*/  LDCU.U8 UR5, c[0x0][0x791] ;  /* 0x0000f220ff0577ac */ /* 0x000ee20008000000 */
[----:B--2---:R-:W-:Y:S02]  /*ec80*/  UISETP.NE.AND UP0, UPT, UR4, URZ, UPT ;  /* 0x000000ff0400728c */ /* 0x004fe4000bf05270 */
[----:B---3--:R-:W-:-:S07]  /*ec90*/  UISETP.NE.AND UP1, UPT, UR5, URZ, UPT ;  /* 0x000000ff0500728c */ /* 0x008fce000bf25270 */
[----:B------:R-:W-:Y:S05]  /*eca0*/  BRA.U !UP0, `(.L_x_4306) ;  /* 0x0000000108087547 */ /* 0x000fea000b800000 */
[----:B------:R-:W0:Y:S02]  /*ecb0*/  LDG.E R0, desc[UR36][R4.64] ;  /* 0x0000002404007981 */ /* 0x000e24000c1e1900 */
[----:B01----:R-:W-:-:S07]  /*ecc0*/  FADD.FTZ R7, R7, R0 ;  /* 0x0000000007077221 */ /* 0x003fce0000010000 */
.L_x_4306:
[----:B------:R-:W-:Y:S05]  /*ecd0*/  BRA.U !UP1, `(.L_x_4307) ;  /* 0x0000000109647547 */ /* 0x000fea000b800000 */
[----:B------:R-:W2:Y:S01]  /*ece0*/  LDCU UR4, c[0x0][0x794] ;  /* 0x0000f280ff0477ac */ /* 0x000ea20008000800 */
[----:B------:R-:W-:Y:S01]  /*ecf0*/  F2FP.F16.F32.PACK_AB R18, RZ, R7 ;  /* 0x00000007ff12723e */ /* 0x000fe200000000ff */
        /* <DEDUP_REMOVED lines=18> */
.L_x_4308:
[----:B------:R-:W2:Y:S02]  /*ee20*/  LDCU.64 UR4, c[0x0][0x760] ;  /* 0x0000ec00ff0477ac */ /* 0x000ea40008000a00 */
[----:B--2---:R-:W-:-:S04]  /*ee30*/  IADD3 R16, P0, PT, R16, UR4, RZ ;  /* 0x0000000410107c10 */ /* 0x004fc8000ff1e0ff */
[----:B------:R-:W-:-:S05]  /*ee40*/  IADD3.X R17, PT, PT, RZ, UR5, RZ, P0, !PT ;  /* 0x00000005ff117c10 */ /* 0x000fca00087fe4ff */
[----:B------:R-:W-:Y:S01]  /*ee50*/  STG.E.U16 desc[UR36][R16.64], R18 ;  /* 0x0000001210007986 */ /* 0x000fe2000c101524 */
[----:B------:R-:W-:Y:S05]  /*ee60*/  EXIT ;  /* 0x000000000000794d */ /* 0x000fea0003800000 */
.L_x_4307:
[----:B------:R-:W-:Y:S01]  /*ee70*/  STG.E desc[UR36][R4.64], R7 ;  /* 0x0000000704007986 */ /* 0x000fe2000c101924 */
[----:B------:R-:W-:Y:S05]  /*ee80*/  EXIT ;  /* 0x000000000000794d */ /* 0x000fea0003800000 */
.L_x_4284:
        /* <DEDUP_REMOVED lines=16> */
[----:B-1-34-:R-:W-:Y:S01]  /*ef90*/  IADD3 R2, P0, PT, R18, UR4, RZ ;  /* 0x0000000412027c10 */ /* 0x01afe2000ff1e0ff */
[----:B--2---:R-:W-:-:S04]  /*efa0*/  UISETP.NE.AND UP1, UPT, UR7, URZ, UPT ;  /* 0x000000ff0700728c */ /* 0x004fc8000bf25270 */
[----:B------:R-:W-:-:S03]  /*efb0*/  IMAD.X R3, RZ, RZ, UR5, P0 ;  /* 0x00000005ff037e24 */ /* 0x000fc600080e06ff */
[----:B------:R-:W-:Y:S05]  /*efc0*/  BRA.U !UP0, `(.L_x_4310) ;  /* 0x00000001080c7547 */ /* 0x000fea000b800000 */
[----:B------:R-:W2:Y:S02]  /*efd0*/  LDG.E.U16 R0, desc[UR36][R2.64] ;  /* 0x0000002402007981 */ /* 0x000ea4000c1e1500 */
[----:B--2---:R-:W-:-:S05]  /*efe0*/  HADD2.F32 R0, -RZ, R0.H0_H0 ;  /* 0x20000000ff007230 */ /* 0x004fca0000004100 */
[----:B------:R-:W-:-:S07]  /*eff0*/  FADD.FTZ R11, R11, R0 ;  /* 0x000000000b0b7221 */ /* 0x000fce0000010000 */
.L_x_4310:
        /* <DEDUP_REMOVED lines=21> */
.L_x_4312:
[----:B------:R-:W0:Y:S02]  /*f150*/  LDCU.64 UR4, c[0x0][0x760] ;  /* 0x0000ec00ff0477ac */ /* 0x000e240008000a00 */
[----:B0-----:R-:W-:-:S04]  /*f160*/  IADD3 R18, P0, PT, R18, UR4, RZ ;  /* 0x0000000412127c10 */ /* 0x001fc8000ff1e0ff */
[----:B------:R-:W-:-:S05]  /*f170*/  IADD3.X R19, PT, PT, RZ, UR5, RZ, P0, !PT ;  /* 0x00000005ff137c10 */ /* 0x000fca00087fe4ff */
[----:B------:R-:W-:Y:S01]  /*f180*/  STG.E.U16 desc[UR36][R18.64], R16 ;  /* 0x0000001012007986 */ /* 0x000fe2000c101524 */
[----:B------:R-:W-:Y:S05]  /*f190*/  EXIT ;  /* 0x000000000000794d */ /* 0x000fea0003800000 */
.L_x_4311:
[----:B------:R-:W-:-:S05]  /*f1a0*/  F2FP.F16.F32.PACK_AB R11, RZ, R11 ;  /* 0x0000000bff0b723e */ /* 0x000fca00000000ff */
[----:B------:R-:W-:Y:S01]  /*f1b0*/  STG.E.U16 desc[UR36][R2.64], R11 ;  /* 0x0000000b02007986 */ /* 0x000fe2000c101524 */
[----:B------:R-:W-:Y:S05]  /*f1c0*/  EXIT ;  /* 0x000000000000794d */ /* 0x000fea0003800000 */
.L_x_4309:
[----:B------:R-:W0:Y:S01]  /*f1d0*/  LDCU.U8 UR4, c[0x0][0x790] ;  /* 0x0000f200ff0477ac */ /* 0x000e220008000000 */
[----:B------:R-:W2:Y:S01]  /*f1e0*/  LDCU.U8 UR5, c[0x0][0x791] ;  /* 0x0000f220ff0577ac */ /* 0x000ea20008000000 */
[----:B0-----:R-:W-:Y:S02]  /*f1f0*/  UISETP.NE.AND UP0, UPT, UR4, URZ, UPT ;  /* 0x000000ff0400728c */ /* 0x001fe4000bf05270 */
[----:B--2---:R-:W-:-:S07]  /*f200*/  UISETP.NE.AND UP1, UPT, UR5, URZ, UPT ;  /* 0x000000ff0500728c */ /* 0x004fce000bf25270 */
[----:B------:R-:W-:Y:S05]  /*f210*/  BRA.U !UP0, `(.L_x_4313) ;  /* 0x0000000108087547 */ /* 0x000fea000b800000 */
[----:B------:R-:W1:Y:S02]  /*f220*/  LDG.E R0, desc[UR36][R4.64] ;  /* 0x0000002404007981 */ /* 0x000e64000c1e1900 */
[----:B-1-34-:R-:W-:-:S07]  /*f230*/  FADD.FTZ R11, R11, R0 ;  /* 0x000000000b0b7221 */ /* 0x01afce0000010000 */
.L_x_4313:
[----:B------:R-:W-:Y:S05]  /*f240*/  BRA.U !UP1, `(.L_x_4314) ;  /* 0x0000000109647547 */ /* 0x000fea000b800000 */
[----:B------:R-:W0:Y:S01]  /*f250*/  LDCU UR4, c[0x0][0x794] ;  /* 0x0000f280ff0477ac */ /* 0x000e220008000800 */
[----:B------:R-:W-:Y:S01]  /*f260*/  F2FP.F16.F32.PACK_AB R16, RZ, R11 ;  /* 0x0000000bff10723e */ /* 0x000fe200000000ff */
[----:B0-----:R-:W-:-:S09]  /*f270*/  UISETP.NE.AND UP0, UPT, UR4, 0x1, UPT ;  /* 0x000000010400788c */ /* 0x001fd2000bf05270 */
[----:B------:R-:W-:Y:S05]  /*f280*/  BRA.U !UP0, `(.L_x_4315) ;  /* 0x0000000108407547 */ /* 0x000fea000b800000 */
[----:B-1-34-:R-:W-:Y:S01]  /*f290*/  MOV R2, 0x0 ;  /* 0x0000000000027802 */ /* 0x01afe20000000f00 */
[----:B------:R-:W0:Y:S01]  /*f2a0*/  LDCU.64 UR4, c[0x4][0x7c8] ;  /* 0x0100f900ff0477ac */ /* 0x000e220008000a00 */
[----:B------:R-:W-:Y:S01]  /*f2b0*/  HFMA2 R8, -RZ, RZ, 0, 4.4763088226318359375e-05 ;  /* 0x000002efff087431 */ /* 0x000fe200000001ff */
[----:B------:R-:W-:Y:S01]  /*f2c0*/  MOV R12, 0x1 ;  /* 0x00000001000c7802 */ /* 0x000fe20000000f00 */
[----:B------:R-:W-:Y:S01]  /*f2d0*/  HFMA2 R13, -RZ, RZ, 0, 0 ;  /* 0x00000000ff0d7431 */ /* 0x000fe200000001ff */
[----:B------:R-:W1:Y:S01]  /*f2e0*/  LDCU.64 UR6, c[0x4][0x7b8] ;  /* 0x0100f700ff0677ac */ /* 0x000e620008000a00 */
[----:B------:R-:W2:Y:S01]  /*f2f0*/  LDC.64 R2, c[0x4][R2] ;  /* 0x0100000002027b82 */ /* 0x000ea20000000a00 */
[----:B------:R-:W3:Y:S01]  /*f300*/  LDCU.64 UR8, c[0x4][0x3d0] ;  /* 0x01007a00ff0877ac */ /* 0x000ee20008000a00 */
[----:B0-----:R-:W-:Y:S01]  /*f310*/  MOV R4, UR4 ;  /* 0x0000000400047c02 */ /* 0x001fe20008000f00 */
[----:B------:R-:W-:Y:S01]  /*f320*/  IMAD.U32 R5, RZ, RZ, UR5 ;  /* 0x00000005ff057e24 */ /* 0x000fe2000f8e00ff */
[----:B-1----:R-:W-:-:S02]  /*f330*/  MOV R6, UR6 ;  /* 0x0000000600067c02 */ /* 0x002fc40008000f00 */
[----:B------:R-:W-:Y:S02]  /*f340*/  MOV R7, UR7 ;  /* 0x0000000700077c02 */ /* 0x000fe40008000f00 */
[----:B---3--:R-:W-:Y:S01]  /*f350*/  MOV R10, UR8 ;  /* 0x00000008000a7c02 */ /* 0x008fe20008000f00 */
[----:B------:R-:W-:-:S07]  /*f360*/  IMAD.U32 R11, RZ, RZ, UR9 ;  /* 0x00000009ff0b7e24 */ /* 0x000fce000f8e00ff */
[----:B------:R-:W-:-:S07]  /*f370*/  LEPC R20, `(.L_x_4315) ;  /* 0x000000001014794e */ /* 0x000fce0000000000 */
[----:B--2---:R-:W-:Y:S05]  /*f380*/  CALL.ABS.NOINC R2 ;  /* 0x0000000002007343 */ /* 0x004fea0003c00000 */
.L_x_4315:
[----:B------:R-:W0:Y:S02]  /*f390*/  LDCU.64 UR4, c[0x0][0x760] ;  /* 0x0000ec00ff0477ac */ /* 0x000e240008000a00 */
[----:B0-----:R-:W-:-:S05]  /*f3a0*/  IADD3 R18, P0, PT, R18, UR4, RZ ;  /* 0x0000000412127c10 */ /* 0x001fca000ff1e0ff */
[----:B------:R-:W-:-:S05]  /*f3b0*/  IMAD.X R19, RZ, RZ, UR5, P0 ;  /* 0x00000005ff137e24 */ /* 0x000fca00080e06ff */
[----:B------:R-:W-:Y:S01]  /*f3c0*/  STG.E.U16 desc[UR36][R18.64], R16 ;  /* 0x0000001012007986 */ /* 0x000fe2000c101524 */
[----:B------:R-:W-:Y:S05]  /*f3d0*/  EXIT ;  /* 0x000000000000794d */ /* 0x000fea0003800000 */
.L_x_4314:
[----:B------:R-:W-:Y:S01]  /*f3e0*/  STG.E desc[UR36][R4.64], R11 ;  /* 0x0000000b04007986 */ /* 0x000fe2000c101924 */
[----:B------:R-:W-:Y:S05]  /*f3f0*/  EXIT ;  /* 0x000000000000794d */ /* 0x000fea0003800000 */
        .weak           $__internal_3_$__cuda_sm20_div_u64
        .type           $__internal_3_$__cuda_sm20_div_u64,@function
        .size           $__internal_3_$__cuda_sm20_div_u64,(.L_x_9945 - $__internal_3_$__cuda_sm20_div_u64)
$__internal_3_$__cuda_sm20_div_u64:
[----:B------:R-:W-:-:S06]  /*f400*/  MOV R7, RZ ;  /* 0x000000ff00077202 */ /* 0x000fcc0000000f00 */
        /* <DEDUP_REMOVED lines=23> */
[----:B------:R-:W-:Y:S02]  /*f580*/  IMAD.MOV.U32 R9, RZ, RZ, RZ ;  /* 0x000000ffff097224 */ /* 0x000fe400078e00ff */
[----:B------:R-:W-:Y:S01]  /*f590*/  IMAD.HI.U32 R12, R13, R15, RZ ;  /* 0x0000000f0d0c7227 */ /* 0x000fe200078e00ff */
[----:B------:R-:W-:-:S05]  /*f5a0*/  IADD3.X R8, PT, PT, RZ, ~R8, RZ, P0, !PT ;  /* 0x80000008ff087210 */ /* 0x000fca00007fe4ff */
        /* <DEDUP_REMOVED lines=14> */
[----:B------:R-:W-:-:S03]  /*f690*/  IMAD.WIDE.U32 R8, R13, R6, RZ ;  /* 0x000000060d087225 */ /* 0x000fc600078e00ff */
[----:B------:R-:W-:Y:S02]  /*f6a0*/  IADD3.X R7, PT, PT, RZ, R7, RZ, P1, !PT ;  /* 0x00000007ff077210 */ /* 0x000fe40000ffe4ff */
[----:B------:R-:W-:Y:S02]  /*f6b0*/  IADD3 R15, P0, PT, -R8, R4, RZ ;  /* 0x00000004080f7210 */ /* 0x000fe40007f1e1ff */
[----:B------:R-:W-:Y:S01]  /*f6c0*/  IADD3 R4, P2, PT, R13, 0x1, RZ ;  /* 0x000000010d047810 */ /* 0x000fe20007f5e0ff */
[----:B------:R-:W-:-:S04]  /*f6d0*/  IMAD R9, R7, R6, R9 ;  /* 0x0000000607097224 */ /* 0x000fc800078e0209 */
[----:B------:R-:W-:Y:S01]  /*f6e0*/  IMAD.X R8, RZ, RZ, R7, P2 ;  /* 0x000000ffff087224 */ /* 0x000fe200010e0607 */
[----:B------:R-:W-:Y:S02]  /*f6f0*/  IADD3.X R10, PT, PT, ~R9, R5, RZ, P0, !PT ;  /* 0x00000005090a7210 */ /* 0x000fe400007fe5ff */
[----:B------:R-:W-:Y:S02]  /*f700*/  ISETP.GE.U32.AND P0, PT, R15, R6, PT ;  /* 0x000000060f00720c */ /* 0x000fe40003f06070 */
[-C--:B------:R-:W-:Y:S02]  /*f710*/  IADD3 R5, P1, PT, -R6, R15.reuse, RZ ;  /* 0x0000000f06057210 */ /* 0x080fe40007f3e1ff */
[C---:B------:R-:W-:Y:S02]  /*f720*/  ISETP.GE.U32.AND.EX P0, PT, R10.reuse, RZ, PT, P0 ;  /* 0x000000ff0a00720c */ /* 0x040fe40003f06100 */
[----:B------:R-:W-:Y:S02]  /*f730*/  IADD3.X R9, PT, PT, R10, -0x1, RZ, P1, !PT ;  /* 0xffffffff0a097810 */ /* 0x000fe40000ffe4ff */
[----:B------:R-:W-:-:S02]  /*f740*/  SEL R5, R5, R15, P0 ;  /* 0x0000000f05057207 */ /* 0x000fc40000000000 */
[----:B------:R-:W-:Y:S02]  /*f750*/  SEL R13, R4, R13, P0 ;  /* 0x0000000d040d7207 */ /* 0x000fe40000000000 */
[----:B------:R-:W-:Y:S02]  /*f760*/  SEL R9, R9, R10, P0 ;  /* 0x0000000a09097207 */ /* 0x000fe40000000000 */
[----:B------:R-:W-:Y:S02]  /*f770*/  SEL R8, R8, R7, P0 ;  /* 0x0000000708087207 */ /* 0x000fe40000000000 */
[----:B------:R-:W-:Y:S01]  /*f780*/  ISETP.GE.U32.AND P0, PT, R5, R6, PT ;  /* 0x000000060500720c */ /* 0x000fe20003f06070 */
[----:B------:R-:W-:Y:S01]  /*f790*/  HFMA2 R5, -RZ, RZ, 0, 0 ;  /* 0x00000000ff057431 */ /* 0x000fe200000001ff */
[----:B------:R-:W-:Y:S02]  /*f7a0*/  IADD3 R4, P2, PT, R13, 0x1, RZ ;  /* 0x000000010d047810 */ /* 0x000fe40007f5e0ff */
[----:B------:R-:W-:-:S02]  /*f7b0*/  ISETP.GE.U32.AND.EX P0, PT, R9, RZ, PT, P0 ;  /* 0x000000ff0900720c */ /* 0x000fc40003f06100 */
[----:B------:R-:W-:Y:S02]  /*f7c0*/  ISETP.NE.U32.AND P1, PT, R6, RZ, PT ;  /* 0x000000ff0600720c */ /* 0x000fe40003f25070 */
[----:B------:R-:W-:Y:S02]  /*f7d0*/  IADD3.X R7, PT, PT, RZ, R8, RZ, P2, !PT ;  /* 0x00000008ff077210 */ /* 0x000fe400017fe4ff */
[----:B------:R-:W-:Y:S02]  /*f7e0*/  SEL R6, R4, R13, P0 ;  /* 0x0000000d04067207 */ /* 0x000fe40000000000 */
[----:B------:R-:W-:Y:S02]  /*f7f0*/  MOV R4, R2 ;  /* 0x0000000200047202 */ /* 0x000fe40000000f00 */
[----:B------:R-:W-:Y:S02]  /*f800*/  ISETP.NE.AND.EX P1, PT, RZ, RZ, PT, P1 ;  /* 0x000000ffff00720c */ /* 0x000fe40003f25310 */
[----:B------:R-:W-:-:S02]  /*f810*/  SEL R7, R7, R8, P0 ;  /* 0x0000000807077207 */ /* 0x000fc40000000000 */
[----:B------:R-:W-:Y:S02]  /*f820*/  SEL R6, R6, 0xffffffff, P1 ;  /* 0xffffffff06067807 */ /* 0x000fe40000800000 */
[----:B------:R-:W-:Y:S01]  /*f830*/  SEL R7, R7, 0xffffffff, P1 ;  /* 0xffffffff07077807 */ /* 0x000fe20000800000 */
[----:B------:R-:W-:Y:S06]  /*f840*/  RET.REL.NODEC R4 `(_ZN2at6native13reduce_kernelILi512ELi1ENS0_8ReduceOpIN3c104HalfENS0_9NanSumOpsIfS4_EEjS4_Li4ELi4EEEEEvT1_) ;  /* 0xffffff0404ec7950 */ /* 0x000fec0003c3ffff */
.L_x_4316:
        /* <DEDUP_REMOVED lines=11> */
.L_x_9945:


//--------------------- .text._ZN2at6native13reduce_kernelILi256ELi2ENS0_8ReduceOpIN3c104HalfENS0_9NanSumOpsIfS4_EEjS4_Li4ELi4EEEEEvT1_ --------------------------
	.section	.text._ZN2at6native13reduce_kernelILi256ELi2ENS0_8ReduceOpIN3c104HalfENS0_9NanSumOpsIfS4_EEjS4_Li4ELi4EEEEEvT1_,"ax",@progbits
	.align	128
        .global         _ZN2at6native13reduce_kernelILi256ELi2ENS0_8ReduceOpIN3c104HalfENS0_9NanSumOpsIfS4_EEjS4_Li4ELi4EEEEEvT1_
        .type           _ZN2at6native13reduce_kernelILi256ELi2ENS0_8ReduceOpIN3c104HalfENS0_9NanSumOpsIfS4_EEjS4_Li4ELi4EEEEEvT1_,@function
        .size           _ZN2at6native13reduce_kernelILi256ELi2ENS0_8ReduceOpIN3c104HalfENS0_9NanSumOpsIfS4_EEjS4_Li4ELi4EEEEEvT1_,(.L_x_9946 - _ZN2at6native13reduce_kernelILi256ELi2ENS0_8ReduceOpIN3c104HalfENS0_9NanSumOpsIfS4_EEjS4_Li4ELi4EEEEEvT1_)
        .other          _ZN2at6native13reduce_kernelILi256ELi2ENS0_8ReduceOpIN3c104HalfENS0_9NanSumOpsIfS4_EEjS4_Li4ELi4EEEEEvT1_,@"STO_CUDA_ENTRY STV_DEFAULT"
_ZN2at6native13reduce_kernelILi256ELi2ENS0_8ReduceOpIN3c104HalfENS0_9NanSumOpsIfS4_EEjS4_Li4ELi4EEEEEvT1_:
.text._ZN2at6native13reduce_kernelILi256ELi2ENS0_8ReduceOpIN3c104HalfENS0_9NanSumOpsIfS4_EEjS4_Li4ELi4EEEEEvT1_:
        /* <DEDUP_REMOVED lines=296> */
.L_x_4317:
        /* <DEDUP_REMOVED lines=32> */
.L_x_4321:
        /* <DEDUP_REMOVED lines=31> */
.L_x_4325:
[----:B------:R-:W-:Y:S05]  /*1670*/  BSYNC.RECONVERGENT B1 ;  /* 0x0000000000017941 */ /* 0x000fea0003800200 */
.L_x_4324:
[----:B------:R-:W0:Y:S01]  /*1680*/  LDC R25, c[0x0][0x38c] ;  /* 0x0000e300ff197b82 */ /* 0x000e220000000800 */
[----:B------:R-:W-:-:S04]  /*1690*/  IADD3 R18, P0, PT, R18, 0x8, RZ ;  /* 0x0000000812127810 */ /* 0x000fc80007f1e0ff */
[----:B------:R-:W-:Y:S02]  /*16a0*/  IADD3.X R19, PT, PT, RZ, R19, RZ, P0, !PT ;  /* 0x00000013ff137210 */ /* 0x000fe400007fe4ff */
[----:B0-----:R-:W-:-:S07]  /*16b0*/  IADD3 R25, PT, PT, R6, -0x4, R25 ;  /* 0xfffffffc06197810 */ /* 0x001fce0007ffe019 */
.L_x_4323:
[----:B------:R-:W-:Y:S05]  /*16c0*/  BSYNC.RECONVERGENT B0 ;  /* 0x0000000000007941 */ /* 0x000fea0003800200 */
.L_x_4322:
        /* <DEDUP_REMOVED lines=16> */
.L_x_4328:
[C---:B------:R-:W-:Y:S01]  /*17d0*/  IMAD.WIDE.U32 R4, R7.reuse, 0x8, R18 ;  /* 0x0000000807047825 */ /* 0x040fe200078e0012 */
[----:B------:R-:W0:Y:S05]  /*17e0*/  LDCU UR4, c[0x0][0x394] ;  /* 0x00007280ff0477ac */ /* 0x000e2a0008000800 */
[----:B------:R-:W2:Y:S01]  /*17f0*/  LDG.E.64 R4, desc[UR36][R4.64] ;  /* 0x0000002404047981 */ /* 0x000ea2000c1e1b00 */
[----:B0-----:R-:W-:-:S05]  /*1800*/  VIADD R7, R7, UR4 ;  /* 0x0000000407077c36 */ /* 0x001fca0008000000 */
        /* <DEDUP_REMOVED lines=19> */
.L_x_4327:
[----:B------:R-:W-:Y:S05]  /*1940*/  BSYNC.RECONVERGENT B0 ;  /* 0x0000000000007941 */ /* 0x000fea0003800200 */
.L_x_4326:
        /* <DEDUP_REMOVED lines=12> */
.L_x_4330:
[----:B------:R-:W-:Y:S05]  /*1a10*/  BSYNC.RECONVERGENT B0 ;  /* 0x0000000000007941 */ /* 0x000fea0003800200 */
.L_x_4329:
[----:B------:R-:W-:Y:S01]  /*1a20*/  FADD.FTZ R3, R8, R3 ;  /* 0x0000000308037221 */ /* 0x000fe20000010000 */
[----:B------:R-:W-:-:S03]  /*1a30*/  IMAD.MOV.U32 R19, RZ, RZ, RZ ;  /* 0x000000ffff137224 */ /* 0x000fc600078e00ff */
[----:B------:R-:W-:-:S04]  /*1a40*/  FADD.FTZ R3, R3, R6 ;  /* 0x0000000603037221 */ /* 0x000fc80000010000 */
[----:B------:R-:W-:Y:S01]  /*1a50*/  FADD.FTZ R18, R3, R0 ;  /* 0x0000000003127221 */ /* 0x000fe20000010000 */
[----:B------:R-:W-:Y:S06]  /*1a60*/  BRA `(.L_x_4319) ;  /* 0x000000a4003c7947 */ /* 0x000fec0003800000 */
.L_x_4320:
        /* <DEDUP_REMOVED lines=27> */
.L_x_4335:
[----:B------:R-:W-:Y:S01]  /*1c20*/  SHF.R.U32.HI R26, RZ, 0x1, R24 ;  /* 0x00000001ff1a7819 */ /* 0x000fe20000011618 */
[----:B------:R-:W-:-:S03]  /*1c30*/  IMAD.IADD R24, R24, 0x1, R3 ;  /* 0x0000000118187824 */ /* 0x000fc600078e0203 */
[C---:B------:R-:W-:Y:S01]  /*1c40*/  IADD3 R4, PT, PT, R26.reuse, R3, RZ ;  /* 0x000000031a047210 */ /* 0x040fe20007ffe0ff */
[----:B------:R-:W-:-:S04]  /*1c50*/  IMAD.WIDE.U32 R26, R26, 0x4, R18 ;  /* 0x000000041a1a7825 */ /* 0x000fc800078e0012 */
[----:B------:R-:W-:Y:S01]  /*1c60*/  IMAD.SHL.U32 R5, R4, 0x4, RZ ;  /* 0x0000000404057824 */ /* 0x000fe200078e00ff */
[----:B------:R-:W-:Y:S01]  /*1c70*/  SHF.R.U32.HI R4, RZ, 0x1e, R4 ;  /* 0x0000001eff047819 */ /* 0x000fe20000011604 */
[----:B------:R-:W2:Y:S03]  /*1c80*/  LDG.E R26, desc[UR36][R26.64] ;  /* 0x000000241a1a7981 */ /* 0x000ea6000c1e1900 */
[----:B------:R-:W-:Y:S02]  /*1c90*/  LOP3.LUT R5, R5, 0xfffffffc, RZ, 0xc0, !PT ;  /* 0xfffffffc05057812 */ /* 0x000fe400078ec0ff */
[----:B------:R-:W-:Y:S02]  /*1ca0*/  LOP3.LUT R7, R4, 0x1, RZ, 0xc0, !PT ;  /* 0x0000000104077812 */ /* 0x000fe400078ec0ff */
[----:B------:R-:W-:Y:S02]  /*1cb0*/  IADD3 R4, P0, PT, R18, R5, RZ ;  /* 0x0000000512047210 */ /* 0x000fe40007f1e0ff */
[----:B------:R-:W-:-:S02]  /*1cc0*/  LEA R28, R3, R24, 0x1 ;  /* 0x00000018031c7211 */ /* 0x000fc400078e08ff */
[----:B------:R-:W-:Y:S02]  /*1cd0*/  IADD3.X R5, PT, PT, R19, R7, RZ, P0, !PT ;  /* 0x0000000713057210 */ /* 0x000fe400007fe4ff */
[----:B------:R-:W-:Y:S02]  /*1ce0*/  SHF.R.U32.HI R7, RZ, 0x1, R24 ;  /* 0x00000001ff077819 */ /* 0x000fe40000011618 */
[----:B------:R-:W-:Y:S01]  /*1cf0*/  SHF.R.U32.HI R9, RZ, 0x1, R28 ;  /* 0x00000001ff097819 */ /* 0x000fe2000001161c */
[----:B------:R1:W3:Y:S02]  /*1d00*/  LDG.E R4, desc[UR36][R4.64] ;  /* 0x0000002404047981 */ /* 0x0002e4000c1e1900 */
[----:B------:R-:W-:-:S04]  /*1d10*/  IMAD.WIDE.U32 R6, R7, 0x4, R18 ;  /* 0x0000000407067825 */ /* 0x000fc800078e0012 */
[----:B------:R-:W-:Y:S02]  /*1d20*/  IMAD.WIDE.U32 R8, R9, 0x4, R18 ;  /* 0x0000000409087825 */ /* 0x000fe400078e0012 */
[----:B------:R-:W4:Y:S04]  /*1d30*/  LDG.E R6, desc[UR36][R6.64] ;  /* 0x0000002406067981 */ /* 0x000f28000c1e1900 */
[----:B------:R5:W4:Y:S01]  /*1d40*/  LDG.E R8, desc[UR36][R8.64] ;  /* 0x0000002408087981 */ /* 0x000b22000c1e1900 */
        /* <DEDUP_REMOVED lines=11> */
[----:B-----5:R-:W-:Y:S02]  /*1e00*/  HADD2.F32 R9, -RZ, R4.H1_H1 ;  /* 0x30000004ff097230 */ /* 0x020fe40000004100 */
[----:B------:R-:W-:Y:S01]  /*1e10*/  FSEL R30, R27, RZ, !P2 ;  /* 0x000000ff1b1e7208 */ /* 0x000fe20005000000 */
[--C-:B----4-:R-:W-:Y:S02]  /*1e20*/  HADD2.F32 R5, -RZ, R6.reuse.H0_H0 ;  /* 0x20000006ff057230 */ /* 0x110fe40000004100 */
        /* <DEDUP_REMOVED lines=23> */
.L_x_4334:
[----:B------:R-:W-:Y:S02]  /*1fa0*/  PRMT R7, R6, 0x5432, R4 ;  /* 0x0000543206077816 */ /* 0x000fe40000000004 */
[----:B------:R-:W-:Y:S02]  /*1fb0*/  PRMT R9, R4, 0x5432, R26 ;  /* 0x0000543204097816 */ /* 0x000fe4000000001a */
[----:B------:R-:W-:Y:S02]  /*1fc0*/  PRMT R6, R6, 0x5410, R8 ;  /* 0x0000541006067816 */ /* 0x000fe40000000008 */
[----:B------:R-:W-:Y:S02]  /*1fd0*/  PRMT R26, R26, 0x7632, R26 ;  /* 0x000076321a1a7816 */ /* 0x000fe4000000001a */
[----:B------:R-:W-:-:S07]  /*1fe0*/  PRMT R8, R8, 0x7632, R8 ;  /* 0x0000763208087816 */ /* 0x000fce0000000008 */
.L_x_4333:
[----:B------:R-:W-:Y:S05]  /*1ff0*/  BSYNC.RECONVERGENT B0 ;  /* 0x0000000000007941 */ /* 0x000fea0003800200 */
.L_x_4332:
        /* <DEDUP_REMOVED lines=27> */
[----:B--2---:R-:W-:Y:S02]  /*21b0*/  PRMT R7, R7, 0x5410, R4 ;  /* 0x0000541007077816 */ /* 0x004fe40000000004 */
[----:B------:R-:W-:Y:S02]  /*21c0*/  PRMT R9, R4, 0x7632, R9 ;  /* 0x0000763204097816 */ /* 0x000fe40000000009 */
[----:B---3--:R-:W-:Y:S02]  /*21d0*/  @!P1 PRMT R6, R6, 0x5410, R18 ;  /* 0x0000541006069816 */ /* 0x008fe40000000012 */
[----:B------:R-:W-:-:S07]  /*21e0*/  @!P1 PRMT R8, R18, 0x7632, R8 ;  /* 0x0000763212089816 */ /* 0x000fce0000000008 */
.L_x_4337:
[----:B------:R-:W-:Y:S05]  /*21f0*/  BSYNC.RECONVERGENT B0 ;  /* 0x0000000000007941 */ /* 0x000fea0003800200 */
.L_x_4336:
[----:B------:R-:W-:Y:S04]  /*2200*/  BSSY.RECONVERGENT B0, `(.L_x_4338) ;  /* 0x000002a000007945 */ /* 0x000fe80003800200 */
[----:B------:R-:W-:Y:S05]  /*2210*/  @P0 BRA `(.L_x_4339) ;  /* 0x0000000000a00947 */ /* 0x000fea0003800000 */
        /* <DEDUP_REMOVED lines=40> */
.L_x_4339:
[----:B------:R-:W-:Y:S05]  /*24a0*/  BSYNC.RECONVERGENT B0 ;  /* 0x0000000000007941 */ /* 0x000fea0003800200 */
.L_x_4338:
[----:B------:R-:W-:Y:S01]  /*24b0*/  FADD.FTZ R10, R10, R13 ;  /* 0x0000000d0a0a7221 */ /* 0x000fe20000010000 */
[----:B------:R-:W-:-:S03]  /*24c0*/  FADD.FTZ R11, R11, R14 ;  /* 0x0000000e0b0b7221 */ /* 0x000fc60000010000 */
[----:B------:R-:W-:Y:S01]  /*24d0*/  FADD.FTZ R10, R10, R15 ;  /* 0x0000000f0a0a7221 */ /* 0x000fe20000010000 */
[----:B------:R-:W-:-:S03]  /*24e0*/  FADD.FTZ R11, R11, R20 ;  /* 0x000000140b0b7221 */ /* 0x000fc60000010000 */
[----:B------:R-:W-:Y:S01]  /*24f0*/  FADD.FTZ R18, R10, R21 ;  /* 0x000000150a127221 */ /* 0x000fe20000010000 */
[----:B------:R-:W-:Y:S01]  /*2500*/  FADD.FTZ R19, R11, R0 ;  /* 0x000000000b137221 */ /* 0x000fe20000010000 */
[----:B------:R-:W-:Y:S06]  /*2510*/  BRA `(.L_x_4319) ;  /* 0x0000009800907947 */ /* 0x000fec0003800000 */
.L_x_4331:
        /* <DEDUP_REMOVED lines=23> */
.L_x_4344:
[----:B------:R-:W-:Y:S01]  /*2690*/  IADD3 R4, PT, PT, R26, R3, RZ ;  /* 0x000000031a047210 */ /* 0x000fe20007ffe0ff */
[----:B------:R-:W-:-:S04]  /*26a0*/  IMAD R26, R10, R26, RZ ;  /* 0x0000001a0a1a7224 */ /* 0x000fc800078e02ff */
[----:B------:R-:W-:Y:S01]  /*26b0*/  IMAD.IADD R6, R4, 0x1, R3 ;  /* 0x0000000104067824 */ /* 0x000fe200078e0203 */
[----:B------:R-:W-:Y:S01]  /*26c0*/  SHF.R.U32.HI R27, RZ, 0x1, R26 ;  /* 0x00000001ff1b7819 */ /* 0x000fe2000001161a */
[----:B------:R-:W-:-:S03]  /*26d0*/  IMAD R5, R10, R4, RZ ;  /* 0x000000040a057224 */ /* 0x000fc600078e02ff */
[----:B------:R-:W-:Y:S01]  /*26e0*/  IADD3 R25, PT, PT, R6, R3, RZ ;  /* 0x0000000306197210 */ /* 0x000fe20007ffe0ff */
[----:B------:R-:W-:Y:S01]  /*26f0*/  IMAD.WIDE.U32 R26, R27, 0x4, R18 ;  /* 0x000000041b1a7825 */ /* 0x000fe200078e0012 */
[----:B------:R-:W-:-:S03]  /*2700*/  SHF.R.U32.HI R5, RZ, 0x1, R5 ;  /* 0x00000001ff057819 */ /* 0x000fc60000011605 */
        /* <DEDUP_REMOVED lines=48> */
.L_x_4343:
[--C-:B------:R-:W-:Y:S02]  /*2a10*/  PRMT R9, R6, 0x5410, R27.reuse ;  /* 0x0000541006097816 */ /* 0x100fe4000000001b */
[----:B------:R-:W-:Y:S02]  /*2a20*/  PRMT R6, R8, 0x7610, R6 ;  /* 0x0000761008067816 */ /* 0x000fe40000000006 */
[----:B------:R-:W-:Y:S02]  /*2a30*/  PRMT R27, R27, 0x7632, R27 ;  /* 0x000076321b1b7816 */ /* 0x000fe4000000001b */
[----:B------:R-:W-:Y:S02]  /*2a40*/  PRMT R7, R4, 0x7610, R4 ;  /* 0x0000761004077816 */ /* 0x000fe40000000004 */
[----:B------:R-:W-:-:S07]  /*2a50*/  PRMT R8, R8, 0x7632, R8 ;  /* 0x0000763208087816 */ /* 0x000fce0000000008 */
.L_x_4342:
[----:B------:R-:W-:Y:S05]  /*2a60*/  BSYNC.RECONVERGENT B0 ;  /* 0x0000000000007941 */ /* 0x000fea0003800200 */
.L_x_4341:
        /* <DEDUP_REMOVED lines=18> */
[----:B--2---:R-:W-:-:S11]  /*2b90*/  PRMT R7, R4, 0x7610, R4 ;  /* 0x0000761004077816 */ /* 0x004fd60000000004 */
        /* <DEDUP_REMOVED lines=15> */
.L_x_4346:
[----:B------:R-:W-:Y:S05]  /*2c90*/  BSYNC.RECONVERGENT B0 ;  /* 0x0000000000007941 */ /* 0x000fea0003800200 */
.L_x_4345:
[----:B------:R-:W-:Y:S04]  /*2ca0*/  BSSY.RECONVERGENT B0, `(.L_x_4347) ;  /* 0x000002a000007945 */ /* 0x000fe80003800200 */
[----:B------:R-:W-:Y:S05]  /*2cb0*/  @P0 BRA `(.L_x_4348) ;  /* 0x0000000000a00947 */ /* 0x000fea0003800000 */
[----:B------:R-:W-:Y:S02]  /*2cc0*/  IMAD.IADD R26, R26, 0x1, R3 ;  /* 0x000000011a1a7824 */ /* 0x000fe400078e0203 */
        /* <DEDUP_REMOVED lines=39> */
.L_x_4348:
[----:B------:R-:W-:Y:S05]  /*2f40*/  BSYNC.RECONVERGENT B0 ;  /* 0x0000000000007941 */ /* 0x000fea0003800200 */
.L_x_4347:
[----:B------:R-:W-:Y:S01]  /*2f50*/  FADD.FTZ R20, R20, R21 ;  /* 0x0000001514147221 */ /* 0x000fe20000010000 */
[----:B------:R-:W-:-:S03]  /*2f60*/  FADD.FTZ R11, R24, R11 ;  /* 0x0000000b180b7221 */ /* 0x000fc60000010000 */
[----:B------:R-:W-:Y:S01]  /*2f70*/  FADD.FTZ R20, R20, R15 ;  /* 0x0000000f14147221 */ /* 0x000fe20000010000 */
[----:B------:R-:W-:-:S03]  /*2f80*/  FADD.FTZ R11, R11, R14 ;  /* 0x0000000e0b0b7221 */ /* 0x000fc60000010000 */
[----:B------:R-:W-:Y:S01]  /*2f90*/  FADD.FTZ R18, R20, R13 ;  /* 0x0000000d14127221 */ /* 0x000fe20000010000 */
[----:B------:R-:W-:Y:S01]  /*2fa0*/  FADD.FTZ R19, R11, R0 ;  /* 0x000000000b137221 */ /* 0x000fe20000010000 */
[----:B------:R-:W-:Y:S06]  /*2fb0*/  BRA `(.L_x_4319) ;  /* 0x0000008c00e87947 */ /* 0x000fec0003800000 */
.L_x_4340:
[----:B------:R-:W1:Y:S01]  /*2fc0*/  LDCU UR4, c[0x0][0x394] ;  /* 0x00007280ff0477ac */ /* 0x000e620008000800 */
[----:B------:R-:W2:Y:S01]  /*2fd0*/  LDC R4, c[0x0][0x384] ;  /* 0x0000e100ff047b82 */ /* 0x000ea20000000800 */
[----:B------:R-:W-:Y:S01]  /*2fe0*/  BSSY.RECONVERGENT B0, `(.L_x_4349) ;  /* 0x000044b000007945 */ /* 0x000fe20003800200 */
        /* <DEDUP_REMOVED lines=23> */
.L_x_4356:
        /* <DEDUP_REMOVED lines=305> */
.L_x_4352:
[----:B------:R-:W-:-:S04]  /*4470*/  LOP3.LUT R15, R10, 0xfffffffc, RZ, 0xc0, !PT ;  /* 0xfffffffc0a0f7812 */ /* 0x000fc800078ec0ff */
[----:B------:R-:W-:-:S04]  /*4480*/  IADD3 R14, P1, PT, R15, R18, RZ ;  /* 0x000000120f0e7210 */ /* 0x000fc80007f3e0ff */
[----:B------:R-:W-:-:S05]  /*4490*/  IADD3.X R15, PT, PT, RZ, R19, RZ, P1, !PT ;  /* 0x00000013ff0f7210 */ /* 0x000fca0000ffe4ff */
[----:B------:R-:W2:Y:S01]  /*44a0*/  LDG.E R14, desc[UR36][R14.64] ;  /* 0x000000240e0e7981 */ /* 0x000ea2000c1e1900 */
[----:B------:R-:W-:Y:S01]  /*44b0*/  MOV R26, RZ ;  /* 0x000000ff001a7202 */ /* 0x000fe20000000f00 */
[----:B-1----:R-:W-:-:S04]  /*44c0*/  VIADD R27, R11, UR4 ;  /* 0x000000040b1b7c36 */ /* 0x002fc80008000000 */
        /* <DEDUP_REMOVED lines=236> */
.L_x_4353:
        /* <DEDUP_REMOVED lines=242> */
.L_x_4354:
        /* <DEDUP_REMOVED lines=242> */
.L_x_4355:
[----:B------:R-:W-:-:S04]  /*71d0*/  LOP3.LUT R15, R10, 0xfffffffc, RZ, 0xc0, !PT ;  /* 0xfffffffc0a0f7812 */ /* 0x000fc800078ec0ff */
[----:B------:R-:W-:-:S04]  /*71e0*/  IADD3 R14, P1, PT, R15, R18, RZ ;  /* 0x000000120f0e7210 */ /* 0x000fc80007f3e0ff */
[----:B------:R-:W-:-:S05]  /*71f0*/  IADD3.X R15, PT, PT, RZ, R19, RZ, P1, !PT ;  /* 0x00000013ff0f7210 */ /* 0x000fca0000ffe4ff */
[----:B------:R-:W2:Y:S02]  /*7200*/  LDG.E R14, desc[UR36][R14.64] ;  /* 0x000000240e0e7981 */ /* 0x000ea4000c1e1900 */
[----:B--2---:R-:W-:-:S07]  /*7210*/  PRMT R30, R14, 0x5432, R14 ;  /* 0x000054320e1e7816 */ /* 0x004fce000000000e */
.L_x_4351:
[----:B------:R-:W2:Y:S01]  /*7220*/  LDCU UR5, c[0x0][0x38c] ;  /* 0x00007180ff0577ac */ /* 0x000ea20008000800 */
[----:B-1----:R-:W-:Y:S02]  /*7230*/  IMAD.U32 R10, RZ, RZ, UR4 ;  /* 0x00000004ff0a7e24 */ /* 0x002fe4000f8e00ff */
[--C-:B------:R-:W-:Y:S02]  /*7240*/  HADD2.F32 R12, -RZ, R28.reuse.H0_H0 ;  /* 0x2000001cff0c7230 */ /* 0x100fe40000004100 */
[----:B------:R-:W-:Y:S01]  /*7250*/  HADD2.F32 R14, -RZ, R28.H1_H1 ;  /* 0x3000001cff0e7230 */ /* 0x000fe20000004100 */
[----:B------:R-:W-:Y:S01]  /*7260*/  LEA R11, R10, R11, 0x2 ;  /* 0x0000000b0a0b7211 */ /* 0x000fe200078e10ff */
[----:B------:R-:W-:Y:S01]  /*7270*/  HADD2.F32 R20, -RZ, R29.H0_H0 ;  /* 0x2000001dff147230 */ /* 0x000fe20000004100 */
[----:B------:R-:W-:Y:S01]  /*7280*/  FSETP.NAN.FTZ.AND P1, PT, |R12|, |R12|, PT ;  /* 0x4000000c0c00720b */ /* 0x000fe20003f38200 */
[----:B------:R-:W-:Y:S01]  /*7290*/  HADD2.F32 R26, -RZ, R31.H1_H1 ;  /* 0x3000001fff1a7230 */ /* 0x000fe20000004100 */
[----:B------:R-:W-:Y:S01]  /*72a0*/  FSETP.NAN.FTZ.AND P2, PT, |R14|, |R14|, PT ;  /* 0x4000000e0e00720b */ /* 0x000fe20003f58200 */
[----:B------:R-:W-:Y:S01]  /*72b0*/  IMAD R21, R10, 0x3, R11 ;  /* 0x000000030a157824 */ /* 0x000fe200078e020b */
[----:B------:R-:W-:Y:S01]  /*72c0*/  FSETP.NAN.FTZ.AND P3, PT, |R20|, |R20|, PT ;  /* 0x400000141400720b */ /* 0x000fe20003f78200 */
[----:B------:R-:W-:Y:S01]  /*72d0*/  HADD2.F32 R27, -RZ, R30.H1_H1 ;  /* 0x3000001eff1b7230 */ /* 0x000fe20000004100 */
[----:B------:R-:W-:-:S02]  /*72e0*/  FSEL R15, R12, RZ, !P1 ;  /* 0x000000ff0c0f7208 */ /* 0x000fc40004800000 */
[----:B------:R-:W-:Y:S02]  /*72f0*/  FSEL R14, R14, RZ, !P2 ;  /* 0x000000ff0e0e7208 */ /* 0x000fe40005000000 */
        /* <DEDUP_REMOVED lines=25> */
.L_x_4350:
[----:B0-----:R-:W-:Y:S05]  /*7490*/  BSYNC.RECONVERGENT B0 ;  /* 0x0000000000007941 */ /* 0x001fea0003800200 */
.L_x_4349:
        /* <DEDUP_REMOVED lines=284> */
.L_x_4360:
[----:B------:R-:W-:Y:S02]  /*8660*/  SHF.R.U32.HI R14, RZ, 0x2, R13 ;  /* 0x00000002ff0e7819 */ /* 0x000fe4000001160d */
[----:B------:R-:W-:-:S07]  /*8670*/  MOV R15, RZ ;  /* 0x000000ff000f7202 */ /* 0x000fce0000000f00 */
.L_x_4359:
        /* <DEDUP_REMOVED lines=285> */
.L_x_4362:
[----:B------:R-:W-:Y:S02]  /*9850*/  SHF.R.U32.HI R20, RZ, 0x2, R13 ;  /* 0x00000002ff147819 */ /* 0x000fe4000001160d */
[----:B------:R-:W-:-:S07]  /*9860*/  MOV R21, RZ ;  /* 0x000000ff00157202 */ /* 0x000fce0000000f00 */
.L_x_4361:
        /* <DEDUP_REMOVED lines=282> */
.L_x_4364:
[----:B------:R-:W-:Y:S02]  /*aa10*/  SHF.R.U32.HI R20, RZ, 0x2, R13 ;  /* 0x00000002ff147819 */ /* 0x000fe4000001160d */
[----:B------:R-:W-:-:S07]  /*aa20*/  MOV R21, RZ ;  /* 0x000000ff00157202 */ /* 0x000fce0000000f00 */
.L_x_4363:
        /* <DEDUP_REMOVED lines=282> */
.L_x_4366:
[----:B------:R-:W-:Y:S01]  /*bbd0*/  SHF.R.U32.HI R14, RZ, 0x2, R13 ;  /* 0x00000002ff0e7819 */ /* 0x000fe2000001160d */
[----:B------:R-:W-:-:S07]  /*bbe0*/  IMAD.MOV.U32 R15, RZ, RZ, RZ ;  /* 0x000000ffff0f7224 */ /* 0x000fce00078e00ff */
.L_x_4365:
[----:B------:R-:W-:-:S04]  /*bbf0*/  LEA R18, P0, R14, R25, 0x2 ;  /* 0x000000190e127211 */ /* 0x000fc800078010ff */
[----:B------:R-:W-:-:S05]  /*bc00*/  LEA.HI.X R19, R14, R24, R15, 0x2, P0 ;  /* 0x000000180e137211 */ /* 0x000fca00000f140f */
[----:B------:R-:W2:Y:S02]  /*bc10*/  LDG.E R18, desc[UR36][R18.64] ;  /* 0x0000002412127981 */ /* 0x000ea4000c1e1900 */
[----:B--2---:R-:W-:-:S07]  /*bc20*/  PRMT R30, R18, 0x5432, R18 ;  /* 0x00005432121e7816 */ /* 0x004fce0000000012 */
.L_x_4358:
[----:B------:R-:W-:Y:S05]  /*bc30*/  BSYNC.RECONVERGENT B0 ;  /* 0x0000000000007941 */ /* 0x000fea0003800200 */
.L_x_4357:
[----:B------:R-:W-:Y:S01]  /*bc40*/  ISETP.GE.U32.AND P0, PT, R11, R12, PT ;  /* 0x0000000c0b00720c */ /* 0x000fe20003f06070 */
[----:B------:R-:W-:-:S12]  /*bc50*/  BSSY.RECONVERGENT B0, `(.L_x_4367) ;  /* 0x000002a000007945 */ /* 0x000fd80003800200 */
[----:B------:R-:W-:Y:S05]  /*bc60*/  @P0 BRA `(.L_x_4368) ;  /* 0x0000000000a00947 */ /* 0x000fea0003800000 */
        /* <DEDUP_REMOVED lines=40> */
.L_x_4368:
[----:B------:R-:W-:Y:S05]  /*bef0*/  BSYNC.RECONVERGENT B0 ;  /* 0x0000000000007941 */ /* 0x000fea0003800200 */
.L_x_4367:
[----:B------:R-:W-:Y:S01]  /*bf00*/  FADD.FTZ R5, R5, R0 ;  /* 0x0000000005057221 */ /* 0x000fe20000010000 */
[----:B------:R-:W-:-:S03]  /*bf10*/  FADD.FTZ R4, R4, R3 ;  /* 0x0000000304047221 */ /* 0x000fc60000010000 */
[----:B------:R-:W-:Y:S01]  /*bf20*/  FADD.FTZ R5, R5, R6 ;  /* 0x0000000605057221 */ /* 0x000fe20000010000 */
[----:B------:R-:W-:-:S03]  /*bf30*/  FADD.FTZ R4, R4, R7 ;  /* 0x0000000704047221 */ /* 0x000fc60000010000 */
[----:B------:R-:W-:Y:S01]  /*bf40*/  FADD.FTZ R18, R5, R8 ;  /* 0x0000000805127221 */ /* 0x000fe20000010000 */
[----:B------:R-:W-:-:S07]  /*bf50*/  FADD.FTZ R19, R4, R9 ;  /* 0x0000000904137221 */ /* 0x000fce0000010000 */
.L_x_4319:
[----:B------:R-:W-:Y:S05]  /*bf60*/  BSYNC.RECONVERGENT B6 ;  /* 0x0000000000067941 */ /* 0x000fea0003800200 */
.L_x_4318:
[----:B------:R-:W1:Y:S02]  /*bf70*/  LDCU UR4, c[0x0][0x3a4] ;  /* 0x00007480ff0477ac */ /* 0x000e640008000800 */
[----:B-1----:R-:W-:-:S09]  /*bf80*/  UISETP.NE.AND UP0, UPT, UR4, URZ, UPT ;  /* 0x000000ff0400728c */ /* 0x002fd2000bf05270 */
[----:B------:R-:W-:Y:S05]  /*bf90*/  BRA.U !UP0, `(.L_x_4369) ;  /* 0x00000001086c7547 */ /* 0x000fea000b800000 */
[----:B------:R-:W1:Y:S01]  /*bfa0*/  S2R R4, SR_CgaCtaId ;  /* 0x0000000000047919 */ /* 0x000e620000008800 */
[----:B------:R-:W2:Y:S01]  /*bfb0*/  LDC R8, c[0x0][0x360] ;  /* 0x0000d800ff087b82 */ /* 0x000ea20000000800 */
[----:B------:R-:W-:-:S04]  /*bfc0*/  MOV R0, 0x400 ;  /* 0x0000040000007802 */ /* 0x000fc80000000f00 */
[----:B------:R-:W-:-:S03]  /*bfd0*/  IADD3 R3, PT, PT, R0, 0x10, RZ ;  /* 0x0000001000037810 */ /* 0x000fc60007ffe0ff */
[----:B------:R-:W3:Y:S01]  /*bfe0*/  LDC R5, c[0x0][0x364] ;  /* 0x0000d900ff057b82 */ /* 0x000ee20000000800 */
[----:B--2---:R-:W-:Y:S01]  /*bff0*/  IMAD R0, R22, R8, R23 ;  /* 0x0000000816007224 */ /* 0x004fe200078e0217 */
[----:B-1----:R-:W-:Y:S02]  /*c000*/  LEA R3, R4, R3, 0x18 ;  /* 0x0000000304037211 */ /* 0x002fe400078ec0ff */
[----:B---3--:R-:W-:Y:S02]  /*c010*/  ISETP.GE.U32.AND P0, PT, R5, 0x2, PT ;  /* 0x000000020500780c */ /* 0x008fe40003f06070 */
[----:B------:R-:W-:-:S05]  /*c020*/  LEA R0, R0, R3, 0x3 ;  /* 0x0000000300007211 */ /* 0x000fca00078e18ff */
[----:B------:R1:W-:Y:S06]  /*c030*/  STS.64 [R0], R18 ;  /* 0x0000001200007388 */ /* 0x0003ec0000000a00 */
[----:B------:R-:W-:Y:S05]  /*c040*/  @!P0 BRA `(.L_x_4369) ;  /* 0x0000000000408947 */ /* 0x000fea0003800000 */
[----:B------:R-:W-:-:S07]  /*c050*/  IMAD.MOV.U32 R4, RZ, RZ, R5 ;  /* 0x000000ffff047224 */ /* 0x000fce00078e0005 */
.L_x_4370:
[----:B------:R-:W-:Y:S01]  /*c060*/  SHF.R.U32.HI R9, RZ, 0x1, R4 ;  /* 0x00000001ff097819 */ /* 0x000fe20000011604 */
[----:B------:R-:W-:Y:S05]  /*c070*/  WARPSYNC.ALL ;  /* 0x0000000000007948 */ /* 0x000fea0003800000 */
[----:B------:R-:W-:Y:S01]  /*c080*/  IADD3 R6, PT, PT, R9, R22, RZ ;  /* 0x0000001609067210 */ /* 0x000fe20007ffe0ff */
[----:B------:R-:W-:Y:S03]  /*c090*/  BAR.SYNC.DEFER_BLOCKING 0x0 ;  /* 0x0000000000007b1d */ /* 0x000fe60000010000 */
        /* <DEDUP_REMOVED lines=8> */
[----:B------:R-:W-:Y:S01]  /*c120*/  ISETP.GT.U32.AND P0, PT, R4, 0x3, PT ;  /* 0x000000030400780c */ /* 0x000fe20003f04070 */
[----:B------:R-:W-:-:S12]  /*c130*/  IMAD.MOV.U32 R4, RZ, RZ, R9 ;  /* 0x000000ffff047224 */ /* 0x000fd800078e0009 */
[----:B--2---:R-:W-:Y:S05]  /*c140*/  @P0 BRA `(.L_x_4370) ;  /* 0xfffffffc00c40947 */ /* 0x004fea000383ffff */
.L_x_4369:
[----:B------:R-:W2:Y:S02]  /*c150*/  LDCU UR4, c[0x0][0x3a0] ;  /* 0x00007400ff0477ac */ /* 0x000ea40008000800 */
[----:B--2---:R-:W-:-:S09]  /*c160*/  UISETP.NE.AND UP0, UPT, UR4, URZ, UPT ;  /* 0x000000ff0400728c */ /* 0x004fd2000bf05270 */
[----:B------:R-:W-:Y:S05]  /*c170*/  BRA.U !UP0, `(.L_x_4371) ;  /* 0x0000000108a47547 */ /* 0x000fea000b800000 */
[----:B------:R-:W2:Y:S02]  /*c180*/  LDC R8, c[0x0][0x360] ;  /* 0x0000d800ff087b82 */ /* 0x000ea40000000800 */
[----:B--2---:R-:W-:Y:S02]  /*c190*/  ISETP.GE.U32.AND P0, PT, R8, 0x21, PT ;  /* 0x000000210800780c */ /* 0x004fe40003f06070 */
[----:B-1----:R-:W-:-:S11]  /*c1a0*/  MOV R0, R8 ;  /* 0x0000000800007202 */ /* 0x002fd60000000f00 */
        /* <DEDUP_REMOVED lines=11> */
[----:B------:R-:W-:-:S07]  /*c260*/  IMAD.MOV.U32 R4, RZ, RZ, R8 ;  /* 0x000000ffff047224 */ /* 0x000fce00078e0008 */
.L_x_4373:
[----:B------:R-:W-:Y:S01]  /*c270*/  SHF.R.U32.HI R10, RZ, 0x1, R4 ;  /* 0x00000001ff0a7819 */ /* 0x000fe20000011604 */
[----:B------:R-:W-:Y:S05]  /*c280*/  WARPSYNC.ALL ;  /* 0x0000000000007948 */ /* 0x000fea0003800000 */
[----:B------:R-:W-:Y:S01]  /*c290*/  IADD3 R5, PT, PT, R10, R23, RZ ;  /* 0x000000170a057210 */ /* 0x000fe20007ffe0ff */
[----:B------:R-:W-:Y:S03]  /*c2a0*/  BAR.SYNC.DEFER_BLOCKING 0x0 ;  /* 0x0000000000007b1d */ /* 0x000fe60000010000 */
[----:B------:R-:W-:-:S04]  /*c2b0*/  ISETP.GE.U32.AND P0, PT, R5, R8, PT ;  /* 0x000000080500720c */ /* 0x000fc80003f06070 */
[----:B------:R-:W-:-:S13]  /*c2c0*/  ISETP.GE.U32.OR P0, PT, R23, R10, P0 ;  /* 0x0000000a1700720c */ /* 0x000fda0000706470 */
[----:B------:R-:W-:-:S05]  /*c2d0*/  @!P0 LEA R5, R10, R3, 0x3 ;  /* 0x000000030a058211 */ /* 0x000fca00078e18ff */
[----:B------:R-:W1:Y:S02]  /*c2e0*/  @!P0 LDS.64 R6, [R5] ;  /* 0x0000000005068984 */ /* 0x000e640000000a00 */
[----:B-1----:R-:W-:Y:S01]  /*c2f0*/  @!P0 FADD.FTZ R18, R18, R6 ;  /* 0x0000000612128221 */ /* 0x002fe20000010000 */
[----:B------:R-:W-:-:S05]  /*c300*/  @!P0 FADD.FTZ R19, R19, R7 ;  /* 0x0000000713138221 */ /* 0x000fca0000010000 */
[----:B------:R2:W-:Y:S01]  /*c310*/  @!P0 STS.64 [R3], R18 ;  /* 0x0000001203008388 */ /* 0x0005e20000000a00 */
[----:B------:R-:W-:Y:S01]  /*c320*/  ISETP.GT.U32.AND P0, PT, R4, 0x7f, PT ;  /* 0x0000007f0400780c */ /* 0x000fe20003f04070 */
[----:B------:R-:W-:-:S12]  /*c330*/  IMAD.MOV.U32 R4, RZ, RZ, R10 ;  /* 0x000000ffff047224 */ /* 0x000fd800078e000a */
[----:B--2---:R-:W-:Y:S05]  /*c340*/  @P0 BRA `(.L_x_4373) ;  /* 0xfffffffc00c80947 */ /* 0x004fea000383ffff */
.L_x_4372:
[----:B------:R-:W-:Y:S01]  /*c350*/  ISETP.GE.U32.AND P0, PT, R0, 0x2, PT ;  /* 0x000000020000780c */ /* 0x000fe20003f06070 */
[----:B------:R-:W-:Y:S05]  /*c360*/  WARPSYNC.ALL ;  /* 0x0000000000007948 */ /* 0x000fea0003800000 */
[----:B------:R-:W-:Y:S07]  /*c370*/  BAR.SYNC.DEFER_BLOCKING 0x0 ;  /* 0x0000000000007b1d */ /* 0x000fee0000010000 */
[----:B------:R-:W-:Y:S05]  /*c380*/  @!P0 BRA `(.L_x_4371) ;  /* 0x0000000000208947 */ /* 0x000fea0003800000 */
[----:B-1----:R-:W-:-:S07]  /*c390*/  MOV R3, 0x1 ;  /* 0x0000000100037802 */ /* 0x002fce0000000f00 */
.L_x_4374:
[----:B------:R-:W1:Y:S04]  /*c3a0*/  SHFL.DOWN PT, R5, R18, R3, 0x1f ;  /* 0x08001f0312057589 */ /* 0x000e6800000e0000 */
[----:B------:R2:W3:Y:S02]  /*c3b0*/  SHFL.DOWN PT, R4, R19, R3, 0x1f ;  /* 0x08001f0313047589 */ /* 0x0004e400000e0000 */
[----:B--2---:R-:W-:-:S04]  /*c3c0*/  SHF.L.U32 R3, R3, 0x1, RZ ;  /* 0x0000000103037819 */ /* 0x004fc800000006ff */
[----:B------:R-:W-:Y:S01]  /*c3d0*/  ISETP.GE.AND P0, PT, R3, R0, PT ;  /* 0x000000000300720c */ /* 0x000fe20003f06270 */
[----:B-1----:R-:W-:Y:S01]  /*c3e0*/  FADD.FTZ R18, R5, R18 ;  /* 0x0000001205127221 */ /* 0x002fe20000010000 */
[----:B---3--:R-:W-:-:S11]  /*c3f0*/  FADD.FTZ R19, R4, R19 ;  /* 0x0000001304137221 */ /* 0x008fd60000010000 */
[----:B------:R-:W-:Y:S05]  /*c400*/  @!P0 BRA `(.L_x_4374) ;  /* 0xfffffffc00e48947 */ /* 0x000fea000383ffff */
.L_x_4371:
[----:B-1----:R-:W1:Y:S01]  /*c410*/  LDC R0, c[0x0][0x55c] ;  /* 0x00015700ff007b82 */ /* 0x002e620000000800 */
[----:B------:R-:W-:Y:S01]  /*c420*/  HFMA2 R25, -RZ, RZ, 0, 0 ;  /* 0x00000000ff197431 */ /* 0x000fe200000001ff */
[C---:B-1----:R-:W-:Y:S01]  /*c430*/  ISETP.NE.AND P0, PT, R0.reuse, RZ, PT ;  /* 0x000000ff0000720c */ /* 0x042fe20003f05270 */
[----:B------:R-:W-:-:S05]  /*c440*/  VIADD R12, R0, 0xffffffff ;  /* 0xffffffff000c7836 */ /* 0x000fca0000000000 */
[----:B------:R-:W-:-:S04]  /*c450*/  VIMNMX.U32 R0, PT, PT, R12, 0x18, PT ;  /* 0x000000180c007848 */ /* 0x000fc80003fe0000 */
[----:B------:R-:W-:-:S03]  /*c460*/  IADD3 R0, PT, PT, R0, 0x1, RZ ;  /* 0x0000000100007810 */ /* 0x000fc60007ffe0ff */
        /* <DEDUP_REMOVED lines=275> */
.L_x_4375:
[----:B------:R-:W-:Y:S01]  /*d5a0*/  IMAD.MOV.U32 R24, RZ, RZ, RZ ;  /* 0x000000ffff187224 */ /* 0x000fe200078e00ff */
[----:B------:R-:W-:Y:S06]  /*d5b0*/  @!P0 BRA `(.L_x_4376) ;  /* 0x0000001000488947 */ /* 0x000fec0003800000 */
[----:B------:R-:W1:Y:S01]  /*d5c0*/  LDCU.64 UR6, c[0x0][0x560] ;  /* 0x0000ac00ff0677ac */ /* 0x000e620008000a00 */
[----:B------:R-:W-:Y:S02]  /*d5d0*/  IADD3 R5, PT, PT, R17, 0x1, RZ ;  /* 0x0000000111057810 */ /* 0x000fe40007ffe0ff */
[----:B------:R-:W-:Y:S01]  /*d5e0*/  MOV R4, RZ ;  /* 0x000000ff00047202 */ /* 0x000fe20000000f00 */
[----:B------:R-:W2:Y:S01]  /*d5f0*/  LDCU UR4, c[0x0][0x568] ;  /* 0x0000ad00ff0477ac */ /* 0x000ea20008000800 */
[----:B------:R-:W-:Y:S01]  /*d600*/  ISETP.NE.AND P0, PT, R12, RZ, PT ;  /* 0x000000ff0c00720c */ /* 0x000fe20003f05270 */
        /* <DEDUP_REMOVED lines=269> */
.L_x_4376:
[----:B------:R-:W1:Y:S01]  /*e6e0*/  LDCU.64 UR4, c[0x0][0x770] ;  /* 0x0000ee00ff0477ac */ /* 0x000e620008000a00 */
[----:B------:R-:W-:Y:S02]  /*e6f0*/  PLOP3.LUT P0, PT, PT, PT, PT, 0x80, 0x8 ;  /* 0x000000000008781c */ /* 0x000fe40003f0f070 */
[----:B------:R-:W-:Y:S01]  /*e700*/  CS2R R4, SRZ ;  /* 0x0000000000047805 */ /* 0x000fe2000001ff00 */
[----:B-1----:R-:W-:-:S04]  /*e710*/  UISETP.NE.U32.AND UP0, UPT, UR4, URZ, UPT ;  /* 0x000000ff0400728c */ /* 0x002fc8000bf05070 */
[----:B------:R-:W-:-:S09]  /*e720*/  UISETP.NE.AND.EX UP0, UPT, UR5, URZ, UPT, UP0 ;  /* 0x000000ff0500728c */ /* 0x000fd2000bf05300 */
[----:B------:R-:W-:Y:S05]  /*e730*/  BRA.U !UP0, `(.L_x_4377) ;  /* 0x00000005083c7547 */ /* 0x000fea000b800000 */
[----:B------:R-:W-:Y:S01]  /*e740*/  HFMA2 R8, -RZ, RZ, 0, 1.1920928955078125e-07 ;  /* 0x00000002ff087431 */ /* 0x000fe200000001ff */
[----:B------:R-:W-:Y:S01]  /*e750*/  BSSY.RECONVERGENT B0, `(.L_x_4378) ;  /* 0x0000018000007945 */ /* 0x000fe20003800200 */
[----:B------:R-:W-:-:S07]  /*e760*/  MOV R3, 0x4 ;  /* 0x0000000400037802 */ /* 0x000fce0000000f00 */
.L_x_4379:
[----:B------:R-:W1:Y:S08]  /*e770*/  I2F.U32.RP R6, R3 ;  /* 0x0000000300067306 */ /* 0x000e700000209000 */
[----:B-1----:R-:W1:Y:S02]  /*e780*/  MUFU.RCP R6, R6 ;  /* 0x0000000600067308 */ /* 0x002e640000001000 */
[----:B-1----:R-:W-:-:S06]  /*e790*/  VIADD R4, R6, 0xffffffe ;  /* 0x0ffffffe06047836 */ /* 0x002fcc0000000000 */
[----:B------:R1:W2:Y:S02]  /*e7a0*/  F2I.FTZ.U32.TRUNC.NTZ R5, R4 ;  /* 0x0000000400057305 */ /* 0x0002a4000021f000 */
[----:B-1----:R-:W-:Y:S02]  /*e7b0*/  MOV R4, RZ ;  /* 0x000000ff00047202 */ /* 0x002fe40000000f00 */
[----:B--2---:R-:W-:-:S05]  /*e7c0*/  IADD3 R10, PT, PT, RZ, -R5, RZ ;  /* 0x80000005ff0a7210 */ /* 0x004fca0007ffe0ff */
[----:B------:R-:W-:Y:S02]  /*e7d0*/  IMAD R7, R10, R3, RZ ;  /* 0x000000030a077224 */ /* 0x000fe400078e02ff */
[----:B------:R-:W-:Y:S02]  /*e7e0*/  IMAD.MOV.U32 R10, RZ, RZ, R3 ;  /* 0x000000ffff0a7224 */ /* 0x000fe400078e0003 */
[----:B------:R-:W-:-:S06]  /*e7f0*/  IMAD.HI.U32 R5, R5, R7, R4 ;  /* 0x0000000705057227 */ /* 0x000fcc00078e0004 */
[----:B------:R-:W-:-:S04]  /*e800*/  IMAD.HI.U32 R7, R5, R8, RZ ;  /* 0x0000000805077227 */ /* 0x000fc800078e00ff */
[----:B------:R-:W-:-:S04]  /*e810*/  IMAD.MOV R7, RZ, RZ, -R7 ;  /* 0x000000ffff077224 */ /* 0x000fc800078e0a07 */
[----:B------:R-:W-:Y:S01]  /*e820*/  IMAD R8, R3, R7, R8 ;  /* 0x0000000703087224 */ /* 0x000fe200078e0208 */
[----:B------:R-:W-:-:S04]  /*e830*/  LOP3.LUT R7, RZ, R3, RZ, 0x33, !PT ;  /* 0x00000003ff077212 */ /* 0x000fc800078e33ff */
[----:B------:R-:W-:-:S13]  /*e840*/  ISETP.GE.U32.AND P0, PT, R8, R3, PT ;  /* 0x000000030800720c */ /* 0x000fda0003f06070 */
[-C--:B------:R-:W-:Y:S02]  /*e850*/  @P0 IADD3 R8, PT, PT, R8, -R3.reuse, RZ ;  /* 0x8000000308080210 */ /* 0x080fe40007ffe0ff */
[----:B------:R-:W-:Y:S02]  /*e860*/  ISETP.NE.U32.AND P0, PT, R3, RZ, PT ;  /* 0x000000ff0300720c */ /* 0x000fe40003f05070 */
[----:B------:R-:W-:-:S13]  /*e870*/  ISETP.GE.U32.AND P1, PT, R8, R3, PT ;  /* 0x000000030800720c */ /* 0x000fda0003f26070 */
[----:B------:R-:W-:-:S04]  /*e880*/  @P1 IADD3 R8, PT, PT, R8, -R3, RZ ;  /* 0x8000000308081210 */ /* 0x000fc80007ffe0ff */
[----:B------:R-:W-:Y:S02]  /*e890*/  SEL R3, R7, R8, !P0 ;  /* 0x0000000807037207 */ /* 0x000fe40004000000 */
[----:B------:R-:W-:Y:S02]  /*e8a0*/  MOV R8, R10 ;  /* 0x0000000a00087202 */ /* 0x000fe40000000f00 */
[----:B------:R-:W-:-:S13]  /*e8b0*/  ISETP.NE.AND P1, PT, R3, RZ, PT ;  /* 0x000000ff0300720c */ /* 0x000fda0003f25270 */
[----:B------:R-:W-:Y:S05]  /*e8c0*/  @P1 BRA `(.L_x_4379) ;  /* 0xfffffffc00a81947 */ /* 0x000fea000383ffff */
[----:B------:R-:W-:Y:S05]  /*e8d0*/  BSYNC.RECONVERGENT B0 ;  /* 0x0000000000007941 */ /* 0x000fea0003800200 */
.L_x_4378:
[C---:B------:R-:W-:Y:S01]  /*e8e0*/  IMAD.HI.U32 R4, R5.reuse, 0x4, RZ ;  /* 0x0000000405047827 */ /* 0x040fe200078e00ff */
[----:B------:R-:W-:Y:S03]  /*e8f0*/  BSSY.RECONVERGENT B0, `(.L_x_4380) ;  /* 0x000002c000007945 */ /* 0x000fe60003800200 */
[----:B------:R-:W-:Y:S01]  /*e900*/  IMAD.HI.U32 R6, R5, 0x2, RZ ;  /* 0x0000000205067827 */ /* 0x000fe200078e00ff */
[----:B------:R-:W-:-:S03]  /*e910*/  IADD3 R3, PT, PT, -R4, RZ, RZ ;  /* 0x000000ff04037210 */ /* 0x000fc60007ffe1ff */
[----:B------:R-:W-:Y:S02]  /*e920*/  IMAD.MOV R5, RZ, RZ, -R6 ;  /* 0x000000ffff057224 */ /* 0x000fe400078e0a06 */
[C---:B------:R-:W-:Y:S02]  /*e930*/  IMAD R3, R10.reuse, R3, 0x4 ;  /* 0x000000040a037424 */ /* 0x040fe400078e0203 */
[----:B------:R-:W-:-:S03]  /*e940*/  IMAD R5, R10, R5, 0x2 ;  /* 0x000000020a057424 */ /* 0x000fc600078e0205 */
[-C--:B------:R-:W-:Y:S02]  /*e950*/  ISETP.GE.U32.AND P1, PT, R3, R10.reuse, PT ;  /* 0x0000000a0300720c */ /* 0x080fe40003f26070 */
[----:B------:R-:W-:-:S11]  /*e960*/  ISETP.GE.U32.AND P3, PT, R5, R10, PT ;  /* 0x0000000a0500720c */ /* 0x000fd60003f66070 */
[-C--:B------:R-:W-:Y:S02]  /*e970*/  @P1 IADD3 R3, PT, PT, R3, -R10.reuse, RZ ;  /* 0x8000000a03031210 */ /* 0x080fe40007ffe0ff */
[----:B------:R-:W-:Y:S01]  /*e980*/  @P1 IADD3 R4, PT, PT, R4, 0x1, RZ ;  /* 0x0000000104041810 */ /* 0x000fe20007ffe0ff */
[----:B------:R-:W-:Y:S01]  /*e990*/  @P3 IMAD.IADD R5, R5, 0x1, -R10 ;  /* 0x0000000105053824 */ /* 0x000fe200078e0a0a */
[-C--:B------:R-:W-:Y:S02]  /*e9a0*/  ISETP.GE.U32.AND P2, PT, R3, R10.reuse, PT ;  /* 0x0000000a0300720c */ /* 0x080fe40003f46070 */
[----:B------:R-:W-:Y:S02]  /*e9b0*/  @P3 IADD3 R6, PT, PT, R6, 0x1, RZ ;  /* 0x0000000106063810 */ /* 0x000fe40007ffe0ff */
[----:B------:R-:W-:-:S09]  /*e9c0*/  ISETP.GE.U32.AND P1, PT, R5, R10, PT ;  /* 0x0000000a0500720c */ /* 0x000fd20003f26070 */
[----:B------:R-:W-:-:S04]  /*e9d0*/  @P2 IADD3 R4, PT, PT, R4, 0x1, RZ ;  /* 0x0000000104042810 */ /* 0x000fc80007ffe0ff */
[----:B------:R-:W-:Y:S01]  /*e9e0*/  SEL R4, R7, R4, !P0 ;  /* 0x0000000407047207 */ /* 0x000fe20004000000 */
[----:B------:R-:W-:-:S04]  /*e9f0*/  @P1 VIADD R6, R6, 0x1 ;  /* 0x0000000106061836 */ /* 0x000fc80000000000 */
[----:B------:R-:W-:Y:S01]  /*ea00*/  IMAD.WIDE.U32 R4, R4, R25, RZ ;  /* 0x0000001904047225 */ /* 0x000fe200078e00ff */
[----:B------:R-:W-:-:S04]  /*ea10*/  SEL R3, R7, R6, !P0 ;  /* 0x0000000607037207 */ /* 0x000fc80004000000 */
[----:B------:R-:W-:-:S13]  /*ea20*/  LOP3.LUT P2, RZ, R5, 0x7, RZ, 0xc0, !PT ;  /* 0x0000000705ff7812 */ /* 0x000fda000784c0ff */
[----:B------:R-:W-:Y:S05]  /*ea30*/  @P2 BRA `(.L_x_4381) ;  /* 0x0000000000542947 */ /* 0x000fea0003800000 */
[----:B------:R-:W1:Y:S01]  /*ea40*/  I2F.U32.RP R5, R3 ;  /* 0x0000000300057306 */ /* 0x000e620000209000 */
[----:B------:R-:W-:Y:S02]  /*ea50*/  IADD3 R9, PT, PT, RZ, -R3, RZ ;  /* 0x80000003ff097210 */ /* 0x000fe40007ffe0ff */
[----:B------:R-:W-:-:S05]  /*ea60*/  ISETP.NE.U32.AND P2, PT, R3, RZ, PT ;  /* 0x000000ff0300720c */ /* 0x000fca0003f45070 */
[----:B-1----:R-:W1:Y:S02]  /*ea70*/  MUFU.RCP R5, R5 ;  /* 0x0000000500057308 */ /* 0x002e640000001000 */
[----:B-1----:R-:W-:Y:S01]  /*ea80*/  IADD3 R6, PT, PT, R5, 0xffffffe, RZ ;  /* 0x0ffffffe05067810 */ /* 0x002fe20007ffe0ff */
[----:B------:R-:W-:-:S05]  /*ea90*/  IMAD.MOV.U32 R5, RZ, RZ, RZ ;  /* 0x000000ffff057224 */ /* 0x000fca00078e00ff */
[----:B------:R1:W2:Y:S02]  /*eaa0*/  F2I.FTZ.U32.TRUNC.NTZ R7, R6 ;  /* 0x0000000600077305 */ /* 0x0002a4000021f000 */
[----:B-1----:R-:W-:Y:S02]  /*eab0*/  IMAD.MOV.U32 R6, RZ, RZ, RZ ;  /* 0x000000ffff067224 */ /* 0x002fe400078e00ff */
[----:B--2---:R-:W-:-:S04]  /*eac0*/  IMAD R9, R9, R7, RZ ;  /* 0x0000000709097224 */ /* 0x004fc800078e02ff */
[----:B------:R-:W-:-:S06]  /*ead0*/  IMAD.HI.U32 R7, R7, R9, R6 ;  /* 0x0000000907077227 */ /* 0x000fcc00078e0006 */
[----:B------:R-:W-:-:S05]  /*eae0*/  IMAD.HI.U32 R7, R7, R4, RZ ;  /* 0x0000000407077227 */ /* 0x000fca00078e00ff */
[----:B------:R-:W-:-:S05]  /*eaf0*/  IADD3 R8, PT, PT, -R7, RZ, RZ ;  /* 0x000000ff07087210 */ /* 0x000fca0007ffe1ff */
[----:B------:R-:W-:-:S05]  /*eb00*/  IMAD R4, R3, R8, R4 ;  /* 0x0000000803047224 */ /* 0x000fca00078e0204 */
[----:B------:R-:W-:-:S13]  /*eb10*/  ISETP.GE.U32.AND P0, PT, R4, R3, PT ;  /* 0x000000030400720c */ /* 0x000fda0003f06070 */
[----:B------:R-:W-:Y:S01]  /*eb20*/  @P0 IADD3 R4, PT, PT, -R3, R4, RZ ;  /* 0x0000000403040210 */ /* 0x000fe20007ffe1ff */
[----:B------:R-:W-:-:S03]  /*eb30*/  @P0 VIADD R7, R7, 0x1 ;  /* 0x0000000107070836 */ /* 0x000fc60000000000 */
[----:B------:R-:W-:-:S13]  /*eb40*/  ISETP.GE.U32.AND P1, PT, R4, R3, PT ;  /* 0x000000030400720c */ /* 0x000fda0003f26070 */
[----:B------:R-:W-:Y:S02]  /*eb50*/  @P1 IADD3 R7, PT, PT, R7, 0x1, RZ ;  /* 0x0000000107071810 */ /* 0x000fe40007ffe0ff */
[----:B------:R-:W-:-:S04]  /*eb60*/  @!P2 LOP3.LUT R7, RZ, R3, RZ, 0x33, !PT ;  /* 0x00000003ff07a212 */ /* 0x000fc800078e33ff */
[----:B------:R-:W-:Y:S01]  /*eb70*/  MOV R4, R7 ;  /* 0x0000000700047202 */ /* 0x000fe20000000f00 */
[----:B------:R-:W-:Y:S06]  /*eb80*/  BRA `(.L_x_4382) ;  /* 0x0000000000087947 */ /* 0x000fec0003800000 */
.L_x_4381:
[----:B------:R-:W-:-:S07]  /*eb90*/  MOV R6, 0xebb0 ;  /* 0x0000ebb000067802 */ /* 0x000fce0000000f00 */
[----:B0-----:R-:W-:Y:S05]  /*eba0*/  CALL.REL.NOINC `($__internal_4_$__cuda_sm20_div_u64) ;  /* 0x00000040002c7944 */ /* 0x001fea0003c00000 */
.L_x_4382:
[----:B------:R-:W-:Y:S05]  /*ebb0*/  BSYNC.RECONVERGENT B0 ;  /* 0x0000000000007941 */ /* 0x000fea0003800200 */
.L_x_4380:
[----:B------:R-:W1:Y:S02]  /*ebc0*/  LDCU.64 UR4, c[0x0][0x770] ;  /* 0x0000ee00ff0477ac */ /* 0x000e640008000a00 */
[----:B-1----:R-:W-:Y:S02]  /*ebd0*/  UISETP.NE.U32.AND UP0, UPT, UR4, URZ, UPT ;  /* 0x000000ff0400728c */ /* 0x002fe4000bf05070 */
[----:B------:R-:W-:Y:S02]  /*ebe0*/  IADD3 R4, P1, PT, R4, UR4, RZ ;  /* 0x0000000404047c10 */ /* 0x000fe4000ff3e0ff */
[----:B------:R-:W-:Y:S02]  /*ebf0*/  UISETP.NE.AND.EX UP0, UPT, UR5, URZ, UPT, UP0 ;  /* 0x000000ff0500728c */ /* 0x000fe4000bf05300 */
[----:B------:R-:W-:-:S04]  /*ec00*/  IADD3.X R5, PT, PT, R5, UR5, RZ, P1, !PT ;  /* 0x0000000505057c10 */ /* 0x000fc80008ffe4ff */
[----:B------:R-:W-:-:S04]  /*ec10*/  PLOP3.LUT P0, PT, PT, PT, UP0, 0x80, 0x8 ;  /* 0x000000000008781c */ /* 0x000fc80003f0f008 */
[----:B------:R-:W-:-:S13]  /*ec20*/  PLOP3.LUT P0, PT, P0, PT, PT, 0x8, 0x80 ;  /* 0x000000000080781c */ /* 0x000fda000070e170 */
.L_x_4377:
[----:B------:R-:W1:Y:S02]  /*ec30*/  LDCU UR4, c[0x0][0x3a8] ;  /* 0x00007500ff0477ac */ /* 0x000e640008000800 */
[----:B-1----:R-:W-:-:S09]  /*ec40*/  UISETP.NE.AND UP0, UPT, UR4, URZ, UPT ;  /* 0x000000ff0400728c */ /* 0x002fd2000bf05270 */
[----:B------:R-:W-:Y:S05]  /*ec50*/  BRA.U !UP0, `(.L_x_4383) ;  /* 0x0000003508c47547 */ /* 0x000fea000b800000 */
[----:B------:R-:W1:Y:S01]  /*ec60*/  LDCU UR4, c[0x0][0x3ac] ;  /* 0x00007580ff0477ac */ /* 0x000e620008000800 */
[----:B------:R-:W-:Y:S01]  /*ec70*/  HFMA2 R17, -RZ, RZ, 0, 0 ;  /* 0x00000000ff117431 */ /* 0x000fe200000001ff */
        /* <DEDUP_REMOVED lines=282> */
.L_x_4384:
[----:B------:R-:W-:Y:S01]  /*fe20*/  MOV R16, RZ ;  /* 0x000000ff00107202 */ /* 0x000fe20000000f00 */
[----:B------:R-:W-:Y:S06]  /*fe30*/  BRA.U !UP0, `(.L_x_4385) ;  /* 0x0000001108487547 */ /* 0x000fec000b800000 */
        /* <DEDUP_REMOVED lines=274> */
.L_x_4385:
        /* <DEDUP_REMOVED lines=24> */
.L_x_4387:
[----:B------:R-:W-:Y:S05]  /*110e0*/  BSYNC.RECONVERGENT B0 ;  /* 0x0000000000007941 */ /* 0x000fea0003800200 */
.L_x_4386:
        /* <DEDUP_REMOVED lines=35> */
.L_x_4389:
[----:B------:R-:W-:Y:S05]  /*11320*/  BSYNC.RECONVERGENT B0 ;  /* 0x0000000000007941 */ /* 0x000fea0003800200 */
.L_x_4388:
        /* <DEDUP_REMOVED lines=31> */
[----:B------:R-:W-:-:S06]  /*11520*/  IMAD.U32 R19, RZ, RZ, UR9 ;  /* 0x00000009ff137e24 */ /* 0x000fcc000f8e00ff */
[----:B------:R-:W3:Y:S01]  /*11530*/  LDC.64 R6, c[0x0][0x778] ;  /* 0x0001de00ff067b82 */ /* 0x000ee20000000a00 */
[----:B-1----:R-:W-:Y:S02]  /*11540*/  IMAD R9, R2, UR6, RZ ;  /* 0x0000000602097c24 */ /* 0x002fe4000f8e02ff */
[----:B--2---:R-:W-:-:S07]  /*11550*/  IMAD R11, R11, UR5, RZ ;  /* 0x000000050b0b7c24 */ /* 0x004fce000f8e02ff */
.L_x_4394:
[----:B------:R-:W-:-:S05]  /*11560*/  IADD3 R3, PT, PT, R9, R0, RZ ;  /* 0x0000000009037210 */ /* 0x000fca0007ffe0ff */
        /* <DEDUP_REMOVED lines=9> */
.L_x_4393:
[----:B------:R-:W-:Y:S05]  /*11600*/  BRA `(.L_x_4392) ;  /* 0x0000000000547947 */ /* 0x000fea0003800000 */
.L_x_4391:
[----:B------:R-:W1:Y:S01]  /*11610*/  LDCU UR6, c[0x0][0x39c] ;  /* 0x00007380ff0677ac */ /* 0x000e620008000800 */
[----:B------:R-:W-:Y:S01]  /*11620*/  IMAD.U32 R19, RZ, RZ, UR9 ;  /* 0x00000009ff137e24 */ /* 0x000fe2000f8e00ff */
[----:B-1----:R-:W-:-:S13]  /*11630*/  ISETP.GE.U32.AND P2, PT, R22, UR6, PT ;  /* 0x0000000616007c0c */ /* 0x002fda000bf46070 */
[----:B------:R-:W-:Y:S05]  /*11640*/  @P2 BRA `(.L_x_4392) ;  /* 0x0000000000442947 */ /* 0x000fea0003800000 */
[----:B------:R-:W1:Y:S01]  /*11650*/  LDCU UR5, c[0x0][0x374] ;  /* 0x00006e80ff0577ac */ /* 0x000e620008000800 */
[----:B------:R-:W2:Y:S01]  /*11660*/  LDC R10, c[0x0][0x360] ;  /* 0x0000d800ff0a7b82 */ /* 0x000ea20000000800 */
[----:B------:R-:W-:Y:S02]  /*11670*/  MOV R9, R22 ;  /* 0x0000001600097202 */ /* 0x000fe40000000f00 */
[----:B------:R-:W-:-:S05]  /*11680*/  MOV R19, UR9 ;  /* 0x0000000900137c02 */ /* 0x000fca0008000f00 */
[----:B------:R-:W3:Y:S08]  /*11690*/  LDC.64 R6, c[0x0][0x778] ;  /* 0x0001de00ff067b82 */ /* 0x000ef00000000a00 */
[----:B------:R-:W4:Y:S01]  /*116a0*/  LDC R12, c[0x0][0x364] ;  /* 0x0000d900ff0c7b82 */ /* 0x000f220000000800 */
[----:B-1----:R-:W-:-:S07]  /*116b0*/  IMAD R0, R2, UR5, RZ ;  /* 0x0000000502007c24 */ /* 0x002fce000f8e02ff */
.L_x_4395:
[----:B------:R-:W-:-:S04]  /*116c0*/  IMAD.IADD R2, R0, 0x1, R9 ;  /* 0x0000000100027824 */ /* 0x000fc800078e0209 */
[----:B--2---:R-:W-:-:S04]  /*116d0*/  IMAD R3, R2, R10, R23 ;  /* 0x0000000a02037224 */ /* 0x004fc800078e0217 */
[----:B---3--:R-:W-:-:S05]  /*116e0*/  IMAD.WIDE.U32 R2, R3, 0x8, R6 ;  /* 0x0000000803027825 */ /* 0x008fca00078e0006 */
[----:B------:R-:W2:Y:S04]  /*116f0*/  LDG.E R11, desc[UR36][R2.64] ;  /* 0x00000024020b7981 */ /* 0x000ea8000c1e1900 */
[----:B------:R-:W3:Y:S01]  /*11700*/  LDG.E R8, desc[UR36][R2.64+0x4] ;  /* 0x0000042402087981 */ /* 0x000ee2000c1e1900 */
[----:B----4-:R-:W-:-:S04]  /*11710*/  IADD3 R9, PT, PT, R12, R9, RZ ;  /* 0x000000090c097210 */ /* 0x010fc80007ffe0ff */
[----:B------:R-:W-:Y:S01]  /*11720*/  ISETP.GE.U32.AND P2, PT, R9, UR6, PT ;  /* 0x0000000609007c0c */ /* 0x000fe2000bf46070 */
[----:B--2---:R-:W-:Y:S01]  /*11730*/  FADD.FTZ R18, R11, R18 ;  /* 0x000000120b127221 */ /* 0x004fe20000010000 */
[----:B---3--:R-:W-:-:S11]  /*11740*/  FADD.FTZ R19, R8, R19 ;  /* 0x0000001308137221 */ /* 0x008fd60000010000 */
[----:B------:R-:W-:Y:S05]  /*11750*/  @!P2 BRA `(.L_x_4395) ;  /* 0xfffffffc00d8a947 */ /* 0x000fea000383ffff */
.L_x_4392:
[----:B------:R-:W-:Y:S05]  /*11760*/  BSYNC.RECONVERGENT B0 ;  /* 0x0000000000007941 */ /* 0x000fea0003800200 */
.L_x_4390:
        /* <DEDUP_REMOVED lines=12> */
.L_x_4397:
        /* <DEDUP_REMOVED lines=14> */
.L_x_4396:
        /* <DEDUP_REMOVED lines=9> */
.L_x_4400:
[----:B------:R-:W-:Y:S01]  /*119a0*/  SHF.R.U32.HI R8, RZ, 0x1, R2 ;  /* 0x00000001ff087819 */ /* 0x000fe20000011602 */
[----:B------:R-:W-:Y:S03]  /*119b0*/  BAR.SYNC.DEFER_BLOCKING 0x0 ;  /* 0x0000000000007b1d */ /* 0x000fe60000010000 */
[----:B------:R-:W-:-:S04]  /*119c0*/  IADD3 R3, PT, PT, R8, R23, RZ ;  /* 0x0000001708037210 */ /* 0x000fc80007ffe0ff */
[----:B------:R-:W-:-:S04]  /*119d0*/  ISETP.GE.U32.AND P2, PT, R3, UR5, PT ;  /* 0x0000000503007c0c */ /* 0x000fc8000bf46070 */
[----:B------:R-:W-:-:S13]  /*119e0*/  ISETP.GE.U32.OR P2, PT, R23, R8, P2 ;  /* 0x000000081700720c */ /* 0x000fda0001746470 */
[----:B------:R-:W-:-:S05]  /*119f0*/  @!P2 LEA R3, R8, R0, 0x3 ;  /* 0x000000000803a211 */ /* 0x000fca00078e18ff */
[----:B------:R-:W1:Y:S02]  /*11a00*/  @!P2 LDS.64 R6, [R3] ;  /* 0x000000000306a984 */ /* 0x000e640000000a00 */
[----:B-123--:R-:W-:Y:S01]  /*11a10*/  @!P2 FADD.FTZ R18, R18, R6 ;  /* 0x000000061212a221 */ /* 0x00efe20000010000 */
[----:B------:R-:W-:-:S05]  /*11a20*/  @!P2 FADD.FTZ R19, R19, R7 ;  /* 0x000000071313a221 */ /* 0x000fca0000010000 */
[----:B------:R4:W-:Y:S01]  /*11a30*/  @!P2 STS.64 [R0], R18 ;  /* 0x000000120000a388 */ /* 0x0009e20000000a00 */
[----:B------:R-:W-:Y:S01]  /*11a40*/  ISETP.GT.U32.AND P2, PT, R2, 0x7f, PT ;  /* 0x0000007f0200780c */ /* 0x000fe20003f44070 */
[----:B------:R-:W-:-:S12]  /*11a50*/  IMAD.MOV.U32 R2, RZ, RZ, R8 ;  /* 0x000000ffff027224 */ /* 0x000fd800078e0008 */
[----:B----4-:R-:W-:Y:S05]  /*11a60*/  @P2 BRA `(.L_x_4400) ;  /* 0xfffffffc00cc2947 */ /* 0x010fea000383ffff */
.L_x_4399:
[----:B------:R-:W-:Y:S01]  /*11a70*/  BAR.SYNC.DEFER_BLOCKING 0x0 ;  /* 0x0000000000007b1d */ /* 0x000fe20000010000 */
[----:B------:R-:W-:-:S09]  /*11a80*/  UISETP.GE.U32.AND UP0, UPT, UR4, 0x2, UPT ;  /* 0x000000020400788c */ /* 0x000fd2000bf06070 */
[----:B------:R-:W-:Y:S05]  /*11a90*/  BRA.U !UP0, `(.L_x_4398) ;  /* 0x0000000108207547 */ /* 0x000fea000b800000 */
[----:B-123--:R-:W-:-:S07]  /*11aa0*/  HFMA2 R0, -RZ, RZ, 0, 5.9604644775390625e-08 ;  /* 0x00000001ff007431 */ /* 0x00efce00000001ff */
.L_x_4401:
[----:B------:R-:W1:Y:S04]  /*11ab0*/  SHFL.DOWN PT, R3, R18, R0, 0x1f ;  /* 0x08001f0012037589 */ /* 0x000e6800000e0000 */
[----:B------:R2:W3:Y:S02]  /*11ac0*/  SHFL.DOWN PT, R2, R19, R0, 0x1f ;  /* 0x08001f0013027589 */ /* 0x0004e400000e0000 */
[----:B--2---:R-:W-:-:S04]  /*11ad0*/  SHF.L.U32 R0, R0, 0x1, RZ ;  /* 0x0000000100007819 */ /* 0x004fc800000006ff */
[----:B------:R-:W-:Y:S01]  /*11ae0*/  ISETP.GE.AND P2, PT, R0, UR4, PT ;  /* 0x0000000400007c0c */ /* 0x000fe2000bf46270 */
[----:B-1----:R-:W-:Y:S01]  /*11af0*/  FADD.FTZ R18, R3, R18 ;  /* 0x0000001203127221 */ /* 0x002fe20000010000 */
[----:B---3--:R-:W-:-:S11]  /*11b00*/  FADD.FTZ R19, R2, R19 ;  /* 0x0000001302137221 */ /* 0x008fd60000010000 */
[----:B------:R-:W-:Y:S05]  /*11b10*/  @!P2 BRA `(.L_x_4401) ;  /* 0xfffffffc00e4a947 */ /* 0x000fea000383ffff */
.L_x_4398:
[----:B------:R-:W-:Y:S05]  /*11b20*/  @!P1 EXIT ;  /* 0x000000000000994d */ /* 0x000fea0003800000 */
[----:B------:R-:W-:Y:S05]  /*11b30*/  @!P0 BRA `(.L_x_4402) ;  /* 0x0000000400148947 */ /* 0x000fea0003800000 */
[----:B------:R-:W4:Y:S01]  /*11b40*/  LDCU.U8 UR6, c[0x0][0x790] ;  /* 0x0000f200ff0677ac */ /* 0x000f220008000000 */
[----:B------:R-:W5:Y:S01]  /*11b50*/  LDCU.64 UR4, c[0x0][0x760] ;  /* 0x0000ec00ff0477ac */ /* 0x000f620008000a00 */
[----:B----4-:R-:W-:Y:S02]  /*11b60*/  ISETP.NE.AND P0, PT, RZ, UR6, PT ;  /* 0x00000006ff007c0c */ /* 0x010fe4000bf05270 */
[----:B-----5:R-:W-:Y:S02]  /*11b70*/  IADD3 R4, P2, PT, R17, UR4, RZ ;  /* 0x0000000411047c10 */ /* 0x020fe4000ff5e0ff */
[----:B------:R-:W-:-:S03]  /*11b80*/  IADD3 R2, P1, PT, R16, UR4, RZ ;  /* 0x0000000410027c10 */ /* 0x000fc6000ff3e0ff */
[----:B------:R-:W-:Y:S01]  /*11b90*/  IMAD.X R5, RZ, RZ, UR5, P2 ;  /* 0x00000005ff057e24 */ /* 0x000fe200090e06ff */
[----:B------:R-:W-:-:S05]  /*11ba0*/  IADD3.X R3, PT, PT, RZ, UR5, RZ, P1, !PT ;  /* 0x00000005ff037c10 */ /* 0x000fca0008ffe4ff */
[----:B-123--:R-:W2:Y:S04]  /*11bb0*/  @P0 LDG.E.U16 R0, desc[UR36][R4.64] ;  /* 0x0000002404000981 */ /* 0x00eea8000c1e1500 */
[----:B------:R-:W3:Y:S01]  /*11bc0*/  @P0 LDG.E.U16 R6, desc[UR36][R2.64] ;  /* 0x0000002402060981 */ /* 0x000ee2000c1e1500 */
[----:B------:R-:W1:Y:S02]  /*11bd0*/  LDCU.U8 UR4, c[0x0][0x791] ;  /* 0x0000f220ff0477ac */ /* 0x000e640008000000 */
[----:B-1----:R-:W-:Y:S01]  /*11be0*/  ISETP.NE.AND P1, PT, RZ, UR4, PT ;  /* 0x00000004ff007c0c */ /* 0x002fe2000bf25270 */
[----:B--2---:R-:W-:Y:S02]  /*11bf0*/  @P0 HADD2.F32 R7, -RZ, R0.H0_H0 ;  /* 0x20000000ff070230 */ /* 0x004fe40000004100 */
[----:B---3--:R-:W-:-:S03]  /*11c00*/  @P0 HADD2.F32 R6, -RZ, R6.H0_H0 ;  /* 0x20000006ff060230 */ /* 0x008fc60000004100 */
[----:B------:R-:W-:Y:S02]  /*11c10*/  @P0 FADD.FTZ R18, R18, R7 ;  /* 0x0000000712120221 */ /* 0x000fe40000010000 */
[----:B------:R-:W-:-:S05]  /*11c20*/  @P0 FADD.FTZ R19, R19, R6 ;  /* 0x0000000613130221 */ /* 0x000fca0000010000 */
[----:B------:R-:W-:Y:S02]  /*11c30*/  @!P1 F2FP.F16.F32.PACK_AB R0, RZ, R18 ;  /* 0x00000012ff00923e */ /* 0x000fe400000000ff */
[----:B------:R-:W-:-:S03]  /*11c40*/  @!P1 F2FP.F16.F32.PACK_AB R6, RZ, R19 ;  /* 0x00000013ff06923e */ /* 0x000fc600000000ff */
[----:B------:R1:W-:Y:S04]  /*11c50*/  @!P1 STG.E.U16 desc[UR36][R4.64], R0 ;  /* 0x0000000004009986 */ /* 0x0003e8000c101524 */
[----:B------:R1:W-:Y:S01]  /*11c60*/  @!P1 STG.E.U16 desc[UR36][R2.64], R6 ;  /* 0x0000000602009986 */ /* 0x0003e2000c101524 */
[----:B------:R-:W-:Y:S05]  /*11c70*/  @!P1 EXIT ;  /* 0x000000000000994d */ /* 0x000fea0003800000 */
[----:B------:R-:W2:Y:S01]  /*11c80*/  LDCU UR4, c[0x0][0x794] ;  /* 0x0000f280ff0477ac */ /* 0x000ea20008000800 */
[----:B------:R-:W-:Y:S01]  /*11c90*/  F2FP.F16.F32.PACK_AB R18, RZ, R18 ;  /* 0x00000012ff12723e */ /* 0x000fe200000000ff */
        /* <DEDUP_REMOVED lines=18> */
.L_x_4403:
[----:B------:R-:W1:Y:S01]  /*11dc0*/  LDCU.64 UR4, c[0x0][0x760] ;  /* 0x0000ec00ff0477ac */ /* 0x000e620008000a00 */
[----:B------:R-:W-:Y:S02]  /*11dd0*/  F2FP.F16.F32.PACK_AB R19, RZ, R19 ;  /* 0x00000013ff13723e */ /* 0x000fe400000000ff */
        /* <DEDUP_REMOVED lines=22> */
.L_x_4404:
[----:B------:R-:W1:Y:S02]  /*11f40*/  LDCU.64 UR4, c[0x0][0x760] ;  /* 0x0000ec00ff0477ac */ /* 0x000e640008000a00 */
[----:B-1----:R-:W-:-:S05]  /*11f50*/  IADD3 R16, P0, PT, R16, UR4, RZ ;  /* 0x0000000410107c10 */ /* 0x002fca000ff1e0ff */
[----:B------:R-:W-:-:S05]  /*11f60*/  IMAD.X R17, RZ, RZ, UR5, P0 ;  /* 0x00000005ff117e24 */ /* 0x000fca00080e06ff */
[----:B------:R-:W-:Y:S01]  /*11f70*/  STG.E.U16 desc[UR36][R16.64], R19 ;  /* 0x0000001310007986 */ /* 0x000fe2000c101524 */
[----:B------:R-:W-:Y:S05]  /*11f80*/  EXIT ;  /* 0x000000000000794d */ /* 0x000fea0003800000 */
.L_x_4402:
        /* <DEDUP_REMOVED lines=9> */
.L_x_4405:
[----:B------:R-:W-:Y:S05]  /*12020*/  BRA.U !UP0, `(.L_x_4406) ;  /* 0x0000000108c47547 */ /* 0x000fea000b800000 */
[----:B------:R-:W4:Y:S01]  /*12030*/  LDCU UR4, c[0x0][0x794] ;  /* 0x0000f280ff0477ac */ /* 0x000f220008000800 */
[----:B-123--:R-:W-:Y:S01]  /*12040*/  F2FP.F16.F32.PACK_AB R18, RZ, R18 ;  /* 0x00000012ff12723e */ /* 0x00efe200000000ff */
[----:B----4-:R-:W-:-:S09]  /*12050*/  UISETP.NE.AND UP0, UPT, UR4, 0x1, UPT ;  /* 0x000000010400788c */ /* 0x010fd2000bf05270 */
        /* <DEDUP_REMOVED lines=17> */
.L_x_4407:
        /* <DEDUP_REMOVED lines=24> */
.L_x_4408:
[----:B------:R-:W1:Y:S02]  /*122f0*/  LDCU.64 UR4, c[0x0][0x760] ;  /* 0x0000ec00ff0477ac */ /* 0x000e640008000a00 */
[----:B-1----:R-:W-:-:S04]  /*12300*/  IADD3 R16, P0, PT, R16, UR4, RZ ;  /* 0x0000000410107c10 */ /* 0x002fc8000ff1e0ff */
[----:B------:R-:W-:-:S05]  /*12310*/  IADD3.X R17, PT, PT, RZ, UR5, RZ, P0, !PT ;  /* 0x00000005ff117c10 */ /* 0x000fca00087fe4ff */
[----:B------:R-:W-:Y:S01]  /*12320*/  STG.E.U16 desc[UR36][R16.64], R19 ;  /* 0x0000001310007986 */ /* 0x000fe2000c101524 */
[----:B------:R-:W-:Y:S05]  /*12330*/  EXIT ;  /* 0x000000000000794d */ /* 0x000fea0003800000 */
.L_x_4406:
[----:B------:R-:W-:Y:S04]  /*12340*/  STG.E desc[UR36][R4.64], R18 ;  /* 0x0000001204007986 */ /* 0x000fe8000c101924 */
[----:B------:R-:W-:Y:S01]  /*12350*/  STG.E desc[UR36][R4.64+0x4], R19 ;  /* 0x0000041304007986 */ /* 0x000fe2000c101924 */
[----:B------:R-:W-:Y:S05]  /*12360*/  EXIT ;  /* 0x000000000000794d */ /* 0x000fea0003800000 */
.L_x_4383:
        /* <DEDUP_REMOVED lines=16> */
[----:B------:R-:W-:-:S03]  /*12470*/  IADD3 R2, P0, PT, R24, UR4, RZ ;  /* 0x0000000418027c10 */ /* 0x000fc6000ff1e0ff */
[----:B------:R-:W-:Y:S01]  /*12480*/  IMAD.X R5, RZ, RZ, UR5, P1 ;  /* 0x00000005ff057e24 */ /* 0x000fe200088e06ff */
[----:B------:R-:W-:-:S05]  /*12490*/  IADD3.X R3, PT, PT, RZ, UR5, RZ, P0, !PT ;  /* 0x00000005ff037c10 */ /* 0x000fca00087fe4ff */
[----:B------:R-:W2:Y:S04]  /*124a0*/  @P2 LDG.E.U16 R0, desc[UR36][R4.64] ;  /* 0x0000002404002981 */ /* 0x000ea8000c1e1500 */
        /* <DEDUP_REMOVED lines=32> */
.L_x_4410:
        /* <DEDUP_REMOVED lines=24> */
.L_x_4411:
[----:B------:R-:W1:Y:S02]  /*12830*/  LDCU.64 UR4, c[0x0][0x760] ;  /* 0x0000ec00ff0477ac */ /* 0x000e640008000a00 */
[----:B-1----:R-:W-:-:S05]  /*12840*/  IADD3 R24, P0, PT, R24, UR4, RZ ;  /* 0x0000000418187c10 */ /* 0x002fca000ff1e0ff */
[----:B------:R-:W-:-:S05]  /*12850*/  IMAD.X R25, RZ, RZ, UR5, P0 ;  /* 0x00000005ff197e24 */ /* 0x000fca00080e06ff */
[----:B------:R-:W-:Y:S01]  /*12860*/  STG.E.U16 desc[UR36][R24.64], R19 ;  /* 0x0000001318007986 */ /* 0x000fe2000c101524 */
[----:B------:R-:W-:Y:S05]  /*12870*/  EXIT ;  /* 0x000000000000794d */ /* 0x000fea0003800000 */
.L_x_4409:
        /* <DEDUP_REMOVED lines=9> */
.L_x_4412:
[----:B------:R-:W-:Y:S05]  /*12910*/  BRA.U !UP1, `(.L_x_4413) ;  /* 0x0000000109c47547 */ /* 0x000fea000b800000 */
[----:B------:R-:W1:Y:S01]  /*12920*/  LDCU UR4, c[0x0][0x794] ;  /* 0x0000f280ff0477ac */ /* 0x000e620008000800 */
[----:B------:R-:W-:Y:S01]  /*12930*/  F2FP.F16.F32.PACK_AB R18, RZ, R18 ;  /* 0x00000012ff12723e */ /* 0x000fe200000000ff */
        /* <DEDUP_REMOVED lines=18> */
.L_x_4414:
        /* <DEDUP_REMOVED lines=24> */
.L_x_4415:
[----:B------:R-:W1:Y:S02]  /*12be0*/  LDCU.64 UR4, c[0x0][0x760] ;  /* 0x0000ec00ff0477ac */ /* 0x000e640008000a00 */
[----:B-1----:R-:W-:-:S04]  /*12bf0*/  IADD3 R24, P0, PT, R24, UR4, RZ ;  /* 0x0000000418187c10 */ /* 0x002fc8000ff1e0ff */
[----:B------:R-:W-:-:S05]  /*12c00*/  IADD3.X R25, PT, PT, RZ, UR5, RZ, P0, !PT ;  /* 0x00000005ff197c10 */ /* 0x000fca00087fe4ff */
[----:B------:R-:W-:Y:S01]  /*12c10*/  STG.E.U16 desc[UR36][R24.64], R19 ;  /* 0x0000001318007986 */ /* 0x000fe2000c101524 */
[----:B------:R-:W-:Y:S05]  /*12c20*/  EXIT ;  /* 0x000000000000794d */ /* 0x000fea0003800000 */
.L_x_4413:
[----:B------:R-:W-:Y:S04]  /*12c30*/  STG.E desc[UR36][R4.64], R18 ;  /* 0x0000001204007986 */ /* 0x000fe8000c101924 */
[----:B------:R-:W-:Y:S01]  /*12c40*/  STG.E desc[UR36][R4.64+0x4], R19 ;  /* 0x0000041304007986 */ /* 0x000fe2000c101924 */
[----:B------:R-:W-:Y:S05]  /*12c50*/  EXIT ;  /* 0x000000000000794d */ /* 0x000fea0003800000 */
        .weak           $__internal_4_$__cuda_sm20_div_u64
        .type           $__internal_4_$__cuda_sm20_div_u64,@function
        .size           $__internal_4_$__cuda_sm20_div_u64,(.L_x_9946 - $__internal_4_$__cuda_sm20_div_u64)
$__internal_4_$__cuda_sm20_div_u64:
        /* <DEDUP_REMOVED lines=68> */
[----:B------:R-:W-:Y:S06]  /*130a0*/  RET.REL.NODEC R6 `(_ZN2at6native13reduce_kernelILi256ELi2ENS0_8ReduceOpIN3c104HalfENS0_9NanSumOpsIfS4_EEjS4_Li4ELi4EEEEEvT1_) ;  /* 0xfffffecc06d47950 */ /* 0x000fec0003c3ffff */
.L_x_4416:
        /* <DEDUP_REMOVED lines=13> */
.L_x_9946:


//--------------------- .text._ZN2at6native13reduce_kernelILi128ELi4ENS0_8ReduceOpIN3c104HalfENS0_9NanSumOpsIfS4_EEjS4_Li4ELi4EEEEEvT1_ --------------------------
	.section	.text._ZN2at6native13reduce_kernelILi128ELi4ENS0_8ReduceOpIN3c104HalfENS0_9NanSumOpsIfS4_EEjS4_Li4ELi4EEEEEvT1_,"ax",@progbits
	.align	128
        .global         _ZN2at6native13reduce_kernelILi128ELi4ENS0_8ReduceOpIN3c104HalfENS0_9NanSumOpsIfS4_EEjS4_Li4ELi4EEEEEvT1_
        .type           _ZN2at6native13reduce_kernelILi128ELi4ENS0_8ReduceOpIN3c104HalfENS0_9NanSumOpsIfS4_EEjS4_Li4ELi4EEEEEvT1_,@function
        .size           _ZN2at6native13reduce_kernelILi128ELi4ENS0_8ReduceOpIN3c104HalfENS0_9NanSumOpsIfS4_EEjS4_Li4ELi4EEEEEvT1_,(.L_x_9947 - _ZN2at6native13reduce_kernelILi128ELi4ENS0_8ReduceOpIN3c104HalfENS0_9NanSumOpsIfS4_EEjS4_Li4ELi4EEEEEvT1_)
        .other          _ZN2at6native13reduce_kernelILi128ELi4ENS0_8ReduceOpIN3c104HalfENS0_9NanSumOpsIfS4_EEjS4_Li4ELi4EEEEEvT1_,@"STO_CUDA_ENTRY STV_DEFAULT"
_ZN2at6native13reduce_kernelILi128ELi4ENS0_8ReduceOpIN3c104HalfENS0_9NanSumOpsIfS4_EEjS4_Li4ELi4EEEEEvT1_:
.text._ZN2at6native13reduce_kernelILi128ELi4ENS0_8ReduceOpIN3c104HalfENS0_9NanSumOpsIfS4_EEjS4_Li4ELi4EEEEEvT1_:
        /* <DEDUP_REMOVED lines=296> */
.L_x_4417:
        /* <DEDUP_REMOVED lines=34> */
.L_x_4421:
        /* <DEDUP_REMOVED lines=31> */
.L_x_4425:
[----:B------:R-:W-:Y:S05]  /*1690*/  BSYNC.RECONVERGENT B1 ;  /* 0x0000000000017941 */ /* 0x000fea0003800200 */
.L_x_4424:
[----:B------:R-:W0:Y:S01]  /*16a0*/  LDC R5, c[0x0][0x38c] ;  /* 0x0000e300ff057b82 */ /* 0x000e220000000800 */
[----:B------:R-:W-:-:S04]  /*16b0*/  IADD3 R24, P0, PT, R24, 0x8, RZ ;  /* 0x0000000818187810 */ /* 0x000fc80007f1e0ff */
[----:B------:R-:W-:Y:S02]  /*16c0*/  IADD3.X R25, PT, PT, RZ, R25, RZ, P0, !PT ;  /* 0x00000019ff197210 */ /* 0x000fe400007fe4ff */
[----:B0-----:R-:W-:-:S07]  /*16d0*/  IADD3 R22, PT, PT, R30, -0x4, R5 ;  /* 0xfffffffc1e167810 */ /* 0x001fce0007ffe005 */
.L_x_4423:
[----:B------:R-:W-:Y:S05]  /*16e0*/  BSYNC.RECONVERGENT B0 ;  /* 0x0000000000007941 */ /* 0x000fea0003800200 */
.L_x_4422:
[----:B------:R-:W0:Y:S01]  /*16f0*/  LDC.64 R4, c[0x0][0x3a0] ;  /* 0x0000e800ff047b82 */ /* 0x000e220000000a00 */
[----:B------:R-:W-:Y:S01]  /*1700*/  BSSY.RECONVERGENT B0, `(.L_x_4426) ;  /* 0x0000027000007945 */ /* 0x000fe20003800200 */
[----:B------:R-:W-:-:S06]  /*1710*/  IMAD.MOV.U32 R8, RZ, RZ, R6 ;  /* 0x000000ffff087224 */ /* 0x000fcc00078e0006 */
        /* <DEDUP_REMOVED lines=14> */
.L_x_4428:
        /* <DEDUP_REMOVED lines=23> */
.L_x_4427:
[----:B------:R-:W-:Y:S05]  /*1970*/  BSYNC.RECONVERGENT B0 ;  /* 0x0000000000007941 */ /* 0x000fea0003800200 */
.L_x_4426:
        /* <DEDUP_REMOVED lines=12> */
.L_x_4430:
[----:B------:R-:W-:Y:S05]  /*1a40*/  BSYNC.RECONVERGENT B0 ;  /* 0x0000000000007941 */ /* 0x000fea0003800200 */
.L_x_4429:
[----:B------:R-:W-:Y:S01]  /*1a50*/  FADD.FTZ R3, R8, R3 ;  /* 0x0000000308037221 */ /* 0x000fe20000010000 */
[----:B------:R-:W-:Y:S01]  /*1a60*/  HFMA2 R25, -RZ, RZ, 0, 0 ;  /* 0x00000000ff197431 */ /* 0x000fe200000001ff */
[----:B------:R-:W-:Y:S02]  /*1a70*/  CS2R R26, SRZ ;  /* 0x00000000001a7805 */ /* 0x000fe4000001ff00 */
[----:B------:R-:W-:-:S04]  /*1a80*/  FADD.FTZ R3, R3, R6 ;  /* 0x0000000603037221 */ /* 0x000fc80000010000 */
[----:B------:R-:W-:Y:S01]  /*1a90*/  FADD.FTZ R24, R3, R0 ;  /* 0x0000000003187221 */ /* 0x000fe20000010000 */
[----:B------:R-:W-:Y:S06]  /*1aa0*/  BRA `(.L_x_4419) ;  /* 0x000000b400347947 */ /* 0x000fec0003800000 */
.L_x_4420:
        /* <DEDUP_REMOVED lines=43> */
.L_x_4435:
[----:B------:R-:W-:-:S05]  /*1d60*/  SHF.R.U32.HI R13, RZ, 0x2, R34 ;  /* 0x00000002ff0d7819 */ /* 0x000fca0000011622 */
[----:B------:R-:W-:-:S04]  /*1d70*/  IMAD.WIDE.U32 R12, R13, 0x8, R24 ;  /* 0x000000080d0c7825 */ /* 0x000fc800078e0018 */
[----:B------:R-:W-:Y:S02]  /*1d80*/  IMAD.IADD R34, R34, 0x1, R3 ;  /* 0x0000000122227824 */ /* 0x000fe400078e0203 */
[----:B------:R-:W2:Y:S03]  /*1d90*/  LDG.E.64 R12, desc[UR36][R12.64] ;  /* 0x000000240c0c7981 */ /* 0x000ea6000c1e1b00 */
[----:B------:R-:W-:-:S05]  /*1da0*/  SHF.R.U32.HI R15, RZ, 0x2, R34 ;  /* 0x00000002ff0f7819 */ /* 0x000fca0000011622 */
[----:B------:R-:W-:Y:S01]  /*1db0*/  IMAD.WIDE.U32 R14, R15, 0x8, R24 ;  /* 0x000000080f0e7825 */ /* 0x000fe200078e0018 */
[----:B------:R-:W-:-:S05]  /*1dc0*/  IADD3 R34, PT, PT, R34, R3, RZ ;  /* 0x0000000322227210 */ /* 0x000fca0007ffe0ff */
[----:B------:R-:W3:Y:S01]  /*1dd0*/  LDG.E.64 R14, desc[UR36][R14.64] ;  /* 0x000000240e0e7981 */ /* 0x000ee2000c1e1b00 */
[----:B------:R-:W-:-:S05]  /*1de0*/  SHF.R.U32.HI R21, RZ, 0x2, R34 ;  /* 0x00000002ff157819 */ /* 0x000fca0000011622 */
[----:B------:R-:W-:-:S04]  /*1df0*/  IMAD.WIDE.U32 R20, R21, 0x8, R24 ;  /* 0x0000000815147825 */ /* 0x000fc800078e0018 */
[----:B------:R-:W-:Y:S02]  /*1e00*/  IMAD.IADD R34, R34, 0x1, R3 ;  /* 0x0000000122227824 */ /* 0x000fe400078e0203 */
[----:B------:R-:W4:Y:S03]  /*1e10*/  LDG.E.64 R20, desc[UR36][R20.64] ;  /* 0x0000002414147981 */ /* 0x000f26000c1e1b00 */
        /* <DEDUP_REMOVED lines=10> */
[----:B------:R-:W-:Y:S01]  /*1ec0*/  HADD2.F32 R35, -RZ, R13.H0_H0 ;  /* 0x2000000dff237230 */ /* 0x000fe20000004100 */
[----:B------:R-:W-:Y:S02]  /*1ed0*/  FSEL R37, R37, RZ, !P1 ;  /* 0x000000ff25257208 */ /* 0x000fe40004800000 */
[----:B------:R-:W-:Y:S01]  /*1ee0*/  ISETP.GE.U32.AND P0, PT, R39, R36, PT ;  /* 0x000000242700720c */ /* 0x000fe20003f06070 */
[--C-:B---3--:R-:W-:Y:S01]  /*1ef0*/  HADD2.F32 R40, -RZ, R14.reuse.H0_H0 ;  /* 0x2000000eff287230 */ /* 0x108fe20000004100 */
[----:B------:R-:W-:Y:S01]  /*1f00*/  FSETP.NAN.FTZ.AND P1, PT, |R35|, |R35|, PT ;  /* 0x400000232300720b */ /* 0x000fe20003f38200 */
[----:B------:R-:W-:-:S02]  /*1f10*/  HADD2.F32 R41, -RZ, R14.H1_H1 ;  /* 0x3000000eff297230 */ /* 0x000fc40000004100 */
[----:B------:R-:W-:Y:S01]  /*1f20*/  FADD.FTZ R33, R38, R33 ;  /* 0x0000002126217221 */ /* 0x000fe20000010000 */
[----:B------:R-:W-:Y:S01]  /*1f30*/  HADD2.F32 R39, -RZ, R13.H1_H1 ;  /* 0x3000000dff277230 */ /* 0x000fe20000004100 */
[----:B------:R-:W-:Y:S01]  /*1f40*/  FSEL R38, R35, RZ, !P1 ;  /* 0x000000ff23267208 */ /* 0x000fe20004800000 */
[----:B------:R-:W-:Y:S01]  /*1f50*/  FADD.FTZ R32, R37, R32 ;  /* 0x0000002025207221 */ /* 0x000fe20000010000 */
[----:B------:R-:W-:Y:S01]  /*1f60*/  FSETP.NAN.FTZ.AND P1, PT, |R40|, |R40|, PT ;  /* 0x400000282800720b */ /* 0x000fe20003f38200 */
[----:B------:R-:W-:Y:S01]  /*1f70*/  HADD2.F32 R37, -RZ, R15.H0_H0 ;  /* 0x2000000fff257230 */ /* 0x000fe20000004100 */
        /* <DEDUP_REMOVED lines=50> */
.L_x_4434:
        /* <DEDUP_REMOVED lines=8> */
.L_x_4433:
[----:B------:R-:W-:Y:S05]  /*2320*/  BSYNC.RECONVERGENT B0 ;  /* 0x0000000000007941 */ /* 0x000fea0003800200 */
.L_x_4432:
        /* <DEDUP_REMOVED lines=33> */
.L_x_4437:
[----:B------:R-:W-:Y:S05]  /*2540*/  BSYNC.RECONVERGENT B0 ;  /* 0x0000000000007941 */ /* 0x000fea0003800200 */
.L_x_4436:
        /* <DEDUP_REMOVED lines=75> */
.L_x_4439:
[----:B------:R-:W-:Y:S05]  /*2a00*/  BSYNC.RECONVERGENT B0 ;  /* 0x0000000000007941 */ /* 0x000fea0003800200 */
.L_x_4438:
        /* <DEDUP_REMOVED lines=13> */
.L_x_4431:
        /* <DEDUP_REMOVED lines=39> */
.L_x_4444:
        /* <DEDUP_REMOVED lines=11> */
[----:B------:R-:W-:Y:S02]  /*2e00*/  IMAD.IADD R38, R38, 0x1, R3 ;  /* 0x0000000126267824 */ /* 0x000fe400078e0203 */
[----:B------:R-:W-:-:S05]  /*2e10*/  SHF.R.U32.HI R21, RZ, 0x2, R20 ;  /* 0x00000002ff157819 */ /* 0x000fca0000011614 */
[----:B------:R-:W-:-:S04]  /*2e20*/  IMAD.WIDE.U32 R20, R21, 0x8, R24 ;  /* 0x0000000815147825 */ /* 0x000fc800078e0018 */
[----:B------:R-:W-:Y:S02]  /*2e30*/  IMAD R28, R34, R38, RZ ;  /* 0x00000026221c7224 */ /* 0x000fe400078e02ff */
        /* <DEDUP_REMOVED lines=73> */
.L_x_4443:
        /* <DEDUP_REMOVED lines=8> */
.L_x_4442:
[----:B------:R-:W-:Y:S05]  /*3350*/  BSYNC.RECONVERGENT B0 ;  /* 0x0000000000007941 */ /* 0x000fea0003800200 */
.L_x_4441:
        /* <DEDUP_REMOVED lines=37> */
.L_x_4446:
[----:B------:R-:W-:Y:S05]  /*35b0*/  BSYNC.RECONVERGENT B0 ;  /* 0x0000000000007941 */ /* 0x000fea0003800200 */
.L_x_4445:
        /* <DEDUP_REMOVED lines=75> */
.L_x_4448:
[----:B------:R-:W-:Y:S05]  /*3a70*/  BSYNC.RECONVERGENT B0 ;  /* 0x0000000000007941 */ /* 0x000fea0003800200 */
.L_x_4447:
        /* <DEDUP_REMOVED lines=13> */
.L_x_4440:
[----:B------:R-:W1:Y:S01]  /*3b50*/  LDCU UR4, c[0x0][0x394] ;  /* 0x00007280ff0477ac */ /* 0x000e620008000800 */
[----:B------:R-:W2:Y:S01]  /*3b60*/  LDC R0, c[0x0][0x384] ;  /* 0x0000e100ff007b82 */ /* 0x000ea20000000800 */
[----:B------:R-:W-:Y:S01]  /*3b70*/  BSSY.RECONVERGENT B0, `(.L_x_4449) ;  /* 0x0000460000007945 */ /* 0x000fe20003800200 */
[----:B-1----:R-:W-:-:S04]  /*3b80*/  IMAD.U32 R34, RZ, RZ, UR4 ;  /* 0x00000004ff227e24 */ /* 0x002fc8000f8e00ff */
[----:B------:R-:W-:Y:S01]  /*3b90*/  IMAD R3, R34, 0x3, R29 ;  /* 0x0000000322037824 */ /* 0x000fe200078e021d */
[----:B--2---:R-:W-:Y:S01]  /*3ba0*/  MOV R27, R0 ;  /* 0x00000000001b7202 */ /* 0x004fe20000000f00 */
        /* <DEDUP_REMOVED lines=36> */
.L_x_4456:
        /* <DEDUP_REMOVED lines=303> */
.L_x_4452:
        /* <DEDUP_REMOVED lines=234> */
.L_x_4453:
        /* <DEDUP_REMOVED lines=233> */
.L_x_4454:
        /* <DEDUP_REMOVED lines=232> */
.L_x_4455:
[----:B------:R-:W-:-:S04]  /*7c90*/  LOP3.LUT R21, R36, 0xfffffff8, RZ, 0xc0, !PT ;  /* 0xfffffff824157812 */ /* 0x000fc800078ec0ff */
[----:B------:R-:W-:-:S05]  /*7ca0*/  IADD3 R20, P1, PT, R21, R30, RZ ;  /* 0x0000001e15147210 */ /* 0x000fca0007f3e0ff */
[----:B------:R-:W-:-:S06]  /*7cb0*/  IMAD.X R21, RZ, RZ, R31, P1 ;  /* 0x000000ffff157224 */ /* 0x000fcc00008e061f */
[----:B------:R-:W2:Y:S02]  /*7cc0*/  LDG.E.64 R20, desc[UR36][R20.64] ;  /* 0x0000002414147981 */ /* 0x000ea4000c1e1b00 */
[C-C-:B--2---:R-:W-:Y:S02]  /*7cd0*/  PRMT R39, R20.reuse, 0x5410, R21.reuse ;  /* 0x0000541014277816 */ /* 0x144fe40000000015 */
[----:B------:R-:W-:Y:S02]  /*7ce0*/  PRMT R40, R20, 0x7632, R40 ;  /* 0x0000763214287816 */ /* 0x000fe40000000028 */
[----:B------:R-:W-:-:S07]  /*7cf0*/  PRMT R41, R41, 0x7610, R21 ;  /* 0x0000761029297816 */ /* 0x000fce0000000015 */
.L_x_4451:
        /* <DEDUP_REMOVED lines=71> */
.L_x_4450:
[----:B0-----:R-:W-:Y:S05]  /*8170*/  BSYNC.RECONVERGENT B0 ;  /* 0x0000000000007941 */ /* 0x001fea0003800200 */
.L_x_4449:
        /* <DEDUP_REMOVED lines=287> */
.L_x_4460:
[----:B------:R-:W-:Y:S02]  /*9370*/  SHF.R.U32.HI R20, RZ, 0x3, R20 ;  /* 0x00000003ff147819 */ /* 0x000fe40000011614 */
[----:B------:R-:W-:-:S07]  /*9380*/  MOV R21, RZ ;  /* 0x000000ff00157202 */ /* 0x000fce0000000f00 */
.L_x_4459:
        /* <DEDUP_REMOVED lines=288> */
.L_x_4462:
[----:B------:R-:W-:Y:S02]  /*a590*/  SHF.R.U32.HI R30, RZ, 0x3, R35 ;  /* 0x00000003ff1e7819 */ /* 0x000fe40000011623 */
[----:B------:R-:W-:-:S07]  /*a5a0*/  MOV R31, RZ ;  /* 0x000000ff001f7202 */ /* 0x000fce0000000f00 */
.L_x_4461:
        /* <DEDUP_REMOVED lines=285> */
.L_x_4464:
[----:B------:R-:W-:Y:S02]  /*b780*/  SHF.R.U32.HI R30, RZ, 0x3, R35 ;  /* 0x00000003ff1e7819 */ /* 0x000fe40000011623 */
[----:B------:R-:W-:-:S07]  /*b790*/  MOV R31, RZ ;  /* 0x000000ff001f7202 */ /* 0x000fce0000000f00 */
.L_x_4463:
[----:B------:R-:W-:-:S04]  /*b7a0*/  LEA R14, P1, R30, R33, 0x3 ;  /* 0x000000211e0e7211 */ /* 0x000fc800078218ff */
[----:B------:R-:W-:-:S06]  /*b7b0*/  LEA.HI.X R15, R30, R32, R31, 0x3, P1 ;  /* 0x000000201e0f7211 */ /* 0x000fcc00008f1c1f */
[----:B------:R-:W2:Y:S01]  /*b7c0*/  LDG.E.64 R14, desc[UR36][R14.64] ;  /* 0x000000240e0e7981 */ /* 0x000ea2000c1e1b00 */
[----:B------:R-:W-:-:S05]  /*b7d0*/  IMAD.IADD R21, R21, 0x1, R34 ;  /* 0x0000000115157824 */ /* 0x000fca00078e0222 */
[----:B------:R-:W-:Y:S02]  /*b7e0*/  ISETP.GE.U32.AND P1, PT, R21, R36, PT ;  /* 0x000000241500720c */ /* 0x000fe40003f26070 */
[----:B--2---:R-:W-:Y:S02]  /*b7f0*/  PRMT R43, R14, 0x7610, R14 ;  /* 0x000076100e2b7816 */ /* 0x004fe4000000000e */
        /* <DEDUP_REMOVED lines=277> */
.L_x_4466:
[----:B------:R-:W-:Y:S01]  /*c950*/  SHF.R.U32.HI R14, RZ, 0x3, R14 ;  /* 0x00000003ff0e7819 */ /* 0x000fe2000001160e */
[----:B------:R-:W-:-:S07]  /*c960*/  IMAD.MOV.U32 R15, RZ, RZ, RZ ;  /* 0x000000ffff0f7224 */ /* 0x000fce00078e00ff */
.L_x_4465:
[----:B------:R-:W-:-:S04]  /*c970*/  LEA R20, P0, R14, R33, 0x3 ;  /* 0x000000210e147211 */ /* 0x000fc800078018ff */
[----:B------:R-:W-:-:S05]  /*c980*/  LEA.HI.X R21, R14, R32, R15, 0x3, P0 ;  /* 0x000000200e157211 */ /* 0x000fca00000f1c0f */
[----:B------:R-:W2:Y:S02]  /*c990*/  LDG.E.64 R14, desc[UR36][R20.64] ;  /* 0x00000024140e7981 */ /* 0x000ea4000c1e1b00 */
[C---:B--2---:R-:W-:Y:S02]  /*c9a0*/  PRMT R37, R14.reuse, 0x7610, R37 ;  /* 0x000076100e257816 */ /* 0x044fe40000000025 */
[----:B------:R-:W-:Y:S02]  /*c9b0*/  PRMT R40, R14, 0x7632, R40 ;  /* 0x000076320e287816 */ /* 0x000fe40000000028 */
[--C-:B------:R-:W-:Y:S02]  /*c9c0*/  PRMT R39, R39, 0x5410, R15.reuse ;  /* 0x0000541027277816 */ /* 0x100fe4000000000f */
[----:B------:R-:W-:-:S07]  /*c9d0*/  PRMT R41, R41, 0x7610, R15 ;  /* 0x0000761029297816 */ /* 0x000fce000000000f */
.L_x_4458:
[----:B------:R-:W-:Y:S05]  /*c9e0*/  BSYNC.RECONVERGENT B0 ;  /* 0x0000000000007941 */ /* 0x000fea0003800200 */
.L_x_4457:
[----:B------:R-:W-:Y:S01]  /*c9f0*/  ISETP.GE.U32.AND P0, PT, R29, R36, PT ;  /* 0x000000241d00720c */ /* 0x000fe20003f06070 */
[----:B------:R-:W-:-:S12]  /*ca00*/  BSSY.RECONVERGENT B0, `(.L_x_4467) ;  /* 0x000004b000007945 */ /* 0x000fd80003800200 */
        /* <DEDUP_REMOVED lines=74> */
.L_x_4468:
[----:B------:R-:W-:Y:S05]  /*ceb0*/  BSYNC.RECONVERGENT B0 ;  /* 0x0000000000007941 */ /* 0x000fea0003800200 */
.L_x_4467:
        /* <DEDUP_REMOVED lines=12> */
.L_x_4419:
[----:B------:R-:W-:Y:S05]  /*cf80*/  BSYNC.RECONVERGENT B6 ;  /* 0x0000000000067941 */ /* 0x000fea0003800200 */
.L_x_4418:
        /* <DEDUP_REMOVED lines=12> */
[----:B------:R1:W-:Y:S06]  /*d050*/  STS.128 [R0], R24 ;  /* 0x0000001800007388 */ /* 0x0003ec0000000c00 */
[----:B------:R-:W-:Y:S05]  /*d060*/  @!P0 BRA `(.L_x_4469) ;  /* 0x0000000000488947 */ /* 0x000fea0003800000 */
[----:B------:R-:W-:-:S07]  /*d070*/  IMAD.MOV.U32 R8, RZ, RZ, R9 ;  /* 0x000000ffff087224 */ /* 0x000fce00078e0009 */
.L_x_4470:
        /* <DEDUP_REMOVED lines=14> */
[----:B------:R-:W-:Y:S01]  /*d160*/  ISETP.GT.U32.AND P0, PT, R8, 0x3, PT ;  /* 0x000000030800780c */ /* 0x000fe20003f04070 */
[----:B------:R-:W-:-:S12]  /*d170*/  IMAD.MOV.U32 R8, RZ, RZ, R11 ;  /* 0x000000ffff087224 */ /* 0x000fd800078e000b */
[----:B------:R-:W-:Y:S05]  /*d180*/  @P0 BRA `(.L_x_4470) ;  /* 0xfffffffc00bc0947 */ /* 0x000fea000383ffff */
.L_x_4469:
        /* <DEDUP_REMOVED lines=17> */
[----:B------:R-:W-:-:S07]  /*d2a0*/  IMAD.MOV.U32 R8, RZ, RZ, R9 ;  /* 0x000000ffff087224 */ /* 0x000fce00078e0009 */
.L_x_4473:
[----:B------:R-:W-:Y:S01]  /*d2b0*/  SHF.R.U32.HI R10, RZ, 0x1, R8 ;  /* 0x00000001ff0a7819 */ /* 0x000fe20000011608 */
[----:B------:R-:W-:Y:S05]  /*d2c0*/  WARPSYNC.ALL ;  /* 0x0000000000007948 */ /* 0x000fea0003800000 */
[----:B------:R-:W-:Y:S01]  /*d2d0*/  IADD3 R4, PT, PT, R10, R17, RZ ;  /* 0x000000110a047210 */ /* 0x000fe20007ffe0ff */
[----:B------:R-:W-:Y:S03]  /*d2e0*/  BAR.SYNC.DEFER_BLOCKING 0x0 ;  /* 0x0000000000007b1d */ /* 0x000fe60000010000 */
        /* <DEDUP_REMOVED lines=12> */
.L_x_4472:
[----:B------:R-:W-:Y:S01]  /*d3b0*/  ISETP.GE.U32.AND P0, PT, R0, 0x2, PT ;  /* 0x000000020000780c */ /* 0x000fe20003f06070 */
[----:B------:R-:W-:Y:S05]  /*d3c0*/  WARPSYNC.ALL ;  /* 0x0000000000007948 */ /* 0x000fea0003800000 */
[----:B------:R-:W-:Y:S07]  /*d3d0*/  BAR.SYNC.DEFER_BLOCKING 0x0 ;  /* 0x0000000000007b1d */ /* 0x000fee0000010000 */
[----:B------:R-:W-:Y:S05]  /*d3e0*/  @!P0 BRA `(.L_x_4471) ;  /* 0x0000000000308947 */ /* 0x000fea0003800000 */
[----:B-12---:R-:W-:-:S07]  /*d3f0*/  MOV R3, 0x1 ;  /* 0x0000000100037802 */ /* 0x006fce0000000f00 */
.L_x_4474:
        /* <DEDUP_REMOVED lines=11> */
.L_x_4471:
[----:B-12---:R-:W1:Y:S01]  /*d4b0*/  LDC R0, c[0x0][0x55c] ;  /* 0x00015700ff007b82 */ /* 0x006e620000000800 */
        /* <DEDUP_REMOVED lines=280> */
.L_x_4475:
        /* <DEDUP_REMOVED lines=276> */
.L_x_4476:
[----:B------:R-:W-:Y:S01]  /*f780*/  MOV R28, RZ ;  /* 0x000000ff001c7202 */ /* 0x000fe20000000f00 */
[----:B------:R-:W-:Y:S06]  /*f790*/  @!P0 BRA `(.L_x_4477) ;  /* 0x0000001000488947 */ /* 0x000fec0003800000 */
        /* <DEDUP_REMOVED lines=274> */
.L_x_4477:
        /* <DEDUP_REMOVED lines=276> */
.L_x_4478:
        /* <DEDUP_REMOVED lines=9> */
.L_x_4481:
        /* <DEDUP_REMOVED lines=23> */
.L_x_4480:
        /* <DEDUP_REMOVED lines=43> */
.L_x_4483:
[----:B------:R-:W-:-:S07]  /*11eb0*/  MOV R6, 0x11ed0 ;  /* 0x00011ed000067802 */ /* 0x000fce0000000f00 */
[----:B0-----:R-:W-:Y:S05]  /*11ec0*/  CALL.REL.NOINC `($__internal_5_$__cuda_sm20_div_u64) ;  /* 0x0000007000d87944 */ /* 0x001fea0003c00000 */
.L_x_4484:
[----:B------:R-:W-:Y:S05]  /*11ed0*/  BSYNC.RECONVERGENT B0 ;  /* 0x0000000000007941 */ /* 0x000fea0003800200 */
.L_x_4482:
[----:B------:R-:W1:Y:S02]  /*11ee0*/  LDCU.64 UR4, c[0x0][0x770] ;  /* 0x0000ee00ff0477ac */ /* 0x000e640008000a00 */
[----:B-1----:R-:W-:Y:S02]  /*11ef0*/  UISETP.NE.U32.AND UP0, UPT, UR4, URZ, UPT ;  /* 0x000000ff0400728c */ /* 0x002fe4000bf05070 */
[----:B------:R-:W-:Y:S02]  /*11f00*/  IADD3 R4, P1, PT, R4, UR4, RZ ;  /* 0x0000000404047c10 */ /* 0x000fe4000ff3e0ff */
[----:B------:R-:W-:Y:S02]  /*11f10*/  UISETP.NE.AND.EX UP0, UPT, UR5, URZ, UPT, UP0 ;  /* 0x000000ff0500728c */ /* 0x000fe4000bf05300 */
[----:B------:R-:W-:-:S04]  /*11f20*/  IADD3.X R5, PT, PT, R5, UR5, RZ, P1, !PT ;  /* 0x0000000505057c10 */ /* 0x000fc80008ffe4ff */
[----:B------:R-:W-:-:S04]  /*11f30*/  PLOP3.LUT P0, PT, PT, PT, UP0, 0x80, 0x8 ;  /* 0x000000000008781c */ /* 0x000fc80003f0f008 */
[----:B------:R-:W-:-:S13]  /*11f40*/  PLOP3.LUT P0, PT, P0, PT, PT, 0x8, 0x80 ;  /* 0x000000000080781c */ /* 0x000fda000070e170 */
.L_x_4479:
        /* <DEDUP_REMOVED lines=287> */
.L_x_4486:
        /* <DEDUP_REMOVED lines=276> */
.L_x_4487:
        /* <DEDUP_REMOVED lines=276> */
.L_x_4488:
[----:B------:R-:W-:Y:S01]  /*153c0*/  IMAD.MOV.U32 R18, RZ, RZ, RZ ;  /* 0x000000ffff127224 */ /* 0x000fe200078e00ff */
[----:B------:R-:W-:Y:S06]  /*153d0*/  BRA.U !UP0, `(.L_x_4489) ;  /* 0x0000001108487547 */ /* 0x000fec000b800000 */
        /* <DEDUP_REMOVED lines=274> */
.L_x_4489:
        /* <DEDUP_REMOVED lines=25> */
.L_x_4491:
[----:B------:R-:W-:Y:S05]  /*16690*/  BSYNC.RECONVERGENT B0 ;  /* 0x0000000000007941 */ /* 0x000fea0003800200 */
.L_x_4490:
        /* <DEDUP_REMOVED lines=35> */
.L_x_4493:
[----:B------:R-:W-:Y:S05]  /*168d0*/  BSYNC.RECONVERGENT B0 ;  /* 0x0000000000007941 */ /* 0x000fea0003800200 */
.L_x_4492:
        /* <DEDUP_REMOVED lines=23> */
[----:B------:R-:W-:Y:S01]  /*16a50*/  IMAD.U32 R25, RZ, RZ, UR9 ;  /* 0x00000009ff197e24 */ /* 0x000fe2000f8e00ff */
[----:B------:R-:W-:Y:S01]  /*16a60*/  MOV R26, UR9 ;  /* 0x00000009001a7c02 */ /* 0x000fe20008000f00 */
[----:B------:R-:W2:Y:S01]  /*16a70*/  LDCU UR8, c[0x0][0x39c] ;  /* 0x00007380ff0877ac */ /* 0x000ea20008000800 */
[----:B------:R-:W-:Y:S01]  /*16a80*/  MOV R27, UR9 ;  /* 0x00000009001b7c02 */ /* 0x000fe20008000f00 */
[----:B-1----:R-:W-:-:S05]  /*16a90*/  IMAD R0, R2, UR5, R17 ;  /* 0x0000000502007c24 */ /* 0x002fca000f8e0211 */
[----:B--2---:R-:W-:-:S13]  /*16aa0*/  ISETP.GE.U32.AND P2, PT, R0, UR8, PT ;  /* 0x0000000800007c0c */ /* 0x004fda000bf46070 */
[----:B------:R-:W-:Y:S05]  /*16ab0*/  @P2 BRA `(.L_x_4496) ;  /* 0x0000000000d42947 */ /* 0x000fea0003800000 */
[----:B------:R-:W1:Y:S01]  /*16ac0*/  LDCU UR6, c[0x0][0x374] ;  /* 0x00006e80ff0677ac */ /* 0x000e620008000800 */
[----:B------:R-:W2:Y:S01]  /*16ad0*/  LDC R9, c[0x0][0x364] ;  /* 0x0000d900ff097b82 */ /* 0x000ea20000000800 */
[----:B------:R-:W-:Y:S01]  /*16ae0*/  BSSY.RECONVERGENT B1, `(.L_x_4497) ;  /* 0x0000014000017945 */ /* 0x000fe20003800200 */
[----:B------:R-:W-:Y:S01]  /*16af0*/  IMAD.U32 R25, RZ, RZ, UR9 ;  /* 0x00000009ff197e24 */ /* 0x000fe2000f8e00ff */
[----:B------:R-:W-:Y:S02]  /*16b00*/  MOV R26, UR9 ;  /* 0x00000009001a7c02 */ /* 0x000fe40008000f00 */
[----:B------:R-:W-:Y:S01]  /*16b10*/  MOV R27, UR9 ;  /* 0x00000009001b7c02 */ /* 0x000fe20008000f00 */
[----:B-1----:R-:W-:Y:S02]  /*16b20*/  IMAD R3, R16, UR6, RZ ;  /* 0x0000000610037c24 */ /* 0x002fe4000f8e02ff */
[----:B--2---:R-:W-:-:S07]  /*16b30*/  IMAD R9, R9, UR5, RZ ;  /* 0x0000000509097c24 */ /* 0x004fce000f8e02ff */
.L_x_4498:
        /* <DEDUP_REMOVED lines=15> */
.L_x_4497:
[----:B------:R-:W-:Y:S05]  /*16c30*/  BRA `(.L_x_4496) ;  /* 0x0000000000747947 */ /* 0x000fea0003800000 */
.L_x_4495:
        /* <DEDUP_REMOVED lines=15> */
.L_x_4499:
[----:B------:R-:W-:-:S04]  /*16d30*/  IMAD.IADD R0, R16, 0x1, R3 ;  /* 0x0000000110007824 */ /* 0x000fc800078e0203 */
        /* <DEDUP_REMOVED lines=13> */
.L_x_4496:
[----:B------:R-:W-:Y:S05]  /*16e10*/  BSYNC.RECONVERGENT B0 ;  /* 0x0000000000007941 */ /* 0x000fea0003800200 */
.L_x_4494:
        /* <DEDUP_REMOVED lines=12> */
.L_x_4501:
        /* <DEDUP_REMOVED lines=16> */
.L_x_4500:
        /* <DEDUP_REMOVED lines=9> */
.L_x_4504:
        /* <DEDUP_REMOVED lines=12> */
[----:B------:R-:W-:Y:S01]  /*17130*/  ISETP.GT.U32.AND P2, PT, R2, 0x7f, PT ;  /* 0x0000007f0200780c */ /* 0x000fe20003f44070 */
[----:B------:R-:W-:-:S12]  /*17140*/  IMAD.MOV.U32 R2, RZ, RZ, R6 ;  /* 0x000000ffff027224 */ /* 0x000fd800078e0006 */
[----:B------:R-:W-:Y:S05]  /*17150*/  @P2 BRA `(.L_x_4504) ;  /* 0xfffffffc00c42947 */ /* 0x000fea000383ffff */
.L_x_4503:
[----:B------:R-:W-:Y:S01]  /*17160*/  BAR.SYNC.DEFER_BLOCKING 0x0 ;  /* 0x0000000000007b1d */ /* 0x000fe20000010000 */
[----:B------:R-:W-:-:S09]  /*17170*/  UISETP.GE.U32.AND UP0, UPT, UR4, 0x2, UPT ;  /* 0x000000020400788c */ /* 0x000fd2000bf06070 */
[----:B------:R-:W-:Y:S05]  /*17180*/  BRA.U !UP0, `(.L_x_4502) ;  /* 0x0000000108307547 */ /* 0x000fea000b800000 */
[----:B-1234-:R-:W-:-:S07]  /*17190*/  HFMA2 R0, -RZ, RZ, 0, 5.9604644775390625e-08 ;  /* 0x00000001ff007431 */ /* 0x01efce00000001ff */
.L_x_4505:
        /* <DEDUP_REMOVED lines=11> */
.L_x_4502:
[----:B------:R-:W-:Y:S05]  /*17250*/  @!P1 EXIT ;  /* 0x000000000000994d */ /* 0x000fea0003800000 */
[----:B------:R-:W-:Y:S05]  /*17260*/  @!P0 BRA `(.L_x_4506) ;  /* 0x0000000800108947 */ /* 0x000fea0003800000 */
[----:B------:R-:W5:Y:S01]  /*17270*/  LDCU.U8 UR6, c[0x0][0x790] ;  /* 0x0000f200ff0677ac */ /* 0x000f620008000000 */
[----:B------:R-:W0:Y:S01]  /*17280*/  LDCU.64 UR4, c[0x0][0x760] ;  /* 0x0000ec00ff0477ac */ /* 0x000e220008000a00 */
[----:B-----5:R-:W-:Y:S02]  /*17290*/  ISETP.NE.AND P0, PT, RZ, UR6, PT ;  /* 0x00000006ff007c0c */ /* 0x020fe4000bf05270 */
[----:B0-----:R-:W-:Y:S02]  /*172a0*/  IADD3 R2, P4, PT, R28, UR4, RZ ;  /* 0x000000041c027c10 */ /* 0x001fe4000ff9e0ff */
[----:B------:R-:W-:Y:S02]  /*172b0*/  IADD3 R4, P1, PT, R18, UR4, RZ ;  /* 0x0000000412047c10 */ /* 0x000fe4000ff3e0ff */
[----:B------:R-:W-:Y:S01]  /*172c0*/  IADD3 R8, P3, PT, R22, UR4, RZ ;  /* 0x0000000416087c10 */ /* 0x000fe2000ff7e0ff */
[----:B------:R-:W-:Y:S01]  /*172d0*/  IMAD.X R3, RZ, RZ, UR5, P4 ;  /* 0x00000005ff037e24 */ /* 0x000fe2000a0e06ff */
[----:B------:R-:W-:Y:S01]  /*172e0*/  IADD3 R6, P2, PT, R19, UR4, RZ ;  /* 0x0000000413067c10 */ /* 0x000fe2000ff5e0ff */
[----:B------:R-:W-:Y:S01]  /*172f0*/  IMAD.X R5, RZ, RZ, UR5, P1 ;  /* 0x00000005ff057e24 */ /* 0x000fe200088e06ff */
[----:B------:R-:W-:-:S02]  /*17300*/  IADD3.X R9, PT, PT, RZ, UR5, RZ, P3, !PT ;  /* 0x00000005ff097c10 */ /* 0x000fc40009ffe4ff */
[----:B------:R-:W-:Y:S01]  /*17310*/  IADD3.X R7, PT, PT, RZ, UR5, RZ, P2, !PT ;  /* 0x00000005ff077c10 */ /* 0x000fe200097fe4ff */
[----:B-1234-:R-:W2:Y:S04]  /*17320*/  @P0 LDG.E.U16 R0, desc[UR36][R2.64] ;  /* 0x0000002402000981 */ /* 0x01eea8000c1e1500 */
[----:B------:R-:W3:Y:S04]  /*17330*/  @P0 LDG.E.U16 R10, desc[UR36][R8.64] ;  /* 0x00000024080a0981 */ /* 0x000ee8000c1e1500 */
[----:B------:R-:W4:Y:S04]  /*17340*/  @P0 LDG.E.U16 R12, desc[UR36][R6.64] ;  /* 0x00000024060c0981 */ /* 0x000f28000c1e1500 */
[----:B------:R-:W5:Y:S01]  /*17350*/  @P0 LDG.E.U16 R14, desc[UR36][R4.64] ;  /* 0x00000024040e0981 */ /* 0x000f62000c1e1500 */
[----:B------:R-:W0:Y:S02]  /*17360*/  LDCU.U8 UR4, c[0x0][0x791] ;  /* 0x0000f220ff0477ac */ /* 0x000e240008000000 */
[----:B0-----:R-:W-:Y:S01]  /*17370*/  UISETP.NE.AND UP0, UPT, UR4, URZ, UPT ;  /* 0x000000ff0400728c */ /* 0x001fe2000bf05270 */
[----:B--2---:R-:W-:-:S02]  /*17380*/  @P0 HADD2.F32 R11, -RZ, R0.H0_H0 ;  /* 0x20000000ff0b0230 */ /* 0x004fc40000004100 */
[----:B---3--:R-:W-:-:S03]  /*17390*/  @P0 HADD2.F32 R10, -RZ, R10.H0_H0 ;  /* 0x2000000aff0a0230 */ /* 0x008fc60000004100 */
[----:B------:R-:W-:Y:S01]  /*173a0*/  @P0 FADD.FTZ R24, R24, R11 ;  /* 0x0000000b18180221 */ /* 0x000fe20000010000 */
[----:B----4-:R-:W-:Y:S02]  /*173b0*/  @P0 HADD2.F32 R13, -RZ, R12.H0_H0 ;  /* 0x2000000cff0d0230 */ /* 0x010fe40000004100 */
[----:B------:R-:W-:Y:S01]  /*173c0*/  @P0 FADD.FTZ R25, R25, R10 ;  /* 0x0000000a19190221 */ /* 0x000fe20000010000 */
[----:B-----5:R-:W-:Y:S02]  /*173d0*/  @P0 HADD2.F32 R14, -RZ, R14.H0_H0 ;  /* 0x2000000eff0e0230 */ /* 0x020fe40000004100 */
[----:B------:R-:W-:-:S03]  /*173e0*/  @P0 FADD.FTZ R26, R26, R13 ;  /* 0x0000000d1a1a0221 */ /* 0x000fc60000010000 */
[----:B------:R-:W-:Y:S01]  /*173f0*/  @P0 FADD.FTZ R27, R27, R14 ;  /* 0x0000000e1b1b0221 */ /* 0x000fe20000010000 */
[----:B------:R-:W-:Y:S06]  /*17400*/  BRA.U UP0, `(.L_x_4507) ;  /* 0x0000000100247547 */ /* 0x000fec000b800000 */
[----:B------:R-:W-:Y:S02]  /*17410*/  F2FP.F16.F32.PACK_AB R24, R25, R24 ;  /* 0x000000181918723e */ /* 0x000fe400000000ff */
[----:B------:R-:W-:Y:S02]  /*17420*/  F2FP.F16.F32.PACK_AB R26, R27, R26 ;  /* 0x0000001a1b1a723e */ /* 0x000fe400000000ff */
[----:B------:R-:W-:Y:S01]  /*17430*/  PRMT R0, R24, 0x7632, R0 ;  /* 0x0000763218007816 */ /* 0x000fe20000000000 */
[----:B------:R-:W-:Y:S01]  /*17440*/  STG.E.U16 desc[UR36][R2.64], R24 ;  /* 0x0000001802007986 */ /* 0x000fe2000c101524 */
[----:B------:R-:W-:-:S03]  /*17450*/  PRMT R10, R26, 0x7632, R10 ;  /* 0x000076321a0a7816 */ /* 0x000fc6000000000a */
[----:B------:R-:W-:Y:S04]  /*17460*/  STG.E.U16 desc[UR36][R8.64], R0 ;  /* 0x0000000008007986 */ /* 0x000fe8000c101524 */
[----:B------:R-:W-:Y:S04]  /*17470*/  STG.E.U16 desc[UR36][R6.64], R26 ;  /* 0x0000001a06007986 */ /* 0x000fe8000c101524 */
[----:B------:R-:W-:Y:S01]  /*17480*/  STG.E.U16 desc[UR36][R4.64], R10 ;  /* 0x0000000a04007986 */ /* 0x000fe2000c101524 */
[----:B------:R-:W-:Y:S05]  /*17490*/  EXIT ;  /* 0x000000000000794d */ /* 0x000fea0003800000 */
.L_x_4507:
        /* <DEDUP_REMOVED lines=20> */
.L_x_4508:
[----:B------:R-:W0:Y:S01]  /*175e0*/  LDCU.64 UR4, c[0x0][0x760] ;  /* 0x0000ec00ff0477ac */ /* 0x000e220008000a00 */
[----:B------:R-:W-:Y:S02]  /*175f0*/  F2FP.F16.F32.PACK_AB R25, RZ, R25 ;  /* 0x00000019ff19723e */ /* 0x000fe400000000ff */
        /* <DEDUP_REMOVED lines=22> */
.L_x_4509:
        /* <DEDUP_REMOVED lines=24> */
.L_x_4510:
[----:B------:R-:W0:Y:S01]  /*178e0*/  LDCU.64 UR4, c[0x0][0x760] ;  /* 0x0000ec00ff0477ac */ /* 0x000e220008000a00 */
[----:B------:R-:W-:Y:S02]  /*178f0*/  F2FP.F16.F32.PACK_AB R27, RZ, R27 ;  /* 0x0000001bff1b723e */ /* 0x000fe400000000ff */
        /* <DEDUP_REMOVED lines=22> */
.L_x_4511:
[----:B------:R-:W0:Y:S02]  /*17a60*/  LDCU.64 UR4, c[0x0][0x760] ;  /* 0x0000ec00ff0477ac */ /* 0x000e240008000a00 */
[----:B0-----:R-:W-:-:S04]  /*17a70*/  IADD3 R18, P0, PT, R18, UR4, RZ ;  /* 0x0000000412127c10 */ /* 0x001fc8000ff1e0ff */
[----:B------:R-:W-:-:S05]  /*17a80*/  IADD3.X R19, PT, PT, RZ, UR5, RZ, P0, !PT ;  /* 0x00000005ff137c10 */ /* 0x000fca00087fe4ff */
[----:B------:R-:W-:Y:S01]  /*17a90*/  STG.E.U16 desc[UR36][R18.64], R27 ;  /* 0x0000001b12007986 */ /* 0x000fe2000c101524 */
[----:B------:R-:W-:Y:S05]  /*17aa0*/  EXIT ;  /* 0x000000000000794d */ /* 0x000fea0003800000 */
.L_x_4506:
        /* <DEDUP_REMOVED lines=13> */
.L_x_4512:
[----:B------:R-:W-:Y:S05]  /*17b80*/  BRA.U !UP0, `(.L_x_4513) ;  /* 0x0000000508847547 */ /* 0x000fea000b800000 */
[----:B------:R-:W0:Y:S01]  /*17b90*/  LDCU UR4, c[0x0][0x794] ;  /* 0x0000f280ff0477ac */ /* 0x000e220008000800 */
[----:B-1234-:R-:W-:Y:S01]  /*17ba0*/  F2FP.F16.F32.PACK_AB R24, RZ, R24 ;  /* 0x00000018ff18723e */ /* 0x01efe200000000ff */
        /* <DEDUP_REMOVED lines=18> */
.L_x_4514:
        /* <DEDUP_REMOVED lines=24> */
.L_x_4515:
        /* <DEDUP_REMOVED lines=24> */
.L_x_4516:
        /* <DEDUP_REMOVED lines=24> */
.L_x_4517:
[----:B------:R-:W0:Y:S02]  /*18150*/  LDCU.64 UR4, c[0x0][0x760] ;  /* 0x0000ec00ff0477ac */ /* 0x000e240008000a00 */
[----:B0-----:R-:W-:-:S04]  /*18160*/  IADD3 R18, P0, PT, R18, UR4, RZ ;  /* 0x0000000412127c10 */ /* 0x001fc8000ff1e0ff */
[----:B------:R-:W-:-:S05]  /*18170*/  IADD3.X R19, PT, PT, RZ, UR5, RZ, P0, !PT ;  /* 0x00000005ff137c10 */ /* 0x000fca00087fe4ff */
[----:B------:R-:W-:Y:S01]  /*18180*/  STG.E.U16 desc[UR36][R18.64], R27 ;  /* 0x0000001b12007986 */ /* 0x000fe2000c101524 */
[----:B------:R-:W-:Y:S05]  /*18190*/  EXIT ;  /* 0x000000000000794d */ /* 0x000fea0003800000 */
.L_x_4513:
[----:B------:R-:W-:Y:S04]  /*181a0*/  STG.E desc[UR36][R4.64], R24 ;  /* 0x0000001804007986 */ /* 0x000fe8000c101924 */
[----:B------:R-:W-:Y:S04]  /*181b0*/  STG.E desc[UR36][R4.64+0x4], R25 ;  /* 0x0000041904007986 */ /* 0x000fe8000c101924 */
[----:B------:R-:W-:Y:S04]  /*181c0*/  STG.E desc[UR36][R4.64+0x8], R26 ;  /* 0x0000081a04007986 */ /* 0x000fe8000c101924 */
[----:B------:R-:W-:Y:S01]  /*181d0*/  STG.E desc[UR36][R4.64+0xc], R27 ;  /* 0x00000c1b04007986 */ /* 0x000fe2000c101924 */
[----:B------:R-:W-:Y:S05]  /*181e0*/  EXIT ;  /* 0x000000000000794d */ /* 0x000fea0003800000 */
.L_x_4485:
        /* <DEDUP_REMOVED lines=17> */
[----:B------:R-:W-:Y:S01]  /*18300*/  IADD3 R8, P2, PT, R29, UR4, RZ ;  /* 0x000000041d087c10 */ /* 0x000fe2000ff5e0ff */
[----:B------:R-:W-:Y:S01]  /*18310*/  IMAD.X R3, RZ, RZ, UR5, P3 ;  /* 0x00000005ff037e24 */ /* 0x000fe200098e06ff */
[----:B------:R-:W-:Y:S01]  /*18320*/  IADD3 R6, P1, PT, R28, UR4, RZ ;  /* 0x000000041c067c10 */ /* 0x000fe2000ff3e0ff */
[----:B------:R-:W-:Y:S01]  /*18330*/  IMAD.X R5, RZ, RZ, UR5, P0 ;  /* 0x00000005ff057e24 */ /* 0x000fe200080e06ff */
[----:B------:R-:W-:-:S02]  /*18340*/  IADD3.X R9, PT, PT, RZ, UR5, RZ, P2, !PT ;  /* 0x00000005ff097c10 */ /* 0x000fc400097fe4ff */
[----:B------:R-:W-:Y:S01]  /*18350*/  IADD3.X R7, PT, PT, RZ, UR5, RZ, P1, !PT ;  /* 0x00000005ff077c10 */ /* 0x000fe20008ffe4ff */
[----:B------:R-:W2:Y:S04]  /*18360*/  @P4 LDG.E.U16 R0, desc[UR36][R2.64] ;  /* 0x0000002402004981 */ /* 0x000ea8000c1e1500 */
[----:B------:R-:W3:Y:S04]  /*18370*/  @P4 LDG.E.U16 R10, desc[UR36][R8.64] ;  /* 0x00000024080a4981 */ /* 0x000ee8000c1e1500 */
[----:B------:R-:W4:Y:S04]  /*18380*/  @P4 LDG.E.U16 R12, desc[UR36][R6.64] ;  /* 0x00000024060c4981 */ /* 0x000f28000c1e1500 */
[----:B------:R-:W5:Y:S01]  /*18390*/  @P4 LDG.E.U16 R14, desc[UR36][R4.64] ;  /* 0x00000024040e4981 */ /* 0x000f62000c1e1500 */
[----:B------:R-:W1:Y:S02]  /*183a0*/  LDCU.U8 UR4, c[0x0][0x791] ;  /* 0x0000f220ff0477ac */ /* 0x000e640008000000 */
[----:B-1----:R-:W-:Y:S01]  /*183b0*/  UISETP.NE.AND UP0, UPT, UR4, URZ, UPT ;  /* 0x000000ff0400728c */ /* 0x002fe2000bf05270 */
        /* <DEDUP_REMOVED lines=18> */
.L_x_4519:
        /* <DEDUP_REMOVED lines=20> */
.L_x_4520:
        /* <DEDUP_REMOVED lines=24> */
.L_x_4521:
        /* <DEDUP_REMOVED lines=24> */
.L_x_4522:
[----:B------:R-:W1:Y:S01]  /*18920*/  LDCU.64 UR4, c[0x0][0x760] ;  /* 0x0000ec00ff0477ac */ /* 0x000e620008000a00 */
[----:B------:R-:W-:Y:S02]  /*18930*/  F2FP.F16.F32.PACK_AB R27, RZ, R27 ;  /* 0x0000001bff1b723e */ /* 0x000fe400000000ff */
        /* <DEDUP_REMOVED lines=22> */
.L_x_4523:
[----:B------:R-:W1:Y:S02]  /*18aa0*/  LDCU.64 UR4, c[0x0][0x760] ;  /* 0x0000ec00ff0477ac */ /* 0x000e640008000a00 */
[----:B-1----:R-:W-:-:S04]  /*18ab0*/  IADD3 R22, P0, PT, R22, UR4, RZ ;  /* 0x0000000416167c10 */ /* 0x002fc8000ff1e0ff */
[----:B------:R-:W-:-:S05]  /*18ac0*/  IADD3.X R23, PT, PT, RZ, UR5, RZ, P0, !PT ;  /* 0x00000005ff177c10 */ /* 0x000fca00087fe4ff */
[----:B------:R-:W-:Y:S01]  /*18ad0*/  STG.E.U16 desc[UR36][R22.64], R27 ;  /* 0x0000001b16007986 */ /* 0x000fe2000c101524 */
[----:B------:R-:W-:Y:S05]  /*18ae0*/  EXIT ;  /* 0x000000000000794d */ /* 0x000fea0003800000 */
.L_x_4518:
        /* <DEDUP_REMOVED lines=13> */
.L_x_4524:
[----:B------:R-:W-:Y:S05]  /*18bc0*/  BRA.U !UP1, `(.L_x_4525) ;  /* 0x0000000509847547 */ /* 0x000fea000b800000 */
[----:B------:R-:W1:Y:S01]  /*18bd0*/  LDCU UR4, c[0x0][0x794] ;  /* 0x0000f280ff0477ac */ /* 0x000e620008000800 */
[----:B------:R-:W-:Y:S01]  /*18be0*/  F2FP.F16.F32.PACK_AB R24, RZ, R24 ;  /* 0x00000018ff18723e */ /* 0x000fe200000000ff */
        /* <DEDUP_REMOVED lines=18> */
.L_x_4526:
        /* <DEDUP_REMOVED lines=24> */
.L_x_4527:
        /* <DEDUP_REMOVED lines=24> */
.L_x_4528:
        /* <DEDUP_REMOVED lines=24> */
.L_x_4529:
[----:B------:R-:W1:Y:S02]  /*19190*/  LDCU.64 UR4, c[0x0][0x760] ;  /* 0x0000ec00ff0477ac */ /* 0x000e640008000a00 */
[----:B-1----:R-:W-:-:S04]  /*191a0*/  IADD3 R22, P0, PT, R22, UR4, RZ ;  /* 0x0000000416167c10 */ /* 0x002fc8000ff1e0ff */
[----:B------:R-:W-:-:S05]  /*191b0*/  IADD3.X R23, PT, PT, RZ, UR5, RZ, P0, !PT ;  /* 0x00000005ff177c10 */ /* 0x000fca00087fe4ff */
[----:B------:R-:W-:Y:S01]  /*191c0*/  STG.E.U16 desc[UR36][R22.64], R27 ;  /* 0x0000001b16007986 */ /* 0x000fe2000c101524 */
[----:B------:R-:W-:Y:S05]  /*191d0*/  EXIT ;  /* 0x000000000000794d */ /* 0x000fea0003800000 */
.L_x_4525:
[----:B------:R-:W-:Y:S04]  /*191e0*/  STG.E desc[UR36][R4.64], R24 ;  /* 0x0000001804007986 */ /* 0x000fe8000c101924 */
[----:B------:R-:W-:Y:S04]  /*191f0*/  STG.E desc[UR36][R4.64+0x4], R25 ;  /* 0x0000041904007986 */ /* 0x000fe8000c101924 */
[----:B------:R-:W-:Y:S04]  /*19200*/  STG.E desc[UR36][R4.64+0x8], R26 ;  /* 0x0000081a04007986 */ /* 0x000fe8000c101924 */
[----:B------:R-:W-:Y:S01]  /*19210*/  STG.E desc[UR36][R4.64+0xc], R27 ;  /* 0x00000c1b04007986 */ /* 0x000fe2000c101924 */
[----:B------:R-:W-:Y:S05]  /*19220*/  EXIT ;  /* 0x000000000000794d */ /* 0x000fea0003800000 */
        .weak           $__internal_5_$__cuda_sm20_div_u64
        .type           $__internal_5_$__cuda_sm20_div_u64,@function
        .size           $__internal_5_$__cuda_sm20_div_u64,(.L_x_9947 - $__internal_5_$__cuda_sm20_div_u64)
$__internal_5_$__cuda_sm20_div_u64:
        /* <DEDUP_REMOVED lines=68> */
[----:B------:R-:W-:Y:S06]  /*19670*/  RET.REL.NODEC R6 `(_ZN2at6native13reduce_kernelILi128ELi4ENS0_8ReduceOpIN3c104HalfENS0_9NanSumOpsIfS4_EEjS4_Li4ELi4EEEEEvT1_) ;  /* 0xfffffe6806607950 */ /* 0x000fec0003c3ffff */
.L_x_4530:
        /* <DEDUP_REMOVED lines=16> */
.L_x_9947:


//--------------------- .text._ZN2at6native13reduce_kernelILi512ELi1ENS0_8ReduceOpIfNS0_9NanSumOpsIffEEjfLi4ELi4EEEEEvT1_ --------------------------
	.section	.text._ZN2at6native13reduce_kernelILi512ELi1ENS0_8ReduceOpIfNS0_9NanSumOpsIffEEjfLi4ELi4EEEEEvT1_,"ax",@progbits
	.align	128
        .global         _ZN2at6native13reduce_kernelILi512ELi1ENS0_8ReduceOpIfNS0_9NanSumOpsIffEEjfLi4ELi4EEEEEvT1_
        .type           _ZN2at6native13reduce_kernelILi512ELi1ENS0_8ReduceOpIfNS0_9NanSumOpsIffEEjfLi4ELi4EEEEEvT1_,@function
        .size           _ZN2at6native13reduce_kernelILi512ELi1ENS0_8ReduceOpIfNS0_9NanSumOpsIffEEjfLi4ELi4EEEEEvT1_,(.L_x_9996 - _ZN2at6native13reduce_kernelILi512ELi1ENS0_8ReduceOpIfNS0_9NanSumOpsIffEEjfLi4ELi4EEEEEvT1_)
        .other          _ZN2at6native13reduce_kernelILi512ELi1ENS0_8ReduceOpIfNS0_9NanSumOpsIffEEjfLi4ELi4EEEEEvT1_,@"STO_CUDA_ENTRY STV_DEFAULT"
_ZN2at6native13reduce_kernelILi512ELi1ENS0_8ReduceOpIfNS0_9NanSumOpsIffEEjfLi4ELi4EEEEEvT1_:
.text._ZN2at6native13reduce_kernelILi512ELi1ENS0_8ReduceOpIfNS0_9NanSumOpsIffEEjfLi4ELi4EEEEEvT1_:
        /* <DEDUP_REMOVED lines=295> */
.L_x_4531:
        /* <DEDUP_REMOVED lines=22> */
[----:B0-----:R-:W-:Y:S01]  /*13d0*/  IMAD.MOV.U32 R19, RZ, RZ, R10 ;  /* 0x000000ffff137224 */ /* 0x001fe200078e000a */
[----:B------:R-:W-:-:S09]  /*13e0*/  MOV R8, R10 ;  /* 0x0000000a00087202 */ /* 0x000fd20000000f00 */
        /* <DEDUP_REMOVED lines=8> */
[----:B------:R-:W-:Y:S02]  /*1470*/  ISETP.NE.AND P0, PT, RZ, UR21, PT ;  /* 0x00000015ff007c0c */ /* 0x000fe4000bf05270 */
[----:B------:R-:W-:Y:S02]  /*1480*/  ISETP.NE.AND P1, PT, R7, RZ, PT ;  /* 0x000000ff0700720c */ /* 0x000fe40003f25270 */
[----:B------:R-:W-:-:S11]  /*1490*/  MOV R8, R10 ;  /* 0x0000000a00087202 */ /* 0x000fd60000000f00 */
[----:B------:R-:W-:Y:S05]  /*14a0*/  @P0 BRA P1, `(.L_x_4538) ;  /* 0x0000000000280947 */ /* 0x000fea0000800000 */
[----:B------:R-:W-:Y:S02]  /*14b0*/  ISETP.NE.AND P0, PT, RZ, UR22, PT ;  /* 0x00000016ff007c0c */ /* 0x000fe4000bf05270 */
[----:B------:R-:W-:Y:S02]  /*14c0*/  ISETP.NE.AND P1, PT, R6, RZ, PT ;  /* 0x000000ff0600720c */ /* 0x000fe40003f25270 */
[----:B------:R-:W-:-:S11]  /*14d0*/  MOV R8, R10 ;  /* 0x0000000a00087202 */ /* 0x000fd60000000f00 */
[----:B------:R-:W-:Y:S05]  /*14e0*/  @P0 BRA P1, `(.L_x_4538) ;  /* 0x0000000000180947 */ /* 0x000fea0000800000 */
[----:B------:R-:W-:Y:S01]  /*14f0*/  IMAD.WIDE.U32 R4, R0, 0x4, R2 ;  /* 0x0000000400047825 */ /* 0x000fe200078e0002 */
[----:B------:R-:W0:Y:S05]  /*1500*/  LDCU UR4, c[0x0][0x384] ;  /* 0x00007080ff0477ac */ /* 0x000e2a0008000800 */
[----:B------:R-:W2:Y:S02]  /*1510*/  LDG.E R4, desc[UR36][R4.64] ;  /* 0x0000002404047981 */ /* 0x000ea4000c1e1900 */
[----:B--2---:R-:W-:-:S04]  /*1520*/  FSETP.NAN.FTZ.AND P0, PT, |R4|, |R4|, PT ;  /* 0x400000040400720b */ /* 0x004fc80003f18200 */
[----:B------:R-:W-:-:S05]  /*1530*/  FSEL R8, R4, RZ, !P0 ;  /* 0x000000ff04087208 */ /* 0x000fca0004000000 */
[----:B0-----:R-:W-:-:S07]  /*1540*/  FADD.FTZ R8, R8, UR4 ;  /* 0x0000000408087e21 */ /* 0x001fce0008010000 */
.L_x_4538:
[----:B------:R-:W-:Y:S05]  /*1550*/  BSYNC.RECONVERGENT B2 ;  /* 0x0000000000027941 */ /* 0x000fea0003800200 */
.L_x_4537:
[----:B------:R-:W-:Y:S02]  /*1560*/  IADD3 R2, P0, PT, R2, 0x10, RZ ;  /* 0x0000001002027810 */ /* 0x000fe40007f1e0ff */
[----:B------:R-:W-:-:S03]  /*1570*/  IADD3 R9, PT, PT, R11, -0x4, R24 ;  /* 0xfffffffc0b097810 */ /* 0x000fc60007ffe018 */
[----:B------:R-:W-:-:S08]  /*1580*/  IMAD.X R3, RZ, RZ, R3, P0 ;  /* 0x000000ffff037224 */ /* 0x000fd000000e0603 */
.L_x_4536:
[----:B------:R-:W-:Y:S05]  /*1590*/  BSYNC.RECONVERGENT B1 ;  /* 0x0000000000017941 */ /* 0x000fea0003800200 */
.L_x_4535:
[----:B------:R-:W-:Y:S01]  /*15a0*/  LEA R4, R21, 0x3, 0x2 ;  /* 0x0000000315047811 */ /* 0x000fe200078e10ff */
[----:B------:R-:W-:Y:S01]  /*15b0*/  BSSY.RECONVERGENT B1, `(.L_x_4539) ;  /* 0x000001d000017945 */ /* 0x000fe20003800200 */
[----:B------:R-:W-:Y:S02]  /*15c0*/  ISETP.NE.AND P0, PT, RZ, UR21, PT ;  /* 0x00000015ff007c0c */ /* 0x000fe4000bf05270 */
[----:B------:R-:W-:Y:S02]  /*15d0*/  ISETP.GE.U32.AND P2, PT, R4, R9, PT ;  /* 0x000000090400720c */ /* 0x000fe40003f46070 */
[----:B------:R-:W-:Y:S02]  /*15e0*/  ISETP.NE.AND P1, PT, RZ, UR22, PT ;  /* 0x00000016ff007c0c */ /* 0x000fe4000bf25270 */
[----:B------:R-:W-:Y:S02]  /*15f0*/  ISETP.NE.AND P0, PT, R7, RZ, P0 ;  /* 0x000000ff0700720c */ /* 0x000fe40000705270 */
[----:B------:R-:W-:-:S02]  /*1600*/  ISETP.NE.AND P1, PT, R6, RZ, P1 ;  /* 0x000000ff0600720c */ /* 0x000fc40000f25270 */
[----:B------:R-:W-:Y:S02]  /*1610*/  MOV R11, R10 ;  /* 0x0000000a000b7202 */ /* 0x000fe40000000f00 */
[----:B------:R-:W-:-:S03]  /*1620*/  PLOP3.LUT P0, PT, P0, P1, PT, 0xf8, 0x8f ;  /* 0x00000000008f781c */ /* 0x000fc60000703f70 */
[----:B------:R-:W-:Y:S10]  /*1630*/  @P2 BRA `(.L_x_4540) ;  /* 0x0000000000502947 */ /* 0x000ff40003800000 */
[----:B------:R-:W-:-:S07]  /*1640*/  MOV R11, R10 ;  /* 0x0000000a000b7202 */ /* 0x000fce0000000f00 */
.L_x_4541:
[C---:B------:R-:W-:Y:S01]  /*1650*/  IMAD.WIDE.U32 R4, R21.reuse, 0x10, R2 ;  /* 0x0000001015047825 */ /* 0x040fe200078e0002 */
[----:B------:R-:W0:Y:S05]  /*1660*/  LDCU UR4, c[0x0][0x394] ;  /* 0x00007280ff0477ac */ /* 0x000e2a0008000800 */
[----:B------:R-:W2:Y:S01]  /*1670*/  LDG.E.128 R4, desc[UR36][R4.64] ;  /* 0x0000002404047981 */ /* 0x000ea2000c1e1d00 */
[----:B0-----:R-:W-:-:S05]  /*1680*/  VIADD R21, R21, UR4 ;  /* 0x0000000415157c36 */ /* 0x001fca0008000000 */
[----:B------:R-:W-:-:S04]  /*1690*/  LEA R12, R21, 0x3, 0x2 ;  /* 0x00000003150c7811 */ /* 0x000fc800078e10ff */
[----:B------:R-:W-:Y:S02]  /*16a0*/  ISETP.GE.U32.AND P5, PT, R12, R9, PT ;  /* 0x000000090c00720c */ /* 0x000fe40003fa6070 */
[----:B--2---:R-:W-:Y:S02]  /*16b0*/  FSETP.NAN.FTZ.AND P1, PT, |R4|, |R4|, PT ;  /* 0x400000040400720b */ /* 0x004fe40003f38200 */
        /* <DEDUP_REMOVED lines=12> */
.L_x_4540:
[----:B------:R-:W-:Y:S05]  /*1780*/  BSYNC.RECONVERGENT B1 ;  /* 0x0000000000017941 */ /* 0x000fea0003800200 */
.L_x_4539:
        /* <DEDUP_REMOVED lines=8> */
[----:B--2---:R-:W-:-:S04]  /*1810*/  FSETP.NAN.FTZ.AND P0, PT, |R2|, |R2|, PT ;  /* 0x400000020200720b */ /* 0x004fc80003f18200 */
[----:B------:R-:W-:-:S05]  /*1820*/  FSEL R5, R2, RZ, !P0 ;  /* 0x000000ff02057208 */ /* 0x000fca0004000000 */
[----:B------:R-:W-:-:S07]  /*1830*/  FADD.FTZ R8, R8, R5 ;  /* 0x0000000508087221 */ /* 0x000fce0000010000 */
.L_x_4543:
[----:B------:R-:W-:Y:S05]  /*1840*/  BSYNC.RECONVERGENT B1 ;  /* 0x0000000000017941 */ /* 0x000fea0003800200 */
.L_x_4542:
[----:B------:R-:W-:-:S04]  /*1850*/  FADD.FTZ R11, R11, R8 ;  /* 0x000000080b0b7221 */ /* 0x000fc80000010000 */
[----:B------:R-:W-:-:S04]  /*1860*/  FADD.FTZ R10, R11, R10 ;  /* 0x0000000a0b0a7221 */ /* 0x000fc80000010000 */
[----:B------:R-:W-:Y:S01]  /*1870*/  FADD.FTZ R19, R10, R19 ;  /* 0x000000130a137221 */ /* 0x000fe20000010000 */
[----:B------:R-:W-:Y:S06]  /*1880*/  BRA `(.L_x_4533) ;  /* 0x0000009400b87947 */ /* 0x000fec0003800000 */
.L_x_4534:
        /* <DEDUP_REMOVED lines=18> */
.L_x_4547:
[C---:B------:R-:W-:Y:S01]  /*19b0*/  IADD3 R13, PT, PT, R21.reuse, R0, RZ ;  /* 0x00000000150d7210 */ /* 0x040fe20007ffe0ff */
[----:B------:R-:W-:-:S03]  /*19c0*/  IMAD.WIDE.U32 R10, R21, 0x4, R2 ;  /* 0x00000004150a7825 */ /* 0x000fc600078e0002 */
[C---:B------:R-:W-:Y:S01]  /*19d0*/  IADD3 R15, PT, PT, R13.reuse, R0, RZ ;  /* 0x000000000d0f7210 */ /* 0x040fe20007ffe0ff */
[----:B------:R-:W-:Y:S02]  /*19e0*/  IMAD.WIDE.U32 R12, R13, 0x4, R2 ;  /* 0x000000040d0c7825 */ /* 0x000fe400078e0002 */
[----:B------:R-:W2:Y:S02]  /*19f0*/  LDG.E R10, desc[UR36][R10.64] ;  /* 0x000000240a0a7981 */ /* 0x000ea4000c1e1900 */
[C---:B------:R-:W-:Y:S02]  /*1a00*/  IMAD.IADD R23, R15.reuse, 0x1, R0 ;  /* 0x000000010f177824 */ /* 0x040fe400078e0200 */
[--C-:B------:R-:W-:Y:S01]  /*1a10*/  IMAD.WIDE.U32 R14, R15, 0x4, R2.reuse ;  /* 0x000000040f0e7825 */ /* 0x100fe200078e0002 */
[----:B------:R-:W3:Y:S03]  /*1a20*/  LDG.E R12, desc[UR36][R12.64] ;  /* 0x000000240c0c7981 */ /* 0x000ee6000c1e1900 */
[----:B------:R-:W-:-:S02]  /*1a30*/  IMAD.WIDE.U32 R8, R23, 0x4, R2 ;  /* 0x0000000417087825 */ /* 0x000fc400078e0002 */
[----:B------:R-:W4:Y:S04]  /*1a40*/  LDG.E R14, desc[UR36][R14.64] ;  /* 0x000000240e0e7981 */ /* 0x000f28000c1e1900 */
[----:B------:R-:W5:Y:S01]  /*1a50*/  LDG.E R6, desc[UR36][R8.64] ;  /* 0x0000002408067981 */ /* 0x000f62000c1e1900 */
[----:B------:R-:W-:-:S05]  /*1a60*/  IADD3 R21, PT, PT, R23, R0, RZ ;  /* 0x0000000017157210 */ /* 0x000fca0007ffe0ff */
[----:B------:R-:W-:-:S05]  /*1a70*/  IMAD R23, R0, 0x3, R21 ;  /* 0x0000000300177824 */ /* 0x000fca00078e0215 */
[----:B------:R-:W-:Y:S02]  /*1a80*/  ISETP.GE.U32.AND P4, PT, R23, R24, PT ;  /* 0x000000181700720c */ /* 0x000fe40003f86070 */
[----:B--2---:R-:W-:Y:S02]  /*1a90*/  FSETP.NAN.FTZ.AND P0, PT, |R10|, |R10|, PT ;  /* 0x4000000a0a00720b */ /* 0x004fe40003f18200 */
[----:B---3--:R-:W-:Y:S02]  /*1aa0*/  FSETP.NAN.FTZ.AND P1, PT, |R12|, |R12|, PT ;  /* 0x4000000c0c00720b */ /* 0x008fe40003f38200 */
[----:B----4-:R-:W-:Y:S02]  /*1ab0*/  FSETP.NAN.FTZ.AND P2, PT, |R14|, |R14|, PT ;  /* 0x4000000e0e00720b */ /* 0x010fe40003f58200 */
[----:B-----5:R-:W-:Y:S02]  /*1ac0*/  FSETP.NAN.FTZ.AND P3, PT, |R6|, |R6|, PT ;  /* 0x400000060600720b */ /* 0x020fe40003f78200 */
[----:B------:R-:W-:-:S02]  /*1ad0*/  FSEL R11, R10, RZ, !P0 ;  /* 0x000000ff0a0b7208 */ /* 0x000fc40004000000 */
[----:B------:R-:W-:Y:S02]  /*1ae0*/  FSEL R18, R12, RZ, !P1 ;  /* 0x000000ff0c127208 */ /* 0x000fe40004800000 */
        /* <DEDUP_REMOVED lines=8> */
.L_x_4546:
[----:B------:R-:W-:Y:S05]  /*1b70*/  BSYNC.RECONVERGENT B1 ;  /* 0x0000000000017941 */ /* 0x000fea0003800200 */
.L_x_4545:
[----:B------:R-:W-:Y:S01]  /*1b80*/  ISETP.GE.U32.AND P0, PT, R21, R24, PT ;  /* 0x000000181500720c */ /* 0x000fe20003f06070 */
[----:B------:R-:W-:-:S12]  /*1b90*/  BSSY.RECONVERGENT B1, `(.L_x_4548) ;  /* 0x0000012000017945 */ /* 0x000fd80003800200 */
[----:B------:R-:W-:Y:S05]  /*1ba0*/  @P0 BRA `(.L_x_4549) ;  /* 0x0000000000400947 */ /* 0x000fea0003800000 */
[----:B------:R-:W-:-:S05]  /*1bb0*/  IMAD.WIDE.U32 R8, R21, 0x4, R2 ;  /* 0x0000000415087825 */ /* 0x000fca00078e0002 */
[----:B------:R0:W5:Y:S01]  /*1bc0*/  LDG.E R10, desc[UR36][R8.64] ;  /* 0x00000024080a7981 */ /* 0x000162000c1e1900 */
[----:B------:R-:W-:-:S04]  /*1bd0*/  IADD3 R11, PT, PT, R21, R0, RZ ;  /* 0x00000000150b7210 */ /* 0x000fc80007ffe0ff */
[----:B------:R-:W-:-:S13]  /*1be0*/  ISETP.GE.U32.AND P1, PT, R11, R24, PT ;  /* 0x000000180b00720c */ /* 0x000fda0003f26070 */
[----:B0-----:R-:W-:Y:S05]  /*1bf0*/  @P1 BRA `(.L_x_4549) ;  /* 0x00000000002c1947 */ /* 0x001fea0003800000 */
[----:B------:R-:W-:-:S05]  /*1c00*/  IMAD.WIDE.U32 R8, R11, 0x4, R2 ;  /* 0x000000040b087825 */ /* 0x000fca00078e0002 */
[----:B------:R0:W5:Y:S01]  /*1c10*/  LDG.E R12, desc[UR36][R8.64] ;  /* 0x00000024080c7981 */ /* 0x000162000c1e1900 */
[----:B------:R-:W-:-:S05]  /*1c20*/  IMAD.IADD R11, R11, 0x1, R0 ;  /* 0x000000010b0b7824 */ /* 0x000fca00078e0200 */
[----:B------:R-:W-:-:S13]  /*1c30*/  ISETP.GE.U32.AND P1, PT, R11, R24, PT ;  /* 0x000000180b00720c */ /* 0x000fda0003f26070 */
[----:B0-----:R-:W-:Y:S05]  /*1c40*/  @P1 BRA `(.L_x_4549) ;  /* 0x0000000000181947 */ /* 0x001fea0003800000 */
[C---:B------:R-:W-:Y:S01]  /*1c50*/  IADD3 R13, PT, PT, R11.reuse, R0, RZ ;  /* 0x000000000b0d7210 */ /* 0x040fe20007ffe0ff */
[----:B------:R-:W-:-:S03]  /*1c60*/  IMAD.WIDE.U32 R8, R11, 0x4, R2 ;  /* 0x000000040b087825 */ /* 0x000fc600078e0002 */
[C---:B------:R-:W-:Y:S02]  /*1c70*/  ISETP.GE.U32.AND P1, PT, R13.reuse, R24, PT ;  /* 0x000000180d00720c */ /* 0x040fe40003f26070 */
[----:B------:R0:W5:Y:S11]  /*1c80*/  LDG.E R14, desc[UR36][R8.64] ;  /* 0x00000024080e7981 */ /* 0x000176000c1e1900 */
[----:B------:R-:W-:-:S05]  /*1c90*/  @!P1 IMAD.WIDE.U32 R2, R13, 0x4, R2 ;  /* 0x000000040d029825 */ /* 0x000fca00078e0002 */
[----:B------:R0:W5:Y:S02]  /*1ca0*/  @!P1 LDG.E R6, desc[UR36][R2.64] ;  /* 0x0000002402069981 */ /* 0x000164000c1e1900 */
.L_x_4549:
[----:B------:R-:W-:Y:S05]  /*1cb0*/  BSYNC.RECONVERGENT B1 ;  /* 0x0000000000017941 */ /* 0x000fea0003800200 */
.L_x_4548:
[----:B------:R-:W-:Y:S04]  /*1cc0*/  BSSY.RECONVERGENT B1, `(.L_x_4550) ;  /* 0x0000016000017945 */ /* 0x000fe80003800200 */
[----:B------:R-:W-:Y:S05]  /*1cd0*/  @P0 BRA `(.L_x_4551) ;  /* 0x0000000000500947 */ /* 0x000fea0003800000 */
[----:B------:R-:W-:Y:S02]  /*1ce0*/  IADD3 R21, PT, PT, R21, R0, RZ ;  /* 0x0000000015157210 */ /* 0x000fe40007ffe0ff */
[C---:B-----5:R-:W-:Y:S02]  /*1cf0*/  FSETP.NAN.FTZ.AND P0, PT, |R10|.reuse, |R10|, PT ;  /* 0x4000000a0a00720b */ /* 0x060fe40003f18200 */
[----:B------:R-:W-:Y:S02]  /*1d00*/  ISETP.GE.U32.AND P1, PT, R21, R24, PT ;  /* 0x000000181500720c */ /* 0x000fe40003f26070 */
[----:B0-----:R-:W-:-:S05]  /*1d10*/  FSEL R3, R10, RZ, !P0 ;  /* 0x000000ff0a037208 */ /* 0x001fca0004000000 */
[----:B------:R-:W-:-:S06]  /*1d20*/  FADD.FTZ R4, R4, R3 ;  /* 0x0000000304047221 */ /* 0x000fcc0000010000 */
[----:B------:R-:W-:Y:S05]  /*1d30*/  @P1 BRA `(.L_x_4551) ;  /* 0x0000000000381947 */ /* 0x000fea0003800000 */
[----:B------:R-:W-:Y:S01]  /*1d40*/  IMAD.IADD R3, R21, 0x1, R0 ;  /* 0x0000000115037824 */ /* 0x000fe200078e0200 */
[----:B------:R-:W-:-:S04]  /*1d50*/  FSETP.NAN.FTZ.AND P0, PT, |R12|, |R12|, PT ;  /* 0x4000000c0c00720b */ /* 0x000fc80003f18200 */
[----:B------:R-:W-:Y:S02]  /*1d60*/  ISETP.GE.U32.AND P1, PT, R3, R24, PT ;  /* 0x000000180300720c */ /* 0x000fe40003f26070 */
[----:B------:R-:W-:-:S05]  /*1d70*/  FSEL R12, R12, RZ, !P0 ;  /* 0x000000ff0c0c7208 */ /* 0x000fca0004000000 */
[----:B------:R-:W-:-:S06]  /*1d80*/  FADD.FTZ R7, R7, R12 ;  /* 0x0000000c07077221 */ /* 0x000fcc0000010000 */
[----:B------:R-:W-:Y:S05]  /*1d90*/  @P1 BRA `(.L_x_4551) ;  /* 0x0000000000201947 */ /* 0x000fea0003800000 */
[----:B------:R-:W-:Y:S02]  /*1da0*/  IADD3 R3, PT, PT, R3, R0, RZ ;  /* 0x0000000003037210 */ /* 0x000fe40007ffe0ff */
[C---:B------:R-:W-:Y:S02]  /*1db0*/  FSETP.NAN.FTZ.AND P0, PT, |R14|.reuse, |R14|, PT ;  /* 0x4000000e0e00720b */ /* 0x040fe40003f18200 */
[----:B------:R-:W-:Y:S02]  /*1dc0*/  ISETP.GE.U32.AND P1, PT, R3, R24, PT ;  /* 0x000000180300720c */ /* 0x000fe40003f26070 */
[----:B------:R-:W-:-:S05]  /*1dd0*/  FSEL R14, R14, RZ, !P0 ;  /* 0x000000ff0e0e7208 */ /* 0x000fca0004000000 */
[----:B------:R-:W-:-:S06]  /*1de0*/  FADD.FTZ R5, R5, R14 ;  /* 0x0000000e05057221 */ /* 0x000fcc0000010000 */
[----:B------:R-:W-:-:S04]  /*1df0*/  @!P1 FSETP.NAN.FTZ.AND P2, PT, |R6|, |R6|, PT ;  /* 0x400000060600920b */ /* 0x000fc80003f58200 */
[----:B------:R-:W-:-:S05]  /*1e00*/  @!P1 FSEL R6, R6, RZ, !P2 ;  /* 0x000000ff06069208 */ /* 0x000fca0005000000 */
[----:B------:R-:W-:-:S07]  /*1e10*/  @!P1 FADD.FTZ R19, R19, R6 ;  /* 0x0000000613139221 */ /* 0x000fce0000010000 */
.L_x_4551:
[----:B------:R-:W-:Y:S05]  /*1e20*/  BSYNC.RECONVERGENT B1 ;  /* 0x0000000000017941 */ /* 0x000fea0003800200 */
.L_x_4550:
[----:B------:R-:W-:-:S04]  /*1e30*/  FADD.FTZ R4, R4, R7 ;  /* 0x0000000704047221 */ /* 0x000fc80000010000 */
[----:B------:R-:W-:-:S04]  /*1e40*/  FADD.FTZ R4, R4, R5 ;  /* 0x0000000504047221 */ /* 0x000fc80000010000 */
[----:B------:R-:W-:Y:S01]  /*1e50*/  FADD.FTZ R19, R4, R19 ;  /* 0x0000001304137221 */ /* 0x000fe20000010000 */
[----:B------:R-:W-:Y:S06]  /*1e60*/  BRA `(.L_x_4533) ;  /* 0x0000009000407947 */ /* 0x000fec0003800000 */
.L_x_4544:
        /* <DEDUP_REMOVED lines=14> */
.L_x_4556:
[----:B------:R-:W-:Y:S01]  /*1f50*/  IADD3 R9, PT, PT, R21, R4, RZ ;  /* 0x0000000415097210 */ /* 0x000fe20007ffe0ff */
        /* <DEDUP_REMOVED lines=17> */
[----:B--2---:R-:W-:-:S04]  /*2070*/  FSETP.NAN.FTZ.AND P0, PT, |R14|, |R14|, PT ;  /* 0x4000000e0e00720b */ /* 0x004fc80003f18200 */
[----:B------:R-:W-:Y:S02]  /*2080*/  FSEL R20, R14, RZ, !P0 ;  /* 0x000000ff0e147208 */ /* 0x000fe40004000000 */
[----:B---3--:R-:W-:Y:S02]  /*2090*/  FSETP.NAN.FTZ.AND P1, PT, |R8|, |R8|, PT ;  /* 0x400000080800720b */ /* 0x008fe40003f38200 */
[----:B----4-:R-:W-:Y:S02]  /*20a0*/  FSETP.NAN.FTZ.AND P2, PT, |R10|, |R10|, PT ;  /* 0x4000000a0a00720b */ /* 0x010fe40003f58200 */
[----:B-----5:R-:W-:Y:S02]  /*20b0*/  FSETP.NAN.FTZ.AND P3, PT, |R18|, |R18|, PT ;  /* 0x400000121200720b */ /* 0x020fe40003f78200 */
[----:B------:R-:W-:Y:S02]  /*20c0*/  FSEL R9, R8, RZ, !P1 ;  /* 0x000000ff08097208 */ /* 0x000fe40004800000 */
[----:B------:R-:W-:-:S02]  /*20d0*/  FSEL R22, R10, RZ, !P2 ;  /* 0x000000ff0a167208 */ /* 0x000fc40005000000 */
[----:B------:R-:W-:Y:S01]  /*20e0*/  FSEL R12, R18, RZ, !P3 ;  /* 0x000000ff120c7208 */ /* 0x000fe20005800000 */
[----:B------:R-:W-:Y:S01]  /*20f0*/  FADD.FTZ R7, R20, R7 ;  /* 0x0000000714077221 */ /* 0x000fe20000010000 */
[----:B------:R-:W-:Y:S01]  /*2100*/  FADD.FTZ R6, R9, R6 ;  /* 0x0000000609067221 */ /* 0x000fe20000010000 */
[----:B------:R-:W-:Y:S02]  /*2110*/  FADD.FTZ R5, R22, R5 ;  /* 0x0000000516057221 */ /* 0x000fe40000010000 */
[----:B------:R-:W-:Y:S01]  /*2120*/  FADD.FTZ R19, R12, R19 ;  /* 0x000000130c137221 */ /* 0x000fe20000010000 */
[----:B------:R-:W-:Y:S06]  /*2130*/  @!P4 BRA `(.L_x_4556) ;  /* 0xfffffffc0084c947 */ /* 0x000fec000383ffff */
[----:B------:R-:W-:Y:S05]  /*2140*/  BSYNC.RECONVERGENT B2 ;  /* 0x0000000000027941 */ /* 0x000fea0003800200 */
.L_x_4555:
[----:B------:R-:W-:Y:S01]  /*2150*/  IMAD.MOV.U32 R12, RZ, RZ, R8 ;  /* 0x000000ffff0c7224 */ /* 0x000fe200078e0008 */
[----:B------:R-:W-:Y:S02]  /*2160*/  MOV R13, R14 ;  /* 0x0000000e000d7202 */ /* 0x000fe40000000f00 */
[----:B------:R-:W-:Y:S02]  /*2170*/  MOV R9, R10 ;  /* 0x0000000a00097202 */ /* 0x000fe40000000f00 */
[----:B------:R-:W-:-:S07]  /*2180*/  MOV R8, R18 ;  /* 0x0000001200087202 */ /* 0x000fce0000000f00 */
.L_x_4554:
[----:B------:R-:W-:Y:S05]  /*2190*/  BSYNC.RECONVERGENT B1 ;  /* 0x0000000000017941 */ /* 0x000fea0003800200 */
.L_x_4553:
        /* <DEDUP_REMOVED lines=23> */
.L_x_4558:
[----:B------:R-:W-:Y:S05]  /*2310*/  BSYNC.RECONVERGENT B1 ;  /* 0x0000000000017941 */ /* 0x000fea0003800200 */
.L_x_4557:
[----:B------:R-:W-:Y:S04]  /*2320*/  BSSY.RECONVERGENT B1, `(.L_x_4559) ;  /* 0x0000016000017945 */ /* 0x000fe80003800200 */
[----:B------:R-:W-:Y:S05]  /*2330*/  @P0 BRA `(.L_x_4560) ;  /* 0x0000000000500947 */ /* 0x000fea0003800000 */
[----:B0-----:R-:W-:Y:S01]  /*2340*/  IMAD.IADD R11, R21, 0x1, R4 ;  /* 0x00000001150b7824 */ /* 0x001fe200078e0204 */
[----:B-----5:R-:W-:-:S04]  /*2350*/  FSETP.NAN.FTZ.AND P0, PT, |R13|, |R13|, PT ;  /* 0x4000000d0d00720b */ /* 0x020fc80003f18200 */
        /* <DEDUP_REMOVED lines=9> */
[----:B------:R-:W-:Y:S05]  /*23f0*/  @P1 BRA `(.L_x_4560) ;  /* 0x0000000000201947 */ /* 0x000fea0003800000 */
[----:B------:R-:W-:Y:S02]  /*2400*/  IADD3 R3, PT, PT, R11, R4, RZ ;  /* 0x000000040b037210 */ /* 0x000fe40007ffe0ff */
[----:B------:R-:W-:Y:S02]  /*2410*/  FSETP.NAN.FTZ.AND P0, PT, |R9|, |R9|, PT ;  /* 0x400000090900720b */ /* 0x000fe40003f18200 */
[----:B------:R-:W-:Y:S02]  /*2420*/  ISETP.GE.U32.AND P1, PT, R3, R24, PT ;  /* 0x000000180300720c */ /* 0x000fe40003f26070 */
[----:B------:R-:W-:-:S05]  /*2430*/  FSEL R0, R9, RZ, !P0 ;  /* 0x000000ff09007208 */ /* 0x000fca0004000000 */
[----:B------:R-:W-:-:S06]  /*2440*/  FADD.FTZ R5, R5, R0 ;  /* 0x0000000005057221 */ /* 0x000fcc0000010000 */
[----:B------:R-:W-:-:S04]  /*2450*/  @!P1 FSETP.NAN.FTZ.AND P2, PT, |R8|, |R8|, PT ;  /* 0x400000080800920b */ /* 0x000fc80003f58200 */
[----:B------:R-:W-:-:S05]  /*2460*/  @!P1 FSEL R8, R8, RZ, !P2 ;  /* 0x000000ff08089208 */ /* 0x000fca0005000000 */
[----:B------:R-:W-:-:S07]  /*2470*/  @!P1 FADD.FTZ R19, R19, R8 ;  /* 0x0000000813139221 */ /* 0x000fce0000010000 */
.L_x_4560:
[----:B------:R-:W-:Y:S05]  /*2480*/  BSYNC.RECONVERGENT B1 ;  /* 0x0000000000017941 */ /* 0x000fea0003800200 */
.L_x_4559:
[----:B------:R-:W-:-:S04]  /*2490*/  FADD.FTZ R6, R7, R6 ;  /* 0x0000000607067221 */ /* 0x000fc80000010000 */
[----:B------:R-:W-:-:S04]  /*24a0*/  FADD.FTZ R6, R6, R5 ;  /* 0x0000000506067221 */ /* 0x000fc80000010000 */
[----:B------:R-:W-:Y:S01]  /*24b0*/  FADD.FTZ R19, R6, R19 ;  /* 0x0000001306137221 */ /* 0x000fe20000010000 */
[----:B------:R-:W-:Y:S06]  /*24c0*/  BRA `(.L_x_4533) ;  /* 0x0000008800a87947 */ /* 0x000fec0003800000 */
.L_x_4552:
        /* <DEDUP_REMOVED lines=11> */
[----:B------:R0:W5:Y:S01]  /*2580*/  @!P0 LDG.E R2, desc[UR36][R4.64] ;  /* 0x0000002404028981 */ /* 0x000162000c1e1900 */
[----:B------:R-:W-:Y:S01]  /*2590*/  IADD3 R3, PT, PT, R6, -0x1, RZ ;  /* 0xffffffff06037810 */ /* 0x000fe20007ffe0ff */
[----:B------:R-:W-:Y:S01]  /*25a0*/  IMAD.MOV.U32 R11, RZ, RZ, R9 ;  /* 0x000000ffff0b7224 */ /* 0x000fe200078e0009 */
[-C--:B------:R-:W-:Y:S02]  /*25b0*/  MOV R20, R9.reuse ;  /* 0x0000000900147202 */ /* 0x080fe40000000f00 */
[----:B------:R-:W-:Y:S02]  /*25c0*/  VIMNMX.U32 R8, PT, PT, R3, 0x18, PT ;  /* 0x0000001803087848 */ /* 0x000fe40003fe0000 */
[----:B------:R-:W-:Y:S02]  /*25d0*/  MOV R10, R9 ;  /* 0x00000009000a7202 */ /* 0x000fe40000000f00 */
[----:B------:R-:W-:-:S07]  /*25e0*/  IADD3 R8, PT, PT, R8, 0x1, RZ ;  /* 0x0000000108087810 */ /* 0x000fce0007ffe0ff */
.L_x_4568:
[----:B------:R-:W1:Y:S01]  /*25f0*/  LDCU UR4, c[0x0][0x394] ;  /* 0x00007280ff0477ac */ /* 0x000e620008000800 */
[--C-:B-----5:R-:W-:Y:S01]  /*2600*/  @!P0 IMAD.MOV.U32 R12, RZ, RZ, R2.reuse ;  /* 0x000000ffff0c8224 */ /* 0x120fe200078e0002 */
[-C--:B------:R-:W-:Y:S01]  /*2610*/  @!P0 MOV R0, R2.reuse ;  /* 0x0000000200008202 */ /* 0x080fe20000000f00 */
[----:B------:R-:W-:Y:S01]  /*2620*/  @!P0 IMAD.MOV.U32 R6, RZ, RZ, R2 ;  /* 0x000000ffff068224 */ /* 0x000fe200078e0002 */
[----:B------:R-:W-:Y:S01]  /*2630*/  @!P0 MOV R7, R2 ;  /* 0x0000000200078202 */ /* 0x000fe20000000f00 */
[----:B0-----:R-:W-:Y:S06]  /*2640*/  @!P0 BRA `(.L_x_4563) ;  /* 0x0000003c00b08947 */ /* 0x001fec0003800000 */
[----:B------:R-:W2:Y:S01]  /*2650*/  LDCU.64 UR30, c[0x0][0x3d0] ;  /* 0x00007a00ff1e77ac */ /* 0x000ea20008000a00 */
[----:B------:R-:W-:Y:S01]  /*2660*/  HFMA2 R6, -RZ, RZ, 0, 0 ;  /* 0x00000000ff067431 */ /* 0x000fe200000001ff */
[----:B------:R-:W-:Y:S01]  /*2670*/  MOV R7, R21 ;  /* 0x0000001500077202 */ /* 0x000fe20000000f00 */
[----:B------:R-:W3:Y:S01]  /*2680*/  LDCU UR52, c[0x0][0x3cc] ;  /* 0x00007980ff3477ac */ /* 0x000ee20008000800 */
[----:B------:R-:W-:Y:S01]  /*2690*/  ISETP.NE.AND P1, PT, R3, RZ, PT ;  /* 0x000000ff0300720c */ /* 0x000fe20003f25270 */
[----:B------:R-:W4:Y:S01]  /*26a0*/  LDCU UR5, c[0x0][0x4f8] ;  /* 0x00009f00ff0577ac */ /* 0x000f220008000800 */
[----:B------:R-:W0:Y:S01]  /*26b0*/  LDCU UR77, c[0x0][0x3e0] ;  /* 0x00007c00ff4d77ac */ /* 0x000e220008000800 */
[----:B------:R-:W0:Y:S01]  /*26c0*/  LDCU UR76, c[0x0][0x4fc] ;  /* 0x00009f80ff4c77ac */ /* 0x000e220008000800 */
[----:B--2---:R-:W-:Y:S01]  /*26d0*/  IMAD.HI.U32 R0, R21, UR30, R6 ;  /* 0x0000001e15007c27 */ /* 0x004fe2000f8e0006 */
[----:B------:R-:W2:Y:S04]  /*26e0*/  LDCU UR75, c[0x0][0x3e4] ;  /* 0x00007c80ff4b77ac */ /* 0x000ea80008000800 */
[----:B------:R-:W-:Y:S01]  /*26f0*/  SHF.R.U32.HI R12, RZ, UR31, R0 ;  /* 0x0000001fff0c7c19 */ /* 0x000fe20008011600 */
[----:B------:R-:W0:Y:S04]  /*2700*/  LDCU UR74, c[0x0][0x500] ;  /* 0x0000a000ff4a77ac */ /* 0x000e280008000800 */
[----:B------:R-:W-:Y:S01]  /*2710*/  IMAD.MOV R0, RZ, RZ, -R12 ;  /* 0x000000ffff007224 */ /* 0x000fe200078e0a0c */
[----:B------:R-:W0:Y:S03]  /*2720*/  LDCU UR73, c[0x0][0x3f8] ;  /* 0x00007f00ff4977ac */ /* 0x000e260008000800 */
        /* <DEDUP_REMOVED lines=272> */
[----:B------:R-:W2:Y:S01]  /*3830*/  @P2 LDC R18, c[0x0][0x558] ;  /* 0x00015600ff122b82 */ /* 0x000ea20000000800 */
[----:B------:R-:W-:-:S04]  /*3840*/  IMAD.MOV R15, RZ, RZ, -R7 ;  /* 0x000000ffff0f7224 */ /* 0x000fc800078e0a07 */
[----:B------:R-:W-:-:S03]  /*3850*/  IMAD R15, R15, UR52, R12 ;  /* 0x000000340f0f7c24 */ /* 0x000fc6000f8e020c */
[----:B------:R-:W3:Y:S01]  /*3860*/  @P2 LDC.64 R12, c[0x0][0x4f0] ;  /* 0x00013c00ff0c2b82 */ /* 0x000ee20000000a00 */
[----:B------:R-:W-:Y:S02]  /*3870*/  IMAD R0, R15, UR28, R0 ;  /* 0x0000001c0f007c24 */ /* 0x000fe4000f8e0200 */
[----:B---3--:R-:W-:-:S05]  /*3880*/  @P2 IMAD.HI.U32 R12, R7, R12, R6 ;  /* 0x0000000c070c2227 */ /* 0x008fca00078e0006 */
[----:B------:R-:W-:-:S04]  /*3890*/  @P2 SHF.R.U32.HI R12, RZ, R13, R12 ;  /* 0x0000000dff0c2219 */ /* 0x000fc8000001160c */
[----:B------:R-:W-:-:S05]  /*38a0*/  @P2 IADD3 R6, PT, PT, -R12, RZ, RZ ;  /* 0x000000ff0c062210 */ /* 0x000fca0007ffe1ff */
[----:B0-----:R-:W-:-:S04]  /*38b0*/  @P2 IMAD R7, R6, R19, R7 ;  /* 0x0000001306072224 */ /* 0x001fc800078e0207 */
[----:B--2---:R-:W-:-:S07]  /*38c0*/  @P2 IMAD R0, R7, R18, R0 ;  /* 0x0000001207002224 */ /* 0x004fce00078e0200 */
.L_x_4564:
[----:B------:R-:W-:Y:S01]  /*38d0*/  LOP3.LUT R7, R0, 0xfffffffc, RZ, 0xc0, !PT ;  /* 0xfffffffc00077812 */ /* 0x000fe200078ec0ff */
[----:B------:R-:W2:Y:S03]  /*38e0*/  LDCU UR52, c[0x0][0x3cc] ;  /* 0x00007980ff3477ac */ /* 0x000ea60008000800 */
[----:B------:R-:W-:-:S05]  /*38f0*/  IADD3 R6, P2, PT, R7, R4, RZ ;  /* 0x0000000407067210 */ /* 0x000fca0007f5e0ff */
[----:B------:R-:W-:-:S05]  /*3900*/  IMAD.X R7, RZ, RZ, R5, P2 ;  /* 0x000000ffff077224 */ /* 0x000fca00010e0605 */
[----:B------:R3:W5:Y:S01]  /*3910*/  LDG.E R6, desc[UR36][R6.64] ;  /* 0x0000002406067981 */ /* 0x000762000c1e1900 */
[----:B-1----:R-:W-:Y:S02]  /*3920*/  IADD3 R19, PT, PT, R21, UR4, RZ ;  /* 0x0000000415137c10 */ /* 0x002fe4000fffe0ff */
[----:B------:R-:W-:-:S05]  /*3930*/  MOV R18, RZ ;  /* 0x000000ff00127202 */ /* 0x000fca0000000f00 */
[----:B------:R-:W-:-:S05]  /*3940*/  IMAD.HI.U32 R0, R19, UR30, R18 ;  /* 0x0000001e13007c27 */ /* 0x000fca000f8e0012 */
[----:B------:R-:W-:-:S05]  /*3950*/  SHF.R.U32.HI R15, RZ, UR31, R0 ;  /* 0x0000001fff0f7c19 */ /* 0x000fca0008011600 */
[----:B------:R-:W-:-:S04]  /*3960*/  IMAD.MOV R13, RZ, RZ, -R15 ;  /* 0x000000ffff0d7224 */ /* 0x000fc800078e0a0f */
[----:B--2---:R-:W-:-:S04]  /*3970*/  IMAD R0, R13, UR52, R19 ;  /* 0x000000340d007c24 */ /* 0x004fc8000f8e0213 */
[----:B------:R-:W-:Y:S01]  /*3980*/  IMAD R0, R0, UR5, RZ ;  /* 0x0000000500007c24 */ /* 0x000fe2000f8e02ff */
[----:B---3--:R-:W-:Y:S06]  /*3990*/  @!P1 BRA `(.L_x_4565) ;  /* 0x0000000c00689947 */ /* 0x008fec0003800000 */
        /* <DEDUP_REMOVED lines=218> */
.L_x_4565:
[----:B------:R-:W-:Y:S01]  /*4740*/  LOP3.LUT R13, R0, 0xfffffffc, RZ, 0xc0, !PT ;  /* 0xfffffffc000d7812 */ /* 0x000fe200078ec0ff */
[----:B------:R-:W-:Y:S01]  /*4750*/  IMAD.MOV.U32 R18, RZ, RZ, RZ ;  /* 0x000000ffff127224 */ /* 0x000fe200078e00ff */
[----:B------:R-:W-:Y:S01]  /*4760*/  IADD3 R19, PT, PT, R19, UR4, RZ ;  /* 0x0000000413137c10 */ /* 0x000fe2000fffe0ff */
[----:B------:R-:W1:Y:S01]  /*4770*/  LDCU UR52, c[0x0][0x3cc] ;  /* 0x00007980ff3477ac */ /* 0x000e620008000800 */
[----:B------:R-:W-:-:S04]  /*4780*/  IADD3 R12, P2, PT, R13, R4, RZ ;  /* 0x000000040d0c7210 */ /* 0x000fc80007f5e0ff */
[----:B------:R-:W-:-:S05]  /*4790*/  IADD3.X R13, PT, PT, RZ, R5, RZ, P2, !PT ;  /* 0x00000005ff0d7210 */ /* 0x000fca00017fe4ff */
[----:B------:R2:W5:Y:S01]  /*47a0*/  LDG.E R7, desc[UR36][R12.64] ;  /* 0x000000240c077981 */ /* 0x000562000c1e1900 */
[----:B------:R-:W-:-:S05]  /*47b0*/  IMAD.HI.U32 R0, R19, UR30, R18 ;  /* 0x0000001e13007c27 */ /* 0x000fca000f8e0012 */
[----:B------:R-:W-:-:S04]  /*47c0*/  SHF.R.U32.HI R22, RZ, UR31, R0 ;  /* 0x0000001fff167c19 */ /* 0x000fc80008011600 */
[----:B------:R-:W-:-:S05]  /*47d0*/  IADD3 R15, PT, PT, -R22, RZ, RZ ;  /* 0x000000ff160f7210 */ /* 0x000fca0007ffe1ff */
[----:B-1----:R-:W-:-:S04]  /*47e0*/  IMAD R0, R15, UR52, R19 ;  /* 0x000000340f007c24 */ /* 0x002fc8000f8e0213 */
[----:B------:R-:W-:Y:S01]  /*47f0*/  IMAD R0, R0, UR5, RZ ;  /* 0x0000000500007c24 */ /* 0x000fe2000f8e02ff */
[----:B--2---:R-:W-:Y:S06]  /*4800*/  @!P1 BRA `(.L_x_4566) ;  /* 0x0000000c00949947 */ /* 0x004fec0003800000 */
        /* <DEDUP_REMOVED lines=229> */
.L_x_4566:
[----:B------:R-:W-:Y:S01]  /*5660*/  LOP3.LUT R13, R0, 0xfffffffc, RZ, 0xc0, !PT ;  /* 0xfffffffc000d7812 */ /* 0x000fe200078ec0ff */
[----:B------:R-:W-:Y:S01]  /*5670*/  IMAD.MOV.U32 R18, RZ, RZ, RZ ;  /* 0x000000ffff127224 */ /* 0x000fe200078e00ff */
[----:B------:R-:W-:Y:S01]  /*5680*/  IADD3 R19, PT, PT, R19, UR4, RZ ;  /* 0x0000000413137c10 */ /* 0x000fe2000fffe0ff */
[----:B------:R-:W1:Y:S01]  /*5690*/  LDCU UR52, c[0x0][0x3cc] ;  /* 0x00007980ff3477ac */ /* 0x000e620008000800 */
[----:B------:R-:W-:-:S03]  /*56a0*/  IADD3 R12, P2, PT, R13, R4, RZ ;  /* 0x000000040d0c7210 */ /* 0x000fc60007f5e0ff */
[----:B------:R-:W-:Y:S01]  /*56b0*/  IMAD.HI.U32 R15, R19, UR30, R18 ;  /* 0x0000001e130f7c27 */ /* 0x000fe2000f8e0012 */
[----:B------:R-:W-:-:S05]  /*56c0*/  IADD3.X R13, PT, PT, RZ, R5, RZ, P2, !PT ;  /* 0x00000005ff0d7210 */ /* 0x000fca00017fe4ff */
[----:B------:R2:W5:Y:S02]  /*56d0*/  LDG.E R0, desc[UR36][R12.64] ;  /* 0x000000240c007981 */ /* 0x000564000c1e1900 */
[----:B--2---:R-:W-:-:S04]  /*56e0*/  SHF.R.U32.HI R13, RZ, UR31, R15 ;  /* 0x0000001fff0d7c19 */ /* 0x004fc8000801160f */
[----:B------:R-:W-:-:S05]  /*56f0*/  IADD3 R15, PT, PT, -R13, RZ, RZ ;  /* 0x000000ff0d0f7210 */ /* 0x000fca0007ffe1ff */
        /* <DEDUP_REMOVED lines=221> */
.L_x_4567:
[----:B------:R-:W-:-:S04]  /*64d0*/  LOP3.LUT R13, R15, 0xfffffffc, RZ, 0xc0, !PT ;  /* 0xfffffffc0f0d7812 */ /* 0x000fc800078ec0ff */
[----:B------:R-:W-:-:S04]  /*64e0*/  IADD3 R12, P1, PT, R13, R4, RZ ;  /* 0x000000040d0c7210 */ /* 0x000fc80007f3e0ff */
[----:B------:R-:W-:-:S05]  /*64f0*/  IADD3.X R13, PT, PT, RZ, R5, RZ, P1, !PT ;  /* 0x00000005ff0d7210 */ /* 0x000fca0000ffe4ff */
[----:B------:R2:W5:Y:S04]  /*6500*/  LDG.E R12, desc[UR36][R12.64] ;  /* 0x000000240c0c7981 */ /* 0x000568000c1e1900 */
.L_x_4563:
[----:B------:R-:W3:Y:S01]  /*6510*/  LDCU UR5, c[0x0][0x38c] ;  /* 0x00007180ff0577ac */ /* 0x000ee20008000800 */
[----:B-1----:R-:W-:Y:S01]  /*6520*/  IMAD.U32 R22, RZ, RZ, UR4 ;  /* 0x00000004ff167e24 */ /* 0x002fe2000f8e00ff */
[----:B-----5:R-:W-:Y:S02]  /*6530*/  FSETP.NAN.FTZ.AND P1, PT, |R6|, |R6|, PT ;  /* 0x400000060600720b */ /* 0x020fe40003f38200 */
[----:B------:R-:W-:Y:S02]  /*6540*/  FSETP.NAN.FTZ.AND P2, PT, |R7|, |R7|, PT ;  /* 0x400000070700720b */ /* 0x000fe40003f58200 */
[----:B------:R-:W-:Y:S02]  /*6550*/  LEA R21, R22, R21, 0x2 ;  /* 0x0000001516157211 */ /* 0x000fe400078e10ff */
[----:B------:R-:W-:Y:S02]  /*6560*/  FSETP.NAN.FTZ.AND P3, PT, |R0|, |R0|, PT ;  /* 0x400000000000720b */ /* 0x000fe40003f78200 */
[----:B------:R-:W-:Y:S01]  /*6570*/  FSETP.NAN.FTZ.AND P4, PT, |R12|, |R12|, PT ;  /* 0x4000000c0c00720b */ /* 0x000fe20003f98200 */
[----:B--2---:R-:W-:Y:S01]  /*6580*/  IMAD R13, R22, 0x3, R21 ;  /* 0x00000003160d7824 */ /* 0x004fe200078e0215 */
[----:B------:R-:W-:-:S02]  /*6590*/  FSEL R18, R6, RZ, !P1 ;  /* 0x000000ff06127208 */ /* 0x000fc40004800000 */
[----:B------:R-:W-:Y:S02]  /*65a0*/  FSEL R26, R0, RZ, !P3 ;  /* 0x000000ff001a7208 */ /* 0x000fe40005800000 */
[----:B------:R-:W-:Y:S01]  /*65b0*/  FSEL R15, R12, RZ, !P4 ;  /* 0x000000ff0c0f7208 */ /* 0x000fe20006000000 */
[----:B------:R-:W-:Y:S01]  /*65c0*/  FADD.FTZ R9, R18, R9 ;  /* 0x0000000912097221 */ /* 0x000fe20000010000 */
[----:B---3--:R-:W-:Y:S01]  /*65d0*/  MOV R24, UR5 ;  /* 0x0000000500187c02 */ /* 0x008fe20008000f00 */
[----:B------:R-:W-:Y:S02]  /*65e0*/  FADD.FTZ R11, R26, R11 ;  /* 0x0000000b1a0b7221 */ /* 0x000fe40000010000 */
[----:B------:R-:W-:Y:S01]  /*65f0*/  FADD.FTZ R20, R15, R20 ;  /* 0x000000140f147221 */ /* 0x000fe20000010000 */
[----:B------:R-:W-:Y:S02]  /*6600*/  ISETP.GE.U32.AND P5, PT, R13, R24, PT ;  /* 0x000000180d00720c */ /* 0x000fe40003fa6070 */
[----:B------:R-:W-:-:S05]  /*6610*/  FSEL R13, R7, RZ, !P2 ;  /* 0x000000ff070d7208 */ /* 0x000fca0005000000 */
[----:B------:R-:W-:-:S06]  /*6620*/  FADD.FTZ R10, R13, R10 ;  /* 0x0000000a0d0a7221 */ /* 0x000fcc0000010000 */
[----:B------:R-:W-:Y:S05]  /*6630*/  @!P5 BRA `(.L_x_4568) ;  /* 0xffffffbc00ecd947 */ /* 0x000fea000383ffff */
.L_x_4562:
[----:B0-----:R-:W-:Y:S05]  /*6640*/  BSYNC.RECONVERGENT B1 ;  /* 0x0000000000017941 */ /* 0x001fea0003800200 */
.L_x_4561:
[----:B------:R-:W-:Y:S01]  /*6650*/  ISETP.GE.U32.AND P0, PT, R21, R24, PT ;  /* 0x000000181500720c */ /* 0x000fe20003f06070 */
[----:B------:R-:W-:Y:S01]  /*6660*/  BSSY.RECONVERGENT B1, `(.L_x_4569) ;  /* 0x0000475000017945 */ /* 0x000fe20003800200 */
[----:B------:R-:W-:-:S11]  /*6670*/  IMAD.MOV.U32 R8, RZ, RZ, R12 ;  /* 0x000000ffff087224 */ /* 0x000fd600078e000c */
        /* <DEDUP_REMOVED lines=282> */
.L_x_4572:
[----:B------:R-:W-:Y:S01]  /*7820*/  SHF.R.U32.HI R12, RZ, 0x2, R6 ;  /* 0x00000002ff0c7819 */ /* 0x000fe20000011606 */
[----:B------:R-:W-:-:S07]  /*7830*/  IMAD.MOV.U32 R13, RZ, RZ, RZ ;  /* 0x000000ffff0d7224 */ /* 0x000fce00078e00ff */
.L_x_4571:
[----:B------:R-:W0:Y:S02]  /*7840*/  LDCU.64 UR4, c[0x0][0x758] ;  /* 0x0000eb00ff0477ac */ /* 0x000e240008000a00 */
[----:B0-----:R-:W-:-:S04]  /*7850*/  IADD3 R3, P1, PT, R14, UR4, RZ ;  /* 0x000000040e037c10 */ /* 0x001fc8000ff3e0ff */
[----:B------:R-:W-:Y:S02]  /*7860*/  IADD3.X R2, PT, PT, RZ, UR5, RZ, P1, !PT ;  /* 0x00000005ff027c10 */ /* 0x000fe40008ffe4ff */
        /* <DEDUP_REMOVED lines=281> */
.L_x_4574:
[----:B------:R-:W-:Y:S02]  /*8a00*/  SHF.R.U32.HI R18, RZ, 0x2, R7 ;  /* 0x00000002ff127819 */ /* 0x000fe40000011607 */
[----:B------:R-:W-:-:S07]  /*8a10*/  MOV R19, RZ ;  /* 0x000000ff00137202 */ /* 0x000fce0000000f00 */
.L_x_4573:
        /* <DEDUP_REMOVED lines=281> */
.L_x_4576:
[----:B------:R-:W-:Y:S01]  /*9bb0*/  SHF.R.U32.HI R18, RZ, 0x2, R0 ;  /* 0x00000002ff127819 */ /* 0x000fe20000011600 */
[----:B------:R-:W-:-:S07]  /*9bc0*/  IMAD.MOV.U32 R19, RZ, RZ, RZ ;  /* 0x000000ffff137224 */ /* 0x000fce00078e00ff */
.L_x_4575:
        /* <DEDUP_REMOVED lines=281> */
.L_x_4578:
[----:B------:R-:W-:Y:S02]  /*ad60*/  SHF.R.U32.HI R12, RZ, 0x2, R5 ;  /* 0x00000002ff0c7819 */ /* 0x000fe40000011605 */
[----:B------:R-:W-:-:S07]  /*ad70*/  MOV R13, RZ ;  /* 0x000000ff000d7202 */ /* 0x000fce0000000f00 */
.L_x_4577:
[----:B------:R-:W-:-:S04]  /*ad80*/  LEA R4, P0, R12, R3, 0x2 ;  /* 0x000000030c047211 */ /* 0x000fc800078010ff */
[----:B------:R-:W-:-:S05]  /*ad90*/  LEA.HI.X R5, R12, R2, R13, 0x2, P0 ;  /* 0x000000020c057211 */ /* 0x000fca00000f140d */
[----:B------:R0:W5:Y:S04]  /*ada0*/  LDG.E R8, desc[UR36][R4.64] ;  /* 0x0000002404087981 */ /* 0x000168000c1e1900 */
.L_x_4570:
[----:B------:R-:W-:Y:S05]  /*adb0*/  BSYNC.RECONVERGENT B1 ;  /* 0x0000000000017941 */ /* 0x000fea0003800200 */
.L_x_4569:
[----:B------:R-:W-:Y:S01]  /*adc0*/  ISETP.GE.U32.AND P0, PT, R21, R24, PT ;  /* 0x000000181500720c */ /* 0x000fe20003f06070 */
[----:B------:R-:W-:-:S12]  /*add0*/  BSSY.RECONVERGENT B1, `(.L_x_4579) ;  /* 0x0000016000017945 */ /* 0x000fd80003800200 */
[----:B------:R-:W-:Y:S05]  /*ade0*/  @P0 BRA `(.L_x_4580) ;  /* 0x0000000000500947 */ /* 0x000fea0003800000 */
[----:B------:R-:W-:Y:S02]  /*adf0*/  IADD3 R3, PT, PT, R21, R22, RZ ;  /* 0x0000001615037210 */ /* 0x000fe40007ffe0ff */
[C---:B-----5:R-:W-:Y:S02]  /*ae00*/  FSETP.NAN.FTZ.AND P0, PT, |R6|.reuse, |R6|, PT ;  /* 0x400000060600720b */ /* 0x060fe40003f18200 */
[----:B------:R-:W-:Y:S02]  /*ae10*/  ISETP.GE.U32.AND P1, PT, R3, R24, PT ;  /* 0x000000180300720c */ /* 0x000fe40003f26070 */
[----:B------:R-:W-:-:S05]  /*ae20*/  FSEL R6, R6, RZ, !P0 ;  /* 0x000000ff06067208 */ /* 0x000fca0004000000 */
        /* <DEDUP_REMOVED lines=16> */
.L_x_4580:
[----:B------:R-:W-:Y:S05]  /*af30*/  BSYNC.RECONVERGENT B1 ;  /* 0x0000000000017941 */ /* 0x000fea0003800200 */
.L_x_4579:
[----:B------:R-:W-:-:S04]  /*af40*/  FADD.FTZ R10, R10, R9 ;  /* 0x000000090a0a7221 */ /* 0x000fc80000010000 */
[----:B------:R-:W-:-:S04]  /*af50*/  FADD.FTZ R11, R10, R11 ;  /* 0x0000000b0a0b7221 */ /* 0x000fc80000010000 */
[----:B------:R-:W-:-:S07]  /*af60*/  FADD.FTZ R19, R11, R20 ;  /* 0x000000140b137221 */ /* 0x000fce0000010000 */
.L_x_4533:
[----:B------:R-:W-:Y:S05]  /*af70*/  BSYNC.RECONVERGENT B0 ;  /* 0x0000000000007941 */ /* 0x000fea0003800200 */
.L_x_4532:
        /* <DEDUP_REMOVED lines=17> */
.L_x_4582:
        /* <DEDUP_REMOVED lines=13> */
.L_x_4581:
        /* <DEDUP_REMOVED lines=17> */
[----:B------:R-:W-:-:S07]  /*b270*/  IMAD.U32 R3, RZ, RZ, UR5 ;  /* 0x00000005ff037e24 */ /* 0x000fce000f8e00ff */
.L_x_4585:
        /* <DEDUP_REMOVED lines=12> */
.L_x_4584:
[----:B------:R-:W-:Y:S01]  /*b340*/  BAR.SYNC.DEFER_BLOCKING 0x0 ;  /* 0x0000000000007b1d */ /* 0x000fe20000010000 */
[----:B------:R-:W-:-:S09]  /*b350*/  UISETP.GE.U32.AND UP0, UPT, UR4, 0x2, UPT ;  /* 0x000000020400788c */ /* 0x000fd2000bf06070 */
[----:B------:R-:W-:Y:S05]  /*b360*/  BRA.U !UP0, `(.L_x_4583) ;  /* 0x0000000108187547 */ /* 0x000fea000b800000 */
[----:B-1-34-:R-:W-:-:S07]  /*b370*/  HFMA2 R2, -RZ, RZ, 0, 5.9604644775390625e-08 ;  /* 0x00000001ff027431 */ /* 0x01afce00000001ff */
.L_x_4586:
[----:B------:R1:W3:Y:S02]  /*b380*/  SHFL.DOWN PT, R4, R19, R2, 0x1f ;  /* 0x08001f0213047589 */ /* 0x0002e400000e0000 */
[----:B-1----:R-:W-:-:S04]  /*b390*/  SHF.L.U32 R2, R2, 0x1, RZ ;  /* 0x0000000102027819 */ /* 0x002fc800000006ff */
[----:B------:R-:W-:Y:S01]  /*b3a0*/  ISETP.GE.AND P0, PT, R2, UR4, PT ;  /* 0x0000000402007c0c */ /* 0x000fe2000bf06270 */
[----:B---3--:R-:W-:-:S12]  /*b3b0*/  FADD.FTZ R19, R4, R19 ;  /* 0x0000001304137221 */ /* 0x008fd80000010000 */
[----:B------:R-:W-:Y:S05]  /*b3c0*/  @!P0 BRA `(.L_x_4586) ;  /* 0xfffffffc00ec8947 */ /* 0x000fea000383ffff */
.L_x_4583:
[----:B------:R-:W5:Y:S01]  /*b3d0*/  LDCU UR4, c[0x0][0x55c] ;  /* 0x0000ab80ff0477ac */ /* 0x000f620008000800 */
[----:B------:R-:W-:Y:S01]  /*b3e0*/  IMAD.MOV.U32 R18, RZ, RZ, RZ ;  /* 0x000000ffff127224 */ /* 0x000fe200078e00ff */
[----:B-----5:R-:W-:-:S09]  /*b3f0*/  UISETP.NE.AND UP0, UPT, UR4, URZ, UPT ;  /* 0x000000ff0400728c */ /* 0x020fd2000bf05270 */
[----:B------:R-:W-:Y:S05]  /*b400*/  BRA.U !UP0, `(.L_x_4587) ;  /* 0x0000001108587547 */ /* 0x000fea000b800000 */
[----:B------:R-:W5:Y:S01]  /*b410*/  LDCU.64 UR8, c[0x0][0x560] ;  /* 0x0000ac00ff0877ac */ /* 0x000f620008000a00 */
[----:B-1-34-:R-:W-:Y:S02]  /*b420*/  MOV R2, RZ ;  /* 0x000000ff00027202 */ /* 0x01afe40000000f00 */
[----:B------:R-:W-:Y:S01]  /*b430*/  MOV R3, R17 ;  /* 0x0000001100037202 */ /* 0x000fe20000000f00 */
[----:B------:R-:W1:Y:S01]  /*b440*/  LDCU UR5, c[0x0][0x568] ;  /* 0x0000ad00ff0577ac */ /* 0x000e620008000800 */
[----:B------:R-:W3:Y:S01]  /*b450*/  LDCU UR6, c[0x0][0x68c] ;  /* 0x0000d180ff0677ac */ /* 0x000ee20008000800 */
[----:B-----5:R-:W-:-:S05]  /*b460*/  IMAD.HI.U32 R2, R17, UR9, R2 ;  /* 0x0000000911027c27 */ /* 0x020fca000f8e0002 */
[----:B-1----:R-:W-:Y:S01]  /*b470*/  SHF.R.U32.HI R3, RZ, UR5, R2 ;  /* 0x00000005ff037c19 */ /* 0x002fe20008011602 */
[----:B------:R-:W-:-:S04]  /*b480*/  UIADD3 UR5, UPT, UPT, UR4, -0x1, URZ ;  /* 0xffffffff04057890 */ /* 0x000fc8000fffe0ff */
[----:B------:R-:W-:Y:S01]  /*b490*/  UISETP.NE.AND UP1, UPT, UR5, URZ, UPT ;  /* 0x000000ff0500728c */ /* 0x000fe2000bf25270 */
[----:B------:R-:W-:-:S04]  /*b4a0*/  IMAD.MOV R7, RZ, RZ, -R3 ;  /* 0x000000ffff077224 */ /* 0x000fc800078e0a03 */
        /* <DEDUP_REMOVED lines=12> */
[----:B------:R-:W-:-:S03]  /*b570*/  UISETP.NE.AND UP1, UPT, UR5, 0x2, UPT ;  /* 0x000000020500788c */ /* 0x000fc6000bf25270 */
[----:B------:R-:W-:-:S05]  /*b580*/  IADD3 R2, PT, PT, -R7, RZ, RZ ;  /* 0x000000ff07027210 */ /* 0x000fca0007ffe1ff */
[----:B---3--:R-:W-:-:S04]  /*b590*/  IMAD R3, R2, UR8, R3 ;  /* 0x0000000802037c24 */ /* 0x008fc8000f8e0203 */
[----:B-1----:R-:W-:Y:S01]  /*b5a0*/  IMAD R18, R3, UR6, R18 ;  /* 0x0000000603127c24 */ /* 0x002fe2000f8e0212 */
        /* <DEDUP_REMOVED lines=252> */
.L_x_4587:
        /* <DEDUP_REMOVED lines=12> */
[----:B------:R-:W-:Y:S01]  /*c630*/  HFMA2 R16, -RZ, RZ, 0, 0 ;  /* 0x00000000ff107431 */ /* 0x000fe200000001ff */
[----:B------:R-:W1:Y:S01]  /*c640*/  LDCU UR6, c[0x0][0x3b0] ;  /* 0x00007600ff0677ac */ /* 0x000e620008000800 */
[----:B------:R-:W0:Y:S01]  /*c650*/  LDCU UR7, c[0x0][0x398] ;  /* 0x00007300ff0777ac */ /* 0x000e220008000800 */
[----:B--2---:R-:W-:-:S04]  /*c660*/  IMAD R6, R0, UR5, RZ ;  /* 0x0000000500067c24 */ /* 0x004fc8000f8e02ff */
[----:B-1----:R-:W-:-:S04]  /*c670*/  IMAD R7, R5, UR6, R6 ;  /* 0x0000000605077c24 */ /* 0x002fc8000f8e0206 */
        /* <DEDUP_REMOVED lines=279> */
.L_x_4589:
        /* <DEDUP_REMOVED lines=24> */
.L_x_4591:
[----:B------:R-:W-:Y:S05]  /*d970*/  BSYNC.RECONVERGENT B0 ;  /* 0x0000000000007941 */ /* 0x000fea0003800200 */
.L_x_4590:
        /* <DEDUP_REMOVED lines=35> */
.L_x_4593:
[----:B------:R-:W-:Y:S05]  /*dbb0*/  BSYNC.RECONVERGENT B0 ;  /* 0x0000000000007941 */ /* 0x000fea0003800200 */
.L_x_4592:
        /* <DEDUP_REMOVED lines=32> */
.L_x_4598:
[----:B------:R-:W-:-:S05]  /*ddc0*/  IADD3 R9, PT, PT, R11, R10, RZ ;  /* 0x0000000a0b097210 */ /* 0x000fca0007ffe0ff */
[----:B--2---:R-:W-:-:S06]  /*ddd0*/  IMAD.WIDE.U32 R8, R9, 0x4, R6 ;  /* 0x0000000409087825 */ /* 0x004fcc00078e0006 */
[----:B------:R-:W2:Y:S01]  /*dde0*/  LDG.E R8, desc[UR36][R8.64] ;  /* 0x0000002408087981 */ /* 0x000ea2000c1e1900 */
[----:B------:R-:W-:-:S05]  /*ddf0*/  IMAD.IADD R10, R13, 0x1, R10 ;  /* 0x000000010d0a7824 */ /* 0x000fca00078e020a */
[----:B------:R-:W-:Y:S01]  /*de00*/  ISETP.GE.U32.AND P1, PT, R10, UR6, PT ;  /* 0x000000060a007c0c */ /* 0x000fe2000bf26070 */
[----:B--2---:R-:W-:-:S12]  /*de10*/  FADD.FTZ R17, R8, R17 ;  /* 0x0000001108117221 */ /* 0x004fd80000010000 */
[----:B------:R-:W-:Y:S05]  /*de20*/  @!P1 BRA `(.L_x_4598) ;  /* 0xfffffffc00e49947 */ /* 0x000fea000383ffff */
[----:B------:R-:W-:Y:S05]  /*de30*/  BSYNC.RECONVERGENT B1 ;  /* 0x0000000000017941 */ /* 0x000fea0003800200 */
.L_x_4597:
[----:B------:R-:W-:Y:S05]  /*de40*/  BRA `(.L_x_4596) ;  /* 0x0000000000447947 */ /* 0x000fea0003800000 */
.L_x_4595:
        /* <DEDUP_REMOVED lines=9> */
.L_x_4599:
[----:B------:R-:W-:-:S05]  /*dee0*/  IADD3 R9, PT, PT, R4, R11, RZ ;  /* 0x0000000b04097210 */ /* 0x000fca0007ffe0ff */
[----:B-1----:R-:W-:-:S04]  /*def0*/  IMAD R9, R9, R10, R0 ;  /* 0x0000000a09097224 */ /* 0x002fc800078e0200 */
[----:B--2---:R-:W-:-:S06]  /*df00*/  IMAD.WIDE.U32 R8, R9, 0x4, R6 ;  /* 0x0000000409087825 */ /* 0x004fcc00078e0006 */
[----:B------:R-:W2:Y:S01]  /*df10*/  LDG.E R8, desc[UR36][R8.64] ;  /* 0x0000002408087981 */ /* 0x000ea2000c1e1900 */
[----:B---3--:R-:W-:-:S05]  /*df20*/  IMAD.IADD R11, R12, 0x1, R11 ;  /* 0x000000010c0b7824 */ /* 0x008fca00078e020b */
[----:B------:R-:W-:Y:S01]  /*df30*/  ISETP.GE.U32.AND P1, PT, R11, UR5, PT ;  /* 0x000000050b007c0c */ /* 0x000fe2000bf26070 */
[----:B--2---:R-:W-:-:S12]  /*df40*/  FADD.FTZ R17, R8, R17 ;  /* 0x0000001108117221 */ /* 0x004fd80000010000 */
[----:B------:R-:W-:Y:S05]  /*df50*/  @!P1 BRA `(.L_x_4599) ;  /* 0xfffffffc00e09947 */ /* 0x000fea000383ffff */
.L_x_4596:
[----:B------:R-:W-:Y:S05]  /*df60*/  BSYNC.RECONVERGENT B0 ;  /* 0x0000000000007941 */ /* 0x000fea0003800200 */
.L_x_4594:
        /* <DEDUP_REMOVED lines=12> */
.L_x_4601:
        /* <DEDUP_REMOVED lines=13> */
.L_x_4600:
        /* <DEDUP_REMOVED lines=9> */
.L_x_4604:
[----:B------:R-:W-:Y:S01]  /*e190*/  SHF.R.U32.HI R7, RZ, 0x1, R5 ;  /* 0x00000001ff077819 */ /* 0x000fe20000011605 */
[----:B------:R-:W-:Y:S04]  /*e1a0*/  BAR.SYNC.DEFER_BLOCKING 0x0 ;  /* 0x0000000000007b1d */ /* 0x000fe80000010000 */
[----:B------:R-:W-:-:S05]  /*e1b0*/  IMAD.IADD R6, R7, 0x1, R0 ;  /* 0x0000000107067824 */ /* 0x000fca00078e0200 */
        /* <DEDUP_REMOVED lines=9> */
.L_x_4603:
[----:B------:R-:W-:Y:S01]  /*e250*/  BAR.SYNC.DEFER_BLOCKING 0x0 ;  /* 0x0000000000007b1d */ /* 0x000fe20000010000 */
[----:B------:R-:W-:-:S09]  /*e260*/  UISETP.GE.U32.AND UP0, UPT, UR4, 0x2, UPT ;  /* 0x000000020400788c */ /* 0x000fd2000bf06070 */
[----:B------:R-:W-:Y:S05]  /*e270*/  BRA.U !UP0, `(.L_x_4602) ;  /* 0x0000000108187547 */ /* 0x000fea000b800000 */
[----:B------:R-:W-:-:S07]  /*e280*/  IMAD.MOV.U32 R0, RZ, RZ, 0x1 ;  /* 0x00000001ff007424 */ /* 0x000fce00078e00ff */
.L_x_4605:
[----:B01----:R0:W1:Y:S02]  /*e290*/  SHFL.DOWN PT, R4, R17, R0, 0x1f ;  /* 0x08001f0011047589 */ /* 0x00306400000e0000 */
[----:B0-----:R-:W-:-:S04]  /*e2a0*/  SHF.L.U32 R0, R0, 0x1, RZ ;  /* 0x0000000100007819 */ /* 0x001fc800000006ff */
[----:B------:R-:W-:Y:S01]  /*e2b0*/  ISETP.GE.AND P1, PT, R0, UR4, PT ;  /* 0x0000000400007c0c */ /* 0x000fe2000bf26270 */
[----:B-1----:R-:W-:-:S12]  /*e2c0*/  FADD.FTZ R17, R4, R17 ;  /* 0x0000001104117221 */ /* 0x002fd80000010000 */
[----:B------:R-:W-:Y:S05]  /*e2d0*/  @!P1 BRA `(.L_x_4605) ;  /* 0xfffffffc00ec9947 */ /* 0x000fea000383ffff */
.L_x_4602:
        /* <DEDUP_REMOVED lines=15> */
.L_x_4607:
        /* <DEDUP_REMOVED lines=20> */
.L_x_4609:
[----:B------:R-:W2:Y:S02]  /*e510*/  LDCU.64 UR4, c[0x0][0x760] ;  /* 0x0000ec00ff0477ac */ /* 0x000ea40008000a00 */
[----:B--2---:R-:W-:-:S05]  /*e520*/  IADD3 R2, P0, PT, R16, UR4, RZ ;  /* 0x0000000410027c10 */ /* 0x004fca000ff1e0ff */
[----:B------:R-:W-:-:S05]  /*e530*/  IMAD.X R3, RZ, RZ, UR5, P0 ;  /* 0x00000005ff037e24 */ /* 0x000fca00080e06ff */
[----:B------:R-:W-:Y:S01]  /*e540*/  STG.E desc[UR36][R2.64], R17 ;  /* 0x0000001102007986 */ /* 0x000fe2000c101924 */
[----:B------:R-:W-:Y:S05]  /*e550*/  EXIT ;  /* 0x000000000000794d */ /* 0x000fea0003800000 */
.L_x_4608:
[----:B------:R-:W-:Y:S01]  /*e560*/  STG.E desc[UR36][R2.64], R17 ;  /* 0x0000001102007986 */ /* 0x000fe2000c101924 */
[----:B------:R-:W-:Y:S05]  /*e570*/  EXIT ;  /* 0x000000000000794d */ /* 0x000fea0003800000 */
.L_x_4606:
[----:B------:R-:W2:Y:S01]  /*e580*/  LDCU.U8 UR4, c[0x0][0x790] ;  /* 0x0000f200ff0477ac */ /* 0x000ea20008000000 */
[----:B------:R-:W3:Y:S01]  /*e590*/  LDCU.U8 UR5, c[0x0][0x791] ;  /* 0x0000f220ff0577ac */ /* 0x000ee20008000000 */
[----:B--2---:R-:W-:Y:S02]  /*e5a0*/  UISETP.NE.AND UP0, UPT, UR4, URZ, UPT ;  /* 0x000000ff0400728c */ /* 0x004fe4000bf05270 */
[----:B---3--:R-:W-:-:S07]  /*e5b0*/  UISETP.NE.AND UP1, UPT, UR5, URZ, UPT ;  /* 0x000000ff0500728c */ /* 0x008fce000bf25270 */
[----:B------:R-:W-:Y:S05]  /*e5c0*/  BRA.U !UP0, `(.L_x_4610) ;  /* 0x0000000108087547 */ /* 0x000fea000b800000 */
[----:B------:R-:W0:Y:S02]  /*e5d0*/  LDG.E R0, desc[UR36][R2.64] ;  /* 0x0000002402007981 */ /* 0x000e24000c1e1900 */
[----:B01----:R-:W-:-:S07]  /*e5e0*/  FADD.FTZ R17, R17, R0 ;  /* 0x0000000011117221 */ /* 0x003fce0000010000 */
.L_x_4610:
        /* <DEDUP_REMOVED lines=20> */
.L_x_4612:
[----:B------:R-:W2:Y:S02]  /*e730*/  LDCU.64 UR4, c[0x0][0x760] ;  /* 0x0000ec00ff0477ac */ /* 0x000ea40008000a00 */
[----:B--2---:R-:W-:-:S04]  /*e740*/  IADD3 R2, P0, PT, R16, UR4, RZ ;  /* 0x0000000410027c10 */ /* 0x004fc8000ff1e0ff */
[----:B------:R-:W-:-:S05]  /*e750*/  IADD3.X R3, PT, PT, RZ, UR5, RZ, P0, !PT ;  /* 0x00000005ff037c10 */ /* 0x000fca00087fe4ff */
[----:B------:R-:W-:Y:S01]  /*e760*/  STG.E desc[UR36][R2.64], R17 ;  /* 0x0000001102007986 */ /* 0x000fe2000c101924 */
[----:B------:R-:W-:Y:S05]  /*e770*/  EXIT ;  /* 0x000000000000794d */ /* 0x000fea0003800000 */
.L_x_4611:
[----:B------:R-:W-:Y:S01]  /*e780*/  STG.E desc[UR36][R2.64], R17 ;  /* 0x0000001102007986 */ /* 0x000fe2000c101924 */
[----:B------:R-:W-:Y:S05]  /*e790*/  EXIT ;  /* 0x000000000000794d */ /* 0x000fea0003800000 */
.L_x_4588:
        /* <DEDUP_REMOVED lines=24> */
.L_x_4614:
        /* <DEDUP_REMOVED lines=20> */
.L_x_4616:
[----:B------:R-:W0:Y:S02]  /*ea60*/  LDCU.64 UR4, c[0x0][0x760] ;  /* 0x0000ec00ff0477ac */ /* 0x000e240008000a00 */
[----:B0-----:R-:W-:-:S04]  /*ea70*/  IADD3 R2, P0, PT, R18, UR4, RZ ;  /* 0x0000000412027c10 */ /* 0x001fc8000ff1e0ff */
[----:B------:R-:W-:-:S05]  /*ea80*/  IADD3.X R3, PT, PT, RZ, UR5, RZ, P0, !PT ;  /* 0x00000005ff037c10 */ /* 0x000fca00087fe4ff */
[----:B------:R-:W-:Y:S01]  /*ea90*/  STG.E desc[UR36][R2.64], R19 ;  /* 0x0000001302007986 */ /* 0x000fe2000c101924 */
[----:B------:R-:W-:Y:S05]  /*eaa0*/  EXIT ;  /* 0x000000000000794d */ /* 0x000fea0003800000 */
.L_x_4615:
[----:B------:R-:W-:Y:S01]  /*eab0*/  STG.E desc[UR36][R2.64], R19 ;  /* 0x0000001302007986 */ /* 0x000fe2000c101924 */
[----:B------:R-:W-:Y:S05]  /*eac0*/  EXIT ;  /* 0x000000000000794d */ /* 0x000fea0003800000 */
.L_x_4613:
[----:B------:R-:W0:Y:S01]  /*ead0*/  LDCU.U8 UR4, c[0x0][0x790] ;  /* 0x0000f200ff0477ac */ /* 0x000e220008000000 */
[----:B------:R-:W1:Y:S01]  /*eae0*/  LDCU.U8 UR5, c[0x0][0x791] ;  /* 0x0000f220ff0577ac */ /* 0x000e620008000000 */
[----:B0-----:R-:W-:Y:S02]  /*eaf0*/  UISETP.NE.AND UP0, UPT, UR4, URZ, UPT ;  /* 0x000000ff0400728c */ /* 0x001fe4000bf05270 */
[----:B-1----:R-:W-:-:S07]  /*eb00*/  UISETP.NE.AND UP1, UPT, UR5, URZ, UPT ;  /* 0x000000ff0500728c */ /* 0x002fce000bf25270 */
[----:B------:R-:W-:Y:S05]  /*eb10*/  BRA.U !UP0, `(.L_x_4617) ;  /* 0x0000000108087547 */ /* 0x000fea000b800000 */
[----:B------:R-:W2:Y:S02]  /*eb20*/  LDG.E R0, desc[UR36][R2.64] ;  /* 0x0000002402007981 */ /* 0x000ea4000c1e1900 */
[----:B--2---:R-:W-:-:S07]  /*eb30*/  FADD.FTZ R19, R19, R0 ;  /* 0x0000000013137221 */ /* 0x004fce0000010000 */
.L_x_4617:
        /* <DEDUP_REMOVED lines=20> */
.L_x_4619:
[----:B------:R-:W0:Y:S02]  /*ec80*/  LDCU.64 UR4, c[0x0][0x760] ;  /* 0x0000ec00ff0477ac */ /* 0x000e240008000a00 */
[----:B0-----:R-:W-:-:S04]  /*ec90*/  IADD3 R2, P0, PT, R18, UR4, RZ ;  /* 0x0000000412027c10 */ /* 0x001fc8000ff1e0ff */
[----:B------:R-:W-:-:S05]  /*eca0*/  IADD3.X R3, PT, PT, RZ, UR5, RZ, P0, !PT ;  /* 0x00000005ff037c10 */ /* 0x000fca00087fe4ff */
[----:B------:R-:W-:Y:S01]  /*ecb0*/  STG.E desc[UR36][R2.64], R19 ;  /* 0x0000001302007986 */ /* 0x000fe2000c101924 */
[----:B------:R-:W-:Y:S05]  /*ecc0*/  EXIT ;  /* 0x000000000000794d */ /* 0x000fea0003800000 */
.L_x_4618:
[----:B------:R-:W-:Y:S01]  /*ecd0*/  STG.E desc[UR36][R2.64], R19 ;  /* 0x0000001302007986 */ /* 0x000fe2000c101924 */
[----:B------:R-:W-:Y:S05]  /*ece0*/  EXIT ;  /* 0x000000000000794d */ /* 0x000fea0003800000 */
.L_x_4620:
        /* <DEDUP_REMOVED lines=9> */
.L_x_9996:


//--------------------- .text._ZN2at6native13reduce_kernelILi256ELi2ENS0_8ReduceOpIfNS0_9NanSumOpsIffEEjfLi4ELi4EEEEEvT1_ --------------------------
	.section	.text._ZN2at6native13reduce_kernelILi256ELi2ENS0_8ReduceOpIfNS0_9NanSumOpsIffEEjfLi4ELi4EEEEEvT1_,"ax",@progbits
	.align	128
        .global         _ZN2at6native13reduce_kernelILi256ELi2ENS0_8ReduceOpIfNS0_9NanSumOpsIffEEjfLi4ELi4EEEEEvT1_
        .type           _ZN2at6native13reduce_kernelILi256ELi2ENS0_8ReduceOpIfNS0_9NanSumOpsIffEEjfLi4ELi4EEEEEvT1_,@function
        .size           _ZN2at6native13reduce_kernelILi256ELi2ENS0_8ReduceOpIfNS0_9NanSumOpsIffEEjfLi4ELi4EEEEEvT1_,(.L_x_9997 - _ZN2at6native13reduce_kernelILi256ELi2ENS0_8ReduceOpIfNS0_9NanSumOpsIffEEjfLi4ELi4EEEEEvT1_)
        .other          _ZN2at6native13reduce_kernelILi256ELi2ENS0_8ReduceOpIfNS0_9NanSumOpsIffEEjfLi4ELi4EEEEEvT1_,@"STO_CUDA_ENTRY STV_DEFAULT"
_ZN2at6native13reduce_kernelILi256ELi2ENS0_8ReduceOpIfNS0_9NanSumOpsIffEEjfLi4ELi4EEEEEvT1_:
.text._ZN2at6native13reduce_kernelILi256ELi2ENS0_8ReduceOpIfNS0_9NanSumOpsIffEEjfLi4ELi4EEEEEvT1_:
        /* <DEDUP_REMOVED lines=296> */
.L_x_4621:
        /* <DEDUP_REMOVED lines=32> */
.L_x_4625:
        /* <DEDUP_REMOVED lines=26> */
[----:B------:R-:W2:Y:S02]  /*1620*/  LDG.E R4, desc[UR36][R4.64] ;  /* 0x0000002404047981 */ /* 0x000ea4000c1e1900 */
[----:B--2---:R-:W-:-:S04]  /*1630*/  FSETP.NAN.FTZ.AND P0, PT, |R4|, |R4|, PT ;  /* 0x400000040400720b */ /* 0x004fc80003f18200 */
[----:B------:R-:W-:-:S05]  /*1640*/  FSEL R3, R4, RZ, !P0 ;  /* 0x000000ff04037208 */ /* 0x000fca0004000000 */
[----:B0-----:R-:W-:-:S07]  /*1650*/  FADD.FTZ R3, R3, UR4 ;  /* 0x0000000403037e21 */ /* 0x001fce0008010000 */
.L_x_4629:
[----:B------:R-:W-:Y:S05]  /*1660*/  BSYNC.RECONVERGENT B1 ;  /* 0x0000000000017941 */ /* 0x000fea0003800200 */
.L_x_4628:
[----:B------:R-:W0:Y:S01]  /*1670*/  LDC R25, c[0x0][0x38c] ;  /* 0x0000e300ff197b82 */ /* 0x000e220000000800 */
[----:B------:R-:W-:-:S04]  /*1680*/  IADD3 R18, P0, PT, R18, 0x10, RZ ;  /* 0x0000001012127810 */ /* 0x000fc80007f1e0ff */
[----:B------:R-:W-:Y:S02]  /*1690*/  IADD3.X R19, PT, PT, RZ, R19, RZ, P0, !PT ;  /* 0x00000013ff137210 */ /* 0x000fe400007fe4ff */
[----:B0-----:R-:W-:-:S07]  /*16a0*/  IADD3 R25, PT, PT, R6, -0x4, R25 ;  /* 0xfffffffc06197810 */ /* 0x001fce0007ffe019 */
.L_x_4627:
[----:B------:R-:W-:Y:S05]  /*16b0*/  BSYNC.RECONVERGENT B0 ;  /* 0x0000000000007941 */ /* 0x000fea0003800200 */
.L_x_4626:
        /* <DEDUP_REMOVED lines=15> */
[----:B------:R-:W-:-:S07]  /*17b0*/  MOV R10, R8 ;  /* 0x00000008000a7202 */ /* 0x000fce0000000f00 */
.L_x_4632:
[C---:B------:R-:W-:Y:S01]  /*17c0*/  IMAD.WIDE.U32 R4, R9.reuse, 0x10, R18 ;  /* 0x0000001009047825 */ /* 0x040fe200078e0012 */
[----:B------:R-:W0:Y:S05]  /*17d0*/  LDCU UR4, c[0x0][0x394] ;  /* 0x00007280ff0477ac */ /* 0x000e2a0008000800 */
[----:B------:R-:W2:Y:S01]  /*17e0*/  LDG.E.128 R4, desc[UR36][R4.64] ;  /* 0x0000002404047981 */ /* 0x000ea2000c1e1d00 */
[----:B0-----:R-:W-:-:S04]  /*17f0*/  IADD3 R9, PT, PT, R9, UR4, RZ ;  /* 0x0000000409097c10 */ /* 0x001fc8000fffe0ff */
        /* <DEDUP_REMOVED lines=15> */
.L_x_4631:
[----:B------:R-:W-:Y:S05]  /*18f0*/  BSYNC.RECONVERGENT B0 ;  /* 0x0000000000007941 */ /* 0x000fea0003800200 */
.L_x_4630:
        /* <DEDUP_REMOVED lines=8> */
[----:B--2---:R-:W-:-:S04]  /*1980*/  FSETP.NAN.FTZ.AND P0, PT, |R18|, |R18|, PT ;  /* 0x400000121200720b */ /* 0x004fc80003f18200 */
[----:B------:R-:W-:-:S05]  /*1990*/  FSEL R4, R18, RZ, !P0 ;  /* 0x000000ff12047208 */ /* 0x000fca0004000000 */
[----:B------:R-:W-:-:S07]  /*19a0*/  FADD.FTZ R3, R3, R4 ;  /* 0x0000000403037221 */ /* 0x000fce0000010000 */
.L_x_4634:
[----:B------:R-:W-:Y:S05]  /*19b0*/  BSYNC.RECONVERGENT B0 ;  /* 0x0000000000007941 */ /* 0x000fea0003800200 */
.L_x_4633:
[----:B------:R-:W-:Y:S01]  /*19c0*/  FADD.FTZ R3, R10, R3 ;  /* 0x000000030a037221 */ /* 0x000fe20000010000 */
[----:B------:R-:W-:-:S03]  /*19d0*/  HFMA2 R19, -RZ, RZ, 0, 0 ;  /* 0x00000000ff137431 */ /* 0x000fc600000001ff */
[----:B------:R-:W-:-:S04]  /*19e0*/  FADD.FTZ R3, R3, R8 ;  /* 0x0000000803037221 */ /* 0x000fc80000010000 */
[----:B------:R-:W-:Y:S01]  /*19f0*/  FADD.FTZ R18, R3, R0 ;  /* 0x0000000003127221 */ /* 0x000fe20000010000 */
[----:B------:R-:W-:Y:S06]  /*1a00*/  BRA `(.L_x_4623) ;  /* 0x0000009c00fc7947 */ /* 0x000fec0003800000 */
.L_x_4624:
        /* <DEDUP_REMOVED lines=27> */
.L_x_4638:
[----:B------:R-:W-:Y:S02]  /*1bc0*/  SHF.R.U32.HI R13, RZ, 0x1, R3 ;  /* 0x00000001ff0d7819 */ /* 0x000fe40000011603 */
[-C--:B------:R-:W-:Y:S02]  /*1bd0*/  IADD3 R3, PT, PT, R3, R0.reuse, RZ ;  /* 0x0000000003037210 */ /* 0x080fe40007ffe0ff */
[C---:B------:R-:W-:Y:S01]  /*1be0*/  IADD3 R10, PT, PT, R13.reuse, R0, RZ ;  /* 0x000000000d0a7210 */ /* 0x040fe20007ffe0ff */
[----:B------:R-:W-:-:S03]  /*1bf0*/  IMAD.WIDE.U32 R12, R13, 0x8, R18 ;  /* 0x000000080d0c7825 */ /* 0x000fc600078e0012 */
[----:B------:R-:W-:Y:S02]  /*1c00*/  SHF.L.U32 R11, R10, 0x3, RZ ;  /* 0x000000030a0b7819 */ /* 0x000fe400000006ff */
[----:B------:R-:W-:Y:S01]  /*1c10*/  SHF.R.U32.HI R10, RZ, 0x1d, R10 ;  /* 0x0000001dff0a7819 */ /* 0x000fe2000001160a */
[----:B------:R-:W2:Y:S01]  /*1c20*/  LDG.E.64 R12, desc[UR36][R12.64] ;  /* 0x000000240c0c7981 */ /* 0x000ea2000c1e1b00 */
[----:B------:R-:W-:Y:S02]  /*1c30*/  LOP3.LUT R11, R11, 0xfffffff8, RZ, 0xc0, !PT ;  /* 0xfffffff80b0b7812 */ /* 0x000fe400078ec0ff */
[----:B------:R-:W-:Y:S02]  /*1c40*/  LOP3.LUT R15, R10, 0x3, RZ, 0xc0, !PT ;  /* 0x000000030a0f7812 */ /* 0x000fe400078ec0ff */
[----:B------:R-:W-:Y:S02]  /*1c50*/  IADD3 R20, P0, PT, R18, R11, RZ ;  /* 0x0000000b12147210 */ /* 0x000fe40007f1e0ff */
[----:B------:R-:W-:-:S03]  /*1c60*/  LEA R27, R0, R3, 0x1 ;  /* 0x00000003001b7211 */ /* 0x000fc600078e08ff */
[----:B------:R-:W-:Y:S01]  /*1c70*/  IMAD.X R21, R19, 0x1, R15, P0 ;  /* 0x0000000113157824 */ /* 0x000fe200000e060f */
[----:B------:R-:W-:Y:S02]  /*1c80*/  SHF.R.U32.HI R11, RZ, 0x1, R3 ;  /* 0x00000001ff0b7819 */ /* 0x000fe40000011603 */
[----:B------:R-:W-:-:S03]  /*1c90*/  SHF.R.U32.HI R15, RZ, 0x1, R27 ;  /* 0x00000001ff0f7819 */ /* 0x000fc6000001161b */
[----:B------:R-:W3:Y:S01]  /*1ca0*/  LDG.E.64 R20, desc[UR36][R20.64] ;  /* 0x0000002414147981 */ /* 0x000ee2000c1e1b00 */
[----:B------:R-:W-:-:S04]  /*1cb0*/  IMAD.WIDE.U32 R10, R11, 0x8, R18 ;  /* 0x000000080b0a7825 */ /* 0x000fc800078e0012 */
[----:B------:R-:W-:Y:S02]  /*1cc0*/  IMAD.WIDE.U32 R14, R15, 0x8, R18 ;  /* 0x000000080f0e7825 */ /* 0x000fe400078e0012 */
[----:B------:R-:W4:Y:S04]  /*1cd0*/  LDG.E.64 R10, desc[UR36][R10.64] ;  /* 0x000000240a0a7981 */ /* 0x000f28000c1e1b00 */
[----:B------:R-:W5:Y:S01]  /*1ce0*/  LDG.E.64 R14, desc[UR36][R14.64] ;  /* 0x000000240e0e7981 */ /* 0x000f62000c1e1b00 */
[----:B------:R-:W-:-:S04]  /*1cf0*/  IMAD.IADD R3, R27, 0x1, R0 ;  /* 0x000000011b037824 */ /* 0x000fc800078e0200 */
[----:B------:R-:W-:-:S05]  /*1d00*/  IMAD R31, R0, 0x3, R3 ;  /* 0x00000003001f7824 */ /* 0x000fca00078e0203 */
[----:B------:R-:W-:Y:S02]  /*1d10*/  ISETP.GE.U32.AND P4, PT, R31, R30, PT ;  /* 0x0000001e1f00720c */ /* 0x000fe40003f86070 */
[----:B--2---:R-:W-:-:S04]  /*1d20*/  FSETP.NAN.FTZ.AND P0, PT, |R12|, |R12|, PT ;  /* 0x4000000c0c00720b */ /* 0x004fc80003f18200 */
[----:B------:R-:W-:Y:S02]  /*1d30*/  FSEL R27, R12, RZ, !P0 ;  /* 0x000000ff0c1b7208 */ /* 0x000fe40004000000 */
[----:B------:R-:W-:Y:S02]  /*1d40*/  FSETP.NAN.FTZ.AND P0, PT, |R13|, |R13|, PT ;  /* 0x4000000d0d00720b */ /* 0x000fe40003f18200 */
[C---:B---3--:R-:W-:Y:S02]  /*1d50*/  FSETP.NAN.FTZ.AND P1, PT, |R20|.reuse, |R20|, PT ;  /* 0x400000141400720b */ /* 0x048fe40003f38200 */
[C---:B------:R-:W-:Y:S02]  /*1d60*/  FSETP.NAN.FTZ.AND P2, PT, |R21|.reuse, |R21|, PT ;  /* 0x400000151500720b */ /* 0x040fe40003f58200 */
[----:B------:R-:W-:Y:S02]  /*1d70*/  FSEL R26, R20, RZ, !P1 ;  /* 0x000000ff141a7208 */ /* 0x000fe40004800000 */
[----:B------:R-:W-:-:S03]  /*1d80*/  FSEL R29, R21, RZ, !P2 ;  /* 0x000000ff151d7208 */ /* 0x000fc60005000000 */
[----:B------:R-:W-:Y:S01]  /*1d90*/  FADD.FTZ R7, R26, R7 ;  /* 0x000000071a077221 */ /* 0x000fe20000010000 */
[----:B------:R-:W-:Y:S02]  /*1da0*/  FSEL R26, R13, RZ, !P0 ;  /* 0x000000ff0d1a7208 */ /* 0x000fe40004000000 */
[----:B----4-:R-:W-:Y:S02]  /*1db0*/  FSETP.NAN.FTZ.AND P0, PT, |R10|, |R10|, PT ;  /* 0x4000000a0a00720b */ /* 0x010fe40003f18200 */
[----:B------:R-:W-:Y:S02]  /*1dc0*/  FSETP.NAN.FTZ.AND P1, PT, |R11|, |R11|, PT ;  /* 0x4000000b0b00720b */ /* 0x000fe40003f38200 */
[----:B-----5:R-:W-:Y:S02]  /*1dd0*/  FSETP.NAN.FTZ.AND P2, PT, |R14|, |R14|, PT ;  /* 0x4000000e0e00720b */ /* 0x020fe40003f58200 */
[----:B------:R-:W-:Y:S01]  /*1de0*/  FSETP.NAN.FTZ.AND P3, PT, |R15|, |R15|, PT ;  /* 0x4000000f0f00720b */ /* 0x000fe20003f78200 */
[----:B------:R-:W-:Y:S01]  /*1df0*/  FADD.FTZ R6, R29, R6 ;  /* 0x000000061d067221 */ /* 0x000fe20000010000 */
[----:B------:R-:W-:Y:S01]  /*1e00*/  FADD.FTZ R24, R27, R24 ;  /* 0x000000181b187221 */ /* 0x000fe20000010000 */
        /* <DEDUP_REMOVED lines=11> */
.L_x_4637:
[----:B------:R-:W-:Y:S05]  /*1ec0*/  BSYNC.RECONVERGENT B0 ;  /* 0x0000000000007941 */ /* 0x000fea0003800200 */
.L_x_4636:
[----:B------:R-:W-:Y:S01]  /*1ed0*/  ISETP.GE.U32.AND P0, PT, R3, R30, PT ;  /* 0x0000001e0300720c */ /* 0x000fe20003f06070 */
[----:B------:R-:W-:-:S12]  /*1ee0*/  BSSY.RECONVERGENT B0, `(.L_x_4639) ;  /* 0x0000016000007945 */ /* 0x000fd80003800200 */
[----:B------:R-:W-:Y:S05]  /*1ef0*/  @P0 BRA `(.L_x_4640) ;  /* 0x0000000000500947 */ /* 0x000fea0003800000 */
[----:B------:R-:W-:-:S05]  /*1f00*/  SHF.R.U32.HI R13, RZ, 0x1, R3 ;  /* 0x00000001ff0d7819 */ /* 0x000fca0000011603 */
[----:B------:R-:W-:-:S06]  /*1f10*/  IMAD.WIDE.U32 R12, R13, 0x8, R18 ;  /* 0x000000080d0c7825 */ /* 0x000fcc00078e0012 */
[----:B------:R-:W5:Y:S01]  /*1f20*/  LDG.E.64 R12, desc[UR36][R12.64] ;  /* 0x000000240c0c7981 */ /* 0x000f62000c1e1b00 */
[----:B------:R-:W-:-:S04]  /*1f30*/  IADD3 R27, PT, PT, R3, R0, RZ ;  /* 0x00000000031b7210 */ /* 0x000fc80007ffe0ff */
        /* <DEDUP_REMOVED lines=16> */
.L_x_4640:
[----:B------:R-:W-:Y:S05]  /*2040*/  BSYNC.RECONVERGENT B0 ;  /* 0x0000000000007941 */ /* 0x000fea0003800200 */
.L_x_4639:
[----:B------:R-:W-:Y:S04]  /*2050*/  BSSY.RECONVERGENT B0, `(.L_x_4641) ;  /* 0x0000022000007945 */ /* 0x000fe80003800200 */
[----:B------:R-:W-:Y:S05]  /*2060*/  @P0 BRA `(.L_x_4642) ;  /* 0x0000000000800947 */ /* 0x000fea0003800000 */
[C---:B-----5:R-:W-:Y:S02]  /*2070*/  FSETP.NAN.FTZ.AND P0, PT, |R12|.reuse, |R12|, PT ;  /* 0x4000000c0c00720b */ /* 0x060fe40003f18200 */
[----:B-1----:R-:W-:Y:S02]  /*2080*/  IADD3 R19, PT, PT, R3, R0, RZ ;  /* 0x0000000003137210 */ /* 0x002fe40007ffe0ff */
[----:B------:R-:W-:Y:S02]  /*2090*/  FSEL R3, R12, RZ, !P0 ;  /* 0x000000ff0c037208 */ /* 0x000fe40004000000 */
[----:B------:R-:W-:Y:S02]  /*20a0*/  ISETP.GE.U32.AND P0, PT, R19, R30, PT ;  /* 0x0000001e1300720c */ /* 0x000fe40003f06070 */
[----:B------:R-:W-:Y:S01]  /*20b0*/  FSETP.NAN.FTZ.AND P1, PT, |R13|, |R13|, PT ;  /* 0x4000000d0d00720b */ /* 0x000fe20003f38200 */
[----:B------:R-:W-:-:S03]  /*20c0*/  FADD.FTZ R24, R24, R3 ;  /* 0x0000000318187221 */ /* 0x000fc60000010000 */
[----:B------:R-:W-:-:S05]  /*20d0*/  FSEL R12, R13, RZ, !P1 ;  /* 0x000000ff0d0c7208 */ /* 0x000fca0004800000 */
[----:B------:R-:W-:Y:S02]  /*20e0*/  FADD.FTZ R25, R25, R12 ;  /* 0x0000000c19197221 */ /* 0x000fe40000010000 */
[----:B------:R-:W-:Y:S05]  /*20f0*/  @P0 BRA `(.L_x_4642) ;  /* 0x00000000005c0947 */ /* 0x000fea0003800000 */
[C---:B------:R-:W-:Y:S02]  /*2100*/  FSETP.NAN.FTZ.AND P0, PT, |R10|.reuse, |R10|, PT ;  /* 0x4000000a0a00720b */ /* 0x040fe40003f18200 */
[----:B------:R-:W-:Y:S02]  /*2110*/  IADD3 R3, PT, PT, R19, R0, RZ ;  /* 0x0000000013037210 */ /* 0x000fe40007ffe0ff */
[----:B------:R-:W-:Y:S02]  /*2120*/  FSEL R10, R10, RZ, !P0 ;  /* 0x000000ff0a0a7208 */ /* 0x000fe40004000000 */
[----:B------:R-:W-:Y:S02]  /*2130*/  ISETP.GE.U32.AND P0, PT, R3, R30, PT ;  /* 0x0000001e0300720c */ /* 0x000fe40003f06070 */
[----:B------:R-:W-:Y:S01]  /*2140*/  FSETP.NAN.FTZ.AND P1, PT, |R11|, |R11|, PT ;  /* 0x4000000b0b00720b */ /* 0x000fe20003f38200 */
[----:B------:R-:W-:-:S03]  /*2150*/  FADD.FTZ R9, R9, R10 ;  /* 0x0000000a09097221 */ /* 0x000fc60000010000 */
[----:B------:R-:W-:-:S05]  /*2160*/  FSEL R11, R11, RZ, !P1 ;  /* 0x000000ff0b0b7208 */ /* 0x000fca0004800000 */
[----:B------:R-:W-:Y:S02]  /*2170*/  FADD.FTZ R8, R8, R11 ;  /* 0x0000000b08087221 */ /* 0x000fe40000010000 */
[----:B------:R-:W-:Y:S05]  /*2180*/  @P0 BRA `(.L_x_4642) ;  /* 0x0000000000380947 */ /* 0x000fea0003800000 */
[----:B------:R-:W-:Y:S01]  /*2190*/  IMAD.IADD R3, R3, 0x1, R0 ;  /* 0x0000000103037824 */ /* 0x000fe200078e0200 */
[C---:B------:R-:W-:Y:S02]  /*21a0*/  FSETP.NAN.FTZ.AND P0, PT, |R20|.reuse, |R20|, PT ;  /* 0x400000141400720b */ /* 0x040fe40003f18200 */
[----:B------:R-:W-:Y:S02]  /*21b0*/  FSETP.NAN.FTZ.AND P1, PT, |R21|, |R21|, PT ;  /* 0x400000151500720b */ /* 0x000fe40003f38200 */
[----:B------:R-:W-:Y:S02]  /*21c0*/  ISETP.GE.U32.AND P2, PT, R3, R30, PT ;  /* 0x0000001e0300720c */ /* 0x000fe40003f46070 */
[----:B------:R-:W-:Y:S02]  /*21d0*/  FSEL R20, R20, RZ, !P0 ;  /* 0x000000ff14147208 */ /* 0x000fe40004000000 */
[----:B------:R-:W-:-:S03]  /*21e0*/  FSEL R21, R21, RZ, !P1 ;  /* 0x000000ff15157208 */ /* 0x000fc60004800000 */
[----:B------:R-:W-:Y:S02]  /*21f0*/  FADD.FTZ R7, R7, R20 ;  /* 0x0000001407077221 */ /* 0x000fe40000010000 */
[----:B------:R-:W-:-:S04]  /*2200*/  FADD.FTZ R6, R6, R21 ;  /* 0x0000001506067221 */ /* 0x000fc80000010000 */
[C---:B------:R-:W-:Y:S02]  /*2210*/  @!P2 FSETP.NAN.FTZ.AND P3, PT, |R14|.reuse, |R14|, PT ;  /* 0x4000000e0e00a20b */ /* 0x040fe40003f78200 */
[C---:B------:R-:W-:Y:S02]  /*2220*/  @!P2 FSETP.NAN.FTZ.AND P4, PT, |R15|.reuse, |R15|, PT ;  /* 0x4000000f0f00a20b */ /* 0x040fe40003f98200 */
[----:B------:R-:W-:Y:S02]  /*2230*/  @!P2 FSEL R14, R14, RZ, !P3 ;  /* 0x000000ff0e0ea208 */ /* 0x000fe40005800000 */
[----:B------:R-:W-:-:S03]  /*2240*/  @!P2 FSEL R15, R15, RZ, !P4 ;  /* 0x000000ff0f0fa208 */ /* 0x000fc60006000000 */
[----:B------:R-:W-:Y:S02]  /*2250*/  @!P2 FADD.FTZ R5, R5, R14 ;  /* 0x0000000e0505a221 */ /* 0x000fe40000010000 */
[----:B------:R-:W-:-:S07]  /*2260*/  @!P2 FADD.FTZ R4, R4, R15 ;  /* 0x0000000f0404a221 */ /* 0x000fce0000010000 */
.L_x_4642:
[----:B------:R-:W-:Y:S05]  /*2270*/  BSYNC.RECONVERGENT B0 ;  /* 0x0000000000007941 */ /* 0x000fea0003800200 */
.L_x_4641:
[----:B------:R-:W-:Y:S01]  /*2280*/  FADD.FTZ R24, R24, R9 ;  /* 0x0000000918187221 */ /* 0x000fe20000010000 */
[----:B------:R-:W-:-:S03]  /*2290*/  FADD.FTZ R25, R25, R8 ;  /* 0x0000000819197221 */ /* 0x000fc60000010000 */
[----:B------:R-:W-:Y:S01]  /*22a0*/  FADD.FTZ R24, R24, R7 ;  /* 0x0000000718187221 */ /* 0x000fe20000010000 */
[----:B------:R-:W-:-:S03]  /*22b0*/  FADD.FTZ R25, R25, R6 ;  /* 0x0000000619197221 */ /* 0x000fc60000010000 */
[----:B-1----:R-:W-:Y:S01]  /*22c0*/  FADD.FTZ R18, R24, R5 ;  /* 0x0000000518127221 */ /* 0x002fe20000010000 */
[----:B------:R-:W-:Y:S01]  /*22d0*/  FADD.FTZ R19, R25, R4 ;  /* 0x0000000419137221 */ /* 0x000fe20000010000 */
[----:B------:R-:W-:Y:S06]  /*22e0*/  BRA `(.L_x_4623) ;  /* 0x0000009400c47947 */ /* 0x000fec0003800000 */
.L_x_4635:
        /* <DEDUP_REMOVED lines=23> */
.L_x_4646:
[----:B------:R-:W-:Y:S02]  /*2460*/  IMAD.IADD R10, R4, 0x1, R3 ;  /* 0x00000001040a7824 */ /* 0x000fe400078e0203 */
[C---:B------:R-:W-:Y:S02]  /*2470*/  IMAD R4, R0.reuse, R4, RZ ;  /* 0x0000000400047224 */ /* 0x040fe400078e02ff */
[----:B------:R-:W-:Y:S01]  /*2480*/  IMAD R11, R0, R10, RZ ;  /* 0x0000000a000b7224 */ /* 0x000fe200078e02ff */
[-C--:B------:R-:W-:Y:S02]  /*2490*/  IADD3 R10, PT, PT, R10, R3.reuse, RZ ;  /* 0x000000030a0a7210 */ /* 0x080fe40007ffe0ff */
[----:B------:R-:W-:Y:S02]  /*24a0*/  SHF.R.U32.HI R15, RZ, 0x1, R4 ;  /* 0x00000001ff0f7819 */ /* 0x000fe40000011604 */
[----:B------:R-:W-:Y:S01]  /*24b0*/  IADD3 R4, PT, PT, R10, R3, RZ ;  /* 0x000000030a047210 */ /* 0x000fe20007ffe0ff */
[----:B------:R-:W-:Y:S01]  /*24c0*/  IMAD R10, R0, R10, RZ ;  /* 0x0000000a000a7224 */ /* 0x000fe200078e02ff */
[----:B------:R-:W-:Y:S01]  /*24d0*/  SHF.R.U32.HI R11, RZ, 0x1, R11 ;  /* 0x00000001ff0b7819 */ /* 0x000fe2000001160b */
[----:B------:R-:W-:-:S04]  /*24e0*/  IMAD.WIDE.U32 R14, R15, 0x8, R18 ;  /* 0x000000080f0e7825 */ /* 0x000fc800078e0012 */
[----:B------:R-:W-:Y:S02]  /*24f0*/  IMAD R12, R0, R4, RZ ;  /* 0x00000004000c7224 */ /* 0x000fe400078e02ff */
[----:B------:R-:W-:Y:S01]  /*2500*/  IMAD.WIDE.U32 R20, R11, 0x8, R18 ;  /* 0x000000080b147825 */ /* 0x000fe200078e0012 */
[----:B------:R-:W2:Y:S01]  /*2510*/  LDG.E.64 R14, desc[UR36][R14.64] ;  /* 0x000000240e0e7981 */ /* 0x000ea2000c1e1b00 */
[----:B------:R-:W-:Y:S02]  /*2520*/  SHF.R.U32.HI R11, RZ, 0x1, R10 ;  /* 0x00000001ff0b7819 */ /* 0x000fe4000001160a */
[----:B------:R-:W-:Y:S02]  /*2530*/  SHF.R.U32.HI R13, RZ, 0x1, R12 ;  /* 0x00000001ff0d7819 */ /* 0x000fe4000001160c */
        /* <DEDUP_REMOVED lines=8> */
[C---:B--2---:R-:W-:Y:S02]  /*25c0*/  FSETP.NAN.FTZ.AND P0, PT, |R14|.reuse, |R14|, PT ;  /* 0x4000000e0e00720b */ /* 0x044fe40003f18200 */
[----:B------:R-:W-:Y:S02]  /*25d0*/  FSETP.NAN.FTZ.AND P1, PT, |R15|, |R15|, PT ;  /* 0x4000000f0f00720b */ /* 0x000fe40003f38200 */
[----:B------:R-:W-:Y:S02]  /*25e0*/  FSEL R28, R14, RZ, !P0 ;  /* 0x000000ff0e1c7208 */ /* 0x000fe40004000000 */
[----:B---3--:R-:W-:Y:S02]  /*25f0*/  FSETP.NAN.FTZ.AND P2, PT, |R20|, |R20|, PT ;  /* 0x400000141400720b */ /* 0x008fe40003f58200 */
[----:B------:R-:W-:Y:S01]  /*2600*/  FSETP.NAN.FTZ.AND P0, PT, |R21|, |R21|, PT ;  /* 0x400000151500720b */ /* 0x000fe20003f18200 */
[----:B------:R-:W-:Y:S01]  /*2610*/  FADD.FTZ R25, R28, R25 ;  /* 0x000000191c197221 */ /* 0x000fe20000010000 */
[----:B------:R-:W-:-:S02]  /*2620*/  FSEL R27, R15, RZ, !P1 ;  /* 0x000000ff0f1b7208 */ /* 0x000fc40004800000 */
[----:B------:R-:W-:Y:S02]  /*2630*/  FSEL R29, R20, RZ, !P2 ;  /* 0x000000ff141d7208 */ /* 0x000fe40005000000 */
[----:B------:R-:W-:Y:S01]  /*2640*/  FSEL R28, R21, RZ, !P0 ;  /* 0x000000ff151c7208 */ /* 0x000fe20004000000 */
[----:B------:R-:W-:Y:S01]  /*2650*/  FADD.FTZ R26, R27, R26 ;  /* 0x0000001a1b1a7221 */ /* 0x000fe20000010000 */
[----:B----4-:R-:W-:Y:S01]  /*2660*/  FSETP.NAN.FTZ.AND P0, PT, |R10|, |R10|, PT ;  /* 0x4000000a0a00720b */ /* 0x010fe20003f18200 */
[----:B------:R-:W-:Y:S01]  /*2670*/  FADD.FTZ R24, R29, R24 ;  /* 0x000000181d187221 */ /* 0x000fe20000010000 */
[----:B------:R-:W-:Y:S01]  /*2680*/  FSETP.NAN.FTZ.AND P1, PT, |R11|, |R11|, PT ;  /* 0x4000000b0b00720b */ /* 0x000fe20003f38200 */
[----:B------:R-:W-:Y:S01]  /*2690*/  FADD.FTZ R9, R28, R9 ;  /* 0x000000091c097221 */ /* 0x000fe20000010000 */
[----:B-----5:R-:W-:Y:S02]  /*26a0*/  FSETP.NAN.FTZ.AND P2, PT, |R12|, |R12|, PT ;  /* 0x4000000c0c00720b */ /* 0x020fe40003f58200 */
        /* <DEDUP_REMOVED lines=11> */
.L_x_4645:
[----:B------:R-:W-:Y:S05]  /*2760*/  BSYNC.RECONVERGENT B0 ;  /* 0x0000000000007941 */ /* 0x000fea0003800200 */
.L_x_4644:
        /* <DEDUP_REMOVED lines=27> */
.L_x_4648:
[----:B------:R-:W-:Y:S05]  /*2920*/  BSYNC.RECONVERGENT B0 ;  /* 0x0000000000007941 */ /* 0x000fea0003800200 */
.L_x_4647:
[----:B------:R-:W-:Y:S04]  /*2930*/  BSSY.RECONVERGENT B0, `(.L_x_4649) ;  /* 0x0000022000007945 */ /* 0x000fe80003800200 */
[----:B------:R-:W-:Y:S05]  /*2940*/  @P0 BRA `(.L_x_4650) ;  /* 0x0000000000800947 */ /* 0x000fea0003800000 */
[----:B-----5:R-:W-:Y:S02]  /*2950*/  FSETP.NAN.FTZ.AND P0, PT, |R14|, |R14|, PT ;  /* 0x4000000e0e00720b */ /* 0x020fe40003f18200 */
        /* <DEDUP_REMOVED lines=8> */
[----:B------:R-:W-:Y:S02]  /*29e0*/  FSETP.NAN.FTZ.AND P0, PT, |R20|, |R20|, PT ;  /* 0x400000141400720b */ /* 0x000fe40003f18200 */
        /* <DEDUP_REMOVED lines=9> */
[----:B------:R-:W-:Y:S02]  /*2a80*/  FSETP.NAN.FTZ.AND P1, PT, |R11|, |R11|, PT ;  /* 0x4000000b0b00720b */ /* 0x000fe40003f38200 */
[C---:B------:R-:W-:Y:S02]  /*2a90*/  FSETP.NAN.FTZ.AND P0, PT, |R10|.reuse, |R10|, PT ;  /* 0x4000000a0a00720b */ /* 0x040fe40003f18200 */
        /* <DEDUP_REMOVED lines=11> */
.L_x_4650:
[----:B------:R-:W-:Y:S05]  /*2b50*/  BSYNC.RECONVERGENT B0 ;  /* 0x0000000000007941 */ /* 0x000fea0003800200 */
.L_x_4649:
[----:B------:R-:W-:Y:S01]  /*2b60*/  FADD.FTZ R25, R25, R24 ;  /* 0x0000001819197221 */ /* 0x000fe20000010000 */
[----:B------:R-:W-:-:S03]  /*2b70*/  FADD.FTZ R26, R26, R9 ;  /* 0x000000091a1a7221 */ /* 0x000fc60000010000 */
[----:B------:R-:W-:Y:S01]  /*2b80*/  FADD.FTZ R25, R25, R8 ;  /* 0x0000000819197221 */ /* 0x000fe20000010000 */
[----:B------:R-:W-:-:S03]  /*2b90*/  FADD.FTZ R26, R26, R7 ;  /* 0x000000071a1a7221 */ /* 0x000fc60000010000 */
[----:B-1----:R-:W-:Y:S01]  /*2ba0*/  FADD.FTZ R18, R25, R6 ;  /* 0x0000000619127221 */ /* 0x002fe20000010000 */
[----:B------:R-:W-:Y:S01]  /*2bb0*/  FADD.FTZ R19, R26, R5 ;  /* 0x000000051a137221 */ /* 0x000fe20000010000 */
[----:B------:R-:W-:Y:S06]  /*2bc0*/  BRA `(.L_x_4623) ;  /* 0x0000008c008c7947 */ /* 0x000fec0003800000 */
.L_x_4643:
        /* <DEDUP_REMOVED lines=15> */
[----:B------:R1:W5:Y:S01]  /*2cc0*/  @!P0 LDG.E.64 R10, desc[UR36][R18.64] ;  /* 0x00000024120a8981 */ /* 0x000362000c1e1b00 */
        /* <DEDUP_REMOVED lines=10> */
.L_x_4658:
[----:B------:R-:W1:Y:S01]  /*2d70*/  LDCU UR4, c[0x0][0x394] ;  /* 0x00007280ff0477ac */ /* 0x000e620008000800 */
[--C-:B-----5:R-:W-:Y:S01]  /*2d80*/  @!P0 IMAD.MOV.U32 R24, RZ, RZ, R10.reuse ;  /* 0x000000ffff188224 */ /* 0x120fe200078e000a */
[-C--:B------:R-:W-:Y:S01]  /*2d90*/  @!P0 MOV R25, R11.reuse ;  /* 0x0000000b00198202 */ /* 0x080fe20000000f00 */
[----:B------:R-:W-:Y:S01]  /*2da0*/  @!P0 IMAD.MOV.U32 R12, RZ, RZ, R10 ;  /* 0x000000ffff0c8224 */ /* 0x000fe200078e000a */
[-C--:B------:R-:W-:Y:S01]  /*2db0*/  @!P0 MOV R13, R11.reuse ;  /* 0x0000000b000d8202 */ /* 0x080fe20000000f00 */
[----:B------:R-:W-:Y:S01]  /*2dc0*/  @!P0 IMAD.MOV.U32 R21, RZ, RZ, R11 ;  /* 0x000000ffff158224 */ /* 0x000fe200078e000b */
[----:B------:R-:W-:Y:S02]  /*2dd0*/  @!P0 MOV R15, R11 ;  /* 0x0000000b000f8202 */ /* 0x000fe40000000f00 */
[-C--:B------:R-:W-:Y:S02]  /*2de0*/  @!P0 MOV R14, R10.reuse ;  /* 0x0000000a000e8202 */ /* 0x080fe40000000f00 */
[----:B------:R-:W-:Y:S01]  /*2df0*/  @!P0 MOV R20, R10 ;  /* 0x0000000a00148202 */ /* 0x000fe20000000f00 */
[----:B0-----:R-:W-:Y:S06]  /*2e00*/  @!P0 BRA `(.L_x_4653) ;  /* 0x0000003c00fc8947 */ /* 0x001fec0003800000 */
[----:B------:R-:W2:Y:S01]  /*2e10*/  LDCU.64 UR30, c[0x0][0x3d0] ;  /* 0x00007a00ff1e77ac */ /* 0x000ea20008000a00 */
[----:B------:R-:W-:Y:S02]  /*2e20*/  HFMA2 R12, -RZ, RZ, 0, 0 ;  /* 0x00000000ff0c7431 */ /* 0x000fe400000001ff */
[----:B------:R-:W-:Y:S01]  /*2e30*/  IMAD.MOV.U32 R13, RZ, RZ, R27 ;  /* 0x000000ffff0d7224 */ /* 0x000fe200078e001b */
        /* <DEDUP_REMOVED lines=293> */
.L_x_4654:
[----:B------:R-:W-:-:S04]  /*4090*/  LOP3.LUT R21, R20, 0xfffffff8, RZ, 0xc0, !PT ;  /* 0xfffffff814157812 */ /* 0x000fc800078ec0ff */
[----:B------:R-:W-:-:S04]  /*40a0*/  IADD3 R20, P1, PT, R21, R18, RZ ;  /* 0x0000001215147210 */ /* 0x000fc80007f3e0ff */
[----:B------:R-:W-:-:S06]  /*40b0*/  IADD3.X R21, PT, PT, RZ, R19, RZ, P1, !PT ;  /* 0x00000013ff157210 */ /* 0x000fcc0000ffe4ff */
        /* <DEDUP_REMOVED lines=238> */
.L_x_4655:
[----:B------:R-:W-:-:S04]  /*4fa0*/  LOP3.LUT R15, R28, 0xfffffff8, RZ, 0xc0, !PT ;  /* 0xfffffff81c0f7812 */ /* 0x000fc800078ec0ff */
        /* <DEDUP_REMOVED lines=240> */
.L_x_4656:
        /* <DEDUP_REMOVED lines=241> */
.L_x_4657:
[----:B------:R-:W-:-:S04]  /*6dc0*/  LOP3.LUT R25, R28, 0xfffffff8, RZ, 0xc0, !PT ;  /* 0xfffffff81c197812 */ /* 0x000fc800078ec0ff */
[----:B------:R-:W-:-:S04]  /*6dd0*/  IADD3 R24, P1, PT, R25, R18, RZ ;  /* 0x0000001219187210 */ /* 0x000fc80007f3e0ff */
[----:B------:R-:W-:-:S06]  /*6de0*/  IADD3.X R25, PT, PT, RZ, R19, RZ, P1, !PT ;  /* 0x00000013ff197210 */ /* 0x000fcc0000ffe4ff */
[----:B------:R-:W5:Y:S03]  /*6df0*/  LDG.E.64 R24, desc[UR36][R24.64] ;  /* 0x0000002418187981 */ /* 0x000f66000c1e1b00 */
.L_x_4653:
[----:B------:R-:W2:Y:S01]  /*6e00*/  LDCU UR5, c[0x0][0x38c] ;  /* 0x00007180ff0577ac */ /* 0x000ea20008000800 */
[----:B-1----:R-:W-:Y:S02]  /*6e10*/  MOV R28, UR4 ;  /* 0x00000004001c7c02 */ /* 0x002fe40008000f00 */
[----:B-----5:R-:W-:Y:S02]  /*6e20*/  FSETP.NAN.FTZ.AND P1, PT, |R20|, |R20|, PT ;  /* 0x400000141400720b */ /* 0x020fe40003f38200 */
[C---:B------:R-:W-:Y:S01]  /*6e30*/  FSETP.NAN.FTZ.AND P2, PT, |R21|.reuse, |R21|, PT ;  /* 0x400000151500720b */ /* 0x040fe20003f58200 */
[----:B------:R-:W-:Y:S01]  /*6e40*/  IMAD R27, R28, 0x4, R27 ;  /* 0x000000041c1b7824 */ /* 0x000fe200078e021b */
[----:B------:R-:W-:Y:S02]  /*6e50*/  FSETP.NAN.FTZ.AND P3, PT, |R14|, |R14|, PT ;  /* 0x4000000e0e00720b */ /* 0x000fe40003f78200 */
[----:B------:R-:W-:Y:S01]  /*6e60*/  FSEL R31, R20, RZ, !P1 ;  /* 0x000000ff141f7208 */ /* 0x000fe20004800000 */
[----:B------:R-:W-:Y:S01]  /*6e70*/  IMAD R33, R28, 0x3, R27 ;  /* 0x000000031c217824 */ /* 0x000fe200078e021b */
[----:B------:R-:W-:-:S02]  /*6e80*/  FSEL R32, R21, RZ, !P2 ;  /* 0x000000ff15207208 */ /* 0x000fc40005000000 */
[----:B------:R-:W-:Y:S01]  /*6e90*/  FSEL R34, R14, RZ, !P3 ;  /* 0x000000ff0e227208 */ /* 0x000fe20005800000 */
[----:B------:R-:W-:Y:S01]  /*6ea0*/  FADD.FTZ R0, R31, R0 ;  /* 0x000000001f007221 */ /* 0x000fe20000010000 */
[----:B------:R-:W-:Y:S01]  /*6eb0*/  FSETP.NAN.FTZ.AND P1, PT, |R15|, |R15|, PT ;  /* 0x4000000f0f00720b */ /* 0x000fe20003f38200 */
[----:B------:R-:W-:Y:S01]  /*6ec0*/  FADD.FTZ R3, R32, R3 ;  /* 0x0000000320037221 */ /* 0x000fe20000010000 */
[----:B------:R-:W-:Y:S01]  /*6ed0*/  FSETP.NAN.FTZ.AND P2, PT, |R12|, |R12|, PT ;  /* 0x4000000c0c00720b */ /* 0x000fe20003f58200 */
[----:B------:R-:W-:Y:S01]  /*6ee0*/  FADD.FTZ R5, R34, R5 ;  /* 0x0000000522057221 */ /* 0x000fe20000010000 */
[----:B--2---:R-:W-:Y:S02]  /*6ef0*/  MOV R30, UR5 ;  /* 0x00000005001e7c02 */ /* 0x004fe40008000f00 */
[----:B------:R-:W-:Y:S02]  /*6f00*/  FSETP.NAN.FTZ.AND P3, PT, |R13|, |R13|, PT ;  /* 0x4000000d0d00720b */ /* 0x000fe40003f78200 */
[----:B------:R-:W-:-:S02]  /*6f10*/  ISETP.GE.U32.AND P6, PT, R33, R30, PT ;  /* 0x0000001e2100720c */ /* 0x000fc40003fc6070 */
        /* <DEDUP_REMOVED lines=13> */
.L_x_4652:
[----:B0-----:R-:W-:Y:S05]  /*6ff0*/  BSYNC.RECONVERGENT B0 ;  /* 0x0000000000007941 */ /* 0x001fea0003800200 */
.L_x_4651:
        /* <DEDUP_REMOVED lines=284> */
.L_x_4662:
[----:B------:R-:W-:Y:S02]  /*81c0*/  SHF.R.U32.HI R20, RZ, 0x3, R20 ;  /* 0x00000003ff147819 */ /* 0x000fe40000011614 */
[----:B------:R-:W-:-:S07]  /*81d0*/  MOV R21, RZ ;  /* 0x000000ff00157202 */ /* 0x000fce0000000f00 */
.L_x_4661:
[----:B------:R-:W0:Y:S02]  /*81e0*/  LDCU.64 UR4, c[0x0][0x758] ;  /* 0x0000eb00ff0477ac */ /* 0x000e240008000a00 */
[----:B0-----:R-:W-:-:S04]  /*81f0*/  IADD3 R32, P1, PT, R26, UR4, RZ ;  /* 0x000000041a207c10 */ /* 0x001fc8000ff3e0ff */
[----:B------:R-:W-:Y:S02]  /*8200*/  IADD3.X R26, PT, PT, RZ, UR5, RZ, P1, !PT ;  /* 0x00000005ff1a7c10 */ /* 0x000fe40008ffe4ff */
        /* <DEDUP_REMOVED lines=281> */
.L_x_4664:
[----:B------:R-:W-:Y:S01]  /*93a0*/  SHF.R.U32.HI R18, RZ, 0x3, R33 ;  /* 0x00000003ff127819 */ /* 0x000fe20000011621 */
[----:B------:R-:W-:-:S07]  /*93b0*/  IMAD.MOV.U32 R19, RZ, RZ, RZ ;  /* 0x000000ffff137224 */ /* 0x000fce00078e00ff */
.L_x_4663:
        /* <DEDUP_REMOVED lines=281> */
.L_x_4666:
[----:B------:R-:W-:Y:S02]  /*a550*/  SHF.R.U32.HI R18, RZ, 0x3, R33 ;  /* 0x00000003ff127819 */ /* 0x000fe40000011621 */
[----:B------:R-:W-:-:S07]  /*a560*/  MOV R19, RZ ;  /* 0x000000ff00137202 */ /* 0x000fce0000000f00 */
.L_x_4665:
        /* <DEDUP_REMOVED lines=281> */
.L_x_4668:
[----:B------:R-:W-:Y:S02]  /*b700*/  SHF.R.U32.HI R24, RZ, 0x3, R24 ;  /* 0x00000003ff187819 */ /* 0x000fe40000011618 */
[----:B------:R-:W-:-:S07]  /*b710*/  MOV R25, RZ ;  /* 0x000000ff00197202 */ /* 0x000fce0000000f00 */
.L_x_4667:
[----:B------:R-:W-:-:S04]  /*b720*/  LEA R32, P0, R24, R32, 0x3 ;  /* 0x0000002018207211 */ /* 0x000fc800078018ff */
[----:B------:R-:W-:-:S05]  /*b730*/  LEA.HI.X R33, R24, R26, R25, 0x3, P0 ;  /* 0x0000001a18217211 */ /* 0x000fca00000f1c19 */
[----:B------:R0:W5:Y:S04]  /*b740*/  LDG.E.64 R24, desc[UR36][R32.64] ;  /* 0x0000002420187981 */ /* 0x000168000c1e1b00 */
.L_x_4660:
[----:B------:R-:W-:Y:S05]  /*b750*/  BSYNC.RECONVERGENT B0 ;  /* 0x0000000000007941 */ /* 0x000fea0003800200 */
.L_x_4659:
[----:B------:R-:W-:Y:S01]  /*b760*/  ISETP.GE.U32.AND P0, PT, R27, R30, PT ;  /* 0x0000001e1b00720c */ /* 0x000fe20003f06070 */
[----:B------:R-:W-:-:S12]  /*b770*/  BSSY.RECONVERGENT B0, `(.L_x_4669) ;  /* 0x0000022000007945 */ /* 0x000fd80003800200 */
[----:B------:R-:W-:Y:S05]  /*b780*/  @P0 BRA `(.L_x_4670) ;  /* 0x0000000000800947 */ /* 0x000fea0003800000 */
[C---:B-----5:R-:W-:Y:S01]  /*b790*/  FSETP.NAN.FTZ.AND P0, PT, |R20|.reuse, |R20|, PT ;  /* 0x400000141400720b */ /* 0x060fe20003f18200 */
[----:B------:R-:W-:Y:S01]  /*b7a0*/  IMAD.IADD R27, R27, 0x1, R28 ;  /* 0x000000011b1b7824 */ /* 0x000fe200078e021c */
[----:B------:R-:W-:Y:S02]  /*b7b0*/  FSETP.NAN.FTZ.AND P1, PT, |R21|, |R21|, PT ;  /* 0x400000151500720b */ /* 0x000fe40003f38200 */
[----:B------:R-:W-:Y:S02]  /*b7c0*/  FSEL R11, R20, RZ, !P0 ;  /* 0x000000ff140b7208 */ /* 0x000fe40004000000 */
[----:B------:R-:W-:Y:S02]  /*b7d0*/  ISETP.GE.U32.AND P0, PT, R27, R30, PT ;  /* 0x0000001e1b00720c */ /* 0x000fe40003f06070 */
[----:B------:R-:W-:Y:S01]  /*b7e0*/  FSEL R10, R21, RZ, !P1 ;  /* 0x000000ff150a7208 */ /* 0x000fe20004800000 */
[----:B------:R-:W-:-:S04]  /*b7f0*/  FADD.FTZ R0, R0, R11 ;  /* 0x0000000b00007221 */ /* 0x000fc80000010000 */
[----:B------:R-:W-:-:S06]  /*b800*/  FADD.FTZ R3, R3, R10 ;  /* 0x0000000a03037221 */ /* 0x000fcc0000010000 */
        /* <DEDUP_REMOVED lines=10> */
[----:B------:R-:W-:Y:S02]  /*b8b0*/  IADD3 R11, PT, PT, R11, R28, RZ ;  /* 0x0000001c0b0b7210 */ /* 0x000fe40007ffe0ff */
[C---:B------:R-:W-:Y:S02]  /*b8c0*/  FSETP.NAN.FTZ.AND P0, PT, |R12|.reuse, |R12|, PT ;  /* 0x4000000c0c00720b */ /* 0x040fe40003f18200 */
[----:B------:R-:W-:Y:S02]  /*b8d0*/  ISETP.GE.U32.AND P2, PT, R11, R30, PT ;  /* 0x0000001e0b00720c */ /* 0x000fe40003f46070 */
[C---:B------:R-:W-:Y:S02]  /*b8e0*/  FSETP.NAN.FTZ.AND P1, PT, |R13|.reuse, |R13|, PT ;  /* 0x4000000d0d00720b */ /* 0x040fe40003f38200 */
[----:B------:R-:W-:Y:S02]  /*b8f0*/  FSEL R11, R12, RZ, !P0 ;  /* 0x000000ff0c0b7208 */ /* 0x000fe40004000000 */
[----:B------:R-:W-:-:S03]  /*b900*/  FSEL R10, R13, RZ, !P1 ;  /* 0x000000ff0d0a7208 */ /* 0x000fc60004800000 */
[----:B------:R-:W-:Y:S02]  /*b910*/  FADD.FTZ R6, R6, R11 ;  /* 0x0000000b06067221 */ /* 0x000fe40000010000 */
[----:B------:R-:W-:Y:S02]  /*b920*/  FADD.FTZ R7, R7, R10 ;  /* 0x0000000a07077221 */ /* 0x000fe40000010000 */
[C---:B------:R-:W-:Y:S02]  /*b930*/  @!P2 FSETP.NAN.FTZ.AND P3, PT, |R24|.reuse, |R24|, PT ;  /* 0x400000181800a20b */ /* 0x040fe40003f78200 */
[C---:B------:R-:W-:Y:S02]  /*b940*/  @!P2 FSETP.NAN.FTZ.AND P4, PT, |R25|.reuse, |R25|, PT ;  /* 0x400000191900a20b */ /* 0x040fe40003f98200 */
[----:B------:R-:W-:Y:S02]  /*b950*/  @!P2 FSEL R13, R24, RZ, !P3 ;  /* 0x000000ff180da208 */ /* 0x000fe40005800000 */
[----:B------:R-:W-:-:S03]  /*b960*/  @!P2 FSEL R12, R25, RZ, !P4 ;  /* 0x000000ff190ca208 */ /* 0x000fc60006000000 */
[----:B------:R-:W-:Y:S02]  /*b970*/  @!P2 FADD.FTZ R8, R8, R13 ;  /* 0x0000000d0808a221 */ /* 0x000fe40000010000 */
[----:B------:R-:W-:-:S07]  /*b980*/  @!P2 FADD.FTZ R9, R9, R12 ;  /* 0x0000000c0909a221 */ /* 0x000fce0000010000 */
.L_x_4670:
[----:B------:R-:W-:Y:S05]  /*b990*/  BSYNC.RECONVERGENT B0 ;  /* 0x0000000000007941 */ /* 0x000fea0003800200 */
.L_x_4669:
[----:B------:R-:W-:Y:S01]  /*b9a0*/  FADD.FTZ R5, R5, R0 ;  /* 0x0000000005057221 */ /* 0x000fe20000010000 */
[----:B------:R-:W-:-:S03]  /*b9b0*/  FADD.FTZ R4, R4, R3 ;  /* 0x0000000304047221 */ /* 0x000fc60000010000 */
[----:B------:R-:W-:Y:S01]  /*b9c0*/  FADD.FTZ R5, R5, R6 ;  /* 0x0000000605057221 */ /* 0x000fe20000010000 */
[----:B------:R-:W-:-:S03]  /*b9d0*/  FADD.FTZ R4, R4, R7 ;  /* 0x0000000704047221 */ /* 0x000fc60000010000 */
[----:B------:R-:W-:Y:S01]  /*b9e0*/  FADD.FTZ R18, R5, R8 ;  /* 0x0000000805127221 */ /* 0x000fe20000010000 */
[----:B------:R-:W-:-:S07]  /*b9f0*/  FADD.FTZ R19, R4, R9 ;  /* 0x0000000904137221 */ /* 0x000fce0000010000 */
.L_x_4623:
[----:B------:R-:W-:Y:S05]  /*ba00*/  BSYNC.RECONVERGENT B6 ;  /* 0x0000000000067941 */ /* 0x000fea0003800200 */
.L_x_4622:
        /* <DEDUP_REMOVED lines=15> */
.L_x_4672:
        /* <DEDUP_REMOVED lines=15> */
.L_x_4671:
        /* <DEDUP_REMOVED lines=18> */
.L_x_4675:
[----:B-----5:R-:W-:Y:S01]  /*bd10*/  SHF.R.U32.HI R10, RZ, 0x1, R4 ;  /* 0x00000001ff0a7819 */ /* 0x020fe20000011604 */
        /* <DEDUP_REMOVED lines=13> */
.L_x_4674:
[----:B------:R-:W-:Y:S01]  /*bdf0*/  ISETP.GE.U32.AND P0, PT, R0, 0x2, PT ;  /* 0x000000020000780c */ /* 0x000fe20003f06070 */
[----:B------:R-:W-:Y:S05]  /*be00*/  WARPSYNC.ALL ;  /* 0x0000000000007948 */ /* 0x000fea0003800000 */
[----:B------:R-:W-:Y:S07]  /*be10*/  BAR.SYNC.DEFER_BLOCKING 0x0 ;  /* 0x0000000000007b1d */ /* 0x000fee0000010000 */
[----:B------:R-:W-:Y:S05]  /*be20*/  @!P0 BRA `(.L_x_4673) ;  /* 0x0000000000208947 */ /* 0x000fea0003800000 */
[----:B-1----:R-:W-:-:S07]  /*be30*/  IMAD.MOV.U32 R3, RZ, RZ, 0x1 ;  /* 0x00000001ff037424 */ /* 0x002fce00078e00ff */
.L_x_4676:
[----:B------:R-:W1:Y:S04]  /*be40*/  SHFL.DOWN PT, R5, R18, R3, 0x1f ;  /* 0x08001f0312057589 */ /* 0x000e6800000e0000 */
[----:B------:R2:W3:Y:S02]  /*be50*/  SHFL.DOWN PT, R4, R19, R3, 0x1f ;  /* 0x08001f0313047589 */ /* 0x0004e400000e0000 */
[----:B--2---:R-:W-:-:S04]  /*be60*/  SHF.L.U32 R3, R3, 0x1, RZ ;  /* 0x0000000103037819 */ /* 0x004fc800000006ff */
[----:B------:R-:W-:Y:S01]  /*be70*/  ISETP.GE.AND P0, PT, R3, R0, PT ;  /* 0x000000000300720c */ /* 0x000fe20003f06270 */
[----:B-1----:R-:W-:Y:S01]  /*be80*/  FADD.FTZ R18, R5, R18 ;  /* 0x0000001205127221 */ /* 0x002fe20000010000 */
[----:B---3--:R-:W-:-:S11]  /*be90*/  FADD.FTZ R19, R4, R19 ;  /* 0x0000001304137221 */ /* 0x008fd60000010000 */
[----:B------:R-:W-:Y:S05]  /*bea0*/  @!P0 BRA `(.L_x_4676) ;  /* 0xfffffffc00e48947 */ /* 0x000fea000383ffff */
.L_x_4673:
[----:B------:R-:W2:Y:S01]  /*beb0*/  LDCU UR6, c[0x0][0x55c] ;  /* 0x0000ab80ff0677ac */ /* 0x000ea20008000800 */
[----:B-----5:R-:W-:Y:S01]  /*bec0*/  HFMA2 R25, -RZ, RZ, 0, 0 ;  /* 0x00000000ff197431 */ /* 0x020fe200000001ff */
        /* <DEDUP_REMOVED lines=280> */
.L_x_4677:
        /* <DEDUP_REMOVED lines=276> */
.L_x_4678:
        /* <DEDUP_REMOVED lines=292> */
.L_x_4680:
        /* <DEDUP_REMOVED lines=276> */
.L_x_4681:
        /* <DEDUP_REMOVED lines=24> */
.L_x_4683:
[----:B------:R-:W-:Y:S05]  /*10690*/  BSYNC.RECONVERGENT B0 ;  /* 0x0000000000007941 */ /* 0x000fea0003800200 */
.L_x_4682:
        /* <DEDUP_REMOVED lines=35> */
.L_x_4685:
[----:B------:R-:W-:Y:S05]  /*108d0*/  BSYNC.RECONVERGENT B0 ;  /* 0x0000000000007941 */ /* 0x000fea0003800200 */
.L_x_4684:
        /* <DEDUP_REMOVED lines=35> */
.L_x_4690:
        /* <DEDUP_REMOVED lines=10> */
.L_x_4689:
[----:B------:R-:W-:Y:S05]  /*10bb0*/  BRA `(.L_x_4688) ;  /* 0x0000000000547947 */ /* 0x000fea0003800000 */
.L_x_4687:
        /* <DEDUP_REMOVED lines=11> */
.L_x_4691:
        /* <DEDUP_REMOVED lines=10> */
.L_x_4688:
[----:B------:R-:W-:Y:S05]  /*10d10*/  BSYNC.RECONVERGENT B0 ;  /* 0x0000000000007941 */ /* 0x000fea0003800200 */
.L_x_4686:
        /* <DEDUP_REMOVED lines=12> */
.L_x_4693:
        /* <DEDUP_REMOVED lines=14> */
.L_x_4692:
        /* <DEDUP_REMOVED lines=9> */
.L_x_4696:
        /* <DEDUP_REMOVED lines=13> */
.L_x_4695:
[----:B------:R-:W-:Y:S01]  /*11020*/  BAR.SYNC.DEFER_BLOCKING 0x0 ;  /* 0x0000000000007b1d */ /* 0x000fe20000010000 */
[----:B------:R-:W-:-:S09]  /*11030*/  UISETP.GE.U32.AND UP0, UPT, UR4, 0x2, UPT ;  /* 0x000000020400788c */ /* 0x000fd2000bf06070 */
[----:B------:R-:W-:Y:S05]  /*11040*/  BRA.U !UP0, `(.L_x_4694) ;  /* 0x0000000108207547 */ /* 0x000fea000b800000 */
[----:B--234-:R-:W-:-:S07]  /*11050*/  HFMA2 R0, -RZ, RZ, 0, 5.9604644775390625e-08 ;  /* 0x00000001ff007431 */ /* 0x01cfce00000001ff */
.L_x_4697:
[----:B------:R-:W2:Y:S04]  /*11060*/  SHFL.DOWN PT, R3, R16, R0, 0x1f ;  /* 0x08001f0010037589 */ /* 0x000ea800000e0000 */
[----:B------:R3:W4:Y:S02]  /*11070*/  SHFL.DOWN PT, R2, R17, R0, 0x1f ;  /* 0x08001f0011027589 */ /* 0x00072400000e0000 */
[----:B---3--:R-:W-:-:S05]  /*11080*/  IMAD.SHL.U32 R0, R0, 0x2, RZ ;  /* 0x0000000200007824 */ /* 0x008fca00078e00ff */
[----:B------:R-:W-:Y:S01]  /*11090*/  ISETP.GE.AND P1, PT, R0, UR4, PT ;  /* 0x0000000400007c0c */ /* 0x000fe2000bf26270 */
[----:B--2---:R-:W-:Y:S01]  /*110a0*/  FADD.FTZ R16, R3, R16 ;  /* 0x0000001003107221 */ /* 0x004fe20000010000 */
[----:B----4-:R-:W-:-:S11]  /*110b0*/  FADD.FTZ R17, R2, R17 ;  /* 0x0000001102117221 */ /* 0x010fd60000010000 */
[----:B------:R-:W-:Y:S05]  /*110c0*/  @!P1 BRA `(.L_x_4697) ;  /* 0xfffffffc00e49947 */ /* 0x000fea000383ffff */
.L_x_4694:
        /* <DEDUP_REMOVED lines=40> */
.L_x_4700:
        /* <DEDUP_REMOVED lines=19> */
.L_x_4701:
[----:B------:R-:W-:Y:S05]  /*11480*/  BRA `(.L_x_4702) ;  /* 0x0000000000047947 */ /* 0x000fea0003800000 */
.L_x_4699:
[----:B------:R1:W-:Y:S02]  /*11490*/  STG.E desc[UR36][R4.64], R16 ;  /* 0x0000001004007986 */ /* 0x0003e4000c101924 */
.L_x_4702:
[----:B------:R-:W2:Y:S02]  /*114a0*/  LDCU.64 UR4, c[0x0][0x760] ;  /* 0x0000ec00ff0477ac */ /* 0x000ea40008000a00 */
[----:B--2---:R-:W-:-:S04]  /*114b0*/  IADD3 R24, P0, PT, R24, UR4, RZ ;  /* 0x0000000418187c10 */ /* 0x004fc8000ff1e0ff */
[----:B------:R-:W-:-:S05]  /*114c0*/  IADD3.X R25, PT, PT, RZ, UR5, RZ, P0, !PT ;  /* 0x00000005ff197c10 */ /* 0x000fca00087fe4ff */
[----:B------:R-:W-:Y:S01]  /*114d0*/  STG.E desc[UR36][R24.64], R17 ;  /* 0x0000001118007986 */ /* 0x000fe2000c101924 */
[----:B------:R-:W-:Y:S05]  /*114e0*/  EXIT ;  /* 0x000000000000794d */ /* 0x000fea0003800000 */
.L_x_4698:
        /* <DEDUP_REMOVED lines=9> */
.L_x_4703:
        /* <DEDUP_REMOVED lines=20> */
.L_x_4706:
        /* <DEDUP_REMOVED lines=19> */
.L_x_4707:
[----:B------:R-:W-:Y:S05]  /*117f0*/  BRA `(.L_x_4708) ;  /* 0x0000000000107947 */ /* 0x000fea0003800000 */
.L_x_4705:
[----:B------:R-:W0:Y:S02]  /*11800*/  LDCU.64 UR4, c[0x0][0x760] ;  /* 0x0000ec00ff0477ac */ /* 0x000e240008000a00 */
[----:B0-----:R-:W-:-:S05]  /*11810*/  IADD3 R2, P0, PT, R25, UR4, RZ ;  /* 0x0000000419027c10 */ /* 0x001fca000ff1e0ff */
[----:B------:R-:W-:-:S05]  /*11820*/  IMAD.X R3, RZ, RZ, UR5, P0 ;  /* 0x00000005ff037e24 */ /* 0x000fca00080e06ff */
[----:B------:R0:W-:Y:S03]  /*11830*/  STG.E desc[UR36][R2.64], R16 ;  /* 0x0000001002007986 */ /* 0x0001e6000c101924 */
.L_x_4708:
[----:B------:R-:W5:Y:S02]  /*11840*/  LDCU.64 UR4, c[0x0][0x760] ;  /* 0x0000ec00ff0477ac */ /* 0x000f640008000a00 */
[----:B-----5:R-:W-:-:S04]  /*11850*/  IADD3 R24, P0, PT, R24, UR4, RZ ;  /* 0x0000000418187c10 */ /* 0x020fc8000ff1e0ff */
[----:B------:R-:W-:-:S05]  /*11860*/  IADD3.X R25, PT, PT, RZ, UR5, RZ, P0, !PT ;  /* 0x00000005ff197c10 */ /* 0x000fca00087fe4ff */
[----:B------:R-:W-:Y:S01]  /*11870*/  STG.E desc[UR36][R24.64], R17 ;  /* 0x0000001118007986 */ /* 0x000fe2000c101924 */
[----:B------:R-:W-:Y:S05]  /*11880*/  EXIT ;  /* 0x000000000000794d */ /* 0x000fea0003800000 */
.L_x_4704:
[----:B------:R-:W-:Y:S04]  /*11890*/  STG.E desc[UR36][R4.64], R16 ;  /* 0x0000001004007986 */ /* 0x000fe8000c101924 */
[----:B------:R-:W-:Y:S01]  /*118a0*/  STG.E desc[UR36][R4.64+0x4], R17 ;  /* 0x0000041104007986 */ /* 0x000fe2000c101924 */
[----:B------:R-:W-:Y:S05]  /*118b0*/  EXIT ;  /* 0x000000000000794d */ /* 0x000fea0003800000 */
.L_x_4679:
        /* <DEDUP_REMOVED lines=49> */
.L_x_4711:
        /* <DEDUP_REMOVED lines=19> */
.L_x_4712:
[----:B------:R-:W-:Y:S05]  /*11d00*/  BRA `(.L_x_4713) ;  /* 0x0000000000047947 */ /* 0x000fea0003800000 */
.L_x_4710:
[----:B------:R2:W-:Y:S02]  /*11d10*/  STG.E desc[UR36][R4.64], R18 ;  /* 0x0000001204007986 */ /* 0x0005e4000c101924 */
.L_x_4713:
[----:B------:R-:W3:Y:S02]  /*11d20*/  LDCU.64 UR4, c[0x0][0x760] ;  /* 0x0000ec00ff0477ac */ /* 0x000ee40008000a00 */
[----:B---3--:R-:W-:-:S04]  /*11d30*/  IADD3 R24, P0, PT, R24, UR4, RZ ;  /* 0x0000000418187c10 */ /* 0x008fc8000ff1e0ff */
[----:B------:R-:W-:-:S05]  /*11d40*/  IADD3.X R25, PT, PT, RZ, UR5, RZ, P0, !PT ;  /* 0x00000005ff197c10 */ /* 0x000fca00087fe4ff */
[----:B------:R-:W-:Y:S01]  /*11d50*/  STG.E desc[UR36][R24.64], R19 ;  /* 0x0000001318007986 */ /* 0x000fe2000c101924 */
[----:B------:R-:W-:Y:S05]  /*11d60*/  EXIT ;  /* 0x000000000000794d */ /* 0x000fea0003800000 */
.L_x_4709:
        /* <DEDUP_REMOVED lines=9> */
.L_x_4714:
        /* <DEDUP_REMOVED lines=20> */
.L_x_4717:
        /* <DEDUP_REMOVED lines=19> */
.L_x_4718:
[----:B------:R-:W-:Y:S05]  /*12070*/  BRA `(.L_x_4719) ;  /* 0x0000000000107947 */ /* 0x000fea0003800000 */
.L_x_4716:
[----:B------:R-:W1:Y:S02]  /*12080*/  LDCU.64 UR4, c[0x0][0x760] ;  /* 0x0000ec00ff0477ac */ /* 0x000e640008000a00 */
[----:B-1----:R-:W-:-:S04]  /*12090*/  IADD3 R2, P0, PT, R25, UR4, RZ ;  /* 0x0000000419027c10 */ /* 0x002fc8000ff1e0ff */
[----:B------:R-:W-:-:S05]  /*120a0*/  IADD3.X R3, PT, PT, RZ, UR5, RZ, P0, !PT ;  /* 0x00000005ff037c10 */ /* 0x000fca00087fe4ff */
[----:B------:R1:W-:Y:S04]  /*120b0*/  STG.E desc[UR36][R2.64], R18 ;  /* 0x0000001202007986 */ /* 0x0003e8000c101924 */
.L_x_4719:
[----:B------:R-:W2:Y:S02]  /*120c0*/  LDCU.64 UR4, c[0x0][0x760] ;  /* 0x0000ec00ff0477ac */ /* 0x000ea40008000a00 */
[----:B--2---:R-:W-:-:S04]  /*120d0*/  IADD3 R24, P0, PT, R24, UR4, RZ ;  /* 0x0000000418187c10 */ /* 0x004fc8000ff1e0ff */
[----:B------:R-:W-:-:S05]  /*120e0*/  IADD3.X R25, PT, PT, RZ, UR5, RZ, P0, !PT ;  /* 0x00000005ff197c10 */ /* 0x000fca00087fe4ff */
[----:B------:R-:W-:Y:S01]  /*120f0*/  STG.E desc[UR36][R24.64], R19 ;  /* 0x0000001318007986 */ /* 0x000fe2000c101924 */
[----:B------:R-:W-:Y:S05]  /*12100*/  EXIT ;  /* 0x000000000000794d */ /* 0x000fea0003800000 */
.L_x_4715:
[----:B------:R-:W-:Y:S04]  /*12110*/  STG.E desc[UR36][R4.64], R18 ;  /* 0x0000001204007986 */ /* 0x000fe8000c101924 */
[----:B------:R-:W-:Y:S01]  /*12120*/  STG.E desc[UR36][R4.64+0x4], R19 ;  /* 0x0000041304007986 */ /* 0x000fe2000c101924 */
[----:B------:R-:W-:Y:S05]  /*12130*/  EXIT ;  /* 0x000000000000794d */ /* 0x000fea0003800000 */
.L_x_4720:
        /* <DEDUP_REMOVED lines=12> */
.L_x_9997:


//--------------------- .text._ZN2at6native13reduce_kernelILi128ELi4ENS0_8ReduceOpIfNS0_9NanSumOpsIffEEjfLi4ELi4EEEEEvT1_ --------------------------
	.section	.text._ZN2at6native13reduce_kernelILi128ELi4ENS0_8ReduceOpIfNS0_9NanSumOpsIffEEjfLi4ELi4EEEEEvT1_,"ax",@progbits
	.align	128
        .global         _ZN2at6native13reduce_kernelILi128ELi4ENS0_8ReduceOpIfNS0_9NanSumOpsIffEEjfLi4ELi4EEEEEvT1_
        .type           _ZN2at6native13reduce_kernelILi128ELi4ENS0_8ReduceOpIfNS0_9NanSumOpsIffEEjfLi4ELi4EEEEEvT1_,@function
        .size           _ZN2at6native13reduce_kernelILi128ELi4ENS0_8ReduceOpIfNS0_9NanSumOpsIffEEjfLi4ELi4EEEEEvT1_,(.L_x_9998 - _ZN2at6native13reduce_kernelILi128ELi4ENS0_8ReduceOpIfNS0_9NanSumOpsIffEEjfLi4ELi4EEEEEvT1_)
        .other          _ZN2at6native13reduce_kernelILi128ELi4ENS0_8ReduceOpIfNS0_9NanSumOpsIffEEjfLi4ELi4EEEEEvT1_,@"STO_CUDA_ENTRY STV_DEFAULT"
_ZN2at6native13reduce_kernelILi128ELi4ENS0_8ReduceOpIfNS0_9NanSumOpsIffEEjfLi4ELi4EEEEEvT1_:
.text._ZN2at6native13reduce_kernelILi128ELi4ENS0_8ReduceOpIfNS0_9NanSumOpsIffEEjfLi4ELi4EEEEEvT1_:
        /* <DEDUP_REMOVED lines=16> */
[----:B-----5:R-:W-:Y:S01]  /*0100*/  IMAD R21, R2, UR10, R5 ;  /* 0x0000000a02157c24 */ /* 0x020fe2000f8e0205 */
        /* <DEDUP_REMOVED lines=279> */
.L_x_4721:
        /* <DEDUP_REMOVED lines=34> */
.L_x_4725:
        /* <DEDUP_REMOVED lines=30> */
.L_x_4729:
[----:B------:R-:W-:Y:S05]  /*1680*/  BSYNC.RECONVERGENT B1 ;  /* 0x0000000000017941 */ /* 0x000fea0003800200 */
.L_x_4728:
[----:B------:R-:W0:Y:S01]  /*1690*/  LDC R3, c[0x0][0x38c] ;  /* 0x0000e300ff037b82 */ /* 0x000e220000000800 */
[----:B------:R-:W-:-:S04]  /*16a0*/  IADD3 R22, P0, PT, R22, 0x10, RZ ;  /* 0x0000001016167810 */ /* 0x000fc80007f1e0ff */
[----:B------:R-:W-:Y:S02]  /*16b0*/  IADD3.X R23, PT, PT, RZ, R23, RZ, P0, !PT ;  /* 0x00000017ff177210 */ /* 0x000fe400007fe4ff */
[----:B0-----:R-:W-:-:S07]  /*16c0*/  IADD3 R18, PT, PT, R50, -0x4, R3 ;  /* 0xfffffffc32127810 */ /* 0x001fce0007ffe003 */
.L_x_4727:
[----:B------:R-:W-:Y:S05]  /*16d0*/  BSYNC.RECONVERGENT B0 ;  /* 0x0000000000007941 */ /* 0x000fea0003800200 */
.L_x_4726:
        /* <DEDUP_REMOVED lines=17> */
.L_x_4732:
        /* <DEDUP_REMOVED lines=19> */
.L_x_4731:
[----:B------:R-:W-:Y:S05]  /*1920*/  BSYNC.RECONVERGENT B0 ;  /* 0x0000000000007941 */ /* 0x000fea0003800200 */
.L_x_4730:
        /* <DEDUP_REMOVED lines=11> */
.L_x_4734:
[----:B------:R-:W-:Y:S05]  /*19e0*/  BSYNC.RECONVERGENT B0 ;  /* 0x0000000000007941 */ /* 0x000fea0003800200 */
.L_x_4733:
[----:B------:R-:W-:Y:S01]  /*19f0*/  FADD.FTZ R9, R9, R0 ;  /* 0x0000000009097221 */ /* 0x000fe20000010000 */
[----:B------:R-:W-:Y:S01]  /*1a00*/  HFMA2 R25, -RZ, RZ, 0, 0 ;  /* 0x00000000ff197431 */ /* 0x000fe200000001ff */
[----:B------:R-:W-:Y:S02]  /*1a10*/  CS2R R26, SRZ ;  /* 0x00000000001a7805 */ /* 0x000fe4000001ff00 */
[----:B------:R-:W-:-:S04]  /*1a20*/  FADD.FTZ R9, R9, R8 ;  /* 0x0000000809097221 */ /* 0x000fc80000010000 */
[----:B------:R-:W-:Y:S01]  /*1a30*/  FADD.FTZ R24, R9, R24 ;  /* 0x0000001809187221 */ /* 0x000fe20000010000 */
[----:B------:R-:W-:Y:S06]  /*1a40*/  BRA `(.L_x_4723) ;  /* 0x000000ac00607947 */ /* 0x000fec0003800000 */
.L_x_4724:
        /* <DEDUP_REMOVED lines=43> */
.L_x_4738:
[----:B------:R-:W-:Y:S02]  /*1d00*/  SHF.R.U32.HI R13, RZ, 0x2, R3 ;  /* 0x00000002ff0d7819 */ /* 0x000fe40000011603 */
[----:B------:R-:W-:-:S03]  /*1d10*/  IADD3 R3, PT, PT, R3, R0, RZ ;  /* 0x0000000003037210 */ /* 0x000fc60007ffe0ff */
[----:B------:R-:W-:Y:S01]  /*1d20*/  IMAD.WIDE.U32 R12, R13, 0x10, R22 ;  /* 0x000000100d0c7825 */ /* 0x000fe200078e0016 */
[----:B------:R-:W-:-:S05]  /*1d30*/  SHF.R.U32.HI R29, RZ, 0x2, R3 ;  /* 0x00000002ff1d7819 */ /* 0x000fca0000011603 */
[----:B------:R-:W2:Y:S01]  /*1d40*/  LDG.E.128 R12, desc[UR36][R12.64] ;  /* 0x000000240c0c7981 */ /* 0x000ea2000c1e1d00 */
[----:B------:R-:W-:-:S04]  /*1d50*/  IMAD.WIDE.U32 R28, R29, 0x10, R22 ;  /* 0x000000101d1c7825 */ /* 0x000fc800078e0016 */
[----:B------:R-:W-:Y:S02]  /*1d60*/  IMAD.IADD R3, R3, 0x1, R0 ;  /* 0x0000000103037824 */ /* 0x000fe400078e0200 */
[----:B------:R-:W3:Y:S03]  /*1d70*/  LDG.E.128 R28, desc[UR36][R28.64] ;  /* 0x000000241c1c7981 */ /* 0x000ee6000c1e1d00 */
[----:B------:R-:W-:Y:S02]  /*1d80*/  SHF.R.U32.HI R5, RZ, 0x2, R3 ;  /* 0x00000002ff057819 */ /* 0x000fe40000011603 */
[----:B------:R-:W-:-:S03]  /*1d90*/  IADD3 R3, PT, PT, R3, R0, RZ ;  /* 0x0000000003037210 */ /* 0x000fc60007ffe0ff */
[----:B------:R-:W-:Y:S01]  /*1da0*/  IMAD.WIDE.U32 R4, R5, 0x10, R22 ;  /* 0x0000001005047825 */ /* 0x000fe200078e0016 */
[----:B------:R-:W-:-:S05]  /*1db0*/  SHF.R.U32.HI R9, RZ, 0x2, R3 ;  /* 0x00000002ff097819 */ /* 0x000fca0000011603 */
[----:B------:R-:W4:Y:S01]  /*1dc0*/  LDG.E.128 R4, desc[UR36][R4.64] ;  /* 0x0000002404047981 */ /* 0x000f22000c1e1d00 */
[----:B------:R-:W-:-:S06]  /*1dd0*/  IMAD.WIDE.U32 R8, R9, 0x10, R22 ;  /* 0x0000001009087825 */ /* 0x000fcc00078e0016 */
[----:B------:R-:W5:Y:S01]  /*1de0*/  LDG.E.128 R8, desc[UR36][R8.64] ;  /* 0x0000002408087981 */ /* 0x000f62000c1e1d00 */
[----:B------:R-:W-:-:S05]  /*1df0*/  IADD3 R3, PT, PT, R3, R0, RZ ;  /* 0x0000000003037210 */ /* 0x000fca0007ffe0ff */
[----:B------:R-:W-:Y:S01]  /*1e00*/  IMAD R41, R0, 0x3, R3 ;  /* 0x0000000300297824 */ /* 0x000fe200078e0203 */
[C---:B--2---:R-:W-:Y:S02]  /*1e10*/  FSETP.NAN.FTZ.AND P0, PT, |R12|.reuse, |R12|, PT ;  /* 0x4000000c0c00720b */ /* 0x044fe40003f18200 */
[----:B------:R-:W-:Y:S02]  /*1e20*/  FSETP.NAN.FTZ.AND P1, PT, |R13|, |R13|, PT ;  /* 0x4000000d0d00720b */ /* 0x000fe40003f38200 */
[----:B------:R-:W-:Y:S02]  /*1e30*/  FSEL R42, R12, RZ, !P0 ;  /* 0x000000ff0c2a7208 */ /* 0x000fe40004000000 */
[----:B------:R-:W-:Y:S02]  /*1e40*/  ISETP.GE.U32.AND P0, PT, R41, R44, PT ;  /* 0x0000002c2900720c */ /* 0x000fe40003f06070 */
[----:B------:R-:W-:Y:S01]  /*1e50*/  FSEL R41, R13, RZ, !P1 ;  /* 0x000000ff0d297208 */ /* 0x000fe20004800000 */
[----:B------:R-:W-:Y:S01]  /*1e60*/  FADD.FTZ R39, R42, R39 ;  /* 0x000000272a277221 */ /* 0x000fe20000010000 */
[----:B------:R-:W-:-:S02]  /*1e70*/  FSETP.NAN.FTZ.AND P2, PT, |R14|, |R14|, PT ;  /* 0x4000000e0e00720b */ /* 0x000fc40003f58200 */
[----:B---3--:R-:W-:Y:S01]  /*1e80*/  FSETP.NAN.FTZ.AND P1, PT, |R28|, |R28|, PT ;  /* 0x4000001c1c00720b */ /* 0x008fe20003f38200 */
[----:B------:R-:W-:Y:S01]  /*1e90*/  FADD.FTZ R40, R41, R40 ;  /* 0x0000002829287221 */ /* 0x000fe20000010000 */
[----:B------:R-:W-:Y:S02]  /*1ea0*/  FSEL R42, R14, RZ, !P2 ;  /* 0x000000ff0e2a7208 */ /* 0x000fe40005000000 */
[----:B------:R-:W-:Y:S02]  /*1eb0*/  FSEL R41, R28, RZ, !P1 ;  /* 0x000000ff1c297208 */ /* 0x000fe40004800000 */
[----:B------:R-:W-:Y:S01]  /*1ec0*/  FSETP.NAN.FTZ.AND P2, PT, |R29|, |R29|, PT ;  /* 0x4000001d1d00720b */ /* 0x000fe20003f58200 */
[----:B------:R-:W-:Y:S01]  /*1ed0*/  FADD.FTZ R37, R42, R37 ;  /* 0x000000252a257221 */ /* 0x000fe20000010000 */
[----:B------:R-:W-:Y:S01]  /*1ee0*/  FSETP.NAN.FTZ.AND P1, PT, |R30|, |R30|, PT ;  /* 0x4000001e1e00720b */ /* 0x000fe20003f38200 */
[----:B------:R-:W-:Y:S01]  /*1ef0*/  FADD.FTZ R36, R41, R36 ;  /* 0x0000002429247221 */ /* 0x000fe20000010000 */
[----:B------:R-:W-:-:S02]  /*1f00*/  FSEL R42, R29, RZ, !P2 ;  /* 0x000000ff1d2a7208 */ /* 0x000fc40005000000 */
[----:B------:R-:W-:Y:S02]  /*1f10*/  FSEL R41, R30, RZ, !P1 ;  /* 0x000000ff1e297208 */ /* 0x000fe40004800000 */
[----:B------:R-:W-:Y:S01]  /*1f20*/  FSETP.NAN.FTZ.AND P3, PT, |R15|, |R15|, PT ;  /* 0x4000000f0f00720b */ /* 0x000fe20003f78200 */
[----:B------:R-:W-:Y:S01]  /*1f30*/  FADD.FTZ R35, R42, R35 ;  /* 0x000000232a237221 */ /* 0x000fe20000010000 */
[----:B------:R-:W-:Y:S01]  /*1f40*/  FSETP.NAN.FTZ.AND P2, PT, |R31|, |R31|, PT ;  /* 0x4000001f1f00720b */ /* 0x000fe20003f58200 */
[----:B------:R-:W-:Y:S01]  /*1f50*/  FADD.FTZ R34, R41, R34 ;  /* 0x0000002229227221 */ /* 0x000fe20000010000 */
[----:B----4-:R-:W-:Y:S02]  /*1f60*/  FSETP.NAN.FTZ.AND P1, PT, |R4|, |R4|, PT ;  /* 0x400000040400720b */ /* 0x010fe40003f38200 */
[----:B------:R-:W-:Y:S02]  /*1f70*/  FSEL R43, R15, RZ, !P3 ;  /* 0x000000ff0f2b7208 */ /* 0x000fe40005800000 */
[----:B------:R-:W-:-:S02]  /*1f80*/  FSEL R42, R31, RZ, !P2 ;  /* 0x000000ff1f2a7208 */ /* 0x000fc40005000000 */
[----:B------:R-:W-:Y:S01]  /*1f90*/  FSEL R41, R4, RZ, !P1 ;  /* 0x000000ff04297208 */ /* 0x000fe20004800000 */
[----:B------:R-:W-:Y:S01]  /*1fa0*/  FADD.FTZ R38, R43, R38 ;  /* 0x000000262b267221 */ /* 0x000fe20000010000 */
[----:B------:R-:W-:Y:S01]  /*1fb0*/  FSETP.NAN.FTZ.AND P2, PT, |R5|, |R5|, PT ;  /* 0x400000050500720b */ /* 0x000fe20003f58200 */
[----:B------:R-:W-:Y:S01]  /*1fc0*/  FADD.FTZ R33, R42, R33 ;  /* 0x000000212a217221 */ /* 0x000fe20000010000 */
[C---:B------:R-:W-:Y:S01]  /*1fd0*/  FSETP.NAN.FTZ.AND P3, PT, |R6|.reuse, |R6|, PT ;  /* 0x400000060600720b */ /* 0x040fe20003f78200 */
[----:B------:R-:W-:Y:S01]  /*1fe0*/  FADD.FTZ R32, R41, R32 ;  /* 0x0000002029207221 */ /* 0x000fe20000010000 */
[----:B------:R-:W-:Y:S02]  /*1ff0*/  FSETP.NAN.FTZ.AND P1, PT, |R7|, |R7|, PT ;  /* 0x400000070700720b */ /* 0x000fe40003f38200 */
[----:B------:R-:W-:Y:S02]  /*2000*/  FSEL R46, R5, RZ, !P2 ;  /* 0x000000ff052e7208 */ /* 0x000fe40005000000 */
[----:B------:R-:W-:-:S02]  /*2010*/  FSEL R43, R6, RZ, !P3 ;  /* 0x000000ff062b7208 */ /* 0x000fc40005800000 */
[----:B------:R-:W-:Y:S01]  /*2020*/  FSEL R41, R7, RZ, !P1 ;  /* 0x000000ff07297208 */ /* 0x000fe20004800000 */
[----:B------:R-:W-:Y:S01]  /*2030*/  FADD.FTZ R21, R46, R21 ;  /* 0x000000152e157221 */ /* 0x000fe20000010000 */
[----:B-----5:R-:W-:Y:S01]  /*2040*/  FSETP.NAN.FTZ.AND P1, PT, |R8|, |R8|, PT ;  /* 0x400000080800720b */ /* 0x020fe20003f38200 */
[----:B------:R-:W-:Y:S01]  /*2050*/  FADD.FTZ R20, R43, R20 ;  /* 0x000000142b147221 */ /* 0x000fe20000010000 */
[----:B------:R-:W-:Y:S01]  /*2060*/  FSETP.NAN.FTZ.AND P2, PT, |R9|, |R9|, PT ;  /* 0x400000090900720b */ /* 0x000fe20003f58200 */
[----:B------:R-:W-:Y:S01]  /*2070*/  FADD.FTZ R18, R41, R18 ;  /* 0x0000001229127221 */ /* 0x000fe20000010000 */
        /* <DEDUP_REMOVED lines=12> */
.L_x_4737:
[----:B------:R-:W-:Y:S05]  /*2140*/  BSYNC.RECONVERGENT B0 ;  /* 0x0000000000007941 */ /* 0x000fea0003800200 */
.L_x_4736:
        /* <DEDUP_REMOVED lines=23> */
.L_x_4740:
[----:B------:R-:W-:Y:S05]  /*22c0*/  BSYNC.RECONVERGENT B0 ;  /* 0x0000000000007941 */ /* 0x000fea0003800200 */
.L_x_4739:
[----:B------:R-:W-:Y:S04]  /*22d0*/  BSSY.RECONVERGENT B0, `(.L_x_4741) ;  /* 0x000003b000007945 */ /* 0x000fe80003800200 */
[----:B------:R-:W-:Y:S05]  /*22e0*/  @P0 BRA `(.L_x_4742) ;  /* 0x0000000000e40947 */ /* 0x000fea0003800000 */
[C---:B-----5:R-:W-:Y:S01]  /*22f0*/  FSETP.NAN.FTZ.AND P0, PT, |R12|.reuse, |R12|, PT ;  /* 0x4000000c0c00720b */ /* 0x060fe20003f18200 */
[----:B------:R-:W-:Y:S01]  /*2300*/  IMAD.IADD R3, R3, 0x1, R0 ;  /* 0x0000000103037824 */ /* 0x000fe200078e0200 */
[----:B------:R-:W-:Y:S02]  /*2310*/  FSETP.NAN.FTZ.AND P1, PT, |R13|, |R13|, PT ;  /* 0x4000000d0d00720b */ /* 0x000fe40003f38200 */
[----:B------:R-:W-:Y:S02]  /*2320*/  FSEL R12, R12, RZ, !P0 ;  /* 0x000000ff0c0c7208 */ /* 0x000fe40004000000 */
[----:B------:R-:W-:Y:S02]  /*2330*/  ISETP.GE.U32.AND P0, PT, R3, R44, PT ;  /* 0x0000002c0300720c */ /* 0x000fe40003f06070 */
[----:B------:R-:W-:Y:S01]  /*2340*/  FSETP.NAN.FTZ.AND P2, PT, |R14|, |R14|, PT ;  /* 0x4000000e0e00720b */ /* 0x000fe20003f58200 */
[----:B------:R-:W-:Y:S01]  /*2350*/  FADD.FTZ R39, R39, R12 ;  /* 0x0000000c27277221 */ /* 0x000fe20000010000 */
[----:B------:R-:W-:-:S02]  /*2360*/  FSETP.NAN.FTZ.AND P3, PT, |R15|, |R15|, PT ;  /* 0x4000000f0f00720b */ /* 0x000fc40003f78200 */
[----:B------:R-:W-:Y:S02]  /*2370*/  FSEL R13, R13, RZ, !P1 ;  /* 0x000000ff0d0d7208 */ /* 0x000fe40004800000 */
[----:B------:R-:W-:Y:S02]  /*2380*/  FSEL R14, R14, RZ, !P2 ;  /* 0x000000ff0e0e7208 */ /* 0x000fe40005000000 */
[----:B------:R-:W-:Y:S01]  /*2390*/  FSEL R15, R15, RZ, !P3 ;  /* 0x000000ff0f0f7208 */ /* 0x000fe20005800000 */
[----:B------:R-:W-:Y:S02]  /*23a0*/  FADD.FTZ R40, R40, R13 ;  /* 0x0000000d28287221 */ /* 0x000fe40000010000 */
[----:B------:R-:W-:Y:S02]  /*23b0*/  FADD.FTZ R37, R37, R14 ;  /* 0x0000000e25257221 */ /* 0x000fe40000010000 */
[----:B------:R-:W-:Y:S01]  /*23c0*/  FADD.FTZ R38, R38, R15 ;  /* 0x0000000f26267221 */ /* 0x000fe20000010000 */
[----:B------:R-:W-:Y:S06]  /*23d0*/  @P0 BRA `(.L_x_4742) ;  /* 0x0000000000a80947 */ /* 0x000fec0003800000 */
[C---:B------:R-:W-:Y:S02]  /*23e0*/  FSETP.NAN.FTZ.AND P0, PT, |R28|.reuse, |R28|, PT ;  /* 0x4000001c1c00720b */ /* 0x040fe40003f18200 */
[----:B------:R-:W-:Y:S02]  /*23f0*/  IADD3 R15, PT, PT, R3, R0, RZ ;  /* 0x00000000030f7210 */ /* 0x000fe40007ffe0ff */
[----:B------:R-:W-:Y:S02]  /*2400*/  FSEL R3, R28, RZ, !P0 ;  /* 0x000000ff1c037208 */ /* 0x000fe40004000000 */
[----:B------:R-:W-:Y:S02]  /*2410*/  ISETP.GE.U32.AND P0, PT, R15, R44, PT ;  /* 0x0000002c0f00720c */ /* 0x000fe40003f06070 */
[----:B------:R-:W-:Y:S01]  /*2420*/  FSETP.NAN.FTZ.AND P1, PT, |R29|, |R29|, PT ;  /* 0x4000001d1d00720b */ /* 0x000fe20003f38200 */
[----:B------:R-:W-:Y:S01]  /*2430*/  FADD.FTZ R36, R36, R3 ;  /* 0x0000000324247221 */ /* 0x000fe20000010000 */
[----:B------:R-:W-:-:S02]  /*2440*/  FSETP.NAN.FTZ.AND P2, PT, |R30|, |R30|, PT ;  /* 0x4000001e1e00720b */ /* 0x000fc40003f58200 */
[----:B------:R-:W-:Y:S02]  /*2450*/  FSETP.NAN.FTZ.AND P3, PT, |R31|, |R31|, PT ;  /* 0x4000001f1f00720b */ /* 0x000fe40003f78200 */
[----:B------:R-:W-:Y:S02]  /*2460*/  FSEL R12, R29, RZ, !P1 ;  /* 0x000000ff1d0c7208 */ /* 0x000fe40004800000 */
[----:B------:R-:W-:Y:S02]  /*2470*/  FSEL R13, R30, RZ, !P2 ;  /* 0x000000ff1e0d7208 */ /* 0x000fe40005000000 */
[----:B------:R-:W-:Y:S01]  /*2480*/  FSEL R14, R31, RZ, !P3 ;  /* 0x000000ff1f0e7208 */ /* 0x000fe20005800000 */
[----:B------:R-:W-:Y:S02]  /*2490*/  FADD.FTZ R35, R35, R12 ;  /* 0x0000000c23237221 */ /* 0x000fe40000010000 */
[----:B------:R-:W-:Y:S02]  /*24a0*/  FADD.FTZ R34, R34, R13 ;  /* 0x0000000d22227221 */ /* 0x000fe40000010000 */
[----:B------:R-:W-:Y:S01]  /*24b0*/  FADD.FTZ R33, R33, R14 ;  /* 0x0000000e21217221 */ /* 0x000fe20000010000 */
[----:B------:R-:W-:Y:S06]  /*24c0*/  @P0 BRA `(.L_x_4742) ;  /* 0x00000000006c0947 */ /* 0x000fec0003800000 */
[----:B------:R-:W-:Y:S02]  /*24d0*/  IADD3 R3, PT, PT, R15, R0, RZ ;  /* 0x000000000f037210 */ /* 0x000fe40007ffe0ff */
[----:B------:R-:W-:Y:S02]  /*24e0*/  FSETP.NAN.FTZ.AND P1, PT, |R5|, |R5|, PT ;  /* 0x400000050500720b */ /* 0x000fe40003f38200 */
[----:B------:R-:W-:Y:S02]  /*24f0*/  ISETP.GE.U32.AND P4, PT, R3, R44, PT ;  /* 0x0000002c0300720c */ /* 0x000fe40003f86070 */
        /* <DEDUP_REMOVED lines=11> */
[----:B------:R-:W-:Y:S06]  /*25b0*/  @P4 BRA `(.L_x_4742) ;  /* 0x0000000000304947 */ /* 0x000fec0003800000 */
[----:B------:R-:W-:Y:S02]  /*25c0*/  FSETP.NAN.FTZ.AND P0, PT, |R8|, |R8|, PT ;  /* 0x400000080800720b */ /* 0x000fe40003f18200 */
[----:B------:R-:W-:Y:S02]  /*25d0*/  FSETP.NAN.FTZ.AND P1, PT, |R9|, |R9|, PT ;  /* 0x400000090900720b */ /* 0x000fe40003f38200 */
        /* <DEDUP_REMOVED lines=9> */
[----:B------:R-:W-:-:S07]  /*2670*/  FADD.FTZ R27, R27, R4 ;  /* 0x000000041b1b7221 */ /* 0x000fce0000010000 */
.L_x_4742:
[----:B------:R-:W-:Y:S05]  /*2680*/  BSYNC.RECONVERGENT B0 ;  /* 0x0000000000007941 */ /* 0x000fea0003800200 */
.L_x_4741:
        /* <DEDUP_REMOVED lines=13> */
.L_x_4735:
[----:B------:R-:W-:-:S13]  /*2760*/  ISETP.NE.AND P0, PT, R43, 0x1, PT ;  /* 0x000000012b00780c */ /* 0x000fda0003f05270 */
[----:B------:R-:W-:Y:S05]  /*2770*/  @P0 BRA `(.L_x_4743) ;  /* 0x0000000c00480947 */ /* 0x000fea0003800000 */
[----:B------:R-:W1:Y:S01]  /*2780*/  LDC R0, c[0x0][0x394] ;  /* 0x0000e500ff007b82 */ /* 0x000e620000000800 */
[----:B------:R-:W-:Y:S07]  /*2790*/  BSSY.RECONVERGENT B0, `(.L_x_4744) ;  /* 0x000006b000007945 */ /* 0x000fee0003800200 */
        /* <DEDUP_REMOVED lines=34> */
.L_x_4746:
[----:B------:R-:W-:Y:S01]  /*29c0*/  IMAD R4, R3, R21, RZ ;  /* 0x0000001503047224 */ /* 0x000fe200078e02ff */
[----:B------:R-:W-:-:S04]  /*29d0*/  IADD3 R21, PT, PT, R21, R0, RZ ;  /* 0x0000000015157210 */ /* 0x000fc80007ffe0ff */
[----:B------:R-:W-:Y:S01]  /*29e0*/  SHF.R.U32.HI R13, RZ, 0x2, R4 ;  /* 0x00000002ff0d7819 */ /* 0x000fe20000011604 */
[----:B------:R-:W-:-:S04]  /*29f0*/  IMAD R4, R3, R21, RZ ;  /* 0x0000001503047224 */ /* 0x000fc800078e02ff */
[----:B------:R-:W-:Y:S01]  /*2a00*/  IMAD.WIDE.U32 R12, R13, 0x10, R22 ;  /* 0x000000100d0c7825 */ /* 0x000fe200078e0016 */
[----:B------:R-:W-:-:S03]  /*2a10*/  SHF.R.U32.HI R29, RZ, 0x2, R4 ;  /* 0x00000002ff1d7819 */ /* 0x000fc60000011604 */
[----:B------:R-:W-:Y:S02]  /*2a20*/  IMAD.IADD R21, R21, 0x1, R0 ;  /* 0x0000000115157824 */ /* 0x000fe400078e0200 */
[----:B------:R-:W2:Y:S01]  /*2a30*/  LDG.E.128 R12, desc[UR36][R12.64] ;  /* 0x000000240c0c7981 */ /* 0x000ea2000c1e1d00 */
[----:B------:R-:W-:-:S04]  /*2a40*/  IMAD.WIDE.U32 R28, R29, 0x10, R22 ;  /* 0x000000101d1c7825 */ /* 0x000fc800078e0016 */
[----:B------:R-:W-:Y:S01]  /*2a50*/  IMAD R4, R3, R21, RZ ;  /* 0x0000001503047224 */ /* 0x000fe200078e02ff */
[----:B------:R-:W-:Y:S01]  /*2a60*/  IADD3 R21, PT, PT, R21, R0, RZ ;  /* 0x0000000015157210 */ /* 0x000fe20007ffe0ff */
[----:B------:R-:W3:Y:S03]  /*2a70*/  LDG.E.128 R28, desc[UR36][R28.64] ;  /* 0x000000241c1c7981 */ /* 0x000ee6000c1e1d00 */
[----:B------:R-:W-:Y:S01]  /*2a80*/  SHF.R.U32.HI R5, RZ, 0x2, R4 ;  /* 0x00000002ff057819 */ /* 0x000fe20000011604 */
[----:B------:R-:W-:-:S04]  /*2a90*/  IMAD R8, R3, R21, RZ ;  /* 0x0000001503087224 */ /* 0x000fc800078e02ff */
        /* <DEDUP_REMOVED lines=8> */
[C---:B------:R-:W-:Y:S02]  /*2b20*/  FSETP.NAN.FTZ.AND P1, PT, |R13|.reuse, |R13|, PT ;  /* 0x4000000d0d00720b */ /* 0x040fe40003f38200 */
[----:B------:R-:W-:Y:S02]  /*2b30*/  FSEL R43, R12, RZ, !P0 ;  /* 0x000000ff0c2b7208 */ /* 0x000fe40004000000 */
[----:B------:R-:W-:Y:S02]  /*2b40*/  FSEL R42, R13, RZ, !P1 ;  /* 0x000000ff0d2a7208 */ /* 0x000fe40004800000 */
[----:B------:R-:W-:Y:S01]  /*2b50*/  FSETP.NAN.FTZ.AND P2, PT, |R14|, |R14|, PT ;  /* 0x4000000e0e00720b */ /* 0x000fe20003f58200 */
[----:B------:R-:W-:Y:S01]  /*2b60*/  FADD.FTZ R40, R43, R40 ;  /* 0x000000282b287221 */ /* 0x000fe20000010000 */
[----:B---3--:R-:W-:Y:S01]  /*2b70*/  FSETP.NAN.FTZ.AND P1, PT, |R28|, |R28|, PT ;  /* 0x4000001c1c00720b */ /* 0x008fe20003f38200 */
[----:B------:R-:W-:Y:S01]  /*2b80*/  FADD.FTZ R41, R42, R41 ;  /* 0x000000292a297221 */ /* 0x000fe20000010000 */
[----:B------:R-:W-:-:S02]  /*2b90*/  FSEL R43, R14, RZ, !P2 ;  /* 0x000000ff0e2b7208 */ /* 0x000fc40005000000 */
[----:B------:R-:W-:Y:S02]  /*2ba0*/  FSEL R42, R28, RZ, !P1 ;  /* 0x000000ff1c2a7208 */ /* 0x000fe40004800000 */
[----:B------:R-:W-:Y:S01]  /*2bb0*/  FSETP.NAN.FTZ.AND P2, PT, |R29|, |R29|, PT ;  /* 0x4000001d1d00720b */ /* 0x000fe20003f58200 */
[----:B------:R-:W-:Y:S01]  /*2bc0*/  FADD.FTZ R38, R43, R38 ;  /* 0x000000262b267221 */ /* 0x000fe20000010000 */
[----:B------:R-:W-:Y:S01]  /*2bd0*/  FSETP.NAN.FTZ.AND P1, PT, |R30|, |R30|, PT ;  /* 0x4000001e1e00720b */ /* 0x000fe20003f38200 */
[----:B------:R-:W-:Y:S01]  /*2be0*/  FADD.FTZ R37, R42, R37 ;  /* 0x000000252a257221 */ /* 0x000fe20000010000 */
[----:B------:R-:W-:Y:S02]  /*2bf0*/  FSEL R43, R29, RZ, !P2 ;  /* 0x000000ff1d2b7208 */ /* 0x000fe40005000000 */
[----:B------:R-:W-:Y:S02]  /*2c00*/  FSEL R42, R30, RZ, !P1 ;  /* 0x000000ff1e2a7208 */ /* 0x000fe40004800000 */
[----:B------:R-:W-:Y:S01]  /*2c10*/  FSETP.NAN.FTZ.AND P3, PT, |R15|, |R15|, PT ;  /* 0x4000000f0f00720b */ /* 0x000fe20003f78200 */
[----:B------:R-:W-:Y:S01]  /*2c20*/  FADD.FTZ R36, R43, R36 ;  /* 0x000000242b247221 */ /* 0x000fe20000010000 */
[----:B------:R-:W-:Y:S01]  /*2c30*/  FSETP.NAN.FTZ.AND P2, PT, |R31|, |R31|, PT ;  /* 0x4000001f1f00720b */ /* 0x000fe20003f58200 */
[----:B------:R-:W-:Y:S01]  /*2c40*/  FADD.FTZ R35, R42, R35 ;  /* 0x000000232a237221 */ /* 0x000fe20000010000 */
[----:B----4-:R-:W-:-:S02]  /*2c50*/  FSETP.NAN.FTZ.AND P1, PT, |R4|, |R4|, PT ;  /* 0x400000040400720b */ /* 0x010fc40003f38200 */
[----:B------:R-:W-:Y:S02]  /*2c60*/  FSEL R46, R15, RZ, !P3 ;  /* 0x000000ff0f2e7208 */ /* 0x000fe40005800000 */
[----:B------:R-:W-:Y:S02]  /*2c70*/  FSEL R43, R31, RZ, !P2 ;  /* 0x000000ff1f2b7208 */ /* 0x000fe40005000000 */
[----:B------:R-:W-:Y:S01]  /*2c80*/  ISETP.GE.U32.AND P0, PT, R45, R44, PT ;  /* 0x0000002c2d00720c */ /* 0x000fe20003f06070 */
[----:B------:R-:W-:Y:S01]  /*2c90*/  FADD.FTZ R39, R46, R39 ;  /* 0x000000272e277221 */ /* 0x000fe20000010000 */
[----:B------:R-:W-:Y:S01]  /*2ca0*/  FSETP.NAN.FTZ.AND P2, PT, |R5|, |R5|, PT ;  /* 0x400000050500720b */ /* 0x000fe20003f58200 */
[----:B------:R-:W-:Y:S01]  /*2cb0*/  FADD.FTZ R34, R43, R34 ;  /* 0x000000222b227221 */ /* 0x000fe20000010000 */
[----:B------:R-:W-:Y:S02]  /*2cc0*/  FSETP.NAN.FTZ.AND P3, PT, |R6|, |R6|, PT ;  /* 0x400000060600720b */ /* 0x000fe40003f78200 */
[----:B------:R-:W-:-:S02]  /*2cd0*/  FSEL R42, R4, RZ, !P1 ;  /* 0x000000ff042a7208 */ /* 0x000fc40004800000 */
[----:B------:R-:W-:Y:S02]  /*2ce0*/  FSETP.NAN.FTZ.AND P1, PT, |R7|, |R7|, PT ;  /* 0x400000070700720b */ /* 0x000fe40003f38200 */
[----:B------:R-:W-:Y:S01]  /*2cf0*/  FSEL R45, R5, RZ, !P2 ;  /* 0x000000ff052d7208 */ /* 0x000fe20005000000 */
[----:B------:R-:W-:Y:S01]  /*2d00*/  FADD.FTZ R33, R42, R33 ;  /* 0x000000212a217221 */ /* 0x000fe20000010000 */
[----:B------:R-:W-:Y:S02]  /*2d10*/  FSEL R47, R6, RZ, !P3 ;  /* 0x000000ff062f7208 */ /* 0x000fe40005800000 */
[----:B------:R-:W-:Y:S01]  /*2d20*/  FSEL R43, R7, RZ, !P1 ;  /* 0x000000ff072b7208 */ /* 0x000fe20004800000 */
[----:B------:R-:W-:Y:S01]  /*2d30*/  FADD.FTZ R32, R45, R32 ;  /* 0x000000202d207221 */ /* 0x000fe20000010000 */
[----:B-----5:R-:W-:Y:S01]  /*2d40*/  FSETP.NAN.FTZ.AND P1, PT, |R8|, |R8|, PT ;  /* 0x400000080800720b */ /* 0x020fe20003f38200 */
[----:B------:R-:W-:Y:S01]  /*2d50*/  FADD.FTZ R20, R47, R20 ;  /* 0x000000142f147221 */ /* 0x000fe20000010000 */
        /* <DEDUP_REMOVED lines=14> */
.L_x_4745:
[----:B------:R-:W-:Y:S05]  /*2e40*/  BSYNC.RECONVERGENT B0 ;  /* 0x0000000000007941 */ /* 0x000fea0003800200 */
.L_x_4744:
        /* <DEDUP_REMOVED lines=27> */
.L_x_4748:
[----:B------:R-:W-:Y:S05]  /*3000*/  BSYNC.RECONVERGENT B0 ;  /* 0x0000000000007941 */ /* 0x000fea0003800200 */
.L_x_4747:
        /* <DEDUP_REMOVED lines=59> */
.L_x_4750:
[----:B------:R-:W-:Y:S05]  /*33c0*/  BSYNC.RECONVERGENT B0 ;  /* 0x0000000000007941 */ /* 0x000fea0003800200 */
.L_x_4749:
        /* <DEDUP_REMOVED lines=13> */
.L_x_4743:
[----:B------:R-:W1:Y:S01]  /*34a0*/  LDCU UR4, c[0x0][0x394] ;  /* 0x00007280ff0477ac */ /* 0x000e620008000800 */
[----:B------:R-:W2:Y:S01]  /*34b0*/  LDC R4, c[0x0][0x384] ;  /* 0x0000e100ff047b82 */ /* 0x000ea20000000800 */
[----:B------:R-:W-:Y:S01]  /*34c0*/  BSSY.RECONVERGENT B0, `(.L_x_4751) ;  /* 0x0000471000007945 */ /* 0x000fe20003800200 */
[----:B------:R-:W-:Y:S01]  /*34d0*/  MOV R3, R21 ;  /* 0x0000001500037202 */ /* 0x000fe20000000f00 */
[----:B-1----:R-:W-:-:S04]  /*34e0*/  IMAD.U32 R46, RZ, RZ, UR4 ;  /* 0x00000004ff2e7e24 */ /* 0x002fc8000f8e00ff */
[----:B------:R-:W-:Y:S02]  /*34f0*/  IMAD R5, R46, 0x3, R21 ;  /* 0x000000032e057824 */ /* 0x000fe400078e0215 */
[--C-:B--2---:R-:W-:Y:S01]  /*3500*/  IMAD.MOV.U32 R6, RZ, RZ, R4.reuse ;  /* 0x000000ffff067224 */ /* 0x104fe200078e0004 */
        /* <DEDUP_REMOVED lines=13> */
[-C--:B------:R-:W-:Y:S02]  /*35e0*/  MOV R39, R4.reuse ;  /* 0x0000000400277202 */ /* 0x080fe40000000f00 */
        /* <DEDUP_REMOVED lines=22> */
.L_x_4758:
[----:B------:R-:W1:Y:S01]  /*3750*/  LDCU UR4, c[0x0][0x394] ;  /* 0x00007280ff0477ac */ /* 0x000e620008000800 */
[-C--:B-----5:R-:W-:Y:S01]  /*3760*/  @!P0 MOV R12, R8.reuse ;  /* 0x00000008000c8202 */ /* 0x0a0fe20000000f00 */
[--C-:B------:R-:W-:Y:S01]  /*3770*/  @!P0 IMAD.MOV.U32 R14, RZ, RZ, R10.reuse ;  /* 0x000000ffff0e8224 */ /* 0x100fe200078e000a */
[----:B------:R-:W-:Y:S01]  /*3780*/  @!P0 MOV R13, R9 ;  /* 0x00000009000d8202 */ /* 0x000fe20000000f00 */
[----:B------:R-:W-:Y:S01]  /*3790*/  @!P0 IMAD.MOV.U32 R22, RZ, RZ, R10 ;  /* 0x000000ffff168224 */ /* 0x000fe200078e000a */
[-C--:B------:R-:W-:Y:S01]  /*37a0*/  @!P0 MOV R15, R11.reuse ;  /* 0x0000000b000f8202 */ /* 0x080fe20000000f00 */
[----:B------:R-:W-:Y:S01]  /*37b0*/  @!P0 IMAD.MOV.U32 R27, RZ, RZ, R11 ;  /* 0x000000ffff1b8224 */ /* 0x000fe200078e000b */
[----:B------:R-:W-:Y:S01]  /*37c0*/  @!P0 MOV R23, R11 ;  /* 0x0000000b00178202 */ /* 0x000fe20000000f00 */
[----:B------:R-:W-:Y:S01]  /*37d0*/  @!P0 IMAD.MOV.U32 R24, RZ, RZ, R8 ;  /* 0x000000ffff188224 */ /* 0x000fe200078e0008 */
[----:B------:R-:W-:Y:S01]  /*37e0*/  @!P0 MOV R21, R9 ;  /* 0x0000000900158202 */ /* 0x000fe20000000f00 */
[----:B------:R-:W-:Y:S01]  /*37f0*/  @!P0 IMAD.MOV.U32 R29, RZ, RZ, R9 ;  /* 0x000000ffff1d8224 */ /* 0x000fe200078e0009 */
[----:B------:R-:W-:-:S02]  /*3800*/  @!P0 MOV R20, R8 ;  /* 0x0000000800148202 */ /* 0x000fc40000000f00 */
[-C--:B------:R-:W-:Y:S02]  /*3810*/  @!P0 MOV R26, R10.reuse ;  /* 0x0000000a001a8202 */ /* 0x080fe40000000f00 */
[----:B------:R-:W-:Y:S02]  /*3820*/  @!P0 MOV R25, R9 ;  /* 0x0000000900198202 */ /* 0x000fe40000000f00 */
[----:B------:R-:W-:Y:S02]  /*3830*/  @!P0 MOV R31, R11 ;  /* 0x0000000b001f8202 */ /* 0x000fe40000000f00 */
[----:B------:R-:W-:Y:S02]  /*3840*/  @!P0 MOV R30, R10 ;  /* 0x0000000a001e8202 */ /* 0x000fe40000000f00 */
[----:B------:R-:W-:Y:S01]  /*3850*/  @!P0 MOV R28, R8 ;  /* 0x00000008001c8202 */ /* 0x000fe20000000f00 */
        /* <DEDUP_REMOVED lines=297> */
.L_x_4754:
[----:B------:R-:W-:-:S04]  /*4af0*/  LOP3.LUT R29, R20, 0xfffffff0, RZ, 0xc0, !PT ;  /* 0xfffffff0141d7812 */ /* 0x000fc800078ec0ff */
[----:B------:R-:W-:-:S04]  /*4b00*/  IADD3 R28, P2, PT, R29, R50, RZ ;  /* 0x000000321d1c7210 */ /* 0x000fc80007f5e0ff */
[----:B------:R-:W-:-:S06]  /*4b10*/  IADD3.X R29, PT, PT, RZ, R51, RZ, P2, !PT ;  /* 0x00000033ff1d7210 */ /* 0x000fcc00017fe4ff */
        /* <DEDUP_REMOVED lines=238> */
.L_x_4755:
        /* <DEDUP_REMOVED lines=241> */
.L_x_4756:
        /* <DEDUP_REMOVED lines=241> */
.L_x_4757:
[----:B------:R-:W-:-:S04]  /*7820*/  LOP3.LUT R13, R44, 0xfffffff0, RZ, 0xc0, !PT ;  /* 0xfffffff02c0d7812 */ /* 0x000fc800078ec0ff */
[----:B------:R-:W-:-:S04]  /*7830*/  IADD3 R12, P1, PT, R13, R50, RZ ;  /* 0x000000320d0c7210 */ /* 0x000fc80007f3e0ff */
[----:B------:R-:W-:-:S06]  /*7840*/  IADD3.X R13, PT, PT, RZ, R51, RZ, P1, !PT ;  /* 0x00000033ff0d7210 */ /* 0x000fcc0000ffe4ff */
[----:B------:R-:W5:Y:S03]  /*7850*/  LDG.E.128 R12, desc[UR36][R12.64] ;  /* 0x000000240c0c7981 */ /* 0x000f66000c1e1d00 */
.L_x_4753:
[----:B-----5:R-:W-:Y:S01]  /*7860*/  FSETP.NAN.FTZ.AND P1, PT, |R28|, |R28|, PT ;  /* 0x4000001c1c00720b */ /* 0x020fe20003f38200 */
[----:B------:R-:W1:Y:S01]  /*7870*/  LDCU UR5, c[0x0][0x38c] ;  /* 0x00007180ff0577ac */ /* 0x000e620008000800 */
[C---:B------:R-:W-:Y:S02]  /*7880*/  FSETP.NAN.FTZ.AND P2, PT, |R29|.reuse, |R29|, PT ;  /* 0x4000001d1d00720b */ /* 0x040fe40003f58200 */
[----:B------:R-:W-:Y:S02]  /*7890*/  FSETP.NAN.FTZ.AND P3, PT, |R30|, |R30|, PT ;  /* 0x4000001e1e00720b */ /* 0x000fe40003f78200 */
[----:B------:R-:W-:Y:S02]  /*78a0*/  FSEL R44, R28, RZ, !P1 ;  /* 0x000000ff1c2c7208 */ /* 0x000fe40004800000 */
[----:B------:R-:W-:Y:S02]  /*78b0*/  FSEL R47, R29, RZ, !P2 ;  /* 0x000000ff1d2f7208 */ /* 0x000fe40005000000 */
[----:B------:R-:W-:Y:S01]  /*78c0*/  FSEL R46, R30, RZ, !P3 ;  /* 0x000000ff1e2e7208 */ /* 0x000fe20005800000 */
[----:B------:R-:W-:Y:S01]  /*78d0*/  FADD.FTZ R41, R44, R41 ;  /* 0x000000292c297221 */ /* 0x000fe20000010000 */
[----:B------:R-:W-:Y:S01]  /*78e0*/  FSETP.NAN.FTZ.AND P3, PT, |R25|, |R25|, PT ;  /* 0x400000191900720b */ /* 0x000fe20003f78200 */
[----:B------:R-:W-:Y:S01]  /*78f0*/  FADD.FTZ R42, R47, R42 ;  /* 0x0000002a2f2a7221 */ /* 0x000fe20000010000 */
[----:B------:R-:W-:Y:S01]  /*7900*/  FSETP.NAN.FTZ.AND P1, PT, |R31|, |R31|, PT ;  /* 0x4000001f1f00720b */ /* 0x000fe20003f38200 */
[----:B------:R-:W-:Y:S01]  /*7910*/  FADD.FTZ R39, R46, R39 ;  /* 0x000000272e277221 */ /* 0x000fe20000010000 */
[----:B------:R-:W-:-:S02]  /*7920*/  FSEL R44, R25, RZ, !P3 ;  /* 0x000000ff192c7208 */ /* 0x000fc40005800000 */
[----:B------:R-:W-:Y:S02]  /*7930*/  FSETP.NAN.FTZ.AND P4, PT, |R26|, |R26|, PT ;  /* 0x4000001a1a00720b */ /* 0x000fe40003f98200 */
[----:B------:R-:W-:Y:S01]  /*7940*/  FSEL R47, R31, RZ, !P1 ;  /* 0x000000ff1f2f7208 */ /* 0x000fe20004800000 */
[----:B------:R-:W-:Y:S01]  /*7950*/  FADD.FTZ R37, R44, R37 ;  /* 0x000000252c257221 */ /* 0x000fe20000010000 */
[----:B------:R-:W-:Y:S02]  /*7960*/  FSETP.NAN.FTZ.AND P1, PT, |R27|, |R27|, PT ;  /* 0x4000001b1b00720b */ /* 0x000fe40003f38200 */
[----:B------:R-:W-:Y:S01]  /*7970*/  MOV R46, UR4 ;  /* 0x00000004002e7c02 */ /* 0x000fe20008000f00 */
[----:B------:R-:W-:Y:S01]  /*7980*/  FADD.FTZ R40, R47, R40 ;  /* 0x000000282f287221 */ /* 0x000fe20000010000 */
[----:B------:R-:W-:Y:S02]  /*7990*/  FSEL R55, R26, RZ, !P4 ;  /* 0x000000ff1a377208 */ /* 0x000fe40006000000 */
[----:B------:R-:W-:Y:S01]  /*79a0*/  FSEL R44, R27, RZ, !P1 ;  /* 0x000000ff1b2c7208 */ /* 0x000fe20004800000 */
[----:B------:R-:W-:Y:S01]  /*79b0*/  IMAD R3, R46, 0x4, R3 ;  /* 0x000000042e037824 */ /* 0x000fe200078e0203 */
[----:B------:R-:W-:Y:S01]  /*79c0*/  FSETP.NAN.FTZ.AND P2, PT, |R24|, |R24|, PT ;  /* 0x400000181800720b */ /* 0x000fe20003f58200 */
[----:B------:R-:W-:Y:S01]  /*79d0*/  FADD.FTZ R36, R55, R36 ;  /* 0x0000002437247221 */ /* 0x000fe20000010000 */
[----:B------:R-:W-:Y:S01]  /*79e0*/  FSETP.NAN.FTZ.AND P1, PT, |R20|, |R20|, PT ;  /* 0x400000141400720b */ /* 0x000fe20003f38200 */
[----:B------:R-:W-:Y:S01]  /*79f0*/  FADD.FTZ R35, R44, R35 ;  /* 0x000000232c237221 */ /* 0x000fe20000010000 */
[----:B------:R-:W-:Y:S01]  /*7a00*/  IMAD R55, R46, 0x3, R3 ;  /* 0x000000032e377824 */ /* 0x000fe200078e0203 */
[----:B-1----:R-:W-:-:S02]  /*7a10*/  MOV R44, UR5 ;  /* 0x00000005002c7c02 */ /* 0x002fc40008000f00 */
[----:B------:R-:W-:Y:S02]  /*7a20*/  FSEL R53, R24, RZ, !P2 ;  /* 0x000000ff18357208 */ /* 0x000fe40005000000 */
[----:B------:R-:W-:Y:S02]  /*7a30*/  FSETP.NAN.FTZ.AND P2, PT, |R21|, |R21|, PT ;  /* 0x400000151500720b */ /* 0x000fe40003f58200 */
[----:B------:R-:W-:Y:S01]  /*7a40*/  FSETP.NAN.FTZ.AND P3, PT, |R22|, |R22|, PT ;  /* 0x400000161600720b */ /* 0x000fe20003f78200 */
[----:B------:R-:W-:Y:S01]  /*7a50*/  FADD.FTZ R38, R53, R38 ;  /* 0x0000002635267221 */ /* 0x000fe20000010000 */
[----:B------:R-:W-:Y:S02]  /*7a60*/  ISETP.GE.U32.AND P6, PT, R55, R44, PT ;  /* 0x0000002c3700720c */ /* 0x000fe40003fc6070 */
[----:B------:R-:W-:Y:S02]  /*7a70*/  FSEL R47, R20, RZ, !P1 ;  /* 0x000000ff142f7208 */ /* 0x000fe40004800000 */
[----:B------:R-:W-:-:S02]  /*7a80*/  FSEL R52, R21, RZ, !P2 ;  /* 0x000000ff15347208 */ /* 0x000fc40005000000 */
[----:B------:R-:W-:Y:S01]  /*7a90*/  FSEL R53, R22, RZ, !P3 ;  /* 0x000000ff16357208 */ /* 0x000fe20005800000 */
[----:B------:R-:W-:Y:S01]  /*7aa0*/  FADD.FTZ R34, R47, R34 ;  /* 0x000000222f227221 */ /* 0x000fe20000010000 */
[----:B------:R-:W-:Y:S01]  /*7ab0*/  FSETP.NAN.FTZ.AND P1, PT, |R23|, |R23|, PT ;  /* 0x400000171700720b */ /* 0x000fe20003f38200 */
[----:B------:R-:W-:Y:S01]  /*7ac0*/  FADD.FTZ R33, R52, R33 ;  /* 0x0000002134217221 */ /* 0x000fe20000010000 */
[----:B------:R-:W-:Y:S01]  /*7ad0*/  FSETP.NAN.FTZ.AND P2, PT, |R12|, |R12|, PT ;  /* 0x4000000c0c00720b */ /* 0x000fe20003f58200 */
[----:B------:R-:W-:Y:S01]  /*7ae0*/  FADD.FTZ R32, R53, R32 ;  /* 0x0000002035207221 */ /* 0x000fe20000010000 */
        /* <DEDUP_REMOVED lines=14> */
.L_x_4752:
[----:B0-----:R-:W-:Y:S05]  /*7bd0*/  BSYNC.RECONVERGENT B0 ;  /* 0x0000000000007941 */ /* 0x001fea0003800200 */
.L_x_4751:
        /* <DEDUP_REMOVED lines=284> */
.L_x_4762:
[----:B------:R-:W-:Y:S02]  /*8da0*/  SHF.R.U32.HI R28, RZ, 0x4, R28 ;  /* 0x00000004ff1c7819 */ /* 0x000fe4000001161c */
[----:B------:R-:W-:-:S07]  /*8db0*/  MOV R29, RZ ;  /* 0x000000ff001d7202 */ /* 0x000fce0000000f00 */
.L_x_4761:
        /* <DEDUP_REMOVED lines=284> */
.L_x_4764:
[----:B------:R-:W-:Y:S01]  /*9f80*/  SHF.R.U32.HI R26, RZ, 0x4, R26 ;  /* 0x00000004ff1a7819 */ /* 0x000fe2000001161a */
[----:B------:R-:W-:-:S07]  /*9f90*/  IMAD.MOV.U32 R27, RZ, RZ, RZ ;  /* 0x000000ffff1b7224 */ /* 0x000fce00078e00ff */
.L_x_4763:
        /* <DEDUP_REMOVED lines=281> */
.L_x_4766:
[----:B------:R-:W-:Y:S02]  /*b130*/  SHF.R.U32.HI R22, RZ, 0x4, R22 ;  /* 0x00000004ff167819 */ /* 0x000fe40000011616 */
[----:B------:R-:W-:-:S07]  /*b140*/  MOV R23, RZ ;  /* 0x000000ff00177202 */ /* 0x000fce0000000f00 */
.L_x_4765:
        /* <DEDUP_REMOVED lines=281> */
.L_x_4768:
[----:B------:R-:W-:Y:S02]  /*c2e0*/  SHF.R.U32.HI R12, RZ, 0x4, R12 ;  /* 0x00000004ff0c7819 */ /* 0x000fe4000001160c */
[----:B------:R-:W-:-:S07]  /*c2f0*/  MOV R13, RZ ;  /* 0x000000ff000d7202 */ /* 0x000fce0000000f00 */
.L_x_4767:
[----:B------:R-:W-:-:S04]  /*c300*/  LEA R14, P0, R12, R47, 0x4 ;  /* 0x0000002f0c0e7211 */ /* 0x000fc800078020ff */
[----:B------:R-:W-:-:S06]  /*c310*/  LEA.HI.X R15, R12, R0, R13, 0x4, P0 ;  /* 0x000000000c0f7211 */ /* 0x000fcc00000f240d */
[----:B------:R-:W5:Y:S03]  /*c320*/  LDG.E.128 R12, desc[UR36][R14.64] ;  /* 0x000000240e0c7981 */ /* 0x000f66000c1e1d00 */
.L_x_4760:
[----:B------:R-:W-:Y:S05]  /*c330*/  BSYNC.RECONVERGENT B0 ;  /* 0x0000000000007941 */ /* 0x000fea0003800200 */
.L_x_4759:
        /* <DEDUP_REMOVED lines=60> */
.L_x_4770:
[----:B------:R-:W-:Y:S05]  /*c700*/  BSYNC.RECONVERGENT B0 ;  /* 0x0000000000007941 */ /* 0x000fea0003800200 */
.L_x_4769:
[----:B------:R-:W-:Y:S01]  /*c710*/  FADD.FTZ R41, R38, R41 ;  /* 0x0000002926297221 */ /* 0x000fe20000010000 */
[----:B------:R-:W-:Y:S01]  /*c720*/  FADD.FTZ R42, R37, R42 ;  /* 0x0000002a252a7221 */ /* 0x000fe20000010000 */
[----:B------:R-:W-:Y:S01]  /*c730*/  FADD.FTZ R39, R36, R39 ;  /* 0x0000002724277221 */ /* 0x000fe20000010000 */
[----:B------:R-:W-:Y:S01]  /*c740*/  FADD.FTZ R35, R35, R40 ;  /* 0x0000002823237221 */ /* 0x000fe20000010000 */
[----:B-----5:R-:W-:Y:S01]  /*c750*/  FADD.FTZ R24, R41, R34 ;  /* 0x0000002229187221 */ /* 0x020fe20000010000 */
[----:B------:R-:W-:Y:S01]  /*c760*/  FADD.FTZ R25, R42, R33 ;  /* 0x000000212a197221 */ /* 0x000fe20000010000 */
[----:B------:R-:W-:Y:S01]  /*c770*/  FADD.FTZ R26, R39, R32 ;  /* 0x00000020271a7221 */ /* 0x000fe20000010000 */
[----:B------:R-:W-:Y:S01]  /*c780*/  FADD.FTZ R35, R35, R18 ;  /* 0x0000001223237221 */ /* 0x000fe20000010000 */
[----:B------:R-:W-:Y:S01]  /*c790*/  FADD.FTZ R24, R24, R7 ;  /* 0x0000000718187221 */ /* 0x000fe20000010000 */
[----:B------:R-:W-:Y:S01]  /*c7a0*/  FADD.FTZ R25, R25, R6 ;  /* 0x0000000619197221 */ /* 0x000fe20000010000 */
[----:B------:R-:W-:Y:S01]  /*c7b0*/  FADD.FTZ R26, R26, R5 ;  /* 0x000000051a1a7221 */ /* 0x000fe20000010000 */
[----:B------:R-:W-:-:S07]  /*c7c0*/  FADD.FTZ R27, R35, R4 ;  /* 0x00000004231b7221 */ /* 0x000fce0000010000 */
.L_x_4723:
[----:B------:R-:W-:Y:S05]  /*c7d0*/  BSYNC.RECONVERGENT B6 ;  /* 0x0000000000067941 */ /* 0x000fea0003800200 */
.L_x_4722:
[----:B------:R-:W2:Y:S02]  /*c7e0*/  LDCU UR4, c[0x0][0x3a4] ;  /* 0x00007480ff0477ac */ /* 0x000ea40008000800 */
[----:B--2---:R-:W-:-:S09]  /*c7f0*/  UISETP.NE.AND UP0, UPT, UR4, URZ, UPT ;  /* 0x000000ff0400728c */ /* 0x004fd2000bf05270 */
[----:B------:R-:W-:Y:S05]  /*c800*/  BRA.U !UP0, `(.L_x_4771) ;  /* 0x0000000108747547 */ /* 0x000fea000b800000 */
[----:B-----5:R-:W2:Y:S01]  /*c810*/  S2R R4, SR_CgaCtaId ;  /* 0x0000000000047919 */ /* 0x020ea20000008800 */
[----:B------:R-:W3:Y:S01]  /*c820*/  LDC R12, c[0x0][0x360] ;  /* 0x0000d800ff0c7b82 */ /* 0x000ee20000000800 */
[----:B------:R-:W-:-:S05]  /*c830*/  MOV R0, 0x400 ;  /* 0x0000040000007802 */ /* 0x000fca0000000f00 */
[----:B------:R-:W-:Y:S02]  /*c840*/  VIADD R3, R0, 0x10 ;  /* 0x0000001000037836 */ /* 0x000fe40000000000 */
[----:B------:R-:W4:Y:S01]  /*c850*/  LDC R5, c[0x0][0x364] ;  /* 0x0000d900ff057b82 */ /* 0x000f220000000800 */
[----:B---3--:R-:W-:Y:S02]  /*c860*/  IMAD R0, R16, R12, R19 ;  /* 0x0000000c10007224 */ /* 0x008fe400078e0213 */
[----:B--2---:R-:W-:Y:S02]  /*c870*/  LEA R3, R4, R3, 0x18 ;  /* 0x0000000304037211 */ /* 0x004fe400078ec0ff */
[----:B----4-:R-:W-:Y:S02]  /*c880*/  ISETP.GE.U32.AND P0, PT, R5, 0x2, PT ;  /* 0x000000020500780c */ /* 0x010fe40003f06070 */
[----:B------:R-:W-:-:S05]  /*c890*/  LEA R0, R0, R3, 0x4 ;  /* 0x0000000300007211 */ /* 0x000fca00078e20ff */
[----:B------:R2:W-:Y:S06]  /*c8a0*/  STS.128 [R0], R24 ;  /* 0x0000001800007388 */ /* 0x0005ec0000000c00 */
[----:B------:R-:W-:Y:S05]  /*c8b0*/  @!P0 BRA `(.L_x_4771) ;  /* 0x0000000000488947 */ /* 0x000fea0003800000 */
[----:B------:R-:W-:-:S07]  /*c8c0*/  MOV R4, R5 ;  /* 0x0000000500047202 */ /* 0x000fce0000000f00 */
.L_x_4772:
[----:B------:R-:W-:Y:S01]  /*c8d0*/  SHF.R.U32.HI R7, RZ, 0x1, R4 ;  /* 0x00000001ff077819 */ /* 0x000fe20000011604 */
[----:B------:R-:W-:Y:S05]  /*c8e0*/  WARPSYNC.ALL ;  /* 0x0000000000007948 */ /* 0x000fea0003800000 */
[----:B------:R-:W-:Y:S01]  /*c8f0*/  IMAD.IADD R6, R7, 0x1, R16 ;  /* 0x0000000107067824 */ /* 0x000fe200078e0210 */
[----:B------:R-:W-:Y:S04]  /*c900*/  BAR.SYNC.DEFER_BLOCKING 0x0 ;  /* 0x0000000000007b1d */ /* 0x000fe80000010000 */
[----:B------:R-:W-:-:S04]  /*c910*/  ISETP.GE.U32.AND P0, PT, R6, R5, PT ;  /* 0x000000050600720c */ /* 0x000fc80003f06070 */
[----:B------:R-:W-:-:S13]  /*c920*/  ISETP.GE.U32.OR P0, PT, R16, R7, P0 ;  /* 0x000000071000720c */ /* 0x000fda0000706470 */
[----:B------:R-:W-:-:S05]  /*c930*/  @!P0 IMAD R6, R6, R12, R19 ;  /* 0x0000000c06068224 */ /* 0x000fca00078e0213 */
[----:B------:R-:W-:-:S05]  /*c940*/  @!P0 LEA R6, R6, R3, 0x4 ;  /* 0x0000000306068211 */ /* 0x000fca00078e20ff */
[----:B------:R-:W2:Y:S02]  /*c950*/  @!P0 LDS.128 R8, [R6] ;  /* 0x0000000006088984 */ /* 0x000ea40000000c00 */
[----:B--23--:R-:W-:Y:S01]  /*c960*/  @!P0 FADD.FTZ R24, R24, R8 ;  /* 0x0000000818188221 */ /* 0x00cfe20000010000 */
[----:B------:R-:W-:Y:S01]  /*c970*/  @!P0 FADD.FTZ R25, R25, R9 ;  /* 0x0000000919198221 */ /* 0x000fe20000010000 */
[----:B------:R-:W-:Y:S01]  /*c980*/  @!P0 FADD.FTZ R26, R26, R10 ;  /* 0x0000000a1a1a8221 */ /* 0x000fe20000010000 */
[----:B------:R-:W-:-:S05]  /*c990*/  @!P0 FADD.FTZ R27, R27, R11 ;  /* 0x0000000b1b1b8221 */ /* 0x000fca0000010000 */
[----:B------:R3:W-:Y:S01]  /*c9a0*/  @!P0 STS.128 [R0], R24 ;  /* 0x0000001800008388 */ /* 0x0007e20000000c00 */
[----:B------:R-:W-:Y:S02]  /*c9b0*/  ISETP.GT.U32.AND P0, PT, R4, 0x3, PT ;  /* 0x000000030400780c */ /* 0x000fe40003f04070 */
[----:B------:R-:W-:-:S11]  /*c9c0*/  MOV R4, R7 ;  /* 0x0000000700047202 */ /* 0x000fd60000000f00 */
[----:B------:R-:W-:Y:S05]  /*c9d0*/  @P0 BRA `(.L_x_4772) ;  /* 0xfffffffc00bc0947 */ /* 0x000fea000383ffff */
.L_x_4771:
[----:B------:R-:W4:Y:S02]  /*c9e0*/  LDCU UR4, c[0x0][0x3a0] ;  /* 0x00007400ff0477ac */ /* 0x000f240008000800 */
[----:B----4-:R-:W-:-:S09]  /*c9f0*/  UISETP.NE.AND UP0, UPT, UR4, URZ, UPT ;  /* 0x000000ff0400728c */ /* 0x010fd2000bf05270 */
[----:B------:R-:W-:Y:S05]  /*ca00*/  BRA.U !UP0, `(.L_x_4773) ;  /* 0x0000000108bc7547 */ /* 0x000fea000b800000 */
[----:B-----5:R-:W4:Y:S02]  /*ca10*/  LDC R6, c[0x0][0x360] ;  /* 0x0000d800ff067b82 */ /* 0x020f240000000800 */
[----:B----4-:R-:W-:Y:S01]  /*ca20*/  ISETP.GE.U32.AND P0, PT, R6, 0x21, PT ;  /* 0x000000210600780c */ /* 0x010fe20003f06070 */
[----:B--23--:R-:W-:-:S12]  /*ca30*/  IMAD.MOV.U32 R0, RZ, RZ, R6 ;  /* 0x000000ffff007224 */ /* 0x00cfd800078e0006 */
[----:B------:R-:W-:Y:S05]  /*ca40*/  @!P0 BRA `(.L_x_4774) ;  /* 0x00000000006c8947 */ /* 0x000fea0003800000 */
[----:B------:R-:W2:Y:S01]  /*ca50*/  S2UR UR5, SR_CgaCtaId ;  /* 0x00000000000579c3 */ /* 0x000ea20000008800 */
[----:B------:R-:W-:Y:S01]  /*ca60*/  UMOV UR4, 0x400 ;  /* 0x0000040000047882 */ /* 0x000fe20000000000 */
[----:B------:R-:W-:Y:S01]  /*ca70*/  IMAD R0, R16, R6, R19 ;  /* 0x0000000610007224 */ /* 0x000fe200078e0213 */
[----:B------:R-:W-:Y:S01]  /*ca80*/  UIADD3 UR4, UPT, UPT, UR4, 0x10, URZ ;  /* 0x0000001004047890 */ /* 0x000fe2000fffe0ff */
[----:B------:R-:W-:-:S03]  /*ca90*/  ISETP.GE.U32.AND P0, PT, R6, 0x40, PT ;  /* 0x000000400600780c */ /* 0x000fc60003f06070 */
[----:B--2---:R-:W-:-:S06]  /*caa0*/  ULEA UR4, UR5, UR4, 0x18 ;  /* 0x0000000405047291 */ /* 0x004fcc000f8ec0ff */
[----:B------:R-:W-:Y:S01]  /*cab0*/  LEA R3, R0, UR4, 0x4 ;  /* 0x0000000400037c11 */ /* 0x000fe2000f8e20ff */
[----:B------:R-:W-:-:S04]  /*cac0*/  HFMA2 R0, -RZ, RZ, 0, 1.9073486328125e-06 ;  /* 0x00000020ff007431 */ /* 0x000fc800000001ff */
[----:B------:R2:W-:Y:S01]  /*cad0*/  STS.128 [R3], R24 ;  /* 0x0000001803007388 */ /* 0x0005e20000000c00 */
[----:B------:R-:W-:Y:S05]  /*cae0*/  @!P0 BRA `(.L_x_4774) ;  /* 0x0000000000448947 */ /* 0x000fea0003800000 */
[----:B------:R-:W-:-:S07]  /*caf0*/  MOV R4, R6 ;  /* 0x0000000600047202 */ /* 0x000fce0000000f00 */
.L_x_4775:
[----:B------:R-:W-:Y:S01]  /*cb00*/  SHF.R.U32.HI R12, RZ, 0x1, R4 ;  /* 0x00000001ff0c7819 */ /* 0x000fe20000011604 */
[----:B------:R-:W-:Y:S05]  /*cb10*/  WARPSYNC.ALL ;  /* 0x0000000000007948 */ /* 0x000fea0003800000 */
[----:B------:R-:W-:Y:S01]  /*cb20*/  IMAD.IADD R5, R12, 0x1, R19 ;  /* 0x000000010c057824 */ /* 0x000fe200078e0213 */
[----:B------:R-:W-:Y:S04]  /*cb30*/  BAR.SYNC.DEFER_BLOCKING 0x0 ;  /* 0x0000000000007b1d */ /* 0x000fe80000010000 */
[----:B------:R-:W-:-:S04]  /*cb40*/  ISETP.GE.U32.AND P0, PT, R5, R6, PT ;  /* 0x000000060500720c */ /* 0x000fc80003f06070 */
[----:B------:R-:W-:-:S13]  /*cb50*/  ISETP.GE.U32.OR P0, PT, R19, R12, P0 ;  /* 0x0000000c1300720c */ /* 0x000fda0000706470 */
        /* <DEDUP_REMOVED lines=10> */
.L_x_4774:
[----:B------:R-:W-:Y:S01]  /*cc00*/  ISETP.GE.U32.AND P0, PT, R0, 0x2, PT ;  /* 0x000000020000780c */ /* 0x000fe20003f06070 */
[----:B------:R-:W-:Y:S05]  /*cc10*/  WARPSYNC.ALL ;  /* 0x0000000000007948 */ /* 0x000fea0003800000 */
[----:B------:R-:W-:Y:S07]  /*cc20*/  BAR.SYNC.DEFER_BLOCKING 0x0 ;  /* 0x0000000000007b1d */ /* 0x000fee0000010000 */
[----:B------:R-:W-:Y:S05]  /*cc30*/  @!P0 BRA `(.L_x_4773) ;  /* 0x0000000000308947 */ /* 0x000fea0003800000 */
[----:B--23--:R-:W-:-:S07]  /*cc40*/  IMAD.MOV.U32 R3, RZ, RZ, 0x1 ;  /* 0x00000001ff037424 */ /* 0x00cfce00078e00ff */
.L_x_4776:
[----:B------:R-:W2:Y:S04]  /*cc50*/  SHFL.DOWN PT, R5, R24, R3, 0x1f ;  /* 0x08001f0318057589 */ /* 0x000ea800000e0000 */
[----:B------:R-:W3:Y:S04]  /*cc60*/  SHFL.DOWN PT, R4, R25, R3, 0x1f ;  /* 0x08001f0319047589 */ /* 0x000ee800000e0000 */
[----:B------:R-:W4:Y:S04]  /*cc70*/  SHFL.DOWN PT, R7, R26, R3, 0x1f ;  /* 0x08001f031a077589 */ /* 0x000f2800000e0000 */
[----:B------:R5:W0:Y:S02]  /*cc80*/  SHFL.DOWN PT, R6, R27, R3, 0x1f ;  /* 0x08001f031b067589 */ /* 0x000a2400000e0000 */
[----:B-----5:R-:W-:Y:S01]  /*cc90*/  SHF.L.U32 R3, R3, 0x1, RZ ;  /* 0x0000000103037819 */ /* 0x020fe200000006ff */
[----:B--2---:R-:W-:-:S03]  /*cca0*/  FADD.FTZ R24, R5, R24 ;  /* 0x0000001805187221 */ /* 0x004fc60000010000 */
[----:B------:R-:W-:Y:S01]  /*ccb0*/  ISETP.GE.AND P0, PT, R3, R0, PT ;  /* 0x000000000300720c */ /* 0x000fe20003f06270 */
[----:B---3--:R-:W-:Y:S01]  /*ccc0*/  FADD.FTZ R25, R4, R25 ;  /* 0x0000001904197221 */ /* 0x008fe20000010000 */
[----:B----4-:R-:W-:Y:S01]  /*ccd0*/  FADD.FTZ R26, R7, R26 ;  /* 0x0000001a071a7221 */ /* 0x010fe20000010000 */
[----:B0-----:R-:W-:-:S10]  /*cce0*/  FADD.FTZ R27, R6, R27 ;  /* 0x0000001b061b7221 */ /* 0x001fd40000010000 */
[----:B------:R-:W-:Y:S05]  /*ccf0*/  @!P0 BRA `(.L_x_4776) ;  /* 0xfffffffc00d48947 */ /* 0x000fea000383ffff */
.L_x_4773:
[----:B------:R-:W4:Y:S01]  /*cd00*/  LDCU UR6, c[0x0][0x55c] ;  /* 0x0000ab80ff0677ac */ /* 0x000f220008000800 */
[----:B-1----:R-:W-:Y:S01]  /*cd10*/  HFMA2 R23, -RZ, RZ, 0, 0 ;  /* 0x00000000ff177431 */ /* 0x002fe200000001ff */
[----:B----4-:R-:W-:-:S04]  /*cd20*/  UIADD3 UR5, UPT, UPT, UR6, -0x1, URZ ;  /* 0xffffffff06057890 */ /* 0x010fc8000fffe0ff */
[----:B------:R-:W-:-:S04]  /*cd30*/  UISETP.LT.U32.AND UP0, UPT, UR5, 0x18, UPT ;  /* 0x000000180500788c */ /* 0x000fc8000bf01070 */
[----:B------:R-:W-:Y:S02]  /*cd40*/  USEL UR4, UR5, 0x18, UP0 ;  /* 0x0000001805047887 */ /* 0x000fe40008000000 */
[----:B------:R-:W-:Y:S02]  /*cd50*/  UISETP.NE.AND UP0, UPT, UR6, URZ, UPT ;  /* 0x000000ff0600728c */ /* 0x000fe4000bf05270 */
[----:B------:R-:W-:-:S07]  /*cd60*/  UIADD3 UR4, UPT, UPT, UR4, 0x1, URZ ;  /* 0x0000000104047890 */ /* 0x000fce000fffe0ff */
[----:B------:R-:W-:Y:S05]  /*cd70*/  BRA.U !UP0, `(.L_x_4777) ;  /* 0x0000001108487547 */ /* 0x000fea000b800000 */
[----:B------:R-:W1:Y:S01]  /*cd80*/  LDCU.64 UR8, c[0x0][0x560] ;  /* 0x0000ac00ff0877ac */ /* 0x000e620008000a00 */
[----:B-----5:R-:W-:Y:S01]  /*cd90*/  MOV R5, R49 ;  /* 0x0000003100057202 */ /* 0x020fe20000000f00 */
[----:B------:R-:W-:Y:S01]  /*cda0*/  IMAD.MOV.U32 R4, RZ, RZ, RZ ;  /* 0x000000ffff047224 */ /* 0x000fe200078e00ff */
[----:B------:R-:W4:Y:S01]  /*cdb0*/  LDCU UR7, c[0x0][0x568] ;  /* 0x0000ad00ff0777ac */ /* 0x000f220008000800 */
[----:B------:R-:W0:Y:S01]  /*cdc0*/  LDCU UR6, c[0x0][0x68c] ;  /* 0x0000d180ff0677ac */ /* 0x000e220008000800 */
[----:B------:R-:W-:Y:S01]  /*cdd0*/  UISETP.NE.AND UP1, UPT, UR5, URZ, UPT ;  /* 0x000000ff0500728c */ /* 0x000fe2000bf25270 */
[----:B-1----:R-:W-:-:S05]  /*cde0*/  IMAD.HI.U32 R4, R49, UR9, R4 ;  /* 0x0000000931047c27 */ /* 0x002fca000f8e0004 */
[----:B----4-:R-:W-:-:S04]  /*cdf0*/  SHF.R.U32.HI R5, RZ, UR7, R4 ;  /* 0x00000007ff057c19 */ /* 0x010fc80008011604 */
[----:B--23--:R-:W-:-:S05]  /*ce00*/  IADD3 R3, PT, PT, -R5, RZ, RZ ;  /* 0x000000ff05037210 */ /* 0x00cfca0007ffe1ff */
[----:B------:R-:W-:-:S04]  /*ce10*/  IMAD R3, R3, UR8, R49 ;  /* 0x0000000803037c24 */ /* 0x000fc8000f8e0231 */
[----:B0-----:R-:W-:Y:S01]  /*ce20*/  IMAD R23, R3, UR6, RZ ;  /* 0x0000000603177c24 */ /* 0x001fe2000f8e02ff */
        /* <DEDUP_REMOVED lines=263> */
.L_x_4777:
[----:B-----5:R-:W-:Y:S01]  /*dea0*/  IMAD.MOV.U32 R28, RZ, RZ, RZ ;  /* 0x000000ffff1c7224 */ /* 0x020fe200078e00ff */
[----:B------:R-:W-:Y:S06]  /*deb0*/  BRA.U !UP0, `(.L_x_4778) ;  /* 0x0000001108487547 */ /* 0x000fec000b800000 */
[----:B------:R-:W1:Y:S01]  /*dec0*/  LDCU.64 UR8, c[0x0][0x560] ;  /* 0x0000ac00ff0877ac */ /* 0x000e620008000a00 */
[----:B------:R-:W-:Y:S02]  /*ded0*/  IADD3 R5, PT, PT, R49, 0x1, RZ ;  /* 0x0000000131057810 */ /* 0x000fe40007ffe0ff */
[----:B------:R-:W-:Y:S01]  /*dee0*/  MOV R4, RZ ;  /* 0x000000ff00047202 */ /* 0x000fe20000000f00 */
[----:B------:R-:W4:Y:S01]  /*def0*/  LDCU UR6, c[0x0][0x568] ;  /* 0x0000ad00ff0677ac */ /* 0x000f220008000800 */
[----:B------:R-:W5:Y:S01]  /*df00*/  LDCU UR7, c[0x0][0x68c] ;  /* 0x0000d180ff0777ac */ /* 0x000f620008000800 */
[----:B------:R-:W-:Y:S02]  /*df10*/  UISETP.NE.AND UP1, UPT, UR5, URZ, UPT ;  /* 0x000000ff0500728c */ /* 0x000fe4000bf25270 */
[----:B-1----:R-:W-:-:S05]  /*df20*/  IMAD.HI.U32 R6, R5, UR9, R4 ;  /* 0x0000000905067c27 */ /* 0x002fca000f8e0004 */
[----:B----4-:R-:W-:-:S05]  /*df30*/  SHF.R.U32.HI R7, RZ, UR6, R6 ;  /* 0x00000006ff077c19 */ /* 0x010fca0008011606 */
[----:B------:R-:W-:-:S04]  /*df40*/  IMAD.MOV R4, RZ, RZ, -R7 ;  /* 0x000000ffff047224 */ /* 0x000fc800078e0a07 */
[----:B------:R-:W-:-:S04]  /*df50*/  IMAD R4, R4, UR8, R5 ;  /* 0x0000000804047c24 */ /* 0x000fc8000f8e0205 */
[----:B-----5:R-:W-:Y:S01]  /*df60*/  IMAD R28, R4, UR7, RZ ;  /* 0x00000007041c7c24 */ /* 0x020fe2000f8e02ff */
[----:B------:R-:W-:Y:S06]  /*df70*/  BRA.U !UP1, `(.L_x_4778) ;  /* 0x0000001109187547 */ /* 0x000fec000b800000 */
[----:B------:R-:W1:Y:S01]  /*df80*/  LDCU.64 UR6, c[0x0][0x570] ;  /* 0x0000ae00ff0677ac */ /* 0x000e620008000a00 */
[----:B------:R-:W-:Y:S01]  /*df90*/  HFMA2 R6, -RZ, RZ, 0, 0 ;  /* 0x00000000ff067431 */ /* 0x000fe200000001ff */
[----:B------:R-:W4:Y:S01]  /*dfa0*/  LDCU UR8, c[0x0][0x56c] ;  /* 0x0000ad80ff0877ac */ /* 0x000f220008000800 */
[----:B------:R-:W5:Y:S01]  /*dfb0*/  LDCU UR9, c[0x0][0x694] ;  /* 0x0000d280ff0977ac */ /* 0x000f620008000800 */
[----:B------:R-:W-:Y:S02]  /*dfc0*/  UISETP.NE.AND UP1, UPT, UR4, 0x2, UPT ;  /* 0x000000020400788c */ /* 0x000fe4000bf25270 */
[----:B-1----:R-:W-:-:S05]  /*dfd0*/  IMAD.HI.U32 R4, R7, UR6, R6 ;  /* 0x0000000607047c27 */ /* 0x002fca000f8e0006 */
[----:B------:R-:W-:-:S04]  /*dfe0*/  SHF.R.U32.HI R5, RZ, UR7, R4 ;  /* 0x00000007ff057c19 */ /* 0x000fc80008011604 */
[----:B--23--:R-:W-:-:S05]  /*dff0*/  IADD3 R3, PT, PT, -R5, RZ, RZ ;  /* 0x000000ff05037210 */ /* 0x00cfca0007ffe1ff */
[----:B----4-:R-:W-:-:S04]  /*e000*/  IMAD R7, R3, UR8, R7 ;  /* 0x0000000803077c24 */ /* 0x010fc8000f8e0207 */
[----:B-----5:R-:W-:Y:S01]  /*e010*/  IMAD R28, R7, UR9, R28 ;  /* 0x00000009071c7c24 */ /* 0x020fe2000f8e021c */
        /* <DEDUP_REMOVED lines=252> */
.L_x_4778:
[----:B------:R-:W-:Y:S01]  /*efe0*/  MOV R22, RZ ;  /* 0x000000ff00167202 */ /* 0x000fe20000000f00 */
[----:B------:R-:W-:Y:S06]  /*eff0*/  BRA.U !UP0, `(.L_x_4779) ;  /* 0x0000001108487547 */ /* 0x000fec000b800000 */
[----:B------:R-:W1:Y:S01]  /*f000*/  LDCU.64 UR8, c[0x0][0x560] ;  /* 0x0000ac00ff0877ac */ /* 0x000e620008000a00 */
[----:B------:R-:W-:Y:S01]  /*f010*/  IADD3 R5, PT, PT, R49, 0x2, RZ ;  /* 0x0000000231057810 */ /* 0x000fe20007ffe0ff */
[----:B------:R-:W-:Y:S01]  /*f020*/  IMAD.MOV.U32 R4, RZ, RZ, RZ ;  /* 0x000000ffff047224 */ /* 0x000fe200078e00ff */
[----:B------:R-:W4:Y:S01]  /*f030*/  LDCU UR6, c[0x0][0x568] ;  /* 0x0000ad00ff0677ac */ /* 0x000f220008000800 */
[----:B------:R-:W5:Y:S01]  /*f040*/  LDCU UR7, c[0x0][0x68c] ;  /* 0x0000d180ff0777ac */ /* 0x000f620008000800 */
[----:B------:R-:W-:Y:S01]  /*f050*/  UISETP.NE.AND UP1, UPT, UR5, URZ, UPT ;  /* 0x000000ff0500728c */ /* 0x000fe2000bf25270 */
[----:B-1----:R-:W-:-:S05]  /*f060*/  IMAD.HI.U32 R6, R5, UR9, R4 ;  /* 0x0000000905067c27 */ /* 0x002fca000f8e0004 */
[----:B----4-:R-:W-:-:S04]  /*f070*/  SHF.R.U32.HI R7, RZ, UR6, R6 ;  /* 0x00000006ff077c19 */ /* 0x010fc80008011606 */
[----:B------:R-:W-:-:S05]  /*f080*/  IADD3 R4, PT, PT, -R7, RZ, RZ ;  /* 0x000000ff07047210 */ /* 0x000fca0007ffe1ff */
        /* <DEDUP_REMOVED lines=9> */
[----:B------:R-:W-:-:S05]  /*f120*/  SHF.R.U32.HI R5, RZ, UR7, R4 ;  /* 0x00000007ff057c19 */ /* 0x000fca0008011604 */
[----:B--23--:R-:W-:-:S04]  /*f130*/  IMAD.MOV R3, RZ, RZ, -R5 ;  /* 0x000000ffff037224 */ /* 0x00cfc800078e0a05 */
        /* <DEDUP_REMOVED lines=254> */
.L_x_4779:
[----:B------:R-:W-:Y:S01]  /*10120*/  MOV R18, RZ ;  /* 0x000000ff00127202 */ /* 0x000fe20000000f00 */
[----:B------:R-:W-:Y:S06]  /*10130*/  BRA.U !UP0, `(.L_x_4780) ;  /* 0x0000001108487547 */ /* 0x000fec000b800000 */
[----:B------:R-:W1:Y:S01]  /*10140*/  LDCU.64 UR8, c[0x0][0x560] ;  /* 0x0000ac00ff0877ac */ /* 0x000e620008000a00 */
[----:B------:R-:W-:Y:S01]  /*10150*/  MOV R4, RZ ;  /* 0x000000ff00047202 */ /* 0x000fe20000000f00 */
[----:B------:R-:W-:Y:S01]  /*10160*/  VIADD R5, R49, 0x3 ;  /* 0x0000000331057836 */ /* 0x000fe20000000000 */
        /* <DEDUP_REMOVED lines=10> */
[----:B------:R-:W-:Y:S01]  /*10210*/  IMAD.MOV.U32 R6, RZ, RZ, RZ ;  /* 0x000000ffff067224 */ /* 0x000fe200078e00ff */
[----:B------:R-:W4:Y:S01]  /*10220*/  LDCU UR8, c[0x0][0x56c] ;  /* 0x0000ad80ff0877ac */ /* 0x000f220008000800 */
[----:B------:R-:W5:Y:S01]  /*10230*/  LDCU UR9, c[0x0][0x694] ;  /* 0x0000d280ff0977ac */ /* 0x000f620008000800 */
[----:B------:R-:W-:Y:S01]  /*10240*/  UISETP.NE.AND UP1, UPT, UR4, 0x2, UPT ;  /* 0x000000020400788c */ /* 0x000fe2000bf25270 */
[----:B-1----:R-:W-:-:S05]  /*10250*/  IMAD.HI.U32 R4, R7, UR6, R6 ;  /* 0x0000000607047c27 */ /* 0x002fca000f8e0006 */
[----:B------:R-:W-:-:S04]  /*10260*/  SHF.R.U32.HI R5, RZ, UR7, R4 ;  /* 0x00000007ff057c19 */ /* 0x000fc80008011604 */
[----:B--23--:R-:W-:-:S05]  /*10270*/  IADD3 R3, PT, PT, -R5, RZ, RZ ;  /* 0x000000ff05037210 */ /* 0x00cfca0007ffe1ff */
[----:B----4-:R-:W-:-:S04]  /*10280*/  IMAD R7, R3, UR8, R7 ;  /* 0x0000000803077c24 */ /* 0x010fc8000f8e0207 */
[----:B-----5:R-:W-:Y:S01]  /*10290*/  IMAD R18, R7, UR9, R18 ;  /* 0x0000000907127c24 */ /* 0x020fe2000f8e0212 */
        /* <DEDUP_REMOVED lines=252> */
.L_x_4780:
[----:B------:R-:W1:Y:S01]  /*11260*/  LDC.64 R6, c[0x0][0x770] ;  /* 0x0001dc00ff067b82 */ /* 0x000e620000000a00 */
[----:B------:R-:W4:Y:S02]  /*11270*/  LDCU UR6, c[0x0][0x3a8] ;  /* 0x00007500ff0677ac */ /* 0x000f240008000800 */
[----:B----4-:R-:W-:Y:S01]  /*11280*/  UISETP.NE.AND UP1, UPT, UR6, URZ, UPT ;  /* 0x000000ff0600728c */ /* 0x010fe2000bf25270 */
[----:B-1----:R-:W-:Y:S02]  /*11290*/  IADD3 R4, P1, PT, R23, R6, RZ ;  /* 0x0000000617047210 */ /* 0x002fe40007f3e0ff */
[----:B------:R-:W-:-:S03]  /*112a0*/  ISETP.NE.U32.AND P0, PT, R6, RZ, PT ;  /* 0x000000ff0600720c */ /* 0x000fc60003f05070 */
[----:B--23--:R-:W-:Y:S01]  /*112b0*/  IMAD.X R0, RZ, RZ, R7, P1 ;  /* 0x000000ffff007224 */ /* 0x00cfe200008e0607 */
        /* <DEDUP_REMOVED lines=286> */
.L_x_4782:
        /* <DEDUP_REMOVED lines=276> */
.L_x_4783:
        /* <DEDUP_REMOVED lines=276> */
.L_x_4784:
        /* <DEDUP_REMOVED lines=276> */
.L_x_4785:
        /* <DEDUP_REMOVED lines=25> */
.L_x_4787:
[----:B------:R-:W-:Y:S05]  /*159f0*/  BSYNC.RECONVERGENT B0 ;  /* 0x0000000000007941 */ /* 0x000fea0003800200 */
.L_x_4786:
        /* <DEDUP_REMOVED lines=35> */
.L_x_4789:
[----:B------:R-:W-:Y:S05]  /*15c30*/  BSYNC.RECONVERGENT B0 ;  /* 0x0000000000007941 */ /* 0x000fea0003800200 */
.L_x_4788:
        /* <DEDUP_REMOVED lines=38> */
.L_x_4794:
        /* <DEDUP_REMOVED lines=15> */
.L_x_4793:
[----:B------:R-:W-:Y:S05]  /*15f90*/  BRA `(.L_x_4792) ;  /* 0x0000000000747947 */ /* 0x000fea0003800000 */
.L_x_4791:
        /* <DEDUP_REMOVED lines=15> */
.L_x_4795:
        /* <DEDUP_REMOVED lines=14> */
.L_x_4792:
[----:B------:R-:W-:Y:S05]  /*16170*/  BSYNC.RECONVERGENT B0 ;  /* 0x0000000000007941 */ /* 0x000fea0003800200 */
.L_x_4790:
        /* <DEDUP_REMOVED lines=12> */
.L_x_4797:
        /* <DEDUP_REMOVED lines=16> */
.L_x_4796:
        /* <DEDUP_REMOVED lines=9> */
.L_x_4800:
[----:B------:R-:W-:Y:S01]  /*163d0*/  SHF.R.U32.HI R6, RZ, 0x1, R2 ;  /* 0x00000001ff067819 */ /* 0x000fe20000011602 */
[----:B------:R-:W-:Y:S03]  /*163e0*/  BAR.SYNC.DEFER_BLOCKING 0x0 ;  /* 0x0000000000007b1d */ /* 0x000fe60000010000 */
[----:B------:R-:W-:-:S04]  /*163f0*/  IADD3 R3, PT, PT, R6, R19, RZ ;  /* 0x0000001306037210 */ /* 0x000fc80007ffe0ff */
[----:B------:R-:W-:-:S04]  /*16400*/  ISETP.GE.U32.AND P1, PT, R3, UR5, PT ;  /* 0x0000000503007c0c */ /* 0x000fc8000bf26070 */
[----:B------:R-:W-:-:S13]  /*16410*/  ISETP.GE.U32.OR P1, PT, R19, R6, P1 ;  /* 0x000000061300720c */ /* 0x000fda0000f26470 */
[----:B------:R-:W-:-:S05]  /*16420*/  @!P1 LEA R3, R6, R0, 0x4 ;  /* 0x0000000006039211 */ /* 0x000fca00078e20ff */
        /* <DEDUP_REMOVED lines=9> */
.L_x_4799:
[----:B------:R-:W-:Y:S01]  /*164c0*/  BAR.SYNC.DEFER_BLOCKING 0x0 ;  /* 0x0000000000007b1d */ /* 0x000fe20000010000 */
[----:B------:R-:W-:-:S09]  /*164d0*/  UISETP.GE.U32.AND UP0, UPT, UR4, 0x2, UPT ;  /* 0x000000020400788c */ /* 0x000fd2000bf06070 */
[----:B------:R-:W-:Y:S05]  /*164e0*/  BRA.U !UP0, `(.L_x_4798) ;  /* 0x0000000108307547 */ /* 0x000fea000b800000 */
[----:B-1234-:R-:W-:-:S07]  /*164f0*/  IMAD.MOV.U32 R0, RZ, RZ, 0x1 ;  /* 0x00000001ff007424 */ /* 0x01efce00078e00ff */
.L_x_4801:
        /* <DEDUP_REMOVED lines=11> */
.L_x_4798:
        /* <DEDUP_REMOVED lines=50> */
.L_x_4804:
        /* <DEDUP_REMOVED lines=19> */
.L_x_4805:
[----:B------:R-:W-:Y:S05]  /*16a00*/  BRA `(.L_x_4806) ;  /* 0x0000000000047947 */ /* 0x000fea0003800000 */
.L_x_4803:
[----:B------:R1:W-:Y:S02]  /*16a10*/  STG.E desc[UR36][R8.64], R24 ;  /* 0x0000001808007986 */ /* 0x0003e4000c101924 */
.L_x_4806:
        /* <DEDUP_REMOVED lines=23> */
.L_x_4808:
        /* <DEDUP_REMOVED lines=19> */
.L_x_4809:
[----:B------:R-:W-:Y:S05]  /*16cc0*/  BRA `(.L_x_4810) ;  /* 0x00000000000c7947 */ /* 0x000fea0003800000 */
.L_x_4807:
[----:B------:R-:W-:-:S04]  /*16cd0*/  IADD3 R22, P0, PT, R22, UR6, RZ ;  /* 0x0000000616167c10 */ /* 0x000fc8000ff1e0ff */
[----:B------:R-:W-:-:S05]  /*16ce0*/  IADD3.X R23, PT, PT, RZ, UR7, RZ, P0, !PT ;  /* 0x00000007ff177c10 */ /* 0x000fca00087fe4ff */
[----:B------:R2:W-:Y:S04]  /*16cf0*/  STG.E desc[UR36][R22.64], R26 ;  /* 0x0000001a16007986 */ /* 0x0005e8000c101924 */
.L_x_4810:
[----:B------:R-:W3:Y:S02]  /*16d00*/  LDCU.64 UR4, c[0x0][0x760] ;  /* 0x0000ec00ff0477ac */ /* 0x000ee40008000a00 */
[----:B---3--:R-:W-:-:S04]  /*16d10*/  IADD3 R18, P0, PT, R18, UR4, RZ ;  /* 0x0000000412127c10 */ /* 0x008fc8000ff1e0ff */
[----:B------:R-:W-:-:S05]  /*16d20*/  IADD3.X R19, PT, PT, RZ, UR5, RZ, P0, !PT ;  /* 0x00000005ff137c10 */ /* 0x000fca00087fe4ff */
[----:B------:R-:W-:Y:S01]  /*16d30*/  STG.E desc[UR36][R18.64], R27 ;  /* 0x0000001b12007986 */ /* 0x000fe2000c101924 */
[----:B------:R-:W-:Y:S05]  /*16d40*/  EXIT ;  /* 0x000000000000794d */ /* 0x000fea0003800000 */
.L_x_4802:
        /* <DEDUP_REMOVED lines=13> */
.L_x_4811:
        /* <DEDUP_REMOVED lines=20> */
.L_x_4814:
        /* <DEDUP_REMOVED lines=19> */
.L_x_4815:
[----:B------:R-:W-:Y:S05]  /*17090*/  BRA `(.L_x_4816) ;  /* 0x0000000000107947 */ /* 0x000fea0003800000 */
.L_x_4813:
[----:B------:R-:W0:Y:S02]  /*170a0*/  LDCU.64 UR4, c[0x0][0x760] ;  /* 0x0000ec00ff0477ac */ /* 0x000e240008000a00 */
[----:B0-----:R-:W-:-:S04]  /*170b0*/  IADD3 R28, P0, PT, R28, UR4, RZ ;  /* 0x000000041c1c7c10 */ /* 0x001fc8000ff1e0ff */
[----:B------:R-:W-:-:S05]  /*170c0*/  IADD3.X R29, PT, PT, RZ, UR5, RZ, P0, !PT ;  /* 0x00000005ff1d7c10 */ /* 0x000fca00087fe4ff */
[----:B------:R0:W-:Y:S04]  /*170d0*/  STG.E desc[UR36][R28.64], R24 ;  /* 0x000000181c007986 */ /* 0x0001e8000c101924 */
.L_x_4816:
[----:B------:R-:W5:Y:S01]  /*170e0*/  LDCU.64 UR6, c[0x0][0x760] ;  /* 0x0000ec00ff0677ac */ /* 0x000f620008000a00 */
[----:B------:R-:W1:Y:S01]  /*170f0*/  LDCU UR4, c[0x0][0x794] ;  /* 0x0000f280ff0477ac */ /* 0x000e620008000800 */
[----:B-----5:R-:W-:-:S04]  /*17100*/  IADD3 R2, P0, PT, R23, UR6, RZ ;  /* 0x0000000617027c10 */ /* 0x020fc8000ff1e0ff */
[----:B------:R-:W-:Y:S01]  /*17110*/  IADD3.X R3, PT, PT, RZ, UR7, RZ, P0, !PT ;  /* 0x00000007ff037c10 */ /* 0x000fe200087fe4ff */
[----:B-1----:R-:W-:-:S04]  /*17120*/  UISETP.NE.AND UP0, UPT, UR4, 0x1, UPT ;  /* 0x000000010400788c */ /* 0x002fc8000bf05270 */
[----:B------:R1:W-:Y:S05]  /*17130*/  STG.E desc[UR36][R2.64], R25 ;  /* 0x0000001902007986 */ /* 0x0003ea000c101924 */
[----:B------:R-:W-:Y:S05]  /*17140*/  BRA.U !UP0, `(.L_x_4817) ;  /* 0x0000000108907547 */ /* 0x000fea000b800000 */
[----:B-1----:R-:W-:Y:S01]  /*17150*/  MOV R2, 0x0 ;  /* 0x0000000000027802 */ /* 0x002fe20000000f00 */
[----:B------:R-:W1:Y:S01]  /*17160*/  LDCU.64 UR4, c[0x4][0x7c8] ;  /* 0x0100f900ff0477ac */ /* 0x000e620008000a00 */
[----:B------:R-:W-:Y:S01]  /*17170*/  HFMA2 R8, -RZ, RZ, 0, 4.4763088226318359375e-05 ;  /* 0x000002efff087431 */ /* 0x000fe200000001ff */
[----:B------:R-:W-:Y:S01]  /*17180*/  MOV R12, 0x1 ;  /* 0x00000001000c7802 */ /* 0x000fe20000000f00 */
[----:B------:R0:W0:Y:S01]  /*17190*/  LDC.64 R14, c[0x4][R2] ;  /* 0x01000000020e7b82 */ /* 0x0000220000000a00 */
[----:B------:R-:W5:Y:S01]  /*171a0*/  LDCU.64 UR6, c[0x4][0x7b8] ;  /* 0x0100f700ff0677ac */ /* 0x000f620008000a00 */
[----:B------:R-:W-:Y:S01]  /*171b0*/  IMAD.MOV.U32 R13, RZ, RZ, RZ ;  /* 0x000000ffff0d7224 */ /* 0x000fe200078e00ff */
[----:B------:R-:W2:Y:S01]  /*171c0*/  LDCU.64 UR8, c[0x4][0x398] ;  /* 0x01007300ff0877ac */ /* 0x000ea20008000a00 */
[----:B-1----:R-:W-:Y:S01]  /*171d0*/  IMAD.U32 R4, RZ, RZ, UR4 ;  /* 0x00000004ff047e24 */ /* 0x002fe2000f8e00ff */
[----:B------:R-:W-:Y:S02]  /*171e0*/  MOV R5, UR5 ;  /* 0x0000000500057c02 */ /* 0x000fe40008000f00 */
[----:B-----5:R-:W-:-:S02]  /*171f0*/  MOV R6, UR6 ;  /* 0x0000000600067c02 */ /* 0x020fc40008000f00 */
[----:B------:R-:W-:Y:S01]  /*17200*/  MOV R7, UR7 ;  /* 0x0000000700077c02 */ /* 0x000fe20008000f00 */
[----:B--2---:R-:W-:Y:S01]  /*17210*/  IMAD.U32 R10, RZ, RZ, UR8 ;  /* 0x00000008ff0a7e24 */ /* 0x004fe2000f8e00ff */
[----:B------:R-:W-:-:S07]  /*17220*/  MOV R11, UR9 ;  /* 0x00000009000b7c02 */ /* 0x000fce0008000f00 */
[----:B------:R-:W-:-:S07]  /*17230*/  LEPC R20, `(.L_x_4818) ;  /* 0x000000001014794e */ /* 0x000fce0000000000 */
[----:B0--34-:R-:W-:Y:S05]  /*17240*/  CALL.ABS.NOINC R14 ;  /* 0x000000000e007343 */ /* 0x019fea0003c00000 */
.L_x_4818:
        /* <DEDUP_REMOVED lines=19> */
.L_x_4819:
[----:B------:R-:W-:Y:S05]  /*17380*/  BRA `(.L_x_4820) ;  /* 0x00000000000c7947 */ /* 0x000fea0003800000 */
.L_x_4817:
[----:B------:R-:W-:-:S04]  /*17390*/  IADD3 R22, P0, PT, R22, UR6, RZ ;  /* 0x0000000616167c10 */ /* 0x000fc8000ff1e0ff */
[----:B------:R-:W-:-:S05]  /*173a0*/  IADD3.X R23, PT, PT, RZ, UR7, RZ, P0, !PT ;  /* 0x00000007ff177c10 */ /* 0x000fca00087fe4ff */
[----:B------:R0:W-:Y:S04]  /*173b0*/  STG.E desc[UR36][R22.64], R26 ;  /* 0x0000001a16007986 */ /* 0x0001e8000c101924 */
.L_x_4820:
[----:B------:R-:W5:Y:S02]  /*173c0*/  LDCU.64 UR4, c[0x0][0x760] ;  /* 0x0000ec00ff0477ac */ /* 0x000f640008000a00 */
[----:B-----5:R-:W-:-:S05]  /*173d0*/  IADD3 R18, P0, PT, R18, UR4, RZ ;  /* 0x0000000412127c10 */ /* 0x020fca000ff1e0ff */
[----:B------:R-:W-:-:S05]  /*173e0*/  IMAD.X R19, RZ, RZ, UR5, P0 ;  /* 0x00000005ff137e24 */ /* 0x000fca00080e06ff */
[----:B------:R-:W-:Y:S01]  /*173f0*/  STG.E desc[UR36][R18.64], R27 ;  /* 0x0000001b12007986 */ /* 0x000fe2000c101924 */
[----:B------:R-:W-:Y:S05]  /*17400*/  EXIT ;  /* 0x000000000000794d */ /* 0x000fea0003800000 */
.L_x_4812:
[----:B------:R-:W-:Y:S04]  /*17410*/  STG.E desc[UR36][R4.64], R24 ;  /* 0x0000001804007986 */ /* 0x000fe8000c101924 */
[----:B------:R-:W-:Y:S04]  /*17420*/  STG.E desc[UR36][R4.64+0x4], R25 ;  /* 0x0000041904007986 */ /* 0x000fe8000c101924 */
[----:B------:R-:W-:Y:S04]  /*17430*/  STG.E desc[UR36][R4.64+0x8], R26 ;  /* 0x0000081a04007986 */ /* 0x000fe8000c101924 */
[----:B------:R-:W-:Y:S01]  /*17440*/  STG.E desc[UR36][R4.64+0xc], R27 ;  /* 0x00000c1b04007986 */ /* 0x000fe2000c101924 */
[----:B------:R-:W-:Y:S05]  /*17450*/  EXIT ;  /* 0x000000000000794d */ /* 0x000fea0003800000 */
.L_x_4781:
        /* <DEDUP_REMOVED lines=59> */
.L_x_4823:
        /* <DEDUP_REMOVED lines=19> */
.L_x_4824:
[----:B------:R-:W-:Y:S05]  /*17940*/  BRA `(.L_x_4825) ;  /* 0x0000000000047947 */ /* 0x000fea0003800000 */
.L_x_4822:
[----:B------:R2:W-:Y:S02]  /*17950*/  STG.E desc[UR36][R8.64], R24 ;  /* 0x0000001808007986 */ /* 0x0005e4000c101924 */
.L_x_4825:
[----:B------:R-:W3:Y:S01]  /*17960*/  LDCU.64 UR6, c[0x0][0x760] ;  /* 0x0000ec00ff0677ac */ /* 0x000ee20008000a00 */
[----:B------:R-:W4:Y:S01]  /*17970*/  LDCU UR4, c[0x0][0x794] ;  /* 0x0000f280ff0477ac */ /* 0x000f220008000800 */
[----:B---3--:R-:W-:Y:S01]  /*17980*/  IADD3 R28, P0, PT, R28, UR6, RZ ;  /* 0x000000061c1c7c10 */ /* 0x008fe2000ff1e0ff */
[----:B----4-:R-:W-:-:S04]  /*17990*/  UISETP.NE.AND UP0, UPT, UR4, 0x1, UPT ;  /* 0x000000010400788c */ /* 0x010fc8000bf05270 */
[----:B------:R-:W-:-:S05]  /*179a0*/  IMAD.X R29, RZ, RZ, UR7, P0 ;  /* 0x00000007ff1d7e24 */ /* 0x000fca00080e06ff */
[----:B------:R3:W-:Y:S01]  /*179b0*/  STG.E desc[UR36][R28.64], R25 ;  /* 0x000000191c007986 */ /* 0x0007e2000c101924 */
[----:B------:R-:W-:Y:S05]  /*179c0*/  BRA.U !UP0, `(.L_x_4826) ;  /* 0x0000000108907547 */ /* 0x000fea000b800000 */
[----:B-1----:R-:W-:Y:S01]  /*179d0*/  MOV R2, 0x0 ;  /* 0x0000000000027802 */ /* 0x002fe20000000f00 */
[----:B------:R-:W1:Y:S01]  /*179e0*/  LDCU.64 UR4, c[0x4][0x7c8] ;  /* 0x0100f900ff0477ac */ /* 0x000e620008000a00 */
[----:B--2---:R-:W-:Y:S02]  /*179f0*/  HFMA2 R8, -RZ, RZ, 0, 4.4763088226318359375e-05 ;  /* 0x000002efff087431 */ /* 0x004fe400000001ff */
[----:B------:R-:W-:Y:S01]  /*17a00*/  IMAD.MOV.U32 R12, RZ, RZ, 0x1 ;  /* 0x00000001ff0c7424 */ /* 0x000fe200078e00ff */
[----:B------:R2:W4:Y:S01]  /*17a10*/  LDC.64 R14, c[0x4][R2] ;  /* 0x01000000020e7b82 */ /* 0x0005220000000a00 */
[----:B------:R-:W5:Y:S01]  /*17a20*/  LDCU.64 UR6, c[0x4][0x7b8] ;  /* 0x0100f700ff0677ac */ /* 0x000f620008000a00 */
[----:B------:R-:W-:Y:S01]  /*17a30*/  MOV R13, RZ ;  /* 0x000000ff000d7202 */ /* 0x000fe20000000f00 */
[----:B------:R-:W0:Y:S01]  /*17a40*/  LDCU.64 UR8, c[0x4][0x398] ;  /* 0x01007300ff0877ac */ /* 0x000e220008000a00 */
[----:B-1----:R-:W-:Y:S02]  /*17a50*/  MOV R4, UR4 ;  /* 0x0000000400047c02 */ /* 0x002fe40008000f00 */
[----:B------:R-:W-:-:S02]  /*17a60*/  MOV R5, UR5 ;  /* 0x0000000500057c02 */ /* 0x000fc40008000f00 */
[----:B-----5:R-:W-:Y:S01]  /*17a70*/  MOV R6, UR6 ;  /* 0x0000000600067c02 */ /* 0x020fe20008000f00 */
[----:B------:R-:W-:Y:S01]  /*17a80*/  IMAD.U32 R7, RZ, RZ, UR7 ;  /* 0x00000007ff077e24 */ /* 0x000fe2000f8e00ff */
[----:B0-----:R-:W-:Y:S02]  /*17a90*/  MOV R10, UR8 ;  /* 0x00000008000a7c02 */ /* 0x001fe40008000f00 */
[----:B--2---:R-:W-:-:S07]  /*17aa0*/  MOV R11, UR9 ;  /* 0x00000009000b7c02 */ /* 0x004fce0008000f00 */
[----:B------:R-:W-:-:S07]  /*17ab0*/  LEPC R20, `(.L_x_4827) ;  /* 0x000000001014794e */ /* 0x000fce0000000000 */
[----:B---34-:R-:W-:Y:S05]  /*17ac0*/  CALL.ABS.NOINC R14 ;  /* 0x000000000e007343 */ /* 0x018fea0003c00000 */
.L_x_4827:
        /* <DEDUP_REMOVED lines=19> */
.L_x_4828:
[----:B------:R-:W-:Y:S05]  /*17c00*/  BRA `(.L_x_4829) ;  /* 0x00000000000c7947 */ /* 0x000fea0003800000 */
.L_x_4826:
[----:B------:R-:W-:-:S05]  /*17c10*/  IADD3 R22, P0, PT, R22, UR6, RZ ;  /* 0x0000000616167c10 */ /* 0x000fca000ff1e0ff */
[----:B------:R-:W-:-:S05]  /*17c20*/  IMAD.X R23, RZ, RZ, UR7, P0 ;  /* 0x00000007ff177e24 */ /* 0x000fca00080e06ff */
[----:B------:R4:W-:Y:S03]  /*17c30*/  STG.E desc[UR36][R22.64], R26 ;  /* 0x0000001a16007986 */ /* 0x0009e6000c101924 */
.L_x_4829:
[----:B------:R-:W5:Y:S02]  /*17c40*/  LDCU.64 UR4, c[0x0][0x760] ;  /* 0x0000ec00ff0477ac */ /* 0x000f640008000a00 */
[----:B-----5:R-:W-:-:S04]  /*17c50*/  IADD3 R18, P0, PT, R18, UR4, RZ ;  /* 0x0000000412127c10 */ /* 0x020fc8000ff1e0ff */
[----:B------:R-:W-:-:S05]  /*17c60*/  IADD3.X R19, PT, PT, RZ, UR5, RZ, P0, !PT ;  /* 0x00000005ff137c10 */ /* 0x000fca00087fe4ff */
[----:B------:R-:W-:Y:S01]  /*17c70*/  STG.E desc[UR36][R18.64], R27 ;  /* 0x0000001b12007986 */ /* 0x000fe2000c101924 */
[----:B------:R-:W-:Y:S05]  /*17c80*/  EXIT ;  /* 0x000000000000794d */ /* 0x000fea0003800000 */
.L_x_4821:
        /* <DEDUP_REMOVED lines=13> */
.L_x_4830:
        /* <DEDUP_REMOVED lines=20> */
.L_x_4833:
        /* <DEDUP_REMOVED lines=19> */
.L_x_4834:
[----:B------:R-:W-:Y:S05]  /*17fd0*/  BRA `(.L_x_4835) ;  /* 0x0000000000107947 */ /* 0x000fea0003800000 */
.L_x_4832:
[----:B------:R-:W1:Y:S02]  /*17fe0*/  LDCU.64 UR4, c[0x0][0x760] ;  /* 0x0000ec00ff0477ac */ /* 0x000e640008000a00 */
[----:B-1----:R-:W-:-:S04]  /*17ff0*/  IADD3 R2, P0, PT, R23, UR4, RZ ;  /* 0x0000000417027c10 */ /* 0x002fc8000ff1e0ff */
[----:B------:R-:W-:-:S05]  /*18000*/  IADD3.X R3, PT, PT, RZ, UR5, RZ, P0, !PT ;  /* 0x00000005ff037c10 */ /* 0x000fca00087fe4ff */
[----:B------:R1:W-:Y:S04]  /*18010*/  STG.E desc[UR36][R2.64], R24 ;  /* 0x0000001802007986 */ /* 0x0003e8000c101924 */
.L_x_4835:
[----:B------:R-:W2:Y:S01]  /*18020*/  LDCU.64 UR6, c[0x0][0x760] ;  /* 0x0000ec00ff0677ac */ /* 0x000ea20008000a00 */
[----:B------:R-:W3:Y:S01]  /*18030*/  LDCU UR4, c[0x0][0x794] ;  /* 0x0000f280ff0477ac */ /* 0x000ee20008000800 */
[----:B--2---:R-:W-:-:S04]  /*18040*/  IADD3 R28, P0, PT, R28, UR6, RZ ;  /* 0x000000061c1c7c10 */ /* 0x004fc8000ff1e0ff */
[----:B------:R-:W-:Y:S01]  /*18050*/  IADD3.X R29, PT, PT, RZ, UR7, RZ, P0, !PT ;  /* 0x00000007ff1d7c10 */ /* 0x000fe200087fe4ff */
[----:B---3--:R-:W-:-:S04]  /*18060*/  UISETP.NE.AND UP0, UPT, UR4, 0x1, UPT ;  /* 0x000000010400788c */ /* 0x008fc8000bf05270 */
[----:B------:R2:W-:Y:S05]  /*18070*/  STG.E desc[UR36][R28.64], R25 ;  /* 0x000000191c007986 */ /* 0x0005ea000c101924 */
[----:B------:R-:W-:Y:S05]  /*18080*/  BRA.U !UP0, `(.L_x_4836) ;  /* 0x0000000108907547 */ /* 0x000fea000b800000 */
[----:B-1----:R-:W-:Y:S01]  /*18090*/  MOV R2, 0x0 ;  /* 0x0000000000027802 */ /* 0x002fe20000000f00 */
[----:B------:R-:W1:Y:S01]  /*180a0*/  LDCU.64 UR4, c[0x4][0x7c8] ;  /* 0x0100f900ff0477ac */ /* 0x000e620008000a00 */
[----:B------:R-:W-:Y:S01]  /*180b0*/  HFMA2 R8, -RZ, RZ, 0, 4.4763088226318359375e-05 ;  /* 0x000002efff087431 */ /* 0x000fe200000001ff */
[----:B------:R-:W-:Y:S01]  /*180c0*/  MOV R12, 0x1 ;  /* 0x00000001000c7802 */ /* 0x000fe20000000f00 */
[----:B------:R3:W4:Y:S01]  /*180d0*/  LDC.64 R14, c[0x4][R2] ;  /* 0x01000000020e7b82 */ /* 0x0007220000000a00 */
[----:B------:R-:W5:Y:S01]  /*180e0*/  LDCU.64 UR6, c[0x4][0x7b8] ;  /* 0x0100f700ff0677ac */ /* 0x000f620008000a00 */
[----:B------:R-:W-:Y:S01]  /*180f0*/  HFMA2 R13, -RZ, RZ, 0, 0 ;  /* 0x00000000ff0d7431 */ /* 0x000fe200000001ff */
[----:B------:R-:W0:Y:S01]  /*18100*/  LDCU.64 UR8, c[0x4][0x398] ;  /* 0x01007300ff0877ac */ /* 0x000e220008000a00 */
[----:B-1----:R-:W-:Y:S01]  /*18110*/  MOV R4, UR4 ;  /* 0x0000000400047c02 */ /* 0x002fe20008000f00 */
[----:B------:R-:W-:Y:S01]  /*18120*/  IMAD.U32 R5, RZ, RZ, UR5 ;  /* 0x00000005ff057e24 */ /* 0x000fe2000f8e00ff */
[----:B-----5:R-:W-:-:S02]  /*18130*/  MOV R6, UR6 ;  /* 0x0000000600067c02 */ /* 0x020fc40008000f00 */
[----:B------:R-:W-:Y:S02]  /*18140*/  MOV R7, UR7 ;  /* 0x0000000700077c02 */ /* 0x000fe40008000f00 */
[----:B0-----:R-:W-:Y:S01]  /*18150*/  MOV R10, UR8 ;  /* 0x00000008000a7c02 */ /* 0x001fe20008000f00 */
[----:B---3--:R-:W-:-:S07]  /*18160*/  IMAD.U32 R11, RZ, RZ, UR9 ;  /* 0x00000009ff0b7e24 */ /* 0x008fce000f8e00ff */
[----:B------:R-:W-:-:S07]  /*18170*/  LEPC R20, `(.L_x_4837) ;  /* 0x000000001014794e */ /* 0x000fce0000000000 */
[----:B--2-4-:R-:W-:Y:S05]  /*18180*/  CALL.ABS.NOINC R14 ;  /* 0x000000000e007343 */ /* 0x014fea0003c00000 */
.L_x_4837:
        /* <DEDUP_REMOVED lines=19> */
.L_x_4838:
[----:B------:R-:W-:Y:S05]  /*182c0*/  BRA `(.L_x_4839) ;  /* 0x00000000000c7947 */ /* 0x000fea0003800000 */
.L_x_4836:
[----:B------:R-:W-:-:S04]  /*182d0*/  IADD3 R22, P0, PT, R22, UR6, RZ ;  /* 0x0000000616167c10 */ /* 0x000fc8000ff1e0ff */
[----:B------:R-:W-:-:S05]  /*182e0*/  IADD3.X R23, PT, PT, RZ, UR7, RZ, P0, !PT ;  /* 0x00000007ff177c10 */ /* 0x000fca00087fe4ff */
[----:B------:R3:W-:Y:S04]  /*182f0*/  STG.E desc[UR36][R22.64], R26 ;  /* 0x0000001a16007986 */ /* 0x0007e8000c101924 */
.L_x_4839:
[----:B------:R-:W4:Y:S02]  /*18300*/  LDCU.64 UR4, c[0x0][0x760] ;  /* 0x0000ec00ff0477ac */ /* 0x000f240008000a00 */
[----:B----4-:R-:W-:-:S04]  /*18310*/  IADD3 R18, P0, PT, R18, UR4, RZ ;  /* 0x0000000412127c10 */ /* 0x010fc8000ff1e0ff */
[----:B------:R-:W-:-:S05]  /*18320*/  IADD3.X R19, PT, PT, RZ, UR5, RZ, P0, !PT ;  /* 0x00000005ff137c10 */ /* 0x000fca00087fe4ff */
[----:B------:R-:W-:Y:S01]  /*18330*/  STG.E desc[UR36][R18.64], R27 ;  /* 0x0000001b12007986 */ /* 0x000fe2000c101924 */
[----:B------:R-:W-:Y:S05]  /*18340*/  EXIT ;  /* 0x000000000000794d */ /* 0x000fea0003800000 */
.L_x_4831:
[----:B------:R-:W-:Y:S04]  /*18350*/  STG.E desc[UR36][R4.64], R24 ;  /* 0x0000001804007986 */ /* 0x000fe8000c101924 */
[----:B------:R-:W-:Y:S04]  /*18360*/  STG.E desc[UR36][R4.64+0x4], R25 ;  /* 0x0000041904007986 */ /* 0x000fe8000c101924 */
[----:B------:R-:W-:Y:S04]  /*18370*/  STG.E desc[UR36][R4.64+0x8], R26 ;  /* 0x0000081a04007986 */ /* 0x000fe8000c101924 */
[----:B------:R-:W-:Y:S01]  /*18380*/  STG.E desc[UR36][R4.64+0xc], R27 ;  /* 0x00000c1b04007986 */ /* 0x000fe2000c101924 */
[----:B------:R-:W-:Y:S05]  /*18390*/  EXIT ;  /* 0x000000000000794d */ /* 0x000fea0003800000 */
.L_x_4840:
        /* <DEDUP_REMOVED lines=14> */
.L_x_9998:


//--------------------- .text._ZN2at6native13reduce_kernelILi512ELi1ENS0_8ReduceOpIdNS0_9NanSumOpsIddEEjdLi4ELi4EEEEEvT1_ --------------------------
	.section	.text._ZN2at6native13reduce_kernelILi512ELi1ENS0_8ReduceOpIdNS0_9NanSumOpsIddEEjdLi4ELi4EEEEEvT1_,"ax",@progbits
	.align	128
        .global         _ZN2at6native13reduce_kernelILi512ELi1ENS0_8ReduceOpIdNS0_9NanSumOpsIddEEjdLi4ELi4EEEEEvT1_
        .type           _ZN2at6native13reduce_kernelILi512ELi1ENS0_8ReduceOpIdNS0_9NanSumOpsIddEEjdLi4ELi4EEEEEvT1_,@function
        .size           _ZN2at6native13reduce_kernelILi512ELi1ENS0_8ReduceOpIdNS0_9NanSumOpsIddEEjdLi4ELi4EEEEEvT1_,(.L_x_9999 - _ZN2at6native13reduce_kernelILi512ELi1ENS0_8ReduceOpIdNS0_9NanSumOpsIddEEjdLi4ELi4EEEEEvT1_)
        .other          _ZN2at6native13reduce_kernelILi512ELi1ENS0_8ReduceOpIdNS0_9NanSumOpsIddEEjdLi4ELi4EEEEEvT1_,@"STO_CUDA_ENTRY STV_DEFAULT"
_ZN2at6native13reduce_kernelILi512ELi1ENS0_8ReduceOpIdNS0_9NanSumOpsIddEEjdLi4ELi4EEEEEvT1_:
.text._ZN2at6native13reduce_kernelILi512ELi1ENS0_8ReduceOpIdNS0_9NanSumOpsIddEEjdLi4ELi4EEEEEvT1_:
        /* <DEDUP_REMOVED lines=296> */
.L_x_4841:
        /* <DEDUP_REMOVED lines=16> */
[----:B------:R-:W0:Y:S01]  /*1380*/  LDC.64 R16, c[0x0][0x388] ;  /* 0x0000e200ff107b82 */ /* 0x000e220000000a00 */
[----:B------:R-:W1:Y:S01]  /*1390*/  LDCU UR4, c[0x0][0x394] ;  /* 0x00007280ff0477ac */ /* 0x000e620008000800 */
[----:B------:R-:W-:Y:S01]  /*13a0*/  SHF.R.U32.HI R22, RZ, 0x3, R22 ;  /* 0x00000003ff167819 */ /* 0x000fe20000011616 */
[----:B------:R-:W-:Y:S03]  /*13b0*/  BSSY.RECONVERGENT B1, `(.L_x_4845) ;  /* 0x0000026000017945 */ /* 0x000fe60003800200 */
[----:B------:R-:W-:Y:S01]  /*13c0*/  LOP3.LUT P0, R11, R22, 0x3, RZ, 0xc0, !PT ;  /* 0x00000003160b7812 */ /* 0x000fe2000780c0ff */
[----:B-1----:R-:W-:Y:S01]  /*13d0*/  IMAD.U32 R14, RZ, RZ, UR4 ;  /* 0x00000004ff0e7e24 */ /* 0x002fe2000f8e00ff */
[----:B0-----:R-:W-:Y:S01]  /*13e0*/  MOV R12, R16 ;  /* 0x00000010000c7202 */ /* 0x001fe20000000f00 */
[----:B------:R-:W-:-:S10]  /*13f0*/  IMAD.MOV.U32 R13, RZ, RZ, R17 ;  /* 0x000000ffff0d7224 */ /* 0x000fd400078e0011 */
        /* <DEDUP_REMOVED lines=21> */
[----:B------:R-:W2:Y:S02]  /*1550*/  LDG.E.64 R8, desc[UR36][R8.64] ;  /* 0x0000002408087981 */ /* 0x000ea4000c1e1b00 */
[----:B--2---:R-:W1:Y:S02]  /*1560*/  DSETP.NAN.AND P0, PT, R8, R8, PT ;  /* 0x000000080800722a */ /* 0x004e640003f08000 */
[----:B-1----:R-:W-:-:S02]  /*1570*/  FSEL R12, R8, RZ, !P0 ;  /* 0x000000ff080c7208 */ /* 0x002fc40004000000 */
[----:B------:R-:W-:-:S15]  /*1580*/  FSEL R13, R9, RZ, !P0 ;  /* 0x000000ff090d7208 */ /* 0x000fde0004000000 */
[----:B------:R-:W-:-:S15]  /*1590*/  NOP ;  /* 0x0000000000007918 */ /* 0x000fde0000000000 */
[----:B------:R-:W-:-:S15]  /*15a0*/  NOP ;  /* 0x0000000000007918 */ /* 0x000fde0000000000 */
[----:B------:R-:W-:-:S15]  /*15b0*/  NOP ;  /* 0x0000000000007918 */ /* 0x000fde0000000000 */
[----:B0-----:R-:W0:Y:S02]  /*15c0*/  DADD R12, R12, UR4 ;  /* 0x000000040c0c7e29 */ /* 0x001e240008000000 */
.L_x_4848:
[----:B------:R-:W-:Y:S05]  /*15d0*/  BSYNC.RECONVERGENT B2 ;  /* 0x0000000000027941 */ /* 0x000fea0003800200 */
.L_x_4847:
[----:B------:R-:W-:Y:S02]  /*15e0*/  IADD3 R2, P0, PT, R2, 0x20, RZ ;  /* 0x0000002002027810 */ /* 0x000fe40007f1e0ff */
[----:B------:R-:W-:-:S03]  /*15f0*/  IADD3 R14, PT, PT, R11, -0x4, R4 ;  /* 0xfffffffc0b0e7810 */ /* 0x000fc60007ffe004 */
[----:B------:R-:W-:-:S08]  /*1600*/  IMAD.X R3, RZ, RZ, R3, P0 ;  /* 0x000000ffff037224 */ /* 0x000fd000000e0603 */
.L_x_4846:
[----:B------:R-:W-:Y:S05]  /*1610*/  BSYNC.RECONVERGENT B1 ;  /* 0x0000000000017941 */ /* 0x000fea0003800200 */
.L_x_4845:
[----:B------:R-:W-:Y:S01]  /*1620*/  LEA R5, R24, 0x3, 0x2 ;  /* 0x0000000318057811 */ /* 0x000fe200078e10ff */
[----:B------:R-:W-:Y:S01]  /*1630*/  BSSY.RECONVERGENT B1, `(.L_x_4849) ;  /* 0x000003f000017945 */ /* 0x000fe20003800200 */
[----:B------:R-:W-:Y:S01]  /*1640*/  ISETP.NE.AND P0, PT, RZ, UR27, PT ;  /* 0x0000001bff007c0c */ /* 0x000fe2000bf05270 */
[--C-:B------:R-:W-:Y:S01]  /*1650*/  IMAD.MOV.U32 R19, RZ, RZ, R17.reuse ;  /* 0x000000ffff137224 */ /* 0x100fe200078e0011 */
[----:B------:R-:W-:Y:S01]  /*1660*/  ISETP.GE.U32.AND P2, PT, R5, R14, PT ;  /* 0x0000000e0500720c */ /* 0x000fe20003f46070 */
[----:B------:R-:W-:Y:S01]  /*1670*/  IMAD.MOV.U32 R21, RZ, RZ, R17 ;  /* 0x000000ffff157224 */ /* 0x000fe200078e0011 */
[----:B------:R-:W-:Y:S02]  /*1680*/  ISETP.NE.AND P1, PT, RZ, UR28, PT ;  /* 0x0000001cff007c0c */ /* 0x000fe4000bf25270 */
[----:B------:R-:W-:Y:S02]  /*1690*/  ISETP.NE.AND P0, PT, R7, RZ, P0 ;  /* 0x000000ff0700720c */ /* 0x000fe40000705270 */
[----:B------:R-:W-:-:S02]  /*16a0*/  ISETP.NE.AND P1, PT, R6, RZ, P1 ;  /* 0x000000ff0600720c */ /* 0x000fc40000f25270 */
[-C--:B------:R-:W-:Y:S02]  /*16b0*/  MOV R18, R16.reuse ;  /* 0x0000001000127202 */ /* 0x080fe40000000f00 */
[----:B------:R-:W-:Y:S02]  /*16c0*/  PLOP3.LUT P0, PT, P0, P1, PT, 0xf8, 0x8f ;  /* 0x00000000008f781c */ /* 0x000fe40000703f70 */
[----:B------:R-:W-:Y:S01]  /*16d0*/  MOV R20, R16 ;  /* 0x0000001000147202 */ /* 0x000fe20000000f00 */
[----:B------:R-:W-:Y:S10]  /*16e0*/  @P2 BRA `(.L_x_4850) ;  /* 0x0000000000cc2947 */ /* 0x000ff40003800000 */
[-C--:B------:R-:W-:Y:S01]  /*16f0*/  MOV R18, R16.reuse ;  /* 0x0000001000127202 */ /* 0x080fe20000000f00 */
[--C-:B------:R-:W-:Y:S01]  /*1700*/  IMAD.MOV.U32 R19, RZ, RZ, R17.reuse ;  /* 0x000000ffff137224 */ /* 0x100fe200078e0011 */
[----:B------:R-:W-:Y:S01]  /*1710*/  MOV R20, R16 ;  /* 0x0000001000147202 */ /* 0x000fe20000000f00 */
[----:B------:R-:W-:-:S07]  /*1720*/  IMAD.MOV.U32 R21, RZ, RZ, R17 ;  /* 0x000000ffff157224 */ /* 0x000fce00078e0011 */
.L_x_4851:
[C---:B------:R-:W-:Y:S01]  /*1730*/  IMAD.WIDE.U32 R4, R24.reuse, 0x20, R2 ;  /* 0x0000002018047825 */ /* 0x040fe200078e0002 */
[----:B------:R-:W1:Y:S05]  /*1740*/  LDCU UR4, c[0x0][0x39c] ;  /* 0x00007380ff0477ac */ /* 0x000e6a0008000800 */
[----:B------:R-:W2:Y:S01]  /*1750*/  LDG.E.ENL2.256 R8, R4, desc[UR36][R4.64] ;  /* 0xfe0000240404797e */ /* 0x000ea20008121908 */
[----:B-1----:R-:W-:Y:S01]  /*1760*/  IADD3 R24, PT, PT, R24, UR4, RZ ;  /* 0x0000000418187c10 */ /* 0x002fe2000fffe0ff */
[----:B--2---:R-:W1:Y:S02]  /*1770*/  DSETP.NAN.AND P1, PT, R4, R4, PT ;  /* 0x000000040400722a */ /* 0x004e640003f28000 */
[----:B-1----:R-:W-:-:S02]  /*1780*/  FSEL R23, R5, RZ, !P1 ;  /* 0x000000ff05177208 */ /* 0x002fc40004800000 */
[----:B------:R-:W-:Y:S02]  /*1790*/  LEA R5, R24, 0x3, 0x2 ;  /* 0x0000000318057811 */ /* 0x000fe400078e10ff */
[----:B------:R-:W-:-:S15]  /*17a0*/  FSEL R22, R4, RZ, !P1 ;  /* 0x000000ff04167208 */ /* 0x000fde0004800000 */
[----:B------:R-:W-:-:S15]  /*17b0*/  NOP ;  /* 0x0000000000007918 */ /* 0x000fde0000000000 */
[----:B------:R-:W-:-:S15]  /*17c0*/  NOP ;  /* 0x0000000000007918 */ /* 0x000fde0000000000 */
[----:B------:R-:W-:-:S13]  /*17d0*/  NOP ;  /* 0x0000000000007918 */ /* 0x000fda0000000000 */
[----:B------:R-:W1:Y:S02]  /*17e0*/  DSETP.NAN.AND P2, PT, R6, R6, PT ;  /* 0x000000060600722a */ /* 0x000e640003f48000 */
[----:B-1----:R-:W-:Y:S02]  /*17f0*/  FSEL R6, R6, RZ, !P2 ;  /* 0x000000ff06067208 */ /* 0x002fe40005000000 */
[----:B------:R-:W-:Y:S02]  /*1800*/  FSEL R7, R7, RZ, !P2 ;  /* 0x000000ff07077208 */ /* 0x000fe40005000000 */
[----:B------:R-:W-:-:S15]  /*1810*/  ISETP.GE.U32.AND P2, PT, R5, R14, PT ;  /* 0x0000000e0500720c */ /* 0x000fde0003f46070 */
[----:B------:R-:W-:-:S15]  /*1820*/  NOP ;  /* 0x0000000000007918 */ /* 0x000fde0000000000 */
[----:B------:R-:W-:-:S15]  /*1830*/  NOP ;  /* 0x0000000000007918 */ /* 0x000fde0000000000 */
[----:B------:R-:W-:-:S13]  /*1840*/  NOP ;  /* 0x0000000000007918 */ /* 0x000fda0000000000 */
[----:B------:R-:W-:-:S15]  /*1850*/  DSETP.NAN.AND P3, PT, R8, R8, PT ;  /* 0x000000080800722a */ /* 0x000fde0003f68000 */
[----:B------:R-:W-:-:S15]  /*1860*/  NOP ;  /* 0x0000000000007918 */ /* 0x000fde0000000000 */
[----:B------:R-:W-:-:S15]  /*1870*/  NOP ;  /* 0x0000000000007918 */ /* 0x000fde0000000000 */
[----:B------:R-:W-:-:S15]  /*1880*/  NOP ;  /* 0x0000000000007918 */ /* 0x000fde0000000000 */
[----:B------:R-:W-:-:S04]  /*1890*/  NOP ;  /* 0x0000000000007918 */ /* 0x000fc80000000000 */
[----:B------:R-:W1:Y:S02]  /*18a0*/  DSETP.NAN.AND P1, PT, R10, R10, PT ;  /* 0x0000000a0a00722a */ /* 0x000e640003f28000 */
[----:B-1----:R-:W-:Y:S02]  /*18b0*/  FSEL R4, R10, RZ, !P1 ;  /* 0x000000ff0a047208 */ /* 0x002fe40004800000 */
[----:B------:R-:W-:-:S15]  /*18c0*/  FSEL R5, R11, RZ, !P1 ;  /* 0x000000ff0b057208 */ /* 0x000fde0004800000 */
[----:B------:R-:W-:-:S15]  /*18d0*/  NOP ;  /* 0x0000000000007918 */ /* 0x000fde0000000000 */
[----:B------:R-:W-:-:S15]  /*18e0*/  NOP ;  /* 0x0000000000007918 */ /* 0x000fde0000000000 */
[----:B------:R-:W-:-:S15]  /*18f0*/  NOP ;  /* 0x0000000000007918 */ /* 0x000fde0000000000 */
[----:B------:R1:W2:Y:S02]  /*1900*/  DADD R20, R20, R6 ;  /* 0x0000000014147229 */ /* 0x0002a40000000006 */
[----:B-1----:R-:W-:Y:S02]  /*1910*/  FSEL R6, R8, RZ, !P3 ;  /* 0x000000ff08067208 */ /* 0x002fe40005800000 */
[----:B------:R-:W-:-:S15]  /*1920*/  FSEL R7, R9, RZ, !P3 ;  /* 0x000000ff09077208 */ /* 0x000fde0005800000 */
[----:B------:R-:W-:-:S15]  /*1930*/  NOP ;  /* 0x0000000000007918 */ /* 0x000fde0000000000 */
[----:B------:R-:W-:-:S15]  /*1940*/  NOP ;  /* 0x0000000000007918 */ /* 0x000fde0000000000 */
[----:B------:R-:W-:-:S15]  /*1950*/  NOP ;  /* 0x0000000000007918 */ /* 0x000fde0000000000 */
[----:B0-----:R1:W3:-:S15]  /*1960*/  DADD R12, R12, R22 ;  /* 0x000000000c0c7229 */ /* 0x0012de0000000016 */
[----:B------:R-:W-:-:S15]  /*1970*/  NOP ;  /* 0x0000000000007918 */ /* 0x000fde0000000000 */
[----:B------:R-:W-:-:S15]  /*1980*/  NOP ;  /* 0x0000000000007918 */ /* 0x000fde0000000000 */
[----:B------:R-:W-:-:S15]  /*1990*/  NOP ;  /* 0x0000000000007918 */ /* 0x000fde0000000000 */
[----:B------:R-:W-:-:S04]  /*19a0*/  NOP ;  /* 0x0000000000007918 */ /* 0x000fc80000000000 */
[----:B------:R1:W4:-:S15]  /*19b0*/  DADD R18, R18, R6 ;  /* 0x0000000012127229 */ /* 0x00031e0000000006 */
[----:B------:R-:W-:-:S15]  /*19c0*/  NOP ;  /* 0x0000000000007918 */ /* 0x000fde0000000000 */
[----:B------:R-:W-:-:S15]  /*19d0*/  NOP ;  /* 0x0000000000007918 */ /* 0x000fde0000000000 */
[----:B------:R-:W-:-:S15]  /*19e0*/  NOP ;  /* 0x0000000000007918 */ /* 0x000fde0000000000 */
[----:B------:R-:W-:-:S04]  /*19f0*/  NOP ;  /* 0x0000000000007918 */ /* 0x000fc80000000000 */
[----:B------:R1:W0:Y:S02]  /*1a00*/  DADD R16, R16, R4 ;  /* 0x0000000010107229 */ /* 0x0002240000000004 */
[----:B01234-:R-:W-:Y:S05]  /*1a10*/  @!P2 BRA `(.L_x_4851) ;  /* 0xfffffffc0044a947 */ /* 0x01ffea000383ffff */
.L_x_4850:
[----:B------:R-:W-:Y:S05]  /*1a20*/  BSYNC.RECONVERGENT B1 ;  /* 0x0000000000017941 */ /* 0x000fea0003800200 */
.L_x_4849:
        /* <DEDUP_REMOVED lines=8> */
[----:B--2---:R-:W1:Y:S02]  /*1ab0*/  DSETP.NAN.AND P0, PT, R2, R2, PT ;  /* 0x000000020200722a */ /* 0x004e640003f08000 */
[----:B-1----:R-:W-:Y:S02]  /*1ac0*/  FSEL R4, R2, RZ, !P0 ;  /* 0x000000ff02047208 */ /* 0x002fe40004000000 */
[----:B------:R-:W-:-:S15]  /*1ad0*/  FSEL R5, R3, RZ, !P0 ;  /* 0x000000ff03057208 */ /* 0x000fde0004000000 */
[----:B------:R-:W-:-:S15]  /*1ae0*/  NOP ;  /* 0x0000000000007918 */ /* 0x000fde0000000000 */
[----:B------:R-:W-:-:S15]  /*1af0*/  NOP ;  /* 0x0000000000007918 */ /* 0x000fde0000000000 */
[----:B------:R-:W-:-:S15]  /*1b00*/  NOP ;  /* 0x0000000000007918 */ /* 0x000fde0000000000 */
[----:B0-----:R1:W2:Y:S02]  /*1b10*/  DADD R12, R12, R4 ;  /* 0x000000000c0c7229 */ /* 0x0012a40000000004 */
.L_x_4853:
[----:B------:R-:W-:Y:S05]  /*1b20*/  BSYNC.RECONVERGENT B1 ;  /* 0x0000000000017941 */ /* 0x000fea0003800200 */
.L_x_4852:
[----:B0-2---:R-:W0:-:S15]  /*1b30*/  DADD R12, R20, R12 ;  /* 0x00000000140c7229 */ /* 0x005e1e000000000c */
[----:B------:R-:W-:-:S15]  /*1b40*/  NOP ;  /* 0x0000000000007918 */ /* 0x000fde0000000000 */
[----:B------:R-:W-:-:S15]  /*1b50*/  NOP ;  /* 0x0000000000007918 */ /* 0x000fde0000000000 */
[----:B------:R-:W-:-:S15]  /*1b60*/  NOP ;  /* 0x0000000000007918 */ /* 0x000fde0000000000 */
[----:B------:R-:W-:-:S04]  /*1b70*/  NOP ;  /* 0x0000000000007918 */ /* 0x000fc80000000000 */
[----:B0-----:R-:W0:-:S15]  /*1b80*/  DADD R12, R12, R18 ;  /* 0x000000000c0c7229 */ /* 0x001e1e0000000012 */
[----:B------:R-:W-:-:S15]  /*1b90*/  NOP ;  /* 0x0000000000007918 */ /* 0x000fde0000000000 */
[----:B------:R-:W-:-:S15]  /*1ba0*/  NOP ;  /* 0x0000000000007918 */ /* 0x000fde0000000000 */
[----:B------:R-:W-:-:S15]  /*1bb0*/  NOP ;  /* 0x0000000000007918 */ /* 0x000fde0000000000 */
[----:B------:R-:W-:-:S04]  /*1bc0*/  NOP ;  /* 0x0000000000007918 */ /* 0x000fc80000000000 */
[----:B0-----:R0:W2:Y:S02]  /*1bd0*/  DADD R16, R12, R16 ;  /* 0x000000000c107229 */ /* 0x0010a40000000010 */
[----:B0-2---:R-:W-:Y:S05]  /*1be0*/  BRA `(.L_x_4843) ;  /* 0x000000a0005c7947 */ /* 0x005fea0003800000 */
.L_x_4844:
        /* <DEDUP_REMOVED lines=8> */
[----:B------:R-:W1:Y:S01]  /*1c70*/  LDC.64 R6, c[0x0][0x388] ;  /* 0x0000e200ff067b82 */ /* 0x000e620000000a00 */
[----:B0-----:R-:W-:-:S05]  /*1c80*/  IMAD R5, R0, 0x3, R24 ;  /* 0x0000000300057824 */ /* 0x001fca00078e0218 */
[----:B------:R-:W-:Y:S02]  /*1c90*/  ISETP.GE.U32.AND P0, PT, R5, R4, PT ;  /* 0x000000040500720c */ /* 0x000fe40003f06070 */
[----:B------:R-:W-:Y:S01]  /*1ca0*/  MOV R5, R24 ;  /* 0x0000001800057202 */ /* 0x000fe20000000f00 */
[--C-:B-1----:R-:W-:Y:S01]  /*1cb0*/  IMAD.MOV.U32 R16, RZ, RZ, R6.reuse ;  /* 0x000000ffff107224 */ /* 0x102fe200078e0006 */
[-C--:B------:R-:W-:Y:S01]  /*1cc0*/  MOV R17, R7.reuse ;  /* 0x0000000700117202 */ /* 0x080fe20000000f00 */
[--C-:B------:R-:W-:Y:S01]  /*1cd0*/  IMAD.MOV.U32 R10, RZ, RZ, R6.reuse ;  /* 0x000000ffff0a7224 */ /* 0x100fe200078e0006 */
[-C--:B------:R-:W-:Y:S01]  /*1ce0*/  MOV R11, R7.reuse ;  /* 0x00000007000b7202 */ /* 0x080fe20000000f00 */
[----:B------:R-:W-:Y:S01]  /*1cf0*/  IMAD.MOV.U32 R8, RZ, RZ, R6 ;  /* 0x000000ffff087224 */ /* 0x000fe200078e0006 */
[----:B------:R-:W-:-:S05]  /*1d00*/  MOV R9, R7 ;  /* 0x0000000700097202 */ /* 0x000fca0000000f00 */
[----:B------:R-:W-:Y:S05]  /*1d10*/  @P0 BRA `(.L_x_4856) ;  /* 0x0000000000f00947 */ /* 0x000fea0003800000 */
[----:B------:R-:W-:Y:S01]  /*1d20*/  BSSY.RECONVERGENT B2, `(.L_x_4856) ;  /* 0x000003b000027945 */ /* 0x000fe20003800200 */
[--C-:B------:R-:W-:Y:S01]  /*1d30*/  IMAD.MOV.U32 R10, RZ, RZ, R6.reuse ;  /* 0x000000ffff0a7224 */ /* 0x100fe200078e0006 */
[-C--:B------:R-:W-:Y:S01]  /*1d40*/  MOV R11, R7.reuse ;  /* 0x00000007000b7202 */ /* 0x080fe20000000f00 */
[----:B------:R-:W-:Y:S01]  /*1d50*/  IMAD.MOV.U32 R8, RZ, RZ, R6 ;  /* 0x000000ffff087224 */ /* 0x000fe200078e0006 */
[----:B------:R-:W-:-:S07]  /*1d60*/  MOV R9, R7 ;  /* 0x0000000700097202 */ /* 0x000fce0000000f00 */
.L_x_4857:
[----:B------:R-:W-:-:S04]  /*1d70*/  IMAD.WIDE.U32 R18, R5, 0x8, R2 ;  /* 0x0000000805127825 */ /* 0x000fc800078e0002 */
[----:B------:R-:W-:Y:S02]  /*1d80*/  IMAD.IADD R5, R5, 0x1, R0 ;  /* 0x0000000105057824 */ /* 0x000fe400078e0200 */
[----:B------:R-:W2:Y:S02]  /*1d90*/  LDG.E.64 R18, desc[UR36][R18.64] ;  /* 0x0000002412127981 */ /* 0x000ea4000c1e1b00 */
[C---:B------:R-:W-:Y:S01]  /*1da0*/  IMAD.WIDE.U32 R20, R5.reuse, 0x8, R2 ;  /* 0x0000000805147825 */ /* 0x040fe200078e0002 */
[----:B------:R-:W-:-:S05]  /*1db0*/  IADD3 R5, PT, PT, R5, R0, RZ ;  /* 0x0000000005057210 */ /* 0x000fca0007ffe0ff */
[----:B------:R-:W3:Y:S01]  /*1dc0*/  LDG.E.64 R20, desc[UR36][R20.64] ;  /* 0x0000002414147981 */ /* 0x000ee2000c1e1b00 */
[----:B------:R-:W-:-:S04]  /*1dd0*/  IMAD.WIDE.U32 R12, R5, 0x8, R2 ;  /* 0x00000008050c7825 */ /* 0x000fc800078e0002 */
[----:B------:R-:W-:Y:S02]  /*1de0*/  IMAD.IADD R5, R5, 0x1, R0 ;  /* 0x0000000105057824 */ /* 0x000fe400078e0200 */
[----:B------:R-:W4:Y:S02]  /*1df0*/  LDG.E.64 R12, desc[UR36][R12.64] ;  /* 0x000000240c0c7981 */ /* 0x000f24000c1e1b00 */
[----:B------:R-:W-:-:S06]  /*1e00*/  IMAD.WIDE.U32 R14, R5, 0x8, R2 ;  /* 0x00000008050e7825 */ /* 0x000fcc00078e0002 */
[----:B------:R-:W5:Y:S01]  /*1e10*/  LDG.E.64 R14, desc[UR36][R14.64] ;  /* 0x000000240e0e7981 */ /* 0x000f62000c1e1b00 */
[----:B------:R-:W-:Y:S01]  /*1e20*/  IADD3 R5, PT, PT, R5, R0, RZ ;  /* 0x0000000005057210 */ /* 0x000fe20007ffe0ff */
[----:B--2---:R-:W0:Y:S02]  /*1e30*/  DSETP.NAN.AND P0, PT, R18, R18, PT ;  /* 0x000000121200722a */ /* 0x004e240003f08000 */
[----:B0-----:R-:W-:Y:S02]  /*1e40*/  FSEL R22, R18, RZ, !P0 ;  /* 0x000000ff12167208 */ /* 0x001fe40004000000 */
[----:B------:R-:W-:-:S15]  /*1e50*/  FSEL R23, R19, RZ, !P0 ;  /* 0x000000ff13177208 */ /* 0x000fde0004000000 */
[----:B------:R-:W-:-:S15]  /*1e60*/  NOP ;  /* 0x0000000000007918 */ /* 0x000fde0000000000 */
[----:B------:R-:W-:-:S15]  /*1e70*/  NOP ;  /* 0x0000000000007918 */ /* 0x000fde0000000000 */
[----:B------:R-:W-:-:S15]  /*1e80*/  NOP ;  /* 0x0000000000007918 */ /* 0x000fde0000000000 */
[----:B---3--:R-:W0:-:S15]  /*1e90*/  DSETP.NAN.AND P0, PT, R20, R20, PT ;  /* 0x000000141400722a */ /* 0x008e1e0003f08000 */
[----:B------:R-:W-:-:S15]  /*1ea0*/  NOP ;  /* 0x0000000000007918 */ /* 0x000fde0000000000 */
[----:B------:R-:W-:-:S15]  /*1eb0*/  NOP ;  /* 0x0000000000007918 */ /* 0x000fde0000000000 */
[----:B------:R-:W-:-:S15]  /*1ec0*/  NOP ;  /* 0x0000000000007918 */ /* 0x000fde0000000000 */
[----:B------:R-:W-:-:S04]  /*1ed0*/  NOP ;  /* 0x0000000000007918 */ /* 0x000fc80000000000 */
[----:B------:R0:W-:Y:S02]  /*1ee0*/  DADD R6, R6, R22 ;  /* 0x0000000006067229 */ /* 0x0001e40000000016 */
[----:B0-----:R-:W-:Y:S02]  /*1ef0*/  FSEL R22, R20, RZ, !P0 ;  /* 0x000000ff14167208 */ /* 0x001fe40004000000 */
[----:B------:R-:W-:-:S15]  /*1f00*/  FSEL R23, R21, RZ, !P0 ;  /* 0x000000ff15177208 */ /* 0x000fde0004000000 */
[----:B------:R-:W-:-:S15]  /*1f10*/  NOP ;  /* 0x0000000000007918 */ /* 0x000fde0000000000 */
[----:B------:R-:W-:-:S15]  /*1f20*/  NOP ;  /* 0x0000000000007918 */ /* 0x000fde0000000000 */
[----:B------:R-:W-:-:S15]  /*1f30*/  NOP ;  /* 0x0000000000007918 */ /* 0x000fde0000000000 */
[----:B----4-:R-:W0:-:S15]  /*1f40*/  DSETP.NAN.AND P0, PT, R12, R12, PT ;  /* 0x0000000c0c00722a */ /* 0x010e1e0003f08000 */
        /* <DEDUP_REMOVED lines=10> */
[----:B------:R0:W-:Y:S02]  /*1ff0*/  DADD R10, R10, R22 ;  /* 0x000000000a0a7229 */ /* 0x0001e40000000016 */
[----:B0-----:R-:W-:-:S05]  /*2000*/  IMAD R23, R0, 0x3, R5 ;  /* 0x0000000300177824 */ /* 0x001fca00078e0205 */
[----:B------:R-:W-:-:S15]  /*2010*/  ISETP.GE.U32.AND P1, PT, R23, R4, PT ;  /* 0x000000041700720c */ /* 0x000fde0003f26070 */
[----:B------:R-:W-:-:S15]  /*2020*/  NOP ;  /* 0x0000000000007918 */ /* 0x000fde0000000000 */
[----:B------:R-:W-:-:S15]  /*2030*/  NOP ;  /* 0x0000000000007918 */ /* 0x000fde0000000000 */
[----:B------:R-:W-:-:S12]  /*2040*/  NOP ;  /* 0x0000000000007918 */ /* 0x000fd80000000000 */
[----:B-----5:R-:W0:Y:S02]  /*2050*/  DSETP.NAN.AND P0, PT, R14, R14, PT ;  /* 0x0000000e0e00722a */ /* 0x020e240003f08000 */
[----:B0-----:R-:W-:Y:S02]  /*2060*/  FSEL R22, R14, RZ, !P0 ;  /* 0x000000ff0e167208 */ /* 0x001fe40004000000 */
[----:B------:R-:W-:-:S15]  /*2070*/  FSEL R23, R15, RZ, !P0 ;  /* 0x000000ff0f177208 */ /* 0x000fde0004000000 */
[----:B------:R-:W-:-:S15]  /*2080*/  NOP ;  /* 0x0000000000007918 */ /* 0x000fde0000000000 */
[----:B------:R-:W-:-:S15]  /*2090*/  NOP ;  /* 0x0000000000007918 */ /* 0x000fde0000000000 */
[----:B------:R-:W-:-:S15]  /*20a0*/  NOP ;  /* 0x0000000000007918 */ /* 0x000fde0000000000 */
[----:B------:R0:W1:Y:S02]  /*20b0*/  DADD R16, R16, R22 ;  /* 0x0000000010107229 */ /* 0x0000640000000016 */
[----:B01----:R-:W-:Y:S05]  /*20c0*/  @!P1 BRA `(.L_x_4857) ;  /* 0xfffffffc00289947 */ /* 0x003fea000383ffff */
[----:B------:R-:W-:Y:S05]  /*20d0*/  BSYNC.RECONVERGENT B2 ;  /* 0x0000000000027941 */ /* 0x000fea0003800200 */
.L_x_4856:
[----:B------:R-:W-:Y:S05]  /*20e0*/  BSYNC.RECONVERGENT B1 ;  /* 0x0000000000017941 */ /* 0x000fea0003800200 */
.L_x_4855:
        /* <DEDUP_REMOVED lines=19> */
.L_x_4859:
[----:B------:R-:W-:Y:S05]  /*2220*/  BSYNC.RECONVERGENT B1 ;  /* 0x0000000000017941 */ /* 0x000fea0003800200 */
.L_x_4858:
[----:B------:R-:W-:Y:S04]  /*2230*/  BSSY.RECONVERGENT B1, `(.L_x_4860) ;  /* 0x000002a000017945 */ /* 0x000fe80003800200 */
[----:B------:R-:W-:Y:S05]  /*2240*/  @P0 BRA `(.L_x_4861) ;  /* 0x0000000000a00947 */ /* 0x000fea0003800000 */
[----:B------:R-:W-:Y:S01]  /*2250*/  IADD3 R5, PT, PT, R5, R0, RZ ;  /* 0x0000000005057210 */ /* 0x000fe20007ffe0ff */
[----:B-----5:R-:W0:Y:S02]  /*2260*/  DSETP.NAN.AND P0, PT, R18, R18, PT ;  /* 0x000000121200722a */ /* 0x020e240003f08000 */
[----:B0-----:R-:W-:Y:S02]  /*2270*/  FSEL R2, R18, RZ, !P0 ;  /* 0x000000ff12027208 */ /* 0x001fe40004000000 */
[----:B------:R-:W-:Y:S02]  /*2280*/  ISETP.GE.U32.AND P1, PT, R5, R4, PT ;  /* 0x000000040500720c */ /* 0x000fe40003f26070 */
[----:B------:R-:W-:-:S15]  /*2290*/  FSEL R3, R19, RZ, !P0 ;  /* 0x000000ff13037208 */ /* 0x000fde0004000000 */
[----:B------:R-:W-:-:S15]  /*22a0*/  NOP ;  /* 0x0000000000007918 */ /* 0x000fde0000000000 */
[----:B------:R-:W-:-:S15]  /*22b0*/  NOP ;  /* 0x0000000000007918 */ /* 0x000fde0000000000 */
[----:B------:R-:W-:-:S13]  /*22c0*/  NOP ;  /* 0x0000000000007918 */ /* 0x000fda0000000000 */
[----:B------:R1:W2:Y:S02]  /*22d0*/  DADD R6, R6, R2 ;  /* 0x0000000006067229 */ /* 0x0002a40000000002 */
[----:B-12---:R-:W-:Y:S05]  /*22e0*/  @P1 BRA `(.L_x_4861) ;  /* 0x0000000000781947 */ /* 0x006fea0003800000 */
[----:B------:R-:W-:Y:S01]  /*22f0*/  IMAD.IADD R5, R5, 0x1, R0 ;  /* 0x0000000105057824 */ /* 0x000fe200078e0200 */
[----:B------:R-:W0:Y:S02]  /*2300*/  DSETP.NAN.AND P0, PT, R20, R20, PT ;  /* 0x000000141400722a */ /* 0x000e240003f08000 */
        /* <DEDUP_REMOVED lines=8> */
[----:B------:R-:W-:Y:S01]  /*2390*/  IADD3 R3, PT, PT, R5, R0, RZ ;  /* 0x0000000005037210 */ /* 0x000fe20007ffe0ff */
[----:B------:R-:W0:Y:S02]  /*23a0*/  DSETP.NAN.AND P0, PT, R12, R12, PT ;  /* 0x0000000c0c00722a */ /* 0x000e240003f08000 */
[----:B0-----:R-:W-:Y:S02]  /*23b0*/  FSEL R2, R12, RZ, !P0 ;  /* 0x000000ff0c027208 */ /* 0x001fe40004000000 */
[----:B------:R-:W-:Y:S02]  /*23c0*/  ISETP.GE.U32.AND P1, PT, R3, R4, PT ;  /* 0x000000040300720c */ /* 0x000fe40003f26070 */
[----:B------:R-:W-:-:S15]  /*23d0*/  FSEL R3, R13, RZ, !P0 ;  /* 0x000000ff0d037208 */ /* 0x000fde0004000000 */
[----:B------:R-:W-:-:S15]  /*23e0*/  NOP ;  /* 0x0000000000007918 */ /* 0x000fde0000000000 */
[----:B------:R-:W-:-:S15]  /*23f0*/  NOP ;  /* 0x0000000000007918 */ /* 0x000fde0000000000 */
[----:B------:R-:W-:-:S13]  /*2400*/  NOP ;  /* 0x0000000000007918 */ /* 0x000fda0000000000 */
[----:B------:R-:W0:-:S15]  /*2410*/  @!P1 DSETP.NAN.AND P2, PT, R14, R14, PT ;  /* 0x0000000e0e00922a */ /* 0x000e1e0003f48000 */
[----:B------:R-:W-:-:S15]  /*2420*/  NOP ;  /* 0x0000000000007918 */ /* 0x000fde0000000000 */
[----:B------:R-:W-:-:S15]  /*2430*/  NOP ;  /* 0x0000000000007918 */ /* 0x000fde0000000000 */
[----:B------:R-:W-:-:S15]  /*2440*/  NOP ;  /* 0x0000000000007918 */ /* 0x000fde0000000000 */
[----:B------:R-:W-:-:S04]  /*2450*/  NOP ;  /* 0x0000000000007918 */ /* 0x000fc80000000000 */
[----:B------:R0:W1:Y:S02]  /*2460*/  DADD R10, R10, R2 ;  /* 0x000000000a0a7229 */ /* 0x0000640000000002 */
[----:B0-----:R-:W-:Y:S02]  /*2470*/  @!P1 FSEL R2, R14, RZ, !P2 ;  /* 0x000000ff0e029208 */ /* 0x001fe40005000000 */
[----:B------:R-:W-:-:S15]  /*2480*/  @!P1 FSEL R3, R15, RZ, !P2 ;  /* 0x000000ff0f039208 */ /* 0x000fde0005000000 */
[----:B------:R-:W-:-:S15]  /*2490*/  NOP ;  /* 0x0000000000007918 */ /* 0x000fde0000000000 */
[----:B------:R-:W-:-:S15]  /*24a0*/  NOP ;  /* 0x0000000000007918 */ /* 0x000fde0000000000 */
[----:B------:R-:W-:-:S15]  /*24b0*/  NOP ;  /* 0x0000000000007918 */ /* 0x000fde0000000000 */
[----:B-1----:R2:W3:Y:S02]  /*24c0*/  @!P1 DADD R16, R16, R2 ;  /* 0x0000000010109229 */ /* 0x0024e40000000002 */
.L_x_4861:
[----:B------:R-:W-:Y:S05]  /*24d0*/  BSYNC.RECONVERGENT B1 ;  /* 0x0000000000017941 */ /* 0x000fea0003800200 */
.L_x_4860:
[----:B------:R-:W1:-:S15]  /*24e0*/  DADD R6, R6, R8 ;  /* 0x0000000006067229 */ /* 0x000e5e0000000008 */
[----:B------:R-:W-:-:S15]  /*24f0*/  NOP ;  /* 0x0000000000007918 */ /* 0x000fde0000000000 */
[----:B------:R-:W-:-:S15]  /*2500*/  NOP ;  /* 0x0000000000007918 */ /* 0x000fde0000000000 */
[----:B------:R-:W-:-:S15]  /*2510*/  NOP ;  /* 0x0000000000007918 */ /* 0x000fde0000000000 */
[----:B------:R-:W-:-:S04]  /*2520*/  NOP ;  /* 0x0000000000007918 */ /* 0x000fc80000000000 */
[----:B-1----:R-:W3:-:S15]  /*2530*/  DADD R6, R6, R10 ;  /* 0x0000000006067229 */ /* 0x002ede000000000a */
[----:B------:R-:W-:-:S15]  /*2540*/  NOP ;  /* 0x0000000000007918 */ /* 0x000fde0000000000 */
[----:B------:R-:W-:-:S15]  /*2550*/  NOP ;  /* 0x0000000000007918 */ /* 0x000fde0000000000 */
[----:B------:R-:W-:-:S15]  /*2560*/  NOP ;  /* 0x0000000000007918 */ /* 0x000fde0000000000 */
[----:B------:R-:W-:-:S04]  /*2570*/  NOP ;  /* 0x0000000000007918 */ /* 0x000fc80000000000 */
[----:B---3--:R4:W1:Y:S02]  /*2580*/  DADD R16, R6, R16 ;  /* 0x0000000006107229 */ /* 0x0088640000000010 */
[----:B-1--4-:R-:W-:Y:S05]  /*2590*/  BRA `(.L_x_4843) ;  /* 0x0000009400f07947 */ /* 0x012fea0003800000 */
.L_x_4854:
[----:B------:R-:W-:-:S13]  /*25a0*/  ISETP.NE.AND P0, PT, R6, 0x1, PT ;  /* 0x000000010600780c */ /* 0x000fda0003f05270 */
[----:B------:R-:W-:Y:S05]  /*25b0*/  @P0 BRA `(.L_x_4862) ;  /* 0x0000000800700947 */ /* 0x000fea0003800000 */
[----:B------:R-:W0:Y:S01]  /*25c0*/  LDC R5, c[0x0][0x39c] ;  /* 0x0000e700ff057b82 */ /* 0x000e220000000800 */
[----:B------:R-:W-:Y:S07]  /*25d0*/  BSSY.RECONVERGENT B1, `(.L_x_4863) ;  /* 0x000004b000017945 */ /* 0x000fee0003800200 */
[----:B------:R-:W1:Y:S01]  /*25e0*/  LDC.64 R10, c[0x0][0x388] ;  /* 0x0000e200ff0a7b82 */ /* 0x000e620000000a00 */
[----:B0-----:R-:W-:-:S05]  /*25f0*/  IMAD R7, R5, 0x3, R24 ;  /* 0x0000000305077824 */ /* 0x001fca00078e0218 */
[----:B------:R-:W-:Y:S01]  /*2600*/  ISETP.GE.U32.AND P0, PT, R7, R4, PT ;  /* 0x000000040700720c */ /* 0x000fe20003f06070 */
[--C-:B-1----:R-:W-:Y:S01]  /*2610*/  IMAD.MOV.U32 R16, RZ, RZ, R10.reuse ;  /* 0x000000ffff107224 */ /* 0x102fe200078e000a */
[-C--:B------:R-:W-:Y:S01]  /*2620*/  MOV R17, R11.reuse ;  /* 0x0000000b00117202 */ /* 0x080fe20000000f00 */
[--C-:B------:R-:W-:Y:S01]  /*2630*/  IMAD.MOV.U32 R22, RZ, RZ, R10.reuse ;  /* 0x000000ffff167224 */ /* 0x100fe200078e000a */
[-C--:B------:R-:W-:Y:S01]  /*2640*/  MOV R23, R11.reuse ;  /* 0x0000000b00177202 */ /* 0x080fe20000000f00 */
[----:B------:R-:W-:Y:S01]  /*2650*/  IMAD.MOV.U32 R12, RZ, RZ, R10 ;  /* 0x000000ffff0c7224 */ /* 0x000fe200078e000a */
[----:B------:R-:W-:-:S07]  /*2660*/  MOV R13, R11 ;  /* 0x0000000b000d7202 */ /* 0x000fce0000000f00 */
[----:B------:R-:W-:Y:S05]  /*2670*/  @P0 BRA `(.L_x_4864) ;  /* 0x0000000400000947 */ /* 0x000fea0003800000 */
[----:B------:R-:W-:Y:S01]  /*2680*/  BSSY.RECONVERGENT B2, `(.L_x_4864) ;  /* 0x000003f000027945 */ /* 0x000fe20003800200 */
[--C-:B------:R-:W-:Y:S01]  /*2690*/  IMAD.MOV.U32 R22, RZ, RZ, R10.reuse ;  /* 0x000000ffff167224 */ /* 0x100fe200078e000a */
[-C--:B------:R-:W-:Y:S01]  /*26a0*/  MOV R23, R11.reuse ;  /* 0x0000000b00177202 */ /* 0x080fe20000000f00 */
[----:B------:R-:W-:Y:S01]  /*26b0*/  IMAD.MOV.U32 R12, RZ, RZ, R10 ;  /* 0x000000ffff0c7224 */ /* 0x000fe200078e000a */
[----:B------:R-:W-:-:S07]  /*26c0*/  MOV R13, R11 ;  /* 0x0000000b000d7202 */ /* 0x000fce0000000f00 */
.L_x_4865:
[----:B------:R-:W-:Y:S02]  /*26d0*/  IMAD R15, R0, R24, RZ ;  /* 0x00000018000f7224 */ /* 0x000fe400078e02ff */
[----:B------:R-:W-:Y:S02]  /*26e0*/  IMAD.IADD R24, R24, 0x1, R5 ;  /* 0x0000000118187824 */ /* 0x000fe400078e0205 */
[----:B------:R-:W-:-:S04]  /*26f0*/  IMAD.WIDE.U32 R14, R15, 0x8, R2 ;  /* 0x000000080f0e7825 */ /* 0x000fc800078e0002 */
[----:B------:R-:W-:Y:S01]  /*2700*/  IMAD R19, R0, R24, RZ ;  /* 0x0000001800137224 */ /* 0x000fe200078e02ff */
[----:B------:R-:W-:Y:S01]  /*2710*/  IADD3 R6, PT, PT, R24, R5, RZ ;  /* 0x0000000518067210 */ /* 0x000fe20007ffe0ff */
[----:B------:R-:W2:Y:S02]  /*2720*/  LDG.E.64 R14, desc[UR36][R14.64] ;  /* 0x000000240e0e7981 */ /* 0x000ea4000c1e1b00 */
[----:B------:R-:W-:-:S04]  /*2730*/  IMAD.WIDE.U32 R18, R19, 0x8, R2 ;  /* 0x0000000813127825 */ /* 0x000fc800078e0002 */
[----:B------:R-:W-:Y:S02]  /*2740*/  IMAD R21, R0, R6, RZ ;  /* 0x0000000600157224 */ /* 0x000fe400078e02ff */
[----:B------:R-:W3:Y:S01]  /*2750*/  LDG.E.64 R18, desc[UR36][R18.64] ;  /* 0x0000002412127981 */ /* 0x000ee2000c1e1b00 */
[----:B------:R-:W-:Y:S02]  /*2760*/  IMAD.IADD R6, R6, 0x1, R5 ;  /* 0x0000000106067824 */ /* 0x000fe400078e0205 */
[----:B------:R-:W-:-:S06]  /*2770*/  IMAD.WIDE.U32 R20, R21, 0x8, R2 ;  /* 0x0000000815147825 */ /* 0x000fcc00078e0002 */
[----:B------:R-:W4:Y:S01]  /*2780*/  LDG.E.64 R20, desc[UR36][R20.64] ;  /* 0x0000002414147981 */ /* 0x000f22000c1e1b00 */
[----:B------:R-:W-:-:S04]  /*2790*/  IMAD R9, R0, R6, RZ ;  /* 0x0000000600097224 */ /* 0x000fc800078e02ff */
[----:B------:R-:W-:-:S06]  /*27a0*/  IMAD.WIDE.U32 R8, R9, 0x8, R2 ;  /* 0x0000000809087825 */ /* 0x000fcc00078e0002 */
[----:B------:R-:W5:Y:S01]  /*27b0*/  LDG.E.64 R8, desc[UR36][R8.64] ;  /* 0x0000002408087981 */ /* 0x000f62000c1e1b00 */
        /* <DEDUP_REMOVED lines=29> */
[----:B0-----:R-:W-:-:S05]  /*2990*/  IADD3 R24, PT, PT, R6, R5, RZ ;  /* 0x0000000506187210 */ /* 0x001fca0007ffe0ff */
[----:B------:R-:W-:-:S05]  /*29a0*/  IMAD R7, R5, 0x3, R24 ;  /* 0x0000000305077824 */ /* 0x000fca00078e0218 */
[----:B------:R-:W-:-:S15]  /*29b0*/  ISETP.GE.U32.AND P1, PT, R7, R4, PT ;  /* 0x000000040700720c */ /* 0x000fde0003f26070 */
[----:B------:R-:W-:-:S15]  /*29c0*/  NOP ;  /* 0x0000000000007918 */ /* 0x000fde0000000000 */
[----:B------:R-:W-:-:S15]  /*29d0*/  NOP ;  /* 0x0000000000007918 */ /* 0x000fde0000000000 */
[----:B------:R-:W-:-:S07]  /*29e0*/  NOP ;  /* 0x0000000000007918 */ /* 0x000fce0000000000 */
        /* <DEDUP_REMOVED lines=9> */
.L_x_4864:
[----:B------:R-:W-:Y:S05]  /*2a80*/  BSYNC.RECONVERGENT B1 ;  /* 0x0000000000017941 */ /* 0x000fea0003800200 */
.L_x_4863:
[----:B------:R-:W-:Y:S01]  /*2a90*/  ISETP.GE.U32.AND P0, PT, R24, R4, PT ;  /* 0x000000041800720c */ /* 0x000fe20003f06070 */
[----:B------:R-:W-:-:S12]  /*2aa0*/  BSSY.RECONVERGENT B1, `(.L_x_4866) ;  /* 0x0000016000017945 */ /* 0x000fd80003800200 */
[----:B------:R-:W-:Y:S05]  /*2ab0*/  @P0 BRA `(.L_x_4867) ;  /* 0x0000000000500947 */ /* 0x000fea0003800000 */
[----:B------:R-:W-:-:S04]  /*2ac0*/  IMAD R15, R0, R24, RZ ;  /* 0x00000018000f7224 */ /* 0x000fc800078e02ff */
[----:B------:R-:W-:-:S06]  /*2ad0*/  IMAD.WIDE.U32 R14, R15, 0x8, R2 ;  /* 0x000000080f0e7825 */ /* 0x000fcc00078e0002 */
[----:B------:R-:W5:Y:S01]  /*2ae0*/  LDG.E.64 R14, desc[UR36][R14.64] ;  /* 0x000000240e0e7981 */ /* 0x000f62000c1e1b00 */
[----:B------:R-:W-:-:S05]  /*2af0*/  IMAD.IADD R7, R24, 0x1, R5 ;  /* 0x0000000118077824 */ /* 0x000fca00078e0205 */
[----:B------:R-:W-:-:S13]  /*2b00*/  ISETP.GE.U32.AND P1, PT, R7, R4, PT ;  /* 0x000000040700720c */ /* 0x000fda0003f26070 */
[----:B------:R-:W-:Y:S05]  /*2b10*/  @P1 BRA `(.L_x_4867) ;  /* 0x0000000000381947 */ /* 0x000fea0003800000 */
[----:B------:R-:W-:-:S04]  /*2b20*/  IMAD R19, R0, R7, RZ ;  /* 0x0000000700137224 */ /* 0x000fc800078e02ff */
[----:B------:R-:W-:-:S06]  /*2b30*/  IMAD.WIDE.U32 R18, R19, 0x8, R2 ;  /* 0x0000000813127825 */ /* 0x000fcc00078e0002 */
[----:B------:R-:W5:Y:S01]  /*2b40*/  LDG.E.64 R18, desc[UR36][R18.64] ;  /* 0x0000002412127981 */ /* 0x000f62000c1e1b00 */
[----:B------:R-:W-:-:S04]  /*2b50*/  IADD3 R7, PT, PT, R7, R5, RZ ;  /* 0x0000000507077210 */ /* 0x000fc80007ffe0ff */
[----:B------:R-:W-:-:S13]  /*2b60*/  ISETP.GE.U32.AND P1, PT, R7, R4, PT ;  /* 0x000000040700720c */ /* 0x000fda0003f26070 */
[----:B------:R-:W-:Y:S05]  /*2b70*/  @P1 BRA `(.L_x_4867) ;  /* 0x0000000000201947 */ /* 0x000fea0003800000 */
[----:B------:R-:W-:Y:S02]  /*2b80*/  IMAD.IADD R25, R7, 0x1, R5 ;  /* 0x0000000107197824 */ /* 0x000fe400078e0205 */
[----:B------:R-:W-:-:S03]  /*2b90*/  IMAD R21, R0, R7, RZ ;  /* 0x0000000700157224 */ /* 0x000fc600078e02ff */
[----:B------:R-:W-:Y:S01]  /*2ba0*/  ISETP.GE.U32.AND P1, PT, R25, R4, PT ;  /* 0x000000041900720c */ /* 0x000fe20003f26070 */
[----:B------:R-:W-:-:S06]  /*2bb0*/  IMAD.WIDE.U32 R20, R21, 0x8, R2 ;  /* 0x0000000815147825 */ /* 0x000fcc00078e0002 */
[----:B------:R-:W5:Y:S06]  /*2bc0*/  LDG.E.64 R20, desc[UR36][R20.64] ;  /* 0x0000002414147981 */ /* 0x000f6c000c1e1b00 */
[----:B------:R-:W-:-:S04]  /*2bd0*/  @!P1 IMAD R7, R0, R25, RZ ;  /* 0x0000001900079224 */ /* 0x000fc800078e02ff */
[----:B------:R-:W-:-:S05]  /*2be0*/  @!P1 IMAD.WIDE.U32 R2, R7, 0x8, R2 ;  /* 0x0000000807029825 */ /* 0x000fca00078e0002 */
[----:B------:R0:W5:Y:S02]  /*2bf0*/  @!P1 LDG.E.64 R8, desc[UR36][R2.64] ;  /* 0x0000002402089981 */ /* 0x000164000c1e1b00 */
.L_x_4867:
[----:B------:R-:W-:Y:S05]  /*2c00*/  BSYNC.RECONVERGENT B1 ;  /* 0x0000000000017941 */ /* 0x000fea0003800200 */
.L_x_4866:
        /* <DEDUP_REMOVED lines=42> */
.L_x_4869:
[----:B------:R-:W-:Y:S05]  /*2eb0*/  BSYNC.RECONVERGENT B1 ;  /* 0x0000000000017941 */ /* 0x000fea0003800200 */
.L_x_4868:
        /* <DEDUP_REMOVED lines=12> */
.L_x_4862:
[----:B------:R-:W0:Y:S01]  /*2f80*/  LDCU UR4, c[0x0][0x39c] ;  /* 0x00007380ff0477ac */ /* 0x000e220008000800 */
[----:B------:R-:W1:Y:S01]  /*2f90*/  LDC.64 R8, c[0x0][0x388] ;  /* 0x0000e200ff087b82 */ /* 0x000e620000000a00 */
[----:B------:R-:W-:Y:S01]  /*2fa0*/  BSSY.RECONVERGENT B1, `(.L_x_4870) ;  /* 0x0000428000017945 */ /* 0x000fe20003800200 */
[----:B------:R-:W-:Y:S01]  /*2fb0*/  MOV R2, R24 ;  /* 0x0000001800027202 */ /* 0x000fe20000000f00 */
[----:B0-----:R-:W-:-:S04]  /*2fc0*/  IMAD.U32 R3, RZ, RZ, UR4 ;  /* 0x00000004ff037e24 */ /* 0x001fc8000f8e00ff */
[----:B------:R-:W-:Y:S02]  /*2fd0*/  IMAD R7, R3, 0x3, R24 ;  /* 0x0000000303077824 */ /* 0x000fe400078e0218 */
[--C-:B-1----:R-:W-:Y:S01]  /*2fe0*/  IMAD.MOV.U32 R16, RZ, RZ, R8.reuse ;  /* 0x000000ffff107224 */ /* 0x102fe200078e0008 */
[-C--:B------:R-:W-:Y:S01]  /*2ff0*/  MOV R17, R9.reuse ;  /* 0x0000000900117202 */ /* 0x080fe20000000f00 */
[--C-:B------:R-:W-:Y:S01]  /*3000*/  IMAD.MOV.U32 R12, RZ, RZ, R8.reuse ;  /* 0x000000ffff0c7224 */ /* 0x100fe200078e0008 */
[----:B------:R-:W-:Y:S01]  /*3010*/  ISETP.GE.U32.AND P0, PT, R7, R4, PT ;  /* 0x000000040700720c */ /* 0x000fe20003f06070 */
[----:B------:R-:W-:Y:S01]  /*3020*/  IMAD.MOV.U32 R10, RZ, RZ, R8 ;  /* 0x000000ffff0a7224 */ /* 0x000fe200078e0008 */
[-C--:B------:R-:W-:Y:S02]  /*3030*/  MOV R13, R9.reuse ;  /* 0x00000009000d7202 */ /* 0x080fe40000000f00 */
[----:B------:R-:W-:-:S09]  /*3040*/  MOV R11, R9 ;  /* 0x00000009000b7202 */ /* 0x000fd20000000f00 */
        /* <DEDUP_REMOVED lines=10> */
[----:B------:R-:W-:Y:S02]  /*30f0*/  MOV R10, R8 ;  /* 0x00000008000a7202 */ /* 0x000fe40000000f00 */
[----:B0-----:R-:W-:-:S07]  /*3100*/  IADD3 R0, PT, PT, R0, 0x1, RZ ;  /* 0x0000000100007810 */ /* 0x001fce0007ffe0ff */
.L_x_4877:
[----:B------:R-:W0:Y:S01]  /*3110*/  LDCU UR4, c[0x0][0x39c] ;  /* 0x00007380ff0477ac */ /* 0x000e220008000800 */
        /* <DEDUP_REMOVED lines=8> */
[----:B------:R-:W-:Y:S06]  /*31a0*/  @!P0 BRA `(.L_x_4872) ;  /* 0x0000003c00608947 */ /* 0x000fec0003800000 */
[----:B------:R-:W1:Y:S01]  /*31b0*/  LDC R4, c[0x0][0x3d0] ;  /* 0x0000f400ff047b82 */ /* 0x000e620000000800 */
[----:B------:R-:W2:Y:S01]  /*31c0*/  LDCU.64 UR30, c[0x0][0x3d8] ;  /* 0x00007b00ff1e77ac */ /* 0x000ea20008000a00 */
[----:B------:R-:W-:Y:S01]  /*31d0*/  MOV R7, R2 ;  /* 0x0000000200077202 */ /* 0x000fe20000000f00 */
[----:B------:R-:W-:Y:S01]  /*31e0*/  IMAD.MOV.U32 R6, RZ, RZ, RZ ;  /* 0x000000ffff067224 */ /* 0x000fe200078e00ff */
[----:B------:R-:W3:Y:S01]  /*31f0*/  LDCU UR52, c[0x0][0x3d4] ;  /* 0x00007a80ff3477ac */ /* 0x000ee20008000800 */
[----:B------:R-:W4:Y:S01]  /*3200*/  LDCU UR5, c[0x0][0x500] ;  /* 0x0000a000ff0577ac */ /* 0x000f220008000800 */
[----:B------:R-:W0:Y:S01]  /*3210*/  LDCU UR77, c[0x0][0x3e8] ;  /* 0x00007d00ff4d77ac */ /* 0x000e220008000800 */
[----:B------:R-:W0:Y:S01]  /*3220*/  LDCU UR76, c[0x0][0x504] ;  /* 0x0000a080ff4c77ac */ /* 0x000e220008000800 */
[----:B--2---:R-:W-:Y:S01]  /*3230*/  IMAD.HI.U32 R3, R2, UR30, R6 ;  /* 0x0000001e02037c27 */ /* 0x004fe2000f8e0006 */
[----:B------:R-:W2:Y:S03]  /*3240*/  LDCU UR75, c[0x0][0x3ec] ;  /* 0x00007d80ff4b77ac */ /* 0x000ea60008000800 */
[----:B-1----:R-:W-:Y:S01]  /*3250*/  VIADD R4, R4, 0xffffffff ;  /* 0xffffffff04047836 */ /* 0x002fe20000000000 */
[----:B------:R-:W-:Y:S01]  /*3260*/  SHF.R.U32.HI R7, RZ, UR31, R3 ;  /* 0x0000001fff077c19 */ /* 0x000fe20008011603 */
[----:B------:R-:W1:Y:S03]  /*3270*/  LDCU UR74, c[0x0][0x508] ;  /* 0x0000a100ff4a77ac */ /* 0x000e660008000800 */
[----:B------:R-:W-:Y:S01]  /*3280*/  ISETP.NE.AND P1, PT, R4, RZ, PT ;  /* 0x000000ff0400720c */ /* 0x000fe20003f25270 */
[----:B------:R-:W0:Y:S01]  /*3290*/  LDCU UR73, c[0x0][0x400] ;  /* 0x00008000ff4977ac */ /* 0x000e220008000800 */
        /* <DEDUP_REMOVED lines=258> */
[----:B------:R-:W1:Y:S01]  /*42c0*/  @P2 LDC.64 R14, c[0x0][0x4f8] ;  /* 0x00013e00ff0e2b82 */ /* 0x000e620000000a00 */
[----:B0-----:R-:W-:-:S07]  /*42d0*/  IMAD.HI.U32 R6, R19, UR53, R6 ;  /* 0x0000003513067c27 */ /* 0x001fce000f8e0006 */
[----:B------:R-:W0:Y:S01]  /*42e0*/  @P2 LDC R4, c[0x0][0x560] ;  /* 0x00015800ff042b82 */ /* 0x000e220000000800 */
[----:B------:R-:W-:Y:S02]  /*42f0*/  SHF.R.U32.HI R7, RZ, UR25, R6 ;  /* 0x00000019ff077c19 */ /* 0x000fe40008011606 */
[----:B------:R-:W-:-:S03]  /*4300*/  @P2 MOV R6, RZ ;  /* 0x000000ff00062202 */ /* 0x000fc60000000f00 */
[----:B------:R-:W-:-:S04]  /*4310*/  IMAD.MOV R18, RZ, RZ, -R7 ;  /* 0x000000ffff127224 */ /* 0x000fc800078e0a07 */
[----:B------:R-:W-:Y:S02]  /*4320*/  IMAD R18, R18, UR52, R19 ;  /* 0x0000003412127c24 */ /* 0x000fe4000f8e0213 */
[----:B------:R-:W2:Y:S02]  /*4330*/  @P2 LDC R19, c[0x0][0x4f4] ;  /* 0x00013d00ff132b82 */ /* 0x000ea40000000800 */
[----:B------:R-:W-:Y:S02]  /*4340*/  IMAD R3, R18, UR26, R3 ;  /* 0x0000001a12037c24 */ /* 0x000fe4000f8e0203 */
[----:B-1----:R-:W-:-:S05]  /*4350*/  @P2 IMAD.HI.U32 R14, R7, R14, R6 ;  /* 0x0000000e070e2227 */ /* 0x002fca00078e0006 */
[----:B------:R-:W-:-:S04]  /*4360*/  @P2 SHF.R.U32.HI R14, RZ, R15, R14 ;  /* 0x0000000fff0e2219 */ /* 0x000fc8000001160e */
[----:B------:R-:W-:-:S05]  /*4370*/  @P2 IADD3 R6, PT, PT, -R14, RZ, RZ ;  /* 0x000000ff0e062210 */ /* 0x000fca0007ffe1ff */
[----:B--2---:R-:W-:-:S04]  /*4380*/  @P2 IMAD R6, R6, R19, R7 ;  /* 0x0000001306062224 */ /* 0x004fc800078e0207 */
[----:B0-----:R-:W-:-:S07]  /*4390*/  @P2 IMAD R3, R6, R4, R3 ;  /* 0x0000000406032224 */ /* 0x001fce00078e0203 */
.L_x_4873:
[----:B------:R-:W-:Y:S01]  /*43a0*/  LOP3.LUT R3, R3, 0xfffffff8, RZ, 0xc0, !PT ;  /* 0xfffffff803037812 */ /* 0x000fe200078ec0ff */
[----:B------:R-:W1:Y:S03]  /*43b0*/  LDCU UR52, c[0x0][0x3d4] ;  /* 0x00007a80ff3477ac */ /* 0x000e660008000800 */
[----:B------:R-:W-:-:S05]  /*43c0*/  IADD3 R6, P2, PT, R3, R22, RZ ;  /* 0x0000001603067210 */ /* 0x000fca0007f5e0ff */
[----:B------:R-:W-:-:S06]  /*43d0*/  IMAD.X R7, RZ, RZ, R23, P2 ;  /* 0x000000ffff077224 */ /* 0x000fcc00010e0617 */
[----:B------:R-:W5:Y:S01]  /*43e0*/  LDG.E.64 R6, desc[UR36][R6.64] ;  /* 0x0000002406067981 */ /* 0x000f62000c1e1b00 */
[----:B0-----:R-:W-:Y:S02]  /*43f0*/  IADD3 R25, PT, PT, R2, UR4, RZ ;  /* 0x0000000402197c10 */ /* 0x001fe4000fffe0ff */
[----:B------:R-:W-:-:S05]  /*4400*/  MOV R24, RZ ;  /* 0x000000ff00187202 */ /* 0x000fca0000000f00 */
[----:B------:R-:W-:-:S05]  /*4410*/  IMAD.HI.U32 R19, R25, UR30, R24 ;  /* 0x0000001e19137c27 */ /* 0x000fca000f8e0018 */
[----:B------:R-:W-:-:S05]  /*4420*/  SHF.R.U32.HI R19, RZ, UR31, R19 ;  /* 0x0000001fff137c19 */ /* 0x000fca0008011613 */
[----:B------:R-:W-:-:S04]  /*4430*/  IMAD.MOV R3, RZ, RZ, -R19 ;  /* 0x000000ffff037224 */ /* 0x000fc800078e0a13 */
[----:B-1----:R-:W-:-:S04]  /*4440*/  IMAD R3, R3, UR52, R25 ;  /* 0x0000003403037c24 */ /* 0x002fc8000f8e0219 */
[----:B------:R-:W-:Y:S01]  /*4450*/  IMAD R3, R3, UR5, RZ ;  /* 0x0000000503037c24 */ /* 0x000fe2000f8e02ff */
        /* <DEDUP_REMOVED lines=207> */
[----:B------:R-:W-:Y:S02]  /*5150*/  @P2 MOV R14, RZ ;  /* 0x000000ff000e2202 */ /* 0x000fe40000000f00 */
[----:B------:R-:W-:-:S05]  /*5160*/  IADD3 R4, PT, PT, -R15, RZ, RZ ;  /* 0x000000ff0f047210 */ /* 0x000fca0007ffe1ff */
[----:B------:R-:W-:Y:S02]  /*5170*/  IMAD R4, R4, UR52, R19 ;  /* 0x0000003404047c24 */ /* 0x000fe4000f8e0213 */
[----:B------:R-:W0:Y:S02]  /*5180*/  @P2 LDC.64 R18, c[0x0][0x4f8] ;  /* 0x00013e00ff122b82 */ /* 0x000e240000000a00 */
[----:B------:R-:W-:-:S06]  /*5190*/  IMAD R3, R4, UR26, R3 ;  /* 0x0000001a04037c24 */ /* 0x000fcc000f8e0203 */
[----:B------:R-:W1:Y:S01]  /*51a0*/  @P2 LDC R4, c[0x0][0x560] ;  /* 0x00015800ff042b82 */ /* 0x000e620000000800 */
[----:B0-----:R-:W-:-:S07]  /*51b0*/  @P2 IMAD.HI.U32 R18, R15, R18, R14 ;  /* 0x000000120f122227 */ /* 0x001fce00078e000e */
[----:B------:R-:W0:Y:S01]  /*51c0*/  @P2 LDC R14, c[0x0][0x4f4] ;  /* 0x00013d00ff0e2b82 */ /* 0x000e220000000800 */
[----:B------:R-:W-:-:S05]  /*51d0*/  @P2 SHF.R.U32.HI R18, RZ, R19, R18 ;  /* 0x00000013ff122219 */ /* 0x000fca0000011612 */
[----:B------:R-:W-:-:S04]  /*51e0*/  @P2 IMAD.MOV R19, RZ, RZ, -R18 ;  /* 0x000000ffff132224 */ /* 0x000fc800078e0a12 */
[----:B0-----:R-:W-:-:S04]  /*51f0*/  @P2 IMAD R14, R14, R19, R15 ;  /* 0x000000130e0e2224 */ /* 0x001fc800078e020f */
[----:B-1----:R-:W-:-:S07]  /*5200*/  @P2 IMAD R3, R14, R4, R3 ;  /* 0x000000040e032224 */ /* 0x002fce00078e0203 */
.L_x_4874:
[----:B------:R-:W-:Y:S01]  /*5210*/  LOP3.LUT R3, R3, 0xfffffff8, RZ, 0xc0, !PT ;  /* 0xfffffff803037812 */ /* 0x000fe200078ec0ff */
[----:B------:R-:W-:Y:S01]  /*5220*/  IMAD.MOV.U32 R24, RZ, RZ, RZ ;  /* 0x000000ffff187224 */ /* 0x000fe200078e00ff */
[----:B------:R-:W-:Y:S01]  /*5230*/  IADD3 R25, PT, PT, R25, UR4, RZ ;  /* 0x0000000419197c10 */ /* 0x000fe2000fffe0ff */
[----:B------:R-:W0:Y:S01]  /*5240*/  LDCU UR52, c[0x0][0x3d4] ;  /* 0x00007a80ff3477ac */ /* 0x000e220008000800 */
[----:B------:R-:W-:-:S04]  /*5250*/  IADD3 R14, P2, PT, R3, R22, RZ ;  /* 0x00000016030e7210 */ /* 0x000fc80007f5e0ff */
[----:B------:R-:W-:-:S06]  /*5260*/  IADD3.X R15, PT, PT, RZ, R23, RZ, P2, !PT ;  /* 0x00000017ff0f7210 */ /* 0x000fcc00017fe4ff */
[----:B------:R-:W5:Y:S01]  /*5270*/  LDG.E.64 R14, desc[UR36][R14.64] ;  /* 0x000000240e0e7981 */ /* 0x000f62000c1e1b00 */
[----:B------:R-:W-:-:S05]  /*5280*/  IMAD.HI.U32 R27, R25, UR30, R24 ;  /* 0x0000001e191b7c27 */ /* 0x000fca000f8e0018 */
[----:B------:R-:W-:-:S04]  /*5290*/  SHF.R.U32.HI R27, RZ, UR31, R27 ;  /* 0x0000001fff1b7c19 */ /* 0x000fc8000801161b */
[----:B------:R-:W-:-:S05]  /*52a0*/  IADD3 R3, PT, PT, -R27, RZ, RZ ;  /* 0x000000ff1b037210 */ /* 0x000fca0007ffe1ff */
[----:B0-----:R-:W-:-:S04]  /*52b0*/  IMAD R3, R3, UR52, R25 ;  /* 0x0000003403037c24 */ /* 0x001fc8000f8e0219 */
[----:B------:R-:W-:Y:S01]  /*52c0*/  IMAD R3, R3, UR5, RZ ;  /* 0x0000000503037c24 */ /* 0x000fe2000f8e02ff */
        /* <DEDUP_REMOVED lines=207> */
[----:B------:R-:W-:Y:S01]  /*5fc0*/  @P2 IMAD.MOV.U32 R18, RZ, RZ, RZ ;  /* 0x000000ffff122224 */ /* 0x000fe200078e00ff */
[----:B------:R-:W-:-:S05]  /*5fd0*/  IADD3 R27, PT, PT, -R19, RZ, RZ ;  /* 0x000000ff131b7210 */ /* 0x000fca0007ffe1ff */
[----:B------:R-:W-:Y:S02]  /*5fe0*/  IMAD R4, R27, UR52, R4 ;  /* 0x000000341b047c24 */ /* 0x000fe4000f8e0204 */
[----:B------:R-:W0:Y:S02]  /*5ff0*/  @P2 LDC.64 R26, c[0x0][0x4f8] ;  /* 0x00013e00ff1a2b82 */ /* 0x000e240000000a00 */
[----:B------:R-:W-:-:S06]  /*6000*/  IMAD R3, R4, UR26, R3 ;  /* 0x0000001a04037c24 */ /* 0x000fcc000f8e0203 */
[----:B------:R-:W1:Y:S01]  /*6010*/  @P2 LDC R4, c[0x0][0x560] ;  /* 0x00015800ff042b82 */ /* 0x000e620000000800 */
[----:B0-----:R-:W-:-:S07]  /*6020*/  @P2 IMAD.HI.U32 R26, R19, R26, R18 ;  /* 0x0000001a131a2227 */ /* 0x001fce00078e0012 */
[----:B------:R-:W0:Y:S01]  /*6030*/  @P2 LDC R18, c[0x0][0x4f4] ;  /* 0x00013d00ff122b82 */ /* 0x000e220000000800 */
[----:B------:R-:W-:-:S04]  /*6040*/  @P2 SHF.R.U32.HI R26, RZ, R27, R26 ;  /* 0x0000001bff1a2219 */ /* 0x000fc8000001161a */
[----:B------:R-:W-:-:S05]  /*6050*/  @P2 IADD3 R27, PT, PT, -R26, RZ, RZ ;  /* 0x000000ff1a1b2210 */ /* 0x000fca0007ffe1ff */
[----:B0-----:R-:W-:-:S04]  /*6060*/  @P2 IMAD R18, R18, R27, R19 ;  /* 0x0000001b12122224 */ /* 0x001fc800078e0213 */
[----:B-1----:R-:W-:-:S07]  /*6070*/  @P2 IMAD R3, R18, R4, R3 ;  /* 0x0000000412032224 */ /* 0x002fce00078e0203 */
.L_x_4875:
[----:B------:R-:W-:Y:S01]  /*6080*/  LOP3.LUT R3, R3, 0xfffffff8, RZ, 0xc0, !PT ;  /* 0xfffffff803037812 */ /* 0x000fe200078ec0ff */
[----:B------:R-:W-:Y:S01]  /*6090*/  VIADD R25, R25, UR4 ;  /* 0x0000000419197c36 */ /* 0x000fe20008000000 */
[----:B------:R-:W-:Y:S01]  /*60a0*/  MOV R24, RZ ;  /* 0x000000ff00187202 */ /* 0x000fe20000000f00 */
        /* <DEDUP_REMOVED lines=215> */
[----:B------:R-:W-:-:S07]  /*6e20*/  SHF.R.U32.HI R25, RZ, UR25, R24 ;  /* 0x00000019ff197c19 */ /* 0x000fce0008011618 */
[----:B------:R-:W-:Y:S01]  /*6e30*/  @P1 MOV R24, RZ ;  /* 0x000000ff00181202 */ /* 0x000fe20000000f00 */
[----:B------:R-:W-:-:S04]  /*6e40*/  IMAD.MOV R27, RZ, RZ, -R25 ;  /* 0x000000ffff1b7224 */ /* 0x000fc800078e0a19 */
        /* <DEDUP_REMOVED lines=10> */
.L_x_4876:
[----:B------:R-:W-:-:S04]  /*6ef0*/  LOP3.LUT R3, R3, 0xfffffff8, RZ, 0xc0, !PT ;  /* 0xfffffff803037812 */ /* 0x000fc800078ec0ff */
[----:B------:R-:W-:-:S05]  /*6f00*/  IADD3 R24, P1, PT, R3, R22, RZ ;  /* 0x0000001603187210 */ /* 0x000fca0007f3e0ff */
[----:B------:R-:W-:-:S06]  /*6f10*/  IMAD.X R25, RZ, RZ, R23, P1 ;  /* 0x000000ffff197224 */ /* 0x000fcc00008e0617 */
[----:B------:R-:W5:Y:S02]  /*6f20*/  LDG.E.64 R24, desc[UR36][R24.64] ;  /* 0x0000002418187981 */ /* 0x000f64000c1e1b00 */
.L_x_4872:
[----:B-----5:R-:W1:Y:S01]  /*6f30*/  DSETP.NAN.AND P1, PT, R6, R6, PT ;  /* 0x000000060600722a */ /* 0x020e620003f28000 */
[----:B------:R-:W2:Y:S01]  /*6f40*/  LDCU UR5, c[0x0][0x394] ;  /* 0x00007280ff0577ac */ /* 0x000ea20008000800 */
[----:B-1----:R-:W-:Y:S02]  /*6f50*/  FSEL R26, R6, RZ, !P1 ;  /* 0x000000ff061a7208 */ /* 0x002fe40004800000 */
[----:B------:R-:W-:Y:S02]  /*6f60*/  FSEL R27, R7, RZ, !P1 ;  /* 0x000000ff071b7208 */ /* 0x000fe40004800000 */
[----:B0-----:R-:W-:-:S04]  /*6f70*/  MOV R3, UR4 ;  /* 0x0000000400037c02 */ /* 0x001fc80008000f00 */
[----:B------:R-:W-:Y:S01]  /*6f80*/  LEA R2, R3, R2, 0x2 ;  /* 0x0000000203027211 */ /* 0x000fe200078e10ff */
[----:B--2---:R-:W-:-:S15]  /*6f90*/  IMAD.U32 R4, RZ, RZ, UR5 ;  /* 0x00000005ff047e24 */ /* 0x004fde000f8e00ff */
[----:B------:R-:W-:-:S15]  /*6fa0*/  NOP ;  /* 0x0000000000007918 */ /* 0x000fde0000000000 */
[----:B------:R-:W-:-:S15]  /*6fb0*/  NOP ;  /* 0x0000000000007918 */ /* 0x000fde0000000000 */
[----:B------:R-:W-:-:S08]  /*6fc0*/  NOP ;  /* 0x0000000000007918 */ /* 0x000fd00000000000 */
[----:B------:R-:W0:-:S15]  /*6fd0*/  DSETP.NAN.AND P1, PT, R14, R14, PT ;  /* 0x0000000e0e00722a */ /* 0x000e1e0003f28000 */
        /* <DEDUP_REMOVED lines=26> */
[----:B------:R0:W1:Y:S02]  /*7180*/  DADD R12, R12, R26 ;  /* 0x000000000c0c7229 */ /* 0x000064000000001a */
[----:B0-----:R-:W-:Y:S02]  /*7190*/  FSEL R26, R24, RZ, !P1 ;  /* 0x000000ff181a7208 */ /* 0x001fe40004800000 */
[----:B------:R-:W-:-:S15]  /*71a0*/  FSEL R27, R25, RZ, !P1 ;  /* 0x000000ff191b7208 */ /* 0x000fde0004800000 */
[----:B------:R-:W-:-:S15]  /*71b0*/  NOP ;  /* 0x0000000000007918 */ /* 0x000fde0000000000 */
[----:B------:R-:W-:-:S15]  /*71c0*/  NOP ;  /* 0x0000000000007918 */ /* 0x000fde0000000000 */
[----:B------:R-:W-:-:S15]  /*71d0*/  NOP ;  /* 0x0000000000007918 */ /* 0x000fde0000000000 */
[----:B------:R0:W2:Y:S02]  /*71e0*/  DADD R16, R16, R26 ;  /* 0x0000000010107229 */ /* 0x0000a4000000001a */
[----:B0-----:R-:W-:-:S05]  /*71f0*/  IMAD R27, R3, 0x3, R2 ;  /* 0x00000003031b7824 */ /* 0x001fca00078e0202 */
[----:B------:R-:W-:-:S13]  /*7200*/  ISETP.GE.U32.AND P1, PT, R27, R4, PT ;  /* 0x000000041b00720c */ /* 0x000fda0003f26070 */
[----:B-12---:R-:W-:Y:S05]  /*7210*/  @!P1 BRA `(.L_x_4877) ;  /* 0xffffffbc00bc9947 */ /* 0x006fea000383ffff */
.L_x_4871:
[----:B------:R-:W-:Y:S05]  /*7220*/  BSYNC.RECONVERGENT B1 ;  /* 0x0000000000017941 */ /* 0x000fea0003800200 */
.L_x_4870:
[----:B------:R-:W-:Y:S01]  /*7230*/  ISETP.GE.U32.AND P0, PT, R2, R4, PT ;  /* 0x000000040200720c */ /* 0x000fe20003f06070 */
[----:B------:R-:W-:-:S12]  /*7240*/  BSSY.RECONVERGENT B1, `(.L_x_4878) ;  /* 0x000047a000017945 */ /* 0x000fd80003800200 */
        /* <DEDUP_REMOVED lines=282> */
.L_x_4881:
[----:B------:R-:W-:Y:S01]  /*83f0*/  SHF.R.U32.HI R6, RZ, 0x3, R6 ;  /* 0x00000003ff067819 */ /* 0x000fe20000011606 */
[----:B------:R-:W-:-:S07]  /*8400*/  IMAD.MOV.U32 R7, RZ, RZ, RZ ;  /* 0x000000ffff077224 */ /* 0x000fce00078e00ff */
.L_x_4880:
        /* <DEDUP_REMOVED lines=286> */
.L_x_4883:
[----:B------:R-:W-:Y:S01]  /*95f0*/  SHF.R.U32.HI R14, RZ, 0x3, R5 ;  /* 0x00000003ff0e7819 */ /* 0x000fe20000011605 */
[----:B------:R-:W-:-:S07]  /*9600*/  IMAD.MOV.U32 R15, RZ, RZ, RZ ;  /* 0x000000ffff0f7224 */ /* 0x000fce00078e00ff */
.L_x_4882:
        /* <DEDUP_REMOVED lines=283> */
.L_x_4885:
[----:B------:R-:W-:Y:S02]  /*a7c0*/  SHF.R.U32.HI R18, RZ, 0x3, R5 ;  /* 0x00000003ff127819 */ /* 0x000fe40000011605 */
[----:B------:R-:W-:-:S07]  /*a7d0*/  MOV R19, RZ ;  /* 0x000000ff00137202 */ /* 0x000fce0000000f00 */
.L_x_4884:
        /* <DEDUP_REMOVED lines=283> */
.L_x_4887:
[----:B------:R-:W-:Y:S02]  /*b990*/  SHF.R.U32.HI R22, RZ, 0x3, R5 ;  /* 0x00000003ff167819 */ /* 0x000fe40000011605 */
[----:B------:R-:W-:-:S07]  /*b9a0*/  MOV R23, RZ ;  /* 0x000000ff00177202 */ /* 0x000fce0000000f00 */
.L_x_4886:
[----:B------:R-:W-:-:S04]  /*b9b0*/  LEA R24, P0, R22, R27, 0x3 ;  /* 0x0000001b16187211 */ /* 0x000fc800078018ff */
[----:B------:R-:W-:-:S06]  /*b9c0*/  LEA.HI.X R25, R22, R26, R23, 0x3, P0 ;  /* 0x0000001a16197211 */ /* 0x000fcc00000f1c17 */
[----:B------:R-:W5:Y:S03]  /*b9d0*/  LDG.E.64 R24, desc[UR36][R24.64] ;  /* 0x0000002418187981 */ /* 0x000f66000c1e1b00 */
.L_x_4879:
[----:B------:R-:W-:Y:S05]  /*b9e0*/  BSYNC.RECONVERGENT B1 ;  /* 0x0000000000017941 */ /* 0x000fea0003800200 */
.L_x_4878:
[----:B------:R-:W-:Y:S01]  /*b9f0*/  ISETP.GE.U32.AND P0, PT, R2, R4, PT ;  /* 0x000000040200720c */ /* 0x000fe20003f06070 */
[----:B------:R-:W-:-:S12]  /*ba00*/  BSSY.RECONVERGENT B1, `(.L_x_4888) ;  /* 0x000002a000017945 */ /* 0x000fd80003800200 */
        /* <DEDUP_REMOVED lines=9> */
[----:B------:R0:W1:Y:S02]  /*baa0*/  DADD R8, R8, R6 ;  /* 0x0000000008087229 */ /* 0x0000640000000006 */
[----:B01----:R-:W-:Y:S05]  /*bab0*/  @P1 BRA `(.L_x_4889) ;  /* 0x0000000000781947 */ /* 0x003fea0003800000 */
        /* <DEDUP_REMOVED lines=29> */
[----:B-1----:R0:W2:Y:S02]  /*bc90*/  @!P1 DADD R16, R16, R2 ;  /* 0x0000000010109229 */ /* 0x0020a40000000002 */
.L_x_4889:
[----:B------:R-:W-:Y:S05]  /*bca0*/  BSYNC.RECONVERGENT B1 ;  /* 0x0000000000017941 */ /* 0x000fea0003800200 */
.L_x_4888:
[----:B------:R-:W1:-:S15]  /*bcb0*/  DADD R8, R10, R8 ;  /* 0x000000000a087229 */ /* 0x000e5e0000000008 */
[----:B------:R-:W-:-:S15]  /*bcc0*/  NOP ;  /* 0x0000000000007918 */ /* 0x000fde0000000000 */
[----:B------:R-:W-:-:S15]  /*bcd0*/  NOP ;  /* 0x0000000000007918 */ /* 0x000fde0000000000 */
[----:B------:R-:W-:-:S15]  /*bce0*/  NOP ;  /* 0x0000000000007918 */ /* 0x000fde0000000000 */
[----:B------:R-:W-:-:S04]  /*bcf0*/  NOP ;  /* 0x0000000000007918 */ /* 0x000fc80000000000 */
[----:B-1----:R-:W2:-:S15]  /*bd00*/  DADD R8, R8, R12 ;  /* 0x0000000008087229 */ /* 0x002e9e000000000c */
[----:B------:R-:W-:-:S15]  /*bd10*/  NOP ;  /* 0x0000000000007918 */ /* 0x000fde0000000000 */
[----:B------:R-:W-:-:S15]  /*bd20*/  NOP ;  /* 0x0000000000007918 */ /* 0x000fde0000000000 */
[----:B------:R-:W-:-:S15]  /*bd30*/  NOP ;  /* 0x0000000000007918 */ /* 0x000fde0000000000 */
[----:B------:R-:W-:-:S04]  /*bd40*/  NOP ;  /* 0x0000000000007918 */ /* 0x000fc80000000000 */
[----:B--2---:R2:W3:Y:S02]  /*bd50*/  DADD R16, R8, R16 ;  /* 0x0000000008107229 */ /* 0x0044e40000000010 */
.L_x_4843:
[----:B------:R-:W-:Y:S05]  /*bd60*/  BSYNC.RECONVERGENT B0 ;  /* 0x0000000000007941 */ /* 0x000fea0003800200 */
.L_x_4842:
[----:B------:R-:W4:Y:S01]  /*bd70*/  LDCU UR4, c[0x0][0x3ac] ;  /* 0x00007580ff0477ac */ /* 0x000f220008000800 */
[----:B------:R-:W1:Y:S01]  /*bd80*/  S2R R0, SR_TID.X ;  /* 0x0000000000007919 */ /* 0x000e620000002100 */
[----:B0-2---:R-:W0:Y:S01]  /*bd90*/  S2R R3, SR_TID.Y ;  /* 0x0000000000037919 */ /* 0x005e220000002200 */
[----:B----4-:R-:W-:-:S09]  /*bda0*/  UISETP.NE.AND UP0, UPT, UR4, URZ, UPT ;  /* 0x000000ff0400728c */ /* 0x010fd2000bf05270 */
[----:B------:R-:W-:Y:S05]  /*bdb0*/  BRA.U !UP0, `(.L_x_4890) ;  /* 0x0000000108647547 */ /* 0x000fea000b800000 */
[----:B------:R-:W2:Y:S01]  /*bdc0*/  S2UR UR5, SR_CgaCtaId ;  /* 0x00000000000579c3 */ /* 0x000ea20000008800 */
[----:B------:R-:W0:Y:S01]  /*bdd0*/  LDCU UR8, c[0x0][0x360] ;  /* 0x00006c00ff0877ac */ /* 0x000e220008000800 */
[----:B------:R-:W-:Y:S01]  /*bde0*/  UMOV UR4, 0x400 ;  /* 0x0000040000047882 */ /* 0x000fe20000000000 */
[----:B------:R-:W4:Y:S01]  /*bdf0*/  LDCU UR6, c[0x0][0x364] ;  /* 0x00006c80ff0677ac */ /* 0x000f220008000800 */
[----:B------:R-:W-:Y:S01]  /*be00*/  UIADD3 UR4, UPT, UPT, UR4, 0x10, URZ ;  /* 0x0000001004047890 */ /* 0x000fe2000fffe0ff */
[----:B01----:R-:W-:-:S03]  /*be10*/  IMAD R2, R3, UR8, R0 ;  /* 0x0000000803027c24 */ /* 0x003fc6000f8e0200 */
[----:B--2---:R-:W-:Y:S02]  /*be20*/  ULEA UR4, UR5, UR4, 0x18 ;  /* 0x0000000405047291 */ /* 0x004fe4000f8ec0ff */
[----:B----4-:R-:W-:-:S04]  /*be30*/  UISETP.GE.U32.AND UP0, UPT, UR6, 0x2, UPT ;  /* 0x000000020600788c */ /* 0x010fc8000bf06070 */
[----:B-----5:R-:W-:-:S05]  /*be40*/  LEA R7, R2, UR4, 0x3 ;  /* 0x0000000402077c11 */ /* 0x020fca000f8e18ff */
[----:B---3--:R2:W-:Y:S01]  /*be50*/  STS.64 [R7], R16 ;  /* 0x0000001007007388 */ /* 0x0085e20000000a00 */
[----:B------:R-:W-:Y:S05]  /*be60*/  BRA.U !UP0, `(.L_x_4890) ;  /* 0x0000000108387547 */ /* 0x000fea000b800000 */
[----:B------:R-:W-:-:S05]  /*be70*/  UMOV UR5, UR6 ;  /* 0x0000000600057c82 */ /* 0x000fca0008000000 */
.L_x_4891:
        /* <DEDUP_REMOVED lines=9> */
[----:B------:R-:W2:Y:S02]  /*bf10*/  @!P0 LDS.64 R4, [R2] ;  /* 0x0000000002048984 */ /* 0x000ea40000000a00 */
[----:B--2-4-:R-:W0:Y:S02]  /*bf20*/  @!P0 DADD R16, R16, R4 ;  /* 0x0000000010108229 */ /* 0x014e240000000004 */
[----:B0-----:R4:W-:Y:S01]  /*bf30*/  @!P0 STS.64 [R7], R16 ;  /* 0x0000001007008388 */ /* 0x0019e20000000a00 */
[----:B------:R-:W-:Y:S05]  /*bf40*/  BRA.U UP0, `(.L_x_4891) ;  /* 0xfffffffd00cc7547 */ /* 0x000fea000b83ffff */
.L_x_4890:
[----:B------:R-:W3:Y:S02]  /*bf50*/  LDCU UR4, c[0x0][0x3a8] ;  /* 0x00007500ff0477ac */ /* 0x000ee40008000800 */
[----:B---3--:R-:W-:-:S09]  /*bf60*/  UISETP.NE.AND UP0, UPT, UR4, URZ, UPT ;  /* 0x000000ff0400728c */ /* 0x008fd2000bf05270 */
[----:B------:R-:W-:Y:S05]  /*bf70*/  BRA.U !UP0, `(.L_x_4892) ;  /* 0x0000000108947547 */ /* 0x000fea000b800000 */
[----:B------:R-:W3:Y:S02]  /*bf80*/  LDCU UR5, c[0x0][0x360] ;  /* 0x00006c00ff0577ac */ /* 0x000ee40008000800 */
[----:B---3--:R-:W-:Y:S02]  /*bf90*/  UISETP.GE.U32.AND UP0, UPT, UR5, 0x21, UPT ;  /* 0x000000210500788c */ /* 0x008fe4000bf06070 */
[----:B------:R-:W-:-:S07]  /*bfa0*/  UMOV UR4, UR5 ;  /* 0x0000000500047c82 */ /* 0x000fce0008000000 */
[----:B------:R-:W-:Y:S05]  /*bfb0*/  BRA.U !UP0, `(.L_x_4893) ;  /* 0x00000001085c7547 */ /* 0x000fea000b800000 */
[----:B------:R-:W3:Y:S01]  /*bfc0*/  S2UR UR6, SR_CgaCtaId ;  /* 0x00000000000679c3 */ /* 0x000ee20000008800 */
[----:B------:R-:W-:Y:S01]  /*bfd0*/  UMOV UR4, 0x400 ;  /* 0x0000040000047882 */ /* 0x000fe20000000000 */
[----:B01----:R-:W-:Y:S01]  /*bfe0*/  IMAD R2, R3, UR5, R0 ;  /* 0x0000000503027c24 */ /* 0x003fe2000f8e0200 */
[----:B------:R-:W-:Y:S02]  /*bff0*/  UIADD3 UR4, UPT, UPT, UR4, 0x10, URZ ;  /* 0x0000001004047890 */ /* 0x000fe4000fffe0ff */
[----:B------:R-:W-:Y:S02]  /*c000*/  UISETP.GE.U32.AND UP0, UPT, UR5, 0x40, UPT ;  /* 0x000000400500788c */ /* 0x000fe4000bf06070 */
[----:B---3--:R-:W-:-:S06]  /*c010*/  ULEA UR4, UR6, UR4, 0x18 ;  /* 0x0000000406047291 */ /* 0x008fcc000f8ec0ff */
[----:B--2-45:R-:W-:Y:S01]  /*c020*/  LEA R7, R2, UR4, 0x3 ;  /* 0x0000000402077c11 */ /* 0x034fe2000f8e18ff */
[----:B------:R-:W-:-:S04]  /*c030*/  UMOV UR4, 0x20 ;  /* 0x0000002000047882 */ /* 0x000fc80000000000 */
[----:B------:R3:W-:Y:S01]  /*c040*/  STS.64 [R7], R16 ;  /* 0x0000001007007388 */ /* 0x0007e20000000a00 */
[----:B------:R-:W-:Y:S05]  /*c050*/  BRA.U !UP0, `(.L_x_4893) ;  /* 0x0000000108347547 */ /* 0x000fea000b800000 */
[----:B------:R-:W-:-:S07]  /*c060*/  IMAD.U32 R2, RZ, RZ, UR5 ;  /* 0x00000005ff027e24 */ /* 0x000fce000f8e00ff */
.L_x_4894:
[----:B------:R-:W-:Y:S01]  /*c070*/  SHF.R.U32.HI R9, RZ, 0x1, R2 ;  /* 0x00000001ff097819 */ /* 0x000fe20000011602 */
[----:B------:R-:W-:Y:S03]  /*c080*/  BAR.SYNC.DEFER_BLOCKING 0x0 ;  /* 0x0000000000007b1d */ /* 0x000fe60000010000 */
[----:B------:R-:W-:-:S04]  /*c090*/  IADD3 R4, PT, PT, R9, R0, RZ ;  /* 0x0000000009047210 */ /* 0x000fc80007ffe0ff */
[----:B------:R-:W-:-:S04]  /*c0a0*/  ISETP.GE.U32.AND P0, PT, R4, UR5, PT ;  /* 0x0000000504007c0c */ /* 0x000fc8000bf06070 */
[----:B------:R-:W-:-:S13]  /*c0b0*/  ISETP.GE.U32.OR P0, PT, R0, R9, P0 ;  /* 0x000000090000720c */ /* 0x000fda0000706470 */
[----:B------:R-:W-:-:S06]  /*c0c0*/  @!P0 LEA R4, R9, R7, 0x3 ;  /* 0x0000000709048211 */ /* 0x000fcc00078e18ff */
[----:B------:R-:W3:Y:S02]  /*c0d0*/  @!P0 LDS.64 R4, [R4] ;  /* 0x0000000004048984 */ /* 0x000ee40000000a00 */
[----:B---3--:R-:W0:Y:S02]  /*c0e0*/  @!P0 DADD R16, R16, R4 ;  /* 0x0000000010108229 */ /* 0x008e240000000004 */
[----:B0-----:R0:W-:Y:S01]  /*c0f0*/  @!P0 STS.64 [R7], R16 ;  /* 0x0000001007008388 */ /* 0x0011e20000000a00 */
[----:B------:R-:W-:Y:S01]  /*c100*/  ISETP.GT.U32.AND P0, PT, R2, 0x7f, PT ;  /* 0x0000007f0200780c */ /* 0x000fe20003f04070 */
[----:B------:R-:W-:-:S12]  /*c110*/  IMAD.MOV.U32 R2, RZ, RZ, R9 ;  /* 0x000000ffff027224 */ /* 0x000fd800078e0009 */
[----:B0-----:R-:W-:Y:S05]  /*c120*/  @P0 BRA `(.L_x_4894) ;  /* 0xfffffffc00d00947 */ /* 0x001fea000383ffff */
.L_x_4893:
[----:B------:R-:W-:Y:S01]  /*c130*/  BAR.SYNC.DEFER_BLOCKING 0x0 ;  /* 0x0000000000007b1d */ /* 0x000fe20000010000 */
[----:B------:R-:W-:-:S09]  /*c140*/  UISETP.GE.U32.AND UP0, UPT, UR4, 0x2, UPT ;  /* 0x000000020400788c */ /* 0x000fd2000bf06070 */
[----:B------:R-:W-:Y:S05]  /*c150*/  BRA.U !UP0, `(.L_x_4892) ;  /* 0x00000001081c7547 */ /* 0x000fea000b800000 */
[----:B--2345:R-:W-:-:S07]  /*c160*/  MOV R7, 0x1 ;  /* 0x0000000100077802 */ /* 0x03cfce0000000f00 */
.L_x_4895:
[----:B-1----:R-:W-:Y:S04]  /*c170*/  SHFL.DOWN PT, R5, R17, R7, 0x1f ;  /* 0x08001f0711057589 */ /* 0x002fe800000e0000 */
[----:B------:R1:W2:Y:S02]  /*c180*/  SHFL.DOWN PT, R4, R16, R7, 0x1f ;  /* 0x08001f0710047589 */ /* 0x0002a400000e0000 */
[----:B-1----:R-:W-:-:S04]  /*c190*/  SHF.L.U32 R7, R7, 0x1, RZ ;  /* 0x0000000107077819 */ /* 0x002fc800000006ff */
[----:B------:R-:W-:Y:S01]  /*c1a0*/  ISETP.GE.AND P0, PT, R7, UR4, PT ;  /* 0x0000000407007c0c */ /* 0x000fe2000bf06270 */
[----:B--2---:R1:W2:-:S12]  /*c1b0*/  DADD R16, R4, R16 ;  /* 0x0000000004107229 */ /* 0x0042980000000010 */
[----:B-12---:R-:W-:Y:S05]  /*c1c0*/  @!P0 BRA `(.L_x_4895) ;  /* 0xfffffffc00e88947 */ /* 0x006fea000383ffff */
.L_x_4892:
[----:B------:R-:W0:Y:S01]  /*c1d0*/  LDCU UR4, c[0x0][0x564] ;  /* 0x0000ac80ff0477ac */ /* 0x000e220008000800 */
[----:B-----5:R-:W-:Y:S01]  /*c1e0*/  IMAD.MOV.U32 R18, RZ, RZ, RZ ;  /* 0x000000ffff127224 */ /* 0x020fe200078e00ff */
[----:B0-----:R-:W-:-:S09]  /*c1f0*/  UISETP.NE.AND UP0, UPT, UR4, URZ, UPT ;  /* 0x000000ff0400728c */ /* 0x001fd2000bf05270 */
[----:B------:R-:W-:Y:S05]  /*c200*/  BRA.U !UP0, `(.L_x_4896) ;  /* 0x0000001108587547 */ /* 0x000fea000b800000 */
[----:B------:R-:W0:Y:S01]  /*c210*/  LDCU.64 UR8, c[0x0][0x568] ;  /* 0x0000ad00ff0877ac */ /* 0x000e220008000a00 */
[----:B-1----:R-:W-:Y:S02]  /*c220*/  MOV R4, RZ ;  /* 0x000000ff00047202 */ /* 0x002fe40000000f00 */
[----:B------:R-:W-:Y:S01]  /*c230*/  MOV R5, R29 ;  /* 0x0000001d00057202 */ /* 0x000fe20000000f00 */
[----:B------:R-:W1:Y:S01]  /*c240*/  LDCU UR5, c[0x0][0x570] ;  /* 0x0000ae00ff0577ac */ /* 0x000e620008000800 */
[----:B------:R-:W5:Y:S01]  /*c250*/  LDCU UR6, c[0x0][0x694] ;  /* 0x0000d280ff0677ac */ /* 0x000f620008000800 */
[----:B0-----:R-:W-:-:S05]  /*c260*/  IMAD.HI.U32 R4, R29, UR9, R4 ;  /* 0x000000091d047c27 */ /* 0x001fca000f8e0004 */
[----:B-1----:R-:W-:Y:S01]  /*c270*/  SHF.R.U32.HI R5, RZ, UR5, R4 ;  /* 0x00000005ff057c19 */ /* 0x002fe20008011604 */
[----:B------:R-:W-:-:S04]  /*c280*/  UIADD3 UR5, UPT, UPT, UR4, -0x1, URZ ;  /* 0xffffffff04057890 */ /* 0x000fc8000fffe0ff */
[----:B------:R-:W-:Y:S01]  /*c290*/  UISETP.NE.AND UP1, UPT, UR5, URZ, UPT ;  /* 0x000000ff0500728c */ /* 0x000fe2000bf25270 */
[----:B--234-:R-:W-:-:S04]  /*c2a0*/  IMAD.MOV R7, RZ, RZ, -R5 ;  /* 0x000000ffff077224 */ /* 0x01cfc800078e0a05 */
        /* <DEDUP_REMOVED lines=268> */
.L_x_4896:
[----:B------:R-:W0:Y:S01]  /*d370*/  LDCU UR5, c[0x0][0x3b0] ;  /* 0x00007600ff0577ac */ /* 0x000e220008000800 */
[----:B------:R-:W5:Y:S01]  /*d380*/  LDCU.64 UR6, c[0x0][0x778] ;  /* 0x0000ef00ff0677ac */ /* 0x000f620008000a00 */
[----:B0-----:R-:W-:Y:S01]  /*d390*/  UISETP.NE.AND UP1, UPT, UR5, URZ, UPT ;  /* 0x000000ff0500728c */ /* 0x001fe2000bf25270 */
[----:B-----5:R-:W-:Y:S02]  /*d3a0*/  ISETP.NE.U32.AND P0, PT, RZ, UR6, PT ;  /* 0x00000006ff007c0c */ /* 0x020fe4000bf05070 */
[----:B-1----:R-:W-:Y:S02]  /*d3b0*/  IADD3 R4, P1, PT, R18, UR6, RZ ;  /* 0x0000000612047c10 */ /* 0x002fe4000ff3e0ff */
        /* <DEDUP_REMOVED lines=11> */
[----:B--234-:R-:W-:-:S04]  /*d470*/  IMAD R7, R3, UR6, R6 ;  /* 0x0000000603077c24 */ /* 0x01cfc8000f8e0206 */
        /* <DEDUP_REMOVED lines=279> */
.L_x_4898:
        /* <DEDUP_REMOVED lines=24> */
.L_x_4900:
[----:B------:R-:W-:Y:S05]  /*e770*/  BSYNC.RECONVERGENT B0 ;  /* 0x0000000000007941 */ /* 0x000fea0003800200 */
.L_x_4899:
        /* <DEDUP_REMOVED lines=35> */
.L_x_4902:
[----:B------:R-:W-:Y:S05]  /*e9b0*/  BSYNC.RECONVERGENT B0 ;  /* 0x0000000000007941 */ /* 0x000fea0003800200 */
.L_x_4901:
        /* <DEDUP_REMOVED lines=33> */
.L_x_4907:
[----:B------:R-:W-:-:S04]  /*ebd0*/  IMAD.IADD R9, R11, 0x1, R10 ;  /* 0x000000010b097824 */ /* 0x000fc800078e020a */
[----:B--2---:R-:W-:-:S06]  /*ebe0*/  IMAD.WIDE.U32 R8, R9, 0x8, R6 ;  /* 0x0000000809087825 */ /* 0x004fcc00078e0006 */
[----:B------:R-:W2:Y:S01]  /*ebf0*/  LDG.E.64 R8, desc[UR36][R8.64] ;  /* 0x0000002408087981 */ /* 0x000ea2000c1e1b00 */
[----:B------:R-:W-:-:S04]  /*ec00*/  IADD3 R10, PT, PT, R13, R10, RZ ;  /* 0x0000000a0d0a7210 */ /* 0x000fc80007ffe0ff */
[----:B------:R-:W-:Y:S01]  /*ec10*/  ISETP.GE.U32.AND P1, PT, R10, UR6, PT ;  /* 0x000000060a007c0c */ /* 0x000fe2000bf26070 */
[----:B--2---:R0:W1:-:S12]  /*ec20*/  DADD R16, R8, R16 ;  /* 0x0000000008107229 */ /* 0x0040580000000010 */
[----:B01----:R-:W-:Y:S05]  /*ec30*/  @!P1 BRA `(.L_x_4907) ;  /* 0xfffffffc00e49947 */ /* 0x003fea000383ffff */
[----:B------:R-:W-:Y:S05]  /*ec40*/  BSYNC.RECONVERGENT B1 ;  /* 0x0000000000017941 */ /* 0x000fea0003800200 */
.L_x_4906:
[----:B------:R-:W-:Y:S05]  /*ec50*/  BRA `(.L_x_4905) ;  /* 0x0000000000447947 */ /* 0x000fea0003800000 */
.L_x_4904:
        /* <DEDUP_REMOVED lines=9> */
.L_x_4908:
[----:B------:R-:W-:-:S04]  /*ecf0*/  IMAD.IADD R9, R2, 0x1, R11 ;  /* 0x0000000102097824 */ /* 0x000fc800078e020b */
[----:B-1----:R-:W-:-:S04]  /*ed00*/  IMAD R9, R9, R10, R0 ;  /* 0x0000000a09097224 */ /* 0x002fc800078e0200 */
[----:B--2---:R-:W-:-:S06]  /*ed10*/  IMAD.WIDE.U32 R8, R9, 0x8, R6 ;  /* 0x0000000809087825 */ /* 0x004fcc00078e0006 */
[----:B------:R-:W2:Y:S01]  /*ed20*/  LDG.E.64 R8, desc[UR36][R8.64] ;  /* 0x0000002408087981 */ /* 0x000ea2000c1e1b00 */
[----:B---3--:R-:W-:-:S04]  /*ed30*/  IADD3 R11, PT, PT, R12, R11, RZ ;  /* 0x0000000b0c0b7210 */ /* 0x008fc80007ffe0ff */
[----:B------:R-:W-:Y:S01]  /*ed40*/  ISETP.GE.U32.AND P1, PT, R11, UR5, PT ;  /* 0x000000050b007c0c */ /* 0x000fe2000bf26070 */
[----:B--2---:R0:W4:-:S12]  /*ed50*/  DADD R16, R8, R16 ;  /* 0x0000000008107229 */ /* 0x0041180000000010 */
[----:B0---4-:R-:W-:Y:S05]  /*ed60*/  @!P1 BRA `(.L_x_4908) ;  /* 0xfffffffc00e09947 */ /* 0x011fea000383ffff */
.L_x_4905:
[----:B------:R-:W-:Y:S05]  /*ed70*/  BSYNC.RECONVERGENT B0 ;  /* 0x0000000000007941 */ /* 0x000fea0003800200 */
.L_x_4903:
        /* <DEDUP_REMOVED lines=12> */
.L_x_4910:
        /* <DEDUP_REMOVED lines=10> */
[----:B01----:R-:W0:Y:S02]  /*eee0*/  @!P1 DADD R16, R16, R6 ;  /* 0x0000000010109229 */ /* 0x003e240000000006 */
[----:B0-----:R1:W-:Y:S01]  /*eef0*/  @!P1 STS.64 [R9], R16 ;  /* 0x0000001009009388 */ /* 0x0013e20000000a00 */
[----:B------:R-:W-:Y:S05]  /*ef00*/  BRA.U UP1, `(.L_x_4910) ;  /* 0xfffffffd01cc7547 */ /* 0x000fea000b83ffff */
.L_x_4909:
        /* <DEDUP_REMOVED lines=9> */
.L_x_4913:
[----:B------:R-:W-:Y:S01]  /*efa0*/  SHF.R.U32.HI R7, RZ, 0x1, R6 ;  /* 0x00000001ff077819 */ /* 0x000fe20000011606 */
[----:B------:R-:W-:Y:S03]  /*efb0*/  BAR.SYNC.DEFER_BLOCKING 0x0 ;  /* 0x0000000000007b1d */ /* 0x000fe60000010000 */
[----:B------:R-:W-:-:S04]  /*efc0*/  IADD3 R2, PT, PT, R7, R0, RZ ;  /* 0x0000000007027210 */ /* 0x000fc80007ffe0ff */
[----:B------:R-:W-:-:S04]  /*efd0*/  ISETP.GE.U32.AND P1, PT, R2, UR5, PT ;  /* 0x0000000502007c0c */ /* 0x000fc8000bf26070 */
[----:B------:R-:W-:-:S13]  /*efe0*/  ISETP.GE.U32.OR P1, PT, R0, R7, P1 ;  /* 0x000000070000720c */ /* 0x000fda0000f26470 */
[----:B------:R-:W-:-:S06]  /*eff0*/  @!P1 LEA R2, R7, R9, 0x3 ;  /* 0x0000000907029211 */ /* 0x000fcc00078e18ff */
[----:B------:R-:W0:Y:S02]  /*f000*/  @!P1 LDS.64 R2, [R2] ;  /* 0x0000000002029984 */ /* 0x000e240000000a00 */
[----:B012---:R-:W0:Y:S02]  /*f010*/  @!P1 DADD R16, R16, R2 ;  /* 0x0000000010109229 */ /* 0x007e240000000002 */
[----:B0-----:R3:W-:Y:S01]  /*f020*/  @!P1 STS.64 [R9], R16 ;  /* 0x0000001009009388 */ /* 0x0017e20000000a00 */
[----:B------:R-:W-:Y:S01]  /*f030*/  ISETP.GT.U32.AND P1, PT, R6, 0x7f, PT ;  /* 0x0000007f0600780c */ /* 0x000fe20003f24070 */
[----:B------:R-:W-:-:S12]  /*f040*/  IMAD.MOV.U32 R6, RZ, RZ, R7 ;  /* 0x000000ffff067224 */ /* 0x000fd800078e0007 */
[----:B---3--:R-:W-:Y:S05]  /*f050*/  @P1 BRA `(.L_x_4913) ;  /* 0xfffffffc00d01947 */ /* 0x008fea000383ffff */
.L_x_4912:
[----:B------:R-:W-:Y:S01]  /*f060*/  BAR.SYNC.DEFER_BLOCKING 0x0 ;  /* 0x0000000000007b1d */ /* 0x000fe20000010000 */
[----:B------:R-:W-:-:S09]  /*f070*/  UISETP.GE.U32.AND UP0, UPT, UR4, 0x2, UPT ;  /* 0x000000020400788c */ /* 0x000fd2000bf06070 */
[----:B------:R-:W-:Y:S05]  /*f080*/  BRA.U !UP0, `(.L_x_4911) ;  /* 0x00000001081c7547 */ /* 0x000fea000b800000 */
[----:B------:R-:W-:-:S07]  /*f090*/  MOV R7, 0x1 ;  /* 0x0000000100077802 */ /* 0x000fce0000000f00 */
.L_x_4914:
[----:B------:R-:W-:Y:S04]  /*f0a0*/  SHFL.DOWN PT, R3, R17, R7, 0x1f ;  /* 0x08001f0711037589 */ /* 0x000fe800000e0000 */
[----:B------:R3:W0:Y:S02]  /*f0b0*/  SHFL.DOWN PT, R2, R16, R7, 0x1f ;  /* 0x08001f0710027589 */ /* 0x00062400000e0000 */
[----:B---3--:R-:W-:-:S04]  /*f0c0*/  SHF.L.U32 R7, R7, 0x1, RZ ;  /* 0x0000000107077819 */ /* 0x008fc800000006ff */
[----:B------:R-:W-:Y:S01]  /*f0d0*/  ISETP.GE.AND P1, PT, R7, UR4, PT ;  /* 0x0000000407007c0c */ /* 0x000fe2000bf26270 */
[----:B012---:R3:W4:-:S12]  /*f0e0*/  DADD R16, R2, R16 ;  /* 0x0000000002107229 */ /* 0x0077180000000010 */
[----:B---34-:R-:W-:Y:S05]  /*f0f0*/  @!P1 BRA `(.L_x_4914) ;  /* 0xfffffffc00e89947 */ /* 0x018fea000383ffff */
.L_x_4911:
        /* <DEDUP_REMOVED lines=14> */
[----:B012---:R3:W4:Y:S02]  /*f1e0*/  DADD R16, R16, R2 ;  /* 0x0000000010107229 */ /* 0x0077240000000002 */
.L_x_4916:
[----:B------:R-:W-:Y:S05]  /*f1f0*/  BRA.U !UP1, `(.L_x_4917) ;  /* 0x0000000109607547 */ /* 0x000fea000b800000 */
[----:B------:R-:W5:Y:S02]  /*f200*/  LDCU UR4, c[0x0][0x79c] ;  /* 0x0000f380ff0477ac */ /* 0x000f640008000800 */
[----:B-----5:R-:W-:-:S09]  /*f210*/  UISETP.NE.AND UP0, UPT, UR4, 0x1, UPT ;  /* 0x000000010400788c */ /* 0x020fd2000bf05270 */
[----:B------:R-:W-:Y:S05]  /*f220*/  BRA.U !UP0, `(.L_x_4918) ;  /* 0x0000000108407547 */ /* 0x000fea000b800000 */
[----:B---3--:R-:W-:Y:S01]  /*f230*/  MOV R2, 0x0 ;  /* 0x0000000000027802 */ /* 0x008fe20000000f00 */
[----:B------:R-:W3:Y:S01]  /*f240*/  LDCU.64 UR4, c[0x4][0x7c8] ;  /* 0x0100f900ff0477ac */ /* 0x000ee20008000a00 */
[----:B------:R-:W-:Y:S01]  /*f250*/  HFMA2 R8, -RZ, RZ, 0, 4.4763088226318359375e-05 ;  /* 0x000002efff087431 */ /* 0x000fe200000001ff */
[----:B------:R-:W-:Y:S01]  /*f260*/  MOV R12, 0x1 ;  /* 0x00000001000c7802 */ /* 0x000fe20000000f00 */
[----:B------:R-:W-:Y:S01]  /*f270*/  IMAD.MOV.U32 R13, RZ, RZ, RZ ;  /* 0x000000ffff0d7224 */ /* 0x000fe200078e00ff */
[----:B------:R-:W5:Y:S01]  /*f280*/  LDCU.64 UR6, c[0x4][0x7b8] ;  /* 0x0100f700ff0677ac */ /* 0x000f620008000a00 */
[----:B------:R-:W0:Y:S01]  /*f290*/  LDC.64 R2, c[0x4][R2] ;  /* 0x0100000002027b82 */ /* 0x000e220000000a00 */
[----:B------:R-:W1:Y:S01]  /*f2a0*/  LDCU.64 UR8, c[0x4][0x360] ;  /* 0x01006c00ff0877ac */ /* 0x000e620008000a00 */
[----:B---3--:R-:W-:Y:S02]  /*f2b0*/  MOV R4, UR4 ;  /* 0x0000000400047c02 */ /* 0x008fe40008000f00 */
[----:B------:R-:W-:Y:S01]  /*f2c0*/  MOV R5, UR5 ;  /* 0x0000000500057c02 */ /* 0x000fe20008000f00 */
[----:B-----5:R-:W-:Y:S01]  /*f2d0*/  IMAD.U32 R6, RZ, RZ, UR6 ;  /* 0x00000006ff067e24 */ /* 0x020fe2000f8e00ff */
[----:B------:R-:W-:-:S02]  /*f2e0*/  MOV R7, UR7 ;  /* 0x0000000700077c02 */ /* 0x000fc40008000f00 */
[----:B-1----:R-:W-:Y:S01]  /*f2f0*/  MOV R10, UR8 ;  /* 0x00000008000a7c02 */ /* 0x002fe20008000f00 */
[----:B------:R-:W-:-:S07]  /*f300*/  IMAD.U32 R11, RZ, RZ, UR9 ;  /* 0x00000009ff0b7e24 */ /* 0x000fce000f8e00ff */
[----:B------:R-:W-:-:S07]  /*f310*/  LEPC R20, `(.L_x_4918) ;  /* 0x000000001014794e */ /* 0x000fce0000000000 */
[----:B0-2-4-:R-:W-:Y:S05]  /*f320*/  CALL.ABS.NOINC R2 ;  /* 0x0000000002007343 */ /* 0x015fea0003c00000 */
.L_x_4918:
[----:B------:R-:W5:Y:S02]  /*f330*/  LDCU.64 UR4, c[0x0][0x768] ;  /* 0x0000ed00ff0477ac */ /* 0x000f640008000a00 */
[----:B-----5:R-:W-:-:S04]  /*f340*/  IADD3 R18, P0, PT, R18, UR4, RZ ;  /* 0x0000000412127c10 */ /* 0x020fc8000ff1e0ff */
[----:B------:R-:W-:-:S05]  /*f350*/  IADD3.X R19, PT, PT, RZ, UR5, RZ, P0, !PT ;  /* 0x00000005ff137c10 */ /* 0x000fca00087fe4ff */
[----:B----4-:R-:W-:Y:S01]  /*f360*/  STG.E.64 desc[UR36][R18.64], R16 ;  /* 0x0000001012007986 */ /* 0x010fe2000c101b24 */
[----:B------:R-:W-:Y:S05]  /*f370*/  EXIT ;  /* 0x000000000000794d */ /* 0x000fea0003800000 */
.L_x_4917:
[----:B----4-:R-:W-:Y:S01]  /*f380*/  STG.E.64 desc[UR36][R4.64], R16 ;  /* 0x0000001004007986 */ /* 0x010fe2000c101b24 */
[----:B------:R-:W-:Y:S05]  /*f390*/  EXIT ;  /* 0x000000000000794d */ /* 0x000fea0003800000 */
.L_x_4915:
[----:B------:R-:W3:Y:S01]  /*f3a0*/  LDCU.U8 UR4, c[0x0][0x798] ;  /* 0x0000f300ff0477ac */ /* 0x000ee20008000000 */
[----:B------:R-:W4:Y:S01]  /*f3b0*/  LDCU.U8 UR5, c[0x0][0x799] ;  /* 0x0000f320ff0577ac */ /* 0x000f220008000000 */
[----:B---3--:R-:W-:Y:S02]  /*f3c0*/  UISETP.NE.AND UP0, UPT, UR4, URZ, UPT ;  /* 0x000000ff0400728c */ /* 0x008fe4000bf05270 */
[----:B----4-:R-:W-:-:S07]  /*f3d0*/  UISETP.NE.AND UP1, UPT, UR5, URZ, UPT ;  /* 0x000000ff0500728c */ /* 0x010fce000bf25270 */
[----:B------:R-:W-:Y:S05]  /*f3e0*/  BRA.U !UP0, `(.L_x_4919) ;  /* 0x0000000108087547 */ /* 0x000fea000b800000 */
[----:B------:R-:W0:Y:S02]  /*f3f0*/  LDG.E.64 R2, desc[UR36][R4.64] ;  /* 0x0000002404027981 */ /* 0x000e24000c1e1b00 */
[----:B012---:R3:W4:Y:S02]  /*f400*/  DADD R16, R16, R2 ;  /* 0x0000000010107229 */ /* 0x0077240000000002 */
.L_x_4919:
[----:B------:R-:W-:Y:S05]  /*f410*/  BRA.U !UP1, `(.L_x_4920) ;  /* 0x0000000109607547 */ /* 0x000fea000b800000 */
[----:B------:R-:W5:Y:S02]  /*f420*/  LDCU UR4, c[0x0][0x79c] ;  /* 0x0000f380ff0477ac */ /* 0x000f640008000800 */
[----:B-----5:R-:W-:-:S09]  /*f430*/  UISETP.NE.AND UP0, UPT, UR4, 0x1, UPT ;  /* 0x000000010400788c */ /* 0x020fd2000bf05270 */
[----:B------:R-:W-:Y:S05]  /*f440*/  BRA.U !UP0, `(.L_x_4921) ;  /* 0x0000000108407547 */ /* 0x000fea000b800000 */
[----:B---3--:R-:W-:Y:S01]  /*f450*/  MOV R2, 0x0 ;  /* 0x0000000000027802 */ /* 0x008fe20000000f00 */
[----:B------:R-:W3:Y:S01]  /*f460*/  LDCU.64 UR4, c[0x4][0x7c8] ;  /* 0x0100f900ff0477ac */ /* 0x000ee20008000a00 */
[----:B------:R-:W-:Y:S02]  /*f470*/  HFMA2 R8, -RZ, RZ, 0, 4.4763088226318359375e-05 ;  /* 0x000002efff087431 */ /* 0x000fe400000001ff */
[----:B------:R-:W-:Y:S01]  /*f480*/  IMAD.MOV.U32 R12, RZ, RZ, 0x1 ;  /* 0x00000001ff0c7424 */ /* 0x000fe200078e00ff */
[----:B------:R-:W-:Y:S01]  /*f490*/  MOV R13, RZ ;  /* 0x000000ff000d7202 */ /* 0x000fe20000000f00 */
[----:B------:R-:W5:Y:S01]  /*f4a0*/  LDCU.64 UR6, c[0x4][0x7b8] ;  /* 0x0100f700ff0677ac */ /* 0x000f620008000a00 */
[----:B------:R-:W0:Y:S01]  /*f4b0*/  LDC.64 R2, c[0x4][R2] ;  /* 0x0100000002027b82 */ /* 0x000e220000000a00 */
[----:B------:R-:W1:Y:S01]  /*f4c0*/  LDCU.64 UR8, c[0x4][0x360] ;  /* 0x01006c00ff0877ac */ /* 0x000e620008000a00 */
[----:B---3--:R-:W-:Y:S01]  /*f4d0*/  MOV R4, UR4 ;  /* 0x0000000400047c02 */ /* 0x008fe20008000f00 */
[----:B------:R-:W-:Y:S01]  /*f4e0*/  IMAD.U32 R5, RZ, RZ, UR5 ;  /* 0x00000005ff057e24 */ /* 0x000fe2000f8e00ff */
[----:B-----5:R-:W-:-:S02]  /*f4f0*/  MOV R6, UR6 ;  /* 0x0000000600067c02 */ /* 0x020fc40008000f00 */
[----:B------:R-:W-:Y:S01]  /*f500*/  MOV R7, UR7 ;  /* 0x0000000700077c02 */ /* 0x000fe20008000f00 */
[----:B-1----:R-:W-:Y:S01]  /*f510*/  IMAD.U32 R10, RZ, RZ, UR8 ;  /* 0x00000008ff0a7e24 */ /* 0x002fe2000f8e00ff */
[----:B------:R-:W-:-:S07]  /*f520*/  MOV R11, UR9 ;  /* 0x00000009000b7c02 */ /* 0x000fce0008000f00 */
[----:B------:R-:W-:-:S07]  /*f530*/  LEPC R20, `(.L_x_4921) ;  /* 0x000000001014794e */ /* 0x000fce0000000000 */
[----:B0-2-4-:R-:W-:Y:S05]  /*f540*/  CALL.ABS.NOINC R2 ;  /* 0x0000000002007343 */ /* 0x015fea0003c00000 */
.L_x_4921:
[----:B------:R-:W5:Y:S02]  /*f550*/  LDCU.64 UR4, c[0x0][0x768] ;  /* 0x0000ed00ff0477ac */ /* 0x000f640008000a00 */
[----:B-----5:R-:W-:-:S04]  /*f560*/  IADD3 R18, P0, PT, R18, UR4, RZ ;  /* 0x0000000412127c10 */ /* 0x020fc8000ff1e0ff */
[----:B------:R-:W-:-:S05]  /*f570*/  IADD3.X R19, PT, PT, RZ, UR5, RZ, P0, !PT ;  /* 0x00000005ff137c10 */ /* 0x000fca00087fe4ff */
[----:B----4-:R-:W-:Y:S01]  /*f580*/  STG.E.64 desc[UR36][R18.64], R16 ;  /* 0x0000001012007986 */ /* 0x010fe2000c101b24 */
[----:B------:R-:W-:Y:S05]  /*f590*/  EXIT ;  /* 0x000000000000794d */ /* 0x000fea0003800000 */
.L_x_4920:
[----:B----4-:R-:W-:Y:S01]  /*f5a0*/  STG.E.64 desc[UR36][R4.64], R16 ;  /* 0x0000001004007986 */ /* 0x010fe2000c101b24 */
[----:B------:R-:W-:Y:S05]  /*f5b0*/  EXIT ;  /* 0x000000000000794d */ /* 0x000fea0003800000 */
.L_x_4897:
        /* <DEDUP_REMOVED lines=16> */
[----:B------:R-:W5:Y:S01]  /*f6c0*/  LDCU.U8 UR7, c[0x0][0x799] ;  /* 0x0000f320ff0777ac */ /* 0x000f620008000000 */
[----:B0-----:R-:W-:Y:S01]  /*f6d0*/  UISETP.NE.AND UP0, UPT, UR6, URZ, UPT ;  /* 0x000000ff0600728c */ /* 0x001fe2000bf05270 */
[----:B-1----:R-:W-:Y:S01]  /*f6e0*/  IADD3 R4, P0, PT, R18, UR4, RZ ;  /* 0x0000000412047c10 */ /* 0x002fe2000ff1e0ff */
[----:B-----5:R-:W-:-:S04]  /*f6f0*/  UISETP.NE.AND UP1, UPT, UR7, URZ, UPT ;  /* 0x000000ff0700728c */ /* 0x020fc8000bf25270 */
[----:B------:R-:W-:-:S03]  /*f700*/  IMAD.X R5, RZ, RZ, UR5, P0 ;  /* 0x00000005ff057e24 */ /* 0x000fc600080e06ff */
[----:B------:R-:W-:Y:S05]  /*f710*/  BRA.U !UP0, `(.L_x_4923) ;  /* 0x0000000108087547 */ /* 0x000fea000b800000 */
[----:B------:R-:W2:Y:S02]  /*f720*/  LDG.E.64 R2, desc[UR36][R4.64] ;  /* 0x0000002404027981 */ /* 0x000ea4000c1e1b00 */
[----:B--234-:R0:W1:Y:S02]  /*f730*/  DADD R16, R16, R2 ;  /* 0x0000000010107229 */ /* 0x01c0640000000002 */
.L_x_4923:
[----:B------:R-:W-:Y:S05]  /*f740*/  BRA.U !UP1, `(.L_x_4924) ;  /* 0x0000000109607547 */ /* 0x000fea000b800000 */
[----:B------:R-:W5:Y:S02]  /*f750*/  LDCU UR4, c[0x0][0x79c] ;  /* 0x0000f380ff0477ac */ /* 0x000f640008000800 */
[----:B-----5:R-:W-:-:S09]  /*f760*/  UISETP.NE.AND UP0, UPT, UR4, 0x1, UPT ;  /* 0x000000010400788c */ /* 0x020fd2000bf05270 */
[----:B------:R-:W-:Y:S05]  /*f770*/  BRA.U !UP0, `(.L_x_4925) ;  /* 0x0000000108407547 */ /* 0x000fea000b800000 */
[----:B0-----:R-:W-:Y:S01]  /*f780*/  MOV R2, 0x0 ;  /* 0x0000000000027802 */ /* 0x001fe20000000f00 */
[----:B------:R-:W0:Y:S01]  /*f790*/  LDCU.64 UR4, c[0x4][0x7c8] ;  /* 0x0100f900ff0477ac */ /* 0x000e220008000a00 */
[----:B------:R-:W-:Y:S01]  /*f7a0*/  HFMA2 R8, -RZ, RZ, 0, 4.4763088226318359375e-05 ;  /* 0x000002efff087431 */ /* 0x000fe200000001ff */
[----:B------:R-:W-:Y:S01]  /*f7b0*/  MOV R12, 0x1 ;  /* 0x00000001000c7802 */ /* 0x000fe20000000f00 */
[----:B------:R-:W-:Y:S01]  /*f7c0*/  IMAD.MOV.U32 R13, RZ, RZ, RZ ;  /* 0x000000ffff0d7224 */ /* 0x000fe200078e00ff */
[----:B------:R-:W5:Y:S01]  /*f7d0*/  LDCU.64 UR6, c[0x4][0x7b8] ;  /* 0x0100f700ff0677ac */ /* 0x000f620008000a00 */
[----:B------:R-:W1:Y:S01]  /*f7e0*/  LDC.64 R2, c[0x4][R2] ;  /* 0x0100000002027b82 */ /* 0x000e620000000a00 */
[----:B------:R-:W2:Y:S01]  /*f7f0*/  LDCU.64 UR8, c[0x4][0x360] ;  /* 0x01006c00ff0877ac */ /* 0x000ea20008000a00 */
[----:B0-----:R-:W-:Y:S02]  /*f800*/  MOV R4, UR4 ;  /* 0x0000000400047c02 */ /* 0x001fe40008000f00 */
[----:B------:R-:W-:Y:S01]  /*f810*/  MOV R5, UR5 ;  /* 0x0000000500057c02 */ /* 0x000fe20008000f00 */
[----:B-----5:R-:W-:Y:S01]  /*f820*/  IMAD.U32 R6, RZ, RZ, UR6 ;  /* 0x00000006ff067e24 */ /* 0x020fe2000f8e00ff */
[----:B--234-:R-:W-:-:S02]  /*f830*/  MOV R7, UR7 ;  /* 0x0000000700077c02 */ /* 0x01cfc40008000f00 */
[----:B------:R-:W-:Y:S01]  /*f840*/  MOV R10, UR8 ;  /* 0x00000008000a7c02 */ /* 0x000fe20008000f00 */
[----:B------:R-:W-:-:S07]  /*f850*/  IMAD.U32 R11, RZ, RZ, UR9 ;  /* 0x00000009ff0b7e24 */ /* 0x000fce000f8e00ff */
[----:B------:R-:W-:-:S07]  /*f860*/  LEPC R20, `(.L_x_4925) ;  /* 0x000000001014794e */ /* 0x000fce0000000000 */
[----:B-1----:R-:W-:Y:S05]  /*f870*/  CALL.ABS.NOINC R2 ;  /* 0x0000000002007343 */ /* 0x002fea0003c00000 */
.L_x_4925:
[----:B------:R-:W5:Y:S02]  /*f880*/  LDCU.64 UR4, c[0x0][0x768] ;  /* 0x0000ed00ff0477ac */ /* 0x000f640008000a00 */
[----:B-----5:R-:W-:-:S04]  /*f890*/  IADD3 R18, P0, PT, R18, UR4, RZ ;  /* 0x0000000412127c10 */ /* 0x020fc8000ff1e0ff */
[----:B------:R-:W-:-:S05]  /*f8a0*/  IADD3.X R19, PT, PT, RZ, UR5, RZ, P0, !PT ;  /* 0x00000005ff137c10 */ /* 0x000fca00087fe4ff */
[----:B-1----:R-:W-:Y:S01]  /*f8b0*/  STG.E.64 desc[UR36][R18.64], R16 ;  /* 0x0000001012007986 */ /* 0x002fe2000c101b24 */
[----:B------:R-:W-:Y:S05]  /*f8c0*/  EXIT ;  /* 0x000000000000794d */ /* 0x000fea0003800000 */
.L_x_4924:
[----:B-1----:R-:W-:Y:S01]  /*f8d0*/  STG.E.64 desc[UR36][R4.64], R16 ;  /* 0x0000001004007986 */ /* 0x002fe2000c101b24 */
[----:B------:R-:W-:Y:S05]  /*f8e0*/  EXIT ;  /* 0x000000000000794d */ /* 0x000fea0003800000 */
.L_x_4922:
[----:B------:R-:W0:Y:S01]  /*f8f0*/  LDCU.U8 UR4, c[0x0][0x798] ;  /* 0x0000f300ff0477ac */ /* 0x000e220008000000 */
[----:B------:R-:W1:Y:S01]  /*f900*/  LDCU.U8 UR5, c[0x0][0x799] ;  /* 0x0000f320ff0577ac */ /* 0x000e620008000000 */
[----:B0-----:R-:W-:Y:S02]  /*f910*/  UISETP.NE.AND UP0, UPT, UR4, URZ, UPT ;  /* 0x000000ff0400728c */ /* 0x001fe4000bf05270 */
[----:B-1----:R-:W-:-:S07]  /*f920*/  UISETP.NE.AND UP1, UPT, UR5, URZ, UPT ;  /* 0x000000ff0500728c */ /* 0x002fce000bf25270 */
[----:B------:R-:W-:Y:S05]  /*f930*/  BRA.U !UP0, `(.L_x_4926) ;  /* 0x0000000108087547 */ /* 0x000fea000b800000 */
[----:B------:R-:W2:Y:S02]  /*f940*/  LDG.E.64 R2, desc[UR36][R4.64] ;  /* 0x0000002404027981 */ /* 0x000ea4000c1e1b00 */
[----:B--234-:R0:W1:Y:S02]  /*f950*/  DADD R16, R16, R2 ;  /* 0x0000000010107229 */ /* 0x01c0640000000002 */
.L_x_4926:
[----:B------:R-:W-:Y:S05]  /*f960*/  BRA.U !UP1, `(.L_x_4927) ;  /* 0x0000000109607547 */ /* 0x000fea000b800000 */
[----:B------:R-:W5:Y:S02]  /*f970*/  LDCU UR4, c[0x0][0x79c] ;  /* 0x0000f380ff0477ac */ /* 0x000f640008000800 */
[----:B-----5:R-:W-:-:S09]  /*f980*/  UISETP.NE.AND UP0, UPT, UR4, 0x1, UPT ;  /* 0x000000010400788c */ /* 0x020fd2000bf05270 */
[----:B------:R-:W-:Y:S05]  /*f990*/  BRA.U !UP0, `(.L_x_4928) ;  /* 0x0000000108407547 */ /* 0x000fea000b800000 */
[----:B0-----:R-:W-:Y:S01]  /*f9a0*/  MOV R2, 0x0 ;  /* 0x0000000000027802 */ /* 0x001fe20000000f00 */
[----:B------:R-:W0:Y:S01]  /*f9b0*/  LDCU.64 UR4, c[0x4][0x7c8] ;  /* 0x0100f900ff0477ac */ /* 0x000e220008000a00 */
[----:B------:R-:W-:Y:S02]  /*f9c0*/  HFMA2 R8, -RZ, RZ, 0, 4.4763088226318359375e-05 ;  /* 0x000002efff087431 */ /* 0x000fe400000001ff */
[----:B------:R-:W-:Y:S01]  /*f9d0*/  IMAD.MOV.U32 R12, RZ, RZ, 0x1 ;  /* 0x00000001ff0c7424 */ /* 0x000fe200078e00ff */
[----:B------:R-:W-:Y:S01]  /*f9e0*/  MOV R13, RZ ;  /* 0x000000ff000d7202 */ /* 0x000fe20000000f00 */
[----:B------:R-:W5:Y:S01]  /*f9f0*/  LDCU.64 UR6, c[0x4][0x7b8] ;  /* 0x0100f700ff0677ac */ /* 0x000f620008000a00 */
[----:B------:R-:W1:Y:S01]  /*fa00*/  LDC.64 R2, c[0x4][R2] ;  /* 0x0100000002027b82 */ /* 0x000e620000000a00 */
[----:B------:R-:W2:Y:S01]  /*fa10*/  LDCU.64 UR8, c[0x4][0x360] ;  /* 0x01006c00ff0877ac */ /* 0x000ea20008000a00 */
[----:B0-----:R-:W-:Y:S01]  /*fa20*/  MOV R4, UR4 ;  /* 0x0000000400047c02 */ /* 0x001fe20008000f00 */
[----:B------:R-:W-:Y:S01]  /*fa30*/  IMAD.U32 R5, RZ, RZ, UR5 ;  /* 0x00000005ff057e24 */ /* 0x000fe2000f8e00ff */
[----:B-----5:R-:W-:-:S02]  /*fa40*/  MOV R6, UR6 ;  /* 0x0000000600067c02 */ /* 0x020fc40008000f00 */
[----:B--234-:R-:W-:Y:S01]  /*fa50*/  MOV R7, UR7 ;  /* 0x0000000700077c02 */ /* 0x01cfe20008000f00 */
[----:B------:R-:W-:Y:S01]  /*fa60*/  IMAD.U32 R10, RZ, RZ, UR8 ;  /* 0x00000008ff0a7e24 */ /* 0x000fe2000f8e00ff */
[----:B------:R-:W-:-:S07]  /*fa70*/  MOV R11, UR9 ;  /* 0x00000009000b7c02 */ /* 0x000fce0008000f00 */
[----:B------:R-:W-:-:S07]  /*fa80*/  LEPC R20, `(.L_x_4928) ;  /* 0x000000001014794e */ /* 0x000fce0000000000 */
[----:B-1----:R-:W-:Y:S05]  /*fa90*/  CALL.ABS.NOINC R2 ;  /* 0x0000000002007343 */ /* 0x002fea0003c00000 */
.L_x_4928:
[----:B------:R-:W5:Y:S02]  /*faa0*/  LDCU.64 UR4, c[0x0][0x768] ;  /* 0x0000ed00ff0477ac */ /* 0x000f640008000a00 */
[----:B-----5:R-:W-:-:S04]  /*fab0*/  IADD3 R18, P0, PT, R18, UR4, RZ ;  /* 0x0000000412127c10 */ /* 0x020fc8000ff1e0ff */
[----:B------:R-:W-:-:S05]  /*fac0*/  IADD3.X R19, PT, PT, RZ, UR5, RZ, P0, !PT ;  /* 0x00000005ff137c10 */ /* 0x000fca00087fe4ff */
[----:B-1----:R-:W-:Y:S01]  /*fad0*/  STG.E.64 desc[UR36][R18.64], R16 ;  /* 0x0000001012007986 */ /* 0x002fe2000c101b24 */
[----:B------:R-:W-:Y:S05]  /*fae0*/  EXIT ;  /* 0x000000000000794d */ /* 0x000fea0003800000 */
.L_x_4927:
[----:B-1----:R-:W-:Y:S01]  /*faf0*/  STG.E.64 desc[UR36][R4.64], R16 ;  /* 0x0000001004007986 */ /* 0x002fe2000c101b24 */
[----:B------:R-:W-:Y:S05]  /*fb00*/  EXIT ;  /* 0x000000000000794d */ /* 0x000fea0003800000 */
.L_x_4929:
        /* <DEDUP_REMOVED lines=15> */
.L_x_9999:


//--------------------- .text._ZN2at6native13reduce_kernelILi256ELi2ENS0_8ReduceOpIdNS0_9NanSumOpsIddEEjdLi4ELi4EEEEEvT1_ --------------------------
	.section	.text._ZN2at6native13reduce_kernelILi256ELi2ENS0_8ReduceOpIdNS0_9NanSumOpsIddEEjdLi4ELi4EEEEEvT1_,"ax",@progbits
	.align	128
        .global         _ZN2at6native13reduce_kernelILi256ELi2ENS0_8ReduceOpIdNS0_9NanSumOpsIddEEjdLi4ELi4EEEEEvT1_
        .type           _ZN2at6native13reduce_kernelILi256ELi2ENS0_8ReduceOpIdNS0_9NanSumOpsIddEEjdLi4ELi4EEEEEvT1_,@function
        .size           _ZN2at6native13reduce_kernelILi256ELi2ENS0_8ReduceOpIdNS0_9NanSumOpsIddEEjdLi4ELi4EEEEEvT1_,(.L_x_10000 - _ZN2at6native13reduce_kernelILi256ELi2ENS0_8ReduceOpIdNS0_9NanSumOpsIddEEjdLi4ELi4EEEEEvT1_)
        .other          _ZN2at6native13reduce_kernelILi256ELi2ENS0_8ReduceOpIdNS0_9NanSumOpsIddEEjdLi4ELi4EEEEEvT1_,@"STO_CUDA_ENTRY STV_DEFAULT"
_ZN2at6native13reduce_kernelILi256ELi2ENS0_8ReduceOpIdNS0_9NanSumOpsIddEEjdLi4ELi4EEEEEvT1_:
.text._ZN2at6native13reduce_kernelILi256ELi2ENS0_8ReduceOpIdNS0_9NanSumOpsIddEEjdLi4ELi4EEEEEvT1_:
        /* <DEDUP_REMOVED lines=297> */
.L_x_4930:
        /* <DEDUP_REMOVED lines=32> */
.L_x_4934:
[----:B------:R-:W0:Y:S01]  /*1490*/  LDC.64 R20, c[0x0][0x388] ;  /* 0x0000e200ff147b82 */ /* 0x000e220000000a00 */
[----:B------:R-:W-:Y:S01]  /*14a0*/  SHF.R.U32.HI R0, RZ, 0x3, R16 ;  /* 0x00000003ff007819 */ /* 0x000fe20000011610 */
[----:B------:R-:W-:Y:S03]  /*14b0*/  BSSY.RECONVERGENT B0, `(.L_x_4935) ;  /* 0x000002a000007945 */ /* 0x000fe60003800200 */
[----:B------:R-:W-:Y:S02]  /*14c0*/  LOP3.LUT P0, R0, R0, 0x3, RZ, 0xc0, !PT ;  /* 0x0000000300007812 */ /* 0x000fe4000780c0ff */
[-C--:B0-----:R-:W-:Y:S01]  /*14d0*/  MOV R12, R20.reuse ;  /* 0x00000014000c7202 */ /* 0x081fe20000000f00 */
[--C-:B------:R-:W-:Y:S01]  /*14e0*/  IMAD.MOV.U32 R13, RZ, RZ, R21.reuse ;  /* 0x000000ffff0d7224 */ /* 0x100fe200078e0015 */
[----:B------:R-:W-:Y:S01]  /*14f0*/  MOV R14, R20 ;  /* 0x00000014000e7202 */ /* 0x000fe20000000f00 */
[----:B------:R-:W-:-:S08]  /*1500*/  IMAD.MOV.U32 R15, RZ, RZ, R21 ;  /* 0x000000ffff0f7224 */ /* 0x000fd000078e0015 */
        /* <DEDUP_REMOVED lines=31> */
.L_x_4938:
[----:B------:R-:W-:Y:S05]  /*1700*/  BSYNC.RECONVERGENT B1 ;  /* 0x0000000000017941 */ /* 0x000fea0003800200 */
.L_x_4937:
[----:B------:R-:W1:Y:S01]  /*1710*/  LDC R3, c[0x0][0x394] ;  /* 0x0000e500ff037b82 */ /* 0x000e620000000800 */
[----:B------:R-:W-:-:S05]  /*1720*/  IADD3 R16, P0, PT, R16, 0x20, RZ ;  /* 0x0000002010107810 */ /* 0x000fca0007f1e0ff */
[----:B------:R-:W-:Y:S01]  /*1730*/  IMAD.X R17, RZ, RZ, R17, P0 ;  /* 0x000000ffff117224 */ /* 0x000fe200000e0611 */
[----:B-1----:R-:W-:-:S07]  /*1740*/  IADD3 R18, PT, PT, R0, -0x4, R3 ;  /* 0xfffffffc00127810 */ /* 0x002fce0007ffe003 */
.L_x_4936:
[----:B------:R-:W-:Y:S05]  /*1750*/  BSYNC.RECONVERGENT B0 ;  /* 0x0000000000007941 */ /* 0x000fea0003800200 */
.L_x_4935:
[----:B------:R-:W1:Y:S01]  /*1760*/  LDC.64 R4, c[0x0][0x3a8] ;  /* 0x0000ea00ff047b82 */ /* 0x000e620000000a00 */
[----:B------:R-:W-:Y:S01]  /*1770*/  BSSY.RECONVERGENT B0, `(.L_x_4939) ;  /* 0x0000041000007945 */ /* 0x000fe20003800200 */
[----:B------:R-:W-:Y:S01]  /*1780*/  MOV R26, R20 ;  /* 0x00000014001a7202 */ /* 0x000fe20000000f00 */
[----:B------:R-:W-:-:S05]  /*1790*/  IMAD.MOV.U32 R27, RZ, RZ, R21 ;  /* 0x000000ffff1b7224 */ /* 0x000fca00078e0015 */
[----:B------:R-:W2:Y:S01]  /*17a0*/  LDC R0, c[0x0][0x3b0] ;  /* 0x0000ec00ff007b82 */ /* 0x000ea20000000800 */
[----:B-1----:R-:W-:Y:S01]  /*17b0*/  IMAD R4, R23, R4, RZ ;  /* 0x0000000417047224 */ /* 0x002fe200078e02ff */
[----:B------:R-:W-:-:S03]  /*17c0*/  ISETP.NE.AND P0, PT, R5, RZ, PT ;  /* 0x000000ff0500720c */ /* 0x000fc60003f05270 */
[C---:B------:R-:W-:Y:S01]  /*17d0*/  IMAD R4, R22.reuse, R5, R4 ;  /* 0x0000000516047224 */ /* 0x040fe200078e0204 */
[----:B------:R-:W-:-:S03]  /*17e0*/  ISETP.NE.AND P0, PT, R22, RZ, P0 ;  /* 0x000000ff1600720c */ /* 0x000fc60000705270 */
[----:B--2---:R-:W-:Y:S01]  /*17f0*/  IMAD R4, R19, R0, R4 ;  /* 0x0000000013047224 */ /* 0x004fe200078e0204 */
[----:B------:R-:W-:-:S04]  /*1800*/  ISETP.NE.AND P1, PT, R0, RZ, PT ;  /* 0x000000ff0000720c */ /* 0x000fc80003f25270 */
[----:B------:R-:W-:Y:S02]  /*1810*/  LEA R3, R4, 0x3, 0x2 ;  /* 0x0000000304037811 */ /* 0x000fe400078e10ff */
[----:B------:R-:W-:Y:S02]  /*1820*/  ISETP.NE.AND P1, PT, R19, RZ, P1 ;  /* 0x000000ff1300720c */ /* 0x000fe40000f25270 */
[----:B------:R-:W-:Y:S02]  /*1830*/  ISETP.GE.U32.AND P2, PT, R3, R18, PT ;  /* 0x000000120300720c */ /* 0x000fe40003f46070 */
[----:B------:R-:W-:-:S11]  /*1840*/  PLOP3.LUT P0, PT, P0, P1, PT, 0xf8, 0x8f ;  /* 0x00000000008f781c */ /* 0x000fd60000703f70 */
[----:B------:R-:W-:Y:S05]  /*1850*/  @P2 BRA `(.L_x_4940) ;  /* 0x0000000000c82947 */ /* 0x000fea0003800000 */
[----:B------:R-:W-:Y:S01]  /*1860*/  MOV R3, R4 ;  /* 0x0000000400037202 */ /* 0x000fe20000000f00 */
[----:B------:R-:W-:Y:S01]  /*1870*/  IMAD.MOV.U32 R26, RZ, RZ, R20 ;  /* 0x000000ffff1a7224 */ /* 0x000fe200078e0014 */
[----:B------:R-:W-:-:S07]  /*1880*/  MOV R27, R21 ;  /* 0x00000015001b7202 */ /* 0x000fce0000000f00 */
.L_x_4941:
[C---:B------:R-:W-:Y:S01]  /*1890*/  IMAD.WIDE.U32 R4, R3.reuse, 0x20, R16 ;  /* 0x0000002003047825 */ /* 0x040fe200078e0010 */
[----:B------:R-:W1:Y:S05]  /*18a0*/  LDCU UR4, c[0x0][0x39c] ;  /* 0x00007380ff0477ac */ /* 0x000e6a0008000800 */
[----:B------:R-:W2:Y:S01]  /*18b0*/  LDG.E.ENL2.256 R8, R4, desc[UR36][R4.64] ;  /* 0xfe0000240404797e */ /* 0x000ea20008121908 */
[----:B-1----:R-:W-:Y:S01]  /*18c0*/  VIADD R3, R3, UR4 ;  /* 0x0000000403037c36 */ /* 0x002fe20008000000 */
        /* <DEDUP_REMOVED lines=43> */
.L_x_4940:
[----:B------:R-:W-:Y:S05]  /*1b80*/  BSYNC.RECONVERGENT B0 ;  /* 0x0000000000007941 */ /* 0x000fea0003800200 */
.L_x_4939:
        /* <DEDUP_REMOVED lines=15> */
.L_x_4943:
[----:B------:R-:W-:Y:S05]  /*1c80*/  BSYNC.RECONVERGENT B0 ;  /* 0x0000000000007941 */ /* 0x000fea0003800200 */
.L_x_4942:
[----:B0-2---:R-:W0:Y:S01]  /*1c90*/  DADD R14, R26, R14 ;  /* 0x000000001a0e7229 */ /* 0x005e22000000000e */
[----:B------:R-:W-:-:S15]  /*1ca0*/  CS2R R18, SRZ ;  /* 0x0000000000127805 */ /* 0x000fde000001ff00 */
[----:B------:R-:W-:-:S15]  /*1cb0*/  NOP ;  /* 0x0000000000007918 */ /* 0x000fde0000000000 */
[----:B------:R-:W-:-:S15]  /*1cc0*/  NOP ;  /* 0x0000000000007918 */ /* 0x000fde0000000000 */
[----:B------:R-:W-:-:S15]  /*1cd0*/  NOP ;  /* 0x0000000000007918 */ /* 0x000fde0000000000 */
[----:B------:R-:W-:-:S03]  /*1ce0*/  NOP ;  /* 0x0000000000007918 */ /* 0x000fc60000000000 */
[----:B0-----:R-:W0:-:S15]  /*1cf0*/  DADD R14, R14, R20 ;  /* 0x000000000e0e7229 */ /* 0x001e1e0000000014 */
[----:B------:R-:W-:-:S15]  /*1d00*/  NOP ;  /* 0x0000000000007918 */ /* 0x000fde0000000000 */
[----:B------:R-:W-:-:S15]  /*1d10*/  NOP ;  /* 0x0000000000007918 */ /* 0x000fde0000000000 */
[----:B------:R-:W-:-:S15]  /*1d20*/  NOP ;  /* 0x0000000000007918 */ /* 0x000fde0000000000 */
[----:B------:R-:W-:-:S04]  /*1d30*/  NOP ;  /* 0x0000000000007918 */ /* 0x000fc80000000000 */
[----:B0-----:R4:W0:Y:S02]  /*1d40*/  DADD R16, R14, R12 ;  /* 0x000000000e107229 */ /* 0x001824000000000c */
[----:B0---4-:R-:W-:Y:S05]  /*1d50*/  BRA `(.L_x_4932) ;  /* 0x000000b800b87947 */ /* 0x011fea0003800000 */
.L_x_4933:
        /* <DEDUP_REMOVED lines=8> */
[----:B------:R-:W2:Y:S01]  /*1de0*/  LDC.64 R4, c[0x0][0x388] ;  /* 0x0000e200ff047b82 */ /* 0x000ea20000000a00 */
        /* <DEDUP_REMOVED lines=30> */
.L_x_4947:
[----:B------:R-:W-:Y:S01]  /*1fd0*/  SHF.R.U32.HI R9, RZ, 0x1, R3 ;  /* 0x00000001ff097819 */ /* 0x000fe20000011603 */
[----:B------:R-:W-:-:S04]  /*1fe0*/  IMAD.IADD R3, R3, 0x1, R0 ;  /* 0x0000000103037824 */ /* 0x000fc800078e0200 */
[----:B------:R-:W-:Y:S01]  /*1ff0*/  IMAD.WIDE.U32 R28, R9, 0x10, R16 ;  /* 0x00000010091c7825 */ /* 0x000fe200078e0010 */
[----:B------:R-:W-:-:S05]  /*2000*/  SHF.R.U32.HI R33, RZ, 0x1, R3 ;  /* 0x00000001ff217819 */ /* 0x000fca0000011603 */
[----:B------:R-:W2:Y:S01]  /*2010*/  LDG.E.128 R28, desc[UR36][R28.64] ;  /* 0x000000241c1c7981 */ /* 0x000ea2000c1e1d00 */
[----:B------:R-:W-:Y:S01]  /*2020*/  IADD3 R9, PT, PT, R9, R0, RZ ;  /* 0x0000000009097210 */ /* 0x000fe20007ffe0ff */
[----:B------:R-:W-:-:S04]  /*2030*/  IMAD.WIDE.U32 R32, R33, 0x10, R16 ;  /* 0x0000001021207825 */ /* 0x000fc800078e0010 */
[----:B------:R-:W-:Y:S01]  /*2040*/  IMAD.SHL.U32 R8, R9, 0x10, RZ ;  /* 0x0000001009087824 */ /* 0x000fe200078e00ff */
[----:B------:R-:W-:Y:S01]  /*2050*/  SHF.R.U32.HI R9, RZ, 0x1c, R9 ;  /* 0x0000001cff097819 */ /* 0x000fe20000011609 */
[----:B------:R-:W3:Y:S03]  /*2060*/  LDG.E.128 R32, desc[UR36][R32.64] ;  /* 0x0000002420207981 */ /* 0x000ee6000c1e1d00 */
[----:B------:R-:W-:Y:S02]  /*2070*/  LOP3.LUT R11, R8, 0xfffffff0, RZ, 0xc0, !PT ;  /* 0xfffffff0080b7812 */ /* 0x000fe400078ec0ff */
[----:B------:R-:W-:Y:S02]  /*2080*/  LOP3.LUT R9, R9, 0x7, RZ, 0xc0, !PT ;  /* 0x0000000709097812 */ /* 0x000fe400078ec0ff */
[----:B------:R-:W-:-:S04]  /*2090*/  IADD3 R8, P0, PT, R16, R11, RZ ;  /* 0x0000000b10087210 */ /* 0x000fc80007f1e0ff */
[----:B------:R-:W-:Y:S01]  /*20a0*/  IADD3.X R9, PT, PT, R17, R9, RZ, P0, !PT ;  /* 0x0000000911097210 */ /* 0x000fe200007fe4ff */
[----:B------:R-:W-:-:S05]  /*20b0*/  IMAD R3, R0, 0x2, R3 ;  /* 0x0000000200037824 */ /* 0x000fca00078e0203 */
[----:B------:R-:W4:Y:S01]  /*20c0*/  LDG.E.128 R8, desc[UR36][R8.64] ;  /* 0x0000002408087981 */ /* 0x000f22000c1e1d00 */
[----:B------:R-:W-:-:S05]  /*20d0*/  SHF.R.U32.HI R13, RZ, 0x1, R3 ;  /* 0x00000001ff0d7819 */ /* 0x000fca0000011603 */
[----:B------:R-:W-:-:S06]  /*20e0*/  IMAD.WIDE.U32 R12, R13, 0x10, R16 ;  /* 0x000000100d0c7825 */ /* 0x000fcc00078e0010 */
[----:B------:R-:W5:Y:S01]  /*20f0*/  LDG.E.128 R12, desc[UR36][R12.64] ;  /* 0x000000240c0c7981 */ /* 0x000f62000c1e1d00 */
[----:B------:R-:W-:-:S05]  /*2100*/  IADD3 R3, PT, PT, R3, R0, RZ ;  /* 0x0000000003037210 */ /* 0x000fca0007ffe0ff */
[----:B------:R-:W-:-:S05]  /*2110*/  IMAD R37, R0, 0x3, R3 ;  /* 0x0000000300257824 */ /* 0x000fca00078e0203 */
[----:B------:R-:W-:Y:S01]  /*2120*/  ISETP.GE.U32.AND P1, PT, R37, R36, PT ;  /* 0x000000242500720c */ /* 0x000fe20003f26070 */
[----:B--2---:R-:W1:Y:S02]  /*2130*/  DSETP.NAN.AND P0, PT, R28, R28, PT ;  /* 0x0000001c1c00722a */ /* 0x004e640003f08000 */
[----:B-1----:R-:W-:Y:S02]  /*2140*/  FSEL R44, R28, RZ, !P0 ;  /* 0x000000ff1c2c7208 */ /* 0x002fe40004000000 */
[----:B------:R-:W-:-:S15]  /*2150*/  FSEL R45, R29, RZ, !P0 ;  /* 0x000000ff1d2d7208 */ /* 0x000fde0004000000 */
[----:B------:R-:W-:-:S15]  /*2160*/  NOP ;  /* 0x0000000000007918 */ /* 0x000fde0000000000 */
[----:B------:R-:W-:-:S15]  /*2170*/  NOP ;  /* 0x0000000000007918 */ /* 0x000fde0000000000 */
[----:B------:R-:W-:-:S15]  /*2180*/  NOP ;  /* 0x0000000000007918 */ /* 0x000fde0000000000 */
[----:B------:R-:W1:-:S15]  /*2190*/  DSETP.NAN.AND P0, PT, R30, R30, PT ;  /* 0x0000001e1e00722a */ /* 0x000e5e0003f08000 */
[----:B------:R-:W-:-:S15]  /*21a0*/  NOP ;  /* 0x0000000000007918 */ /* 0x000fde0000000000 */
[----:B------:R-:W-:-:S15]  /*21b0*/  NOP ;  /* 0x0000000000007918 */ /* 0x000fde0000000000 */
[----:B------:R-:W-:-:S15]  /*21c0*/  NOP ;  /* 0x0000000000007918 */ /* 0x000fde0000000000 */
[----:B------:R-:W-:-:S04]  /*21d0*/  NOP ;  /* 0x0000000000007918 */ /* 0x000fc80000000000 */
[----:B------:R1:W-:Y:S02]  /*21e0*/  DADD R20, R20, R44 ;  /* 0x0000000014147229 */ /* 0x0003e4000000002c */
[----:B-1----:R-:W-:Y:S02]  /*21f0*/  FSEL R44, R30, RZ, !P0 ;  /* 0x000000ff1e2c7208 */ /* 0x002fe40004000000 */
[----:B------:R-:W-:-:S15]  /*2200*/  FSEL R45, R31, RZ, !P0 ;  /* 0x000000ff1f2d7208 */ /* 0x000fde0004000000 */
[----:B------:R-:W-:-:S15]  /*2210*/  NOP ;  /* 0x0000000000007918 */ /* 0x000fde0000000000 */
[----:B------:R-:W-:-:S15]  /*2220*/  NOP ;  /* 0x0000000000007918 */ /* 0x000fde0000000000 */
[----:B------:R-:W-:-:S15]  /*2230*/  NOP ;  /* 0x0000000000007918 */ /* 0x000fde0000000000 */
[----:B---3--:R-:W1:-:S15]  /*2240*/  DSETP.NAN.AND P0, PT, R32, R32, PT ;  /* 0x000000202000722a */ /* 0x008e5e0003f08000 */
        /* <DEDUP_REMOVED lines=21> */
[----:B----4-:R-:W1:-:S15]  /*23a0*/  DSETP.NAN.AND P0, PT, R8, R8, PT ;  /* 0x000000080800722a */ /* 0x010e5e0003f08000 */
        /* <DEDUP_REMOVED lines=21> */
[----:B-----5:R-:W1:-:S15]  /*2500*/  DSETP.NAN.AND P0, PT, R12, R12, PT ;  /* 0x0000000c0c00722a */ /* 0x020e5e0003f08000 */
        /* <DEDUP_REMOVED lines=15> */
[----:B------:R1:W2:Y:S02]  /*2600*/  DADD R42, R42, R44 ;  /* 0x000000002a2a7229 */ /* 0x0002a4000000002c */
[----:B-1----:R-:W-:Y:S02]  /*2610*/  FSEL R44, R14, RZ, !P0 ;  /* 0x000000ff0e2c7208 */ /* 0x002fe40004000000 */
[----:B------:R-:W-:-:S15]  /*2620*/  FSEL R45, R15, RZ, !P0 ;  /* 0x000000ff0f2d7208 */ /* 0x000fde0004000000 */
[----:B------:R-:W-:-:S15]  /*2630*/  NOP ;  /* 0x0000000000007918 */ /* 0x000fde0000000000 */
[----:B------:R-:W-:-:S15]  /*2640*/  NOP ;  /* 0x0000000000007918 */ /* 0x000fde0000000000 */
[----:B------:R-:W-:-:S15]  /*2650*/  NOP ;  /* 0x0000000000007918 */ /* 0x000fde0000000000 */
[----:B------:R1:W3:Y:S02]  /*2660*/  DADD R18, R18, R44 ;  /* 0x0000000012127229 */ /* 0x0002e4000000002c */
[----:B-123--:R-:W-:Y:S05]  /*2670*/  @!P1 BRA `(.L_x_4947) ;  /* 0xfffffff800549947 */ /* 0x00efea000383ffff */
[----:B------:R-:W-:Y:S05]  /*2680*/  BSYNC.RECONVERGENT B1 ;  /* 0x0000000000017941 */ /* 0x000fea0003800200 */
.L_x_4946:
[----:B------:R-:W-:Y:S05]  /*2690*/  BSYNC.RECONVERGENT B0 ;  /* 0x0000000000007941 */ /* 0x000fea0003800200 */
.L_x_4945:
        /* <DEDUP_REMOVED lines=23> */
.L_x_4949:
[----:B------:R-:W-:Y:S05]  /*2810*/  BSYNC.RECONVERGENT B0 ;  /* 0x0000000000007941 */ /* 0x000fea0003800200 */
.L_x_4948:
[----:B------:R-:W-:Y:S04]  /*2820*/  BSSY.RECONVERGENT B0, `(.L_x_4950) ;  /* 0x0000053000007945 */ /* 0x000fe80003800200 */
[----:B------:R-:W-:Y:S05]  /*2830*/  @P0 BRA `(.L_x_4951) ;  /* 0x0000000400440947 */ /* 0x000fea0003800000 */
[----:B------:R-:W-:Y:S01]  /*2840*/  IADD3 R3, PT, PT, R3, R0, RZ ;  /* 0x0000000003037210 */ /* 0x000fe20007ffe0ff */
[----:B-----5:R-:W1:Y:S02]  /*2850*/  DSETP.NAN.AND P0, PT, R28, R28, PT ;  /* 0x0000001c1c00722a */ /* 0x020e640003f08000 */
[----:B-1----:R-:W-:Y:S02]  /*2860*/  FSEL R16, R28, RZ, !P0 ;  /* 0x000000ff1c107208 */ /* 0x002fe40004000000 */
[----:B------:R-:W-:Y:S02]  /*2870*/  FSEL R17, R29, RZ, !P0 ;  /* 0x000000ff1d117208 */ /* 0x000fe40004000000 */
[----:B------:R-:W-:-:S15]  /*2880*/  ISETP.GE.U32.AND P0, PT, R3, R36, PT ;  /* 0x000000240300720c */ /* 0x000fde0003f06070 */
[----:B------:R-:W-:-:S15]  /*2890*/  NOP ;  /* 0x0000000000007918 */ /* 0x000fde0000000000 */
[----:B------:R-:W-:-:S15]  /*28a0*/  NOP ;  /* 0x0000000000007918 */ /* 0x000fde0000000000 */
[----:B------:R-:W-:-:S13]  /*28b0*/  NOP ;  /* 0x0000000000007918 */ /* 0x000fda0000000000 */
        /* <DEDUP_REMOVED lines=11> */
[----:B------:R3:W4:Y:S02]  /*2970*/  DADD R6, R6, R16 ;  /* 0x0000000006067229 */ /* 0x0007240000000010 */
[----:B--234-:R-:W-:Y:S05]  /*2980*/  @P0 BRA `(.L_x_4951) ;  /* 0x0000000000f00947 */ /* 0x01cfea0003800000 */
[----:B------:R-:W-:Y:S01]  /*2990*/  IMAD.IADD R3, R3, 0x1, R0 ;  /* 0x0000000103037824 */ /* 0x000fe200078e0200 */
[----:B------:R-:W1:Y:S02]  /*29a0*/  DSETP.NAN.AND P0, PT, R32, R32, PT ;  /* 0x000000202000722a */ /* 0x000e640003f08000 */
        /* <DEDUP_REMOVED lines=19> */
[----:B------:R-:W-:Y:S01]  /*2ae0*/  IADD3 R3, PT, PT, R3, R0, RZ ;  /* 0x0000000003037210 */ /* 0x000fe20007ffe0ff */
        /* <DEDUP_REMOVED lines=20> */
[----:B------:R-:W1:Y:S02]  /*2c30*/  DSETP.NAN.AND P0, PT, R12, R12, PT ;  /* 0x0000000c0c00722a */ /* 0x000e640003f08000 */
        /* <DEDUP_REMOVED lines=16> */
[----:B--2---:R3:W4:Y:S02]  /*2d40*/  DADD R18, R18, R8 ;  /* 0x0000000012127229 */ /* 0x0047240000000008 */
.L_x_4951:
[----:B------:R-:W-:Y:S05]  /*2d50*/  BSYNC.RECONVERGENT B0 ;  /* 0x0000000000007941 */ /* 0x000fea0003800200 */
.L_x_4950:
[----:B------:R-:W2:-:S15]  /*2d60*/  DADD R4, R20, R4 ;  /* 0x0000000014047229 */ /* 0x000e9e0000000004 */
[----:B------:R-:W-:-:S15]  /*2d70*/  NOP ;  /* 0x0000000000007918 */ /* 0x000fde0000000000 */
[----:B------:R-:W-:-:S15]  /*2d80*/  NOP ;  /* 0x0000000000007918 */ /* 0x000fde0000000000 */
[----:B------:R-:W-:-:S15]  /*2d90*/  NOP ;  /* 0x0000000000007918 */ /* 0x000fde0000000000 */
[----:B------:R-:W-:-:S04]  /*2da0*/  NOP ;  /* 0x0000000000007918 */ /* 0x000fc80000000000 */
[----:B------:R-:W0:-:S15]  /*2db0*/  DADD R6, R6, R26 ;  /* 0x0000000006067229 */ /* 0x000e1e000000001a */
[----:B------:R-:W-:-:S15]  /*2dc0*/  NOP ;  /* 0x0000000000007918 */ /* 0x000fde0000000000 */
[----:B------:R-:W-:-:S15]  /*2dd0*/  NOP ;  /* 0x0000000000007918 */ /* 0x000fde0000000000 */
[----:B------:R-:W-:-:S15]  /*2de0*/  NOP ;  /* 0x0000000000007918 */ /* 0x000fde0000000000 */
[----:B------:R-:W-:-:S04]  /*2df0*/  NOP ;  /* 0x0000000000007918 */ /* 0x000fc80000000000 */
[----:B--2---:R-:W1:-:S15]  /*2e00*/  DADD R4, R4, R38 ;  /* 0x0000000004047229 */ /* 0x004e5e0000000026 */
[----:B------:R-:W-:-:S15]  /*2e10*/  NOP ;  /* 0x0000000000007918 */ /* 0x000fde0000000000 */
[----:B------:R-:W-:-:S15]  /*2e20*/  NOP ;  /* 0x0000000000007918 */ /* 0x000fde0000000000 */
[----:B------:R-:W-:-:S15]  /*2e30*/  NOP ;  /* 0x0000000000007918 */ /* 0x000fde0000000000 */
[----:B------:R-:W-:-:S04]  /*2e40*/  NOP ;  /* 0x0000000000007918 */ /* 0x000fc80000000000 */
[----:B0-----:R-:W4:-:S15]  /*2e50*/  DADD R6, R6, R40 ;  /* 0x0000000006067229 */ /* 0x001f1e0000000028 */
[----:B------:R-:W-:-:S15]  /*2e60*/  NOP ;  /* 0x0000000000007918 */ /* 0x000fde0000000000 */
[----:B------:R-:W-:-:S15]  /*2e70*/  NOP ;  /* 0x0000000000007918 */ /* 0x000fde0000000000 */
[----:B------:R-:W-:-:S15]  /*2e80*/  NOP ;  /* 0x0000000000007918 */ /* 0x000fde0000000000 */
[----:B------:R-:W-:-:S04]  /*2e90*/  NOP ;  /* 0x0000000000007918 */ /* 0x000fc80000000000 */
[----:B-1----:R0:W1:-:S15]  /*2ea0*/  DADD R16, R4, R42 ;  /* 0x0000000004107229 */ /* 0x00205e000000002a */
[----:B------:R-:W-:-:S15]  /*2eb0*/  NOP ;  /* 0x0000000000007918 */ /* 0x000fde0000000000 */
[----:B------:R-:W-:-:S15]  /*2ec0*/  NOP ;  /* 0x0000000000007918 */ /* 0x000fde0000000000 */
[----:B------:R-:W-:-:S15]  /*2ed0*/  NOP ;  /* 0x0000000000007918 */ /* 0x000fde0000000000 */
[----:B------:R-:W-:-:S04]  /*2ee0*/  NOP ;  /* 0x0000000000007918 */ /* 0x000fc80000000000 */
[----:B----4-:R0:W4:Y:S02]  /*2ef0*/  DADD R18, R6, R18 ;  /* 0x0000000006127229 */ /* 0x0101240000000012 */
[----:B01--4-:R-:W-:Y:S05]  /*2f00*/  BRA `(.L_x_4932) ;  /* 0x000000a8004c7947 */ /* 0x013fea0003800000 */
.L_x_4944:
[----:B------:R-:W-:-:S13]  /*2f10*/  ISETP.NE.AND P0, PT, R8, 0x1, PT ;  /* 0x000000010800780c */ /* 0x000fda0003f05270 */
        /* <DEDUP_REMOVED lines=34> */
.L_x_4955:
[----:B------:R-:W-:Y:S02]  /*3140*/  IMAD R8, R0, R3, RZ ;  /* 0x0000000300087224 */ /* 0x000fe400078e02ff */
[----:B------:R-:W-:-:S03]  /*3150*/  IMAD.IADD R3, R3, 0x1, R38 ;  /* 0x0000000103037824 */ /* 0x000fc600078e0226 */
[----:B------:R-:W-:Y:S01]  /*3160*/  SHF.R.U32.HI R29, RZ, 0x1, R8 ;  /* 0x00000001ff1d7819 */ /* 0x000fe20000011608 */
[----:B------:R-:W-:-:S04]  /*3170*/  IMAD R8, R0, R3, RZ ;  /* 0x0000000300087224 */ /* 0x000fc800078e02ff */
[----:B------:R-:W-:Y:S01]  /*3180*/  IMAD.WIDE.U32 R28, R29, 0x10, R16 ;  /* 0x000000101d1c7825 */ /* 0x000fe200078e0010 */
[----:B------:R-:W-:-:S05]  /*3190*/  SHF.R.U32.HI R33, RZ, 0x1, R8 ;  /* 0x00000001ff217819 */ /* 0x000fca0000011608 */
[----:B------:R-:W2:Y:S01]  /*31a0*/  LDG.E.128 R28, desc[UR36][R28.64] ;  /* 0x000000241c1c7981 */ /* 0x000ea2000c1e1d00 */
[----:B------:R-:W-:Y:S01]  /*31b0*/  IADD3 R3, PT, PT, R3, R38, RZ ;  /* 0x0000002603037210 */ /* 0x000fe20007ffe0ff */
[----:B------:R-:W-:-:S04]  /*31c0*/  IMAD.WIDE.U32 R32, R33, 0x10, R16 ;  /* 0x0000001021207825 */ /* 0x000fc800078e0010 */
[----:B------:R-:W-:Y:S02]  /*31d0*/  IMAD R8, R0, R3, RZ ;  /* 0x0000000300087224 */ /* 0x000fe400078e02ff */
[----:B------:R-:W3:Y:S01]  /*31e0*/  LDG.E.128 R32, desc[UR36][R32.64] ;  /* 0x0000002420207981 */ /* 0x000ee2000c1e1d00 */
[----:B------:R-:W-:Y:S02]  /*31f0*/  IMAD.IADD R3, R3, 0x1, R38 ;  /* 0x0000000103037824 */ /* 0x000fe400078e0226 */
[----:B------:R-:W-:-:S05]  /*3200*/  SHF.R.U32.HI R9, RZ, 0x1, R8 ;  /* 0x00000001ff097819 */ /* 0x000fca0000011608 */
[----:B------:R-:W-:-:S04]  /*3210*/  IMAD.WIDE.U32 R8, R9, 0x10, R16 ;  /* 0x0000001009087825 */ /* 0x000fc800078e0010 */
[----:B------:R-:W-:Y:S02]  /*3220*/  IMAD R12, R0, R3, RZ ;  /* 0x00000003000c7224 */ /* 0x000fe400078e02ff */
[----:B------:R-:W4:Y:S03]  /*3230*/  LDG.E.128 R8, desc[UR36][R8.64] ;  /* 0x0000002408087981 */ /* 0x000f26000c1e1d00 */
        /* <DEDUP_REMOVED lines=92> */
.L_x_4954:
[----:B------:R-:W-:Y:S05]  /*3800*/  BSYNC.RECONVERGENT B0 ;  /* 0x0000000000007941 */ /* 0x000fea0003800200 */
.L_x_4953:
        /* <DEDUP_REMOVED lines=27> */
.L_x_4957:
[----:B------:R-:W-:Y:S05]  /*39c0*/  BSYNC.RECONVERGENT B0 ;  /* 0x0000000000007941 */ /* 0x000fea0003800200 */
.L_x_4956:
        /* <DEDUP_REMOVED lines=83> */
.L_x_4959:
[----:B------:R-:W-:Y:S05]  /*3f00*/  BSYNC.RECONVERGENT B0 ;  /* 0x0000000000007941 */ /* 0x000fea0003800200 */
.L_x_4958:
        /* <DEDUP_REMOVED lines=20> */
[----:B-1----:R1:W2:-:S15]  /*4050*/  DADD R16, R4, R44 ;  /* 0x0000000004107229 */ /* 0x00229e000000002c */
[----:B------:R-:W-:-:S15]  /*4060*/  NOP ;  /* 0x0000000000007918 */ /* 0x000fde0000000000 */
[----:B------:R-:W-:-:S15]  /*4070*/  NOP ;  /* 0x0000000000007918 */ /* 0x000fde0000000000 */
[----:B------:R-:W-:-:S15]  /*4080*/  NOP ;  /* 0x0000000000007918 */ /* 0x000fde0000000000 */
[----:B------:R-:W-:-:S04]  /*4090*/  NOP ;  /* 0x0000000000007918 */ /* 0x000fc80000000000 */
[----:B----4-:R1:W4:Y:S02]  /*40a0*/  DADD R18, R6, R18 ;  /* 0x0000000006127229 */ /* 0x0103240000000012 */
[----:B-12-4-:R-:W-:Y:S05]  /*40b0*/  BRA `(.L_x_4932) ;  /* 0x0000009400e07947 */ /* 0x016fea0003800000 */
.L_x_4952:
[----:B------:R-:W1:Y:S01]  /*40c0*/  LDCU UR4, c[0x0][0x39c] ;  /* 0x00007380ff0477ac */ /* 0x000e620008000800 */
[----:B------:R-:W2:Y:S01]  /*40d0*/  LDC.64 R18, c[0x0][0x388] ;  /* 0x0000e200ff127b82 */ /* 0x000ea20000000a00 */
        /* <DEDUP_REMOVED lines=38> */
.L_x_4967:
        /* <DEDUP_REMOVED lines=313> */
.L_x_4963:
        /* <DEDUP_REMOVED lines=241> */
.L_x_4964:
        /* <DEDUP_REMOVED lines=241> */
.L_x_4965:
[----:B------:R-:W-:-:S04]  /*74f0*/  LOP3.LUT R13, R0, 0xfffffff0, RZ, 0xc0, !PT ;  /* 0xfffffff0000d7812 */ /* 0x000fc800078ec0ff */
[----:B------:R-:W-:-:S04]  /*7500*/  IADD3 R12, P1, PT, R13, R16, RZ ;  /* 0x000000100d0c7210 */ /* 0x000fc80007f3e0ff */
[----:B------:R-:W-:-:S06]  /*7510*/  IADD3.X R13, PT, PT, RZ, R17, RZ, P1, !PT ;  /* 0x00000011ff0d7210 */ /* 0x000fcc0000ffe4ff */
[----:B------:R-:W5:Y:S01]  /*7520*/  LDG.E.128 R12, desc[UR36][R12.64] ;  /* 0x000000240c0c7981 */ /* 0x000f62000c1e1d00 */
[----:B------:R-:W-:Y:S01]  /*7530*/  MOV R8, RZ ;  /* 0x000000ff00087202 */ /* 0x000fe20000000f00 */
[----:B------:R-:W-:-:S04]  /*7540*/  VIADD R9, R9, UR4 ;  /* 0x0000000409097c36 */ /* 0x000fc80008000000 */
        /* <DEDUP_REMOVED lines=235> */
.L_x_4966:
[----:B------:R-:W-:-:S04]  /*8400*/  LOP3.LUT R9, R0, 0xfffffff0, RZ, 0xc0, !PT ;  /* 0xfffffff000097812 */ /* 0x000fc800078ec0ff */
[----:B------:R-:W-:-:S04]  /*8410*/  IADD3 R8, P1, PT, R9, R16, RZ ;  /* 0x0000001009087210 */ /* 0x000fc80007f3e0ff */
[----:B------:R-:W-:-:S06]  /*8420*/  IADD3.X R9, PT, PT, RZ, R17, RZ, P1, !PT ;  /* 0x00000011ff097210 */ /* 0x000fcc0000ffe4ff */
[----:B------:R-:W5:Y:S03]  /*8430*/  LDG.E.128 R8, desc[UR36][R8.64] ;  /* 0x0000002408087981 */ /* 0x000f66000c1e1d00 */
.L_x_4962:
[----:B-----5:R-:W2:Y:S01]  /*8440*/  DSETP.NAN.AND P1, PT, R32, R32, PT ;  /* 0x000000202000722a */ /* 0x020ea20003f28000 */
[----:B------:R-:W3:Y:S01]  /*8450*/  LDCU UR5, c[0x0][0x394] ;  /* 0x00007280ff0577ac */ /* 0x000ee20008000800 */
[----:B--2---:R-:W-:Y:S01]  /*8460*/  FSEL R48, R32, RZ, !P1 ;  /* 0x000000ff20307208 */ /* 0x004fe20004800000 */
[----:B-1----:R-:W-:Y:S01]  /*8470*/  IMAD.U32 R0, RZ, RZ, UR4 ;  /* 0x00000004ff007e24 */ /* 0x002fe2000f8e00ff */
[----:B------:R-:W-:-:S04]  /*8480*/  FSEL R49, R33, RZ, !P1 ;  /* 0x000000ff21317208 */ /* 0x000fc80004800000 */
[----:B------:R-:W-:Y:S02]  /*8490*/  LEA R3, R0, R3, 0x2 ;  /* 0x0000000300037211 */ /* 0x000fe400078e10ff */
[----:B---3--:R-:W-:-:S15]  /*84a0*/  MOV R36, UR5 ;  /* 0x0000000500247c02 */ /* 0x008fde0008000f00 */
[----:B------:R-:W-:-:S15]  /*84b0*/  NOP ;  /* 0x0000000000007918 */ /* 0x000fde0000000000 */
[----:B------:R-:W-:-:S15]  /*84c0*/  NOP ;  /* 0x0000000000007918 */ /* 0x000fde0000000000 */
[----:B------:R-:W-:-:S09]  /*84d0*/  NOP ;  /* 0x0000000000007918 */ /* 0x000fd20000000000 */
        /* <DEDUP_REMOVED lines=66> */
[----:B------:R1:W-:Y:S02]  /*8900*/  DADD R46, R46, R48 ;  /* 0x000000002e2e7229 */ /* 0x0003e40000000030 */
[----:B-1----:R-:W-:-:S05]  /*8910*/  IMAD R49, R0, 0x3, R3 ;  /* 0x0000000300317824 */ /* 0x002fca00078e0203 */
[----:B------:R-:W-:-:S15]  /*8920*/  ISETP.GE.U32.AND P2, PT, R49, R36, PT ;  /* 0x000000243100720c */ /* 0x000fde0003f46070 */
[----:B------:R-:W-:-:S15]  /*8930*/  NOP ;  /* 0x0000000000007918 */ /* 0x000fde0000000000 */
[----:B------:R-:W-:-:S15]  /*8940*/  NOP ;  /* 0x0000000000007918 */ /* 0x000fde0000000000 */
[----:B------:R-:W-:-:S12]  /*8950*/  NOP ;  /* 0x0000000000007918 */ /* 0x000fd80000000000 */
[----:B------:R-:W1:Y:S02]  /*8960*/  DSETP.NAN.AND P1, PT, R10, R10, PT ;  /* 0x0000000a0a00722a */ /* 0x000e640003f28000 */
[----:B-1----:R-:W-:Y:S02]  /*8970*/  FSEL R48, R10, RZ, !P1 ;  /* 0x000000ff0a307208 */ /* 0x002fe40004800000 */
[----:B------:R-:W-:-:S15]  /*8980*/  FSEL R49, R11, RZ, !P1 ;  /* 0x000000ff0b317208 */ /* 0x000fde0004800000 */
[----:B------:R-:W-:-:S15]  /*8990*/  NOP ;  /* 0x0000000000007918 */ /* 0x000fde0000000000 */
[----:B------:R-:W-:-:S15]  /*89a0*/  NOP ;  /* 0x0000000000007918 */ /* 0x000fde0000000000 */
[----:B------:R-:W-:-:S15]  /*89b0*/  NOP ;  /* 0x0000000000007918 */ /* 0x000fde0000000000 */
[----:B------:R1:W2:Y:S02]  /*89c0*/  DADD R18, R18, R48 ;  /* 0x0000000012127229 */ /* 0x0002a40000000030 */
[----:B-12---:R-:W-:Y:S05]  /*89d0*/  @!P2 BRA `(.L_x_4967) ;  /* 0xffffffb80058a947 */ /* 0x006fea000383ffff */
.L_x_4961:
[----:B0-----:R-:W-:Y:S05]  /*89e0*/  BSYNC.RECONVERGENT B0 ;  /* 0x0000000000007941 */ /* 0x001fea0003800200 */
.L_x_4960:
        /* <DEDUP_REMOVED lines=284> */
.L_x_4971:
[----:B------:R-:W-:Y:S02]  /*9bb0*/  SHF.R.U32.HI R32, RZ, 0x4, R32 ;  /* 0x00000004ff207819 */ /* 0x000fe40000011620 */
[----:B------:R-:W-:-:S07]  /*9bc0*/  MOV R33, RZ ;  /* 0x000000ff00217202 */ /* 0x000fce0000000f00 */
.L_x_4970:
        /* <DEDUP_REMOVED lines=284> */
.L_x_4973:
[----:B------:R-:W-:Y:S02]  /*ad90*/  SHF.R.U32.HI R30, RZ, 0x4, R17 ;  /* 0x00000004ff1e7819 */ /* 0x000fe40000011611 */
[----:B------:R-:W-:-:S07]  /*ada0*/  MOV R31, RZ ;  /* 0x000000ff001f7202 */ /* 0x000fce0000000f00 */
.L_x_4972:
        /* <DEDUP_REMOVED lines=281> */
.L_x_4975:
[----:B------:R-:W-:Y:S02]  /*bf40*/  SHF.R.U32.HI R14, RZ, 0x4, R17 ;  /* 0x00000004ff0e7819 */ /* 0x000fe40000011611 */
[----:B------:R-:W-:-:S07]  /*bf50*/  MOV R15, RZ ;  /* 0x000000ff000f7202 */ /* 0x000fce0000000f00 */
.L_x_4974:
        /* <DEDUP_REMOVED lines=281> */
.L_x_4977:
[----:B------:R-:W-:Y:S01]  /*d0f0*/  SHF.R.U32.HI R8, RZ, 0x4, R5 ;  /* 0x00000004ff087819 */ /* 0x000fe20000011605 */
[----:B------:R-:W-:-:S07]  /*d100*/  IMAD.MOV.U32 R9, RZ, RZ, RZ ;  /* 0x000000ffff097224 */ /* 0x000fce00078e00ff */
.L_x_4976:
[----:B------:R-:W-:-:S04]  /*d110*/  LEA R10, P0, R8, R37, 0x4 ;  /* 0x00000025080a7211 */ /* 0x000fc800078020ff */
[----:B------:R-:W-:-:S06]  /*d120*/  LEA.HI.X R11, R8, R16, R9, 0x4, P0 ;  /* 0x00000010080b7211 */ /* 0x000fcc00000f2409 */
[----:B------:R-:W5:Y:S03]  /*d130*/  LDG.E.128 R8, desc[UR36][R10.64] ;  /* 0x000000240a087981 */ /* 0x000f66000c1e1d00 */
.L_x_4969:
[----:B------:R-:W-:Y:S05]  /*d140*/  BSYNC.RECONVERGENT B0 ;  /* 0x0000000000007941 */ /* 0x000fea0003800200 */
.L_x_4968:
[----:B------:R-:W-:Y:S01]  /*d150*/  ISETP.GE.U32.AND P0, PT, R3, R36, PT ;  /* 0x000000240300720c */ /* 0x000fe20003f06070 */
[----:B------:R-:W-:-:S12]  /*d160*/  BSSY.RECONVERGENT B0, `(.L_x_4978) ;  /* 0x0000053000007945 */ /* 0x000fd80003800200 */
[----:B------:R-:W-:Y:S05]  /*d170*/  @P0 BRA `(.L_x_4979) ;  /* 0x0000000400440947 */ /* 0x000fea0003800000 */
[----:B------:R-:W-:Y:S01]  /*d180*/  IADD3 R3, PT, PT, R3, R0, RZ ;  /* 0x0000000003037210 */ /* 0x000fe20007ffe0ff */
[----:B-----5:R-:W0:Y:S02]  /*d190*/  DSETP.NAN.AND P0, PT, R32, R32, PT ;  /* 0x000000202000722a */ /* 0x020e240003f08000 */
[----:B0-----:R-:W-:Y:S02]  /*d1a0*/  FSEL R4, R32, RZ, !P0 ;  /* 0x000000ff20047208 */ /* 0x001fe40004000000 */
[----:B------:R-:W-:Y:S02]  /*d1b0*/  FSEL R5, R33, RZ, !P0 ;  /* 0x000000ff21057208 */ /* 0x000fe40004000000 */
[----:B------:R-:W-:-:S15]  /*d1c0*/  ISETP.GE.U32.AND P0, PT, R3, R36, PT ;  /* 0x000000240300720c */ /* 0x000fde0003f06070 */
[----:B------:R-:W-:-:S15]  /*d1d0*/  NOP ;  /* 0x0000000000007918 */ /* 0x000fde0000000000 */
[----:B------:R-:W-:-:S15]  /*d1e0*/  NOP ;  /* 0x0000000000007918 */ /* 0x000fde0000000000 */
[----:B------:R-:W-:-:S13]  /*d1f0*/  NOP ;  /* 0x0000000000007918 */ /* 0x000fda0000000000 */
        /* <DEDUP_REMOVED lines=12> */
[----:B012---:R-:W-:Y:S05]  /*d2c0*/  @P0 BRA `(.L_x_4979) ;  /* 0x0000000000f00947 */ /* 0x007fea0003800000 */
[----:B------:R-:W-:Y:S01]  /*d2d0*/  IADD3 R3, PT, PT, R3, R0, RZ ;  /* 0x0000000003037210 */ /* 0x000fe20007ffe0ff */
[----:B------:R-:W0:Y:S02]  /*d2e0*/  DSETP.NAN.AND P0, PT, R28, R28, PT ;  /* 0x0000001c1c00722a */ /* 0x000e240003f08000 */
        /* <DEDUP_REMOVED lines=19> */
[----:B------:R-:W-:Y:S01]  /*d420*/  IMAD.IADD R3, R3, 0x1, R0 ;  /* 0x0000000103037824 */ /* 0x000fe200078e0200 */
        /* <DEDUP_REMOVED lines=20> */
[----:B------:R-:W0:Y:S02]  /*d570*/  DSETP.NAN.AND P0, PT, R8, R8, PT ;  /* 0x000000080800722a */ /* 0x000e240003f08000 */
        /* <DEDUP_REMOVED lines=16> */
[----:B-1----:R0:W2:Y:S02]  /*d680*/  DADD R18, R18, R4 ;  /* 0x0000000012127229 */ /* 0x0020a40000000004 */
.L_x_4979:
[----:B------:R-:W-:Y:S05]  /*d690*/  BSYNC.RECONVERGENT B0 ;  /* 0x0000000000007941 */ /* 0x000fea0003800200 */
.L_x_4978:
[----:B------:R-:W1:-:S15]  /*d6a0*/  DADD R20, R38, R20 ;  /* 0x0000000026147229 */ /* 0x000e5e0000000014 */
[----:B------:R-:W-:-:S15]  /*d6b0*/  NOP ;  /* 0x0000000000007918 */ /* 0x000fde0000000000 */
[----:B------:R-:W-:-:S15]  /*d6c0*/  NOP ;  /* 0x0000000000007918 */ /* 0x000fde0000000000 */
[----:B------:R-:W-:-:S15]  /*d6d0*/  NOP ;  /* 0x0000000000007918 */ /* 0x000fde0000000000 */
[----:B------:R-:W-:-:S04]  /*d6e0*/  NOP ;  /* 0x0000000000007918 */ /* 0x000fc80000000000 */
[----:B------:R-:W3:-:S15]  /*d6f0*/  DADD R26, R40, R26 ;  /* 0x00000000281a7229 */ /* 0x000ede000000001a */
[----:B------:R-:W-:-:S15]  /*d700*/  NOP ;  /* 0x0000000000007918 */ /* 0x000fde0000000000 */
[----:B------:R-:W-:-:S15]  /*d710*/  NOP ;  /* 0x0000000000007918 */ /* 0x000fde0000000000 */
[----:B------:R-:W-:-:S15]  /*d720*/  NOP ;  /* 0x0000000000007918 */ /* 0x000fde0000000000 */
[----:B------:R-:W-:-:S04]  /*d730*/  NOP ;  /* 0x0000000000007918 */ /* 0x000fc80000000000 */
[----:B-1----:R-:W1:-:S15]  /*d740*/  DADD R20, R20, R42 ;  /* 0x0000000014147229 */ /* 0x002e5e000000002a */
[----:B------:R-:W-:-:S15]  /*d750*/  NOP ;  /* 0x0000000000007918 */ /* 0x000fde0000000000 */
[----:B------:R-:W-:-:S15]  /*d760*/  NOP ;  /* 0x0000000000007918 */ /* 0x000fde0000000000 */
[----:B------:R-:W-:-:S15]  /*d770*/  NOP ;  /* 0x0000000000007918 */ /* 0x000fde0000000000 */
[----:B------:R-:W-:-:S04]  /*d780*/  NOP ;  /* 0x0000000000007918 */ /* 0x000fc80000000000 */
[----:B---3--:R-:W2:-:S15]  /*d790*/  DADD R26, R26, R44 ;  /* 0x000000001a1a7229 */ /* 0x008e9e000000002c */
[----:B------:R-:W-:-:S15]  /*d7a0*/  NOP ;  /* 0x0000000000007918 */ /* 0x000fde0000000000 */
[----:B------:R-:W-:-:S15]  /*d7b0*/  NOP ;  /* 0x0000000000007918 */ /* 0x000fde0000000000 */
[----:B------:R-:W-:-:S15]  /*d7c0*/  NOP ;  /* 0x0000000000007918 */ /* 0x000fde0000000000 */
[----:B------:R-:W-:-:S04]  /*d7d0*/  NOP ;  /* 0x0000000000007918 */ /* 0x000fc80000000000 */
[----:B-1----:R1:W4:-:S15]  /*d7e0*/  DADD R16, R20, R46 ;  /* 0x0000000014107229 */ /* 0x00231e000000002e */
[----:B------:R-:W-:-:S15]  /*d7f0*/  NOP ;  /* 0x0000000000007918 */ /* 0x000fde0000000000 */
[----:B------:R-:W-:-:S15]  /*d800*/  NOP ;  /* 0x0000000000007918 */ /* 0x000fde0000000000 */
[----:B------:R-:W-:-:S15]  /*d810*/  NOP ;  /* 0x0000000000007918 */ /* 0x000fde0000000000 */
[----:B------:R-:W-:-:S04]  /*d820*/  NOP ;  /* 0x0000000000007918 */ /* 0x000fc80000000000 */
[----:B--2-4-:R1:W2:Y:S02]  /*d830*/  DADD R18, R26, R18 ;  /* 0x000000001a127229 */ /* 0x0142a40000000012 */
.L_x_4932:
[----:B------:R-:W-:Y:S05]  /*d840*/  BSYNC.RECONVERGENT B6 ;  /* 0x0000000000067941 */ /* 0x000fea0003800200 */
.L_x_4931:
[----:B------:R-:W4:Y:S02]  /*d850*/  LDCU UR4, c[0x0][0x3ac] ;  /* 0x00007580ff0477ac */ /* 0x000f240008000800 */
[----:B----4-:R-:W-:-:S09]  /*d860*/  UISETP.NE.AND UP0, UPT, UR4, URZ, UPT ;  /* 0x000000ff0400728c */ /* 0x010fd2000bf05270 */
[----:B------:R-:W-:Y:S05]  /*d870*/  BRA.U !UP0, `(.L_x_4980) ;  /* 0x00000001087c7547 */ /* 0x000fea000b800000 */
[----:B01----:R-:W0:Y:S01]  /*d880*/  S2R R4, SR_CgaCtaId ;  /* 0x0000000000047919 */ /* 0x003e220000008800 */
[----:B---3-5:R-:W1:Y:S01]  /*d890*/  LDC R8, c[0x0][0x360] ;  /* 0x0000d800ff087b82 */ /* 0x028e620000000800 */
[----:B------:R-:W-:-:S04]  /*d8a0*/  MOV R0, 0x400 ;  /* 0x0000040000007802 */ /* 0x000fc80000000f00 */
[----:B------:R-:W-:-:S03]  /*d8b0*/  IADD3 R3, PT, PT, R0, 0x10, RZ ;  /* 0x0000001000037810 */ /* 0x000fc60007ffe0ff */
[----:B------:R-:W3:Y:S01]  /*d8c0*/  LDC R10, c[0x0][0x364] ;  /* 0x0000d900ff0a7b82 */ /* 0x000ee20000000800 */
[----:B-1----:R-:W-:Y:S01]  /*d8d0*/  IMAD R0, R22, R8, R23 ;  /* 0x0000000816007224 */ /* 0x002fe200078e0217 */
[----:B0-----:R-:W-:Y:S02]  /*d8e0*/  LEA R3, R4, R3, 0x18 ;  /* 0x0000000304037211 */ /* 0x001fe400078ec0ff */
[----:B---3--:R-:W-:Y:S02]  /*d8f0*/  ISETP.GE.U32.AND P0, PT, R10, 0x2, PT ;  /* 0x000000020a00780c */ /* 0x008fe40003f06070 */
[----:B------:R-:W-:-:S05]  /*d900*/  LEA R9, R0, R3, 0x4 ;  /* 0x0000000300097211 */ /* 0x000fca00078e20ff */
[----:B--2---:R4:W-:Y:S06]  /*d910*/  STS.128 [R9], R16 ;  /* 0x0000001009007388 */ /* 0x0049ec0000000c00 */
[----:B------:R-:W-:Y:S05]  /*d920*/  @!P0 BRA `(.L_x_4980) ;  /* 0x0000000000508947 */ /* 0x000fea0003800000 */
[----:B------:R-:W-:-:S07]  /*d930*/  IMAD.MOV.U32 R0, RZ, RZ, R10 ;  /* 0x000000ffff007224 */ /* 0x000fce00078e000a */
.L_x_4981:
        /* <DEDUP_REMOVED lines=8> */
[----:B------:R-:W4:Y:S02]  /*d9c0*/  @!P0 LDS.128 R4, [R4] ;  /* 0x0000000004048984 */ /* 0x000f240000000c00 */
[----:B0---4-:R-:W-:-:S15]  /*d9d0*/  @!P0 DADD R16, R16, R4 ;  /* 0x0000000010108229 */ /* 0x011fde0000000004 */
[----:B------:R-:W-:-:S15]  /*d9e0*/  NOP ;  /* 0x0000000000007918 */ /* 0x000fde0000000000 */
[----:B------:R-:W-:-:S15]  /*d9f0*/  NOP ;  /* 0x0000000000007918 */ /* 0x000fde0000000000 */
[----:B------:R-:W-:-:S15]  /*da00*/  NOP ;  /* 0x0000000000007918 */ /* 0x000fde0000000000 */
[----:B------:R-:W-:-:S04]  /*da10*/  NOP ;  /* 0x0000000000007918 */ /* 0x000fc80000000000 */
[----:B------:R-:W0:Y:S02]  /*da20*/  @!P0 DADD R18, R18, R6 ;  /* 0x0000000012128229 */ /* 0x000e240000000006 */
[----:B0-----:R0:W-:Y:S01]  /*da30*/  @!P0 STS.128 [R9], R16 ;  /* 0x0000001009008388 */ /* 0x0011e20000000c00 */
[----:B------:R-:W-:Y:S01]  /*da40*/  ISETP.GT.U32.AND P0, PT, R0, 0x3, PT ;  /* 0x000000030000780c */ /* 0x000fe20003f04070 */
[----:B------:R-:W-:-:S12]  /*da50*/  IMAD.MOV.U32 R0, RZ, RZ, R11 ;  /* 0x000000ffff007224 */ /* 0x000fd800078e000b */
[----:B------:R-:W-:Y:S05]  /*da60*/  @P0 BRA `(.L_x_4981) ;  /* 0xfffffffc00b40947 */ /* 0x000fea000383ffff */
.L_x_4980:
[----:B------:R-:W0:Y:S02]  /*da70*/  LDCU UR4, c[0x0][0x3a8] ;  /* 0x00007500ff0477ac */ /* 0x000e240008000800 */
[----:B0-----:R-:W-:-:S09]  /*da80*/  UISETP.NE.AND UP0, UPT, UR4, URZ, UPT ;  /* 0x000000ff0400728c */ /* 0x001fd2000bf05270 */
[----:B------:R-:W-:Y:S05]  /*da90*/  BRA.U !UP0, `(.L_x_4982) ;  /* 0x0000000108c87547 */ /* 0x000fea000b800000 */
[----:B---345:R-:W0:Y:S02]  /*daa0*/  LDC R9, c[0x0][0x360] ;  /* 0x0000d800ff097b82 */ /* 0x038e240000000800 */
[----:B0-----:R-:W-:Y:S02]  /*dab0*/  ISETP.GE.U32.AND P0, PT, R9, 0x21, PT ;  /* 0x000000210900780c */ /* 0x001fe40003f06070 */
[----:B------:R-:W-:-:S11]  /*dac0*/  MOV R0, R9 ;  /* 0x0000000900007202 */ /* 0x000fd60000000f00 */
        /* <DEDUP_REMOVED lines=9> */
[----:B--2---:R0:W-:Y:S01]  /*db60*/  STS.128 [R3], R16 ;  /* 0x0000001003007388 */ /* 0x0041e20000000c00 */
[----:B------:R-:W-:Y:S05]  /*db70*/  @!P0 BRA `(.L_x_4983) ;  /* 0x00000000004c8947 */ /* 0x000fea0003800000 */
[----:B------:R-:W-:-:S07]  /*db80*/  IMAD.MOV.U32 R8, RZ, RZ, R9 ;  /* 0x000000ffff087224 */ /* 0x000fce00078e0009 */
.L_x_4984:
[----:B------:R-:W-:Y:S01]  /*db90*/  SHF.R.U32.HI R10, RZ, 0x1, R8 ;  /* 0x00000001ff0a7819 */ /* 0x000fe20000011608 */
[----:B------:R-:W-:Y:S05]  /*dba0*/  WARPSYNC.ALL ;  /* 0x0000000000007948 */ /* 0x000fea0003800000 */
[----:B-1----:R-:W-:Y:S01]  /*dbb0*/  IADD3 R4, PT, PT, R10, R23, RZ ;  /* 0x000000170a047210 */ /* 0x002fe20007ffe0ff */
[----:B------:R-:W-:Y:S03]  /*dbc0*/  BAR.SYNC.DEFER_BLOCKING 0x0 ;  /* 0x0000000000007b1d */ /* 0x000fe60000010000 */
[----:B------:R-:W-:-:S04]  /*dbd0*/  ISETP.GE.U32.AND P0, PT, R4, R9, PT ;  /* 0x000000090400720c */ /* 0x000fc80003f06070 */
[----:B------:R-:W-:-:S13]  /*dbe0*/  ISETP.GE.U32.OR P0, PT, R23, R10, P0 ;  /* 0x0000000a1700720c */ /* 0x000fda0000706470 */
[----:B------:R-:W-:-:S06]  /*dbf0*/  @!P0 LEA R4, R10, R3, 0x4 ;  /* 0x000000030a048211 */ /* 0x000fcc00078e20ff */
[----:B------:R-:W0:Y:S02]  /*dc00*/  @!P0 LDS.128 R4, [R4] ;  /* 0x0000000004048984 */ /* 0x000e240000000c00 */
[----:B0--3--:R-:W-:-:S15]  /*dc10*/  @!P0 DADD R16, R16, R4 ;  /* 0x0000000010108229 */ /* 0x009fde0000000004 */
        /* <DEDUP_REMOVED lines=9> */
.L_x_4983:
[----:B------:R-:W-:Y:S01]  /*dcb0*/  ISETP.GE.U32.AND P0, PT, R0, 0x2, PT ;  /* 0x000000020000780c */ /* 0x000fe20003f06070 */
[----:B------:R-:W-:Y:S05]  /*dcc0*/  WARPSYNC.ALL ;  /* 0x0000000000007948 */ /* 0x000fea0003800000 */
[----:B------:R-:W-:Y:S07]  /*dcd0*/  BAR.SYNC.DEFER_BLOCKING 0x0 ;  /* 0x0000000000007b1d */ /* 0x000fee0000010000 */
[----:B------:R-:W-:Y:S05]  /*dce0*/  @!P0 BRA `(.L_x_4982) ;  /* 0x0000000000348947 */ /* 0x000fea0003800000 */
[----:B0--3--:R-:W-:-:S07]  /*dcf0*/  MOV R3, 0x1 ;  /* 0x0000000100037802 */ /* 0x009fce0000000f00 */
.L_x_4985:
[----:B-1----:R-:W-:Y:S04]  /*dd00*/  SHFL.DOWN PT, R5, R17, R3, 0x1f ;  /* 0x08001f0311057589 */ /* 0x002fe800000e0000 */
[----:B------:R-:W0:Y:S02]  /*dd10*/  SHFL.DOWN PT, R4, R16, R3, 0x1f ;  /* 0x08001f0310047589 */ /* 0x000e2400000e0000 */
[----:B0-----:R2:W0:Y:S02]  /*dd20*/  DADD R16, R4, R16 ;  /* 0x0000000004107229 */ /* 0x0014240000000010 */
[----:B--2---:R-:W-:Y:S04]  /*dd30*/  SHFL.DOWN PT, R5, R19, R3, 0x1f ;  /* 0x08001f0313057589 */ /* 0x004fe800000e0000 */
[----:B------:R1:W2:Y:S02]  /*dd40*/  SHFL.DOWN PT, R4, R18, R3, 0x1f ;  /* 0x08001f0312047589 */ /* 0x0002a400000e0000 */
[----:B-1----:R-:W-:-:S04]  /*dd50*/  SHF.L.U32 R3, R3, 0x1, RZ ;  /* 0x0000000103037819 */ /* 0x002fc800000006ff */
[----:B------:R-:W-:-:S15]  /*dd60*/  ISETP.GE.AND P0, PT, R3, R0, PT ;  /* 0x000000000300720c */ /* 0x000fde0003f06270 */
[----:B------:R-:W-:-:S15]  /*dd70*/  NOP ;  /* 0x0000000000007918 */ /* 0x000fde0000000000 */
[----:B------:R-:W-:-:S15]  /*dd80*/  NOP ;  /* 0x0000000000007918 */ /* 0x000fde0000000000 */
[----:B------:R-:W-:-:S07]  /*dd90*/  NOP ;  /* 0x0000000000007918 */ /* 0x000fce0000000000 */
[----:B--2---:R1:W2:Y:S02]  /*dda0*/  DADD R18, R4, R18 ;  /* 0x0000000004127229 */ /* 0x0042a40000000012 */
[----:B012---:R-:W-:Y:S05]  /*ddb0*/  @!P0 BRA `(.L_x_4985) ;  /* 0xfffffffc00d08947 */ /* 0x007fea000383ffff */
.L_x_4982:
[----:B------:R-:W0:Y:S01]  /*ddc0*/  LDCU UR6, c[0x0][0x564] ;  /* 0x0000ac80ff0677ac */ /* 0x000e220008000800 */
[----:B-1----:R-:W-:Y:S01]  /*ddd0*/  IMAD.MOV.U32 R27, RZ, RZ, RZ ;  /* 0x000000ffff1b7224 */ /* 0x002fe200078e00ff */
[----:B0-----:R-:W-:-:S04]  /*dde0*/  UIADD3 UR5, UPT, UPT, UR6, -0x1, URZ ;  /* 0xffffffff06057890 */ /* 0x001fc8000fffe0ff */
[----:B------:R-:W-:-:S04]  /*ddf0*/  UISETP.LT.U32.AND UP0, UPT, UR5, 0x18, UPT ;  /* 0x000000180500788c */ /* 0x000fc8000bf01070 */
[----:B------:R-:W-:Y:S02]  /*de00*/  USEL UR4, UR5, 0x18, UP0 ;  /* 0x0000001805047887 */ /* 0x000fe40008000000 */
[----:B------:R-:W-:Y:S02]  /*de10*/  UISETP.NE.AND UP0, UPT, UR6, URZ, UPT ;  /* 0x000000ff0600728c */ /* 0x000fe4000bf05270 */
[----:B------:R-:W-:-:S07]  /*de20*/  UIADD3 UR4, UPT, UPT, UR4, 0x1, URZ ;  /* 0x0000000104047890 */ /* 0x000fce000fffe0ff */
[----:B------:R-:W-:Y:S05]  /*de30*/  BRA.U !UP0, `(.L_x_4986) ;  /* 0x0000001108487547 */ /* 0x000fea000b800000 */
[----:B------:R-:W0:Y:S01]  /*de40*/  LDCU.64 UR8, c[0x0][0x568] ;  /* 0x0000ad00ff0877ac */ /* 0x000e220008000a00 */
[----:B------:R-:W-:Y:S02]  /*de50*/  MOV R4, RZ ;  /* 0x000000ff00047202 */ /* 0x000fe40000000f00 */
[----:B------:R-:W-:Y:S01]  /*de60*/  MOV R5, R25 ;  /* 0x0000001900057202 */ /* 0x000fe20000000f00 */
[----:B------:R-:W1:Y:S01]  /*de70*/  LDCU UR7, c[0x0][0x570] ;  /* 0x0000ae00ff0777ac */ /* 0x000e620008000800 */
[----:B------:R-:W2:Y:S01]  /*de80*/  LDCU UR6, c[0x0][0x694] ;  /* 0x0000d280ff0677ac */ /* 0x000ea20008000800 */
[----:B------:R-:W-:Y:S01]  /*de90*/  UISETP.NE.AND UP1, UPT, UR5, URZ, UPT ;  /* 0x000000ff0500728c */ /* 0x000fe2000bf25270 */
[----:B0-----:R-:W-:-:S05]  /*dea0*/  IMAD.HI.U32 R4, R25, UR9, R4 ;  /* 0x0000000919047c27 */ /* 0x001fca000f8e0004 */
[----:B-1----:R-:W-:-:S05]  /*deb0*/  SHF.R.U32.HI R5, RZ, UR7, R4 ;  /* 0x00000007ff057c19 */ /* 0x002fca0008011604 */
[----:B---3--:R-:W-:-:S04]  /*dec0*/  IMAD.MOV R3, RZ, RZ, -R5 ;  /* 0x000000ffff037224 */ /* 0x008fc800078e0a05 */
        /* <DEDUP_REMOVED lines=265> */
.L_x_4986:
        /* <DEDUP_REMOVED lines=21> */
[----:B---3--:R-:W-:-:S04]  /*f0b0*/  IMAD.MOV R3, RZ, RZ, -R5 ;  /* 0x000000ffff037224 */ /* 0x008fc800078e0a05 */
        /* <DEDUP_REMOVED lines=254> */
.L_x_4987:
[----:B------:R-:W0:Y:S01]  /*100a0*/  LDC.64 R6, c[0x0][0x778] ;  /* 0x0001de00ff067b82 */ /* 0x000e220000000a00 */
        /* <DEDUP_REMOVED lines=9> */
[----:B------:R-:W3:Y:S01]  /*10140*/  LDCU UR6, c[0x0][0x3b4] ;  /* 0x00007680ff0677ac */ /* 0x000ee20008000800 */
[----:B------:R-:W-:Y:S01]  /*10150*/  IMAD.MOV.U32 R25, RZ, RZ, RZ ;  /* 0x000000ffff197224 */ /* 0x000fe200078e00ff */
[----:B------:R-:W0:Y:S01]  /*10160*/  LDCU UR7, c[0x0][0x3b8] ;  /* 0x00007700ff0777ac */ /* 0x000e220008000800 */
[----:B------:R-:W1:Y:S01]  /*10170*/  LDCU UR8, c[0x0][0x3a0] ;  /* 0x00007400ff0877ac */ /* 0x000e620008000800 */
[----:B---3--:R-:W-:-:S04]  /*10180*/  IMAD R3, R23, UR6, RZ ;  /* 0x0000000617037c24 */ /* 0x008fc8000f8e02ff */
[----:B0-----:R-:W-:-:S04]  /*10190*/  IMAD R3, R22, UR7, R3 ;  /* 0x0000000716037c24 */ /* 0x001fc8000f8e0203 */
[----:B-1----:R-:W-:-:S05]  /*101a0*/  IMAD R3, R2, UR8, R3 ;  /* 0x0000000802037c24 */ /* 0x002fca000f8e0203 */
[----:B------:R-:W-:Y:S01]  /*101b0*/  SHF.L.U32 R7, R3, 0x1, RZ ;  /* 0x0000000103077819 */ /* 0x000fe200000006ff */
[----:B------:R-:W-:Y:S06]  /*101c0*/  BRA.U !UP0, `(.L_x_4989) ;  /* 0x0000001108447547 */ /* 0x000fec000b800000 */
[----:B------:R-:W0:Y:S01]  /*101d0*/  LDCU.64 UR8, c[0x0][0x568] ;  /* 0x0000ad00ff0877ac */ /* 0x000e220008000a00 */
[----:B------:R-:W-:Y:S01]  /*101e0*/  MOV R6, RZ ;  /* 0x000000ff00067202 */ /* 0x000fe20000000f00 */
[----:B------:R-:W4:Y:S01]  /*101f0*/  LDCU UR6, c[0x0][0x570] ;  /* 0x0000ae00ff0677ac */ /* 0x000f220008000800 */
[----:B------:R-:W1:Y:S01]  /*10200*/  LDCU UR7, c[0x0][0x694] ;  /* 0x0000d280ff0777ac */ /* 0x000e620008000800 */
[----:B------:R-:W-:Y:S02]  /*10210*/  UISETP.NE.AND UP1, UPT, UR5, URZ, UPT ;  /* 0x000000ff0500728c */ /* 0x000fe4000bf25270 */
[----:B0----5:R-:W-:-:S05]  /*10220*/  IMAD.HI.U32 R8, R7, UR9, R6 ;  /* 0x0000000907087c27 */ /* 0x021fca000f8e0006 */
[----:B----4-:R-:W-:-:S05]  /*10230*/  SHF.R.U32.HI R9, RZ, UR6, R8 ;  /* 0x00000006ff097c19 */ /* 0x010fca0008011608 */
[----:B------:R-:W-:-:S04]  /*10240*/  IMAD.MOV R3, RZ, RZ, -R9 ;  /* 0x000000ffff037224 */ /* 0x000fc800078e0a09 */
[----:B------:R-:W-:-:S04]  /*10250*/  IMAD R3, R3, UR8, R7 ;  /* 0x0000000803037c24 */ /* 0x000fc8000f8e0207 */
[----:B-1----:R-:W-:Y:S01]  /*10260*/  IMAD R25, R3, UR7, RZ ;  /* 0x0000000703197c24 */ /* 0x002fe2000f8e02ff */
[----:B------:R-:W-:Y:S06]  /*10270*/  BRA.U !UP1, `(.L_x_4989) ;  /* 0x0000001109187547 */ /* 0x000fec000b800000 */
[----:B------:R-:W0:Y:S01]  /*10280*/  LDCU.64 UR6, c[0x0][0x578] ;  /* 0x0000af00ff0677ac */ /* 0x000e220008000a00 */
[----:B------:R-:W-:Y:S01]  /*10290*/  HFMA2 R8, -RZ, RZ, 0, 0 ;  /* 0x00000000ff087431 */ /* 0x000fe200000001ff */
[----:B------:R-:W1:Y:S01]  /*102a0*/  LDCU UR8, c[0x0][0x574] ;  /* 0x0000ae80ff0877ac */ /* 0x000e620008000800 */
[----:B------:R-:W3:Y:S01]  /*102b0*/  LDCU UR9, c[0x0][0x69c] ;  /* 0x0000d380ff0977ac */ /* 0x000ee20008000800 */
[----:B------:R-:W-:Y:S02]  /*102c0*/  UISETP.NE.AND UP1, UPT, UR4, 0x2, UPT ;  /* 0x000000020400788c */ /* 0x000fe4000bf25270 */
[----:B0-----:R-:W-:-:S05]  /*102d0*/  IMAD.HI.U32 R10, R9, UR6, R8 ;  /* 0x00000006090a7c27 */ /* 0x001fca000f8e0008 */
[----:B------:R-:W-:-:S04]  /*102e0*/  SHF.R.U32.HI R11, RZ, UR7, R10 ;  /* 0x00000007ff0b7c19 */ /* 0x000fc8000801160a */
[----:B------:R-:W-:-:S05]  /*102f0*/  IADD3 R3, PT, PT, -R11, RZ, RZ ;  /* 0x000000ff0b037210 */ /* 0x000fca0007ffe1ff */
[----:B-1----:R-:W-:-:S04]  /*10300*/  IMAD R8, R3, UR8, R9 ;  /* 0x0000000803087c24 */ /* 0x002fc8000f8e0209 */
[----:B---3--:R-:W-:Y:S01]  /*10310*/  IMAD R25, R8, UR9, R25 ;  /* 0x0000000908197c24 */ /* 0x008fe2000f8e0219 */
[----:B------:R-:W-:Y:S06]  /*10320*/  BRA.U !UP1, `(.L_x_4989) ;  /* 0x0000000d09ec7547 */ /* 0x000fec000b800000 */
[----:B------:R-:W0:Y:S01]  /*10330*/  LDCU.64 UR8, c[0x0][0x580] ;  /* 0x0000b000ff0877ac */ /* 0x000e220008000a00 */
[----:B------:R-:W-:Y:S01]  /*10340*/  IMAD.MOV.U32 R10, RZ, RZ, RZ ;  /* 0x000000ffff0a7224 */ /* 0x000fe200078e00ff */
[----:B------:R-:W1:Y:S01]  /*10350*/  LDCU UR6, c[0x0][0x588] ;  /* 0x0000b100ff0677ac */ /* 0x000e620008000800 */
[----:B------:R-:W3:Y:S01]  /*10360*/  LDCU UR7, c[0x0][0x6a4] ;  /* 0x0000d480ff0777ac */ /* 0x000ee20008000800 */
[----:B------:R-:W-:Y:S01]  /*10370*/  UISETP.NE.AND UP1, UPT, UR4, 0x3, UPT ;  /* 0x000000030400788c */ /* 0x000fe2000bf25270 */
[----:B0-----:R-:W-:-:S05]  /*10380*/  IMAD.HI.U32 R8, R11, UR9, R10 ;  /* 0x000000090b087c27 */ /* 0x001fca000f8e000a */
[----:B-1----:R-:W-:-:S04]  /*10390*/  SHF.R.U32.HI R9, RZ, UR6, R8 ;  /* 0x00000006ff097c19 */ /* 0x002fc80008011608 */
[----:B------:R-:W-:-:S05]  /*103a0*/  IADD3 R3, PT, PT, -R9, RZ, RZ ;  /* 0x000000ff09037210 */ /* 0x000fca0007ffe1ff */
[----:B------:R-:W-:-:S04]  /*103b0*/  IMAD R10, R3, UR8, R11 ;  /* 0x00000008030a7c24 */ /* 0x000fc8000f8e020b */
[----:B---3--:R-:W-:Y:S01]  /*103c0*/  IMAD R25, R10, UR7, R25 ;  /* 0x000000070a197c24 */ /* 0x008fe2000f8e0219 */
[----:B------:R-:W-:Y:S06]  /*103d0*/  BRA.U !UP1, `(.L_x_4989) ;  /* 0x0000000d09c07547 */ /* 0x000fec000b800000 */
[----:B------:R-:W0:Y:S01]  /*103e0*/  LDCU.64 UR6, c[0x0][0x590] ;  /* 0x0000b200ff0677ac */ /* 0x000e220008000a00 */
[----:B------:R-:W-:Y:S01]  /*103f0*/  MOV R8, RZ ;  /* 0x000000ff00087202 */ /* 0x000fe20000000f00 */
[----:B------:R-:W1:Y:S01]  /*10400*/  LDCU UR8, c[0x0][0x58c] ;  /* 0x0000b180ff0877ac */ /* 0x000e620008000800 */
[----:B------:R-:W3:Y:S01]  /*10410*/  LDCU UR9, c[0x0][0x6ac] ;  /* 0x0000d580ff0977ac */ /* 0x000ee20008000800 */
[----:B------:R-:W-:Y:S02]  /*10420*/  UISETP.NE.AND UP1, UPT, UR4, 0x4, UPT ;  /* 0x000000040400788c */ /* 0x000fe4000bf25270 */
[----:B0-----:R-:W-:-:S05]  /*10430*/  IMAD.HI.U32 R10, R9, UR6, R8 ;  /* 0x00000006090a7c27 */ /* 0x001fca000f8e0008 */
[----:B------:R-:W-:-:S05]  /*10440*/  SHF.R.U32.HI R11, RZ, UR7, R10 ;  /* 0x00000007ff0b7c19 */ /* 0x000fca000801160a */
[----:B------:R-:W-:-:S04]  /*10450*/  IMAD.MOV R3, RZ, RZ, -R11 ;  /* 0x000000ffff037224 */ /* 0x000fc800078e0a0b */
[----:B-1----:R-:W-:-:S04]  /*10460*/  IMAD R8, R3, UR8, R9 ;  /* 0x0000000803087c24 */ /* 0x002fc8000f8e0209 */
[----:B---3--:R-:W-:Y:S01]  /*10470*/  IMAD R25, R8, UR9, R25 ;  /* 0x0000000908197c24 */ /* 0x008fe2000f8e0219 */
[----:B------:R-:W-:Y:S06]  /*10480*/  BRA.U !UP1, `(.L_x_4989) ;  /* 0x0000000d09947547 */ /* 0x000fec000b800000 */
[----:B------:R-:W0:Y:S01]  /*10490*/  LDCU.64 UR8, c[0x0][0x598] ;  /* 0x0000b300ff0877ac */ /* 0x000e220008000a00 */
[----:B------:R-:W-:Y:S01]  /*104a0*/  HFMA2 R10, -RZ, RZ, 0, 0 ;  /* 0x00000000ff0a7431 */ /* 0x000fe200000001ff */
[----:B------:R-:W1:Y:S01]  /*104b0*/  LDCU UR6, c[0x0][0x5a0] ;  /* 0x0000b400ff0677ac */ /* 0x000e620008000800 */
[----:B------:R-:W3:Y:S01]  /*104c0*/  LDCU UR7, c[0x0][0x6b4] ;  /* 0x0000d680ff0777ac */ /* 0x000ee20008000800 */
[----:B------:R-:W-:Y:S02]  /*104d0*/  UISETP.NE.AND UP1, UPT, UR4, 0x5, UPT ;  /* 0x000000050400788c */ /* 0x000fe4000bf25270 */
[----:B0-----:R-:W-:-:S05]  /*104e0*/  IMAD.HI.U32 R8, R11, UR9, R10 ;  /* 0x000000090b087c27 */ /* 0x001fca000f8e000a */
[----:B-1----:R-:W-:-:S04]  /*104f0*/  SHF.R.U32.HI R9, RZ, UR6, R8 ;  /* 0x00000006ff097c19 */ /* 0x002fc80008011608 */
[----:B------:R-:W-:-:S05]  /*10500*/  IADD3 R3, PT, PT, -R9, RZ, RZ ;  /* 0x000000ff09037210 */ /* 0x000fca0007ffe1ff */
[----:B------:R-:W-:-:S04]  /*10510*/  IMAD R10, R3, UR8, R11 ;  /* 0x00000008030a7c24 */ /* 0x000fc8000f8e020b */
        /* <DEDUP_REMOVED lines=8> */
[----:B------:R-:W-:-:S04]  /*105a0*/  SHF.R.U32.HI R11, RZ, UR7, R10 ;  /* 0x00000007ff0b7c19 */ /* 0x000fc8000801160a */
[----:B------:R-:W-:-:S05]  /*105b0*/  IADD3 R3, PT, PT, -R11, RZ, RZ ;  /* 0x000000ff0b037210 */ /* 0x000fca0007ffe1ff */
[----:B-1----:R-:W-:-:S04]  /*105c0*/  IMAD R8, R3, UR8, R9 ;  /* 0x0000000803087c24 */ /* 0x002fc8000f8e0209 */
        /* <DEDUP_REMOVED lines=8> */
[----:B-1----:R-:W-:-:S05]  /*10650*/  SHF.R.U32.HI R9, RZ, UR6, R8 ;  /* 0x00000006ff097c19 */ /* 0x002fca0008011608 */
[----:B------:R-:W-:-:S04]  /*10660*/  IMAD.MOV R3, RZ, RZ, -R9 ;  /* 0x000000ffff037224 */ /* 0x000fc800078e0a09 */
[----:B------:R-:W-:-:S04]  /*10670*/  IMAD R10, R3, UR8, R11 ;  /* 0x00000008030a7c24 */ /* 0x000fc8000f8e020b */
        /* <DEDUP_REMOVED lines=192> */
[----:B------:R-:W3:Y:S03]  /*11280*/  LDCU UR7, c[0x0][0x754] ;  /* 0x0000ea80ff0777ac */ /* 0x000ee60008000800 */
[----:B0-----:R-:W-:-:S05]  /*11290*/  IMAD.HI.U32 R0, R11, UR9, R10 ;  /* 0x000000090b007c27 */ /* 0x001fca000f8e000a */
[----:B-1----:R-:W-:-:S05]  /*112a0*/  SHF.R.U32.HI R0, RZ, UR6, R0 ;  /* 0x00000006ff007c19 */ /* 0x002fca0008011600 */
[----:B------:R-:W-:-:S04]  /*112b0*/  IMAD.MOV R3, RZ, RZ, -R0 ;  /* 0x000000ffff037224 */ /* 0x000fc800078e0a00 */
[----:B------:R-:W-:-:S04]  /*112c0*/  IMAD R10, R3, UR8, R11 ;  /* 0x00000008030a7c24 */ /* 0x000fc8000f8e020b */
[----:B---3--:R-:W-:-:S07]  /*112d0*/  IMAD R25, R10, UR7, R25 ;  /* 0x000000070a197c24 */ /* 0x008fce000f8e0219 */
.L_x_4989:
[----:B------:R-:W-:Y:S01]  /*112e0*/  MOV R24, RZ ;  /* 0x000000ff00187202 */ /* 0x000fe20000000f00 */
[----:B------:R-:W-:Y:S06]  /*112f0*/  BRA.U !UP0, `(.L_x_4990) ;  /* 0x0000001108487547 */ /* 0x000fec000b800000 */
[----:B------:R-:W0:Y:S01]  /*11300*/  LDCU.64 UR8, c[0x0][0x568] ;  /* 0x0000ad00ff0877ac */ /* 0x000e220008000a00 */
[----:B----45:R-:W-:Y:S01]  /*11310*/  IADD3 R9, PT, PT, R7, 0x1, RZ ;  /* 0x0000000107097810 */ /* 0x030fe20007ffe0ff */
[----:B------:R-:W-:Y:S01]  /*11320*/  IMAD.MOV.U32 R8, RZ, RZ, RZ ;  /* 0x000000ffff087224 */ /* 0x000fe200078e00ff */
[----:B------:R-:W1:Y:S01]  /*11330*/  LDCU UR6, c[0x0][0x570] ;  /* 0x0000ae00ff0677ac */ /* 0x000e620008000800 */
[----:B------:R-:W3:Y:S01]  /*11340*/  LDCU UR7, c[0x0][0x694] ;  /* 0x0000d280ff0777ac */ /* 0x000ee20008000800 */
[----:B------:R-:W-:Y:S01]  /*11350*/  UISETP.NE.AND UP0, UPT, UR5, URZ, UPT ;  /* 0x000000ff0500728c */ /* 0x000fe2000bf05270 */
[----:B0-----:R-:W-:-:S05]  /*11360*/  IMAD.HI.U32 R10, R9, UR9, R8 ;  /* 0x00000009090a7c27 */ /* 0x001fca000f8e0008 */
[----:B-1----:R-:W-:-:S04]  /*11370*/  SHF.R.U32.HI R11, RZ, UR6, R10 ;  /* 0x00000006ff0b7c19 */ /* 0x002fc8000801160a */
[----:B------:R-:W-:-:S05]  /*11380*/  IADD3 R3, PT, PT, -R11, RZ, RZ ;  /* 0x000000ff0b037210 */ /* 0x000fca0007ffe1ff */
[----:B------:R-:W-:-:S04]  /*11390*/  IMAD R3, R3, UR8, R9 ;  /* 0x0000000803037c24 */ /* 0x000fc8000f8e0209 */
[----:B---3--:R-:W-:Y:S01]  /*113a0*/  IMAD R24, R3, UR7, RZ ;  /* 0x0000000703187c24 */ /* 0x008fe2000f8e02ff */
[----:B------:R-:W-:Y:S06]  /*113b0*/  BRA.U !UP0, `(.L_x_4990) ;  /* 0x0000001108187547 */ /* 0x000fec000b800000 */
[----:B------:R-:W0:Y:S01]  /*113c0*/  LDCU.64 UR6, c[0x0][0x578] ;  /* 0x0000af00ff0677ac */ /* 0x000e220008000a00 */
[----:B------:R-:W-:Y:S01]  /*113d0*/  HFMA2 R10, -RZ, RZ, 0, 0 ;  /* 0x00000000ff0a7431 */ /* 0x000fe200000001ff */
        /* <DEDUP_REMOVED lines=254> */
[----:B------:R-:W3:Y:S02]  /*123c0*/  LDCU UR5, c[0x0][0x754] ;  /* 0x0000ea80ff0577ac */ /* 0x000ee40008000800 */
[----:B0-----:R-:W-:-:S05]  /*123d0*/  IMAD.HI.U32 R0, R9, UR7, R8 ;  /* 0x0000000709007c27 */ /* 0x001fca000f8e0008 */
[----:B-1----:R-:W-:-:S04]  /*123e0*/  SHF.R.U32.HI R0, RZ, UR4, R0 ;  /* 0x00000004ff007c19 */ /* 0x002fc80008011600 */
[----:B------:R-:W-:-:S05]  /*123f0*/  IADD3 R3, PT, PT, -R0, RZ, RZ ;  /* 0x000000ff00037210 */ /* 0x000fca0007ffe1ff */
[----:B------:R-:W-:-:S04]  /*12400*/  IMAD R3, R3, UR6, R9 ;  /* 0x0000000603037c24 */ /* 0x000fc8000f8e0209 */
[----:B---3--:R-:W-:-:S07]  /*12410*/  IMAD R24, R3, UR5, R24 ;  /* 0x0000000503187c24 */ /* 0x008fce000f8e0218 */
.L_x_4990:
[----:B------:R-:W0:Y:S01]  /*12420*/  LDCU UR4, c[0x0][0x398] ;  /* 0x00007300ff0477ac */ /* 0x000e220008000800 */
[----:B------:R-:W-:Y:S01]  /*12430*/  BSSY.RECONVERGENT B0, `(.L_x_4991) ;  /* 0x0000017000007945 */ /* 0x000fe20003800200 */
[----:B------:R-:W-:Y:S02]  /*12440*/  LOP3.LUT P3, RZ, R23, R22, RZ, 0xfc, !PT ;  /* 0x0000001617ff7212 */ /* 0x000fe4000786fcff */
[----:B------:R-:W-:Y:S02]  /*12450*/  PLOP3.LUT P0, PT, PT, PT, PT, 0x8, 0x80 ;  /* 0x000000000080781c */ /* 0x000fe40003f0e170 */
[----:B0-----:R-:W-:-:S13]  /*12460*/  ISETP.GE.AND P1, PT, R7, UR4, PT ;  /* 0x0000000407007c0c */ /* 0x001fda000bf26270 */
[----:B------:R-:W-:Y:S05]  /*12470*/  @P1 BRA `(.L_x_4992) ;  /* 0x0000000000481947 */ /* 0x000fea0003800000 */
[----:B----45:R-:W0:Y:S02]  /*12480*/  LDC.64 R8, c[0x0][0x3a8] ;  /* 0x0000ea00ff087b82 */ /* 0x030e240000000a00 */
        /* <DEDUP_REMOVED lines=10> */
[----:B------:R-:W3:Y:S01]  /*12530*/  LDCU UR5, c[0x0][0x360] ;  /* 0x00006c00ff0577ac */ /* 0x000ee20008000800 */
[----:B0-----:R-:W-:-:S11]  /*12540*/  IMAD R0, R2, UR4, R3 ;  /* 0x0000000402007c24 */ /* 0x001fd6000f8e0203 */
[----:B---3--:R-:W-:Y:S01]  /*12550*/  @!P0 IMAD R0, R0, UR5, R23 ;  /* 0x0000000500008c24 */ /* 0x008fe2000f8e0217 */
[----:B------:R-:W-:-:S03]  /*12560*/  PLOP3.LUT P0, PT, PT, PT, PT, 0x80, 0x8 ;  /* 0x000000000008781c */ /* 0x000fc60003f0f070 */
[----:B-1----:R-:W-:-:S05]  /*12570*/  IMAD.WIDE.U32 R6, R0, 0x10, R6 ;  /* 0x0000001000067825 */ /* 0x002fca00078e0006 */
[----:B------:R0:W-:Y:S04]  /*12580*/  STG.E.64 desc[UR36][R6.64], R16 ;  /* 0x0000001006007986 */ /* 0x0001e8000c101b24 */
[----:B--2---:R0:W-:Y:S02]  /*12590*/  STG.E.64 desc[UR36][R6.64+0x8], R18 ;  /* 0x0000081206007986 */ /* 0x0041e4000c101b24 */
.L_x_4992:
[----:B------:R-:W-:Y:S05]  /*125a0*/  BSYNC.RECONVERGENT B0 ;  /* 0x0000000000007941 */ /* 0x000fea0003800200 */
.L_x_4991:
        /* <DEDUP_REMOVED lines=14> */
[----:B----45:R-:W1:Y:S01]  /*12690*/  S2R R9, SR_LANEID ;  /* 0x0000000000097919 */ /* 0x030e620000000000 */
[----:B------:R-:W-:Y:S01]  /*126a0*/  VOTEU.ANY UR5, UPT, PT ;  /* 0x0000000000057886 */ /* 0x000fe200038e0100 */
[----:B0-----:R-:W0:Y:S01]  /*126b0*/  LDC.64 R6, c[0x0][0x788] ;  /* 0x0001e200ff067b82 */ /* 0x001e220000000a00 */
[----:B------:R-:W1:Y:S01]  /*126c0*/  FLO.U32 R8, UR5 ;  /* 0x0000000500087d00 */ /* 0x000e6200080e0000 */
[----:B------:R-:W3:Y:S01]  /*126d0*/  POPC R3, UR5 ;  /* 0x0000000500037d09 */ /* 0x000ee20008000000 */
[----:B0-----:R-:W-:Y:S01]  /*126e0*/  IMAD.WIDE.U32 R6, R2, 0x4, R6 ;  /* 0x0000000402067825 */ /* 0x001fe200078e0006 */
[----:B-1----:R-:W-:-:S13]  /*126f0*/  ISETP.EQ.U32.AND P1, PT, R8, R9, PT ;  /* 0x000000090800720c */ /* 0x002fda0003f22070 */
[----:B---3--:R-:W3:Y:S01]  /*12700*/  @P1 ATOMG.E.ADD.STRONG.GPU PT, R3, desc[UR36][R6.64], R3 ;  /* 0x80000003060319a8 */ /* 0x008ee200081ef124 */
[----:B------:R-:W0:Y:S01]  /*12710*/  S2UR UR6, SR_CgaCtaId ;  /* 0x00000000000679c3 */ /* 0x000e220000008800 */
[----:B------:R-:W1:Y:S01]  /*12720*/  LDCU UR4, c[0x0][0x374] ;  /* 0x00006e80ff0477ac */ /* 0x000e620008000800 */
[----:B------:R-:W4:Y:S01]  /*12730*/  S2R R9, SR_LTMASK ;  /* 0x0000000000097919 */ /* 0x000f220000003900 */
[----:B-1----:R-:W-:Y:S01]  /*12740*/  UIADD3 UR4, UPT, UPT, UR4, -0x1, URZ ;  /* 0xffffffff04047890 */ /* 0x002fe2000fffe0ff */
[----:B----4-:R-:W-:Y:S01]  /*12750*/  LOP3.LUT R9, R9, UR5, RZ, 0xc0, !PT ;  /* 0x0000000509097c12 */ /* 0x010fe2000f8ec0ff */
[----:B------:R-:W-:Y:S02]  /*12760*/  UMOV UR5, 0x400 ;  /* 0x0000040000057882 */ /* 0x000fe40000000000 */
[----:B0-----:R-:W-:-:S03]  /*12770*/  ULEA UR5, UR6, UR5, 0x18 ;  /* 0x0000000506057291 */ /* 0x001fc6000f8ec0ff */
[----:B------:R-:W0:Y:S01]  /*12780*/  POPC R9, R9 ;  /* 0x0000000900097309 */ /* 0x000e220000000000 */
[----:B---3--:R-:W0:Y:S02]  /*12790*/  SHFL.IDX PT, R0, R3, R8, 0x1f ;  /* 0x00001f0803007589 */ /* 0x008e2400000e0000 */
[----:B0-----:R-:W-:-:S04]  /*127a0*/  IADD3 R0, PT, PT, R0, R9, RZ ;  /* 0x0000000900007210 */ /* 0x001fc80007ffe0ff */
[----:B------:R-:W-:-:S04]  /*127b0*/  ISETP.NE.AND P1, PT, R0, UR4, PT ;  /* 0x0000000400007c0c */ /* 0x000fc8000bf25270 */
[----:B------:R-:W-:-:S05]  /*127c0*/  SEL R0, RZ, 0x1, P1 ;  /* 0x00000001ff007807 */ /* 0x000fca0000800000 */
[----:B------:R1:W-:Y:S04]  /*127d0*/  STS.U8 [UR5], R0 ;  /* 0x00000000ff007988 */ /* 0x0003e80008000005 */
.L_x_4994:
[----:B------:R-:W-:Y:S05]  /*127e0*/  BSYNC.RECONVERGENT B0 ;  /* 0x0000000000007941 */ /* 0x000fea0003800200 */
.L_x_4993:
[----:B------:R-:W3:Y:S08]  /*127f0*/  S2UR UR7, SR_CgaCtaId ;  /* 0x00000000000779c3 */ /* 0x000ef00000008800 */
[----:B------:R-:W-:Y:S06]  /*12800*/  BAR.SYNC.DEFER_BLOCKING 0x0 ;  /* 0x0000000000007b1d */ /* 0x000fec0000010000 */
[----:B------:R-:W-:-:S02]  /*12810*/  UMOV UR4, 0x400 ;  /* 0x0000040000047882 */ /* 0x000fc40000000000 */
[----:B---3--:R-:W-:-:S09]  /*12820*/  ULEA UR5, UR7, UR4, 0x18 ;  /* 0x0000000407057291 */ /* 0x008fd2000f8ec0ff */
        /* <DEDUP_REMOVED lines=16> */
[----:B0---4-:R-:W-:Y:S01]  /*12930*/  IMAD.U32 R16, RZ, RZ, UR10 ;  /* 0x0000000aff107e24 */ /* 0x011fe2000f8e00ff */
[----:B------:R-:W-:-:S07]  /*12940*/  MOV R17, UR11 ;  /* 0x0000000b00117c02 */ /* 0x000fce0008000f00 */
[----:B------:R-:W-:Y:S05]  /*12950*/  BRA.U !UP0, `(.L_x_4996) ;  /* 0x0000000108787547 */ /* 0x000fea000b800000 */
[----:B------:R-:W0:Y:S01]  /*12960*/  LDCU UR5, c[0x0][0x360] ;  /* 0x00006c00ff0577ac */ /* 0x000e220008000800 */
[----:B--2---:R-:W-:Y:S01]  /*12970*/  MOV R18, UR10 ;  /* 0x0000000a00127c02 */ /* 0x004fe20008000f00 */
[----:B------:R-:W-:Y:S01]  /*12980*/  IMAD.U32 R19, RZ, RZ, UR11 ;  /* 0x0000000bff137e24 */ /* 0x000fe2000f8e00ff */
[----:B------:R-:W1:Y:S01]  /*12990*/  LDCU UR8, c[0x0][0x3a4] ;  /* 0x00007480ff0877ac */ /* 0x000e620008000800 */
[----:B0-----:R-:W-:-:S05]  /*129a0*/  IMAD R0, R22, UR5, R23 ;  /* 0x0000000516007c24 */ /* 0x001fca000f8e0217 */
[----:B-1----:R-:W-:-:S13]  /*129b0*/  ISETP.GE.U32.AND P1, PT, R0, UR8, PT ;  /* 0x0000000800007c0c */ /* 0x002fda000bf26070 */
[----:B------:R-:W-:Y:S05]  /*129c0*/  @P1 BRA `(.L_x_4997) ;  /* 0x0000000000c81947 */ /* 0x000fea0003800000 */
[----:B------:R-:W0:Y:S01]  /*129d0*/  LDCU UR6, c[0x0][0x374] ;  /* 0x00006e80ff0677ac */ /* 0x000e220008000800 */
[----:B-----5:R-:W1:Y:S01]  /*129e0*/  LDC R15, c[0x0][0x364] ;  /* 0x0000d900ff0f7b82 */ /* 0x020e620000000800 */
[----:B------:R-:W-:Y:S01]  /*129f0*/  BSSY.RECONVERGENT B1, `(.L_x_4998) ;  /* 0x0000013000017945 */ /* 0x000fe20003800200 */
[----:B------:R-:W-:Y:S02]  /*12a00*/  MOV R18, UR10 ;  /* 0x0000000a00127c02 */ /* 0x000fe40008000f00 */
[----:B------:R-:W-:-:S04]  /*12a10*/  MOV R19, UR11 ;  /* 0x0000000b00137c02 */ /* 0x000fc80008000f00 */
[----:B------:R-:W2:Y:S01]  /*12a20*/  LDC.64 R10, c[0x0][0x780] ;  /* 0x0001e000ff0a7b82 */ /* 0x000ea20000000a00 */
[----:B0-----:R-:W-:Y:S02]  /*12a30*/  IMAD R13, R2, UR6, RZ ;  /* 0x00000006020d7c24 */ /* 0x001fe4000f8e02ff */
[----:B-1----:R-:W-:-:S07]  /*12a40*/  IMAD R15, R15, UR5, RZ ;  /* 0x000000050f0f7c24 */ /* 0x002fce000f8e02ff */
.L_x_4999:
[----:B------:R-:W-:-:S04]  /*12a50*/  IMAD.IADD R3, R13, 0x1, R0 ;  /* 0x000000010d037824 */ /* 0x000fc800078e0200 */
[----:B--2---:R-:W-:-:S05]  /*12a60*/  IMAD.WIDE.U32 R2, R3, 0x10, R10 ;  /* 0x0000001003027825 */ /* 0x004fca00078e000a */
[----:B------:R-:W2:Y:S04]  /*12a70*/  LDG.E.64 R6, desc[UR36][R2.64] ;  /* 0x0000002402067981 */ /* 0x000ea8000c1e1b00 */
[----:B------:R-:W3:Y:S01]  /*12a80*/  LDG.E.64 R8, desc[UR36][R2.64+0x8] ;  /* 0x0000082402087981 */ /* 0x000ee2000c1e1b00 */
[----:B------:R-:W-:-:S04]  /*12a90*/  IADD3 R0, PT, PT, R15, R0, RZ ;  /* 0x000000000f007210 */ /* 0x000fc80007ffe0ff */
[----:B------:R-:W-:Y:S01]  /*12aa0*/  ISETP.GE.U32.AND P1, PT, R0, UR8, PT ;  /* 0x0000000800007c0c */ /* 0x000fe2000bf26070 */
[----:B--2---:R0:W1:-:S15]  /*12ab0*/  DADD R16, R6, R16 ;  /* 0x0000000006107229 */ /* 0x00405e0000000010 */
[----:B------:R-:W-:-:S15]  /*12ac0*/  NOP ;  /* 0x0000000000007918 */ /* 0x000fde0000000000 */
[----:B------:R-:W-:-:S15]  /*12ad0*/  NOP ;  /* 0x0000000000007918 */ /* 0x000fde0000000000 */
[----:B------:R-:W-:-:S15]  /*12ae0*/  NOP ;  /* 0x0000000000007918 */ /* 0x000fde0000000000 */
[----:B------:R-:W-:-:S04]  /*12af0*/  NOP ;  /* 0x0000000000007918 */ /* 0x000fc80000000000 */
[----:B---3--:R0:W3:Y:S02]  /*12b00*/  DADD R18, R8, R18 ;  /* 0x0000000008127229 */ /* 0x0080e40000000012 */
[----:B01-3--:R-:W-:Y:S05]  /*12b10*/  @!P1 BRA `(.L_x_4999) ;  /* 0xfffffffc00cc9947 */ /* 0x00bfea000383ffff */
[----:B------:R-:W-:Y:S05]  /*12b20*/  BSYNC.RECONVERGENT B1 ;  /* 0x0000000000017941 */ /* 0x000fea0003800200 */
.L_x_4998:
[----:B------:R-:W-:Y:S05]  /*12b30*/  BRA `(.L_x_4997) ;  /* 0x00000000006c7947 */ /* 0x000fea0003800000 */
.L_x_4996:
[----:B------:R-:W0:Y:S01]  /*12b40*/  LDCU UR6, c[0x0][0x3a4] ;  /* 0x00007480ff0677ac */ /* 0x000e220008000800 */
[----:B--2---:R-:W-:Y:S01]  /*12b50*/  MOV R18, UR10 ;  /* 0x0000000a00127c02 */ /* 0x004fe20008000f00 */
[----:B------:R-:W-:Y:S01]  /*12b60*/  IMAD.U32 R19, RZ, RZ, UR11 ;  /* 0x0000000bff137e24 */ /* 0x000fe2000f8e00ff */
[----:B0-----:R-:W-:-:S13]  /*12b70*/  ISETP.GE.U32.AND P1, PT, R22, UR6, PT ;  /* 0x0000000616007c0c */ /* 0x001fda000bf26070 */
[----:B------:R-:W-:Y:S05]  /*12b80*/  @P1 BRA `(.L_x_4997) ;  /* 0x0000000000581947 */ /* 0x000fea0003800000 */
[----:B------:R-:W0:Y:S01]  /*12b90*/  LDCU UR5, c[0x0][0x374] ;  /* 0x00006e80ff0577ac */ /* 0x000e220008000800 */
[----:B-----5:R-:W1:Y:S01]  /*12ba0*/  LDC R12, c[0x0][0x360] ;  /* 0x0000d800ff0c7b82 */ /* 0x020e620000000800 */
[----:B------:R-:W-:Y:S01]  /*12bb0*/  MOV R13, R22 ;  /* 0x00000016000d7202 */ /* 0x000fe20000000f00 */
[----:B------:R-:W-:Y:S01]  /*12bc0*/  IMAD.U32 R19, RZ, RZ, UR11 ;  /* 0x0000000bff137e24 */ /* 0x000fe2000f8e00ff */
[----:B------:R-:W-:-:S05]  /*12bd0*/  MOV R18, UR10 ;  /* 0x0000000a00127c02 */ /* 0x000fca0008000f00 */
[----:B------:R-:W2:Y:S08]  /*12be0*/  LDC.64 R10, c[0x0][0x780] ;  /* 0x0001e000ff0a7b82 */ /* 0x000eb00000000a00 */
[----:B------:R-:W3:Y:S01]  /*12bf0*/  LDC R14, c[0x0][0x364] ;  /* 0x0000d900ff0e7b82 */ /* 0x000ee20000000800 */
[----:B0-----:R-:W-:-:S07]  /*12c00*/  IMAD R0, R2, UR5, RZ ;  /* 0x0000000502007c24 */ /* 0x001fce000f8e02ff */
.L_x_5000:
[----:B------:R-:W-:-:S05]  /*12c10*/  IADD3 R2, PT, PT, R0, R13, RZ ;  /* 0x0000000d00027210 */ /* 0x000fca0007ffe0ff */
[----:B-1----:R-:W-:-:S04]  /*12c20*/  IMAD R3, R2, R12, R23 ;  /* 0x0000000c02037224 */ /* 0x002fc800078e0217 */
[----:B--2---:R-:W-:-:S05]  /*12c30*/  IMAD.WIDE.U32 R2, R3, 0x10, R10 ;  /* 0x0000001003027825 */ /* 0x004fca00078e000a */
[----:B------:R-:W2:Y:S04]  /*12c40*/  LDG.E.64 R6, desc[UR36][R2.64] ;  /* 0x0000002402067981 */ /* 0x000ea8000c1e1b00 */
[----:B------:R-:W4:Y:S01]  /*12c50*/  LDG.E.64 R8, desc[UR36][R2.64+0x8] ;  /* 0x0000082402087981 */ /* 0x000f22000c1e1b00 */
[----:B---3--:R-:W-:-:S04]  /*12c60*/  IADD3 R13, PT, PT, R14, R13, RZ ;  /* 0x0000000d0e0d7210 */ /* 0x008fc80007ffe0ff */
[----:B------:R-:W-:Y:S01]  /*12c70*/  ISETP.GE.U32.AND P1, PT, R13, UR6, PT ;  /* 0x000000060d007c0c */ /* 0x000fe2000bf26070 */
[----:B--2---:R0:W1:-:S15]  /*12c80*/  DADD R16, R6, R16 ;  /* 0x0000000006107229 */ /* 0x00405e0000000010 */
[----:B------:R-:W-:-:S15]  /*12c90*/  NOP ;  /* 0x0000000000007918 */ /* 0x000fde0000000000 */
[----:B------:R-:W-:-:S15]  /*12ca0*/  NOP ;  /* 0x0000000000007918 */ /* 0x000fde0000000000 */
[----:B------:R-:W-:-:S15]  /*12cb0*/  NOP ;  /* 0x0000000000007918 */ /* 0x000fde0000000000 */
[----:B------:R-:W-:-:S04]  /*12cc0*/  NOP ;  /* 0x0000000000007918 */ /* 0x000fc80000000000 */
[----:B----4-:R0:W4:Y:S02]  /*12cd0*/  DADD R18, R8, R18 ;  /* 0x0000000008127229 */ /* 0x0101240000000012 */
[----:B01--4-:R-:W-:Y:S05]  /*12ce0*/  @!P1 BRA `(.L_x_5000) ;  /* 0xfffffffc00c89947 */ /* 0x013fea000383ffff */
.L_x_4997:
[----:B------:R-:W-:Y:S05]  /*12cf0*/  BSYNC.RECONVERGENT B0 ;  /* 0x0000000000007941 */ /* 0x000fea0003800200 */
.L_x_4995:
        /* <DEDUP_REMOVED lines=12> */
.L_x_5002:
        /* <DEDUP_REMOVED lines=9> */
[----:B-----5:R-:W0:Y:S02]  /*12e50*/  @!P1 LDS.128 R8, [R0] ;  /* 0x0000000000089984 */ /* 0x020e240000000c00 */
[----:B01----:R-:W-:-:S15]  /*12e60*/  @!P1 DADD R16, R16, R8 ;  /* 0x0000000010109229 */ /* 0x003fde0000000008 */
[----:B------:R-:W-:-:S15]  /*12e70*/  NOP ;  /* 0x0000000000007918 */ /* 0x000fde0000000000 */
[----:B------:R-:W-:-:S15]  /*12e80*/  NOP ;  /* 0x0000000000007918 */ /* 0x000fde0000000000 */
[----:B------:R-:W-:-:S15]  /*12e90*/  NOP ;  /* 0x0000000000007918 */ /* 0x000fde0000000000 */
[----:B------:R-:W-:-:S04]  /*12ea0*/  NOP ;  /* 0x0000000000007918 */ /* 0x000fc80000000000 */
[----:B------:R-:W0:Y:S02]  /*12eb0*/  @!P1 DADD R18, R18, R10 ;  /* 0x0000000012129229 */ /* 0x000e24000000000a */
[----:B0-----:R1:W-:Y:S01]  /*12ec0*/  @!P1 STS.128 [R3], R16 ;  /* 0x0000001003009388 */ /* 0x0013e20000000c00 */
[----:B------:R-:W-:Y:S05]  /*12ed0*/  BRA.U UP1, `(.L_x_5002) ;  /* 0xfffffffd01b87547 */ /* 0x000fea000b83ffff */
.L_x_5001:
        /* <DEDUP_REMOVED lines=9> */
.L_x_5005:
[----:B------:R-:W-:Y:S01]  /*12f70*/  SHF.R.U32.HI R2, RZ, 0x1, R0 ;  /* 0x00000001ff027819 */ /* 0x000fe20000011600 */
[----:B------:R-:W-:Y:S03]  /*12f80*/  BAR.SYNC.DEFER_BLOCKING 0x0 ;  /* 0x0000000000007b1d */ /* 0x000fe60000010000 */
[----:B------:R-:W-:-:S04]  /*12f90*/  IADD3 R6, PT, PT, R2, R23, RZ ;  /* 0x0000001702067210 */ /* 0x000fc80007ffe0ff */
[----:B------:R-:W-:-:S04]  /*12fa0*/  ISETP.GE.U32.AND P1, PT, R6, UR5, PT ;  /* 0x0000000506007c0c */ /* 0x000fc8000bf26070 */
[----:B------:R-:W-:-:S13]  /*12fb0*/  ISETP.GE.U32.OR P1, PT, R23, R2, P1 ;  /* 0x000000021700720c */ /* 0x000fda0000f26470 */
[----:B-----5:R-:W-:-:S06]  /*12fc0*/  @!P1 IMAD R8, R2, 0x10, R3 ;  /* 0x0000001002089824 */ /* 0x020fcc00078e0203 */
[----:B------:R-:W0:Y:S02]  /*12fd0*/  @!P1 LDS.128 R8, [R8] ;  /* 0x0000000008089984 */ /* 0x000e240000000c00 */
[----:B0123--:R-:W-:-:S15]  /*12fe0*/  @!P1 DADD R16, R16, R8 ;  /* 0x0000000010109229 */ /* 0x00ffde0000000008 */
[----:B------:R-:W-:-:S15]  /*12ff0*/  NOP ;  /* 0x0000000000007918 */ /* 0x000fde0000000000 */
[----:B------:R-:W-:-:S15]  /*13000*/  NOP ;  /* 0x0000000000007918 */ /* 0x000fde0000000000 */
[----:B------:R-:W-:-:S15]  /*13010*/  NOP ;  /* 0x0000000000007918 */ /* 0x000fde0000000000 */
[----:B------:R-:W-:-:S04]  /*13020*/  NOP ;  /* 0x0000000000007918 */ /* 0x000fc80000000000 */
[----:B------:R-:W0:Y:S02]  /*13030*/  @!P1 DADD R18, R18, R10 ;  /* 0x0000000012129229 */ /* 0x000e24000000000a */
[----:B0-----:R3:W-:Y:S01]  /*13040*/  @!P1 STS.128 [R3], R16 ;  /* 0x0000001003009388 */ /* 0x0017e20000000c00 */
[----:B------:R-:W-:Y:S02]  /*13050*/  ISETP.GT.U32.AND P1, PT, R0, 0x7f, PT ;  /* 0x0000007f0000780c */ /* 0x000fe40003f24070 */
[----:B------:R-:W-:-:S11]  /*13060*/  MOV R0, R2 ;  /* 0x0000000200007202 */ /* 0x000fd60000000f00 */
[----:B------:R-:W-:Y:S05]  /*13070*/  @P1 BRA `(.L_x_5005) ;  /* 0xfffffffc00bc1947 */ /* 0x000fea000383ffff */
.L_x_5004:
[----:B------:R-:W-:Y:S01]  /*13080*/  BAR.SYNC.DEFER_BLOCKING 0x0 ;  /* 0x0000000000007b1d */ /* 0x000fe20000010000 */
[----:B------:R-:W-:-:S09]  /*13090*/  UISETP.GE.U32.AND UP0, UPT, UR4, 0x2, UPT ;  /* 0x000000020400788c */ /* 0x000fd2000bf06070 */
[----:B------:R-:W-:Y:S05]  /*130a0*/  BRA.U !UP0, `(.L_x_5003) ;  /* 0x0000000108347547 */ /* 0x000fea000b800000 */
[----:B------:R-:W-:-:S07]  /*130b0*/  HFMA2 R7, -RZ, RZ, 0, 5.9604644775390625e-08 ;  /* 0x00000001ff077431 */ /* 0x000fce00000001ff */
.L_x_5006:
[----:B0123--:R-:W-:Y:S04]  /*130c0*/  SHFL.DOWN PT, R3, R17, R7, 0x1f ;  /* 0x08001f0711037589 */ /* 0x00ffe800000e0000 */
[----:B------:R-:W0:Y:S02]  /*130d0*/  SHFL.DOWN PT, R2, R16, R7, 0x1f ;  /* 0x08001f0710027589 */ /* 0x000e2400000e0000 */
[----:B0-----:R0:W4:Y:S02]  /*130e0*/  DADD R16, R2, R16 ;  /* 0x0000000002107229 */ /* 0x0011240000000010 */
[----:B0-----:R-:W-:Y:S04]  /*130f0*/  SHFL.DOWN PT, R3, R19, R7, 0x1f ;  /* 0x08001f0713037589 */ /* 0x001fe800000e0000 */
[----:B------:R0:W1:Y:S02]  /*13100*/  SHFL.DOWN PT, R2, R18, R7, 0x1f ;  /* 0x08001f0712027589 */ /* 0x00006400000e0000 */
[----:B0-----:R-:W-:-:S05]  /*13110*/  IMAD.SHL.U32 R7, R7, 0x2, RZ ;  /* 0x0000000207077824 */ /* 0x001fca00078e00ff */
[----:B------:R-:W-:-:S15]  /*13120*/  ISETP.GE.AND P1, PT, R7, UR4, PT ;  /* 0x0000000407007c0c */ /* 0x000fde000bf26270 */
[----:B------:R-:W-:-:S15]  /*13130*/  NOP ;  /* 0x0000000000007918 */ /* 0x000fde0000000000 */
[----:B------:R-:W-:-:S15]  /*13140*/  NOP ;  /* 0x0000000000007918 */ /* 0x000fde0000000000 */
[----:B------:R-:W-:-:S06]  /*13150*/  NOP ;  /* 0x0000000000007918 */ /* 0x000fcc0000000000 */
[----:B-1----:R0:W1:Y:S02]  /*13160*/  DADD R18, R2, R18 ;  /* 0x0000000002127229 */ /* 0x0020640000000012 */
[----:B01--4-:R-:W-:Y:S05]  /*13170*/  @!P1 BRA `(.L_x_5006) ;  /* 0xfffffffc00d09947 */ /* 0x013fea000383ffff */
.L_x_5003:
[----:B------:R-:W-:Y:S05]  /*13180*/  @!P0 EXIT ;  /* 0x000000000000894d */ /* 0x000fea0003800000 */
[----:B------:R-:W4:Y:S02]  /*13190*/  LDCU.64 UR4, c[0x0][0x778] ;  /* 0x0000ef00ff0477ac */ /* 0x000f240008000a00 */
[----:B----4-:R-:W-:-:S04]  /*131a0*/  UISETP.NE.U32.AND UP0, UPT, UR4, URZ, UPT ;  /* 0x000000ff0400728c */ /* 0x010fc8000bf05070 */
[----:B------:R-:W-:-:S09]  /*131b0*/  UISETP.NE.AND.EX UP0, UPT, UR5, URZ, UPT, UP0 ;  /* 0x000000ff0500728c */ /* 0x000fd2000bf05300 */
[----:B------:R-:W-:Y:S05]  /*131c0*/  BRA.U UP0, `(.L_x_5007) ;  /* 0x0000000500007547 */ /* 0x000fea000b800000 */
[----:B------:R-:W4:Y:S01]  /*131d0*/  LDCU.U8 UR6, c[0x0][0x798] ;  /* 0x0000f300ff0677ac */ /* 0x000f220008000000 */
[----:B------:R-:W0:Y:S01]  /*131e0*/  LDCU.64 UR4, c[0x0][0x768] ;  /* 0x0000ed00ff0477ac */ /* 0x000e220008000a00 */
[----:B----4-:R-:W-:Y:S02]  /*131f0*/  ISETP.NE.AND P0, PT, RZ, UR6, PT ;  /* 0x00000006ff007c0c */ /* 0x010fe4000bf05270 */
[----:B0----5:R-:W-:-:S04]  /*13200*/  IADD3 R8, P1, PT, R25, UR4, RZ ;  /* 0x0000000419087c10 */ /* 0x021fc8000ff3e0ff */
[----:B------:R-:W-:Y:S02]  /*13210*/  IADD3.X R9, PT, PT, RZ, UR5, RZ, P1, !PT ;  /* 0x00000005ff097c10 */ /* 0x000fe40008ffe4ff */
[----:B------:R-:W-:-:S05]  /*13220*/  IADD3 R6, P1, PT, R24, UR4, RZ ;  /* 0x0000000418067c10 */ /* 0x000fca000ff3e0ff */
[----:B-123--:R-:W2:Y:S01]  /*13230*/  @P0 LDG.E.64 R2, desc[UR36][R8.64] ;  /* 0x0000002408020981 */ /* 0x00eea2000c1e1b00 */
[----:B------:R-:W-:-:S05]  /*13240*/  IADD3.X R7, PT, PT, RZ, UR5, RZ, P1, !PT ;  /* 0x00000005ff077c10 */ /* 0x000fca0008ffe4ff */
[----:B------:R-:W3:Y:S01]  /*13250*/  @P0 LDG.E.64 R4, desc[UR36][R6.64] ;  /* 0x0000002406040981 */ /* 0x000ee2000c1e1b00 */
[----:B------:R-:W0:Y:S02]  /*13260*/  LDCU.U8 UR4, c[0x0][0x799] ;  /* 0x0000f320ff0477ac */ /* 0x000e240008000000 */
[----:B0-----:R-:W-:Y:S01]  /*13270*/  ISETP.NE.AND P1, PT, RZ, UR4, PT ;  /* 0x00000004ff007c0c */ /* 0x001fe2000bf25270 */
[----:B--2---:R-:W0:-:S12]  /*13280*/  @P0 DADD R16, R16, R2 ;  /* 0x0000000010100229 */ /* 0x004e180000000002 */
[----:B0-----:R0:W-:-:S15]  /*13290*/  @!P1 STG.E.64 desc[UR36][R8.64], R16 ;  /* 0x0000001008009986 */ /* 0x0011de000c101b24 */
[----:B------:R-:W-:-:S15]  /*132a0*/  NOP ;  /* 0x0000000000007918 */ /* 0x000fde0000000000 */
[----:B------:R-:W-:-:S15]  /*132b0*/  NOP ;  /* 0x0000000000007918 */ /* 0x000fde0000000000 */
[----:B------:R-:W-:-:S07]  /*132c0*/  NOP ;  /* 0x0000000000007918 */ /* 0x000fce0000000000 */
[----:B---3--:R-:W1:Y:S02]  /*132d0*/  @P0 DADD R18, R18, R4 ;  /* 0x0000000012120229 */ /* 0x008e640000000004 */
[----:B-1----:R0:W-:Y:S01]  /*132e0*/  @!P1 STG.E.64 desc[UR36][R6.64], R18 ;  /* 0x0000001206009986 */ /* 0x0021e2000c101b24 */
[----:B------:R-:W-:Y:S05]  /*132f0*/  @!P1 EXIT ;  /* 0x000000000000994d */ /* 0x000fea0003800000 */
[----:B------:R-:W1:Y:S02]  /*13300*/  LDCU UR4, c[0x0][0x79c] ;  /* 0x0000f380ff0477ac */ /* 0x000e640008000800 */
[----:B-1----:R-:W-:-:S09]  /*13310*/  UISETP.NE.AND UP0, UPT, UR4, 0x1, UPT ;  /* 0x000000010400788c */ /* 0x002fd2000bf05270 */
[----:B------:R-:W-:Y:S05]  /*13320*/  BRA.U !UP0, `(.L_x_5008) ;  /* 0x0000000108907547 */ /* 0x000fea000b800000 */
[----:B------:R-:W-:Y:S01]  /*13330*/  MOV R2, 0x0 ;  /* 0x0000000000027802 */ /* 0x000fe20000000f00 */
[----:B------:R-:W1:Y:S01]  /*13340*/  LDCU.64 UR4, c[0x4][0x7c8] ;  /* 0x0100f900ff0477ac */ /* 0x000e620008000a00 */
[----:B------:R-:W-:Y:S02]  /*13350*/  HFMA2 R12, -RZ, RZ, 0, 5.9604644775390625e-08 ;  /* 0x00000001ff0c7431 */ /* 0x000fe400000001ff */
[----:B0-----:R-:W-:Y:S01]  /*13360*/  IMAD.MOV.U32 R8, RZ, RZ, 0x2ef ;  /* 0x000002efff087424 */ /* 0x001fe200078e00ff */
[----:B------:R0:W2:Y:S01]  /*13370*/  LDC.64 R14, c[0x4][R2] ;  /* 0x01000000020e7b82 */ /* 0x0000a20000000a00 */
        /* <DEDUP_REMOVED lines=11> */
.L_x_5009:
        /* <DEDUP_REMOVED lines=19> */
.L_x_5010:
[----:B------:R-:W-:Y:S05]  /*13560*/  BRA `(.L_x_5011) ;  /* 0x0000000000047947 */ /* 0x000fea0003800000 */
.L_x_5008:
[----:B------:R1:W-:Y:S02]  /*13570*/  STG.E.64 desc[UR36][R8.64], R16 ;  /* 0x0000001008007986 */ /* 0x0003e4000c101b24 */
.L_x_5011:
[----:B------:R-:W2:Y:S02]  /*13580*/  LDCU.64 UR4, c[0x0][0x768] ;  /* 0x0000ed00ff0477ac */ /* 0x000ea40008000a00 */
[----:B--2---:R-:W-:-:S04]  /*13590*/  IADD3 R24, P0, PT, R24, UR4, RZ ;  /* 0x0000000418187c10 */ /* 0x004fc8000ff1e0ff */
[----:B------:R-:W-:-:S05]  /*135a0*/  IADD3.X R25, PT, PT, RZ, UR5, RZ, P0, !PT ;  /* 0x00000005ff197c10 */ /* 0x000fca00087fe4ff */
[----:B------:R-:W-:Y:S01]  /*135b0*/  STG.E.64 desc[UR36][R24.64], R18 ;  /* 0x0000001218007986 */ /* 0x000fe2000c101b24 */
[----:B------:R-:W-:Y:S05]  /*135c0*/  EXIT ;  /* 0x000000000000794d */ /* 0x000fea0003800000 */
.L_x_5007:
[----:B------:R-:W4:Y:S01]  /*135d0*/  LDCU.U8 UR4, c[0x0][0x798] ;  /* 0x0000f300ff0477ac */ /* 0x000f220008000000 */
[----:B------:R-:W0:Y:S01]  /*135e0*/  LDCU.U8 UR5, c[0x0][0x799] ;  /* 0x0000f320ff0577ac */ /* 0x000e220008000000 */
[----:B----4-:R-:W-:Y:S02]  /*135f0*/  UISETP.NE.AND UP1, UPT, UR4, URZ, UPT ;  /* 0x000000ff0400728c */ /* 0x010fe4000bf25270 */
[----:B0-----:R-:W-:-:S07]  /*13600*/  UISETP.NE.AND UP0, UPT, UR5, URZ, UPT ;  /* 0x000000ff0500728c */ /* 0x001fce000bf05270 */
[----:B------:R-:W-:Y:S05]  /*13610*/  BRA.U !UP1, `(.L_x_5012) ;  /* 0x0000000109207547 */ /* 0x000fea000b800000 */
[----:B-123--:R-:W2:Y:S04]  /*13620*/  LDG.E.64 R2, desc[UR36][R4.64] ;  /* 0x0000002404027981 */ /* 0x00eea8000c1e1b00 */
[----:B------:R-:W3:Y:S01]  /*13630*/  LDG.E.64 R6, desc[UR36][R4.64+0x8] ;  /* 0x0000082404067981 */ /* 0x000ee2000c1e1b00 */
[----:B--2---:R0:W4:-:S15]  /*13640*/  DADD R16, R16, R2 ;  /* 0x0000000010107229 */ /* 0x00411e0000000002 */
[----:B------:R-:W-:-:S15]  /*13650*/  NOP ;  /* 0x0000000000007918 */ /* 0x000fde0000000000 */
[----:B------:R-:W-:-:S15]  /*13660*/  NOP ;  /* 0x0000000000007918 */ /* 0x000fde0000000000 */
[----:B------:R-:W-:-:S15]  /*13670*/  NOP ;  /* 0x0000000000007918 */ /* 0x000fde0000000000 */
[----:B------:R-:W-:-:S04]  /*13680*/  NOP ;  /* 0x0000000000007918 */ /* 0x000fc80000000000 */
[----:B---34-:R0:W1:Y:S02]  /*13690*/  DADD R18, R18, R6 ;  /* 0x0000000012127229 */ /* 0x0180640000000006 */
.L_x_5012:
[----:B------:R-:W-:Y:S05]  /*136a0*/  BRA.U !UP0, `(.L_x_5013) ;  /* 0x0000000108c07547 */ /* 0x000fea000b800000 */
[----:B------:R-:W4:Y:S02]  /*136b0*/  LDCU UR4, c[0x0][0x79c] ;  /* 0x0000f380ff0477ac */ /* 0x000f240008000800 */
[----:B----4-:R-:W-:-:S09]  /*136c0*/  UISETP.NE.AND UP0, UPT, UR4, 0x1, UPT ;  /* 0x000000010400788c */ /* 0x010fd2000bf05270 */
[----:B------:R-:W-:Y:S05]  /*136d0*/  BRA.U !UP0, `(.L_x_5014) ;  /* 0x0000000108907547 */ /* 0x000fea000b800000 */
[----:B0-----:R-:W-:Y:S01]  /*136e0*/  MOV R2, 0x0 ;  /* 0x0000000000027802 */ /* 0x001fe20000000f00 */
[----:B------:R-:W0:Y:S01]  /*136f0*/  LDCU.64 UR4, c[0x4][0x7c8] ;  /* 0x0100f900ff0477ac */ /* 0x000e220008000a00 */
[----:B-----5:R-:W-:Y:S02]  /*13700*/  HFMA2 R8, -RZ, RZ, 0, 4.4763088226318359375e-05 ;  /* 0x000002efff087431 */ /* 0x020fe400000001ff */
[----:B------:R-:W-:Y:S01]  /*13710*/  IMAD.MOV.U32 R12, RZ, RZ, 0x1 ;  /* 0x00000001ff0c7424 */ /* 0x000fe200078e00ff */
[----:B------:R4:W1:Y:S01]  /*13720*/  LDC.64 R14, c[0x4][R2] ;  /* 0x01000000020e7b82 */ /* 0x0008620000000a00 */
[----:B------:R-:W2:Y:S01]  /*13730*/  LDCU.64 UR6, c[0x4][0x7b8] ;  /* 0x0100f700ff0677ac */ /* 0x000ea20008000a00 */
[----:B------:R-:W-:Y:S01]  /*13740*/  MOV R13, RZ ;  /* 0x000000ff000d7202 */ /* 0x000fe20000000f00 */
[----:B------:R-:W3:Y:S01]  /*13750*/  LDCU.64 UR8, c[0x4][0x360] ;  /* 0x01006c00ff0877ac */ /* 0x000ee20008000a00 */
[----:B0-----:R-:W-:Y:S01]  /*13760*/  MOV R4, UR4 ;  /* 0x0000000400047c02 */ /* 0x001fe20008000f00 */
[----:B------:R-:W-:Y:S01]  /*13770*/  IMAD.U32 R5, RZ, RZ, UR5 ;  /* 0x00000005ff057e24 */ /* 0x000fe2000f8e00ff */
[----:B--2---:R-:W-:-:S02]  /*13780*/  MOV R6, UR6 ;  /* 0x0000000600067c02 */ /* 0x004fc40008000f00 */
[----:B------:R-:W-:Y:S01]  /*13790*/  MOV R7, UR7 ;  /* 0x0000000700077c02 */ /* 0x000fe20008000f00 */
[----:B---3--:R-:W-:Y:S01]  /*137a0*/  IMAD.U32 R10, RZ, RZ, UR8 ;  /* 0x00000008ff0a7e24 */ /* 0x008fe2000f8e00ff */
[----:B----4-:R-:W-:-:S07]  /*137b0*/  MOV R11, UR9 ;  /* 0x00000009000b7c02 */ /* 0x010fce0008000f00 */
[----:B------:R-:W-:-:S07]  /*137c0*/  LEPC R20, `(.L_x_5015) ;  /* 0x000000001014794e */ /* 0x000fce0000000000 */
[----:B-1----:R-:W-:Y:S05]  /*137d0*/  CALL.ABS.NOINC R14 ;  /* 0x000000000e007343 */ /* 0x002fea0003c00000 */
.L_x_5015:
        /* <DEDUP_REMOVED lines=19> */
.L_x_5016:
[----:B------:R-:W-:Y:S05]  /*13910*/  BRA `(.L_x_5017) ;  /* 0x0000000000107947 */ /* 0x000fea0003800000 */
.L_x_5014:
[----:B------:R-:W0:Y:S02]  /*13920*/  LDCU.64 UR4, c[0x0][0x768] ;  /* 0x0000ed00ff0477ac */ /* 0x000e240008000a00 */
[----:B0-----:R-:W-:-:S05]  /*13930*/  IADD3 R2, P0, PT, R25, UR4, RZ ;  /* 0x0000000419027c10 */ /* 0x001fca000ff1e0ff */
[----:B-123--:R-:W-:-:S05]  /*13940*/  IMAD.X R3, RZ, RZ, UR5, P0 ;  /* 0x00000005ff037e24 */ /* 0x00efca00080e06ff */
[----:B------:R0:W-:Y:S03]  /*13950*/  STG.E.64 desc[UR36][R2.64], R16 ;  /* 0x0000001002007986 */ /* 0x0001e6000c101b24 */
.L_x_5017:
[----:B------:R-:W1:Y:S02]  /*13960*/  LDCU.64 UR4, c[0x0][0x768] ;  /* 0x0000ed00ff0477ac */ /* 0x000e640008000a00 */
[----:B-1----:R-:W-:-:S04]  /*13970*/  IADD3 R24, P0, PT, R24, UR4, RZ ;  /* 0x0000000418187c10 */ /* 0x002fc8000ff1e0ff */
[----:B------:R-:W-:-:S05]  /*13980*/  IADD3.X R25, PT, PT, RZ, UR5, RZ, P0, !PT ;  /* 0x00000005ff197c10 */ /* 0x000fca00087fe4ff */
[----:B------:R-:W-:Y:S01]  /*13990*/  STG.E.64 desc[UR36][R24.64], R18 ;  /* 0x0000001218007986 */ /* 0x000fe2000c101b24 */
[----:B------:R-:W-:Y:S05]  /*139a0*/  EXIT ;  /* 0x000000000000794d */ /* 0x000fea0003800000 */
.L_x_5013:
[----:B------:R-:W-:Y:S04]  /*139b0*/  STG.E.64 desc[UR36][R4.64], R16 ;  /* 0x0000001004007986 */ /* 0x000fe8000c101b24 */
[----:B-1----:R-:W-:Y:S01]  /*139c0*/  STG.E.64 desc[UR36][R4.64+0x8], R18 ;  /* 0x0000081204007986 */ /* 0x002fe2000c101b24 */
[----:B------:R-:W-:Y:S05]  /*139d0*/  EXIT ;  /* 0x000000000000794d */ /* 0x000fea0003800000 */
.L_x_4988:
        /* <DEDUP_REMOVED lines=14> */
[----:B------:R-:W3:Y:S01]  /*13ac0*/  LDCU.64 UR4, c[0x0][0x768] ;  /* 0x0000ed00ff0477ac */ /* 0x000ee20008000a00 */
[----:B------:R-:W0:Y:S01]  /*13ad0*/  LDCU.U8 UR6, c[0x0][0x798] ;  /* 0x0000f300ff0677ac */ /* 0x000e220008000000 */
[----:B---3-5:R-:W-:Y:S02]  /*13ae0*/  IADD3 R8, P0, PT, R27, UR4, RZ ;  /* 0x000000041b087c10 */ /* 0x028fe4000ff1e0ff */
[----:B0-----:R-:W-:Y:S02]  /*13af0*/  ISETP.NE.AND P1, PT, RZ, UR6, PT ;  /* 0x00000006ff007c0c */ /* 0x001fe4000bf25270 */
[----:B----4-:R-:W-:Y:S02]  /*13b00*/  IADD3.X R9, PT, PT, RZ, UR5, RZ, P0, !PT ;  /* 0x00000005ff097c10 */ /* 0x010fe400087fe4ff */
[----:B------:R-:W-:-:S05]  /*13b10*/  IADD3 R6, P0, PT, R26, UR4, RZ ;  /* 0x000000041a067c10 */ /* 0x000fca000ff1e0ff */
[----:B------:R-:W-:-:S04]  /*13b20*/  IMAD.X R7, RZ, RZ, UR5, P0 ;  /* 0x00000005ff077e24 */ /* 0x000fc800080e06ff */
[----:B------:R-:W3:Y:S04]  /*13b30*/  @P1 LDG.E.64 R2, desc[UR36][R8.64] ;  /* 0x0000002408021981 */ /* 0x000ee8000c1e1b00 */
[----:B------:R-:W2:Y:S01]  /*13b40*/  @P1 LDG.E.64 R4, desc[UR36][R6.64] ;  /* 0x0000002406041981 */ /* 0x000ea2000c1e1b00 */
[----:B------:R-:W0:Y:S02]  /*13b50*/  LDCU.U8 UR4, c[0x0][0x799] ;  /* 0x0000f320ff0477ac */ /* 0x000e240008000000 */
[----:B0-----:R-:W-:Y:S01]  /*13b60*/  ISETP.NE.AND P0, PT, RZ, UR4, PT ;  /* 0x00000004ff007c0c */ /* 0x001fe2000bf05270 */
[----:B---3--:R-:W0:-:S12]  /*13b70*/  @P1 DADD R16, R16, R2 ;  /* 0x0000000010101229 */ /* 0x008e180000000002 */
[----:B0-----:R0:W-:-:S15]  /*13b80*/  @!P0 STG.E.64 desc[UR36][R8.64], R16 ;  /* 0x0000001008008986 */ /* 0x0011de000c101b24 */
[----:B------:R-:W-:-:S15]  /*13b90*/  NOP ;  /* 0x0000000000007918 */ /* 0x000fde0000000000 */
[----:B------:R-:W-:-:S15]  /*13ba0*/  NOP ;  /* 0x0000000000007918 */ /* 0x000fde0000000000 */
[----:B------:R-:W-:-:S07]  /*13bb0*/  NOP ;  /* 0x0000000000007918 */ /* 0x000fce0000000000 */
[----:B--2---:R-:W1:Y:S02]  /*13bc0*/  @P1 DADD R18, R18, R4 ;  /* 0x0000000012121229 */ /* 0x004e640000000004 */
[----:B-1----:R0:W-:Y:S01]  /*13bd0*/  @!P0 STG.E.64 desc[UR36][R6.64], R18 ;  /* 0x0000001206008986 */ /* 0x0021e2000c101b24 */
[----:B------:R-:W-:Y:S05]  /*13be0*/  @!P0 EXIT ;  /* 0x000000000000894d */ /* 0x000fea0003800000 */
[----:B------:R-:W1:Y:S02]  /*13bf0*/  LDCU UR4, c[0x0][0x79c] ;  /* 0x0000f380ff0477ac */ /* 0x000e640008000800 */
[----:B-1----:R-:W-:-:S09]  /*13c00*/  UISETP.NE.AND UP0, UPT, UR4, 0x1, UPT ;  /* 0x000000010400788c */ /* 0x002fd2000bf05270 */
[----:B------:R-:W-:Y:S05]  /*13c10*/  BRA.U !UP0, `(.L_x_5019) ;  /* 0x0000000108907547 */ /* 0x000fea000b800000 */
[----:B------:R-:W-:Y:S01]  /*13c20*/  MOV R2, 0x0 ;  /* 0x0000000000027802 */ /* 0x000fe20000000f00 */
[----:B------:R-:W1:Y:S01]  /*13c30*/  LDCU.64 UR4, c[0x4][0x7c8] ;  /* 0x0100f900ff0477ac */ /* 0x000e620008000a00 */
[----:B0-----:R-:W-:Y:S01]  /*13c40*/  HFMA2 R8, -RZ, RZ, 0, 4.4763088226318359375e-05 ;  /* 0x000002efff087431 */ /* 0x001fe200000001ff */
[----:B------:R-:W-:Y:S01]  /*13c50*/  MOV R12, 0x1 ;  /* 0x00000001000c7802 */ /* 0x000fe20000000f00 */
        /* <DEDUP_REMOVED lines=12> */
.L_x_5020:
        /* <DEDUP_REMOVED lines=19> */
.L_x_5021:
[----:B------:R-:W-:Y:S05]  /*13e50*/  BRA `(.L_x_5022) ;  /* 0x0000000000047947 */ /* 0x000fea0003800000 */
.L_x_5019:
[----:B------:R1:W-:Y:S02]  /*13e60*/  STG.E.64 desc[UR36][R8.64], R16 ;  /* 0x0000001008007986 */ /* 0x0003e4000c101b24 */
.L_x_5022:
[----:B------:R-:W2:Y:S02]  /*13e70*/  LDCU.64 UR4, c[0x0][0x768] ;  /* 0x0000ed00ff0477ac */ /* 0x000ea40008000a00 */
[----:B--2---:R-:W-:-:S04]  /*13e80*/  IADD3 R26, P0, PT, R26, UR4, RZ ;  /* 0x000000041a1a7c10 */ /* 0x004fc8000ff1e0ff */
[----:B------:R-:W-:-:S05]  /*13e90*/  IADD3.X R27, PT, PT, RZ, UR5, RZ, P0, !PT ;  /* 0x00000005ff1b7c10 */ /* 0x000fca00087fe4ff */
[----:B------:R-:W-:Y:S01]  /*13ea0*/  STG.E.64 desc[UR36][R26.64], R18 ;  /* 0x000000121a007986 */ /* 0x000fe2000c101b24 */
[----:B------:R-:W-:Y:S05]  /*13eb0*/  EXIT ;  /* 0x000000000000794d */ /* 0x000fea0003800000 */
.L_x_5018:
[----:B------:R-:W0:Y:S01]  /*13ec0*/  LDCU.U8 UR4, c[0x0][0x798] ;  /* 0x0000f300ff0477ac */ /* 0x000e220008000000 */
[----:B------:R-:W1:Y:S01]  /*13ed0*/  LDCU.U8 UR5, c[0x0][0x799] ;  /* 0x0000f320ff0577ac */ /* 0x000e620008000000 */
[----:B0-----:R-:W-:Y:S02]  /*13ee0*/  UISETP.NE.AND UP0, UPT, UR4, URZ, UPT ;  /* 0x000000ff0400728c */ /* 0x001fe4000bf05270 */
[----:B-1----:R-:W-:-:S07]  /*13ef0*/  UISETP.NE.AND UP1, UPT, UR5, URZ, UPT ;  /* 0x000000ff0500728c */ /* 0x002fce000bf25270 */
[----:B------:R-:W-:Y:S05]  /*13f00*/  BRA.U !UP0, `(.L_x_5023) ;  /* 0x0000000108207547 */ /* 0x000fea000b800000 */
[----:B---3--:R-:W4:Y:S04]  /*13f10*/  LDG.E.64 R2, desc[UR36][R4.64] ;  /* 0x0000002404027981 */ /* 0x008f28000c1e1b00 */
[----:B------:R-:W2:Y:S01]  /*13f20*/  LDG.E.64 R6, desc[UR36][R4.64+0x8] ;  /* 0x0000082404067981 */ /* 0x000ea2000c1e1b00 */
[----:B----4-:R0:W1:-:S15]  /*13f30*/  DADD R16, R16, R2 ;  /* 0x0000000010107229 */ /* 0x01005e0000000002 */
[----:B------:R-:W-:-:S15]  /*13f40*/  NOP ;  /* 0x0000000000007918 */ /* 0x000fde0000000000 */
[----:B------:R-:W-:-:S15]  /*13f50*/  NOP ;  /* 0x0000000000007918 */ /* 0x000fde0000000000 */
[----:B------:R-:W-:-:S15]  /*13f60*/  NOP ;  /* 0x0000000000007918 */ /* 0x000fde0000000000 */
[----:B------:R-:W-:-:S04]  /*13f70*/  NOP ;  /* 0x0000000000007918 */ /* 0x000fc80000000000 */
[----:B-12---:R0:W2:Y:S02]  /*13f80*/  DADD R18, R18, R6 ;  /* 0x0000000012127229 */ /* 0x0060a40000000006 */
.L_x_5023:
[----:B------:R-:W-:Y:S05]  /*13f90*/  BRA.U !UP1, `(.L_x_5024) ;  /* 0x0000000109c07547 */ /* 0x000fea000b800000 */
[----:B------:R-:W1:Y:S02]  /*13fa0*/  LDCU UR4, c[0x0][0x79c] ;  /* 0x0000f380ff0477ac */ /* 0x000e640008000800 */
[----:B-1----:R-:W-:-:S09]  /*13fb0*/  UISETP.NE.AND UP0, UPT, UR4, 0x1, UPT ;  /* 0x000000010400788c */ /* 0x002fd2000bf05270 */
[----:B------:R-:W-:Y:S05]  /*13fc0*/  BRA.U !UP0, `(.L_x_5025) ;  /* 0x0000000108907547 */ /* 0x000fea000b800000 */
[----:B0-----:R-:W-:Y:S01]  /*13fd0*/  MOV R2, 0x0 ;  /* 0x0000000000027802 */ /* 0x001fe20000000f00 */
[----:B------:R-:W0:Y:S01]  /*13fe0*/  LDCU.64 UR4, c[0x4][0x7c8] ;  /* 0x0100f900ff0477ac */ /* 0x000e220008000a00 */
[----:B-----5:R-:W-:Y:S02]  /*13ff0*/  HFMA2 R12, -RZ, RZ, 0, 5.9604644775390625e-08 ;  /* 0x00000001ff0c7431 */ /* 0x020fe400000001ff */
[----:B---3--:R-:W-:Y:S01]  /*14000*/  IMAD.MOV.U32 R8, RZ, RZ, 0x2ef ;  /* 0x000002efff087424 */ /* 0x008fe200078e00ff */
[----:B------:R1:W3:Y:S01]  /*14010*/  LDC.64 R14, c[0x4][R2] ;  /* 0x01000000020e7b82 */ /* 0x0002e20000000a00 */
[----:B------:R-:W2:Y:S01]  /*14020*/  LDCU.64 UR6, c[0x4][0x7b8] ;  /* 0x0100f700ff0677ac */ /* 0x000ea20008000a00 */
[----:B------:R-:W-:Y:S01]  /*14030*/  MOV R13, RZ ;  /* 0x000000ff000d7202 */ /* 0x000fe20000000f00 */
[----:B------:R-:W4:Y:S01]  /*14040*/  LDCU.64 UR8, c[0x4][0x360] ;  /* 0x01006c00ff0877ac */ /* 0x000f220008000a00 */
[----:B0-----:R-:W-:Y:S01]  /*14050*/  IMAD.U32 R4, RZ, RZ, UR4 ;  /* 0x00000004ff047e24 */ /* 0x001fe2000f8e00ff */
[----:B------:R-:W-:-:S02]  /*14060*/  MOV R5, UR5 ;  /* 0x0000000500057c02 */ /* 0x000fc40008000f00 */
[----:B--2---:R-:W-:Y:S01]  /*14070*/  MOV R6, UR6 ;  /* 0x0000000600067c02 */ /* 0x004fe20008000f00 */
[----:B------:R-:W-:Y:S01]  /*14080*/  IMAD.U32 R7, RZ, RZ, UR7 ;  /* 0x00000007ff077e24 */ /* 0x000fe2000f8e00ff */
[----:B----4-:R-:W-:Y:S02]  /*14090*/  MOV R10, UR8 ;  /* 0x00000008000a7c02 */ /* 0x010fe40008000f00 */
[----:B-1----:R-:W-:-:S07]  /*140a0*/  MOV R11, UR9 ;  /* 0x00000009000b7c02 */ /* 0x002fce0008000f00 */
[----:B------:R-:W-:-:S07]  /*140b0*/  LEPC R20, `(.L_x_5026) ;  /* 0x000000001014794e */ /* 0x000fce0000000000 */
[----:B---3--:R-:W-:Y:S05]  /*140c0*/  CALL.ABS.NOINC R14 ;  /* 0x000000000e007343 */ /* 0x008fea0003c00000 */
.L_x_5026:
        /* <DEDUP_REMOVED lines=19> */
.L_x_5027:
[----:B------:R-:W-:Y:S05]  /*14200*/  BRA `(.L_x_5028) ;  /* 0x0000000000107947 */ /* 0x000fea0003800000 */
.L_x_5025:
[----:B------:R-:W0:Y:S02]  /*14210*/  LDCU.64 UR4, c[0x0][0x768] ;  /* 0x0000ed00ff0477ac */ /* 0x000e240008000a00 */
[----:B0-----:R-:W-:-:S04]  /*14220*/  IADD3 R2, P0, PT, R27, UR4, RZ ;  /* 0x000000041b027c10 */ /* 0x001fc8000ff1e0ff */
[----:B---3--:R-:W-:-:S05]  /*14230*/  IADD3.X R3, PT, PT, RZ, UR5, RZ, P0, !PT ;  /* 0x00000005ff037c10 */ /* 0x008fca00087fe4ff */
[----:B------:R0:W-:Y:S04]  /*14240*/  STG.E.64 desc[UR36][R2.64], R16 ;  /* 0x0000001002007986 */ /* 0x0001e8000c101b24 */
.L_x_5028:
[----:B------:R-:W1:Y:S02]  /*14250*/  LDCU.64 UR4, c[0x0][0x768] ;  /* 0x0000ed00ff0477ac */ /* 0x000e640008000a00 */
[----:B-1----:R-:W-:-:S04]  /*14260*/  IADD3 R26, P0, PT, R26, UR4, RZ ;  /* 0x000000041a1a7c10 */ /* 0x002fc8000ff1e0ff */
[----:B------:R-:W-:-:S05]  /*14270*/  IADD3.X R27, PT, PT, RZ, UR5, RZ, P0, !PT ;  /* 0x00000005ff1b7c10 */ /* 0x000fca00087fe4ff */
[----:B--2---:R-:W-:Y:S01]  /*14280*/  STG.E.64 desc[UR36][R26.64], R18 ;  /* 0x000000121a007986 */ /* 0x004fe2000c101b24 */
[----:B------:R-:W-:Y:S05]  /*14290*/  EXIT ;  /* 0x000000000000794d */ /* 0x000fea0003800000 */
.L_x_5024:
[----:B------:R-:W-:Y:S04]  /*142a0*/  STG.E.64 desc[UR36][R4.64], R16 ;  /* 0x0000001004007986 */ /* 0x000fe8000c101b24 */
[----:B--2---:R-:W-:Y:S01]  /*142b0*/  STG.E.64 desc[UR36][R4.64+0x8], R18 ;  /* 0x0000081204007986 */ /* 0x004fe2000c101b24 */
[----:B------:R-:W-:Y:S05]  /*142c0*/  EXIT ;  /* 0x000000000000794d */ /* 0x000fea0003800000 */
.L_x_5029:
        /* <DEDUP_REMOVED lines=11> */
.L_x_10000:


//--------------------- .text._ZN2at6native13reduce_kernelILi128ELi4ENS0_8ReduceOpIdNS0_9NanSumOpsIddEEjdLi4ELi4EEEEEvT1_ --------------------------
	.section	.text._ZN2at6native13reduce_kernelILi128ELi4ENS0_8ReduceOpIdNS0_9NanSumOpsIddEEjdLi4ELi4EEEEEvT1_,"ax",@progbits
	.align	128
        .global         _ZN2at6native13reduce_kernelILi128ELi4ENS0_8ReduceOpIdNS0_9NanSumOpsIddEEjdLi4ELi4EEEEEvT1_
        .type           _ZN2at6native13reduce_kernelILi128ELi4ENS0_8ReduceOpIdNS0_9NanSumOpsIddEEjdLi4ELi4EEEEEvT1_,@function
        .size           _ZN2at6native13reduce_kernelILi128ELi4ENS0_8ReduceOpIdNS0_9NanSumOpsIddEEjdLi4ELi4EEEEEvT1_,(.L_x_10001 - _ZN2at6native13reduce_kernelILi128ELi4ENS0_8ReduceOpIdNS0_9NanSumOpsIddEEjdLi4ELi4EEEEEvT1_)
        .other          _ZN2at6native13reduce_kernelILi128ELi4ENS0_8ReduceOpIdNS0_9NanSumOpsIddEEjdLi4ELi4EEEEEvT1_,@"STO_CUDA_ENTRY STV_DEFAULT"
_ZN2at6native13reduce_kernelILi128ELi4ENS0_8ReduceOpIdNS0_9NanSumOpsIddEEjdLi4ELi4EEEEEvT1_:
.text._ZN2at6native13reduce_kernelILi128ELi4ENS0_8ReduceOpIdNS0_9NanSumOpsIddEEjdLi4ELi4EEEEEvT1_:
[----:B------:R-:W0:Y:S01]  /*0000*/  LDC R1, c[0x0][0x37c] ;  /* 0x0000df00ff017b82 */ /* 0x000e220000000800 */
[----:B------:R-:W1:Y:S01]  /*0010*/  S2R R17, SR_TID.X ;  /* 0x0000000000117919 */ /* 0x000e620000002100 */
[----:B------:R-:W1:Y:S06]  /*0020*/  LDCU.64 UR10, c[0x0][0x3b0] ;  /* 0x00007600ff0a77ac */ /* 0x000e6c0008000a00 */
[----:B------:R-:W2:Y:S01]  /*0030*/  S2UR UR5, SR_CTAID.X ;  /* 0x00000000000579c3 */ /* 0x000ea20000002500 */
[----:B------:R-:W3:Y:S01]  /*0040*/  S2R R2, SR_TID.Y ;  /* 0x0000000000027919 */ /* 0x000ee20000002200 */
[----:B------:R-:W4:Y:S01]  /*0050*/  LDCU.64 UR8, c[0x0][0x3a8] ;  /* 0x00007500ff0877ac */ /* 0x000f220008000a00 */
[----:B------:R-:W5:Y:S01]  /*0060*/  S2R R16, SR_CTAID.Y ;  /* 0x0000000000107919 */ /* 0x000f620000002600 */
[----:B------:R-:W4:Y:S04]  /*0070*/  LDCU UR4, c[0x0][0x564] ;  /* 0x0000ac80ff0477ac */ /* 0x000f280008000800 */
        /* <DEDUP_REMOVED lines=8> */
[----:B-----5:R-:W-:Y:S02]  /*0100*/  IMAD R3, R16, UR10, R5 ;  /* 0x0000000a10037c24 */ /* 0x020fe4000f8e0205 */
[----:B------:R-:W-:-:S02]  /*0110*/  HFMA2 R5, -RZ, RZ, 0, 0 ;  /* 0x00000000ff057431 */ /* 0x000fc400000001ff */
        /* <DEDUP_REMOVED lines=279> */
.L_x_5030:
        /* <DEDUP_REMOVED lines=32> */
.L_x_5034:
        /* <DEDUP_REMOVED lines=39> */
.L_x_5038:
[----:B------:R-:W-:Y:S05]  /*1700*/  BSYNC.RECONVERGENT B1 ;  /* 0x0000000000017941 */ /* 0x000fea0003800200 */
.L_x_5037:
[----:B------:R-:W1:Y:S01]  /*1710*/  LDC R3, c[0x0][0x394] ;  /* 0x0000e500ff037b82 */ /* 0x000e620000000800 */
[----:B------:R-:W-:-:S05]  /*1720*/  IADD3 R18, P0, PT, R18, 0x20, RZ ;  /* 0x0000002012127810 */ /* 0x000fca0007f1e0ff */
[----:B------:R-:W-:Y:S01]  /*1730*/  IMAD.X R19, RZ, RZ, R19, P0 ;  /* 0x000000ffff137224 */ /* 0x000fe200000e0613 */
[----:B-1----:R-:W-:-:S07]  /*1740*/  IADD3 R28, PT, PT, R0, -0x4, R3 ;  /* 0xfffffffc001c7810 */ /* 0x002fce0007ffe003 */
.L_x_5036:
[----:B------:R-:W-:Y:S05]  /*1750*/  BSYNC.RECONVERGENT B0 ;  /* 0x0000000000007941 */ /* 0x000fea0003800200 */
.L_x_5035:
[----:B------:R-:W1:Y:S01]  /*1760*/  LDC.64 R6, c[0x0][0x3a8] ;  /* 0x0000ea00ff067b82 */ /* 0x000e620000000a00 */
[----:B------:R-:W-:Y:S07]  /*1770*/  BSSY.RECONVERGENT B0, `(.L_x_5039) ;  /* 0x0000041000007945 */ /* 0x000fee0003800200 */
[----:B------:R-:W2:Y:S01]  /*1780*/  LDC R0, c[0x0][0x3b0] ;  /* 0x0000ec00ff007b82 */ /* 0x000ea20000000800 */
[----:B-1----:R-:W-:Y:S01]  /*1790*/  IMAD R6, R17, R6, RZ ;  /* 0x0000000611067224 */ /* 0x002fe200078e02ff */
[----:B------:R-:W-:-:S03]  /*17a0*/  ISETP.NE.AND P0, PT, R7, RZ, PT ;  /* 0x000000ff0700720c */ /* 0x000fc60003f05270 */
[C---:B------:R-:W-:Y:S01]  /*17b0*/  IMAD R3, R2.reuse, R7, R6 ;  /* 0x0000000702037224 */ /* 0x040fe200078e0206 */
[----:B------:R-:W-:Y:S01]  /*17c0*/  ISETP.NE.AND P0, PT, R2, RZ, P0 ;  /* 0x000000ff0200720c */ /* 0x000fe20000705270 */
[----:B------:R-:W-:Y:S01]  /*17d0*/  IMAD.MOV.U32 R7, RZ, RZ, R9 ;  /* 0x000000ffff077224 */ /* 0x000fe200078e0009 */
[----:B------:R-:W-:Y:S02]  /*17e0*/  MOV R6, R8 ;  /* 0x0000000800067202 */ /* 0x000fe40000000f00 */
[----:B--2---:R-:W-:Y:S01]  /*17f0*/  ISETP.NE.AND P1, PT, R0, RZ, PT ;  /* 0x000000ff0000720c */ /* 0x004fe20003f25270 */
        /* <DEDUP_REMOVED lines=9> */
.L_x_5041:
[C---:B------:R-:W-:Y:S01]  /*1890*/  IMAD.WIDE.U32 R10, R3.reuse, 0x20, R18 ;  /* 0x00000020030a7825 */ /* 0x040fe200078e0012 */
[----:B------:R-:W1:Y:S04]  /*18a0*/  LDCU UR4, c[0x0][0x39c] ;  /* 0x00007380ff0477ac */ /* 0x000e680008000800 */
[----:B------:R2:W3:Y:S01]  /*18b0*/  LDG.E.ENL2.256 R24, R12, desc[UR36][R10.64] ;  /* 0xfe0000240a0c797e */ /* 0x0004e20008121918 */
[----:B-1----:R-:W-:-:S05]  /*18c0*/  VIADD R3, R3, UR4 ;  /* 0x0000000403037c36 */ /* 0x002fca0008000000 */
[----:B--2---:R-:W-:Y:S01]  /*18d0*/  LEA R11, R3, 0x3, 0x2 ;  /* 0x00000003030b7811 */ /* 0x004fe200078e10ff */
[----:B---3--:R-:W1:Y:S02]  /*18e0*/  DSETP.NAN.AND P1, PT, R12, R12, PT ;  /* 0x0000000c0c00722a */ /* 0x008e640003f28000 */
        /* <DEDUP_REMOVED lines=10> */
[----:B0-----:R1:W-:Y:S02]  /*1990*/  DADD R4, R4, R12 ;  /* 0x0000000004047229 */ /* 0x0013e4000000000c */
        /* <DEDUP_REMOVED lines=11> */
[----:B------:R-:W0:Y:S02]  /*1a50*/  DSETP.NAN.AND P1, PT, R26, R26, PT ;  /* 0x0000001a1a00722a */ /* 0x000e240003f28000 */
[----:B0-----:R-:W-:Y:S02]  /*1a60*/  FSEL R10, R26, RZ, !P1 ;  /* 0x000000ff1a0a7208 */ /* 0x001fe40004800000 */
[----:B------:R-:W-:-:S15]  /*1a70*/  FSEL R11, R27, RZ, !P1 ;  /* 0x000000ff1b0b7208 */ /* 0x000fde0004800000 */
[----:B------:R-:W-:-:S15]  /*1a80*/  NOP ;  /* 0x0000000000007918 */ /* 0x000fde0000000000 */
[----:B------:R-:W-:-:S15]  /*1a90*/  NOP ;  /* 0x0000000000007918 */ /* 0x000fde0000000000 */
[----:B------:R-:W-:-:S15]  /*1aa0*/  NOP ;  /* 0x0000000000007918 */ /* 0x000fde0000000000 */
[----:B------:R0:W1:Y:S02]  /*1ab0*/  DADD R8, R8, R12 ;  /* 0x0000000008087229 */ /* 0x000064000000000c */
[----:B0-----:R-:W-:Y:S02]  /*1ac0*/  FSEL R12, R24, RZ, !P3 ;  /* 0x000000ff180c7208 */ /* 0x001fe40005800000 */
[----:B------:R-:W-:-:S15]  /*1ad0*/  FSEL R13, R25, RZ, !P3 ;  /* 0x000000ff190d7208 */ /* 0x000fde0005800000 */
[----:B------:R-:W-:-:S15]  /*1ae0*/  NOP ;  /* 0x0000000000007918 */ /* 0x000fde0000000000 */
[----:B------:R-:W-:-:S15]  /*1af0*/  NOP ;  /* 0x0000000000007918 */ /* 0x000fde0000000000 */
[----:B------:R-:W-:-:S15]  /*1b00*/  NOP ;  /* 0x0000000000007918 */ /* 0x000fde0000000000 */
[----:B------:R2:W3:-:S15]  /*1b10*/  DADD R6, R6, R12 ;  /* 0x0000000006067229 */ /* 0x0004de000000000c */
[----:B------:R-:W-:-:S15]  /*1b20*/  NOP ;  /* 0x0000000000007918 */ /* 0x000fde0000000000 */
[----:B------:R-:W-:-:S15]  /*1b30*/  NOP ;  /* 0x0000000000007918 */ /* 0x000fde0000000000 */
[----:B------:R-:W-:-:S15]  /*1b40*/  NOP ;  /* 0x0000000000007918 */ /* 0x000fde0000000000 */
[----:B------:R-:W-:-:S04]  /*1b50*/  NOP ;  /* 0x0000000000007918 */ /* 0x000fc80000000000 */
[----:B------:R2:W4:Y:S02]  /*1b60*/  DADD R68, R68, R10 ;  /* 0x0000000044447229 */ /* 0x000524000000000a */
[----:B-1234-:R-:W-:Y:S05]  /*1b70*/  @!P2 BRA `(.L_x_5041) ;  /* 0xfffffffc0044a947 */ /* 0x01efea000383ffff */
.L_x_5040:
[----:B------:R-:W-:Y:S05]  /*1b80*/  BSYNC.RECONVERGENT B0 ;  /* 0x0000000000007941 */ /* 0x000fea0003800200 */
.L_x_5039:
        /* <DEDUP_REMOVED lines=15> */
.L_x_5043:
[----:B------:R-:W-:Y:S05]  /*1c80*/  BSYNC.RECONVERGENT B0 ;  /* 0x0000000000007941 */ /* 0x000fea0003800200 */
.L_x_5042:
[----:B0-2---:R-:W0:Y:S01]  /*1c90*/  DADD R4, R8, R4 ;  /* 0x0000000008047229 */ /* 0x005e220000000004 */
[----:B------:R-:W-:Y:S02]  /*1ca0*/  CS2R R74, SRZ ;  /* 0x00000000004a7805 */ /* 0x000fe4000001ff00 */
[----:B------:R-:W-:Y:S02]  /*1cb0*/  CS2R R72, SRZ ;  /* 0x0000000000487805 */ /* 0x000fe4000001ff00 */
[----:B------:R-:W-:-:S15]  /*1cc0*/  CS2R R70, SRZ ;  /* 0x0000000000467805 */ /* 0x000fde000001ff00 */
[----:B------:R-:W-:-:S15]  /*1cd0*/  NOP ;  /* 0x0000000000007918 */ /* 0x000fde0000000000 */
[----:B------:R-:W-:-:S15]  /*1ce0*/  NOP ;  /* 0x0000000000007918 */ /* 0x000fde0000000000 */
[----:B------:R-:W-:-:S14]  /*1cf0*/  NOP ;  /* 0x0000000000007918 */ /* 0x000fdc0000000000 */
[----:B0-----:R-:W0:-:S15]  /*1d00*/  DADD R4, R4, R6 ;  /* 0x0000000004047229 */ /* 0x001e1e0000000006 */
[----:B------:R-:W-:-:S15]  /*1d10*/  NOP ;  /* 0x0000000000007918 */ /* 0x000fde0000000000 */
[----:B------:R-:W-:-:S15]  /*1d20*/  NOP ;  /* 0x0000000000007918 */ /* 0x000fde0000000000 */
[----:B------:R-:W-:-:S15]  /*1d30*/  NOP ;  /* 0x0000000000007918 */ /* 0x000fde0000000000 */
[----:B------:R-:W-:-:S04]  /*1d40*/  NOP ;  /* 0x0000000000007918 */ /* 0x000fc80000000000 */
[----:B0-----:R0:W2:Y:S02]  /*1d50*/  DADD R68, R4, R68 ;  /* 0x0000000004447229 */ /* 0x0010a40000000044 */
[----:B0-2---:R-:W-:Y:S05]  /*1d60*/  BRA `(.L_x_5032) ;  /* 0x000000e800107947 */ /* 0x005fea0003800000 */
.L_x_5033:
        /* <DEDUP_REMOVED lines=71> */
.L_x_5047:
[----:B------:R-:W-:-:S05]  /*21e0*/  SHF.R.U32.HI R49, RZ, 0x2, R3 ;  /* 0x00000002ff317819 */ /* 0x000fca0000011603 */
[----:B------:R-:W-:-:S06]  /*21f0*/  IMAD.WIDE.U32 R48, R49, 0x20, R18 ;  /* 0x0000002031307825 */ /* 0x000fcc00078e0012 */
[----:B------:R-:W2:Y:S01]  /*2200*/  LDG.E.ENL2.256 R52, R48, desc[UR36][R48.64] ;  /* 0xfe0000243030797e */ /* 0x000ea20008121934 */
[----:B------:R-:W-:-:S05]  /*2210*/  IMAD.IADD R3, R3, 0x1, R0 ;  /* 0x0000000103037824 */ /* 0x000fca00078e0200 */
[----:B------:R-:W-:-:S05]  /*2220*/  SHF.R.U32.HI R57, RZ, 0x2, R3 ;  /* 0x00000002ff397819 */ /* 0x000fca0000011603 */
[----:B------:R-:W-:-:S06]  /*2230*/  IMAD.WIDE.U32 R56, R57, 0x20, R18 ;  /* 0x0000002039387825 */ /* 0x000fcc00078e0012 */
[----:B------:R-:W3:Y:S01]  /*2240*/  LDG.E.ENL2.256 R60, R56, desc[UR36][R56.64] ;  /* 0xfe0000243838797e */ /* 0x000ee2000812193c */
[----:B------:R-:W-:-:S04]  /*2250*/  IADD3 R3, PT, PT, R3, R0, RZ ;  /* 0x0000000003037210 */ /* 0x000fc80007ffe0ff */
[----:B------:R-:W-:-:S05]  /*2260*/  SHF.R.U32.HI R33, RZ, 0x2, R3 ;  /* 0x00000002ff217819 */ /* 0x000fca0000011603 */
[----:B------:R-:W-:-:S06]  /*2270*/  IMAD.WIDE.U32 R32, R33, 0x20, R18 ;  /* 0x0000002021207825 */ /* 0x000fcc00078e0012 */
[----:B------:R-:W4:Y:S01]  /*2280*/  LDG.E.ENL2.256 R36, R32, desc[UR36][R32.64] ;  /* 0xfe0000242020797e */ /* 0x000f220008121924 */
[----:B------:R-:W-:-:S05]  /*2290*/  IMAD.IADD R3, R3, 0x1, R0 ;  /* 0x0000000103037824 */ /* 0x000fca00078e0200 */
[----:B------:R-:W-:-:S05]  /*22a0*/  SHF.R.U32.HI R41, RZ, 0x2, R3 ;  /* 0x00000002ff297819 */ /* 0x000fca0000011603 */
[----:B------:R-:W-:-:S06]  /*22b0*/  IMAD.WIDE.U32 R40, R41, 0x20, R18 ;  /* 0x0000002029287825 */ /* 0x000fcc00078e0012 */
[----:B------:R-:W5:Y:S01]  /*22c0*/  LDG.E.ENL2.256 R44, R40, desc[UR36][R40.64] ;  /* 0xfe0000242828797e */ /* 0x000f62000812192c */
[----:B------:R-:W-:-:S05]  /*22d0*/  IADD3 R3, PT, PT, R3, R0, RZ ;  /* 0x0000000003037210 */ /* 0x000fca0007ffe0ff */
[----:B------:R-:W-:-:S05]  /*22e0*/  IMAD R5, R0, 0x3, R3 ;  /* 0x0000000300057824 */ /* 0x000fca00078e0203 */
[----:B------:R-:W-:Y:S01]  /*22f0*/  ISETP.GE.U32.AND P1, PT, R5, R4, PT ;  /* 0x000000040500720c */ /* 0x000fe20003f26070 */
[----:B--2---:R-:W0:Y:S02]  /*2300*/  DSETP.NAN.AND P0, PT, R48, R48, PT ;  /* 0x000000303000722a */ /* 0x004e240003f08000 */
        /* <DEDUP_REMOVED lines=126> */
[----:B-----5:R-:W0:-:S15]  /*2af0*/  DSETP.NAN.AND P0, PT, R40, R40, PT ;  /* 0x000000282800722a */ /* 0x020e1e0003f08000 */
        /* <DEDUP_REMOVED lines=44> */
[----:B012---:R-:W-:Y:S05]  /*2dc0*/  @!P1 BRA `(.L_x_5047) ;  /* 0xfffffff400049947 */ /* 0x007fea000383ffff */
[----:B------:R-:W-:Y:S05]  /*2dd0*/  BSYNC.RECONVERGENT B1 ;  /* 0x0000000000017941 */ /* 0x000fea0003800200 */
.L_x_5046:
[----:B------:R-:W-:Y:S05]  /*2de0*/  BSYNC.RECONVERGENT B0 ;  /* 0x0000000000007941 */ /* 0x000fea0003800200 */
.L_x_5045:
[----:B------:R-:W-:Y:S01]  /*2df0*/  ISETP.GE.U32.AND P0, PT, R3, R4, PT ;  /* 0x000000040300720c */ /* 0x000fe20003f06070 */
[----:B------:R-:W-:-:S12]  /*2e00*/  BSSY.RECONVERGENT B0, `(.L_x_5048) ;  /* 0x0000016000007945 */ /* 0x000fd80003800200 */
[----:B------:R-:W-:Y:S05]  /*2e10*/  @P0 BRA `(.L_x_5049) ;  /* 0x0000000000500947 */ /* 0x000fea0003800000 */
[----:B------:R-:W-:-:S05]  /*2e20*/  SHF.R.U32.HI R49, RZ, 0x2, R3 ;  /* 0x00000002ff317819 */ /* 0x000fca0000011603 */
[----:B------:R-:W-:-:S06]  /*2e30*/  IMAD.WIDE.U32 R48, R49, 0x20, R18 ;  /* 0x0000002031307825 */ /* 0x000fcc00078e0012 */
[----:B------:R-:W5:Y:S01]  /*2e40*/  LDG.E.ENL2.256 R52, R48, desc[UR36][R48.64] ;  /* 0xfe0000243030797e */ /* 0x000f620008121934 */
[----:B------:R-:W-:-:S05]  /*2e50*/  IMAD.IADD R5, R3, 0x1, R0 ;  /* 0x0000000103057824 */ /* 0x000fca00078e0200 */
[----:B------:R-:W-:-:S13]  /*2e60*/  ISETP.GE.U32.AND P1, PT, R5, R4, PT ;  /* 0x000000040500720c */ /* 0x000fda0003f26070 */
[----:B------:R-:W-:Y:S05]  /*2e70*/  @P1 BRA `(.L_x_5049) ;  /* 0x0000000000381947 */ /* 0x000fea0003800000 */
[----:B------:R-:W-:-:S05]  /*2e80*/  SHF.R.U32.HI R57, RZ, 0x2, R5 ;  /* 0x00000002ff397819 */ /* 0x000fca0000011605 */
[----:B------:R-:W-:-:S06]  /*2e90*/  IMAD.WIDE.U32 R56, R57, 0x20, R18 ;  /* 0x0000002039387825 */ /* 0x000fcc00078e0012 */
[----:B------:R-:W5:Y:S01]  /*2ea0*/  LDG.E.ENL2.256 R60, R56, desc[UR36][R56.64] ;  /* 0xfe0000243838797e */ /* 0x000f62000812193c */
[----:B------:R-:W-:-:S04]  /*2eb0*/  IADD3 R5, PT, PT, R5, R0, RZ ;  /* 0x0000000005057210 */ /* 0x000fc80007ffe0ff */
[----:B------:R-:W-:-:S13]  /*2ec0*/  ISETP.GE.U32.AND P1, PT, R5, R4, PT ;  /* 0x000000040500720c */ /* 0x000fda0003f26070 */
[----:B------:R-:W-:Y:S05]  /*2ed0*/  @P1 BRA `(.L_x_5049) ;  /* 0x0000000000201947 */ /* 0x000fea0003800000 */
[----:B------:R-:W-:Y:S01]  /*2ee0*/  IMAD.IADD R35, R5, 0x1, R0 ;  /* 0x0000000105237824 */ /* 0x000fe200078e0200 */
[----:B------:R-:W-:-:S04]  /*2ef0*/  SHF.R.U32.HI R33, RZ, 0x2, R5 ;  /* 0x00000002ff217819 */ /* 0x000fc80000011605 */
[----:B------:R-:W-:Y:S01]  /*2f00*/  ISETP.GE.U32.AND P1, PT, R35, R4, PT ;  /* 0x000000042300720c */ /* 0x000fe20003f26070 */
[----:B------:R-:W-:-:S12]  /*2f10*/  IMAD.WIDE.U32 R32, R33, 0x20, R18 ;  /* 0x0000002021207825 */ /* 0x000fd800078e0012 */
[----:B------:R-:W-:Y:S02]  /*2f20*/  @!P1 SHF.R.U32.HI R5, RZ, 0x2, R35 ;  /* 0x00000002ff059819 */ /* 0x000fe40000011623 */
[----:B------:R-:W5:Y:S03]  /*2f30*/  LDG.E.ENL2.256 R36, R32, desc[UR36][R32.64] ;  /* 0xfe0000242020797e */ /* 0x000f660008121924 */
[----:B------:R-:W-:-:S05]  /*2f40*/  @!P1 IMAD.WIDE.U32 R18, R5, 0x20, R18 ;  /* 0x0000002005129825 */ /* 0x000fca00078e0012 */
[----:B------:R0:W5:Y:S02]  /*2f50*/  @!P1 LDG.E.ENL2.256 R44, R40, desc[UR36][R18.64] ;  /* 0xfe0000241228997e */ /* 0x000164000812192c */
.L_x_5049:
[----:B------:R-:W-:Y:S05]  /*2f60*/  BSYNC.RECONVERGENT B0 ;  /* 0x0000000000007941 */ /* 0x000fea0003800200 */
.L_x_5048:
[----:B------:R-:W-:Y:S04]  /*2f70*/  BSSY.RECONVERGENT B0, `(.L_x_5050) ;  /* 0x00000ab000007945 */ /* 0x000fe80003800200 */
[----:B------:R-:W-:Y:S05]  /*2f80*/  @P0 BRA `(.L_x_5051) ;  /* 0x0000000800a40947 */ /* 0x000fea0003800000 */
[----:B-----5:R-:W0:Y:S01]  /*2f90*/  DSETP.NAN.AND P0, PT, R48, R48, PT ;  /* 0x000000303000722a */ /* 0x020e220003f08000 */
[----:B------:R-:W-:Y:S02]  /*2fa0*/  IADD3 R3, PT, PT, R3, R0, RZ ;  /* 0x0000000003037210 */ /* 0x000fe40007ffe0ff */
[----:B0-----:R-:W-:Y:S02]  /*2fb0*/  FSEL R18, R48, RZ, !P0 ;  /* 0x000000ff30127208 */ /* 0x001fe40004000000 */
[----:B------:R-:W-:-:S15]  /*2fc0*/  FSEL R19, R49, RZ, !P0 ;  /* 0x000000ff31137208 */ /* 0x000fde0004000000 */
[----:B------:R-:W-:-:S15]  /*2fd0*/  NOP ;  /* 0x0000000000007918 */ /* 0x000fde0000000000 */
[----:B------:R-:W-:-:S15]  /*2fe0*/  NOP ;  /* 0x0000000000007918 */ /* 0x000fde0000000000 */
[----:B------:R-:W-:-:S14]  /*2ff0*/  NOP ;  /* 0x0000000000007918 */ /* 0x000fdc0000000000 */
[----:B------:R-:W0:-:S15]  /*3000*/  DSETP.NAN.AND P1, PT, R50, R50, PT ;  /* 0x000000323200722a */ /* 0x000e1e0003f28000 */
[----:B------:R-:W-:-:S15]  /*3010*/  NOP ;  /* 0x0000000000007918 */ /* 0x000fde0000000000 */
[----:B------:R-:W-:-:S15]  /*3020*/  NOP ;  /* 0x0000000000007918 */ /* 0x000fde0000000000 */
[----:B------:R-:W-:-:S15]  /*3030*/  NOP ;  /* 0x0000000000007918 */ /* 0x000fde0000000000 */
[----:B------:R-:W-:-:S04]  /*3040*/  NOP ;  /* 0x0000000000007918 */ /* 0x000fc80000000000 */
[----:B------:R0:W-:Y:S02]  /*3050*/  DADD R28, R28, R18 ;  /* 0x000000001c1c7229 */ /* 0x0001e40000000012 */
        /* <DEDUP_REMOVED lines=28> */
[----:B------:R2:W3:Y:S02]  /*3220*/  DADD R20, R20, R18 ;  /* 0x0000000014147229 */ /* 0x0004e40000000012 */
[----:B-123--:R-:W-:Y:S05]  /*3230*/  @P1 BRA `(.L_x_5051) ;  /* 0x0000000400f81947 */ /* 0x00efea0003800000 */
[----:B------:R-:W0:Y:S01]  /*3240*/  DSETP.NAN.AND P0, PT, R56, R56, PT ;  /* 0x000000383800722a */ /* 0x000e220003f08000 */
[----:B------:R-:W-:Y:S01]  /*3250*/  IMAD.IADD R3, R3, 0x1, R0 ;  /* 0x0000000103037824 */ /* 0x000fe200078e0200 */
        /* <DEDUP_REMOVED lines=83> */
[----:B-1234-:R-:W-:Y:S05]  /*3790*/  @P1 BRA `(.L_x_5051) ;  /* 0x0000000000a01947 */ /* 0x01efea0003800000 */
        /* <DEDUP_REMOVED lines=39> */
[----:B-1----:R2:W3:Y:S02]  /*3a10*/  DADD R74, R74, R4 ;  /* 0x000000004a4a7229 */ /* 0x0024e40000000004 */
.L_x_5051:
[----:B------:R-:W-:Y:S05]  /*3a20*/  BSYNC.RECONVERGENT B0 ;  /* 0x0000000000007941 */ /* 0x000fea0003800200 */
.L_x_5050:
[----:B------:R-:W1:-:S15]  /*3a30*/  DADD R14, R28, R14 ;  /* 0x000000001c0e7229 */ /* 0x000e5e000000000e */
[----:B------:R-:W-:-:S15]  /*3a40*/  NOP ;  /* 0x0000000000007918 */ /* 0x000fde0000000000 */
[----:B------:R-:W-:-:S15]  /*3a50*/  NOP ;  /* 0x0000000000007918 */ /* 0x000fde0000000000 */
[----:B------:R-:W-:-:S15]  /*3a60*/  NOP ;  /* 0x0000000000007918 */ /* 0x000fde0000000000 */
[----:B------:R-:W-:-:S04]  /*3a70*/  NOP ;  /* 0x0000000000007918 */ /* 0x000fc80000000000 */
[----:B------:R-:W4:-:S15]  /*3a80*/  DADD R12, R26, R12 ;  /* 0x000000001a0c7229 */ /* 0x000f1e000000000c */
        /* <DEDUP_REMOVED lines=9> */
[----:B------:R-:W2:-:S15]  /*3b20*/  DADD R8, R20, R8 ;  /* 0x0000000014087229 */ /* 0x000e9e0000000008 */
        /* <DEDUP_REMOVED lines=9> */
[----:B----4-:R-:W4:-:S15]  /*3bc0*/  DADD R12, R12, R30 ;  /* 0x000000000c0c7229 */ /* 0x010f1e000000001e */
        /* <DEDUP_REMOVED lines=9> */
[----:B--2---:R-:W3:-:S15]  /*3c60*/  DADD R8, R8, R66 ;  /* 0x0000000008087229 */ /* 0x004ede0000000042 */
        /* <DEDUP_REMOVED lines=9> */
[----:B----4-:R2:W4:-:S15]  /*3d00*/  DADD R70, R12, R70 ;  /* 0x000000000c467229 */ /* 0x01051e0000000046 */
[----:B------:R-:W-:-:S15]  /*3d10*/  NOP ;  /* 0x0000000000007918 */ /* 0x000fde0000000000 */
[----:B------:R-:W-:-:S15]  /*3d20*/  NOP ;  /* 0x0000000000007918 */ /* 0x000fde0000000000 */
[----:B------:R-:W-:-:S15]  /*3d30*/  NOP ;  /* 0x0000000000007918 */ /* 0x000fde0000000000 */
[----:B------:R-:W-:-:S04]  /*3d40*/  NOP ;  /* 0x0000000000007918 */ /* 0x000fc80000000000 */
[----:B0-----:R2:W0:-:S15]  /*3d50*/  DADD R72, R10, R72 ;  /* 0x000000000a487229 */ /* 0x00141e0000000048 */
[----:B------:R-:W-:-:S15]  /*3d60*/  NOP ;  /* 0x0000000000007918 */ /* 0x000fde0000000000 */
[----:B------:R-:W-:-:S15]  /*3d70*/  NOP ;  /* 0x0000000000007918 */ /* 0x000fde0000000000 */
[----:B------:R-:W-:-:S15]  /*3d80*/  NOP ;  /* 0x0000000000007918 */ /* 0x000fde0000000000 */
[----:B------:R-:W-:-:S04]  /*3d90*/  NOP ;  /* 0x0000000000007918 */ /* 0x000fc80000000000 */
[----:B---3--:R2:W3:Y:S02]  /*3da0*/  DADD R74, R8, R74 ;  /* 0x00000000084a7229 */ /* 0x0084e4000000004a */
[----:B01234-:R-:W-:Y:S05]  /*3db0*/  BRA `(.L_x_5032) ;  /* 0x000000c400fc7947 */ /* 0x01ffea0003800000 */
.L_x_5044:
        /* <DEDUP_REMOVED lines=67> */
.L_x_5055:
[----:B------:R-:W-:-:S05]  /*41f0*/  IMAD R5, R0, R3, RZ ;  /* 0x0000000300057224 */ /* 0x000fca00078e02ff */
[----:B------:R-:W-:-:S05]  /*4200*/  SHF.R.U32.HI R5, RZ, 0x2, R5 ;  /* 0x00000002ff057819 */ /* 0x000fca0000011605 */
[----:B------:R-:W-:-:S06]  /*4210*/  IMAD.WIDE.U32 R48, R5, 0x20, R18 ;  /* 0x0000002005307825 */ /* 0x000fcc00078e0012 */
[----:B------:R-:W2:Y:S01]  /*4220*/  LDG.E.ENL2.256 R52, R48, desc[UR36][R48.64] ;  /* 0xfe0000243030797e */ /* 0x000ea20008121934 */
[----:B------:R-:W-:-:S04]  /*4230*/  IMAD.IADD R3, R3, 0x1, R16 ;  /* 0x0000000103037824 */ /* 0x000fc800078e0210 */
[----:B------:R-:W-:-:S05]  /*4240*/  IMAD R5, R0, R3, RZ ;  /* 0x0000000300057224 */ /* 0x000fca00078e02ff */
[----:B------:R-:W-:-:S05]  /*4250*/  SHF.R.U32.HI R5, RZ, 0x2, R5 ;  /* 0x00000002ff057819 */ /* 0x000fca0000011605 */
[----:B------:R-:W-:-:S06]  /*4260*/  IMAD.WIDE.U32 R56, R5, 0x20, R18 ;  /* 0x0000002005387825 */ /* 0x000fcc00078e0012 */
[----:B------:R-:W3:Y:S01]  /*4270*/  LDG.E.ENL2.256 R60, R56, desc[UR36][R56.64] ;  /* 0xfe0000243838797e */ /* 0x000ee2000812193c */
[----:B------:R-:W-:-:S05]  /*4280*/  IADD3 R3, PT, PT, R3, R16, RZ ;  /* 0x0000001003037210 */ /* 0x000fca0007ffe0ff */
[----:B------:R-:W-:-:S05]  /*4290*/  IMAD R5, R0, R3, RZ ;  /* 0x0000000300057224 */ /* 0x000fca00078e02ff */
[----:B------:R-:W-:-:S05]  /*42a0*/  SHF.R.U32.HI R5, RZ, 0x2, R5 ;  /* 0x00000002ff057819 */ /* 0x000fca0000011605 */
[----:B------:R-:W-:-:S06]  /*42b0*/  IMAD.WIDE.U32 R32, R5, 0x20, R18 ;  /* 0x0000002005207825 */ /* 0x000fcc00078e0012 */
[----:B------:R-:W4:Y:S01]  /*42c0*/  LDG.E.ENL2.256 R36, R32, desc[UR36][R32.64] ;  /* 0xfe0000242020797e */ /* 0x000f220008121924 */
[----:B------:R-:W-:-:S04]  /*42d0*/  IMAD.IADD R3, R3, 0x1, R16 ;  /* 0x0000000103037824 */ /* 0x000fc800078e0210 */
[----:B------:R-:W-:-:S05]  /*42e0*/  IMAD R5, R0, R3, RZ ;  /* 0x0000000300057224 */ /* 0x000fca00078e02ff */
        /* <DEDUP_REMOVED lines=180> */
.L_x_5054:
[----:B------:R-:W-:Y:S05]  /*4e30*/  BSYNC.RECONVERGENT B0 ;  /* 0x0000000000007941 */ /* 0x000fea0003800200 */
.L_x_5053:
        /* <DEDUP_REMOVED lines=19> */
[----:B------:R-:W-:Y:S02]  /*4f70*/  ISETP.GE.U32.AND P1, PT, R33, R4, PT ;  /* 0x000000042100720c */ /* 0x000fe40003f26070 */
[----:B------:R-:W-:-:S11]  /*4f80*/  SHF.R.U32.HI R5, RZ, 0x2, R5 ;  /* 0x00000002ff057819 */ /* 0x000fd60000011605 */
[----:B------:R-:W-:Y:S02]  /*4f90*/  @!P1 IMAD R0, R0, R33, RZ ;  /* 0x0000002100009224 */ /* 0x000fe400078e02ff */
[----:B------:R-:W-:-:S03]  /*4fa0*/  IMAD.WIDE.U32 R32, R5, 0x20, R18 ;  /* 0x0000002005207825 */ /* 0x000fc600078e0012 */
[----:B------:R-:W-:-:S05]  /*4fb0*/  @!P1 SHF.R.U32.HI R35, RZ, 0x2, R0 ;  /* 0x00000002ff239819 */ /* 0x000fca0000011600 */
[----:B------:R-:W-:Y:S02]  /*4fc0*/  @!P1 IMAD.WIDE.U32 R18, R35, 0x20, R18 ;  /* 0x0000002023129825 */ /* 0x000fe400078e0012 */
[----:B------:R-:W5:Y:S04]  /*4fd0*/  LDG.E.ENL2.256 R36, R32, desc[UR36][R32.64] ;  /* 0xfe0000242020797e */ /* 0x000f680008121924 */
[----:B------:R0:W5:Y:S02]  /*4fe0*/  @!P1 LDG.E.ENL2.256 R44, R40, desc[UR36][R18.64] ;  /* 0xfe0000241228997e */ /* 0x000164000812192c */
.L_x_5057:
[----:B------:R-:W-:Y:S05]  /*4ff0*/  BSYNC.RECONVERGENT B0 ;  /* 0x0000000000007941 */ /* 0x000fea0003800200 */
.L_x_5056:
        /* <DEDUP_REMOVED lines=171> */
.L_x_5059:
[----:B------:R-:W-:Y:S05]  /*5ab0*/  BSYNC.RECONVERGENT B0 ;  /* 0x0000000000007941 */ /* 0x000fea0003800200 */
.L_x_5058:
        /* <DEDUP_REMOVED lines=57> */
.L_x_5052:
[----:B------:R-:W0:Y:S01]  /*5e50*/  LDCU UR4, c[0x0][0x39c] ;  /* 0x00007380ff0477ac */ /* 0x000e220008000800 */
[----:B------:R-:W1:Y:S01]  /*5e60*/  LDC.64 R6, c[0x0][0x388] ;  /* 0x0000e200ff067b82 */ /* 0x000e620000000a00 */
[----:B------:R-:W-:Y:S01]  /*5e70*/  BSSY.RECONVERGENT B0, `(.L_x_5060) ;  /* 0x0000518000007945 */ /* 0x000fe20003800200 */
        /* <DEDUP_REMOVED lines=69> */
.L_x_5067:
        /* <DEDUP_REMOVED lines=329> */
.L_x_5063:
        /* <DEDUP_REMOVED lines=241> */
.L_x_5064:
        /* <DEDUP_REMOVED lines=241> */
.L_x_5065:
        /* <DEDUP_REMOVED lines=233> */
[--C-:B------:R-:W-:Y:S02]  /*a410*/  IMAD.MOV R4, RZ, RZ, -R33.reuse ;  /* 0x000000ffff047224 */ /* 0x100fe400078e0a21 */
[----:B-1----:R-:W-:-:S05]  /*a420*/  @P1 IMAD.HI.U32 R34, R33, R34, R32 ;  /* 0x0000002221221227 */ /* 0x002fca00078e0020 */
[----:B------:R-:W-:Y:S01]  /*a430*/  @P1 SHF.R.U32.HI R34, RZ, R35, R34 ;  /* 0x00000023ff221219 */ /* 0x000fe20000011622 */
[----:B------:R-:W-:-:S03]  /*a440*/  IMAD R35, R4, UR6, R37 ;  /* 0x0000000604237c24 */ /* 0x000fc6000f8e0225 */
[----:B------:R-:W-:Y:S01]  /*a450*/  @P1 IADD3 R32, PT, PT, -R34, RZ, RZ ;  /* 0x000000ff22201210 */ /* 0x000fe20007ffe1ff */
[----:B------:R-:W-:-:S04]  /*a460*/  IMAD R0, R35, UR31, R0 ;  /* 0x0000001f23007c24 */ /* 0x000fc8000f8e0200 */
[----:B0-----:R-:W-:-:S04]  /*a470*/  @P1 IMAD R33, R39, R32, R33 ;  /* 0x0000002027211224 */ /* 0x001fc800078e0221 */
[----:B--2---:R-:W-:-:S07]  /*a480*/  @P1 IMAD R0, R33, R36, R0 ;  /* 0x0000002421001224 */ /* 0x004fce00078e0200 */
.L_x_5066:
[----:B------:R-:W-:-:S04]  /*a490*/  LOP3.LUT R33, R0, 0xffffffe0, RZ, 0xc0, !PT ;  /* 0xffffffe000217812 */ /* 0x000fc800078ec0ff */
[----:B------:R-:W-:-:S04]  /*a4a0*/  IADD3 R32, P1, PT, R33, R18, RZ ;  /* 0x0000001221207210 */ /* 0x000fc80007f3e0ff */
[----:B------:R-:W-:-:S06]  /*a4b0*/  IADD3.X R33, PT, PT, RZ, R19, RZ, P1, !PT ;  /* 0x00000013ff217210 */ /* 0x000fcc0000ffe4ff */
[----:B------:R-:W5:Y:S03]  /*a4c0*/  LDG.E.ENL2.256 R36, R32, desc[UR36][R32.64] ;  /* 0xfe0000242020797e */ /* 0x000f660008121924 */
.L_x_5062:
[----:B-----5:R-:W1:Y:S01]  /*a4d0*/  DSETP.NAN.AND P1, PT, R60, R60, PT ;  /* 0x0000003c3c00722a */ /* 0x020e620003f28000 */
[----:B------:R-:W2:Y:S01]  /*a4e0*/  LDCU UR5, c[0x0][0x394] ;  /* 0x00007280ff0577ac */ /* 0x000ea20008000800 */
[----:B-1----:R-:W-:Y:S01]  /*a4f0*/  FSEL R84, R60, RZ, !P1 ;  /* 0x000000ff3c547208 */ /* 0x002fe20004800000 */
[----:B------:R-:W-:Y:S01]  /*a500*/  IMAD.U32 R0, RZ, RZ, UR4 ;  /* 0x00000004ff007e24 */ /* 0x000fe2000f8e00ff */
[----:B------:R-:W-:-:S04]  /*a510*/  FSEL R85, R61, RZ, !P1 ;  /* 0x000000ff3d557208 */ /* 0x000fc80004800000 */
[----:B------:R-:W-:Y:S02]  /*a520*/  LEA R3, R0, R3, 0x2 ;  /* 0x0000000300037211 */ /* 0x000fe400078e10ff */
[----:B--2---:R-:W-:-:S15]  /*a530*/  MOV R4, UR5 ;  /* 0x0000000500047c02 */ /* 0x004fde0008000f00 */
        /* <DEDUP_REMOVED lines=171> */
.L_x_5061:
[----:B0-----:R-:W-:Y:S05]  /*aff0*/  BSYNC.RECONVERGENT B0 ;  /* 0x0000000000007941 */ /* 0x001fea0003800200 */
.L_x_5060:
        /* <DEDUP_REMOVED lines=284> */
.L_x_5071:
[----:B------:R-:W-:Y:S02]  /*c1c0*/  SHF.R.U32.HI R18, RZ, 0x5, R18 ;  /* 0x00000005ff127819 */ /* 0x000fe40000011612 */
[----:B------:R-:W-:-:S07]  /*c1d0*/  MOV R19, RZ ;  /* 0x000000ff00137202 */ /* 0x000fce0000000f00 */
.L_x_5070:
        /* <DEDUP_REMOVED lines=284> */
.L_x_5073:
[----:B------:R-:W-:Y:S02]  /*d3a0*/  SHF.R.U32.HI R26, RZ, 0x5, R25 ;  /* 0x00000005ff1a7819 */ /* 0x000fe40000011619 */
[----:B------:R-:W-:-:S07]  /*d3b0*/  MOV R27, RZ ;  /* 0x000000ff001b7202 */ /* 0x000fce0000000f00 */
.L_x_5072:
        /* <DEDUP_REMOVED lines=281> */
.L_x_5075:
[----:B------:R-:W-:Y:S02]  /*e550*/  SHF.R.U32.HI R26, RZ, 0x5, R25 ;  /* 0x00000005ff1a7819 */ /* 0x000fe40000011619 */
[----:B------:R-:W-:-:S07]  /*e560*/  MOV R27, RZ ;  /* 0x000000ff001b7202 */ /* 0x000fce0000000f00 */
.L_x_5074:
[----:B------:R-:W-:-:S04]  /*e570*/  LEA R40, P1, R26, R24, 0x5 ;  /* 0x000000181a287211 */ /* 0x000fc800078228ff */
[----:B------:R-:W-:-:S06]  /*e580*/  LEA.HI.X R41, R26, R5, R27, 0x5, P1 ;  /* 0x000000051a297211 */ /* 0x000fcc00008f2c1b */
[----:B------:R-:W5:Y:S01]  /*e590*/  LDG.E.ENL2.256 R40, R44, desc[UR36][R40.64] ;  /* 0xfe000024282c797e */ /* 0x000f620008121928 */
        /* <DEDUP_REMOVED lines=278> */
.L_x_5077:
[----:B------:R-:W-:Y:S01]  /*f700*/  SHF.R.U32.HI R26, RZ, 0x5, R18 ;  /* 0x00000005ff1a7819 */ /* 0x000fe20000011612 */
[----:B------:R-:W-:-:S07]  /*f710*/  IMAD.MOV.U32 R27, RZ, RZ, RZ ;  /* 0x000000ffff1b7224 */ /* 0x000fce00078e00ff */
.L_x_5076:
[----:B------:R-:W-:-:S04]  /*f720*/  LEA R24, P0, R26, R24, 0x5 ;  /* 0x000000181a187211 */ /* 0x000fc800078028ff */
[----:B------:R-:W-:-:S05]  /*f730*/  LEA.HI.X R25, R26, R5, R27, 0x5, P0 ;  /* 0x000000051a197211 */ /* 0x000fca00000f2c1b */
[----:B------:R0:W5:Y:S04]  /*f740*/  LDG.E.ENL2.256 R36, R32, desc[UR36][R24.64] ;  /* 0xfe0000241820797e */ /* 0x0001680008121924 */
.L_x_5069:
[----:B------:R-:W-:Y:S05]  /*f750*/  BSYNC.RECONVERGENT B0 ;  /* 0x0000000000007941 */ /* 0x000fea0003800200 */
.L_x_5068:
[----:B------:R-:W-:Y:S01]  /*f760*/  ISETP.GE.U32.AND P0, PT, R3, R4, PT ;  /* 0x000000040300720c */ /* 0x000fe20003f06070 */
[----:B------:R-:W-:-:S12]  /*f770*/  BSSY.RECONVERGENT B0, `(.L_x_5078) ;  /* 0x00000ab000007945 */ /* 0x000fd80003800200 */
[----:B------:R-:W-:Y:S05]  /*f780*/  @P0 BRA `(.L_x_5079) ;  /* 0x0000000800a40947 */ /* 0x000fea0003800000 */
[----:B-----5:R-:W1:Y:S01]  /*f790*/  DSETP.NAN.AND P0, PT, R60, R60, PT ;  /* 0x0000003c3c00722a */ /* 0x020e620003f08000 */
[----:B------:R-:W-:Y:S02]  /*f7a0*/  IADD3 R3, PT, PT, R3, R0, RZ ;  /* 0x0000000003037210 */ /* 0x000fe40007ffe0ff */
[----:B-1----:R-:W-:Y:S02]  /*f7b0*/  FSEL R18, R60, RZ, !P0 ;  /* 0x000000ff3c127208 */ /* 0x002fe40004000000 */
[----:B------:R-:W-:-:S15]  /*f7c0*/  FSEL R19, R61, RZ, !P0 ;  /* 0x000000ff3d137208 */ /* 0x000fde0004000000 */
[----:B------:R-:W-:-:S15]  /*f7d0*/  NOP ;  /* 0x0000000000007918 */ /* 0x000fde0000000000 */
[----:B------:R-:W-:-:S15]  /*f7e0*/  NOP ;  /* 0x0000000000007918 */ /* 0x000fde0000000000 */
[----:B------:R-:W-:-:S14]  /*f7f0*/  NOP ;  /* 0x0000000000007918 */ /* 0x000fdc0000000000 */
[----:B------:R-:W1:-:S15]  /*f800*/  DSETP.NAN.AND P1, PT, R62, R62, PT ;  /* 0x0000003e3e00722a */ /* 0x000e5e0003f28000 */
[----:B------:R-:W-:-:S15]  /*f810*/  NOP ;  /* 0x0000000000007918 */ /* 0x000fde0000000000 */
[----:B------:R-:W-:-:S15]  /*f820*/  NOP ;  /* 0x0000000000007918 */ /* 0x000fde0000000000 */
[----:B------:R-:W-:-:S15]  /*f830*/  NOP ;  /* 0x0000000000007918 */ /* 0x000fde0000000000 */
[----:B------:R-:W-:-:S04]  /*f840*/  NOP ;  /* 0x0000000000007918 */ /* 0x000fc80000000000 */
[----:B------:R1:W-:Y:S02]  /*f850*/  DADD R6, R6, R18 ;  /* 0x0000000006067229 */ /* 0x0003e40000000012 */
        /* <DEDUP_REMOVED lines=29> */
[----:B-123--:R-:W-:Y:S05]  /*fa30*/  @P1 BRA `(.L_x_5079) ;  /* 0x0000000400f81947 */ /* 0x00efea0003800000 */
[----:B------:R-:W1:Y:S01]  /*fa40*/  DSETP.NAN.AND P0, PT, R52, R52, PT ;  /* 0x000000343400722a */ /* 0x000e620003f08000 */
        /* <DEDUP_REMOVED lines=43> */
[----:B------:R-:W-:Y:S01]  /*fd00*/  IMAD.IADD R3, R3, 0x1, R0 ;  /* 0x0000000103037824 */ /* 0x000fe200078e0200 */
        /* <DEDUP_REMOVED lines=80> */
[----:B--2---:R1:W3:Y:S02]  /*10210*/  DADD R82, R82, R4 ;  /* 0x0000000052527229 */ /* 0x0042e40000000004 */
.L_x_5079:
[----:B------:R-:W-:Y:S05]  /*10220*/  BSYNC.RECONVERGENT B0 ;  /* 0x0000000000007941 */ /* 0x000fea0003800200 */
.L_x_5078:
[----:B------:R-:W2:-:S15]  /*10230*/  DADD R6, R14, R6 ;  /* 0x000000000e067229 */ /* 0x000e9e0000000006 */
        /* <DEDUP_REMOVED lines=14> */
[----:B------:R-:W1:-:S15]  /*10320*/  DADD R12, R66, R12 ;  /* 0x00000000420c7229 */ /* 0x000e5e000000000c */
[----:B------:R-:W-:-:S15]  /*10330*/  NOP ;  /* 0x0000000000007918 */ /* 0x000fde0000000000 */
[----:B------:R-:W-:-:S15]  /*10340*/  NOP ;  /* 0x0000000000007918 */ /* 0x000fde0000000000 */
[----:B------:R-:W-:-:S15]  /*10350*/  NOP ;  /* 0x0000000000007918 */ /* 0x000fde0000000000 */
[----:B------:R-:W-:-:S04]  /*10360*/  NOP ;  /* 0x0000000000007918 */ /* 0x000fc80000000000 */
[----:B--2---:R-:W2:-:S15]  /*10370*/  DADD R6, R6, R68 ;  /* 0x0000000006067229 */ /* 0x004e9e0000000044 */
        /* <DEDUP_REMOVED lines=19> */
[----:B--2---:R1:W2:-:S15]  /*104b0*/  DADD R68, R6, R76 ;  /* 0x0000000006447229 */ /* 0x00429e000000004c */
        /* <DEDUP_REMOVED lines=14> */
[----:B0-234-:R1:W3:Y:S02]  /*105a0*/  DADD R74, R12, R82 ;  /* 0x000000000c4a7229 */ /* 0x01d2e40000000052 */
.L_x_5032:
[----:B------:R-:W-:Y:S05]  /*105b0*/  BSYNC.RECONVERGENT B6 ;  /* 0x0000000000067941 */ /* 0x000fea0003800200 */
.L_x_5031:
[----:B------:R-:W0:Y:S02]  /*105c0*/  LDCU UR4, c[0x0][0x3ac] ;  /* 0x00007580ff0477ac */ /* 0x000e240008000800 */
[----:B0-----:R-:W-:-:S09]  /*105d0*/  UISETP.NE.AND UP0, UPT, UR4, URZ, UPT ;  /* 0x000000ff0400728c */ /* 0x001fd2000bf05270 */
[----:B------:R-:W-:Y:S05]  /*105e0*/  BRA.U !UP0, `(.L_x_5080) ;  /* 0x0000000108b87547 */ /* 0x000fea000b800000 */
[----:B------:R-:W0:Y:S01]  /*105f0*/  S2R R4, SR_CgaCtaId ;  /* 0x0000000000047919 */ /* 0x000e220000008800 */
[----:B-1----:R-:W1:Y:S01]  /*10600*/  LDC R8, c[0x0][0x360] ;  /* 0x0000d800ff087b82 */ /* 0x002e620000000800 */
[----:B------:R-:W-:-:S04]  /*10610*/  MOV R0, 0x400 ;  /* 0x0000040000007802 */ /* 0x000fc80000000f00 */
[----:B------:R-:W-:-:S03]  /*10620*/  IADD3 R3, PT, PT, R0, 0x10, RZ ;  /* 0x0000001000037810 */ /* 0x000fc60007ffe0ff */
[----:B------:R-:W2:Y:S01]  /*10630*/  LDC R10, c[0x0][0x364] ;  /* 0x0000d900ff0a7b82 */ /* 0x000ea20000000800 */
[----:B-1----:R-:W-:Y:S01]  /*10640*/  IMAD R0, R2, R8, R17 ;  /* 0x0000000802007224 */ /* 0x002fe200078e0211 */
[----:B0-----:R-:W-:Y:S02]  /*10650*/  LEA R3, R4, R3, 0x18 ;  /* 0x0000000304037211 */ /* 0x001fe400078ec0ff */
[----:B--2---:R-:W-:Y:S02]  /*10660*/  ISETP.GE.U32.AND P0, PT, R10, 0x2, PT ;  /* 0x000000020a00780c */ /* 0x004fe40003f06070 */
[----:B------:R-:W-:-:S05]  /*10670*/  LEA R9, R0, R3, 0x5 ;  /* 0x0000000300097211 */ /* 0x000fca00078e28ff */
[----:B------:R0:W-:Y:S04]  /*10680*/  STS.128 [R9], R68 ;  /* 0x0000004409007388 */ /* 0x0001e80000000c00 */
[----:B---3--:R0:W-:Y:S02]  /*10690*/  STS.128 [R9+0x10], R72 ;  /* 0x0000104809007388 */ /* 0x0081e40000000c00 */
[----:B------:R-:W-:Y:S05]  /*106a0*/  @!P0 BRA `(.L_x_5080) ;  /* 0x0000000000888947 */ /* 0x000fea0003800000 */
[----:B------:R-:W-:-:S07]  /*106b0*/  IMAD.MOV.U32 R0, RZ, RZ, R10 ;  /* 0x000000ffff007224 */ /* 0x000fce00078e000a */
.L_x_5083:
        /* <DEDUP_REMOVED lines=9> */
[----:B------:R-:W-:-:S05]  /*10750*/  IMAD R0, R5, R8, R17 ;  /* 0x0000000805007224 */ /* 0x000fca00078e0211 */
[----:B------:R-:W-:-:S05]  /*10760*/  LEA R0, R0, R3, 0x5 ;  /* 0x0000000300007211 */ /* 0x000fca00078e28ff */
[----:B------:R-:W0:Y:S02]  /*10770*/  LDS.128 R4, [R0] ;  /* 0x0000000000047984 */ /* 0x000e240000000c00 */
[----:B0-----:R-:W-:-:S15]  /*10780*/  DADD R68, R68, R4 ;  /* 0x0000000044447229 */ /* 0x001fde0000000004 */
[----:B------:R-:W-:-:S15]  /*10790*/  NOP ;  /* 0x0000000000007918 */ /* 0x000fde0000000000 */
[----:B------:R-:W-:-:S15]  /*107a0*/  NOP ;  /* 0x0000000000007918 */ /* 0x000fde0000000000 */
[----:B------:R-:W-:-:S15]  /*107b0*/  NOP ;  /* 0x0000000000007918 */ /* 0x000fde0000000000 */
[----:B------:R-:W-:-:S04]  /*107c0*/  NOP ;  /* 0x0000000000007918 */ /* 0x000fc80000000000 */
[----:B------:R0:W1:Y:S02]  /*107d0*/  DADD R70, R70, R6 ;  /* 0x0000000046467229 */ /* 0x0000640000000006 */
[----:B0-----:R-:W0:Y:S04]  /*107e0*/  LDS.128 R4, [R0+0x10] ;  /* 0x0000100000047984 */ /* 0x001e280000000c00 */
[----:B-1----:R1:W-:-:S15]  /*107f0*/  STS.128 [R9], R68 ;  /* 0x0000004409007388 */ /* 0x0023de0000000c00 */
[----:B------:R-:W-:-:S15]  /*10800*/  NOP ;  /* 0x0000000000007918 */ /* 0x000fde0000000000 */
[----:B------:R-:W-:-:S15]  /*10810*/  NOP ;  /* 0x0000000000007918 */ /* 0x000fde0000000000 */
[----:B------:R-:W-:-:S13]  /*10820*/  NOP ;  /* 0x0000000000007918 */ /* 0x000fda0000000000 */
[----:B0-----:R-:W-:-:S15]  /*10830*/  DADD R72, R72, R4 ;  /* 0x0000000048487229 */ /* 0x001fde0000000004 */
[----:B------:R-:W-:-:S15]  /*10840*/  NOP ;  /* 0x0000000000007918 */ /* 0x000fde0000000000 */
[----:B------:R-:W-:-:S15]  /*10850*/  NOP ;  /* 0x0000000000007918 */ /* 0x000fde0000000000 */
[----:B------:R-:W-:-:S15]  /*10860*/  NOP ;  /* 0x0000000000007918 */ /* 0x000fde0000000000 */
[----:B------:R-:W-:-:S04]  /*10870*/  NOP ;  /* 0x0000000000007918 */ /* 0x000fc80000000000 */
[----:B------:R-:W0:Y:S02]  /*10880*/  DADD R74, R74, R6 ;  /* 0x000000004a4a7229 */ /* 0x000e240000000006 */
[----:B0-----:R1:W-:Y:S02]  /*10890*/  STS.128 [R9+0x10], R72 ;  /* 0x0000104809007388 */ /* 0x0013e40000000c00 */
.L_x_5082:
[----:B------:R-:W-:Y:S05]  /*108a0*/  BSYNC.RECONVERGENT B0 ;  /* 0x0000000000007941 */ /* 0x000fea0003800200 */
.L_x_5081:
[----:B------:R-:W-:Y:S01]  /*108b0*/  IMAD.MOV.U32 R0, RZ, RZ, R11 ;  /* 0x000000ffff007224 */ /* 0x000fe200078e000b */
[----:B------:R-:W-:Y:S06]  /*108c0*/  @P1 BRA `(.L_x_5083) ;  /* 0xfffffffc007c1947 */ /* 0x000fec000383ffff */
.L_x_5080:
        /* <DEDUP_REMOVED lines=15> */
[----:B------:R1:W-:Y:S04]  /*109c0*/  STS.128 [R3], R68 ;  /* 0x0000004403007388 */ /* 0x0003e80000000c00 */
[----:B---3--:R1:W-:Y:S01]  /*109d0*/  STS.128 [R3+0x10], R72 ;  /* 0x0000104803007388 */ /* 0x0083e20000000c00 */
[----:B------:R-:W-:Y:S05]  /*109e0*/  @!P0 BRA `(.L_x_5085) ;  /* 0x0000000000848947 */ /* 0x000fea0003800000 */
[----:B------:R-:W-:-:S07]  /*109f0*/  IMAD.MOV.U32 R4, RZ, RZ, R10 ;  /* 0x000000ffff047224 */ /* 0x000fce00078e000a */
.L_x_5088:
        /* <DEDUP_REMOVED lines=9> */
[----:B------:R-:W-:-:S05]  /*10a90*/  LEA R8, R12, R3, 0x5 ;  /* 0x000000030c087211 */ /* 0x000fca00078e28ff */
[----:B------:R-:W0:Y:S02]  /*10aa0*/  LDS.128 R4, [R8] ;  /* 0x0000000008047984 */ /* 0x000e240000000c00 */
[----:B01----:R-:W-:-:S15]  /*10ab0*/  DADD R68, R68, R4 ;  /* 0x0000000044447229 */ /* 0x003fde0000000004 */
        /* <DEDUP_REMOVED lines=17> */
.L_x_5087:
[----:B------:R-:W-:Y:S05]  /*10bd0*/  BSYNC.RECONVERGENT B0 ;  /* 0x0000000000007941 */ /* 0x000fea0003800200 */
.L_x_5086:
[----:B------:R-:W-:Y:S01]  /*10be0*/  IMAD.MOV.U32 R4, RZ, RZ, R12 ;  /* 0x000000ffff047224 */ /* 0x000fe200078e000c */
[----:B------:R-:W-:Y:S06]  /*10bf0*/  @P1 BRA `(.L_x_5088) ;  /* 0xfffffffc00801947 */ /* 0x000fec000383ffff */
.L_x_5085:
[----:B------:R-:W-:Y:S01]  /*10c00*/  ISETP.GE.U32.AND P0, PT, R0, 0x2, PT ;  /* 0x000000020000780c */ /* 0x000fe20003f06070 */
[----:B------:R-:W-:Y:S05]  /*10c10*/  WARPSYNC.ALL ;  /* 0x0000000000007948 */ /* 0x000fea0003800000 */
[----:B------:R-:W-:Y:S07]  /*10c20*/  BAR.SYNC.DEFER_BLOCKING 0x0 ;  /* 0x0000000000007b1d */ /* 0x000fee0000010000 */
[----:B------:R-:W-:Y:S05]  /*10c30*/  @!P0 BRA `(.L_x_5084) ;  /* 0x0000000000648947 */ /* 0x000fea0003800000 */
[----:B-12---:R-:W-:-:S07]  /*10c40*/  MOV R3, 0x1 ;  /* 0x0000000100037802 */ /* 0x006fce0000000f00 */
.L_x_5089:
[----:B------:R-:W-:Y:S04]  /*10c50*/  SHFL.DOWN PT, R5, R69, R3, 0x1f ;  /* 0x08001f0345057589 */ /* 0x000fe800000e0000 */
[----:B------:R-:W0:Y:S02]  /*10c60*/  SHFL.DOWN PT, R4, R68, R3, 0x1f ;  /* 0x08001f0344047589 */ /* 0x000e2400000e0000 */
[----:B0-----:R0:W4:Y:S02]  /*10c70*/  DADD R68, R4, R68 ;  /* 0x0000000004447229 */ /* 0x0011240000000044 */
[----:B0-----:R-:W-:Y:S04]  /*10c80*/  SHFL.DOWN PT, R5, R71, R3, 0x1f ;  /* 0x08001f0347057589 */ /* 0x001fe800000e0000 */
[----:B------:R-:W0:-:S15]  /*10c90*/  SHFL.DOWN PT, R4, R70, R3, 0x1f ;  /* 0x08001f0346047589 */ /* 0x000e1e00000e0000 */
[----:B------:R-:W-:-:S15]  /*10ca0*/  NOP ;  /* 0x0000000000007918 */ /* 0x000fde0000000000 */
[----:B------:R-:W-:-:S15]  /*10cb0*/  NOP ;  /* 0x0000000000007918 */ /* 0x000fde0000000000 */
[----:B------:R-:W-:-:S13]  /*10cc0*/  NOP ;  /* 0x0000000000007918 */ /* 0x000fda0000000000 */
[----:B0-----:R0:W1:Y:S02]  /*10cd0*/  DADD R70, R4, R70 ;  /* 0x0000000004467229 */ /* 0x0010640000000046 */
[----:B0-----:R-:W-:Y:S04]  /*10ce0*/  SHFL.DOWN PT, R5, R73, R3, 0x1f ;  /* 0x08001f0349057589 */ /* 0x001fe800000e0000 */
[----:B------:R-:W0:-:S15]  /*10cf0*/  SHFL.DOWN PT, R4, R72, R3, 0x1f ;  /* 0x08001f0348047589 */ /* 0x000e1e00000e0000 */
[----:B------:R-:W-:-:S15]  /*10d00*/  NOP ;  /* 0x0000000000007918 */ /* 0x000fde0000000000 */
[----:B------:R-:W-:-:S15]  /*10d10*/  NOP ;  /* 0x0000000000007918 */ /* 0x000fde0000000000 */
[----:B------:R-:W-:-:S13]  /*10d20*/  NOP ;  /* 0x0000000000007918 */ /* 0x000fda0000000000 */
[----:B0-----:R3:W0:Y:S02]  /*10d30*/  DADD R72, R4, R72 ;  /* 0x0000000004487229 */ /* 0x0016240000000048 */
[----:B---3--:R-:W-:Y:S04]  /*10d40*/  SHFL.DOWN PT, R5, R75, R3, 0x1f ;  /* 0x08001f034b057589 */ /* 0x008fe800000e0000 */
[----:B------:R2:W3:Y:S02]  /*10d50*/  SHFL.DOWN PT, R4, R74, R3, 0x1f ;  /* 0x08001f034a047589 */ /* 0x0004e400000e0000 */
[----:B--2---:R-:W-:-:S04]  /*10d60*/  SHF.L.U32 R3, R3, 0x1, RZ ;  /* 0x0000000103037819 */ /* 0x004fc800000006ff */
[----:B------:R-:W-:-:S15]  /*10d70*/  ISETP.GE.AND P0, PT, R3, R0, PT ;  /* 0x000000000300720c */ /* 0x000fde0003f06270 */
[----:B------:R-:W-:-:S15]  /*10d80*/  NOP ;  /* 0x0000000000007918 */ /* 0x000fde0000000000 */
[----:B------:R-:W-:-:S15]  /*10d90*/  NOP ;  /* 0x0000000000007918 */ /* 0x000fde0000000000 */
[----:B------:R-:W-:-:S07]  /*10da0*/  NOP ;  /* 0x0000000000007918 */ /* 0x000fce0000000000 */
[----:B---3--:R2:W3:Y:S02]  /*10db0*/  DADD R74, R4, R74 ;  /* 0x00000000044a7229 */ /* 0x0084e4000000004a */
[----:B01234-:R-:W-:Y:S05]  /*10dc0*/  @!P0 BRA `(.L_x_5089) ;  /* 0xfffffffc00a08947 */ /* 0x01ffea000383ffff */
.L_x_5084:
        /* <DEDUP_REMOVED lines=10> */
[----:B------:R-:W-:Y:S01]  /*10e70*/  MOV R5, R23 ;  /* 0x0000001700057202 */ /* 0x000fe20000000f00 */
[----:B------:R-:W0:Y:S01]  /*10e80*/  LDCU UR7, c[0x0][0x570] ;  /* 0x0000ae00ff0777ac */ /* 0x000e220008000800 */
[----:B------:R-:W3:Y:S01]  /*10e90*/  LDCU UR6, c[0x0][0x694] ;  /* 0x0000d280ff0677ac */ /* 0x000ee20008000800 */
[----:B------:R-:W-:Y:S01]  /*10ea0*/  UISETP.NE.AND UP1, UPT, UR5, URZ, UPT ;  /* 0x000000ff0500728c */ /* 0x000fe2000bf25270 */
[----:B----4-:R-:W-:-:S05]  /*10eb0*/  IMAD.HI.U32 R4, R23, UR9, R4 ;  /* 0x0000000917047c27 */ /* 0x010fca000f8e0004 */
[----:B0-----:R-:W-:-:S05]  /*10ec0*/  SHF.R.U32.HI R5, RZ, UR7, R4 ;  /* 0x00000007ff057c19 */ /* 0x001fca0008011604 */
[----:B-12---:R-:W-:-:S04]  /*10ed0*/  IMAD.MOV R3, RZ, RZ, -R5 ;  /* 0x000000ffff037224 */ /* 0x006fc800078e0a05 */
[----:B------:R-:W-:-:S04]  /*10ee0*/  IMAD R3, R3, UR8, R23 ;  /* 0x0000000803037c24 */ /* 0x000fc8000f8e0217 */
[----:B---3--:R-:W-:Y:S01]  /*10ef0*/  IMAD R19, R3, UR6, RZ ;  /* 0x0000000603137c24 */ /* 0x008fe2000f8e02ff */
        /* <DEDUP_REMOVED lines=263> */
.L_x_5090:
[----:B------:R-:W-:Y:S01]  /*11f70*/  MOV R18, RZ ;  /* 0x000000ff00127202 */ /* 0x000fe20000000f00 */
[----:B------:R-:W-:Y:S06]  /*11f80*/  BRA.U !UP0, `(.L_x_5091) ;  /* 0x0000001108487547 */ /* 0x000fec000b800000 */
[----:B------:R-:W1:Y:S01]  /*11f90*/  LDCU.64 UR8, c[0x0][0x568] ;  /* 0x0000ad00ff0877ac */ /* 0x000e620008000a00 */
[----:B------:R-:W-:Y:S01]  /*11fa0*/  IADD3 R5, PT, PT, R23, 0x1, RZ ;  /* 0x0000000117057810 */ /* 0x000fe20007ffe0ff */
[----:B------:R-:W-:Y:S01]  /*11fb0*/  IMAD.MOV.U32 R4, RZ, RZ, RZ ;  /* 0x000000ffff047224 */ /* 0x000fe200078e00ff */
[----:B------:R-:W4:Y:S01]  /*11fc0*/  LDCU UR6, c[0x0][0x570] ;  /* 0x0000ae00ff0677ac */ /* 0x000f220008000800 */
[----:B------:R-:W0:Y:S01]  /*11fd0*/  LDCU UR7, c[0x0][0x694] ;  /* 0x0000d280ff0777ac */ /* 0x000e220008000800 */
[----:B------:R-:W-:Y:S01]  /*11fe0*/  UISETP.NE.AND UP1, UPT, UR5, URZ, UPT ;  /* 0x000000ff0500728c */ /* 0x000fe2000bf25270 */
[----:B-1----:R-:W-:-:S05]  /*11ff0*/  IMAD.HI.U32 R6, R5, UR9, R4 ;  /* 0x0000000905067c27 */ /* 0x002fca000f8e0004 */
[----:B----4-:R-:W-:-:S04]  /*12000*/  SHF.R.U32.HI R7, RZ, UR6, R6 ;  /* 0x00000006ff077c19 */ /* 0x010fc80008011606 */
[----:B------:R-:W-:-:S05]  /*12010*/  IADD3 R4, PT, PT, -R7, RZ, RZ ;  /* 0x000000ff07047210 */ /* 0x000fca0007ffe1ff */
[----:B------:R-:W-:-:S04]  /*12020*/  IMAD R4, R4, UR8, R5 ;  /* 0x0000000804047c24 */ /* 0x000fc8000f8e0205 */
[----:B0-----:R-:W-:Y:S01]  /*12030*/  IMAD R18, R4, UR7, RZ ;  /* 0x0000000704127c24 */ /* 0x001fe2000f8e02ff */
[----:B------:R-:W-:Y:S06]  /*12040*/  BRA.U !UP1, `(.L_x_5091) ;  /* 0x0000001109187547 */ /* 0x000fec000b800000 */
[----:B------:R-:W0:Y:S01]  /*12050*/  LDCU.64 UR6, c[0x0][0x578] ;  /* 0x0000af00ff0677ac */ /* 0x000e220008000a00 */
[----:B------:R-:W-:Y:S01]  /*12060*/  HFMA2 R6, -RZ, RZ, 0, 0 ;  /* 0x00000000ff067431 */ /* 0x000fe200000001ff */
[----:B------:R-:W1:Y:S01]  /*12070*/  LDCU UR8, c[0x0][0x574] ;  /* 0x0000ae80ff0877ac */ /* 0x000e620008000800 */
[----:B------:R-:W4:Y:S01]  /*12080*/  LDCU UR9, c[0x0][0x69c] ;  /* 0x0000d380ff0977ac */ /* 0x000f220008000800 */
[----:B------:R-:W-:Y:S02]  /*12090*/  UISETP.NE.AND UP1, UPT, UR4, 0x2, UPT ;  /* 0x000000020400788c */ /* 0x000fe4000bf25270 */
[----:B0-----:R-:W-:-:S05]  /*120a0*/  IMAD.HI.U32 R4, R7, UR6, R6 ;  /* 0x0000000607047c27 */ /* 0x001fca000f8e0006 */
[----:B------:R-:W-:-:S05]  /*120b0*/  SHF.R.U32.HI R5, RZ, UR7, R4 ;  /* 0x00000007ff057c19 */ /* 0x000fca0008011604 */
[----:B--2---:R-:W-:-:S04]  /*120c0*/  IMAD.MOV R3, RZ, RZ, -R5 ;  /* 0x000000ffff037224 */ /* 0x004fc800078e0a05 */
[----:B-1----:R-:W-:-:S04]  /*120d0*/  IMAD R7, R3, UR8, R7 ;  /* 0x0000000803077c24 */ /* 0x002fc8000f8e0207 */
        /* <DEDUP_REMOVED lines=253> */
.L_x_5091:
[----:B------:R-:W-:Y:S01]  /*130b0*/  MOV R24, RZ ;  /* 0x000000ff00187202 */ /* 0x000fe20000000f00 */
[----:B------:R-:W-:Y:S06]  /*130c0*/  BRA.U !UP0, `(.L_x_5092) ;  /* 0x0000001108487547 */ /* 0x000fec000b800000 */
[----:B------:R-:W1:Y:S01]  /*130d0*/  LDCU.64 UR8, c[0x0][0x568] ;  /* 0x0000ad00ff0877ac */ /* 0x000e620008000a00 */
[----:B------:R-:W-:Y:S01]  /*130e0*/  MOV R4, RZ ;  /* 0x000000ff00047202 */ /* 0x000fe20000000f00 */
[----:B------:R-:W-:Y:S01]  /*130f0*/  VIADD R5, R23, 0x2 ;  /* 0x0000000217057836 */ /* 0x000fe20000000000 */
        /* <DEDUP_REMOVED lines=16> */
[----:B--2---:R-:W-:-:S05]  /*13200*/  IADD3 R3, PT, PT, -R5, RZ, RZ ;  /* 0x000000ff05037210 */ /* 0x004fca0007ffe1ff */
[----:B-1----:R-:W-:-:S04]  /*13210*/  IMAD R7, R3, UR8, R7 ;  /* 0x0000000803077c24 */ /* 0x002fc8000f8e0207 */
[----:B----4-:R-:W-:Y:S01]  /*13220*/  IMAD R24, R7, UR9, R24 ;  /* 0x0000000907187c24 */ /* 0x010fe2000f8e0218 */
        /* <DEDUP_REMOVED lines=252> */
.L_x_5092:
[----:B------:R-:W-:Y:S01]  /*141f0*/  IMAD.MOV.U32 R16, RZ, RZ, RZ ;  /* 0x000000ffff107224 */ /* 0x000fe200078e00ff */
[----:B------:R-:W-:Y:S06]  /*14200*/  BRA.U !UP0, `(.L_x_5093) ;  /* 0x0000001108487547 */ /* 0x000fec000b800000 */
[----:B------:R-:W1:Y:S01]  /*14210*/  LDCU.64 UR8, c[0x0][0x568] ;  /* 0x0000ad00ff0877ac */ /* 0x000e620008000a00 */
[----:B------:R-:W-:Y:S02]  /*14220*/  IADD3 R5, PT, PT, R23, 0x3, RZ ;  /* 0x0000000317057810 */ /* 0x000fe40007ffe0ff */
[----:B------:R-:W-:Y:S01]  /*14230*/  MOV R4, RZ ;  /* 0x000000ff00047202 */ /* 0x000fe20000000f00 */
[----:B------:R-:W4:Y:S01]  /*14240*/  LDCU UR6, c[0x0][0x570] ;  /* 0x0000ae00ff0677ac */ /* 0x000f220008000800 */
[----:B------:R-:W0:Y:S01]  /*14250*/  LDCU UR7, c[0x0][0x694] ;  /* 0x0000d280ff0777ac */ /* 0x000e220008000800 */
[----:B------:R-:W-:Y:S02]  /*14260*/  UISETP.NE.AND UP1, UPT, UR5, URZ, UPT ;  /* 0x000000ff0500728c */ /* 0x000fe4000bf25270 */
[----:B-1----:R-:W-:-:S05]  /*14270*/  IMAD.HI.U32 R6, R5, UR9, R4 ;  /* 0x0000000905067c27 */ /* 0x002fca000f8e0004 */
[----:B----4-:R-:W-:-:S05]  /*14280*/  SHF.R.U32.HI R7, RZ, UR6, R6 ;  /* 0x00000006ff077c19 */ /* 0x010fca0008011606 */
[----:B------:R-:W-:-:S04]  /*14290*/  IMAD.MOV R4, RZ, RZ, -R7 ;  /* 0x000000ffff047224 */ /* 0x000fc800078e0a07 */
        /* <DEDUP_REMOVED lines=10> */
[----:B--2---:R-:W-:-:S05]  /*14340*/  IADD3 R3, PT, PT, -R5, RZ, RZ ;  /* 0x000000ff05037210 */ /* 0x004fca0007ffe1ff */
[----:B-1----:R-:W-:-:S04]  /*14350*/  IMAD R7, R3, UR8, R7 ;  /* 0x0000000803077c24 */ /* 0x002fc8000f8e0207 */
        /* <DEDUP_REMOVED lines=253> */
.L_x_5093:
[----:B-1----:R-:W1:Y:S01]  /*15330*/  LDC.64 R6, c[0x0][0x778] ;  /* 0x0001de00ff067b82 */ /* 0x002e620000000a00 */
[----:B------:R-:W4:Y:S02]  /*15340*/  LDCU UR6, c[0x0][0x3b0] ;  /* 0x00007600ff0677ac */ /* 0x000f240008000800 */
[----:B----4-:R-:W-:Y:S01]  /*15350*/  UISETP.NE.AND UP1, UPT, UR6, URZ, UPT ;  /* 0x000000ff0600728c */ /* 0x010fe2000bf25270 */
[----:B-1----:R-:W-:Y:S02]  /*15360*/  ISETP.NE.U32.AND P0, PT, R6, RZ, PT ;  /* 0x000000ff0600720c */ /* 0x002fe40003f05070 */
[----:B------:R-:W-:Y:S02]  /*15370*/  IADD3 R4, P1, PT, R19, R6, RZ ;  /* 0x0000000613047210 */ /* 0x000fe40007f3e0ff */
[----:B------:R-:W-:Y:S02]  /*15380*/  ISETP.NE.AND.EX P0, PT, R7, RZ, PT, P0 ;  /* 0x000000ff0700720c */ /* 0x000fe40003f05300 */
[----:B------:R-:W-:-:S02]  /*15390*/  IADD3.X R0, PT, PT, RZ, R7, RZ, P1, !PT ;  /* 0x00000007ff007210 */ /* 0x000fc40000ffe4ff */
[----:B------:R-:W-:Y:S02]  /*153a0*/  SEL R4, R4, RZ, P0 ;  /* 0x000000ff04047207 */ /* 0x000fe40000000000 */
[----:B------:R-:W-:Y:S01]  /*153b0*/  SEL R5, R0, RZ, P0 ;  /* 0x000000ff00057207 */ /* 0x000fe20000000000 */
[----:B------:R-:W-:Y:S06]  /*153c0*/  BRA.U !UP1, `(.L_x_5094) ;  /* 0x00000069090c7547 */ /* 0x000fec000b800000 */
[----:B------:R-:W1:Y:S01]  /*153d0*/  S2R R0, SR_CTAID.X ;  /* 0x0000000000007919 */ /* 0x000e620000002500 */
[----:B------:R-:W2:Y:S01]  /*153e0*/  LDCU UR6, c[0x0][0x3b4] ;  /* 0x00007680ff0677ac */ /* 0x000ea20008000800 */
[----:B------:R-:W-:Y:S01]  /*153f0*/  HFMA2 R22, -RZ, RZ, 0, 0 ;  /* 0x00000000ff167431 */ /* 0x000fe200000001ff */
[----:B------:R-:W4:Y:S01]  /*15400*/  LDCU UR7, c[0x0][0x3b8] ;  /* 0x00007700ff0777ac */ /* 0x000f220008000800 */
[----:B------:R-:W1:Y:S01]  /*15410*/  LDCU UR8, c[0x0][0x3a0] ;  /* 0x00007400ff0877ac */ /* 0x000e620008000800 */
[----:B--2---:R-:W-:-:S04]  /*15420*/  IMAD R3, R17, UR6, RZ ;  /* 0x0000000611037c24 */ /* 0x004fc8000f8e02ff */
[----:B----4-:R-:W-:-:S04]  /*15430*/  IMAD R3, R2, UR7, R3 ;  /* 0x0000000702037c24 */ /* 0x010fc8000f8e0203 */
[----:B-1----:R-:W-:-:S04]  /*15440*/  IMAD R3, R0, UR8, R3 ;  /* 0x0000000800037c24 */ /* 0x002fc8000f8e0203 */
[----:B------:R-:W-:Y:S01]  /*15450*/  IMAD.SHL.U32 R7, R3, 0x4, RZ ;  /* 0x0000000403077824 */ /* 0x000fe200078e00ff */
[----:B------:R-:W-:Y:S06]  /*15460*/  BRA.U !UP0, `(.L_x_5095) ;  /* 0x0000001108447547 */ /* 0x000fec000b800000 */
[----:B------:R-:W1:Y:S01]  /*15470*/  LDCU.64 UR8, c[0x0][0x568] ;  /* 0x0000ad00ff0877ac */ /* 0x000e620008000a00 */
[----:B------:R-:W-:Y:S01]  /*15480*/  MOV R6, RZ ;  /* 0x000000ff00067202 */ /* 0x000fe20000000f00 */
[----:B------:R-:W0:Y:S01]  /*15490*/  LDCU UR6, c[0x0][0x570] ;  /* 0x0000ae00ff0677ac */ /* 0x000e220008000800 */
[----:B------:R-:W2:Y:S01]  /*154a0*/  LDCU UR7, c[0x0][0x694] ;  /* 0x0000d280ff0777ac */ /* 0x000ea20008000800 */
[----:B------:R-:W-:Y:S02]  /*154b0*/  UISETP.NE.AND UP1, UPT, UR5, URZ, UPT ;  /* 0x000000ff0500728c */ /* 0x000fe4000bf25270 */
        /* <DEDUP_REMOVED lines=268> */
.L_x_5095:
        /* <DEDUP_REMOVED lines=276> */
.L_x_5096:
        /* <DEDUP_REMOVED lines=276> */
.L_x_5097:
        /* <DEDUP_REMOVED lines=276> */
.L_x_5098:
[----:B------:R-:W1:Y:S01]  /*19940*/  LDCU UR4, c[0x0][0x398] ;  /* 0x00007300ff0477ac */ /* 0x000e620008000800 */
[----:B------:R-:W-:Y:S01]  /*19950*/  BSSY.RECONVERGENT B0, `(.L_x_5099) ;  /* 0x0000019000007945 */ /* 0x000fe20003800200 */
[----:B------:R-:W-:Y:S02]  /*19960*/  LOP3.LUT P3, RZ, R17, R2, RZ, 0xfc, !PT ;  /* 0x0000000211ff7212 */ /* 0x000fe4000786fcff */
[----:B------:R-:W-:Y:S02]  /*19970*/  PLOP3.LUT P0, PT, PT, PT, PT, 0x8, 0x80 ;  /* 0x000000000080781c */ /* 0x000fe40003f0e170 */
[----:B-1----:R-:W-:-:S13]  /*19980*/  ISETP.GE.AND P1, PT, R7, UR4, PT ;  /* 0x0000000407007c0c */ /* 0x002fda000bf26270 */
[----:B------:R-:W-:Y:S05]  /*19990*/  @P1 BRA `(.L_x_5100) ;  /* 0x0000000000501947 */ /* 0x000fea0003800000 */
[----:B0-----:R-:W0:Y:S02]  /*199a0*/  LDC.64 R8, c[0x0][0x3a8] ;  /* 0x0000ea00ff087b82 */ /* 0x001e240000000a00 */
        /* <DEDUP_REMOVED lines=17> */
[----:B------:R1:W-:Y:S04]  /*19ac0*/  STG.E.64 desc[UR36][R6.64+0x10], R72 ;  /* 0x0000104806007986 */ /* 0x0003e8000c101b24 */
[----:B---3--:R1:W-:Y:S02]  /*19ad0*/  STG.E.64 desc[UR36][R6.64+0x18], R74 ;  /* 0x0000184a06007986 */ /* 0x0083e4000c101b24 */
.L_x_5100:
[----:B------:R-:W-:Y:S05]  /*19ae0*/  BSYNC.RECONVERGENT B0 ;  /* 0x0000000000007941 */ /* 0x000fea0003800200 */
.L_x_5099:
        /* <DEDUP_REMOVED lines=18> */
[----:B0-----:R-:W0:Y:S01]  /*19c10*/  POPC R9, UR5 ;  /* 0x0000000500097d09 */ /* 0x001e220008000000 */
[----:B-1----:R-:W-:Y:S01]  /*19c20*/  IMAD.WIDE.U32 R6, R0, 0x4, R6 ;  /* 0x0000000400067825 */ /* 0x002fe200078e0006 */
[----:B--2---:R-:W-:-:S13]  /*19c30*/  ISETP.EQ.U32.AND P1, PT, R8, R3, PT ;  /* 0x000000030800720c */ /* 0x004fda0003f22070 */
[----:B0-----:R-:W2:Y:S01]  /*19c40*/  @P1 ATOMG.E.ADD.STRONG.GPU PT, R7, desc[UR36][R6.64], R9 ;  /* 0x80000009060719a8 */ /* 0x001ea200081ef124 */
        /* <DEDUP_REMOVED lines=13> */
.L_x_5102:
[----:B------:R-:W-:Y:S05]  /*19d20*/  BSYNC.RECONVERGENT B0 ;  /* 0x0000000000007941 */ /* 0x000fea0003800200 */
.L_x_5101:
[----:B------:R-:W4:Y:S08]  /*19d30*/  S2UR UR6, SR_CgaCtaId ;  /* 0x00000000000679c3 */ /* 0x000f300000008800 */
[----:B------:R-:W-:Y:S06]  /*19d40*/  BAR.SYNC.DEFER_BLOCKING 0x0 ;  /* 0x0000000000007b1d */ /* 0x000fec0000010000 */
[----:B------:R-:W-:-:S02]  /*19d50*/  UMOV UR4, 0x400 ;  /* 0x0000040000047882 */ /* 0x000fc40000000000 */
[----:B----4-:R-:W-:-:S09]  /*19d60*/  ULEA UR5, UR6, UR4, 0x18 ;  /* 0x0000000406057291 */ /* 0x010fd2000f8ec0ff */
        /* <DEDUP_REMOVED lines=14> */
[----:B------:R-:W4:Y:S01]  /*19e50*/  LDCU.64 UR10, c[0x0][0x388] ;  /* 0x00007100ff0a77ac */ /* 0x000f220008000a00 */
[----:B--2---:R-:W-:Y:S01]  /*19e60*/  UISETP.NE.AND UP0, UPT, UR5, URZ, UPT ;  /* 0x000000ff0500728c */ /* 0x004fe2000bf05270 */
[----:B----4-:R-:W-:-:S02]  /*19e70*/  MOV R28, UR10 ;  /* 0x0000000a001c7c02 */ /* 0x010fc40008000f00 */
[----:B------:R-:W-:-:S06]  /*19e80*/  MOV R29, UR11 ;  /* 0x0000000b001d7c02 */ /* 0x000fcc0008000f00 */
[----:B------:R-:W-:Y:S05]  /*19e90*/  BRA.U !UP0, `(.L_x_5104) ;  /* 0x0000000108c87547 */ /* 0x000fea000b800000 */
[----:B------:R-:W2:Y:S01]  /*19ea0*/  LDCU UR5, c[0x0][0x360] ;  /* 0x00006c00ff0577ac */ /* 0x000ea20008000800 */
[----:B------:R-:W-:Y:S01]  /*19eb0*/  IMAD.U32 R30, RZ, RZ, UR10 ;  /* 0x0000000aff1e7e24 */ /* 0x000fe2000f8e00ff */
[----:B------:R-:W-:Y:S01]  /*19ec0*/  MOV R31, UR11 ;  /* 0x0000000b001f7c02 */ /* 0x000fe20008000f00 */
[----:B------:R-:W-:Y:S01]  /*19ed0*/  IMAD.U32 R25, RZ, RZ, UR11 ;  /* 0x0000000bff197e24 */ /* 0x000fe2000f8e00ff */
[----:B------:R-:W4:Y:S01]  /*19ee0*/  LDCU UR8, c[0x0][0x3a4] ;  /* 0x00007480ff0877ac */ /* 0x000f220008000800 */
[----:B------:R-:W-:Y:S02]  /*19ef0*/  MOV R24, UR10 ;  /* 0x0000000a00187c02 */ /* 0x000fe40008000f00 */
[----:B------:R-:W-:Y:S02]  /*19f00*/  MOV R26, UR10 ;  /* 0x0000000a001a7c02 */ /* 0x000fe40008000f00 */
[----:B------:R-:W-:Y:S01]  /*19f10*/  MOV R27, UR11 ;  /* 0x0000000b001b7c02 */ /* 0x000fe20008000f00 */
[----:B--2---:R-:W-:-:S05]  /*19f20*/  IMAD R3, R2, UR5, R17 ;  /* 0x0000000502037c24 */ /* 0x004fca000f8e0211 */
[----:B----4-:R-:W-:-:S13]  /*19f30*/  ISETP.GE.U32.AND P1, PT, R3, UR8, PT ;  /* 0x0000000803007c0c */ /* 0x010fda000bf26070 */
[----:B------:R-:W-:Y:S05]  /*19f40*/  @P1 BRA `(.L_x_5105) ;  /* 0x0000000400581947 */ /* 0x000fea0003800000 */
[----:B------:R-:W2:Y:S01]  /*19f50*/  LDCU UR7, c[0x0][0x374] ;  /* 0x00006e80ff0777ac */ /* 0x000ea20008000800 */
[----:B------:R-:W4:Y:S01]  /*19f60*/  LDC R20, c[0x0][0x364] ;  /* 0x0000d900ff147b82 */ /* 0x000f220000000800 */
[----:B------:R-:W-:Y:S01]  /*19f70*/  BSSY.RECONVERGENT B1, `(.L_x_5106) ;  /* 0x0000023000017945 */ /* 0x000fe20003800200 */
[----:B------:R-:W-:Y:S01]  /*19f80*/  IMAD.U32 R30, RZ, RZ, UR10 ;  /* 0x0000000aff1e7e24 */ /* 0x000fe2000f8e00ff */
[----:B------:R-:W-:Y:S01]  /*19f90*/  MOV R31, UR11 ;  /* 0x0000000b001f7c02 */ /* 0x000fe20008000f00 */
[----:B------:R-:W-:Y:S01]  /*19fa0*/  IMAD.U32 R25, RZ, RZ, UR11 ;  /* 0x0000000bff197e24 */ /* 0x000fe2000f8e00ff */
[----:B------:R-:W-:Y:S02]  /*19fb0*/  MOV R24, UR10 ;  /* 0x0000000a00187c02 */ /* 0x000fe40008000f00 */
[----:B------:R-:W-:Y:S02]  /*19fc0*/  MOV R26, UR10 ;  /* 0x0000000a001a7c02 */ /* 0x000fe40008000f00 */
[----:B------:R-:W-:Y:S01]  /*19fd0*/  MOV R27, UR11 ;  /* 0x0000000b001b7c02 */ /* 0x000fe20008000f00 */
[----:B--2---:R-:W-:-:S02]  /*19fe0*/  IMAD R0, R0, UR7, RZ ;  /* 0x0000000700007c24 */ /* 0x004fc4000f8e02ff */
[----:B----4-:R-:W-:-:S07]  /*19ff0*/  IMAD R20, R20, UR5, RZ ;  /* 0x0000000514147c24 */ /* 0x010fce000f8e02ff */
.L_x_5107:
[----:B-1----:R-:W1:Y:S01]  /*1a000*/  LDC.64 R6, c[0x0][0x780] ;  /* 0x0001e000ff067b82 */ /* 0x002e620000000a00 */
[----:B0-----:R-:W-:-:S04]  /*1a010*/  IMAD.IADD R9, R0, 0x1, R3 ;  /* 0x0000000100097824 */ /* 0x001fc800078e0203 */
[----:B-1----:R-:W-:-:S05]  /*1a020*/  IMAD.WIDE.U32 R6, R9, 0x20, R6 ;  /* 0x0000002009067825 */ /* 0x002fca00078e0006 */
[----:B------:R-:W2:Y:S04]  /*1a030*/  LDG.E.64 R8, desc[UR36][R6.64] ;  /* 0x0000002406087981 */ /* 0x000ea8000c1e1b00 */
[----:B------:R-:W4:Y:S04]  /*1a040*/  LDG.E.64 R10, desc[UR36][R6.64+0x8] ;  /* 0x00000824060a7981 */ /* 0x000f28000c1e1b00 */
[----:B------:R-:W3:Y:S04]  /*1a050*/  LDG.E.64 R12, desc[UR36][R6.64+0x10] ;  /* 0x00001024060c7981 */ /* 0x000ee8000c1e1b00 */
[----:B------:R-:W3:Y:S01]  /*1a060*/  LDG.E.64 R14, desc[UR36][R6.64+0x18] ;  /* 0x00001824060e7981 */ /* 0x000ee2000c1e1b00 */
[----:B------:R-:W-:-:S04]  /*1a070*/  IADD3 R3, PT, PT, R20, R3, RZ ;  /* 0x0000000314037210 */ /* 0x000fc80007ffe0ff */
[----:B------:R-:W-:Y:S01]  /*1a080*/  ISETP.GE.U32.AND P1, PT, R3, UR8, PT ;  /* 0x0000000803007c0c */ /* 0x000fe2000bf26070 */
[----:B--2---:R2:W0:-:S15]  /*1a090*/  DADD R28, R8, R28 ;  /* 0x00000000081c7229 */ /* 0x00441e000000001c */
        /* <DEDUP_REMOVED lines=9> */
[----:B---3--:R2:W1:-:S15]  /*1a130*/  DADD R24, R12, R24 ;  /* 0x000000000c187229 */ /* 0x00845e0000000018 */
[----:B------:R-:W-:-:S15]  /*1a140*/  NOP ;  /* 0x0000000000007918 */ /* 0x000fde0000000000 */
[----:B------:R-:W-:-:S15]  /*1a150*/  NOP ;  /* 0x0000000000007918 */ /* 0x000fde0000000000 */
[----:B------:R-:W-:-:S15]  /*1a160*/  NOP ;  /* 0x0000000000007918 */ /* 0x000fde0000000000 */
[----:B------:R-:W-:-:S04]  /*1a170*/  NOP ;  /* 0x0000000000007918 */ /* 0x000fc80000000000 */
[----:B------:R2:W3:Y:S02]  /*1a180*/  DADD R26, R14, R26 ;  /* 0x000000000e1a7229 */ /* 0x0004e4000000001a */
[----:B01234-:R-:W-:Y:S05]  /*1a190*/  @!P1 BRA `(.L_x_5107) ;  /* 0xfffffffc00989947 */ /* 0x01ffea000383ffff */
[----:B------:R-:W-:Y:S05]  /*1a1a0*/  BSYNC.RECONVERGENT B1 ;  /* 0x0000000000017941 */ /* 0x000fea0003800200 */
.L_x_5106:
[----:B------:R-:W-:Y:S05]  /*1a1b0*/  BRA `(.L_x_5105) ;  /* 0x0000000000bc7947 */ /* 0x000fea0003800000 */
.L_x_5104:
[----:B------:R-:W2:Y:S01]  /*1a1c0*/  LDCU UR7, c[0x0][0x3a4] ;  /* 0x00007480ff0777ac */ /* 0x000ea20008000800 */
[----:B------:R-:W-:Y:S01]  /*1a1d0*/  MOV R30, UR10 ;  /* 0x0000000a001e7c02 */ /* 0x000fe20008000f00 */
[----:B------:R-:W-:Y:S01]  /*1a1e0*/  IMAD.U32 R31, RZ, RZ, UR11 ;  /* 0x0000000bff1f7e24 */ /* 0x000fe2000f8e00ff */
[----:B------:R-:W-:Y:S01]  /*1a1f0*/  MOV R24, UR10 ;  /* 0x0000000a00187c02 */ /* 0x000fe20008000f00 */
[----:B------:R-:W-:Y:S01]  /*1a200*/  IMAD.U32 R26, RZ, RZ, UR10 ;  /* 0x0000000aff1a7e24 */ /* 0x000fe2000f8e00ff */
[----:B------:R-:W-:Y:S02]  /*1a210*/  MOV R25, UR11 ;  /* 0x0000000b00197c02 */ /* 0x000fe40008000f00 */
[----:B------:R-:W-:Y:S02]  /*1a220*/  MOV R27, UR11 ;  /* 0x0000000b001b7c02 */ /* 0x000fe40008000f00 */
[----:B--2---:R-:W-:-:S13]  /*1a230*/  ISETP.GE.U32.AND P1, PT, R2, UR7, PT ;  /* 0x0000000702007c0c */ /* 0x004fda000bf26070 */
[----:B------:R-:W-:Y:S05]  /*1a240*/  @P1 BRA `(.L_x_5105) ;  /* 0x0000000000981947 */ /* 0x000fea0003800000 */
[----:B------:R-:W2:Y:S01]  /*1a250*/  LDCU UR5, c[0x0][0x374] ;  /* 0x00006e80ff0577ac */ /* 0x000ea20008000800 */
[----:B------:R-:W4:Y:S01]  /*1a260*/  LDC R23, c[0x0][0x360] ;  /* 0x0000d800ff177b82 */ /* 0x000f220000000800 */
[----:B------:R-:W-:Y:S01]  /*1a270*/  MOV R3, R2 ;  /* 0x0000000200037202 */ /* 0x000fe20000000f00 */
[----:B------:R-:W-:Y:S01]  /*1a280*/  IMAD.U32 R30, RZ, RZ, UR10 ;  /* 0x0000000aff1e7e24 */ /* 0x000fe2000f8e00ff */
[----:B------:R-:W-:Y:S01]  /*1a290*/  MOV R31, UR11 ;  /* 0x0000000b001f7c02 */ /* 0x000fe20008000f00 */
[----:B------:R-:W-:Y:S01]  /*1a2a0*/  IMAD.U32 R25, RZ, RZ, UR11 ;  /* 0x0000000bff197e24 */ /* 0x000fe2000f8e00ff */
[----:B------:R-:W-:Y:S02]  /*1a2b0*/  MOV R24, UR10 ;  /* 0x0000000a00187c02 */ /* 0x000fe40008000f00 */
[----:B------:R-:W-:Y:S01]  /*1a2c0*/  MOV R26, UR10 ;  /* 0x0000000a001a7c02 */ /* 0x000fe20008000f00 */
[----:B------:R-:W0:Y:S01]  /*1a2d0*/  LDC.64 R20, c[0x0][0x780] ;  /* 0x0001e000ff147b82 */ /* 0x000e220000000a00 */
[----:B------:R-:W-:-:S07]  /*1a2e0*/  MOV R27, UR11 ;  /* 0x0000000b001b7c02 */ /* 0x000fce0008000f00 */
[----:B-----5:R-:W0:Y:S01]  /*1a2f0*/  LDC R32, c[0x0][0x364] ;  /* 0x0000d900ff207b82 */ /* 0x020e220000000800 */
[----:B--2---:R-:W-:-:S07]  /*1a300*/  IMAD R0, R0, UR5, RZ ;  /* 0x0000000500007c24 */ /* 0x004fce000f8e02ff */
.L_x_5108:
[----:B-1----:R-:W-:-:S04]  /*1a310*/  IMAD.IADD R6, R0, 0x1, R3 ;  /* 0x0000000100067824 */ /* 0x002fc800078e0203 */
[----:B----4-:R-:W-:-:S04]  /*1a320*/  IMAD R7, R6, R23, R17 ;  /* 0x0000001706077224 */ /* 0x010fc800078e0211 */
[----:B0-----:R-:W-:-:S05]  /*1a330*/  IMAD.WIDE.U32 R6, R7, 0x20, R20 ;  /* 0x0000002007067825 */ /* 0x001fca00078e0014 */
[----:B------:R-:W2:Y:S04]  /*1a340*/  LDG.E.64 R8, desc[UR36][R6.64] ;  /* 0x0000002406087981 */ /* 0x000ea8000c1e1b00 */
[----:B------:R-:W4:Y:S04]  /*1a350*/  LDG.E.64 R10, desc[UR36][R6.64+0x8] ;  /* 0x00000824060a7981 */ /* 0x000f28000c1e1b00 */
[----:B------:R-:W5:Y:S04]  /*1a360*/  LDG.E.64 R12, desc[UR36][R6.64+0x10] ;  /* 0x00001024060c7981 */ /* 0x000f68000c1e1b00 */
        /* <DEDUP_REMOVED lines=8> */
[----:B----4-:R2:W1:-:S15]  /*1a3f0*/  DADD R30, R10, R30 ;  /* 0x000000000a1e7229 */ /* 0x01045e000000001e */
[----:B------:R-:W-:-:S15]  /*1a400*/  NOP ;  /* 0x0000000000007918 */ /* 0x000fde0000000000 */
[----:B------:R-:W-:-:S15]  /*1a410*/  NOP ;  /* 0x0000000000007918 */ /* 0x000fde0000000000 */
[----:B------:R-:W-:-:S15]  /*1a420*/  NOP ;  /* 0x0000000000007918 */ /* 0x000fde0000000000 */
[----:B------:R-:W-:-:S04]  /*1a430*/  NOP ;  /* 0x0000000000007918 */ /* 0x000fc80000000000 */
[----:B-----5:R2:W4:-:S15]  /*1a440*/  DADD R24, R12, R24 ;  /* 0x000000000c187229 */ /* 0x02051e0000000018 */
[----:B------:R-:W-:-:S15]  /*1a450*/  NOP ;  /* 0x0000000000007918 */ /* 0x000fde0000000000 */
[----:B------:R-:W-:-:S15]  /*1a460*/  NOP ;  /* 0x0000000000007918 */ /* 0x000fde0000000000 */
[----:B------:R-:W-:-:S15]  /*1a470*/  NOP ;  /* 0x0000000000007918 */ /* 0x000fde0000000000 */
[----:B------:R-:W-:-:S04]  /*1a480*/  NOP ;  /* 0x0000000000007918 */ /* 0x000fc80000000000 */
[----:B---3--:R2:W3:Y:S02]  /*1a490*/  DADD R26, R14, R26 ;  /* 0x000000000e1a7229 */ /* 0x0084e4000000001a */
[----:B01234-:R-:W-:Y:S05]  /*1a4a0*/  @!P1 BRA `(.L_x_5108) ;  /* 0xfffffffc00989947 */ /* 0x01ffea000383ffff */
.L_x_5105:
[----:B------:R-:W-:Y:S05]  /*1a4b0*/  BSYNC.RECONVERGENT B0 ;  /* 0x0000000000007941 */ /* 0x000fea0003800200 */
.L_x_5103:
[----:B------:R-:W2:Y:S01]  /*1a4c0*/  LDCU UR5, c[0x0][0x360] ;  /* 0x00006c00ff0577ac */ /* 0x000ea20008000800 */
[----:B------:R-:W-:-:S04]  /*1a4d0*/  UIADD3 UR4, UPT, UPT, UR4, 0x10, URZ ;  /* 0x0000001004047890 */ /* 0x000fc8000fffe0ff */
[----:B------:R-:W-:Y:S01]  /*1a4e0*/  ULEA UR8, UR6, UR4, 0x18 ;  /* 0x0000000406087291 */ /* 0x000fe2000f8ec0ff */
[----:B------:R-:W4:Y:S01]  /*1a4f0*/  LDCU UR6, c[0x0][0x364] ;  /* 0x00006c80ff0677ac */ /* 0x000f220008000800 */
[----:B--2---:R-:W-:-:S05]  /*1a500*/  IMAD R0, R2, UR5, R17 ;  /* 0x0000000502007c24 */ /* 0x004fca000f8e0211 */
[----:B------:R-:W-:-:S05]  /*1a510*/  LEA R3, R0, UR8, 0x5 ;  /* 0x0000000800037c11 */ /* 0x000fca000f8e28ff */
[----:B------:R2:W-:Y:S01]  /*1a520*/  STS.128 [R3], R28 ;  /* 0x0000001c03007388 */ /* 0x0005e20000000c00 */
[----:B----4-:R-:W-:-:S03]  /*1a530*/  UISETP.GE.U32.AND UP0, UPT, UR6, 0x2, UPT ;  /* 0x000000020600788c */ /* 0x010fc6000bf06070 */
[----:B------:R2:W-:Y:S06]  /*1a540*/  STS.128 [R3+0x10], R24 ;  /* 0x0000101803007388 */ /* 0x0005ec0000000c00 */
[----:B------:R-:W-:Y:S05]  /*1a550*/  BRA.U !UP0, `(.L_x_5109) ;  /* 0x0000000108847547 */ /* 0x000fea000b800000 */
[----:B------:R-:W-:-:S05]  /*1a560*/  UMOV UR4, UR6 ;  /* 0x0000000600047c82 */ /* 0x000fca0008000000 */
.L_x_5112:
[----:B------:R-:W-:Y:S01]  /*1a570*/  USHF.R.U32.HI UR7, URZ, 0x1, UR4 ;  /* 0x00000001ff077899 */ /* 0x000fe20008011604 */
[----:B------:R-:W-:Y:S05]  /*1a580*/  BAR.SYNC.DEFER_BLOCKING 0x0 ;  /* 0x0000000000007b1d */ /* 0x000fea0000010000 */
[----:B------:R-:W-:Y:S01]  /*1a590*/  IADD3 R0, PT, PT, R2, UR7, RZ ;  /* 0x0000000702007c10 */ /* 0x000fe2000fffe0ff */
[----:B------:R-:W-:Y:S03]  /*1a5a0*/  BSSY.RECONVERGENT B0, `(.L_x_5110) ;  /* 0x0000019000007945 */ /* 0x000fe60003800200 */
[----:B------:R-:W-:-:S04]  /*1a5b0*/  ISETP.GE.U32.AND P1, PT, R0, UR6, PT ;  /* 0x0000000600007c0c */ /* 0x000fc8000bf26070 */
[----:B------:R-:W-:-:S13]  /*1a5c0*/  ISETP.GE.U32.OR P1, PT, R2, UR7, P1 ;  /* 0x0000000702007c0c */ /* 0x000fda0008f26470 */
[----:B----4-:R-:W-:Y:S05]  /*1a5d0*/  @P1 BRA `(.L_x_5111) ;  /* 0x0000000000541947 */ /* 0x010fea0003800000 */
[----:B------:R-:W-:-:S05]  /*1a5e0*/  IMAD R0, R0, UR5, R17 ;  /* 0x0000000500007c24 */ /* 0x000fca000f8e0211 */
[----:B------:R-:W-:-:S05]  /*1a5f0*/  LEA R0, R0, UR8, 0x5 ;  /* 0x0000000800007c11 */ /* 0x000fca000f8e28ff */
[----:B0-----:R-:W2:Y:S02]  /*1a600*/  LDS.128 R8, [R0] ;  /* 0x0000000000087984 */ /* 0x001ea40000000c00 */
[----:B--2---:R-:W-:-:S15]  /*1a610*/  DADD R28, R28, R8 ;  /* 0x000000001c1c7229 */ /* 0x004fde0000000008 */
[----:B------:R-:W-:-:S15]  /*1a620*/  NOP ;  /* 0x0000000000007918 */ /* 0x000fde0000000000 */
[----:B------:R-:W-:-:S15]  /*1a630*/  NOP ;  /* 0x0000000000007918 */ /* 0x000fde0000000000 */
[----:B------:R-:W-:-:S15]  /*1a640*/  NOP ;  /* 0x0000000000007918 */ /* 0x000fde0000000000 */
[----:B------:R-:W-:-:S04]  /*1a650*/  NOP ;  /* 0x0000000000007918 */ /* 0x000fc80000000000 */
[----:B------:R0:W2:Y:S02]  /*1a660*/  DADD R30, R30, R10 ;  /* 0x000000001e1e7229 */ /* 0x0000a4000000000a */
[----:B0-----:R-:W0:Y:S04]  /*1a670*/  LDS.128 R8, [R0+0x10] ;  /* 0x0000100000087984 */ /* 0x001e280000000c00 */
[----:B--2---:R4:W-:-:S15]  /*1a680*/  STS.128 [R3], R28 ;  /* 0x0000001c03007388 */ /* 0x0049de0000000c00 */
        /* <DEDUP_REMOVED lines=10> */
.L_x_5111:
[----:B------:R-:W-:Y:S05]  /*1a730*/  BSYNC.RECONVERGENT B0 ;  /* 0x0000000000007941 */ /* 0x000fea0003800200 */
.L_x_5110:
[----:B------:R-:W-:-:S03]  /*1a740*/  UISETP.GT.U32.AND UP0, UPT, UR4, 0x3, UPT ;  /* 0x000000030400788c */ /* 0x000fc6000bf04070 */
[----:B------:R-:W-:-:S06]  /*1a750*/  UMOV UR4, UR7 ;  /* 0x0000000700047c82 */ /* 0x000fcc0008000000 */
[----:B------:R-:W-:Y:S05]  /*1a760*/  BRA.U UP0, `(.L_x_5112) ;  /* 0xfffffffd00807547 */ /* 0x000fea000b83ffff */
.L_x_5109:
[----:B------:R-:W0:Y:S02]  /*1a770*/  LDCU UR4, c[0x0][0x3a8] ;  /* 0x00007500ff0477ac */ /* 0x000e240008000800 */
[----:B0-----:R-:W-:-:S09]  /*1a780*/  UISETP.NE.AND UP0, UPT, UR4, URZ, UPT ;  /* 0x000000ff0400728c */ /* 0x001fd2000bf05270 */
[----:B------:R-:W-:Y:S05]  /*1a790*/  BRA.U !UP0, `(.L_x_5113) ;  /* 0x0000000508107547 */ /* 0x000fea000b800000 */
[----:B------:R-:W-:Y:S02]  /*1a7a0*/  UISETP.GE.U32.AND UP0, UPT, UR5, 0x21, UPT ;  /* 0x000000210500788c */ /* 0x000fe4000bf06070 */
[----:B------:R-:W-:-:S07]  /*1a7b0*/  UMOV UR4, UR5 ;  /* 0x0000000500047c82 */ /* 0x000fce0008000000 */
[----:B------:R-:W-:Y:S05]  /*1a7c0*/  BRA.U !UP0, `(.L_x_5114) ;  /* 0x0000000108947547 */ /* 0x000fea000b800000 */
[----:B------:R0:W-:Y:S01]  /*1a7d0*/  STS.128 [R3], R28 ;  /* 0x0000001c03007388 */ /* 0x0001e20000000c00 */
[----:B------:R-:W-:Y:S01]  /*1a7e0*/  UISETP.GE.U32.AND UP0, UPT, UR5, 0x40, UPT ;  /* 0x000000400500788c */ /* 0x000fe2000bf06070 */
[----:B------:R-:W-:Y:S02]  /*1a7f0*/  UMOV UR4, 0x20 ;  /* 0x0000002000047882 */ /* 0x000fe40000000000 */
[----:B------:R0:W-:Y:S06]  /*1a800*/  STS.128 [R3+0x10], R24 ;  /* 0x0000101803007388 */ /* 0x0001ec0000000c00 */
[----:B------:R-:W-:Y:S05]  /*1a810*/  BRA.U !UP0, `(.L_x_5114) ;  /* 0x0000000108807547 */ /* 0x000fea000b800000 */
[----:B------:R-:W-:-:S07]  /*1a820*/  IMAD.U32 R0, RZ, RZ, UR5 ;  /* 0x00000005ff007e24 */ /* 0x000fce000f8e00ff */
.L_x_5117:
[----:B------:R-:W-:Y:S01]  /*1a830*/  SHF.R.U32.HI R2, RZ, 0x1, R0 ;  /* 0x00000001ff027819 */ /* 0x000fe20000011600 */
[----:B------:R-:W-:Y:S01]  /*1a840*/  BAR.SYNC.DEFER_BLOCKING 0x0 ;  /* 0x0000000000007b1d */ /* 0x000fe20000010000 */
[----:B------:R-:W-:Y:S02]  /*1a850*/  ISETP.GT.U32.AND P2, PT, R0, 0x7f, PT ;  /* 0x0000007f0000780c */ /* 0x000fe40003f44070 */
[----:B-1----:R-:W-:-:S03]  /*1a860*/  IADD3 R6, PT, PT, R2, R17, RZ ;  /* 0x0000001102067210 */ /* 0x002fc60007ffe0ff */
[----:B------:R-:W-:Y:S01]  /*1a870*/  BSSY.RECONVERGENT B0, `(.L_x_5115) ;  /* 0x0000018000007945 */ /* 0x000fe20003800200 */
[----:B------:R-:W-:-:S04]  /*1a880*/  ISETP.GE.U32.AND P1, PT, R6, UR5, PT ;  /* 0x0000000506007c0c */ /* 0x000fc8000bf26070 */
[----:B------:R-:W-:-:S13]  /*1a890*/  ISETP.GE.U32.OR P1, PT, R17, R2, P1 ;  /* 0x000000021100720c */ /* 0x000fda0000f26470 */
[----:B------:R-:W-:Y:S05]  /*1a8a0*/  @P1 BRA `(.L_x_5116) ;  /* 0x0000000000501947 */ /* 0x000fea0003800000 */
[----:B------:R-:W-:-:S05]  /*1a8b0*/  LEA R0, R2, R3, 0x5 ;  /* 0x0000000302007211 */ /* 0x000fca00078e28ff */
[----:B------:R-:W0:Y:S02]  /*1a8c0*/  LDS.128 R8, [R0] ;  /* 0x0000000000087984 */ /* 0x000e240000000c00 */
[----:B0-2-4-:R-:W-:-:S15]  /*1a8d0*/  DADD R28, R28, R8 ;  /* 0x000000001c1c7229 */ /* 0x015fde0000000008 */
        /* <DEDUP_REMOVED lines=17> */
.L_x_5116:
[----:B------:R-:W-:Y:S05]  /*1a9f0*/  BSYNC.RECONVERGENT B0 ;  /* 0x0000000000007941 */ /* 0x000fea0003800200 */
.L_x_5115:
[----:B------:R-:W-:Y:S01]  /*1aa00*/  IMAD.MOV.U32 R0, RZ, RZ, R2 ;  /* 0x000000ffff007224 */ /* 0x000fe200078e0002 */
[----:B------:R-:W-:Y:S06]  /*1aa10*/  @P2 BRA `(.L_x_5117) ;  /* 0xfffffffc00842947 */ /* 0x000fec000383ffff */
.L_x_5114:
[----:B------:R-:W-:Y:S01]  /*1aa20*/  BAR.SYNC.DEFER_BLOCKING 0x0 ;  /* 0x0000000000007b1d */ /* 0x000fe20000010000 */
[----:B------:R-:W-:-:S09]  /*1aa30*/  UISETP.GE.U32.AND UP0, UPT, UR4, 0x2, UPT ;  /* 0x000000020400788c */ /* 0x000fd2000bf06070 */
[----:B------:R-:W-:Y:S05]  /*1aa40*/  BRA.U !UP0, `(.L_x_5113) ;  /* 0x0000000108647547 */ /* 0x000fea000b800000 */
[----:B-1----:R-:W-:-:S07]  /*1aa50*/  MOV R7, 0x1 ;  /* 0x0000000100077802 */ /* 0x002fce0000000f00 */
.L_x_5118:
[----:B0-2-4-:R-:W-:Y:S04]  /*1aa60*/  SHFL.DOWN PT, R3, R29, R7, 0x1f ;  /* 0x08001f071d037589 */ /* 0x015fe800000e0000 */
[----:B------:R-:W0:Y:S02]  /*1aa70*/  SHFL.DOWN PT, R2, R28, R7, 0x1f ;  /* 0x08001f071c027589 */ /* 0x000e2400000e0000 */
[----:B0-----:R0:W1:Y:S02]  /*1aa80*/  DADD R28, R2, R28 ;  /* 0x00000000021c7229 */ /* 0x001064000000001c */
[----:B0-----:R-:W-:Y:S04]  /*1aa90*/  SHFL.DOWN PT, R3, R31, R7, 0x1f ;  /* 0x08001f071f037589 */ /* 0x001fe800000e0000 */
[----:B------:R-:W0:-:S15]  /*1aaa0*/  SHFL.DOWN PT, R2, R30, R7, 0x1f ;  /* 0x08001f071e027589 */ /* 0x000e1e00000e0000 */
[----:B------:R-:W-:-:S15]  /*1aab0*/  NOP ;  /* 0x0000000000007918 */ /* 0x000fde0000000000 */
[----:B------:R-:W-:-:S15]  /*1aac0*/  NOP ;  /* 0x0000000000007918 */ /* 0x000fde0000000000 */
[----:B------:R-:W-:-:S13]  /*1aad0*/  NOP ;  /* 0x0000000000007918 */ /* 0x000fda0000000000 */
[----:B0-----:R0:W2:Y:S02]  /*1aae0*/  DADD R30, R2, R30 ;  /* 0x00000000021e7229 */ /* 0x0010a4000000001e */
[----:B0-----:R-:W-:Y:S04]  /*1aaf0*/  SHFL.DOWN PT, R3, R25, R7, 0x1f ;  /* 0x08001f0719037589 */ /* 0x001fe800000e0000 */
[----:B------:R-:W0:-:S15]  /*1ab00*/  SHFL.DOWN PT, R2, R24, R7, 0x1f ;  /* 0x08001f0718027589 */ /* 0x000e1e00000e0000 */
[----:B------:R-:W-:-:S15]  /*1ab10*/  NOP ;  /* 0x0000000000007918 */ /* 0x000fde0000000000 */
[----:B------:R-:W-:-:S15]  /*1ab20*/  NOP ;  /* 0x0000000000007918 */ /* 0x000fde0000000000 */
[----:B------:R-:W-:-:S13]  /*1ab30*/  NOP ;  /* 0x0000000000007918 */ /* 0x000fda0000000000 */
[----:B0-----:R0:W4:Y:S02]  /*1ab40*/  DADD R24, R2, R24 ;  /* 0x0000000002187229 */ /* 0x0011240000000018 */
[----:B0-----:R-:W-:Y:S04]  /*1ab50*/  SHFL.DOWN PT, R3, R27, R7, 0x1f ;  /* 0x08001f071b037589 */ /* 0x001fe800000e0000 */
[----:B------:R0:W3:Y:S02]  /*1ab60*/  SHFL.DOWN PT, R2, R26, R7, 0x1f ;  /* 0x08001f071a027589 */ /* 0x0000e400000e0000 */
[----:B0-----:R-:W-:-:S04]  /*1ab70*/  SHF.L.U32 R7, R7, 0x1, RZ ;  /* 0x0000000107077819 */ /* 0x001fc800000006ff */
[----:B------:R-:W-:-:S15]  /*1ab80*/  ISETP.GE.AND P1, PT, R7, UR4, PT ;  /* 0x0000000407007c0c */ /* 0x000fde000bf26270 */
[----:B------:R-:W-:-:S15]  /*1ab90*/  NOP ;  /* 0x0000000000007918 */ /* 0x000fde0000000000 */
[----:B------:R-:W-:-:S15]  /*1aba0*/  NOP ;  /* 0x0000000000007918 */ /* 0x000fde0000000000 */
[----:B------:R-:W-:-:S07]  /*1abb0*/  NOP ;  /* 0x0000000000007918 */ /* 0x000fce0000000000 */
[----:B---3--:R0:W3:Y:S02]  /*1abc0*/  DADD R26, R2, R26 ;  /* 0x00000000021a7229 */ /* 0x0080e4000000001a */
[----:B01234-:R-:W-:Y:S05]  /*1abd0*/  @!P1 BRA `(.L_x_5118) ;  /* 0xfffffffc00a09947 */ /* 0x01ffea000383ffff */
.L_x_5113:
[----:B------:R-:W-:Y:S05]  /*1abe0*/  @!P0 EXIT ;  /* 0x000000000000894d */ /* 0x000fea0003800000 */
[----:B------:R-:W0:Y:S02]  /*1abf0*/  LDCU.64 UR4, c[0x0][0x778] ;  /* 0x0000ef00ff0477ac */ /* 0x000e240008000a00 */
[----:B0-----:R-:W-:-:S04]  /*1ac00*/  UISETP.NE.U32.AND UP0, UPT, UR4, URZ, UPT ;  /* 0x000000ff0400728c */ /* 0x001fc8000bf05070 */
[----:B------:R-:W-:-:S09]  /*1ac10*/  UISETP.NE.AND.EX UP0, UPT, UR5, URZ, UPT, UP0 ;  /* 0x000000ff0500728c */ /* 0x000fd2000bf05300 */
[----:B------:R-:W-:Y:S05]  /*1ac20*/  BRA.U UP0, `(.L_x_5119) ;  /* 0x0000000900007547 */ /* 0x000fea000b800000 */
[----:B------:R-:W0:Y:S01]  /*1ac30*/  LDCU.U8 UR6, c[0x0][0x798] ;  /* 0x0000f300ff0677ac */ /* 0x000e220008000000 */
[----:B------:R-:W1:Y:S01]  /*1ac40*/  LDCU.64 UR4, c[0x0][0x768] ;  /* 0x0000ed00ff0477ac */ /* 0x000e620008000a00 */
[----:B0-----:R-:W-:Y:S02]  /*1ac50*/  ISETP.NE.AND P0, PT, RZ, UR6, PT ;  /* 0x00000006ff007c0c */ /* 0x001fe4000bf05270 */
[----:B-1----:R-:W-:Y:S02]  /*1ac60*/  IADD3 R12, P1, PT, R18, UR4, RZ ;  /* 0x00000004120c7c10 */ /* 0x002fe4000ff3e0ff */
[----:B------:R-:W-:Y:S02]  /*1ac70*/  IADD3 R20, P3, PT, R22, UR4, RZ ;  /* 0x0000000416147c10 */ /* 0x000fe4000ff7e0ff */
[----:B------:R-:W-:Y:S02]  /*1ac80*/  IADD3 R14, P2, PT, R19, UR4, RZ ;  /* 0x00000004130e7c10 */ /* 0x000fe4000ff5e0ff */
[----:B------:R-:W-:Y:S01]  /*1ac90*/  IADD3.X R13, PT, PT, RZ, UR5, RZ, P1, !PT ;  /* 0x00000005ff0d7c10 */ /* 0x000fe20008ffe4ff */
[----:B------:R-:W-:Y:S01]  /*1aca0*/  IMAD.X R21, RZ, RZ, UR5, P3 ;  /* 0x00000005ff157e24 */ /* 0x000fe200098e06ff */
[----:B------:R-:W-:-:S02]  /*1acb0*/  IADD3 R10, P1, PT, R16, UR4, RZ ;  /* 0x00000004100a7c10 */ /* 0x000fc4000ff3e0ff */
[----:B------:R-:W-:Y:S01]  /*1acc0*/  IADD3.X R15, PT, PT, RZ, UR5, RZ, P2, !PT ;  /* 0x00000005ff0f7c10 */ /* 0x000fe200097fe4ff */
[----:B------:R-:W3:Y:S02]  /*1acd0*/  @P0 LDG.E.64 R6, desc[UR36][R12.64] ;  /* 0x000000240c060981 */ /* 0x000ee4000c1e1b00 */
[----:B------:R-:W-:Y:S02]  /*1ace0*/  IMAD.X R11, RZ, RZ, UR5, P1 ;  /* 0x00000005ff0b7e24 */ /* 0x000fe400088e06ff */
[----:B--2-4-:R-:W2:Y:S04]  /*1acf0*/  @P0 LDG.E.64 R2, desc[UR36][R20.64] ;  /* 0x0000002414020981 */ /* 0x014ea8000c1e1b00 */
[----:B------:R-:W4:Y:S04]  /*1ad00*/  @P0 LDG.E.64 R4, desc[UR36][R14.64] ;  /* 0x000000240e040981 */ /* 0x000f28000c1e1b00 */
[----:B------:R-:W4:Y:S01]  /*1ad10*/  @P0 LDG.E.64 R8, desc[UR36][R10.64] ;  /* 0x000000240a080981 */ /* 0x000f22000c1e1b00 */
[----:B------:R-:W0:Y:S02]  /*1ad20*/  LDCU.U8 UR4, c[0x0][0x799] ;  /* 0x0000f320ff0477ac */ /* 0x000e240008000000 */
[----:B0-----:R-:W-:Y:S01]  /*1ad30*/  ISETP.NE.AND P1, PT, RZ, UR4, PT ;  /* 0x00000004ff007c0c */ /* 0x001fe2000bf25270 */
[----:B---3--:R-:W-:-:S15]  /*1ad40*/  @P0 DADD R24, R24, R6 ;  /* 0x0000000018180229 */ /* 0x008fde0000000006 */
[----:B------:R-:W-:-:S15]  /*1ad50*/  NOP ;  /* 0x0000000000007918 */ /* 0x000fde0000000000 */
[----:B------:R-:W-:-:S15]  /*1ad60*/  NOP ;  /* 0x0000000000007918 */ /* 0x000fde0000000000 */
[----:B------:R-:W-:-:S15]  /*1ad70*/  NOP ;  /* 0x0000000000007918 */ /* 0x000fde0000000000 */
[----:B------:R-:W-:-:S04]  /*1ad80*/  NOP ;  /* 0x0000000000007918 */ /* 0x000fc80000000000 */
[----:B--2---:R-:W0:Y:S02]  /*1ad90*/  @P0 DADD R28, R28, R2 ;  /* 0x000000001c1c0229 */ /* 0x004e240000000002 */
[----:B0-----:R0:W-:-:S15]  /*1ada0*/  @!P1 STG.E.64 desc[UR36][R20.64], R28 ;  /* 0x0000001c14009986 */ /* 0x0011de000c101b24 */
[----:B------:R-:W-:-:S15]  /*1adb0*/  NOP ;  /* 0x0000000000007918 */ /* 0x000fde0000000000 */
[----:B------:R-:W-:-:S15]  /*1adc0*/  NOP ;  /* 0x0000000000007918 */ /* 0x000fde0000000000 */
[----:B------:R-:W-:-:S15]  /*1add0*/  NOP ;  /* 0x0000000000007918 */ /* 0x000fde0000000000 */
[----:B------:R-:W-:-:S02]  /*1ade0*/  NOP ;  /* 0x0000000000007918 */ /* 0x000fc40000000000 */
[----:B----4-:R-:W1:Y:S02]  /*1adf0*/  @P0 DADD R30, R30, R4 ;  /* 0x000000001e1e0229 */ /* 0x010e640000000004 */
[----:B-1----:R0:W-:Y:S04]  /*1ae00*/  @!P1 STG.E.64 desc[UR36][R14.64], R30 ;  /* 0x0000001e0e009986 */ /* 0x0021e8000c101b24 */
[----:B------:R0:W-:-:S15]  /*1ae10*/  @!P1 STG.E.64 desc[UR36][R12.64], R24 ;  /* 0x000000180c009986 */ /* 0x0001de000c101b24 */
[----:B------:R-:W-:-:S15]  /*1ae20*/  NOP ;  /* 0x0000000000007918 */ /* 0x000fde0000000000 */
[----:B------:R-:W-:-:S15]  /*1ae30*/  NOP ;  /* 0x0000000000007918 */ /* 0x000fde0000000000 */
[----:B------:R-:W-:-:S13]  /*1ae40*/  NOP ;  /* 0x0000000000007918 */ /* 0x000fda0000000000 */
[----:B------:R-:W1:Y:S02]  /*1ae50*/  @P0 DADD R26, R26, R8 ;  /* 0x000000001a1a0229 */ /* 0x000e640000000008 */
[----:B-1----:R0:W-:Y:S01]  /*1ae60*/  @!P1 STG.E.64 desc[UR36][R10.64], R26 ;  /* 0x0000001a0a009986 */ /* 0x0021e2000c101b24 */
        /* <DEDUP_REMOVED lines=19> */
[----:B--2--5:R-:W-:Y:S05]  /*1afa0*/  CALL.ABS.NOINC R14 ;  /* 0x000000000e007343 */ /* 0x024fea0003c00000 */
.L_x_5121:
        /* <DEDUP_REMOVED lines=19> */
.L_x_5122:
[----:B------:R-:W-:Y:S05]  /*1b0e0*/  BRA `(.L_x_5123) ;  /* 0x0000000000047947 */ /* 0x000fea0003800000 */
.L_x_5120:
[----:B------:R1:W-:Y:S02]  /*1b0f0*/  STG.E.64 desc[UR36][R20.64], R28 ;  /* 0x0000001c14007986 */ /* 0x0003e4000c101b24 */
.L_x_5123:
[----:B------:R-:W2:Y:S01]  /*1b100*/  LDCU.64 UR6, c[0x0][0x768] ;  /* 0x0000ed00ff0677ac */ /* 0x000ea20008000a00 */
[----:B------:R-:W3:Y:S01]  /*1b110*/  LDCU UR4, c[0x0][0x79c] ;  /* 0x0000f380ff0477ac */ /* 0x000ee20008000800 */
[----:B--2---:R-:W-:-:S04]  /*1b120*/  IADD3 R2, P0, PT, R19, UR6, RZ ;  /* 0x0000000613027c10 */ /* 0x004fc8000ff1e0ff */
[----:B------:R-:W-:Y:S01]  /*1b130*/  IADD3.X R3, PT, PT, RZ, UR7, RZ, P0, !PT ;  /* 0x00000007ff037c10 */ /* 0x000fe200087fe4ff */
[----:B---3--:R-:W-:-:S04]  /*1b140*/  UISETP.NE.AND UP0, UPT, UR4, 0x1, UPT ;  /* 0x000000010400788c */ /* 0x008fc8000bf05270 */
[----:B------:R2:W-:Y:S05]  /*1b150*/  STG.E.64 desc[UR36][R2.64], R30 ;  /* 0x0000001e02007986 */ /* 0x0005ea000c101b24 */
[----:B------:R-:W-:Y:S05]  /*1b160*/  BRA.U !UP0, `(.L_x_5124) ;  /* 0x0000000108907547 */ /* 0x000fea000b800000 */
[----:B--2---:R-:W-:Y:S01]  /*1b170*/  MOV R2, 0x0 ;  /* 0x0000000000027802 */ /* 0x004fe20000000f00 */
[----:B------:R-:W2:Y:S01]  /*1b180*/  LDCU.64 UR4, c[0x4][0x7c8] ;  /* 0x0100f900ff0477ac */ /* 0x000ea20008000a00 */
[----:B0-----:R-:W-:Y:S02]  /*1b190*/  HFMA2 R12, -RZ, RZ, 0, 5.9604644775390625e-08 ;  /* 0x00000001ff0c7431 */ /* 0x001fe400000001ff */
[----:B------:R-:W-:Y:S01]  /*1b1a0*/  IMAD.MOV.U32 R8, RZ, RZ, 0x2ef ;  /* 0x000002efff087424 */ /* 0x000fe200078e00ff */
[----:B------:R0:W3:Y:S01]  /*1b1b0*/  LDC.64 R14, c[0x4][R2] ;  /* 0x01000000020e7b82 */ /* 0x0000e20000000a00 */
[----:B------:R-:W4:Y:S01]  /*1b1c0*/  LDCU.64 UR6, c[0x4][0x7b8] ;  /* 0x0100f700ff0677ac */ /* 0x000f220008000a00 */
[----:B------:R-:W-:Y:S01]  /*1b1d0*/  MOV R13, RZ ;  /* 0x000000ff000d7202 */ /* 0x000fe20000000f00 */
[----:B------:R-:W1:Y:S01]  /*1b1e0*/  LDCU.64 UR8, c[0x4][0x360] ;  /* 0x01006c00ff0877ac */ /* 0x000e620008000a00 */
[----:B--2---:R-:W-:Y:S01]  /*1b1f0*/  IMAD.U32 R4, RZ, RZ, UR4 ;  /* 0x00000004ff047e24 */ /* 0x004fe2000f8e00ff */
[----:B------:R-:W-:-:S02]  /*1b200*/  MOV R5, UR5 ;  /* 0x0000000500057c02 */ /* 0x000fc40008000f00 */
[----:B----4-:R-:W-:Y:S01]  /*1b210*/  MOV R6, UR6 ;  /* 0x0000000600067c02 */ /* 0x010fe20008000f00 */
[----:B------:R-:W-:Y:S01]  /*1b220*/  IMAD.U32 R7, RZ, RZ, UR7 ;  /* 0x00000007ff077e24 */ /* 0x000fe2000f8e00ff */
[----:B-1----:R-:W-:Y:S02]  /*1b230*/  MOV R10, UR8 ;  /* 0x00000008000a7c02 */ /* 0x002fe40008000f00 */
[----:B0-----:R-:W-:-:S07]  /*1b240*/  MOV R11, UR9 ;  /* 0x00000009000b7c02 */ /* 0x001fce0008000f00 */
[----:B------:R-:W-:-:S07]  /*1b250*/  LEPC R20, `(.L_x_5125) ;  /* 0x000000001014794e */ /* 0x000fce0000000000 */
[----:B---3-5:R-:W-:Y:S05]  /*1b260*/  CALL.ABS.NOINC R14 ;  /* 0x000000000e007343 */ /* 0x028fea0003c00000 */
.L_x_5125:
        /* <DEDUP_REMOVED lines=19> */
.L_x_5126:
[----:B------:R-:W-:Y:S05]  /*1b3a0*/  BRA `(.L_x_5127) ;  /* 0x00000000000c7947 */ /* 0x000fea0003800000 */
.L_x_5124:
[----:B------:R-:W-:-:S04]  /*1b3b0*/  IADD3 R18, P0, PT, R18, UR6, RZ ;  /* 0x0000000612127c10 */ /* 0x000fc8000ff1e0ff */
[----:B------:R-:W-:-:S05]  /*1b3c0*/  IADD3.X R19, PT, PT, RZ, UR7, RZ, P0, !PT ;  /* 0x00000007ff137c10 */ /* 0x000fca00087fe4ff */
[----:B------:R3:W-:Y:S04]  /*1b3d0*/  STG.E.64 desc[UR36][R18.64], R24 ;  /* 0x0000001812007986 */ /* 0x0007e8000c101b24 */
.L_x_5127:
[----:B------:R-:W4:Y:S02]  /*1b3e0*/  LDCU.64 UR4, c[0x0][0x768] ;  /* 0x0000ed00ff0477ac */ /* 0x000f240008000a00 */
[----:B----4-:R-:W-:-:S04]  /*1b3f0*/  IADD3 R16, P0, PT, R16, UR4, RZ ;  /* 0x0000000410107c10 */ /* 0x010fc8000ff1e0ff */
[----:B------:R-:W-:-:S05]  /*1b400*/  IADD3.X R17, PT, PT, RZ, UR5, RZ, P0, !PT ;  /* 0x00000005ff117c10 */ /* 0x000fca00087fe4ff */
[----:B------:R-:W-:Y:S01]  /*1b410*/  STG.E.64 desc[UR36][R16.64], R26 ;  /* 0x0000001a10007986 */ /* 0x000fe2000c101b24 */
[----:B------:R-:W-:Y:S05]  /*1b420*/  EXIT ;  /* 0x000000000000794d */ /* 0x000fea0003800000 */
.L_x_5119:
[----:B------:R-:W0:Y:S01]  /*1b430*/  LDCU.U8 UR4, c[0x0][0x798] ;  /* 0x0000f300ff0477ac */ /* 0x000e220008000000 */
[----:B------:R-:W1:Y:S01]  /*1b440*/  LDCU.U8 UR5, c[0x0][0x799] ;  /* 0x0000f320ff0577ac */ /* 0x000e620008000000 */
[----:B0-----:R-:W-:Y:S02]  /*1b450*/  UISETP.NE.AND UP1, UPT, UR4, URZ, UPT ;  /* 0x000000ff0400728c */ /* 0x001fe4000bf25270 */
[----:B-1----:R-:W-:-:S07]  /*1b460*/  UISETP.NE.AND UP0, UPT, UR5, URZ, UPT ;  /* 0x000000ff0500728c */ /* 0x002fce000bf05270 */
[----:B------:R-:W-:Y:S05]  /*1b470*/  BRA.U !UP1, `(.L_x_5128) ;  /* 0x0000000109507547 */ /* 0x000fea000b800000 */
[----:B--2-4-:R-:W2:Y:S04]  /*1b480*/  LDG.E.64 R2, desc[UR36][R4.64] ;  /* 0x0000002404027981 */ /* 0x014ea8000c1e1b00 */
[----:B------:R-:W4:Y:S04]  /*1b490*/  LDG.E.64 R6, desc[UR36][R4.64+0x8] ;  /* 0x0000082404067981 */ /* 0x000f28000c1e1b00 */
[----:B------:R-:W3:Y:S04]  /*1b4a0*/  LDG.E.64 R8, desc[UR36][R4.64+0x10] ;  /* 0x0000102404087981 */ /* 0x000ee8000c1e1b00 */
[----:B------:R-:W3:Y:S01]  /*1b4b0*/  LDG.E.64 R10, desc[UR36][R4.64+0x18] ;  /* 0x00001824040a7981 */ /* 0x000ee2000c1e1b00 */
[----:B--2---:R0:W1:-:S15]  /*1b4c0*/  DADD R28, R28, R2 ;  /* 0x000000001c1c7229 */ /* 0x00405e0000000002 */
[----:B------:R-:W-:-:S15]  /*1b4d0*/  NOP ;  /* 0x0000000000007918 */ /* 0x000fde0000000000 */
[----:B------:R-:W-:-:S15]  /*1b4e0*/  NOP ;  /* 0x0000000000007918 */ /* 0x000fde0000000000 */
[----:B------:R-:W-:-:S15]  /*1b4f0*/  NOP ;  /* 0x0000000000007918 */ /* 0x000fde0000000000 */
[----:B------:R-:W-:-:S04]  /*1b500*/  NOP ;  /* 0x0000000000007918 */ /* 0x000fc80000000000 */
[----:B----4-:R0:W2:-:S15]  /*1b510*/  DADD R30, R30, R6 ;  /* 0x000000001e1e7229 */ /* 0x01009e0000000006 */
[----:B------:R-:W-:-:S15]  /*1b520*/  NOP ;  /* 0x0000000000007918 */ /* 0x000fde0000000000 */
[----:B------:R-:W-:-:S15]  /*1b530*/  NOP ;  /* 0x0000000000007918 */ /* 0x000fde0000000000 */
[----:B------:R-:W-:-:S15]  /*1b540*/  NOP ;  /* 0x0000000000007918 */ /* 0x000fde0000000000 */
[----:B------:R-:W-:-:S04]  /*1b550*/  NOP ;  /* 0x0000000000007918 */ /* 0x000fc80000000000 */
[----:B---3--:R0:W3:-:S15]  /*1b560*/  DADD R24, R24, R8 ;  /* 0x0000000018187229 */ /* 0x0080de0000000008 */
[----:B------:R-:W-:-:S15]  /*1b570*/  NOP ;  /* 0x0000000000007918 */ /* 0x000fde0000000000 */
[----:B------:R-:W-:-:S15]  /*1b580*/  NOP ;  /* 0x0000000000007918 */ /* 0x000fde0000000000 */
[----:B------:R-:W-:-:S15]  /*1b590*/  NOP ;  /* 0x0000000000007918 */ /* 0x000fde0000000000 */
[----:B------:R-:W-:-:S04]  /*1b5a0*/  NOP ;  /* 0x0000000000007918 */ /* 0x000fc80000000000 */
[----:B-123--:R0:W4:Y:S02]  /*1b5b0*/  DADD R26, R26, R10 ;  /* 0x000000001a1a7229 */ /* 0x00e124000000000a */
.L_x_5128:
[----:B------:R-:W-:Y:S05]  /*1b5c0*/  BRA.U !UP0, `(.L_x_5129) ;  /* 0x0000000508787547 */ /* 0x000fea000b800000 */
[----:B------:R-:W1:Y:S02]  /*1b5d0*/  LDCU UR4, c[0x0][0x79c] ;  /* 0x0000f380ff0477ac */ /* 0x000e640008000800 */
[----:B-1----:R-:W-:-:S09]  /*1b5e0*/  UISETP.NE.AND UP0, UPT, UR4, 0x1, UPT ;  /* 0x000000010400788c */ /* 0x002fd2000bf05270 */
[----:B------:R-:W-:Y:S05]  /*1b5f0*/  BRA.U !UP0, `(.L_x_5130) ;  /* 0x0000000108907547 */ /* 0x000fea000b800000 */
[----:B0-----:R-:W-:Y:S01]  /*1b600*/  MOV R2, 0x0 ;  /* 0x0000000000027802 */ /* 0x001fe20000000f00 */
[----:B------:R-:W0:Y:S01]  /*1b610*/  LDCU.64 UR4, c[0x4][0x7c8] ;  /* 0x0100f900ff0477ac */ /* 0x000e220008000a00 */
[----:B------:R-:W-:Y:S02]  /*1b620*/  HFMA2 R12, -RZ, RZ, 0, 5.9604644775390625e-08 ;  /* 0x00000001ff0c7431 */ /* 0x000fe400000001ff */
[----:B------:R-:W-:Y:S01]  /*1b630*/  IMAD.MOV.U32 R8, RZ, RZ, 0x2ef ;  /* 0x000002efff087424 */ /* 0x000fe200078e00ff */
[----:B------:R1:W1:Y:S01]  /*1b640*/  LDC.64 R14, c[0x4][R2] ;  /* 0x01000000020e7b82 */ /* 0x0002620000000a00 */
[----:B------:R-:W2:Y:S01]  /*1b650*/  LDCU.64 UR6, c[0x4][0x7b8] ;  /* 0x0100f700ff0677ac */ /* 0x000ea20008000a00 */
[----:B------:R-:W-:Y:S01]  /*1b660*/  MOV R13, RZ ;  /* 0x000000ff000d7202 */ /* 0x000fe20000000f00 */
[----:B------:R-:W3:Y:S01]  /*1b670*/  LDCU.64 UR8, c[0x4][0x360] ;  /* 0x01006c00ff0877ac */ /* 0x000ee20008000a00 */
[----:B0-----:R-:W-:Y:S01]  /*1b680*/  IMAD.U32 R4, RZ, RZ, UR4 ;  /* 0x00000004ff047e24 */ /* 0x001fe2000f8e00ff */
[----:B------:R-:W-:-:S02]  /*1b690*/  MOV R5, UR5 ;  /* 0x0000000500057c02 */ /* 0x000fc40008000f00 */
[----:B--2---:R-:W-:Y:S01]  /*1b6a0*/  MOV R6, UR6 ;  /* 0x0000000600067c02 */ /* 0x004fe20008000f00 */
[----:B------:R-:W-:Y:S01]  /*1b6b0*/  IMAD.U32 R7, RZ, RZ, UR7 ;  /* 0x00000007ff077e24 */ /* 0x000fe2000f8e00ff */
[----:B---3--:R-:W-:Y:S02]  /*1b6c0*/  MOV R10, UR8 ;  /* 0x00000008000a7c02 */ /* 0x008fe40008000f00 */
[----:B------:R-:W-:-:S07]  /*1b6d0*/  MOV R11, UR9 ;  /* 0x00000009000b7c02 */ /* 0x000fce0008000f00 */
[----:B------:R-:W-:-:S07]  /*1b6e0*/  LEPC R20, `(.L_x_5131) ;  /* 0x000000001014794e */ /* 0x000fce0000000000 */
[----:B-1--45:R-:W-:Y:S05]  /*1b6f0*/  CALL.ABS.NOINC R14 ;  /* 0x000000000e007343 */ /* 0x032fea0003c00000 */
.L_x_5131:
        /* <DEDUP_REMOVED lines=19> */
.L_x_5132:
[----:B------:R-:W-:Y:S05]  /*1b830*/  BRA `(.L_x_5133) ;  /* 0x0000000000107947 */ /* 0x000fea0003800000 */
.L_x_5130:
[----:B------:R-:W1:Y:S02]  /*1b840*/  LDCU.64 UR4, c[0x0][0x768] ;  /* 0x0000ed00ff0477ac */ /* 0x000e640008000a00 */
[----:B-1----:R-:W-:-:S04]  /*1b850*/  IADD3 R22, P0, PT, R22, UR4, RZ ;  /* 0x0000000416167c10 */ /* 0x002fc8000ff1e0ff */
[----:B------:R-:W-:-:S05]  /*1b860*/  IADD3.X R23, PT, PT, RZ, UR5, RZ, P0, !PT ;  /* 0x00000005ff177c10 */ /* 0x000fca00087fe4ff */
[----:B------:R1:W-:Y:S04]  /*1b870*/  STG.E.64 desc[UR36][R22.64], R28 ;  /* 0x0000001c16007986 */ /* 0x0003e8000c101b24 */
.L_x_5133:
[----:B------:R-:W0:Y:S01]  /*1b880*/  LDCU.64 UR6, c[0x0][0x768] ;  /* 0x0000ed00ff0677ac */ /* 0x000e220008000a00 */
[----:B------:R-:W3:Y:S01]  /*1b890*/  LDCU UR4, c[0x0][0x79c] ;  /* 0x0000f380ff0477ac */ /* 0x000ee20008000800 */
[----:B0-----:R-:W-:-:S04]  /*1b8a0*/  IADD3 R2, P0, PT, R19, UR6, RZ ;  /* 0x0000000613027c10 */ /* 0x001fc8000ff1e0ff */
[----:B--2-4-:R-:W-:Y:S01]  /*1b8b0*/  IADD3.X R3, PT, PT, RZ, UR7, RZ, P0, !PT ;  /* 0x00000007ff037c10 */ /* 0x014fe200087fe4ff */
[----:B---3--:R-:W-:-:S04]  /*1b8c0*/  UISETP.NE.AND UP0, UPT, UR4, 0x1, UPT ;  /* 0x000000010400788c */ /* 0x008fc8000bf05270 */
        /* <DEDUP_REMOVED lines=9> */
[----:B------:R-:W1:Y:S01]  /*1b960*/  LDCU.64 UR8, c[0x4][0x360] ;  /* 0x01006c00ff0877ac */ /* 0x000e620008000a00 */
[----:B0-----:R-:W-:Y:S01]  /*1b970*/  IMAD.U32 R4, RZ, RZ, UR4 ;  /* 0x00000004ff047e24 */ /* 0x001fe2000f8e00ff */
[----:B------:R-:W-:-:S02]  /*1b980*/  MOV R5, UR5 ;  /* 0x0000000500057c02 */ /* 0x000fc40008000f00 */
[----:B----4-:R-:W-:Y:S01]  /*1b990*/  MOV R6, UR6 ;  /* 0x0000000600067c02 */ /* 0x010fe20008000f00 */
[----:B------:R-:W-:Y:S01]  /*1b9a0*/  IMAD.U32 R7, RZ, RZ, UR7 ;  /* 0x00000007ff077e24 */ /* 0x000fe2000f8e00ff */
[----:B-1----:R-:W-:Y:S02]  /*1b9b0*/  MOV R10, UR8 ;  /* 0x00000008000a7c02 */ /* 0x002fe40008000f00 */
[----:B--2---:R-:W-:-:S07]  /*1b9c0*/  MOV R11, UR9 ;  /* 0x00000009000b7c02 */ /* 0x004fce0008000f00 */
[----:B------:R-:W-:-:S07]  /*1b9d0*/  LEPC R20, `(.L_x_5135) ;  /* 0x000000001014794e */ /* 0x000fce0000000000 */
[----:B---3-5:R-:W-:Y:S05]  /*1b9e0*/  CALL.ABS.NOINC R14 ;  /* 0x000000000e007343 */ /* 0x028fea0003c00000 */
.L_x_5135:
        /* <DEDUP_REMOVED lines=19> */
.L_x_5136:
[----:B------:R-:W-:Y:S05]  /*1bb20*/  BRA `(.L_x_5137) ;  /* 0x00000000000c7947 */ /* 0x000fea0003800000 */
.L_x_5134:
[----:B------:R-:W-:-:S04]  /*1bb30*/  IADD3 R18, P0, PT, R18, UR6, RZ ;  /* 0x0000000612127c10 */ /* 0x000fc8000ff1e0ff */
[----:B------:R-:W-:-:S05]  /*1bb40*/  IADD3.X R19, PT, PT, RZ, UR7, RZ, P0, !PT ;  /* 0x00000007ff137c10 */ /* 0x000fca00087fe4ff */
[----:B------:R2:W-:Y:S04]  /*1bb50*/  STG.E.64 desc[UR36][R18.64], R24 ;  /* 0x0000001812007986 */ /* 0x0005e8000c101b24 */
.L_x_5137:
[----:B------:R-:W3:Y:S02]  /*1bb60*/  LDCU.64 UR4, c[0x0][0x768] ;  /* 0x0000ed00ff0477ac */ /* 0x000ee40008000a00 */
[----:B---3--:R-:W-:-:S04]  /*1bb70*/  IADD3 R16, P0, PT, R16, UR4, RZ ;  /* 0x0000000410107c10 */ /* 0x008fc8000ff1e0ff */
[----:B------:R-:W-:-:S05]  /*1bb80*/  IADD3.X R17, PT, PT, RZ, UR5, RZ, P0, !PT ;  /* 0x00000005ff117c10 */ /* 0x000fca00087fe4ff */
[----:B------:R-:W-:Y:S01]  /*1bb90*/  STG.E.64 desc[UR36][R16.64], R26 ;  /* 0x0000001a10007986 */ /* 0x000fe2000c101b24 */
[----:B------:R-:W-:Y:S05]  /*1bba0*/  EXIT ;  /* 0x000000000000794d */ /* 0x000fea0003800000 */
.L_x_5129:
[----:B------:R-:W-:Y:S04]  /*1bbb0*/  STG.E.64 desc[UR36][R4.64], R28 ;  /* 0x0000001c04007986 */ /* 0x000fe8000c101b24 */
[----:B------:R-:W-:Y:S04]  /*1bbc0*/  STG.E.64 desc[UR36][R4.64+0x8], R30 ;  /* 0x0000081e04007986 */ /* 0x000fe8000c101b24 */
[----:B------:R-:W-:Y:S04]  /*1bbd0*/  STG.E.64 desc[UR36][R4.64+0x10], R24 ;  /* 0x0000101804007986 */ /* 0x000fe8000c101b24 */
[----:B----4-:R-:W-:Y:S01]  /*1bbe0*/  STG.E.64 desc[UR36][R4.64+0x18], R26 ;  /* 0x0000181a04007986 */ /* 0x010fe2000c101b24 */
[----:B------:R-:W-:Y:S05]  /*1bbf0*/  EXIT ;  /* 0x000000000000794d */ /* 0x000fea0003800000 */
.L_x_5094:
        /* <DEDUP_REMOVED lines=15> */
[----:B------:R-:W4:Y:S01]  /*1bcf0*/  LDCU.64 UR4, c[0x0][0x768] ;  /* 0x0000ed00ff0477ac */ /* 0x000f220008000a00 */
[----:B-1----:R-:W-:Y:S02]  /*1bd00*/  ISETP.NE.AND P0, PT, RZ, UR6, PT ;  /* 0x00000006ff007c0c */ /* 0x002fe4000bf05270 */
[----:B----4-:R-:W-:Y:S02]  /*1bd10*/  IADD3 R12, P1, PT, R24, UR4, RZ ;  /* 0x00000004180c7c10 */ /* 0x010fe4000ff3e0ff */
[----:B------:R-:W-:Y:S02]  /*1bd20*/  IADD3 R20, P3, PT, R19, UR4, RZ ;  /* 0x0000000413147c10 */ /* 0x000fe4000ff7e0ff */
[----:B------:R-:W-:Y:S02]  /*1bd30*/  IADD3 R14, P2, PT, R18, UR4, RZ ;  /* 0x00000004120e7c10 */ /* 0x000fe4000ff5e0ff */
[----:B------:R-:W-:Y:S01]  /*1bd40*/  IADD3.X R13, PT, PT, RZ, UR5, RZ, P1, !PT ;  /* 0x00000005ff0d7c10 */ /* 0x000fe20008ffe4ff */
[----:B------:R-:W-:Y:S01]  /*1bd50*/  IMAD.X R21, RZ, RZ, UR5, P3 ;  /* 0x00000005ff157e24 */ /* 0x000fe200098e06ff */
[----:B------:R-:W-:-:S02]  /*1bd60*/  IADD3 R10, P1, PT, R16, UR4, RZ ;  /* 0x00000004100a7c10 */ /* 0x000fc4000ff3e0ff */
[----:B------:R-:W-:Y:S01]  /*1bd70*/  IADD3.X R15, PT, PT, RZ, UR5, RZ, P2, !PT ;  /* 0x00000005ff0f7c10 */ /* 0x000fe200097fe4ff */
[----:B------:R-:W4:Y:S02]  /*1bd80*/  @P0 LDG.E.64 R6, desc[UR36][R12.64] ;  /* 0x000000240c060981 */ /* 0x000f24000c1e1b00 */
[----:B------:R-:W-:Y:S02]  /*1bd90*/  IMAD.X R11, RZ, RZ, UR5, P1 ;  /* 0x00000005ff0b7e24 */ /* 0x000fe400088e06ff */
[----:B--2---:R-:W2:Y:S04]  /*1bda0*/  @P0 LDG.E.64 R2, desc[UR36][R20.64] ;  /* 0x0000002414020981 */ /* 0x004ea8000c1e1b00 */
[----:B------:R-:W3:Y:S04]  /*1bdb0*/  @P0 LDG.E.64 R4, desc[UR36][R14.64] ;  /* 0x000000240e040981 */ /* 0x000ee8000c1e1b00 */
[----:B0-----:R-:W3:Y:S01]  /*1bdc0*/  @P0 LDG.E.64 R8, desc[UR36][R10.64] ;  /* 0x000000240a080981 */ /* 0x001ee2000c1e1b00 */
[----:B------:R-:W0:Y:S02]  /*1bdd0*/  LDCU.U8 UR4, c[0x0][0x799] ;  /* 0x0000f320ff0477ac */ /* 0x000e240008000000 */
[----:B0-----:R-:W-:Y:S01]  /*1bde0*/  ISETP.NE.AND P1, PT, RZ, UR4, PT ;  /* 0x00000004ff007c0c */ /* 0x001fe2000bf25270 */
[----:B----4-:R-:W-:-:S15]  /*1bdf0*/  @P0 DADD R72, R72, R6 ;  /* 0x0000000048480229 */ /* 0x010fde0000000006 */
        /* <DEDUP_REMOVED lines=10> */
[----:B---3--:R-:W1:Y:S02]  /*1bea0*/  @P0 DADD R70, R70, R4 ;  /* 0x0000000046460229 */ /* 0x008e640000000004 */
        /* <DEDUP_REMOVED lines=27> */
.L_x_5140:
        /* <DEDUP_REMOVED lines=19> */
.L_x_5141:
[----:B------:R-:W-:Y:S05]  /*1c190*/  BRA `(.L_x_5142) ;  /* 0x0000000000047947 */ /* 0x000fea0003800000 */
.L_x_5139:
[----:B------:R1:W-:Y:S02]  /*1c1a0*/  STG.E.64 desc[UR36][R20.64], R68 ;  /* 0x0000004414007986 */ /* 0x0003e4000c101b24 */
.L_x_5142:
        /* <DEDUP_REMOVED lines=12> */
[----:B------:R-:W1:Y:S01]  /*1c270*/  LDCU.64 UR6, c[0x4][0x7b8] ;  /* 0x0100f700ff0677ac */ /* 0x000e620008000a00 */
[----:B------:R-:W-:Y:S01]  /*1c280*/  MOV R13, RZ ;  /* 0x000000ff000d7202 */ /* 0x000fe20000000f00 */
[----:B------:R-:W2:Y:S01]  /*1c290*/  LDCU.64 UR8, c[0x4][0x360] ;  /* 0x01006c00ff0877ac */ /* 0x000ea20008000a00 */
[----:B---3--:R-:W-:Y:S01]  /*1c2a0*/  IMAD.U32 R4, RZ, RZ, UR4 ;  /* 0x00000004ff047e24 */ /* 0x008fe2000f8e00ff */
[----:B------:R-:W-:-:S02]  /*1c2b0*/  MOV R5, UR5 ;  /* 0x0000000500057c02 */ /* 0x000fc40008000f00 */
[----:B-1----:R-:W-:Y:S01]  /*1c2c0*/  MOV R6, UR6 ;  /* 0x0000000600067c02 */ /* 0x002fe20008000f00 */
[----:B------:R-:W-:Y:S01]  /*1c2d0*/  IMAD.U32 R7, RZ, RZ, UR7 ;  /* 0x00000007ff077e24 */ /* 0x000fe2000f8e00ff */
[----:B--2---:R-:W-:Y:S02]  /*1c2e0*/  MOV R10, UR8 ;  /* 0x00000008000a7c02 */ /* 0x004fe40008000f00 */
[----:B0-----:R-:W-:-:S07]  /*1c2f0*/  MOV R11, UR9 ;  /* 0x00000009000b7c02 */ /* 0x001fce0008000f00 */
[----:B------:R-:W-:-:S07]  /*1c300*/  LEPC R20, `(.L_x_5144) ;  /* 0x000000001014794e */ /* 0x000fce0000000000 */
[----:B----45:R-:W-:Y:S05]  /*1c310*/  CALL.ABS.NOINC R14 ;  /* 0x000000000e007343 */ /* 0x030fea0003c00000 */
.L_x_5144:
        /* <DEDUP_REMOVED lines=19> */
.L_x_5145:
[----:B------:R-:W-:Y:S05]  /*1c450*/  BRA `(.L_x_5146) ;  /* 0x00000000000c7947 */ /* 0x000fea0003800000 */
.L_x_5143:
[----:B------:R-:W-:-:S04]  /*1c460*/  IADD3 R24, P0, PT, R24, UR6, RZ ;  /* 0x0000000618187c10 */ /* 0x000fc8000ff1e0ff */
[----:B------:R-:W-:-:S05]  /*1c470*/  IADD3.X R25, PT, PT, RZ, UR7, RZ, P0, !PT ;  /* 0x00000007ff197c10 */ /* 0x000fca00087fe4ff */
[----:B------:R3:W-:Y:S04]  /*1c480*/  STG.E.64 desc[UR36][R24.64], R72 ;  /* 0x0000004818007986 */ /* 0x0007e8000c101b24 */
.L_x_5146:
[----:B------:R-:W4:Y:S02]  /*1c490*/  LDCU.64 UR4, c[0x0][0x768] ;  /* 0x0000ed00ff0477ac */ /* 0x000f240008000a00 */
[----:B----4-:R-:W-:-:S04]  /*1c4a0*/  IADD3 R16, P0, PT, R16, UR4, RZ ;  /* 0x0000000410107c10 */ /* 0x010fc8000ff1e0ff */
[----:B------:R-:W-:-:S05]  /*1c4b0*/  IADD3.X R17, PT, PT, RZ, UR5, RZ, P0, !PT ;  /* 0x00000005ff117c10 */ /* 0x000fca00087fe4ff */
[----:B------:R-:W-:Y:S01]  /*1c4c0*/  STG.E.64 desc[UR36][R16.64], R74 ;  /* 0x0000004a10007986 */ /* 0x000fe2000c101b24 */
[----:B------:R-:W-:Y:S05]  /*1c4d0*/  EXIT ;  /* 0x000000000000794d */ /* 0x000fea0003800000 */
.L_x_5138:
[----:B------:R-:W1:Y:S01]  /*1c4e0*/  LDCU.U8 UR4, c[0x0][0x798] ;  /* 0x0000f300ff0477ac */ /* 0x000e620008000000 */
[----:B------:R-:W4:Y:S01]  /*1c4f0*/  LDCU.U8 UR5, c[0x0][0x799] ;  /* 0x0000f320ff0577ac */ /* 0x000f220008000000 */
[----:B-1----:R-:W-:Y:S02]  /*1c500*/  UISETP.NE.AND UP0, UPT, UR4, URZ, UPT ;  /* 0x000000ff0400728c */ /* 0x002fe4000bf05270 */
[----:B----4-:R-:W-:-:S07]  /*1c510*/  UISETP.NE.AND UP1, UPT, UR5, URZ, UPT ;  /* 0x000000ff0500728c */ /* 0x010fce000bf25270 */
[----:B------:R-:W-:Y:S05]  /*1c520*/  BRA.U !UP0, `(.L_x_5147) ;  /* 0x0000000108507547 */ /* 0x000fea000b800000 */
[----:B--2---:R-:W2:Y:S04]  /*1c530*/  LDG.E.64 R2, desc[UR36][R4.64] ;  /* 0x0000002404027981 */ /* 0x004ea8000c1e1b00 */
[----:B------:R-:W4:Y:S04]  /*1c540*/  LDG.E.64 R6, desc[UR36][R4.64+0x8] ;  /* 0x0000082404067981 */ /* 0x000f28000c1e1b00 */
[----:B0-----:R-:W3:Y:S04]  /*1c550*/  LDG.E.64 R8, desc[UR36][R4.64+0x10] ;  /* 0x0000102404087981 */ /* 0x001ee8000c1e1b00 */
[----:B------:R-:W3:Y:S01]  /*1c560*/  LDG.E.64 R10, desc[UR36][R4.64+0x18] ;  /* 0x00001824040a7981 */ /* 0x000ee2000c1e1b00 */
        /* <DEDUP_REMOVED lines=10> */
[----:B---3--:R1:W2:-:S15]  /*1c610*/  DADD R72, R72, R8 ;  /* 0x0000000048487229 */ /* 0x00829e0000000008 */
[----:B------:R-:W-:-:S15]  /*1c620*/  NOP ;  /* 0x0000000000007918 */ /* 0x000fde0000000000 */
[----:B------:R-:W-:-:S15]  /*1c630*/  NOP ;  /* 0x0000000000007918 */ /* 0x000fde0000000000 */
[----:B------:R-:W-:-:S15]  /*1c640*/  NOP ;  /* 0x0000000000007918 */ /* 0x000fde0000000000 */
[----:B------:R-:W-:-:S04]  /*1c650*/  NOP ;  /* 0x0000000000007918 */ /* 0x000fc80000000000 */
[----:B0-2-4-:R1:W3:Y:S02]  /*1c660*/  DADD R74, R74, R10 ;  /* 0x000000004a4a7229 */ /* 0x0152e4000000000a */
.L_x_5147:
[----:B------:R-:W-:Y:S05]  /*1c670*/  BRA.U !UP1, `(.L_x_5148) ;  /* 0x0000000509787547 */ /* 0x000fea000b800000 */
[----:B------:R-:W4:Y:S02]  /*1c680*/  LDCU UR4, c[0x0][0x79c] ;  /* 0x0000f380ff0477ac */ /* 0x000f240008000800 */
[----:B----4-:R-:W-:-:S09]  /*1c690*/  UISETP.NE.AND UP0, UPT, UR4, 0x1, UPT ;  /* 0x000000010400788c */ /* 0x010fd2000bf05270 */
[----:B------:R-:W-:Y:S05]  /*1c6a0*/  BRA.U !UP0, `(.L_x_5149) ;  /* 0x0000000108907547 */ /* 0x000fea000b800000 */
[----:B-1----:R-:W-:Y:S01]  /*1c6b0*/  MOV R2, 0x0 ;  /* 0x0000000000027802 */ /* 0x002fe20000000f00 */
[----:B------:R-:W1:Y:S01]  /*1c6c0*/  LDCU.64 UR4, c[0x4][0x7c8] ;  /* 0x0100f900ff0477ac */ /* 0x000e620008000a00 */
[----:B------:R-:W-:Y:S02]  /*1c6d0*/  HFMA2 R12, -RZ, RZ, 0, 5.9604644775390625e-08 ;  /* 0x00000001ff0c7431 */ /* 0x000fe400000001ff */
[----:B------:R-:W-:Y:S01]  /*1c6e0*/  IMAD.MOV.U32 R8, RZ, RZ, 0x2ef ;  /* 0x000002efff087424 */ /* 0x000fe200078e00ff */
[----:B------:R4:W0:Y:S01]  /*1c6f0*/  LDC.64 R14, c[0x4][R2] ;  /* 0x01000000020e7b82 */ /* 0x0008220000000a00 */
[----:B------:R-:W2:Y:S01]  /*1c700*/  LDCU.64 UR6, c[0x4][0x7b8] ;  /* 0x0100f700ff0677ac */ /* 0x000ea20008000a00 */
[----:B------:R-:W-:Y:S01]  /*1c710*/  MOV R13, RZ ;  /* 0x000000ff000d7202 */ /* 0x000fe20000000f00 */
[----:B------:R-:W3:Y:S01]  /*1c720*/  LDCU.64 UR8, c[0x4][0x360] ;  /* 0x01006c00ff0877ac */ /* 0x000ee20008000a00 */
[----:B-1----:R-:W-:Y:S01]  /*1c730*/  IMAD.U32 R4, RZ, RZ, UR4 ;  /* 0x00000004ff047e24 */ /* 0x002fe2000f8e00ff */
[----:B------:R-:W-:-:S02]  /*1c740*/  MOV R5, UR5 ;  /* 0x0000000500057c02 */ /* 0x000fc40008000f00 */
[----:B--2---:R-:W-:Y:S01]  /*1c750*/  MOV R6, UR6 ;  /* 0x0000000600067c02 */ /* 0x004fe20008000f00 */
[----:B------:R-:W-:Y:S01]  /*1c760*/  IMAD.U32 R7, RZ, RZ, UR7 ;  /* 0x00000007ff077e24 */ /* 0x000fe2000f8e00ff */
[----:B---3--:R-:W-:Y:S02]  /*1c770*/  MOV R10, UR8 ;  /* 0x00000008000a7c02 */ /* 0x008fe40008000f00 */
[----:B----4-:R-:W-:-:S07]  /*1c780*/  MOV R11, UR9 ;  /* 0x00000009000b7c02 */ /* 0x010fce0008000f00 */
[----:B------:R-:W-:-:S07]  /*1c790*/  LEPC R20, `(.L_x_5150) ;  /* 0x000000001014794e */ /* 0x000fce0000000000 */
[----:B0----5:R-:W-:Y:S05]  /*1c7a0*/  CALL.ABS.NOINC R14 ;  /* 0x000000000e007343 */ /* 0x021fea0003c00000 */
.L_x_5150:
        /* <DEDUP_REMOVED lines=19> */
.L_x_5151:
[----:B------:R-:W-:Y:S05]  /*1c8e0*/  BRA `(.L_x_5152) ;  /* 0x0000000000107947 */ /* 0x000fea0003800000 */
.L_x_5149:
[----:B------:R-:W1:Y:S02]  /*1c8f0*/  LDCU.64 UR4, c[0x0][0x768] ;  /* 0x0000ed00ff0477ac */ /* 0x000e640008000a00 */
[----:B-1----:R-:W-:-:S04]  /*1c900*/  IADD3 R2, P0, PT, R19, UR4, RZ ;  /* 0x0000000413027c10 */ /* 0x002fc8000ff1e0ff */
[----:B--2---:R-:W-:-:S05]  /*1c910*/  IADD3.X R3, PT, PT, RZ, UR5, RZ, P0, !PT ;  /* 0x00000005ff037c10 */ /* 0x004fca00087fe4ff */
[----:B------:R1:W-:Y:S04]  /*1c920*/  STG.E.64 desc[UR36][R2.64], R68 ;  /* 0x0000004402007986 */ /* 0x0003e8000c101b24 */
.L_x_5152:
[----:B------:R-:W2:Y:S01]  /*1c930*/  LDCU.64 UR6, c[0x0][0x768] ;  /* 0x0000ed00ff0677ac */ /* 0x000ea20008000a00 */
[----:B------:R-:W4:Y:S01]  /*1c940*/  LDCU UR4, c[0x0][0x79c] ;  /* 0x0000f380ff0477ac */ /* 0x000f220008000800 */
[----:B--2---:R-:W-:-:S04]  /*1c950*/  IADD3 R18, P0, PT, R18, UR6, RZ ;  /* 0x0000000612127c10 */ /* 0x004fc8000ff1e0ff */
[----:B------:R-:W-:Y:S01]  /*1c960*/  IADD3.X R19, PT, PT, RZ, UR7, RZ, P0, !PT ;  /* 0x00000007ff137c10 */ /* 0x000fe200087fe4ff */
[----:B----4-:R-:W-:-:S04]  /*1c970*/  UISETP.NE.AND UP0, UPT, UR4, 0x1, UPT ;  /* 0x000000010400788c */ /* 0x010fc8000bf05270 */
[----:B------:R2:W-:Y:S05]  /*1c980*/  STG.E.64 desc[UR36][R18.64], R70 ;  /* 0x0000004612007986 */ /* 0x0005ea000c101b24 */
[----:B------:R-:W-:Y:S05]  /*1c990*/  BRA.U !UP0, `(.L_x_5153) ;  /* 0x0000000108907547 */ /* 0x000fea000b800000 */
[----:B-1----:R-:W-:Y:S01]  /*1c9a0*/  MOV R2, 0x0 ;  /* 0x0000000000027802 */ /* 0x002fe20000000f00 */
[----:B------:R-:W1:Y:S01]  /*1c9b0*/  LDCU.64 UR4, c[0x4][0x7c8] ;  /* 0x0100f900ff0477ac */ /* 0x000e620008000a00 */
[----:B------:R-:W-:Y:S02]  /*1c9c0*/  HFMA2 R12, -RZ, RZ, 0, 5.9604644775390625e-08 ;  /* 0x00000001ff0c7431 */ /* 0x000fe400000001ff */
[----:B------:R-:W-:Y:S01]  /*1c9d0*/  IMAD.MOV.U32 R8, RZ, RZ, 0x2ef ;  /* 0x000002efff087424 */ /* 0x000fe200078e00ff */
[----:B------:R4:W0:Y:S01]  /*1c9e0*/  LDC.64 R14, c[0x4][R2] ;  /* 0x01000000020e7b82 */ /* 0x0008220000000a00 */
[----:B------:R-:W3:Y:S01]  /*1c9f0*/  LDCU.64 UR6, c[0x4][0x7b8] ;  /* 0x0100f700ff0677ac */ /* 0x000ee20008000a00 */
[----:B------:R-:W-:Y:S01]  /*1ca00*/  MOV R13, RZ ;  /* 0x000000ff000d7202 */ /* 0x000fe20000000f00 */
[----:B------:R-:W2:Y:S01]  /*1ca10*/  LDCU.64 UR8, c[0x4][0x360] ;  /* 0x01006c00ff0877ac */ /* 0x000ea20008000a00 */
[----:B-1----:R-:W-:Y:S01]  /*1ca20*/  IMAD.U32 R4, RZ, RZ, UR4 ;  /* 0x00000004ff047e24 */ /* 0x002fe2000f8e00ff */
[----:B------:R-:W-:-:S02]  /*1ca30*/  MOV R5, UR5 ;  /* 0x0000000500057c02 */ /* 0x000fc40008000f00 */
[----:B---3--:R-:W-:Y:S01]  /*1ca40*/  MOV R6, UR6 ;  /* 0x0000000600067c02 */ /* 0x008fe20008000f00 */
[----:B------:R-:W-:Y:S01]  /*1ca50*/  IMAD.U32 R7, RZ, RZ, UR7 ;  /* 0x00000007ff077e24 */ /* 0x000fe2000f8e00ff */
[----:B--2---:R-:W-:Y:S02]  /*1ca60*/  MOV R10, UR8 ;  /* 0x00000008000a7c02 */ /* 0x004fe40008000f00 */
[----:B----4-:R-:W-:-:S07]  /*1ca70*/  MOV R11, UR9 ;  /* 0x00000009000b7c02 */ /* 0x010fce0008000f00 */
[----:B------:R-:W-:-:S07]  /*1ca80*/  LEPC R20, `(.L_x_5154) ;  /* 0x000000001014794e */ /* 0x000fce0000000000 */
[----:B0----5:R-:W-:Y:S05]  /*1ca90*/  CALL.ABS.NOINC R14 ;  /* 0x000000000e007343 */ /* 0x021fea0003c00000 */
.L_x_5154:
        /* <DEDUP_REMOVED lines=19> */
.L_x_5155:
[----:B------:R-:W-:Y:S05]  /*1cbd0*/  BRA `(.L_x_5156) ;  /* 0x00000000000c7947 */ /* 0x000fea0003800000 */
.L_x_5153:
[----:B------:R-:W-:-:S04]  /*1cbe0*/  IADD3 R24, P0, PT, R24, UR6, RZ ;  /* 0x0000000618187c10 */ /* 0x000fc8000ff1e0ff */
[----:B------:R-:W-:-:S05]  /*1cbf0*/  IADD3.X R25, PT, PT, RZ, UR7, RZ, P0, !PT ;  /* 0x00000007ff197c10 */ /* 0x000fca00087fe4ff */
[----:B------:R4:W-:Y:S04]  /*1cc00*/  STG.E.64 desc[UR36][R24.64], R72 ;  /* 0x0000004818007986 */ /* 0x0009e8000c101b24 */
.L_x_5156:
[----:B------:R-:W0:Y:S02]  /*1cc10*/  LDCU.64 UR4, c[0x0][0x768] ;  /* 0x0000ed00ff0477ac */ /* 0x000e240008000a00 */
[----:B0-----:R-:W-:-:S04]  /*1cc20*/  IADD3 R16, P0, PT, R16, UR4, RZ ;  /* 0x0000000410107c10 */ /* 0x001fc8000ff1e0ff */
[----:B------:R-:W-:-:S05]  /*1cc30*/  IADD3.X R17, PT, PT, RZ, UR5, RZ, P0, !PT ;  /* 0x00000005ff117c10 */ /* 0x000fca00087fe4ff */
[----:B---3--:R-:W-:Y:S01]  /*1cc40*/  STG.E.64 desc[UR36][R16.64], R74 ;  /* 0x0000004a10007986 */ /* 0x008fe2000c101b24 */
[----:B------:R-:W-:Y:S05]  /*1cc50*/  EXIT ;  /* 0x000000000000794d */ /* 0x000fea0003800000 */
.L_x_5148:
[----:B------:R-:W-:Y:S04]  /*1cc60*/  STG.E.64 desc[UR36][R4.64], R68 ;  /* 0x0000004404007986 */ /* 0x000fe8000c101b24 */
[----:B------:R-:W-:Y:S04]  /*1cc70*/  STG.E.64 desc[UR36][R4.64+0x8], R70 ;  /* 0x0000084604007986 */ /* 0x000fe8000c101b24 */
[----:B------:R-:W-:Y:S04]  /*1cc80*/  STG.E.64 desc[UR36][R4.64+0x10], R72 ;  /* 0x0000104804007986 */ /* 0x000fe8000c101b24 */
[----:B---3--:R-:W-:Y:S01]  /*1cc90*/  STG.E.64 desc[UR36][R4.64+0x18], R74 ;  /* 0x0000184a04007986 */ /* 0x008fe2000c101b24 */
[----:B------:R-:W-:Y:S05]  /*1cca0*/  EXIT ;  /* 0x000000000000794d */ /* 0x000fea0003800000 */
.L_x_5157:
        /* <DEDUP_REMOVED lines=13> */
.L_x_10001:


//--------------------- .text._ZN2at6native13reduce_kernelILi512ELi1ENS0_8ReduceOpIN3c108BFloat16ENS0_14func_wrapper_tIfZNS0_11sum_functorIS4_ffEclERNS_14TensorIteratorEEUlffE_EEjfLi4ELi8EEEEEvT1_ --------------------------
	.section	.text._ZN2at6native13reduce_kernelILi512ELi1ENS0_8ReduceOpIN3c108BFloat16ENS0_14func_wrapper_tIfZNS0_11sum_functorIS4_ffEclERNS_14TensorIteratorEEUlffE_EEjfLi4ELi8EEEEEvT1_,"ax",@progbits
	.align	128
        .global         _ZN2at6native13reduce_kernelILi512ELi1ENS0_8ReduceOpIN3c108BFloat16ENS0_14func_wrapper_tIfZNS0_11sum_functorIS4_ffEclERNS_14TensorIteratorEEUlffE_EEjfLi4ELi8EEEEEvT1_
        .type           _ZN2at6native13reduce_kernelILi512ELi1ENS0_8ReduceOpIN3c108BFloat16ENS0_14func_wrapper_tIfZNS0_11sum_functorIS4_ffEclERNS_14TensorIteratorEEUlffE_EEjfLi4ELi8EEEEEvT1_,@function
        .size           _ZN2at6native13reduce_kernelILi512ELi1ENS0_8ReduceOpIN3c108BFloat16ENS0_14func_wrapper_tIfZNS0_11sum_functorIS4_ffEclERNS_14TensorIteratorEEUlffE_EEjfLi4ELi8EEEEEvT1_,(.L_x_10002 - _ZN2at6native13reduce_kernelILi512ELi1ENS0_8ReduceOpIN3c108BFloat16ENS0_14func_wrapper_tIfZNS0_11sum_functorIS4_ffEclERNS_14TensorIteratorEEUlffE_EEjfLi4ELi8EEEEEvT1_)
        .other          _ZN2at6native13reduce_kernelILi512ELi1ENS0_8ReduceOpIN3c108BFloat16ENS0_14func_wrapper_tIfZNS0_11sum_functorIS4_ffEclERNS_14TensorIteratorEEUlffE_EEjfLi4ELi8EEEEEvT1_,@"STO_CUDA_ENTRY STV_DEFAULT"
_ZN2at6native13reduce_kernelILi512ELi1ENS0_8ReduceOpIN3c108BFloat16ENS0_14func_wrapper_tIfZNS0_11sum_functorIS4_ffEclERNS_14TensorIteratorEEUlffE_EEjfLi4ELi8EEEEEvT1_:
.text._ZN2at6native13reduce_kernelILi512ELi1ENS0_8ReduceOpIN3c108BFloat16ENS0_14func_wrapper_tIfZNS0_11sum_functorIS4_ffEclERNS_14TensorIteratorEEUlffE_EEjfLi4ELi8EEEEEvT1_:
        /* <DEDUP_REMOVED lines=295> */
.L_x_5158:
        /* <DEDUP_REMOVED lines=43> */
[----:B--2---:R-:W-:-:S04]  /*1520*/  IMAD.U32 R8, R4, 0x10000, RZ ;  /* 0x0001000004087824 */ /* 0x004fc800078e00ff */
[----:B0-----:R-:W-:-:S07]  /*1530*/  FADD.FTZ R8, R8, UR4 ;  /* 0x0000000408087e21 */ /* 0x001fce0008010000 */
.L_x_5165:
[----:B------:R-:W-:Y:S05]  /*1540*/  BSYNC.RECONVERGENT B2 ;  /* 0x0000000000027941 */ /* 0x000fea0003800200 */
.L_x_5164:
[----:B------:R-:W-:Y:S02]  /*1550*/  IADD3 R2, P0, PT, R2, 0x10, RZ ;  /* 0x0000001002027810 */ /* 0x000fe40007f1e0ff */
[----:B------:R-:W-:Y:S02]  /*1560*/  IADD3 R9, PT, PT, R11, -0x8, R24 ;  /* 0xfffffff80b097810 */ /* 0x000fe40007ffe018 */
[----:B------:R-:W-:-:S09]  /*1570*/  IADD3.X R3, PT, PT, RZ, R3, RZ, P0, !PT ;  /* 0x00000003ff037210 */ /* 0x000fd200007fe4ff */
.L_x_5163:
[----:B------:R-:W-:Y:S05]  /*1580*/  BSYNC.RECONVERGENT B1 ;  /* 0x0000000000017941 */ /* 0x000fea0003800200 */
.L_x_5162:
        /* <DEDUP_REMOVED lines=11> */
[-C--:B------:R-:W-:Y:S02]  /*1640*/  MOV R13, R10.reuse ;  /* 0x0000000a000d7202 */ /* 0x080fe40000000f00 */
[----:B------:R-:W-:Y:S01]  /*1650*/  MOV R14, R10 ;  /* 0x0000000a000e7202 */ /* 0x000fe20000000f00 */
[----:B------:R-:W-:Y:S08]  /*1660*/  @P2 BRA `(.L_x_5167) ;  /* 0x0000000000802947 */ /* 0x000ff00003800000 */
[-C--:B------:R-:W-:Y:S01]  /*1670*/  MOV R12, R10.reuse ;  /* 0x0000000a000c7202 */ /* 0x080fe20000000f00 */
[----:B------:R-:W-:Y:S01]  /*1680*/  IMAD.MOV.U32 R13, RZ, RZ, R10 ;  /* 0x000000ffff0d7224 */ /* 0x000fe200078e000a */
[-C--:B------:R-:W-:Y:S02]  /*1690*/  MOV R11, R10.reuse ;  /* 0x0000000a000b7202 */ /* 0x080fe40000000f00 */
[-C--:B------:R-:W-:Y:S02]  /*16a0*/  MOV R14, R10.reuse ;  /* 0x0000000a000e7202 */ /* 0x080fe40000000f00 */
[----:B------:R-:W-:-:S07]  /*16b0*/  MOV R15, R10 ;  /* 0x0000000a000f7202 */ /* 0x000fce0000000f00 */
.L_x_5168:
[C---:B------:R-:W-:Y:S01]  /*16c0*/  IMAD.WIDE.U32 R4, R21.reuse, 0x10, R2 ;  /* 0x0000001015047825 */ /* 0x040fe200078e0002 */
[----:B------:R-:W0:Y:S05]  /*16d0*/  LDCU UR4, c[0x0][0x394] ;  /* 0x00007280ff0477ac */ /* 0x000e2a0008000800 */
[----:B------:R-:W2:Y:S01]  /*16e0*/  LDG.E.128 R4, desc[UR36][R4.64] ;  /* 0x0000002404047981 */ /* 0x000ea2000c1e1d00 */
[----:B0-----:R-:W-:-:S05]  /*16f0*/  VIADD R21, R21, UR4 ;  /* 0x0000000415157c36 */ /* 0x001fca0008000000 */
[----:B------:R-:W-:-:S04]  /*1700*/  LEA R20, R21, 0x7, 0x3 ;  /* 0x0000000715147811 */ /* 0x000fc800078e18ff */
[----:B------:R-:W-:Y:S02]  /*1710*/  ISETP.GE.U32.AND P1, PT, R20, R9, PT ;  /* 0x000000091400720c */ /* 0x000fe40003f26070 */
[----:B--2---:R-:W-:Y:S01]  /*1720*/  PRMT R18, R7, 0x7632, R18 ;  /* 0x0000763207127816 */ /* 0x004fe20000000012 */
[----:B------:R-:W-:Y:S01]  /*1730*/  IMAD.U32 R23, R5, 0x10000, RZ ;  /* 0x0001000005177824 */ /* 0x000fe200078e00ff */
[----:B------:R-:W-:Y:S02]  /*1740*/  SHF.L.U32 R25, R7, 0x10, RZ ;  /* 0x0000001007197819 */ /* 0x000fe400000006ff */
[C---:B------:R-:W-:Y:S01]  /*1750*/  PRMT R7, R6.reuse, 0x7632, R7 ;  /* 0x0000763206077816 */ /* 0x040fe20000000007 */
[----:B------:R-:W-:Y:S01]  /*1760*/  FADD.FTZ R14, R23, R14 ;  /* 0x0000000e170e7221 */ /* 0x000fe20000010000 */
[----:B------:R-:W-:Y:S01]  /*1770*/  SHF.L.U32 R22, R6, 0x10, RZ ;  /* 0x0000001006167819 */ /* 0x000fe200000006ff */
[----:B------:R-:W-:Y:S01]  /*1780*/  FADD.FTZ R12, R25, R12 ;  /* 0x0000000c190c7221 */ /* 0x000fe20000010000 */
[----:B------:R-:W-:-:S02]  /*1790*/  PRMT R6, R5, 0x7632, R6 ;  /* 0x0000763205067816 */ /* 0x000fc40000000006 */
[----:B------:R-:W-:Y:S01]  /*17a0*/  PRMT R20, R4, 0x7632, R20 ;  /* 0x0000763204147816 */ /* 0x000fe20000000014 */
[----:B------:R-:W-:Y:S01]  /*17b0*/  FADD.FTZ R13, R22, R13 ;  /* 0x0000000d160d7221 */ /* 0x000fe20000010000 */
[----:B------:R-:W-:Y:S01]  /*17c0*/  SHF.L.U32 R5, R4, 0x10, RZ ;  /* 0x0000001004057819 */ /* 0x000fe200000006ff */
[----:B------:R-:W-:Y:S01]  /*17d0*/  IMAD.U32 R4, R7, 0x10000, RZ ;  /* 0x0001000007047824 */ /* 0x000fe200078e00ff */
[----:B------:R-:W-:Y:S02]  /*17e0*/  SHF.L.U32 R18, R18, 0x10, RZ ;  /* 0x0000001012127819 */ /* 0x000fe400000006ff */
[----:B------:R-:W-:Y:S01]  /*17f0*/  SHF.L.U32 R7, R6, 0x10, RZ ;  /* 0x0000001006077819 */ /* 0x000fe200000006ff */
[----:B------:R-:W-:Y:S01]  /*1800*/  FADD.FTZ R8, R5, R8 ;  /* 0x0000000805087221 */ /* 0x000fe20000010000 */
[----:B------:R-:W-:Y:S01]  /*1810*/  SHF.L.U32 R20, R20, 0x10, RZ ;  /* 0x0000001014147819 */ /* 0x000fe200000006ff */
[----:B------:R-:W-:Y:S01]  /*1820*/  FADD.FTZ R19, R18, R19 ;  /* 0x0000001312137221 */ /* 0x000fe20000010000 */
[----:B------:R-:W-:Y:S01]  /*1830*/  FADD.FTZ R11, R4, R11 ;  /* 0x0000000b040b7221 */ /* 0x000fe20000010000 */
[----:B------:R-:W-:-:S02]  /*1840*/  FADD.FTZ R10, R7, R10 ;  /* 0x0000000a070a7221 */ /* 0x000fc40000010000 */
[----:B------:R-:W-:Y:S01]  /*1850*/  FADD.FTZ R15, R20, R15 ;  /* 0x0000000f140f7221 */ /* 0x000fe20000010000 */
[----:B------:R-:W-:Y:S06]  /*1860*/  @!P1 BRA `(.L_x_5168) ;  /* 0xfffffffc00949947 */ /* 0x000fec000383ffff */
.L_x_5167:
[----:B------:R-:W-:Y:S05]  /*1870*/  BSYNC.RECONVERGENT B1 ;  /* 0x0000000000017941 */ /* 0x000fea0003800200 */
.L_x_5166:
        /* <DEDUP_REMOVED lines=9> */
[----:B------:R-:W-:-:S07]  /*1910*/  FADD.FTZ R8, R8, R5 ;  /* 0x0000000508087221 */ /* 0x000fce0000010000 */
.L_x_5170:
[----:B------:R-:W-:Y:S05]  /*1920*/  BSYNC.RECONVERGENT B1 ;  /* 0x0000000000017941 */ /* 0x000fea0003800200 */
.L_x_5169:
[----:B------:R-:W-:-:S04]  /*1930*/  FADD.FTZ R15, R15, R8 ;  /* 0x000000080f0f7221 */ /* 0x000fc80000010000 */
[----:B------:R-:W-:-:S04]  /*1940*/  FADD.FTZ R15, R15, R14 ;  /* 0x0000000e0f0f7221 */ /* 0x000fc80000010000 */
[----:B------:R-:W-:-:S04]  /*1950*/  FADD.FTZ R10, R15, R10 ;  /* 0x0000000a0f0a7221 */ /* 0x000fc80000010000 */
[----:B------:R-:W-:-:S04]  /*1960*/  FADD.FTZ R10, R10, R13 ;  /* 0x0000000d0a0a7221 */ /* 0x000fc80000010000 */
[----:B------:R-:W-:-:S04]  /*1970*/  FADD.FTZ R11, R10, R11 ;  /* 0x0000000b0a0b7221 */ /* 0x000fc80000010000 */
[----:B------:R-:W-:-:S04]  /*1980*/  FADD.FTZ R12, R11, R12 ;  /* 0x0000000c0b0c7221 */ /* 0x000fc80000010000 */
[----:B------:R-:W-:Y:S01]  /*1990*/  FADD.FTZ R19, R12, R19 ;  /* 0x000000130c137221 */ /* 0x000fe20000010000 */
[----:B------:R-:W-:Y:S06]  /*19a0*/  BRA `(.L_x_5160) ;  /* 0x00000094005c7947 */ /* 0x000fec0003800000 */
.L_x_5161:
        /* <DEDUP_REMOVED lines=18> */
.L_x_5175:
[C---:B------:R-:W-:Y:S01]  /*1ad0*/  IADD3 R13, PT, PT, R21.reuse, R0, RZ ;  /* 0x00000000150d7210 */ /* 0x040fe20007ffe0ff */
        /* <DEDUP_REMOVED lines=16> */
[----:B-----5:R-:W-:Y:S01]  /*1be0*/  SHF.L.U32 R20, R8, 0x10, RZ ;  /* 0x0000001008147819 */ /* 0x020fe200000006ff */
[----:B------:R-:W-:Y:S01]  /*1bf0*/  FADD.FTZ R4, R23, R4 ;  /* 0x0000000417047221 */ /* 0x000fe20000010000 */
[----:B------:R-:W-:Y:S01]  /*1c00*/  FADD.FTZ R7, R6, R7 ;  /* 0x0000000706077221 */ /* 0x000fe20000010000 */
[----:B------:R-:W-:Y:S02]  /*1c10*/  FADD.FTZ R5, R18, R5 ;  /* 0x0000000512057221 */ /* 0x000fe40000010000 */
[----:B------:R-:W-:-:S02]  /*1c20*/  FADD.FTZ R19, R20, R19 ;  /* 0x0000001314137221 */ /* 0x000fc40000010000 */
[----:B------:R-:W-:Y:S05]  /*1c30*/  @!P0 BRA `(.L_x_5175) ;  /* 0xfffffffc00a48947 */ /* 0x000fea000383ffff */
[----:B------:R-:W-:Y:S05]  /*1c40*/  BSYNC.RECONVERGENT B2 ;  /* 0x0000000000027941 */ /* 0x000fea0003800200 */
.L_x_5174:
[----:B------:R-:W-:-:S07]  /*1c50*/  PRMT R6, R8, 0x7610, R6 ;  /* 0x0000761008067816 */ /* 0x000fce0000000006 */
.L_x_5173:
[----:B------:R-:W-:Y:S05]  /*1c60*/  BSYNC.RECONVERGENT B1 ;  /* 0x0000000000017941 */ /* 0x000fea0003800200 */
.L_x_5172:
        /* <DEDUP_REMOVED lines=15> */
[C---:B------:R-:W-:Y:S02]  /*1d60*/  ISETP.GE.U32.AND P1, PT, R13.reuse, R24, PT ;  /* 0x000000180d00720c */ /* 0x040fe40003f26070 */
[----:B------:R0:W5:Y:S11]  /*1d70*/  LDG.E.U16 R14, desc[UR36][R8.64] ;  /* 0x00000024080e7981 */ /* 0x000176000c1e1500 */
[----:B------:R-:W-:-:S05]  /*1d80*/  @!P1 IMAD.WIDE.U32 R2, R13, 0x2, R2 ;  /* 0x000000020d029825 */ /* 0x000fca00078e0002 */
[----:B------:R0:W5:Y:S02]  /*1d90*/  @!P1 LDG.E.U16 R6, desc[UR36][R2.64] ;  /* 0x0000002402069981 */ /* 0x000164000c1e1500 */
.L_x_5177:
[----:B------:R-:W-:Y:S05]  /*1da0*/  BSYNC.RECONVERGENT B1 ;  /* 0x0000000000017941 */ /* 0x000fea0003800200 */
.L_x_5176:
[----:B------:R-:W-:Y:S04]  /*1db0*/  BSSY.RECONVERGENT B1, `(.L_x_5178) ;  /* 0x0000012000017945 */ /* 0x000fe80003800200 */
[----:B------:R-:W-:Y:S05]  /*1dc0*/  @P0 BRA `(.L_x_5179) ;  /* 0x0000000000400947 */ /* 0x000fea0003800000 */
[----:B------:R-:W-:Y:S01]  /*1dd0*/  IMAD.IADD R21, R21, 0x1, R0 ;  /* 0x0000000115157824 */ /* 0x000fe200078e0200 */
[----:B0----5:R-:W-:-:S04]  /*1de0*/  SHF.L.U32 R3, R10, 0x10, RZ ;  /* 0x000000100a037819 */ /* 0x021fc800000006ff */
[----:B------:R-:W-:Y:S01]  /*1df0*/  ISETP.GE.U32.AND P0, PT, R21, R24, PT ;  /* 0x000000181500720c */ /* 0x000fe20003f06070 */
[----:B------:R-:W-:-:S12]  /*1e00*/  FADD.FTZ R4, R4, R3 ;  /* 0x0000000304047221 */ /* 0x000fd80000010000 */
[----:B------:R-:W-:Y:S05]  /*1e10*/  @P0 BRA `(.L_x_5179) ;  /* 0x00000000002c0947 */ /* 0x000fea0003800000 */
[----:B------:R-:W-:Y:S01]  /*1e20*/  IADD3 R3, PT, PT, R21, R0, RZ ;  /* 0x0000000015037210 */ /* 0x000fe20007ffe0ff */
[----:B------:R-:W-:-:S03]  /*1e30*/  IMAD.U32 R12, R12, 0x10000, RZ ;  /* 0x000100000c0c7824 */ /* 0x000fc600078e00ff */
[----:B------:R-:W-:Y:S01]  /*1e40*/  ISETP.GE.U32.AND P0, PT, R3, R24, PT ;  /* 0x000000180300720c */ /* 0x000fe20003f06070 */
[----:B------:R-:W-:-:S12]  /*1e50*/  FADD.FTZ R7, R7, R12 ;  /* 0x0000000c07077221 */ /* 0x000fd80000010000 */
[----:B------:R-:W-:Y:S05]  /*1e60*/  @P0 BRA `(.L_x_5179) ;  /* 0x0000000000180947 */ /* 0x000fea0003800000 */
[----:B------:R-:W-:Y:S02]  /*1e70*/  IADD3 R3, PT, PT, R3, R0, RZ ;  /* 0x0000000003037210 */ /* 0x000fe40007ffe0ff */
[----:B------:R-:W-:Y:S02]  /*1e80*/  SHF.L.U32 R14, R14, 0x10, RZ ;  /* 0x000000100e0e7819 */ /* 0x000fe400000006ff */
[----:B------:R-:W-:-:S03]  /*1e90*/  ISETP.GE.U32.AND P0, PT, R3, R24, PT ;  /* 0x000000180300720c */ /* 0x000fc60003f06070 */
[----:B------:R-:W-:-:S10]  /*1ea0*/  FADD.FTZ R5, R5, R14 ;  /* 0x0000000e05057221 */ /* 0x000fd40000010000 */
[----:B------:R-:W-:-:S04]  /*1eb0*/  @!P0 IMAD.U32 R6, R6, 0x10000, RZ ;  /* 0x0001000006068824 */ /* 0x000fc800078e00ff */
[----:B------:R-:W-:-:S07]  /*1ec0*/  @!P0 FADD.FTZ R19, R19, R6 ;  /* 0x0000000613138221 */ /* 0x000fce0000010000 */
.L_x_5179:
[----:B------:R-:W-:Y:S05]  /*1ed0*/  BSYNC.RECONVERGENT B1 ;  /* 0x0000000000017941 */ /* 0x000fea0003800200 */
.L_x_5178:
[----:B------:R-:W-:-:S04]  /*1ee0*/  FADD.FTZ R4, R4, R7 ;  /* 0x0000000704047221 */ /* 0x000fc80000010000 */
[----:B------:R-:W-:-:S04]  /*1ef0*/  FADD.FTZ R4, R4, R5 ;  /* 0x0000000504047221 */ /* 0x000fc80000010000 */
[----:B------:R-:W-:Y:S01]  /*1f00*/  FADD.FTZ R19, R4, R19 ;  /* 0x0000001304137221 */ /* 0x000fe20000010000 */
[----:B------:R-:W-:Y:S06]  /*1f10*/  BRA `(.L_x_5160) ;  /* 0x0000009000007947 */ /* 0x000fec0003800000 */
.L_x_5171:
        /* <DEDUP_REMOVED lines=12> */
[-C--:B------:R-:W-:Y:S02]  /*1fe0*/  MOV R5, R6.reuse ;  /* 0x0000000600057202 */ /* 0x080fe40000000f00 */
[----:B------:R-:W-:-:S07]  /*1ff0*/  MOV R7, R6 ;  /* 0x0000000600077202 */ /* 0x000fce0000000f00 */
.L_x_5184:
[----:B------:R-:W-:Y:S02]  /*2000*/  IMAD.IADD R9, R21, 0x1, R4 ;  /* 0x0000000115097824 */ /* 0x000fe400078e0204 */
[----:B------:R-:W-:-:S03]  /*2010*/  IMAD R15, R0, R21, RZ ;  /* 0x00000015000f7224 */ /* 0x000fc600078e02ff */
[-C--:B------:R-:W-:Y:S01]  /*2020*/  IADD3 R11, PT, PT, R9, R4.reuse, RZ ;  /* 0x00000004090b7210 */ /* 0x080fe20007ffe0ff */
        /* <DEDUP_REMOVED lines=15> */
[----:B--2---:R-:W-:Y:S02]  /*2120*/  SHF.L.U32 R20, R14, 0x10, RZ ;  /* 0x000000100e147819 */ /* 0x004fe400000006ff */
[----:B---3--:R-:W-:Y:S01]  /*2130*/  SHF.L.U32 R23, R8, 0x10, RZ ;  /* 0x0000001008177819 */ /* 0x008fe200000006ff */
[----:B----4-:R-:W-:Y:S01]  /*2140*/  IMAD.U32 R22, R10, 0x10000, RZ ;  /* 0x000100000a167824 */ /* 0x010fe200078e00ff */
[----:B-----5:R-:W-:Y:S01]  /*2150*/  SHF.L.U32 R26, R18, 0x10, RZ ;  /* 0x00000010121a7819 */ /* 0x020fe200000006ff */
[----:B------:R-:W-:Y:S02]  /*2160*/  FADD.FTZ R7, R20, R7 ;  /* 0x0000000714077221 */ /* 0x000fe40000010000 */
[----:B------:R-:W-:Y:S01]  /*2170*/  FADD.FTZ R6, R23, R6 ;  /* 0x0000000617067221 */ /* 0x000fe20000010000 */
[----:B------:R-:W-:Y:S01]  /*2180*/  FADD.FTZ R5, R22, R5 ;  /* 0x0000000516057221 */ /* 0x000fe20000010000 */
[----:B------:R-:W-:-:S02]  /*2190*/  FADD.FTZ R19, R26, R19 ;  /* 0x000000131a137221 */ /* 0x000fc40000010000 */
[----:B------:R-:W-:Y:S05]  /*21a0*/  @!P0 BRA `(.L_x_5184) ;  /* 0xfffffffc00948947 */ /* 0x000fea000383ffff */
[----:B------:R-:W-:Y:S05]  /*21b0*/  BSYNC.RECONVERGENT B2 ;  /* 0x0000000000027941 */ /* 0x000fea0003800200 */
.L_x_5183:
[----:B------:R-:W-:Y:S02]  /*21c0*/  PRMT R12, R8, 0x7610, R12 ;  /* 0x00007610080c7816 */ /* 0x000fe4000000000c */
[----:B------:R-:W-:Y:S02]  /*21d0*/  PRMT R13, R14, 0x7610, R13 ;  /* 0x000076100e0d7816 */ /* 0x000fe4000000000d */
[----:B------:R-:W-:Y:S02]  /*21e0*/  PRMT R9, R10, 0x7610, R9 ;  /* 0x000076100a097816 */ /* 0x000fe40000000009 */
[----:B------:R-:W-:-:S07]  /*21f0*/  PRMT R8, R18, 0x7610, R8 ;  /* 0x0000761012087816 */ /* 0x000fce0000000008 */
.L_x_5182:
[----:B------:R-:W-:Y:S05]  /*2200*/  BSYNC.RECONVERGENT B1 ;  /* 0x0000000000017941 */ /* 0x000fea0003800200 */
.L_x_5181:
[----:B------:R-:W-:Y:S01]  /*2210*/  ISETP.GE.U32.AND P0, PT, R21, R24, PT ;  /* 0x000000181500720c */ /* 0x000fe20003f06070 */
[----:B------:R-:W-:-:S12]  /*2220*/  BSSY.RECONVERGENT B1, `(.L_x_5185) ;  /* 0x0000016000017945 */ /* 0x000fd80003800200 */
[----:B------:R-:W-:Y:S05]  /*2230*/  @P0 BRA `(.L_x_5186) ;  /* 0x0000000000500947 */ /* 0x000fea0003800000 */
[----:B------:R-:W-:-:S04]  /*2240*/  IMAD R11, R0, R21, RZ ;  /* 0x00000015000b7224 */ /* 0x000fc800078e02ff */
[----:B------:R-:W-:-:S05]  /*2250*/  IMAD.WIDE.U32 R10, R11, 0x2, R2 ;  /* 0x000000020b0a7825 */ /* 0x000fca00078e0002 */
        /* <DEDUP_REMOVED lines=16> */
[----:B------:R0:W5:Y:S04]  /*2360*/  LDG.E.U16 R9, desc[UR36][R10.64] ;  /* 0x000000240a097981 */ /* 0x000168000c1e1500 */
[----:B------:R0:W5:Y:S02]  /*2370*/  @!P1 LDG.E.U16 R8, desc[UR36][R2.64] ;  /* 0x0000002402089981 */ /* 0x000164000c1e1500 */
.L_x_5186:
[----:B------:R-:W-:Y:S05]  /*2380*/  BSYNC.RECONVERGENT B1 ;  /* 0x0000000000017941 */ /* 0x000fea0003800200 */
.L_x_5185:
[----:B------:R-:W-:Y:S04]  /*2390*/  BSSY.RECONVERGENT B1, `(.L_x_5187) ;  /* 0x0000012000017945 */ /* 0x000fe80003800200 */
[----:B------:R-:W-:Y:S05]  /*23a0*/  @P0 BRA `(.L_x_5188) ;  /* 0x0000000000400947 */ /* 0x000fea0003800000 */
[----:B0-----:R-:W-:Y:S01]  /*23b0*/  IADD3 R11, PT, PT, R21, R4, RZ ;  /* 0x00000004150b7210 */ /* 0x001fe20007ffe0ff */
[----:B-----5:R-:W-:-:S03]  /*23c0*/  IMAD.U32 R0, R13, 0x10000, RZ ;  /* 0x000100000d007824 */ /* 0x020fc600078e00ff */
[----:B------:R-:W-:Y:S01]  /*23d0*/  ISETP.GE.U32.AND P0, PT, R11, R24, PT ;  /* 0x000000180b00720c */ /* 0x000fe20003f06070 */
[----:B------:R-:W-:-:S12]  /*23e0*/  FADD.FTZ R7, R7, R0 ;  /* 0x0000000007077221 */ /* 0x000fd80000010000 */
[----:B------:R-:W-:Y:S05]  /*23f0*/  @P0 BRA `(.L_x_5188) ;  /* 0x00000000002c0947 */ /* 0x000fea0003800000 */
[----:B------:R-:W-:Y:S02]  /*2400*/  IADD3 R11, PT, PT, R11, R4, RZ ;  /* 0x000000040b0b7210 */ /* 0x000fe40007ffe0ff */
[----:B------:R-:W-:Y:S02]  /*2410*/  SHF.L.U32 R3, R12, 0x10, RZ ;  /* 0x000000100c037819 */ /* 0x000fe400000006ff */
[----:B------:R-:W-:-:S03]  /*2420*/  ISETP.GE.U32.AND P0, PT, R11, R24, PT ;  /* 0x000000180b00720c */ /* 0x000fc60003f06070 */
[----:B------:R-:W-:-:S10]  /*2430*/  FADD.FTZ R6, R6, R3 ;  /* 0x0000000306067221 */ /* 0x000fd40000010000 */
[----:B------:R-:W-:Y:S05]  /*2440*/  @P0 BRA `(.L_x_5188) ;  /* 0x0000000000180947 */ /* 0x000fea0003800000 */
[----:B------:R-:W-:Y:S01]  /*2450*/  IMAD.IADD R3, R11, 0x1, R4 ;  /* 0x000000010b037824 */ /* 0x000fe200078e0204 */
[----:B------:R-:W-:-:S04]  /*2460*/  SHF.L.U32 R0, R9, 0x10, RZ ;  /* 0x0000001009007819 */ /* 0x000fc800000006ff */
[----:B------:R-:W-:Y:S01]  /*2470*/  ISETP.GE.U32.AND P0, PT, R3, R24, PT ;  /* 0x000000180300720c */ /* 0x000fe20003f06070 */
[----:B------:R-:W-:-:S12]  /*2480*/  FADD.FTZ R5, R5, R0 ;  /* 0x0000000005057221 */ /* 0x000fd80000010000 */
[----:B------:R-:W-:-:S05]  /*2490*/  @!P0 SHF.L.U32 R8, R8, 0x10, RZ ;  /* 0x0000001008088819 */ /* 0x000fca00000006ff */
[----:B------:R-:W-:-:S07]  /*24a0*/  @!P0 FADD.FTZ R19, R19, R8 ;  /* 0x0000000813138221 */ /* 0x000fce0000010000 */
.L_x_5188:
[----:B------:R-:W-:Y:S05]  /*24b0*/  BSYNC.RECONVERGENT B1 ;  /* 0x0000000000017941 */ /* 0x000fea0003800200 */
.L_x_5187:
[----:B------:R-:W-:-:S04]  /*24c0*/  FADD.FTZ R6, R7, R6 ;  /* 0x0000000607067221 */ /* 0x000fc80000010000 */
[----:B------:R-:W-:-:S04]  /*24d0*/  FADD.FTZ R6, R6, R5 ;  /* 0x0000000506067221 */ /* 0x000fc80000010000 */
[----:B------:R-:W-:Y:S01]  /*24e0*/  FADD.FTZ R19, R6, R19 ;  /* 0x0000001306137221 */ /* 0x000fe20000010000 */
[----:B------:R-:W-:Y:S06]  /*24f0*/  BRA `(.L_x_5160) ;  /* 0x0000008800887947 */ /* 0x000fec0003800000 */
.L_x_5180:
        /* <DEDUP_REMOVED lines=18> */
.L_x_5196:
        /* <DEDUP_REMOVED lines=302> */
.L_x_5192:
        /* <DEDUP_REMOVED lines=231> */
.L_x_5193:
        /* <DEDUP_REMOVED lines=242> */
.L_x_5194:
        /* <DEDUP_REMOVED lines=231> */
.L_x_5195:
[----:B------:R-:W-:-:S04]  /*6500*/  LOP3.LUT R13, R15, 0xfffffffe, RZ, 0xc0, !PT ;  /* 0xfffffffe0f0d7812 */ /* 0x000fc800078ec0ff */
[----:B------:R-:W-:-:S04]  /*6510*/  IADD3 R12, P1, PT, R13, R4, RZ ;  /* 0x000000040d0c7210 */ /* 0x000fc80007f3e0ff */
[----:B------:R-:W-:-:S05]  /*6520*/  IADD3.X R13, PT, PT, RZ, R5, RZ, P1, !PT ;  /* 0x00000005ff0d7210 */ /* 0x000fca0000ffe4ff */
[----:B------:R2:W5:Y:S04]  /*6530*/  LDG.E.U16 R12, desc[UR36][R12.64] ;  /* 0x000000240c0c7981 */ /* 0x000568000c1e1500 */
.L_x_5191:
[----:B------:R-:W3:Y:S01]  /*6540*/  LDCU UR5, c[0x0][0x38c] ;  /* 0x00007180ff0577ac */ /* 0x000ee20008000800 */
[----:B-1----:R-:W-:Y:S01]  /*6550*/  MOV R22, UR4 ;  /* 0x0000000400167c02 */ /* 0x002fe20008000f00 */
[----:B-----5:R-:W-:Y:S01]  /*6560*/  IMAD.U32 R18, R7, 0x10000, RZ ;  /* 0x0001000007127824 */ /* 0x020fe200078e00ff */
[----:B--2---:R-:W-:Y:S02]  /*6570*/  SHF.L.U32 R13, R6, 0x10, RZ ;  /* 0x00000010060d7819 */ /* 0x004fe400000006ff */
[----:B------:R-:W-:Y:S01]  /*6580*/  SHF.L.U32 R26, R12, 0x10, RZ ;  /* 0x000000100c1a7819 */ /* 0x000fe200000006ff */
[----:B------:R-:W-:Y:S02]  /*6590*/  IMAD R21, R22, 0x4, R21 ;  /* 0x0000000416157824 */ /* 0x000fe400078e0215 */
[----:B------:R-:W-:Y:S01]  /*65a0*/  FADD.FTZ R11, R18, R11 ;  /* 0x0000000b120b7221 */ /* 0x000fe20000010000 */
[----:B------:R-:W-:Y:S01]  /*65b0*/  FADD.FTZ R20, R13, R20 ;  /* 0x000000140d147221 */ /* 0x000fe20000010000 */
[----:B------:R-:W-:-:S02]  /*65c0*/  IMAD R15, R22, 0x3, R21 ;  /* 0x00000003160f7824 */ /* 0x000fc400078e0215 */
[----:B------:R-:W-:Y:S01]  /*65d0*/  FADD.FTZ R9, R26, R9 ;  /* 0x000000091a097221 */ /* 0x000fe20000010000 */
[----:B---3--:R-:W-:-:S04]  /*65e0*/  MOV R24, UR5 ;  /* 0x0000000500187c02 */ /* 0x008fc80008000f00 */
[----:B------:R-:W-:Y:S02]  /*65f0*/  ISETP.GE.U32.AND P1, PT, R15, R24, PT ;  /* 0x000000180f00720c */ /* 0x000fe40003f26070 */
[----:B------:R-:W-:-:S05]  /*6600*/  SHF.L.U32 R15, R0, 0x10, RZ ;  /* 0x00000010000f7819 */ /* 0x000fca00000006ff */
[----:B------:R-:W-:-:S06]  /*6610*/  FADD.FTZ R10, R15, R10 ;  /* 0x0000000a0f0a7221 */ /* 0x000fcc0000010000 */
[----:B------:R-:W-:Y:S05]  /*6620*/  @!P1 BRA `(.L_x_5196) ;  /* 0xffffffbc00fc9947 */ /* 0x000fea000383ffff */
.L_x_5190:
[----:B0-----:R-:W-:Y:S05]  /*6630*/  BSYNC.RECONVERGENT B1 ;  /* 0x0000000000017941 */ /* 0x001fea0003800200 */
.L_x_5189:
        /* <DEDUP_REMOVED lines=285> */
.L_x_5200:
[----:B------:R-:W-:Y:S02]  /*7810*/  SHF.R.U32.HI R12, RZ, 0x1, R6 ;  /* 0x00000001ff0c7819 */ /* 0x000fe40000011606 */
[----:B------:R-:W-:-:S07]  /*7820*/  MOV R13, RZ ;  /* 0x000000ff000d7202 */ /* 0x000fce0000000f00 */
.L_x_5199:
        /* <DEDUP_REMOVED lines=284> */
.L_x_5202:
[----:B------:R-:W-:Y:S01]  /*89f0*/  SHF.R.U32.HI R18, RZ, 0x1, R7 ;  /* 0x00000001ff127819 */ /* 0x000fe20000011607 */
[----:B------:R-:W-:-:S07]  /*8a00*/  IMAD.MOV.U32 R19, RZ, RZ, RZ ;  /* 0x000000ffff137224 */ /* 0x000fce00078e00ff */
.L_x_5201:
        /* <DEDUP_REMOVED lines=277> */
[----:B------:R-:W-:-:S04]  /*9b60*/  SHF.R.U32.HI R12, RZ, UR5, R12 ;  /* 0x00000005ff0c7c19 */ /* 0x000fc8000801160c */
[----:B------:R-:W-:-:S05]  /*9b70*/  IADD3 R12, PT, PT, -R12, RZ, RZ ;  /* 0x000000ff0c0c7210 */ /* 0x000fca0007ffe1ff */
[----:B-1----:R-:W-:-:S04]  /*9b80*/  IMAD R13, R12, UR6, R13 ;  /* 0x000000060c0d7c24 */ /* 0x002fc8000f8e020d */
[----:B--2---:R-:W-:-:S07]  /*9b90*/  IMAD R0, R13, UR7, R0 ;  /* 0x000000070d007c24 */ /* 0x004fce000f8e0200 */
.L_x_5204:
[----:B------:R-:W-:Y:S01]  /*9ba0*/  SHF.R.U32.HI R18, RZ, 0x1, R0 ;  /* 0x00000001ff127819 */ /* 0x000fe20000011600 */
[----:B------:R-:W-:-:S07]  /*9bb0*/  IMAD.MOV.U32 R19, RZ, RZ, RZ ;  /* 0x000000ffff137224 */ /* 0x000fce00078e00ff */
.L_x_5203:
        /* <DEDUP_REMOVED lines=281> */
.L_x_5206:
[----:B------:R-:W-:Y:S01]  /*ad50*/  SHF.R.U32.HI R12, RZ, 0x1, R5 ;  /* 0x00000001ff0c7819 */ /* 0x000fe20000011605 */
[----:B------:R-:W-:-:S07]  /*ad60*/  IMAD.MOV.U32 R13, RZ, RZ, RZ ;  /* 0x000000ffff0d7224 */ /* 0x000fce00078e00ff */
.L_x_5205:
[----:B------:R-:W-:-:S04]  /*ad70*/  LEA R4, P0, R12, R3, 0x1 ;  /* 0x000000030c047211 */ /* 0x000fc800078008ff */
[----:B------:R-:W-:-:S05]  /*ad80*/  LEA.HI.X R5, R12, R2, R13, 0x1, P0 ;  /* 0x000000020c057211 */ /* 0x000fca00000f0c0d */
[----:B------:R0:W5:Y:S04]  /*ad90*/  LDG.E.U16 R8, desc[UR36][R4.64] ;  /* 0x0000002404087981 */ /* 0x000168000c1e1500 */
.L_x_5198:
[----:B------:R-:W-:Y:S05]  /*ada0*/  BSYNC.RECONVERGENT B1 ;  /* 0x0000000000017941 */ /* 0x000fea0003800200 */
.L_x_5197:
[----:B------:R-:W-:Y:S01]  /*adb0*/  ISETP.GE.U32.AND P0, PT, R21, R24, PT ;  /* 0x000000181500720c */ /* 0x000fe20003f06070 */
[----:B------:R-:W-:-:S12]  /*adc0*/  BSSY.RECONVERGENT B1, `(.L_x_5207) ;  /* 0x0000012000017945 */ /* 0x000fd80003800200 */
[----:B------:R-:W-:Y:S05]  /*add0*/  @P0 BRA `(.L_x_5208) ;  /* 0x0000000000400947 */ /* 0x000fea0003800000 */
[----:B------:R-:W-:Y:S02]  /*ade0*/  IADD3 R21, PT, PT, R21, R22, RZ ;  /* 0x0000001615157210 */ /* 0x000fe40007ffe0ff */
[----:B-----5:R-:W-:Y:S02]  /*adf0*/  SHF.L.U32 R3, R6, 0x10, RZ ;  /* 0x0000001006037819 */ /* 0x020fe400000006ff */
[----:B------:R-:W-:-:S03]  /*ae00*/  ISETP.GE.U32.AND P0, PT, R21, R24, PT ;  /* 0x000000181500720c */ /* 0x000fc60003f06070 */
[----:B------:R-:W-:-:S10]  /*ae10*/  FADD.FTZ R20, R20, R3 ;  /* 0x0000000314147221 */ /* 0x000fd40000010000 */
[----:B------:R-:W-:Y:S05]  /*ae20*/  @P0 BRA `(.L_x_5208) ;  /* 0x00000000002c0947 */ /* 0x000fea0003800000 */
[----:B------:R-:W-:Y:S01]  /*ae30*/  IADD3 R3, PT, PT, R21, R22, RZ ;  /* 0x0000001615037210 */ /* 0x000fe20007ffe0ff */
[----:B------:R-:W-:-:S03]  /*ae40*/  IMAD.U32 R2, R7, 0x10000, RZ ;  /* 0x0001000007027824 */ /* 0x000fc600078e00ff */
[----:B------:R-:W-:Y:S01]  /*ae50*/  ISETP.GE.U32.AND P0, PT, R3, R24, PT ;  /* 0x000000180300720c */ /* 0x000fe20003f06070 */
[----:B------:R-:W-:-:S12]  /*ae60*/  FADD.FTZ R11, R11, R2 ;  /* 0x000000020b0b7221 */ /* 0x000fd80000010000 */
[----:B------:R-:W-:Y:S05]  /*ae70*/  @P0 BRA `(.L_x_5208) ;  /* 0x0000000000180947 */ /* 0x000fea0003800000 */
[----:B------:R-:W-:-:S04]  /*ae80*/  IADD3 R3, PT, PT, R3, R22, RZ ;  /* 0x0000001603037210 */ /* 0x000fc80007ffe0ff */
[----:B------:R-:W-:Y:S02]  /*ae90*/  ISETP.GE.U32.AND P0, PT, R3, R24, PT ;  /* 0x000000180300720c */ /* 0x000fe40003f06070 */
[----:B------:R-:W-:-:S05]  /*aea0*/  SHF.L.U32 R3, R0, 0x10, RZ ;  /* 0x0000001000037819 */ /* 0x000fca00000006ff */
[----:B------:R-:W-:-:S06]  /*aeb0*/  FADD.FTZ R10, R10, R3 ;  /* 0x000000030a0a7221 */ /* 0x000fcc0000010000 */
[----:B------:R-:W-:-:S05]  /*aec0*/  @!P0 SHF.L.U32 R8, R8, 0x10, RZ ;  /* 0x0000001008088819 */ /* 0x000fca00000006ff */
[----:B------:R-:W-:-:S07]  /*aed0*/  @!P0 FADD.FTZ R9, R9, R8 ;  /* 0x0000000809098221 */ /* 0x000fce0000010000 */
.L_x_5208:
[----:B------:R-:W-:Y:S05]  /*aee0*/  BSYNC.RECONVERGENT B1 ;  /* 0x0000000000017941 */ /* 0x000fea0003800200 */
.L_x_5207:
[----:B------:R-:W-:-:S04]  /*aef0*/  FADD.FTZ R11, R20, R11 ;  /* 0x0000000b140b7221 */ /* 0x000fc80000010000 */
[----:B------:R-:W-:-:S04]  /*af00*/  FADD.FTZ R10, R11, R10 ;  /* 0x0000000a0b0a7221 */ /* 0x000fc80000010000 */
[----:B------:R-:W-:-:S07]  /*af10*/  FADD.FTZ R19, R10, R9 ;  /* 0x000000090a137221 */ /* 0x000fce0000010000 */
.L_x_5160:
[----:B------:R-:W-:Y:S05]  /*af20*/  BSYNC.RECONVERGENT B0 ;  /* 0x0000000000007941 */ /* 0x000fea0003800200 */
.L_x_5159:
        /* <DEDUP_REMOVED lines=17> */
.L_x_5210:
        /* <DEDUP_REMOVED lines=13> */
.L_x_5209:
        /* <DEDUP_REMOVED lines=18> */
.L_x_5213:
        /* <DEDUP_REMOVED lines=12> */
.L_x_5212:
[----:B------:R-:W-:Y:S01]  /*b2f0*/  BAR.SYNC.DEFER_BLOCKING 0x0 ;  /* 0x0000000000007b1d */ /* 0x000fe20000010000 */
[----:B------:R-:W-:-:S09]  /*b300*/  UISETP.GE.U32.AND UP0, UPT, UR4, 0x2, UPT ;  /* 0x000000020400788c */ /* 0x000fd2000bf06070 */
[----:B------:R-:W-:Y:S05]  /*b310*/  BRA.U !UP0, `(.L_x_5211) ;  /* 0x0000000108187547 */ /* 0x000fea000b800000 */
[----:B-1-34-:R-:W-:-:S07]  /*b320*/  HFMA2 R2, -RZ, RZ, 0, 5.9604644775390625e-08 ;  /* 0x00000001ff027431 */ /* 0x01afce00000001ff */
.L_x_5214:
[----:B------:R1:W3:Y:S02]  /*b330*/  SHFL.DOWN PT, R4, R19, R2, 0x1f ;  /* 0x08001f0213047589 */ /* 0x0002e400000e0000 */
[----:B-1----:R-:W-:-:S04]  /*b340*/  SHF.L.U32 R2, R2, 0x1, RZ ;  /* 0x0000000102027819 */ /* 0x002fc800000006ff */
[----:B------:R-:W-:Y:S01]  /*b350*/  ISETP.GE.AND P0, PT, R2, UR4, PT ;  /* 0x0000000402007c0c */ /* 0x000fe2000bf06270 */
[----:B---3--:R-:W-:-:S12]  /*b360*/  FADD.FTZ R19, R4, R19 ;  /* 0x0000001304137221 */ /* 0x008fd80000010000 */
[----:B------:R-:W-:Y:S05]  /*b370*/  @!P0 BRA `(.L_x_5214) ;  /* 0xfffffffc00ec8947 */ /* 0x000fea000383ffff */
.L_x_5211:
        /* <DEDUP_REMOVED lines=282> */
.L_x_5215:
        /* <DEDUP_REMOVED lines=296> */
.L_x_5217:
        /* <DEDUP_REMOVED lines=24> */
.L_x_5219:
[----:B------:R-:W-:Y:S05]  /*d920*/  BSYNC.RECONVERGENT B0 ;  /* 0x0000000000007941 */ /* 0x000fea0003800200 */
.L_x_5218:
        /* <DEDUP_REMOVED lines=35> */
.L_x_5221:
[----:B------:R-:W-:Y:S05]  /*db60*/  BSYNC.RECONVERGENT B0 ;  /* 0x0000000000007941 */ /* 0x000fea0003800200 */
.L_x_5220:
        /* <DEDUP_REMOVED lines=32> */
.L_x_5226:
        /* <DEDUP_REMOVED lines=8> */
.L_x_5225:
[----:B------:R-:W-:Y:S05]  /*ddf0*/  BRA `(.L_x_5224) ;  /* 0x0000000000447947 */ /* 0x000fea0003800000 */
.L_x_5223:
        /* <DEDUP_REMOVED lines=9> */
.L_x_5227:
        /* <DEDUP_REMOVED lines=8> */
.L_x_5224:
[----:B------:R-:W-:Y:S05]  /*df10*/  BSYNC.RECONVERGENT B0 ;  /* 0x0000000000007941 */ /* 0x000fea0003800200 */
.L_x_5222:
        /* <DEDUP_REMOVED lines=12> */
.L_x_5229:
        /* <DEDUP_REMOVED lines=13> */
.L_x_5228:
        /* <DEDUP_REMOVED lines=9> */
.L_x_5232:
        /* <DEDUP_REMOVED lines=12> */
.L_x_5231:
[----:B------:R-:W-:Y:S01]  /*e200*/  BAR.SYNC.DEFER_BLOCKING 0x0 ;  /* 0x0000000000007b1d */ /* 0x000fe20000010000 */
[----:B------:R-:W-:-:S09]  /*e210*/  UISETP.GE.U32.AND UP0, UPT, UR4, 0x2, UPT ;  /* 0x000000020400788c */ /* 0x000fd2000bf06070 */
[----:B------:R-:W-:Y:S05]  /*e220*/  BRA.U !UP0, `(.L_x_5230) ;  /* 0x0000000108187547 */ /* 0x000fea000b800000 */
[----:B------:R-:W-:-:S07]  /*e230*/  IMAD.MOV.U32 R0, RZ, RZ, 0x1 ;  /* 0x00000001ff007424 */ /* 0x000fce00078e00ff */
.L_x_5233:
[----:B01----:R0:W1:Y:S02]  /*e240*/  SHFL.DOWN PT, R4, R17, R0, 0x1f ;  /* 0x08001f0011047589 */ /* 0x00306400000e0000 */
[----:B0-----:R-:W-:-:S04]  /*e250*/  SHF.L.U32 R0, R0, 0x1, RZ ;  /* 0x0000000100007819 */ /* 0x001fc800000006ff */
[----:B------:R-:W-:Y:S01]  /*e260*/  ISETP.GE.AND P1, PT, R0, UR4, PT ;  /* 0x0000000400007c0c */ /* 0x000fe2000bf26270 */
[----:B-1----:R-:W-:-:S12]  /*e270*/  FADD.FTZ R17, R4, R17 ;  /* 0x0000001104117221 */ /* 0x002fd80000010000 */
[----:B------:R-:W-:Y:S05]  /*e280*/  @!P1 BRA `(.L_x_5233) ;  /* 0xfffffffc00ec9947 */ /* 0x000fea000383ffff */
.L_x_5230:
        /* <DEDUP_REMOVED lines=15> */
.L_x_5235:
        /* <DEDUP_REMOVED lines=20> */
.L_x_5237:
[----:B------:R-:W2:Y:S02]  /*e4c0*/  LDCU.64 UR4, c[0x0][0x760] ;  /* 0x0000ec00ff0477ac */ /* 0x000ea40008000a00 */
[----:B--2---:R-:W-:-:S05]  /*e4d0*/  IADD3 R2, P0, PT, R16, UR4, RZ ;  /* 0x0000000410027c10 */ /* 0x004fca000ff1e0ff */
[----:B------:R-:W-:-:S05]  /*e4e0*/  IMAD.X R3, RZ, RZ, UR5, P0 ;  /* 0x00000005ff037e24 */ /* 0x000fca00080e06ff */
[----:B------:R-:W-:Y:S01]  /*e4f0*/  STG.E desc[UR36][R2.64], R17 ;  /* 0x0000001102007986 */ /* 0x000fe2000c101924 */
[----:B------:R-:W-:Y:S05]  /*e500*/  EXIT ;  /* 0x000000000000794d */ /* 0x000fea0003800000 */
.L_x_5236:
[----:B------:R-:W-:Y:S01]  /*e510*/  STG.E desc[UR36][R2.64], R17 ;  /* 0x0000001102007986 */ /* 0x000fe2000c101924 */
[----:B------:R-:W-:Y:S05]  /*e520*/  EXIT ;  /* 0x000000000000794d */ /* 0x000fea0003800000 */
.L_x_5234:
[----:B------:R-:W2:Y:S01]  /*e530*/  LDCU.U8 UR4, c[0x0][0x790] ;  /* 0x0000f200ff0477ac */ /* 0x000ea20008000000 */
[----:B------:R-:W3:Y:S01]  /*e540*/  LDCU.U8 UR5, c[0x0][0x791] ;  /* 0x0000f220ff0577ac */ /* 0x000ee20008000000 */
[----:B--2---:R-:W-:Y:S02]  /*e550*/  UISETP.NE.AND UP0, UPT, UR4, URZ, UPT ;  /* 0x000000ff0400728c */ /* 0x004fe4000bf05270 */
[----:B---3--:R-:W-:-:S07]  /*e560*/  UISETP.NE.AND UP1, UPT, UR5, URZ, UPT ;  /* 0x000000ff0500728c */ /* 0x008fce000bf25270 */
[----:B------:R-:W-:Y:S05]  /*e570*/  BRA.U !UP0, `(.L_x_5238) ;  /* 0x0000000108087547 */ /* 0x000fea000b800000 */
[----:B------:R-:W0:Y:S02]  /*e580*/  LDG.E R0, desc[UR36][R2.64] ;  /* 0x0000002402007981 */ /* 0x000e24000c1e1900 */
[----:B01----:R-:W-:-:S07]  /*e590*/  FADD.FTZ R17, R17, R0 ;  /* 0x0000000011117221 */ /* 0x003fce0000010000 */
.L_x_5238:
        /* <DEDUP_REMOVED lines=20> */
.L_x_5240:
[----:B------:R-:W2:Y:S02]  /*e6e0*/  LDCU.64 UR4, c[0x0][0x760] ;  /* 0x0000ec00ff0477ac */ /* 0x000ea40008000a00 */
[----:B--2---:R-:W-:-:S04]  /*e6f0*/  IADD3 R2, P0, PT, R16, UR4, RZ ;  /* 0x0000000410027c10 */ /* 0x004fc8000ff1e0ff */
[----:B------:R-:W-:-:S05]  /*e700*/  IADD3.X R3, PT, PT, RZ, UR5, RZ, P0, !PT ;  /* 0x00000005ff037c10 */ /* 0x000fca00087fe4ff */
[----:B------:R-:W-:Y:S01]  /*e710*/  STG.E desc[UR36][R2.64], R17 ;  /* 0x0000001102007986 */ /* 0x000fe2000c101924 */
[----:B------:R-:W-:Y:S05]  /*e720*/  EXIT ;  /* 0x000000000000794d */ /* 0x000fea0003800000 */
.L_x_5239:
[----:B------:R-:W-:Y:S01]  /*e730*/  STG.E desc[UR36][R2.64], R17 ;  /* 0x0000001102007986 */ /* 0x000fe2000c101924 */
[----:B------:R-:W-:Y:S05]  /*e740*/  EXIT ;  /* 0x000000000000794d */ /* 0x000fea0003800000 */
.L_x_5216:
        /* <DEDUP_REMOVED lines=24> */
.L_x_5242:
        /* <DEDUP_REMOVED lines=20> */
.L_x_5244:
[----:B------:R-:W0:Y:S02]  /*ea10*/  LDCU.64 UR4, c[0x0][0x760] ;  /* 0x0000ec00ff0477ac */ /* 0x000e240008000a00 */
[----:B0-----:R-:W-:-:S04]  /*ea20*/  IADD3 R2, P0, PT, R18, UR4, RZ ;  /* 0x0000000412027c10 */ /* 0x001fc8000ff1e0ff */
[----:B------:R-:W-:-:S05]  /*ea30*/  IADD3.X R3, PT, PT, RZ, UR5, RZ, P0, !PT ;  /* 0x00000005ff037c10 */ /* 0x000fca00087fe4ff */
[----:B------:R-:W-:Y:S01]  /*ea40*/  STG.E desc[UR36][R2.64], R19 ;  /* 0x0000001302007986 */ /* 0x000fe2000c101924 */
[----:B------:R-:W-:Y:S05]  /*ea50*/  EXIT ;  /* 0x000000000000794d */ /* 0x000fea0003800000 */
.L_x_5243:
[----:B------:R-:W-:Y:S01]  /*ea60*/  STG.E desc[UR36][R2.64], R19 ;  /* 0x0000001302007986 */ /* 0x000fe2000c101924 */
[----:B------:R-:W-:Y:S05]  /*ea70*/  EXIT ;  /* 0x000000000000794d */ /* 0x000fea0003800000 */
.L_x_5241:
[----:B------:R-:W0:Y:S01]  /*ea80*/  LDCU.U8 UR4, c[0x0][0x790] ;  /* 0x0000f200ff0477ac */ /* 0x000e220008000000 */
[----:B------:R-:W1:Y:S01]  /*ea90*/  LDCU.U8 UR5, c[0x0][0x791] ;  /* 0x0000f220ff0577ac */ /* 0x000e620008000000 */
[----:B0-----:R-:W-:Y:S02]  /*eaa0*/  UISETP.NE.AND UP0, UPT, UR4, URZ, UPT ;  /* 0x000000ff0400728c */ /* 0x001fe4000bf05270 */
[----:B-1----:R-:W-:-:S07]  /*eab0*/  UISETP.NE.AND UP1, UPT, UR5, URZ, UPT ;  /* 0x000000ff0500728c */ /* 0x002fce000bf25270 */
[----:B------:R-:W-:Y:S05]  /*eac0*/  BRA.U !UP0, `(.L_x_5245) ;  /* 0x0000000108087547 */ /* 0x000fea000b800000 */
[----:B------:R-:W2:Y:S02]  /*ead0*/  LDG.E R0, desc[UR36][R2.64] ;  /* 0x0000002402007981 */ /* 0x000ea4000c1e1900 */
[----:B--2---:R-:W-:-:S07]  /*eae0*/  FADD.FTZ R19, R19, R0 ;  /* 0x0000000013137221 */ /* 0x004fce0000010000 */
.L_x_5245:
        /* <DEDUP_REMOVED lines=20> */
.L_x_5247:
[----:B------:R-:W0:Y:S02]  /*ec30*/  LDCU.64 UR4, c[0x0][0x760] ;  /* 0x0000ec00ff0477ac */ /* 0x000e240008000a00 */
[----:B0-----:R-:W-:-:S04]  /*ec40*/  IADD3 R2, P0, PT, R18, UR4, RZ ;  /* 0x0000000412027c10 */ /* 0x001fc8000ff1e0ff */
[----:B------:R-:W-:-:S05]  /*ec50*/  IADD3.X R3, PT, PT, RZ, UR5, RZ, P0, !PT ;  /* 0x00000005ff037c10 */ /* 0x000fca00087fe4ff */
[----:B------:R-:W-:Y:S01]  /*ec60*/  STG.E desc[UR36][R2.64], R19 ;  /* 0x0000001302007986 */ /* 0x000fe2000c101924 */
[----:B------:R-:W-:Y:S05]  /*ec70*/  EXIT ;  /* 0x000000000000794d */ /* 0x000fea0003800000 */
.L_x_5246:
[----:B------:R-:W-:Y:S01]  /*ec80*/  STG.E desc[UR36][R2.64], R19 ;  /* 0x0000001302007986 */ /* 0x000fe2000c101924 */
[----:B------:R-:W-:Y:S05]  /*ec90*/  EXIT ;  /* 0x000000000000794d */ /* 0x000fea0003800000 */
.L_x_5248:
        /* <DEDUP_REMOVED lines=14> */
.L_x_10002:


//--------------------- .text._ZN2at6native13reduce_kernelILi256ELi2ENS0_8ReduceOpIN3c108BFloat16ENS0_14func_wrapper_tIfZNS0_11sum_functorIS4_ffEclERNS_14TensorIteratorEEUlffE_EEjfLi4ELi8EEEEEvT1_ --------------------------
	.section	.text._ZN2at6native13reduce_kernelILi256ELi2ENS0_8ReduceOpIN3c108BFloat16ENS0_14func_wrapper_tIfZNS0_11sum_functorIS4_ffEclERNS_14TensorIteratorEEUlffE_EEjfLi4ELi8EEEEEvT1_,"ax",@progbits
	.align	128
        .global         _ZN2at6native13reduce_kernelILi256ELi2ENS0_8ReduceOpIN3c108BFloat16ENS0_14func_wrapper_tIfZNS0_11sum_functorIS4_ffEclERNS_14TensorIteratorEEUlffE_EEjfLi4ELi8EEEEEvT1_
        .type           _ZN2at6native13reduce_kernelILi256ELi2ENS0_8ReduceOpIN3c108BFloat16ENS0_14func_wrapper_tIfZNS0_11sum_functorIS4_ffEclERNS_14TensorIteratorEEUlffE_EEjfLi4ELi8EEEEEvT1_,@function
        .size           _ZN2at6native13reduce_kernelILi256ELi2ENS0_8ReduceOpIN3c108BFloat16ENS0_14func_wrapper_tIfZNS0_11sum_functorIS4_ffEclERNS_14TensorIteratorEEUlffE_EEjfLi4ELi8EEEEEvT1_,(.L_x_10003 - _ZN2at6native13reduce_kernelILi256ELi2ENS0_8ReduceOpIN3c108BFloat16ENS0_14func_wrapper_tIfZNS0_11sum_functorIS4_ffEclERNS_14TensorIteratorEEUlffE_EEjfLi4ELi8EEEEEvT1_)
        .other          _ZN2at6native13reduce_kernelILi256ELi2ENS0_8ReduceOpIN3c108BFloat16ENS0_14func_wrapper_tIfZNS0_11sum_functorIS4_ffEclERNS_14TensorIteratorEEUlffE_EEjfLi4ELi8EEEEEvT1_,@"STO_CUDA_ENTRY STV_DEFAULT"
_ZN2at6native13reduce_kernelILi256ELi2ENS0_8ReduceOpIN3c108BFloat16ENS0_14func_wrapper_tIfZNS0_11sum_functorIS4_ffEclERNS_14TensorIteratorEEUlffE_EEjfLi4ELi8EEEEEvT1_:
.text._ZN2at6native13reduce_kernelILi256ELi2ENS0_8ReduceOpIN3c108BFloat16ENS0_14func_wrapper_tIfZNS0_11sum_functorIS4_ffEclERNS_14TensorIteratorEEUlffE_EEjfLi4ELi8EEEEEvT1_:
        /* <DEDUP_REMOVED lines=296> */
.L_x_5249:
        /* <DEDUP_REMOVED lines=32> */
.L_x_5253:
        /* <DEDUP_REMOVED lines=27> */
[----:B--2---:R-:W-:-:S05]  /*1630*/  SHF.L.U32 R3, R4, 0x10, RZ ;  /* 0x0000001004037819 */ /* 0x004fca00000006ff */
[----:B0-----:R-:W-:-:S07]  /*1640*/  FADD.FTZ R3, R3, UR4 ;  /* 0x0000000403037e21 */ /* 0x001fce0008010000 */
.L_x_5257:
[----:B------:R-:W-:Y:S05]  /*1650*/  BSYNC.RECONVERGENT B1 ;  /* 0x0000000000017941 */ /* 0x000fea0003800200 */
.L_x_5256:
[----:B------:R-:W0:Y:S01]  /*1660*/  LDC R5, c[0x0][0x38c] ;  /* 0x0000e300ff057b82 */ /* 0x000e220000000800 */
[----:B------:R-:W-:-:S05]  /*1670*/  IADD3 R18, P0, PT, R18, 0x10, RZ ;  /* 0x0000001012127810 */ /* 0x000fca0007f1e0ff */
[----:B------:R-:W-:Y:S01]  /*1680*/  IMAD.X R19, RZ, RZ, R19, P0 ;  /* 0x000000ffff137224 */ /* 0x000fe200000e0613 */
[----:B0-----:R-:W-:-:S07]  /*1690*/  IADD3 R24, PT, PT, R6, -0x8, R5 ;  /* 0xfffffff806187810 */ /* 0x001fce0007ffe005 */
.L_x_5255:
[----:B------:R-:W-:Y:S05]  /*16a0*/  BSYNC.RECONVERGENT B0 ;  /* 0x0000000000007941 */ /* 0x000fea0003800200 */
.L_x_5254:
[----:B------:R-:W0:Y:S01]  /*16b0*/  LDC.64 R4, c[0x0][0x3a0] ;  /* 0x0000e800ff047b82 */ /* 0x000e220000000a00 */
[----:B------:R-:W-:Y:S01]  /*16c0*/  BSSY.RECONVERGENT B0, `(.L_x_5258) ;  /* 0x0000032000007945 */ /* 0x000fe20003800200 */
[-C--:B------:R-:W-:Y:S01]  /*16d0*/  MOV R13, R8.reuse ;  /* 0x00000008000d7202 */ /* 0x080fe20000000f00 */
[----:B------:R-:W-:Y:S01]  /*16e0*/  IMAD.MOV.U32 R10, RZ, RZ, R8 ;  /* 0x000000ffff0a7224 */ /* 0x000fe200078e0008 */
[-C--:B------:R-:W-:Y:S02]  /*16f0*/  MOV R9, R8.reuse ;  /* 0x0000000800097202 */ /* 0x080fe40000000f00 */
[-C--:B------:R-:W-:Y:S02]  /*1700*/  MOV R11, R8.reuse ;  /* 0x00000008000b7202 */ /* 0x080fe40000000f00 */
[----:B------:R-:W1:Y:S01]  /*1710*/  LDC R6, c[0x0][0x3a8] ;  /* 0x0000ea00ff067b82 */ /* 0x000e620000000800 */
[----:B------:R-:W-:Y:S01]  /*1720*/  MOV R12, R8 ;  /* 0x00000008000c7202 */ /* 0x000fe20000000f00 */
        /* <DEDUP_REMOVED lines=11> */
[--C-:B------:R-:W-:Y:S01]  /*17e0*/  IMAD.MOV.U32 R13, RZ, RZ, R8.reuse ;  /* 0x000000ffff0d7224 */ /* 0x100fe200078e0008 */
[-C--:B------:R-:W-:Y:S01]  /*17f0*/  MOV R9, R8.reuse ;  /* 0x0000000800097202 */ /* 0x080fe20000000f00 */
[----:B------:R-:W-:Y:S01]  /*1800*/  IMAD.MOV.U32 R11, RZ, RZ, R8 ;  /* 0x000000ffff0b7224 */ /* 0x000fe200078e0008 */
[-C--:B------:R-:W-:Y:S02]  /*1810*/  MOV R10, R8.reuse ;  /* 0x00000008000a7202 */ /* 0x080fe40000000f00 */
[----:B------:R-:W-:-:S07]  /*1820*/  MOV R12, R8 ;  /* 0x00000008000c7202 */ /* 0x000fce0000000f00 */
.L_x_5260:
[C---:B------:R-:W-:Y:S01]  /*1830*/  IMAD.WIDE.U32 R4, R15.reuse, 0x10, R18 ;  /* 0x000000100f047825 */ /* 0x040fe200078e0012 */
[----:B------:R-:W0:Y:S05]  /*1840*/  LDCU UR4, c[0x0][0x394] ;  /* 0x00007280ff0477ac */ /* 0x000e2a0008000800 */
[----:B------:R-:W2:Y:S01]  /*1850*/  LDG.E.128 R4, desc[UR36][R4.64] ;  /* 0x0000002404047981 */ /* 0x000ea2000c1e1d00 */
[----:B0-----:R-:W-:-:S04]  /*1860*/  IADD3 R15, PT, PT, R15, UR4, RZ ;  /* 0x000000040f0f7c10 */ /* 0x001fc8000fffe0ff */
[----:B------:R-:W-:-:S04]  /*1870*/  LEA R21, R15, 0x7, 0x3 ;  /* 0x000000070f157811 */ /* 0x000fc800078e18ff */
[----:B------:R-:W-:Y:S02]  /*1880*/  ISETP.GE.U32.AND P1, PT, R21, R24, PT ;  /* 0x000000181500720c */ /* 0x000fe40003f26070 */
[C---:B--2---:R-:W-:Y:S01]  /*1890*/  PRMT R14, R7.reuse, 0x7632, R14 ;  /* 0x00007632070e7816 */ /* 0x044fe2000000000e */
[----:B------:R-:W-:Y:S01]  /*18a0*/  IMAD.U32 R28, R7, 0x10000, RZ ;  /* 0x00010000071c7824 */ /* 0x000fe200078e00ff */
[C---:B------:R-:W-:Y:S02]  /*18b0*/  PRMT R7, R6.reuse, 0x7632, R7 ;  /* 0x0000763206077816 */ /* 0x040fe40000000007 */
[----:B------:R-:W-:Y:S01]  /*18c0*/  SHF.L.U32 R26, R6, 0x10, RZ ;  /* 0x00000010061a7819 */ /* 0x000fe200000006ff */
[----:B------:R-:W-:Y:S01]  /*18d0*/  FADD.FTZ R13, R28, R13 ;  /* 0x0000000d1c0d7221 */ /* 0x000fe20000010000 */
[C---:B------:R-:W-:Y:S02]  /*18e0*/  PRMT R6, R5.reuse, 0x7632, R6 ;  /* 0x0000763205067816 */ /* 0x040fe40000000006 */
[----:B------:R-:W-:Y:S01]  /*18f0*/  SHF.L.U32 R20, R5, 0x10, RZ ;  /* 0x0000001005147819 */ /* 0x000fe200000006ff */
[----:B------:R-:W-:Y:S01]  /*1900*/  FADD.FTZ R9, R26, R9 ;  /* 0x000000091a097221 */ /* 0x000fe20000010000 */
[C---:B------:R-:W-:Y:S01]  /*1910*/  PRMT R5, R4.reuse, 0x7632, R5 ;  /* 0x0000763204057816 */ /* 0x040fe20000000005 */
[----:B------:R-:W-:Y:S01]  /*1920*/  IMAD.U32 R4, R4, 0x10000, RZ ;  /* 0x0001000004047824 */ /* 0x000fe200078e00ff */
[----:B------:R-:W-:Y:S01]  /*1930*/  SHF.L.U32 R25, R14, 0x10, RZ ;  /* 0x000000100e197819 */ /* 0x000fe200000006ff */
[----:B------:R-:W-:Y:S01]  /*1940*/  FADD.FTZ R11, R20, R11 ;  /* 0x0000000b140b7221 */ /* 0x000fe20000010000 */
[----:B------:R-:W-:Y:S01]  /*1950*/  SHF.L.U32 R21, R7, 0x10, RZ ;  /* 0x0000001007157819 */ /* 0x000fe200000006ff */
[----:B------:R-:W-:Y:S01]  /*1960*/  IMAD.U32 R7, R6, 0x10000, RZ ;  /* 0x0001000006077824 */ /* 0x000fe200078e00ff */
[----:B------:R-:W-:Y:S01]  /*1970*/  SHF.L.U32 R5, R5, 0x10, RZ ;  /* 0x0000001005057819 */ /* 0x000fe200000006ff */
[----:B------:R-:W-:Y:S01]  /*1980*/  FADD.FTZ R3, R4, R3 ;  /* 0x0000000304037221 */ /* 0x000fe20000010000 */
[----:B------:R-:W-:Y:S01]  /*1990*/  FADD.FTZ R0, R25, R0 ;  /* 0x0000000019007221 */ /* 0x000fe20000010000 */
[----:B------:R-:W-:Y:S01]  /*19a0*/  FADD.FTZ R8, R21, R8 ;  /* 0x0000000815087221 */ /* 0x000fe20000010000 */
[----:B------:R-:W-:Y:S01]  /*19b0*/  FADD.FTZ R10, R7, R10 ;  /* 0x0000000a070a7221 */ /* 0x000fe20000010000 */
[----:B------:R-:W-:Y:S01]  /*19c0*/  FADD.FTZ R12, R5, R12 ;  /* 0x0000000c050c7221 */ /* 0x000fe20000010000 */
[----:B------:R-:W-:Y:S06]  /*19d0*/  @!P1 BRA `(.L_x_5260) ;  /* 0xfffffffc00949947 */ /* 0x000fec000383ffff */
.L_x_5259:
[----:B------:R-:W-:Y:S05]  /*19e0*/  BSYNC.RECONVERGENT B0 ;  /* 0x0000000000007941 */ /* 0x000fea0003800200 */
.L_x_5258:
        /* <DEDUP_REMOVED lines=9> */
[----:B------:R-:W-:-:S07]  /*1a80*/  FADD.FTZ R3, R3, R4 ;  /* 0x0000000403037221 */ /* 0x000fce0000010000 */
.L_x_5262:
[----:B------:R-:W-:Y:S05]  /*1a90*/  BSYNC.RECONVERGENT B0 ;  /* 0x0000000000007941 */ /* 0x000fea0003800200 */
.L_x_5261:
[----:B------:R-:W-:Y:S01]  /*1aa0*/  FADD.FTZ R12, R12, R3 ;  /* 0x000000030c0c7221 */ /* 0x000fe20000010000 */
[----:B------:R-:W-:-:S03]  /*1ab0*/  HFMA2 R19, -RZ, RZ, 0, 0 ;  /* 0x00000000ff137431 */ /* 0x000fc600000001ff */
[----:B------:R-:W-:-:S04]  /*1ac0*/  FADD.FTZ R11, R12, R11 ;  /* 0x0000000b0c0b7221 */ /* 0x000fc80000010000 */
[----:B------:R-:W-:-:S04]  /*1ad0*/  FADD.FTZ R10, R11, R10 ;  /* 0x0000000a0b0a7221 */ /* 0x000fc80000010000 */
[----:B------:R-:W-:-:S04]  /*1ae0*/  FADD.FTZ R9, R10, R9 ;  /* 0x000000090a097221 */ /* 0x000fc80000010000 */
[----:B------:R-:W-:-:S04]  /*1af0*/  FADD.FTZ R8, R9, R8 ;  /* 0x0000000809087221 */ /* 0x000fc80000010000 */
[----:B------:R-:W-:-:S04]  /*1b00*/  FADD.FTZ R13, R8, R13 ;  /* 0x0000000d080d7221 */ /* 0x000fc80000010000 */
[----:B------:R-:W-:Y:S01]  /*1b10*/  FADD.FTZ R18, R13, R0 ;  /* 0x000000000d127221 */ /* 0x000fe20000010000 */
[----:B------:R-:W-:Y:S06]  /*1b20*/  BRA `(.L_x_5251) ;  /* 0x0000009c00687947 */ /* 0x000fec0003800000 */
.L_x_5252:
        /* <DEDUP_REMOVED lines=26> */
.L_x_5267:
        /* <DEDUP_REMOVED lines=8> */
[----:B------:R1:W2:Y:S01]  /*1d50*/  LDG.E R20, desc[UR36][R20.64] ;  /* 0x0000002414147981 */ /* 0x0002a2000c1e1900 */
[----:B------:R-:W-:Y:S01]  /*1d60*/  LOP3.LUT R5, R5, 0xfffffffc, RZ, 0xc0, !PT ;  /* 0xfffffffc05057812 */ /* 0x000fe200078ec0ff */
[----:B------:R-:W-:Y:S01]  /*1d70*/  IMAD.WIDE.U32 R24, R25, 0x4, R18 ;  /* 0x0000000419187825 */ /* 0x000fe200078e0012 */
[----:B------:R-:W-:-:S02]  /*1d80*/  SHF.R.U32.HI R7, RZ, 0x1, R27 ;  /* 0x00000001ff077819 */ /* 0x000fc4000001161b */
[----:B------:R-:W-:Y:S02]  /*1d90*/  LOP3.LUT R29, R4, 0x1, RZ, 0xc0, !PT ;  /* 0x00000001041d7812 */ /* 0x000fe400078ec0ff */
[----:B------:R-:W-:Y:S01]  /*1da0*/  IADD3 R4, P0, PT, R18, R5, RZ ;  /* 0x0000000512047210 */ /* 0x000fe20007f1e0ff */
[----:B------:R-:W-:Y:S01]  /*1db0*/  IMAD.WIDE.U32 R6, R7, 0x4, R18 ;  /* 0x0000000407067825 */ /* 0x000fe200078e0012 */
[----:B------:R-:W3:Y:S02]  /*1dc0*/  LDG.E R24, desc[UR36][R24.64] ;  /* 0x0000002418187981 */ /* 0x000ee4000c1e1900 */
[----:B------:R-:W-:-:S03]  /*1dd0*/  IADD3.X R5, PT, PT, R19, R29, RZ, P0, !PT ;  /* 0x0000001d13057210 */ /* 0x000fc600007fe4ff */
[----:B------:R-:W4:Y:S04]  /*1de0*/  LDG.E R6, desc[UR36][R6.64] ;  /* 0x0000002406067981 */ /* 0x000f28000c1e1900 */
[----:B------:R-:W5:Y:S01]  /*1df0*/  LDG.E R4, desc[UR36][R4.64] ;  /* 0x0000002404047981 */ /* 0x000f62000c1e1900 */
[----:B-1----:R-:W-:-:S05]  /*1e00*/  IADD3 R21, PT, PT, R27, R8, RZ ;  /* 0x000000081b157210 */ /* 0x002fca0007ffe0ff */
[----:B------:R-:W-:-:S05]  /*1e10*/  IMAD R31, R8, 0x3, R21 ;  /* 0x00000003081f7824 */ /* 0x000fca00078e0215 */
[----:B------:R-:W-:Y:S01]  /*1e20*/  ISETP.GE.U32.AND P0, PT, R31, R0, PT ;  /* 0x000000001f00720c */ /* 0x000fe20003f06070 */
[C---:B--2---:R-:W-:Y:S01]  /*1e30*/  IMAD.U32 R28, R20.reuse, 0x10000, RZ ;  /* 0x00010000141c7824 */ /* 0x044fe200078e00ff */
[----:B------:R-:W-:-:S03]  /*1e40*/  PRMT R26, R20, 0x7632, R26 ;  /* 0x00007632141a7816 */ /* 0x000fc6000000001a */
[----:B------:R-:W-:Y:S01]  /*1e50*/  FADD.FTZ R9, R28, R9 ;  /* 0x000000091c097221 */ /* 0x000fe20000010000 */
[----:B------:R-:W-:Y:S02]  /*1e60*/  SHF.L.U32 R27, R26, 0x10, RZ ;  /* 0x000000101a1b7819 */ /* 0x000fe400000006ff */
[----:B---3--:R-:W-:Y:S02]  /*1e70*/  PRMT R25, R24, 0x7632, R25 ;  /* 0x0000763218197816 */ /* 0x008fe40000000019 */
[----:B----4-:R-:W-:Y:S02]  /*1e80*/  PRMT R7, R6, 0x7632, R7 ;  /* 0x0000763206077816 */ /* 0x010fe40000000007 */
[----:B-----5:R-:W-:Y:S01]  /*1e90*/  PRMT R5, R4, 0x7632, R5 ;  /* 0x0000763204057816 */ /* 0x020fe20000000005 */
[----:B------:R-:W-:Y:S01]  /*1ea0*/  IMAD.U32 R26, R25, 0x10000, RZ ;  /* 0x00010000191a7824 */ /* 0x000fe200078e00ff */
[----:B------:R-:W-:Y:S01]  /*1eb0*/  SHF.L.U32 R29, R24, 0x10, RZ ;  /* 0x00000010181d7819 */ /* 0x000fe200000006ff */
[----:B------:R-:W-:Y:S01]  /*1ec0*/  IMAD.U32 R30, R6, 0x10000, RZ ;  /* 0x00010000061e7824 */ /* 0x000fe200078e00ff */
[----:B------:R-:W-:-:S02]  /*1ed0*/  SHF.L.U32 R28, R4, 0x10, RZ ;  /* 0x00000010041c7819 */ /* 0x000fc400000006ff */
[----:B------:R-:W-:Y:S02]  /*1ee0*/  SHF.L.U32 R5, R5, 0x10, RZ ;  /* 0x0000001005057819 */ /* 0x000fe400000006ff */
[----:B------:R-:W-:Y:S01]  /*1ef0*/  SHF.L.U32 R32, R7, 0x10, RZ ;  /* 0x0000001007207819 */ /* 0x000fe200000006ff */
[----:B------:R-:W-:Y:S01]  /*1f00*/  FADD.FTZ R10, R27, R10 ;  /* 0x0000000a1b0a7221 */ /* 0x000fe20000010000 */
[----:B------:R-:W-:Y:S01]  /*1f10*/  FADD.FTZ R12, R29, R12 ;  /* 0x0000000c1d0c7221 */ /* 0x000fe20000010000 */
[----:B------:R-:W-:Y:S01]  /*1f20*/  FADD.FTZ R11, R26, R11 ;  /* 0x0000000b1a0b7221 */ /* 0x000fe20000010000 */
[----:B------:R-:W-:Y:S01]  /*1f30*/  FADD.FTZ R13, R28, R13 ;  /* 0x0000000d1c0d7221 */ /* 0x000fe20000010000 */
[----:B------:R-:W-:Y:S01]  /*1f40*/  FADD.FTZ R14, R5, R14 ;  /* 0x0000000e050e7221 */ /* 0x000fe20000010000 */
[----:B------:R-:W-:Y:S01]  /*1f50*/  FADD.FTZ R15, R30, R15 ;  /* 0x0000000f1e0f7221 */ /* 0x000fe20000010000 */
[----:B------:R-:W-:Y:S01]  /*1f60*/  FADD.FTZ R3, R32, R3 ;  /* 0x0000000320037221 */ /* 0x000fe20000010000 */
[----:B------:R-:W-:Y:S06]  /*1f70*/  @!P0 BRA `(.L_x_5267) ;  /* 0xfffffffc00548947 */ /* 0x000fec000383ffff */
[----:B------:R-:W-:Y:S05]  /*1f80*/  BSYNC.RECONVERGENT B1 ;  /* 0x0000000000017941 */ /* 0x000fea0003800200 */
.L_x_5266:
[C---:B------:R-:W-:Y:S02]  /*1f90*/  PRMT R28, R20.reuse, 0x7610, R28 ;  /* 0x00007610141c7816 */ /* 0x040fe4000000001c */
[----:B------:R-:W-:Y:S02]  /*1fa0*/  PRMT R27, R20, 0x7632, R27 ;  /* 0x00007632141b7816 */ /* 0x000fe4000000001b */
[C---:B------:R-:W-:Y:S02]  /*1fb0*/  PRMT R25, R24.reuse, 0x7610, R25 ;  /* 0x0000761018197816 */ /* 0x040fe40000000019 */
[----:B------:R-:W-:Y:S02]  /*1fc0*/  PRMT R24, R24, 0x7632, R24 ;  /* 0x0000763218187816 */ /* 0x000fe40000000018 */
[C---:B------:R-:W-:Y:S02]  /*1fd0*/  PRMT R26, R4.reuse, 0x7610, R26 ;  /* 0x00007610041a7816 */ /* 0x040fe4000000001a */
[----:B------:R-:W-:-:S02]  /*1fe0*/  PRMT R20, R4, 0x7632, R20 ;  /* 0x0000763204147816 */ /* 0x000fc40000000014 */
[----:B------:R-:W-:-:S07]  /*1ff0*/  PRMT R7, R6, 0x7632, R7 ;  /* 0x0000763206077816 */ /* 0x000fce0000000007 */
.L_x_5265:
[----:B------:R-:W-:Y:S05]  /*2000*/  BSYNC.RECONVERGENT B0 ;  /* 0x0000000000007941 */ /* 0x000fea0003800200 */
.L_x_5264:
        /* <DEDUP_REMOVED lines=31> */
.L_x_5269:
[----:B------:R-:W-:Y:S05]  /*2200*/  BSYNC.RECONVERGENT B0 ;  /* 0x0000000000007941 */ /* 0x000fea0003800200 */
.L_x_5268:
[----:B------:R-:W-:Y:S04]  /*2210*/  BSSY.RECONVERGENT B0, `(.L_x_5270) ;  /* 0x000001a000007945 */ /* 0x000fe80003800200 */
[----:B------:R-:W-:Y:S05]  /*2220*/  @P0 BRA `(.L_x_5271) ;  /* 0x0000000000600947 */ /* 0x000fea0003800000 */
[----:B------:R-:W-:Y:S01]  /*2230*/  IADD3 R5, PT, PT, R21, R8, RZ ;  /* 0x0000000815057210 */ /* 0x000fe20007ffe0ff */
[----:B------:R-:W-:Y:S01]  /*2240*/  IMAD.U32 R28, R28, 0x10000, RZ ;  /* 0x000100001c1c7824 */ /* 0x000fe200078e00ff */
[----:B------:R-:W-:Y:S02]  /*2250*/  SHF.L.U32 R27, R27, 0x10, RZ ;  /* 0x000000101b1b7819 */ /* 0x000fe400000006ff */
[----:B------:R-:W-:Y:S01]  /*2260*/  ISETP.GE.U32.AND P0, PT, R5, R0, PT ;  /* 0x000000000500720c */ /* 0x000fe20003f06070 */
[----:B------:R-:W-:Y:S02]  /*2270*/  FADD.FTZ R9, R9, R28 ;  /* 0x0000001c09097221 */ /* 0x000fe40000010000 */
[----:B------:R-:W-:-:S10]  /*2280*/  FADD.FTZ R10, R10, R27 ;  /* 0x0000001b0a0a7221 */ /* 0x000fd40000010000 */
        /* <DEDUP_REMOVED lines=9> */
[----:B------:R-:W-:-:S03]  /*2320*/  IMAD.U32 R26, R26, 0x10000, RZ ;  /* 0x000100001a1a7824 */ /* 0x000fc600078e00ff */
[----:B------:R-:W-:Y:S01]  /*2330*/  ISETP.GE.U32.AND P0, PT, R5, R0, PT ;  /* 0x000000000500720c */ /* 0x000fe20003f06070 */
[----:B------:R-:W-:Y:S01]  /*2340*/  FADD.FTZ R13, R13, R26 ;  /* 0x0000001a0d0d7221 */ /* 0x000fe20000010000 */
[----:B------:R-:W-:-:S05]  /*2350*/  SHF.L.U32 R5, R20, 0x10, RZ ;  /* 0x0000001014057819 */ /* 0x000fca00000006ff */
[----:B------:R-:W-:-:S06]  /*2360*/  FADD.FTZ R14, R14, R5 ;  /* 0x000000050e0e7221 */ /* 0x000fcc0000010000 */
[----:B------:R-:W-:Y:S01]  /*2370*/  @!P0 SHF.L.U32 R6, R6, 0x10, RZ ;  /* 0x0000001006068819 */ /* 0x000fe200000006ff */
[----:B------:R-:W-:-:S04]  /*2380*/  @!P0 IMAD.U32 R0, R7, 0x10000, RZ ;  /* 0x0001000007008824 */ /* 0x000fc800078e00ff */
[----:B------:R-:W-:Y:S01]  /*2390*/  @!P0 FADD.FTZ R15, R15, R6 ;  /* 0x000000060f0f8221 */ /* 0x000fe20000010000 */
[----:B------:R-:W-:-:S07]  /*23a0*/  @!P0 FADD.FTZ R3, R3, R0 ;  /* 0x0000000003038221 */ /* 0x000fce0000010000 */
.L_x_5271:
[----:B------:R-:W-:Y:S05]  /*23b0*/  BSYNC.RECONVERGENT B0 ;  /* 0x0000000000007941 */ /* 0x000fea0003800200 */
.L_x_5270:
[----:B------:R-:W-:Y:S01]  /*23c0*/  FADD.FTZ R12, R9, R12 ;  /* 0x0000000c090c7221 */ /* 0x000fe20000010000 */
[----:B------:R-:W-:-:S03]  /*23d0*/  FADD.FTZ R11, R10, R11 ;  /* 0x0000000b0a0b7221 */ /* 0x000fc60000010000 */
[----:B------:R-:W-:Y:S01]  /*23e0*/  FADD.FTZ R12, R12, R13 ;  /* 0x0000000d0c0c7221 */ /* 0x000fe20000010000 */
[----:B------:R-:W-:-:S03]  /*23f0*/  FADD.FTZ R14, R11, R14 ;  /* 0x0000000e0b0e7221 */ /* 0x000fc60000010000 */
[----:B------:R-:W-:Y:S01]  /*2400*/  FADD.FTZ R18, R12, R15 ;  /* 0x0000000f0c127221 */ /* 0x000fe20000010000 */
[----:B------:R-:W-:Y:S01]  /*2410*/  FADD.FTZ R19, R14, R3 ;  /* 0x000000030e137221 */ /* 0x000fe20000010000 */
[----:B------:R-:W-:Y:S06]  /*2420*/  BRA `(.L_x_5251) ;  /* 0x0000009400287947 */ /* 0x000fec0003800000 */
.L_x_5263:
        /* <DEDUP_REMOVED lines=23> */
.L_x_5276:
[----:B------:R-:W-:Y:S02]  /*25a0*/  IMAD R4, R24, R25, RZ ;  /* 0x0000001918047224 */ /* 0x000fe400078e02ff */
[----:B------:R-:W-:-:S03]  /*25b0*/  IMAD.IADD R25, R25, 0x1, R8 ;  /* 0x0000000119197824 */ /* 0x000fc600078e0208 */
[----:B------:R-:W-:Y:S01]  /*25c0*/  SHF.R.U32.HI R27, RZ, 0x1, R4 ;  /* 0x00000001ff1b7819 */ /* 0x000fe20000011604 */
[----:B------:R-:W-:Y:S01]  /*25d0*/  IMAD R4, R24, R25, RZ ;  /* 0x0000001918047224 */ /* 0x000fe200078e02ff */
[----:B------:R-:W-:-:S03]  /*25e0*/  IADD3 R5, PT, PT, R25, R8, RZ ;  /* 0x0000000819057210 */ /* 0x000fc60007ffe0ff */
[----:B------:R-:W-:Y:S01]  /*25f0*/  IMAD.WIDE.U32 R26, R27, 0x4, R18 ;  /* 0x000000041b1a7825 */ /* 0x000fe200078e0012 */
[----:B------:R-:W-:Y:S02]  /*2600*/  IADD3 R25, PT, PT, R5, R8, RZ ;  /* 0x0000000805197210 */ /* 0x000fe40007ffe0ff */
[----:B------:R-:W-:Y:S01]  /*2610*/  SHF.R.U32.HI R11, RZ, 0x1, R4 ;  /* 0x00000001ff0b7819 */ /* 0x000fe20000011604 */
[C---:B------:R-:W-:Y:S02]  /*2620*/  IMAD R5, R24.reuse, R5, RZ ;  /* 0x0000000518057224 */ /* 0x040fe400078e02ff */
[----:B------:R-:W-:Y:S01]  /*2630*/  IMAD R4, R24, R25, RZ ;  /* 0x0000001918047224 */ /* 0x000fe200078e02ff */
[----:B------:R-:W2:Y:S01]  /*2640*/  LDG.E R26, desc[UR36][R26.64] ;  /* 0x000000241a1a7981 */ /* 0x000ea2000c1e1900 */
[----:B------:R-:W-:Y:S01]  /*2650*/  IMAD.WIDE.U32 R10, R11, 0x4, R18 ;  /* 0x000000040b0a7825 */ /* 0x000fe200078e0012 */
[----:B------:R-:W-:Y:S02]  /*2660*/  SHF.R.U32.HI R5, RZ, 0x1, R5 ;  /* 0x00000001ff057819 */ /* 0x000fe40000011605 */
[----:B------:R-:W-:-:S03]  /*2670*/  SHF.R.U32.HI R7, RZ, 0x1, R4 ;  /* 0x00000001ff077819 */ /* 0x000fc60000011604 */
[--C-:B------:R-:W-:Y:S01]  /*2680*/  IMAD.WIDE.U32 R4, R5, 0x4, R18.reuse ;  /* 0x0000000405047825 */ /* 0x100fe200078e0012 */
[----:B------:R-:W3:Y:S03]  /*2690*/  LDG.E R10, desc[UR36][R10.64] ;  /* 0x000000240a0a7981 */ /* 0x000ee6000c1e1900 */
[----:B------:R-:W-:Y:S02]  /*26a0*/  IMAD.WIDE.U32 R6, R7, 0x4, R18 ;  /* 0x0000000407067825 */ /* 0x000fe400078e0012 */
[----:B------:R-:W4:Y:S04]  /*26b0*/  LDG.E R4, desc[UR36][R4.64] ;  /* 0x0000002404047981 */ /* 0x000f28000c1e1900 */
[----:B------:R-:W5:Y:S01]  /*26c0*/  LDG.E R6, desc[UR36][R6.64] ;  /* 0x0000002406067981 */ /* 0x000f62000c1e1900 */
[----:B------:R-:W-:-:S04]  /*26d0*/  IMAD.IADD R25, R25, 0x1, R8 ;  /* 0x0000000119197824 */ /* 0x000fc800078e0208 */
[----:B------:R-:W-:-:S05]  /*26e0*/  IMAD R31, R8, 0x3, R25 ;  /* 0x00000003081f7824 */ /* 0x000fca00078e0219 */
[----:B------:R-:W-:Y:S02]  /*26f0*/  ISETP.GE.U32.AND P0, PT, R31, R0, PT ;  /* 0x000000001f00720c */ /* 0x000fe40003f06070 */
[C---:B--2---:R-:W-:Y:S02]  /*2700*/  SHF.L.U32 R30, R26.reuse, 0x10, RZ ;  /* 0x000000101a1e7819 */ /* 0x044fe400000006ff */
[----:B------:R-:W-:-:S03]  /*2710*/  PRMT R28, R26, 0x7632, R28 ;  /* 0x000076321a1c7816 */ /* 0x000fc6000000001c */
[----:B------:R-:W-:Y:S01]  /*2720*/  FADD.FTZ R9, R30, R9 ;  /* 0x000000091e097221 */ /* 0x000fe20000010000 */
[----:B------:R-:W-:Y:S02]  /*2730*/  SHF.L.U32 R27, R28, 0x10, RZ ;  /* 0x000000101c1b7819 */ /* 0x000fe400000006ff */
[C---:B---3--:R-:W-:Y:S01]  /*2740*/  PRMT R11, R10.reuse, 0x7632, R11 ;  /* 0x000076320a0b7816 */ /* 0x048fe2000000000b */
[----:B------:R-:W-:Y:S02]  /*2750*/  IMAD.U32 R29, R10, 0x10000, RZ ;  /* 0x000100000a1d7824 */ /* 0x000fe400078e00ff */
[----:B------:R-:W-:Y:S01]  /*2760*/  FADD.FTZ R12, R27, R12 ;  /* 0x0000000c1b0c7221 */ /* 0x000fe20000010000 */
[----:B------:R-:W-:Y:S01]  /*2770*/  SHF.L.U32 R28, R11, 0x10, RZ ;  /* 0x000000100b1c7819 */ /* 0x000fe200000006ff */
[----:B------:R-:W-:Y:S01]  /*2780*/  FADD.FTZ R14, R29, R14 ;  /* 0x0000000e1d0e7221 */ /* 0x000fe20000010000 */
[C---:B----4-:R-:W-:Y:S02]  /*2790*/  PRMT R5, R4.reuse, 0x7632, R5 ;  /* 0x0000763204057816 */ /* 0x050fe40000000005 */
[----:B------:R-:W-:Y:S01]  /*27a0*/  SHF.L.U32 R30, R4, 0x10, RZ ;  /* 0x00000010041e7819 */ /* 0x000fe200000006ff */
[----:B------:R-:W-:Y:S01]  /*27b0*/  FADD.FTZ R13, R28, R13 ;  /* 0x0000000d1c0d7221 */ /* 0x000fe20000010000 */
[C---:B-----5:R-:W-:Y:S01]  /*27c0*/  PRMT R7, R6.reuse, 0x7632, R7 ;  /* 0x0000763206077816 */ /* 0x060fe20000000007 */
[----:B------:R-:W-:Y:S01]  /*27d0*/  IMAD.U32 R5, R5, 0x10000, RZ ;  /* 0x0001000005057824 */ /* 0x000fe200078e00ff */
[----:B------:R-:W-:Y:S01]  /*27e0*/  SHF.L.U32 R32, R6, 0x10, RZ ;  /* 0x0000001006207819 */ /* 0x000fe200000006ff */
[----:B------:R-:W-:Y:S01]  /*27f0*/  FADD.FTZ R15, R30, R15 ;  /* 0x0000000f1e0f7221 */ /* 0x000fe20000010000 */
[----:B------:R-:W-:Y:S01]  /*2800*/  SHF.L.U32 R34, R7, 0x10, RZ ;  /* 0x0000001007227819 */ /* 0x000fe200000006ff */
[----:B------:R-:W-:-:S02]  /*2810*/  FADD.FTZ R20, R5, R20 ;  /* 0x0000001405147221 */ /* 0x000fc40000010000 */
[----:B------:R-:W-:Y:S02]  /*2820*/  FADD.FTZ R21, R32, R21 ;  /* 0x0000001520157221 */ /* 0x000fe40000010000 */
[----:B------:R-:W-:Y:S01]  /*2830*/  FADD.FTZ R3, R34, R3 ;  /* 0x0000000322037221 */ /* 0x000fe20000010000 */
[----:B------:R-:W-:Y:S06]  /*2840*/  @!P0 BRA `(.L_x_5276) ;  /* 0xfffffffc00548947 */ /* 0x000fec000383ffff */
[----:B------:R-:W-:Y:S05]  /*2850*/  BSYNC.RECONVERGENT B1 ;  /* 0x0000000000017941 */ /* 0x000fea0003800200 */
.L_x_5275:
[C---:B------:R-:W-:Y:S02]  /*2860*/  PRMT R29, R26.reuse, 0x7610, R29 ;  /* 0x000076101a1d7816 */ /* 0x040fe4000000001d */
[----:B------:R-:W-:Y:S02]  /*2870*/  PRMT R28, R26, 0x7632, R28 ;  /* 0x000076321a1c7816 */ /* 0x000fe4000000001c */
[C---:B------:R-:W-:Y:S02]  /*2880*/  PRMT R26, R10.reuse, 0x7610, R26 ;  /* 0x000076100a1a7816 */ /* 0x040fe4000000001a */
[----:B------:R-:W-:Y:S02]  /*2890*/  PRMT R10, R10, 0x7632, R10 ;  /* 0x000076320a0a7816 */ /* 0x000fe4000000000a */
[C---:B------:R-:W-:Y:S02]  /*28a0*/  PRMT R27, R4.reuse, 0x7610, R27 ;  /* 0x00007610041b7816 */ /* 0x040fe4000000001b */
[----:B------:R-:W-:-:S02]  /*28b0*/  PRMT R11, R4, 0x7632, R11 ;  /* 0x00007632040b7816 */ /* 0x000fc4000000000b */
[----:B------:R-:W-:-:S07]  /*28c0*/  PRMT R7, R6, 0x7632, R7 ;  /* 0x0000763206077816 */ /* 0x000fce0000000007 */
.L_x_5274:
[----:B------:R-:W-:Y:S05]  /*28d0*/  BSYNC.RECONVERGENT B0 ;  /* 0x0000000000007941 */ /* 0x000fea0003800200 */
.L_x_5273:
[----:B------:R-:W-:Y:S01]  /*28e0*/  ISETP.GE.U32.AND P0, PT, R25, R0, PT ;  /* 0x000000001900720c */ /* 0x000fe20003f06070 */
[----:B------:R-:W-:-:S12]  /*28f0*/  BSSY.RECONVERGENT B0, `(.L_x_5277) ;  /* 0x0000022000007945 */ /* 0x000fd80003800200 */
        /* <DEDUP_REMOVED lines=33> */
.L_x_5278:
[----:B------:R-:W-:Y:S05]  /*2b10*/  BSYNC.RECONVERGENT B0 ;  /* 0x0000000000007941 */ /* 0x000fea0003800200 */
.L_x_5277:
[----:B------:R-:W-:Y:S04]  /*2b20*/  BSSY.RECONVERGENT B0, `(.L_x_5279) ;  /* 0x000001a000007945 */ /* 0x000fe80003800200 */
[----:B------:R-:W-:Y:S05]  /*2b30*/  @P0 BRA `(.L_x_5280) ;  /* 0x0000000000600947 */ /* 0x000fea0003800000 */
[----:B------:R-:W-:Y:S01]  /*2b40*/  IMAD.IADD R19, R25, 0x1, R8 ;  /* 0x0000000119137824 */ /* 0x000fe200078e0208 */
[----:B------:R-:W-:Y:S02]  /*2b50*/  SHF.L.U32 R4, R29, 0x10, RZ ;  /* 0x000000101d047819 */ /* 0x000fe400000006ff */
[----:B------:R-:W-:Y:S02]  /*2b60*/  SHF.L.U32 R5, R28, 0x10, RZ ;  /* 0x000000101c057819 */ /* 0x000fe400000006ff */
[----:B------:R-:W-:Y:S01]  /*2b70*/  ISETP.GE.U32.AND P0, PT, R19, R0, PT ;  /* 0x000000001300720c */ /* 0x000fe20003f06070 */
[----:B------:R-:W-:Y:S02]  /*2b80*/  FADD.FTZ R9, R9, R4 ;  /* 0x0000000409097221 */ /* 0x000fe40000010000 */
[----:B------:R-:W-:-:S10]  /*2b90*/  FADD.FTZ R12, R12, R5 ;  /* 0x000000050c0c7221 */ /* 0x000fd40000010000 */
        /* <DEDUP_REMOVED lines=9> */
[----:B------:R-:W-:-:S04]  /*2c30*/  SHF.L.U32 R11, R11, 0x10, RZ ;  /* 0x000000100b0b7819 */ /* 0x000fc800000006ff */
        /* <DEDUP_REMOVED lines=8> */
.L_x_5280:
[----:B------:R-:W-:Y:S05]  /*2cc0*/  BSYNC.RECONVERGENT B0 ;  /* 0x0000000000007941 */ /* 0x000fea0003800200 */
.L_x_5279:
[----:B------:R-:W-:Y:S01]  /*2cd0*/  FADD.FTZ R14, R9, R14 ;  /* 0x0000000e090e7221 */ /* 0x000fe20000010000 */
[----:B------:R-:W-:-:S03]  /*2ce0*/  FADD.FTZ R13, R12, R13 ;  /* 0x0000000d0c0d7221 */ /* 0x000fc60000010000 */
[----:B------:R-:W-:Y:S01]  /*2cf0*/  FADD.FTZ R14, R14, R15 ;  /* 0x0000000f0e0e7221 */ /* 0x000fe20000010000 */
[----:B------:R-:W-:-:S03]  /*2d00*/  FADD.FTZ R20, R13, R20 ;  /* 0x000000140d147221 */ /* 0x000fc60000010000 */
[----:B------:R-:W-:Y:S01]  /*2d10*/  FADD.FTZ R18, R14, R21 ;  /* 0x000000150e127221 */ /* 0x000fe20000010000 */
[----:B------:R-:W-:Y:S01]  /*2d20*/  FADD.FTZ R19, R20, R3 ;  /* 0x0000000314137221 */ /* 0x000fe20000010000 */
[----:B------:R-:W-:Y:S06]  /*2d30*/  BRA `(.L_x_5251) ;  /* 0x0000008800e47947 */ /* 0x000fec0003800000 */
.L_x_5272:
[----:B------:R-:W1:Y:S01]  /*2d40*/  LDCU UR4, c[0x0][0x394] ;  /* 0x00007280ff0477ac */ /* 0x000e620008000800 */
[----:B------:R-:W2:Y:S01]  /*2d50*/  LDC R5, c[0x0][0x384] ;  /* 0x0000e100ff057b82 */ /* 0x000ea20000000800 */
[----:B------:R-:W-:Y:S01]  /*2d60*/  BSSY.RECONVERGENT B0, `(.L_x_5281) ;  /* 0x0000415000007945 */ /* 0x000fe20003800200 */
[----:B------:R-:W-:Y:S01]  /*2d70*/  IMAD.MOV.U32 R4, RZ, RZ, R21 ;  /* 0x000000ffff047224 */ /* 0x000fe200078e0015 */
[----:B-1----:R-:W-:-:S05]  /*2d80*/  MOV R3, UR4 ;  /* 0x0000000400037c02 */ /* 0x002fca0008000f00 */
[----:B------:R-:W-:Y:S01]  /*2d90*/  IMAD R7, R3, 0x3, R21 ;  /* 0x0000000303077824 */ /* 0x000fe200078e0215 */
[-C--:B--2---:R-:W-:Y:S01]  /*2da0*/  MOV R6, R5.reuse ;  /* 0x0000000500067202 */ /* 0x084fe20000000f00 */
[--C-:B------:R-:W-:Y:S01]  /*2db0*/  IMAD.MOV.U32 R8, RZ, RZ, R5.reuse ;  /* 0x000000ffff087224 */ /* 0x100fe200078e0005 */
[-C--:B------:R-:W-:Y:S01]  /*2dc0*/  MOV R11, R5.reuse ;  /* 0x00000005000b7202 */ /* 0x080fe20000000f00 */
        /* <DEDUP_REMOVED lines=13> */
[----:B------:R-:W-:Y:S01]  /*2ea0*/  IMAD.MOV.U32 R9, RZ, RZ, R5 ;  /* 0x000000ffff097224 */ /* 0x000fe200078e0005 */
[-C--:B------:R-:W-:Y:S02]  /*2eb0*/  MOV R8, R5.reuse ;  /* 0x0000000500087202 */ /* 0x080fe40000000f00 */
[-C--:B------:R-:W-:Y:S02]  /*2ec0*/  MOV R12, R5.reuse ;  /* 0x00000005000c7202 */ /* 0x080fe40000000f00 */
[----:B------:R-:W-:-:S02]  /*2ed0*/  MOV R10, R5 ;  /* 0x00000005000a7202 */ /* 0x000fc40000000f00 */
[----:B-1----:R-:W-:-:S07]  /*2ee0*/  IADD3 R24, PT, PT, R0, 0x1, RZ ;  /* 0x0000000100187810 */ /* 0x002fce0007ffe0ff */
.L_x_5288:
        /* <DEDUP_REMOVED lines=291> */
[----:B------:R-:W-:-:S04]  /*4120*/  @P1 SHF.R.U32.HI R14, RZ, R15, R14 ;  /* 0x0000000fff0e1219 */ /* 0x000fc8000001160e */
[----:B------:R-:W-:-:S05]  /*4130*/  @P1 IADD3 R15, PT, PT, -R14, RZ, RZ ;  /* 0x000000ff0e0f1210 */ /* 0x000fca0007ffe1ff */
[----:B0-----:R-:W-:-:S04]  /*4140*/  @P1 IMAD R21, R15, R26, R21 ;  /* 0x0000001a0f151224 */ /* 0x001fc800078e0215 */
[----:B---3--:R-:W-:-:S07]  /*4150*/  @P1 IMAD R0, R21, R27, R0 ;  /* 0x0000001b15001224 */ /* 0x008fce00078e0200 */
.L_x_5284:
[----:B------:R-:W-:-:S04]  /*4160*/  LOP3.LUT R15, R0, 0xfffffffc, RZ, 0xc0, !PT ;  /* 0xfffffffc000f7812 */ /* 0x000fc800078ec0ff */
[----:B------:R-:W-:-:S04]  /*4170*/  IADD3 R14, P1, PT, R15, R18, RZ ;  /* 0x000000120f0e7210 */ /* 0x000fc80007f3e0ff */
[----:B------:R-:W-:-:S05]  /*4180*/  IADD3.X R15, PT, PT, RZ, R19, RZ, P1, !PT ;  /* 0x00000013ff0f7210 */ /* 0x000fca0000ffe4ff */
[----:B------:R2:W3:Y:S01]  /*4190*/  LDG.E R14, desc[UR36][R14.64] ;  /* 0x000000240e0e7981 */ /* 0x0004e2000c1e1900 */
[----:B------:R-:W-:Y:S01]  /*41a0*/  MOV R26, RZ ;  /* 0x000000ff001a7202 */ /* 0x000fe20000000f00 */
[----:B-1----:R-:W-:-:S04]  /*41b0*/  VIADD R27, R4, UR4 ;  /* 0x00000004041b7c36 */ /* 0x002fc80008000000 */
[----:B------:R-:W-:-:S05]  /*41c0*/  IMAD.HI.U32 R0, R27, UR30, R26 ;  /* 0x0000001e1b007c27 */ /* 0x000fca000f8e001a */
[----:B--2---:R-:W-:-:S04]  /*41d0*/  SHF.R.U32.HI R15, RZ, UR31, R0 ;  /* 0x0000001fff0f7c19 */ /* 0x004fc80008011600 */
[----:B------:R-:W-:-:S05]  /*41e0*/  IADD3 R3, PT, PT, -R15, RZ, RZ ;  /* 0x000000ff0f037210 */ /* 0x000fca0007ffe1ff */
[----:B------:R-:W-:-:S04]  /*41f0*/  IMAD R0, R3, UR29, R27 ;  /* 0x0000001d03007c24 */ /* 0x000fc8000f8e021b */
[----:B------:R-:W-:Y:S01]  /*4200*/  IMAD R0, R0, UR5, RZ ;  /* 0x0000000500007c24 */ /* 0x000fe2000f8e02ff */
[C---:B---3--:R-:W-:Y:S02]  /*4210*/  PRMT R28, R14.reuse, 0x7610, R28 ;  /* 0x000076100e1c7816 */ /* 0x048fe4000000001c */
        /* <DEDUP_REMOVED lines=220> */
.L_x_5285:
[----:B------:R-:W-:-:S04]  /*4fe0*/  LOP3.LUT R15, R0, 0xfffffffc, RZ, 0xc0, !PT ;  /* 0xfffffffc000f7812 */ /* 0x000fc800078ec0ff */
[----:B------:R-:W-:-:S05]  /*4ff0*/  IADD3 R14, P1, PT, R15, R18, RZ ;  /* 0x000000120f0e7210 */ /* 0x000fca0007f3e0ff */
[----:B------:R-:W-:-:S05]  /*5000*/  IMAD.X R15, RZ, RZ, R19, P1 ;  /* 0x000000ffff0f7224 */ /* 0x000fca00008e0613 */
[----:B------:R1:W2:Y:S01]  /*5010*/  LDG.E R14, desc[UR36][R14.64] ;  /* 0x000000240e0e7981 */ /* 0x0002a2000c1e1900 */
[----:B------:R-:W-:Y:S02]  /*5020*/  IADD3 R27, PT, PT, R27, UR4, RZ ;  /* 0x000000041b1b7c10 */ /* 0x000fe4000fffe0ff */
[----:B------:R-:W-:-:S05]  /*5030*/  MOV R26, RZ ;  /* 0x000000ff001a7202 */ /* 0x000fca0000000f00 */
        /* <DEDUP_REMOVED lines=226> */
.L_x_5286:
        /* <DEDUP_REMOVED lines=232> */
.L_x_5287:
[----:B------:R-:W-:-:S04]  /*6ce0*/  LOP3.LUT R15, R0, 0xfffffffc, RZ, 0xc0, !PT ;  /* 0xfffffffc000f7812 */ /* 0x000fc800078ec0ff */
[----:B------:R-:W-:-:S04]  /*6cf0*/  IADD3 R14, P1, PT, R15, R18, RZ ;  /* 0x000000120f0e7210 */ /* 0x000fc80007f3e0ff */
[----:B------:R-:W-:-:S05]  /*6d00*/  IADD3.X R15, PT, PT, RZ, R19, RZ, P1, !PT ;  /* 0x00000013ff0f7210 */ /* 0x000fca0000ffe4ff */
[----:B------:R-:W2:Y:S02]  /*6d10*/  LDG.E R14, desc[UR36][R14.64] ;  /* 0x000000240e0e7981 */ /* 0x000ea4000c1e1900 */
[C---:B--2---:R-:W-:Y:S02]  /*6d20*/  PRMT R33, R14.reuse, 0x7610, R33 ;  /* 0x000076100e217816 */ /* 0x044fe40000000021 */
[----:B------:R-:W-:-:S07]  /*6d30*/  PRMT R32, R14, 0x7632, R32 ;  /* 0x000076320e207816 */ /* 0x000fce0000000020 */
.L_x_5283:
[----:B------:R-:W2:Y:S01]  /*6d40*/  LDCU UR5, c[0x0][0x38c] ;  /* 0x00007180ff0577ac */ /* 0x000ea20008000800 */
[----:B-1----:R-:W-:Y:S01]  /*6d50*/  IMAD.U32 R3, RZ, RZ, UR4 ;  /* 0x00000004ff037e24 */ /* 0x002fe2000f8e00ff */
[----:B------:R-:W-:Y:S01]  /*6d60*/  SHF.L.U32 R14, R28, 0x10, RZ ;  /* 0x000000101c0e7819 */ /* 0x000fe200000006ff */
[----:B------:R-:W-:Y:S01]  /*6d70*/  IMAD.U32 R15, R29, 0x10000, RZ ;  /* 0x000100001d0f7824 */ /* 0x000fe200078e00ff */
[----:B------:R-:W-:Y:S02]  /*6d80*/  SHF.L.U32 R21, R30, 0x10, RZ ;  /* 0x000000101e157819 */ /* 0x000fe400000006ff */
[----:B------:R-:W-:Y:S01]  /*6d90*/  LEA R4, R3, R4, 0x2 ;  /* 0x0000000403047211 */ /* 0x000fe200078e10ff */
[----:B------:R-:W-:Y:S01]  /*6da0*/  FADD.FTZ R10, R15, R10 ;  /* 0x0000000a0f0a7221 */ /* 0x000fe20000010000 */
[----:B------:R-:W-:Y:S01]  /*6db0*/  FADD.FTZ R9, R14, R9 ;  /* 0x000000090e097221 */ /* 0x000fe20000010000 */
[----:B------:R-:W-:Y:S01]  /*6dc0*/  FADD.FTZ R12, R21, R12 ;  /* 0x0000000c150c7221 */ /* 0x000fe20000010000 */
[----:B------:R-:W-:Y:S01]  /*6dd0*/  SHF.L.U32 R15, R26, 0x10, RZ ;  /* 0x000000101a0f7819 */ /* 0x000fe200000006ff */
[----:B------:R-:W-:Y:S01]  /*6de0*/  IMAD R27, R3, 0x3, R4 ;  /* 0x00000003031b7824 */ /* 0x000fe200078e0204 */
[----:B------:R-:W-:Y:S01]  /*6df0*/  SHF.L.U32 R20, R34, 0x10, RZ ;  /* 0x0000001022147819 */ /* 0x000fe200000006ff */
[----:B------:R-:W-:Y:S01]  /*6e00*/  IMAD.U32 R14, R31, 0x10000, RZ ;  /* 0x000100001f0e7824 */ /* 0x000fe200078e00ff */
[----:B------:R-:W-:Y:S01]  /*6e10*/  SHF.L.U32 R36, R32, 0x10, RZ ;  /* 0x0000001020247819 */ /* 0x000fe200000006ff */
[----:B------:R-:W-:-:S02]  /*6e20*/  IMAD.U32 R21, R33, 0x10000, RZ ;  /* 0x0001000021157824 */ /* 0x000fc400078e00ff */
[----:B------:R-:W-:Y:S01]  /*6e30*/  FADD.FTZ R8, R15, R8 ;  /* 0x000000080f087221 */ /* 0x000fe20000010000 */
[----:B------:R-:W-:Y:S01]  /*6e40*/  FADD.FTZ R11, R14, R11 ;  /* 0x0000000b0e0b7221 */ /* 0x000fe20000010000 */
[----:B--2---:R-:W-:Y:S01]  /*6e50*/  MOV R0, UR5 ;  /* 0x0000000500007c02 */ /* 0x004fe20008000f00 */
[----:B------:R-:W-:Y:S01]  /*6e60*/  FADD.FTZ R7, R20, R7 ;  /* 0x0000000714077221 */ /* 0x000fe20000010000 */
[----:B------:R-:W-:Y:S01]  /*6e70*/  FADD.FTZ R6, R21, R6 ;  /* 0x0000000615067221 */ /* 0x000fe20000010000 */
[----:B------:R-:W-:Y:S01]  /*6e80*/  FADD.FTZ R5, R36, R5 ;  /* 0x0000000524057221 */ /* 0x000fe20000010000 */
[----:B------:R-:W-:-:S13]  /*6e90*/  ISETP.GE.U32.AND P1, PT, R27, R0, PT ;  /* 0x000000001b00720c */ /* 0x000fda0003f26070 */
[----:B------:R-:W-:Y:S05]  /*6ea0*/  @!P1 BRA `(.L_x_5288) ;  /* 0xffffffc000109947 */ /* 0x000fea000383ffff */
.L_x_5282:
[----:B0-----:R-:W-:Y:S05]  /*6eb0*/  BSYNC.RECONVERGENT B0 ;  /* 0x0000000000007941 */ /* 0x001fea0003800200 */
.L_x_5281:
        /* <DEDUP_REMOVED lines=285> */
.L_x_5292:
[----:B------:R-:W-:Y:S02]  /*8090*/  SHF.R.U32.HI R20, RZ, 0x2, R20 ;  /* 0x00000002ff147819 */ /* 0x000fe40000011614 */
[----:B------:R-:W-:-:S07]  /*80a0*/  MOV R21, RZ ;  /* 0x000000ff00157202 */ /* 0x000fce0000000f00 */
.L_x_5291:
        /* <DEDUP_REMOVED lines=286> */
.L_x_5294:
[----:B------:R-:W-:Y:S01]  /*9290*/  SHF.R.U32.HI R30, RZ, 0x2, R30 ;  /* 0x00000002ff1e7819 */ /* 0x000fe2000001161e */
[----:B------:R-:W-:-:S07]  /*92a0*/  IMAD.MOV.U32 R31, RZ, RZ, RZ ;  /* 0x000000ffff1f7224 */ /* 0x000fce00078e00ff */
.L_x_5293:
        /* <DEDUP_REMOVED lines=283> */
.L_x_5296:
[----:B------:R-:W-:Y:S02]  /*a460*/  SHF.R.U32.HI R20, RZ, 0x2, R13 ;  /* 0x00000002ff147819 */ /* 0x000fe4000001160d */
[----:B------:R-:W-:-:S07]  /*a470*/  MOV R21, RZ ;  /* 0x000000ff00157202 */ /* 0x000fce0000000f00 */
.L_x_5295:
        /* <DEDUP_REMOVED lines=283> */
.L_x_5298:
[----:B------:R-:W-:Y:S02]  /*b630*/  SHF.R.U32.HI R20, RZ, 0x2, R20 ;  /* 0x00000002ff147819 */ /* 0x000fe40000011614 */
[----:B------:R-:W-:-:S07]  /*b640*/  MOV R21, RZ ;  /* 0x000000ff00157202 */ /* 0x000fce0000000f00 */
.L_x_5297:
[----:B------:R-:W-:-:S04]  /*b650*/  LEA R14, P0, R20, R25, 0x2 ;  /* 0x00000019140e7211 */ /* 0x000fc800078010ff */
[----:B------:R-:W-:-:S05]  /*b660*/  LEA.HI.X R15, R20, R24, R21, 0x2, P0 ;  /* 0x00000018140f7211 */ /* 0x000fca00000f1415 */
[----:B------:R-:W2:Y:S02]  /*b670*/  LDG.E R14, desc[UR36][R14.64] ;  /* 0x000000240e0e7981 */ /* 0x000ea4000c1e1900 */
[C---:B--2---:R-:W-:Y:S02]  /*b680*/  PRMT R33, R14.reuse, 0x7610, R33 ;  /* 0x000076100e217816 */ /* 0x044fe40000000021 */
[----:B------:R-:W-:-:S07]  /*b690*/  PRMT R32, R14, 0x7632, R32 ;  /* 0x000076320e207816 */ /* 0x000fce0000000020 */
.L_x_5290:
[----:B------:R-:W-:Y:S05]  /*b6a0*/  BSYNC.RECONVERGENT B0 ;  /* 0x0000000000007941 */ /* 0x000fea0003800200 */
.L_x_5289:
[----:B------:R-:W-:Y:S01]  /*b6b0*/  ISETP.GE.U32.AND P0, PT, R4, R0, PT ;  /* 0x000000000400720c */ /* 0x000fe20003f06070 */
[----:B------:R-:W-:-:S12]  /*b6c0*/  BSSY.RECONVERGENT B0, `(.L_x_5299) ;  /* 0x000001a000007945 */ /* 0x000fd80003800200 */
        /* <DEDUP_REMOVED lines=21> */
[----:B------:R-:W-:Y:S01]  /*b820*/  @!P0 SHF.L.U32 R32, R32, 0x10, RZ ;  /* 0x0000001020208819 */ /* 0x000fe200000006ff */
[----:B------:R-:W-:-:S04]  /*b830*/  @!P0 IMAD.U32 R33, R33, 0x10000, RZ ;  /* 0x0001000021218824 */ /* 0x000fc800078e00ff */
[----:B------:R-:W-:Y:S01]  /*b840*/  @!P0 FADD.FTZ R6, R6, R33 ;  /* 0x0000002106068221 */ /* 0x000fe20000010000 */
[----:B------:R-:W-:-:S07]  /*b850*/  @!P0 FADD.FTZ R5, R5, R32 ;  /* 0x0000002005058221 */ /* 0x000fce0000010000 */
.L_x_5300:
[----:B------:R-:W-:Y:S05]  /*b860*/  BSYNC.RECONVERGENT B0 ;  /* 0x0000000000007941 */ /* 0x000fea0003800200 */
.L_x_5299:
[----:B------:R-:W-:Y:S01]  /*b870*/  FADD.FTZ R9, R12, R9 ;  /* 0x000000090c097221 */ /* 0x000fe20000010000 */
[----:B------:R-:W-:-:S03]  /*b880*/  FADD.FTZ R10, R11, R10 ;  /* 0x0000000a0b0a7221 */ /* 0x000fc60000010000 */
[----:B------:R-:W-:Y:S01]  /*b890*/  FADD.FTZ R9, R9, R8 ;  /* 0x0000000809097221 */ /* 0x000fe20000010000 */
[----:B------:R-:W-:-:S03]  /*b8a0*/  FADD.FTZ R10, R10, R7 ;  /* 0x000000070a0a7221 */ /* 0x000fc60000010000 */
[----:B------:R-:W-:Y:S01]  /*b8b0*/  FADD.FTZ R18, R9, R6 ;  /* 0x0000000609127221 */ /* 0x000fe20000010000 */
[----:B------:R-:W-:-:S07]  /*b8c0*/  FADD.FTZ R19, R10, R5 ;  /* 0x000000050a137221 */ /* 0x000fce0000010000 */
.L_x_5251:
[----:B------:R-:W-:Y:S05]  /*b8d0*/  BSYNC.RECONVERGENT B6 ;  /* 0x0000000000067941 */ /* 0x000fea0003800200 */
.L_x_5250:
        /* <DEDUP_REMOVED lines=10> */
[----:B---3--:R-:W-:-:S03]  /*b980*/  ISETP.GE.U32.AND P0, PT, R5, 0x2, PT ;  /* 0x000000020500780c */ /* 0x008fc60003f06070 */
[----:B------:R-:W-:-:S05]  /*b990*/  IMAD R0, R0, 0x8, R3 ;  /* 0x0000000800007824 */ /* 0x000fca00078e0203 */
[----:B------:R1:W-:Y:S05]  /*b9a0*/  STS.64 [R0], R18 ;  /* 0x0000001200007388 */ /* 0x0003ea0000000a00 */
[----:B------:R-:W-:Y:S05]  /*b9b0*/  @!P0 BRA `(.L_x_5301) ;  /* 0x0000000000408947 */ /* 0x000fea0003800000 */
[----:B------:R-:W-:-:S07]  /*b9c0*/  MOV R4, R5 ;  /* 0x0000000500047202 */ /* 0x000fce0000000f00 */
.L_x_5302:
        /* <DEDUP_REMOVED lines=8> */
[----:B------:R-:W1:Y:S02]  /*ba50*/  @!P0 LDS.64 R6, [R6] ;  /* 0x0000000006068984 */ /* 0x000e640000000a00 */
[----:B-1----:R-:W-:Y:S01]  /*ba60*/  @!P0 FADD.FTZ R18, R18, R6 ;  /* 0x0000000612128221 */ /* 0x002fe20000010000 */
[----:B------:R-:W-:-:S05]  /*ba70*/  @!P0 FADD.FTZ R19, R19, R7 ;  /* 0x0000000713138221 */ /* 0x000fca0000010000 */
[----:B------:R2:W-:Y:S01]  /*ba80*/  @!P0 STS.64 [R0], R18 ;  /* 0x0000001200008388 */ /* 0x0005e20000000a00 */
[----:B------:R-:W-:Y:S02]  /*ba90*/  ISETP.GT.U32.AND P0, PT, R4, 0x3, PT ;  /* 0x000000030400780c */ /* 0x000fe40003f04070 */
[----:B------:R-:W-:-:S11]  /*baa0*/  MOV R4, R9 ;  /* 0x0000000900047202 */ /* 0x000fd60000000f00 */
[----:B--2---:R-:W-:Y:S05]  /*bab0*/  @P0 BRA `(.L_x_5302) ;  /* 0xfffffffc00c40947 */ /* 0x004fea000383ffff */
.L_x_5301:
        /* <DEDUP_REMOVED lines=14> */
[----:B------:R-:W-:-:S04]  /*bba0*/  IMAD.MOV.U32 R0, RZ, RZ, 0x20 ;  /* 0x00000020ff007424 */ /* 0x000fc800078e00ff */
[----:B------:R1:W-:Y:S01]  /*bbb0*/  STS.64 [R3], R18 ;  /* 0x0000001203007388 */ /* 0x0003e20000000a00 */
[----:B------:R-:W-:Y:S05]  /*bbc0*/  @!P0 BRA `(.L_x_5304) ;  /* 0x00000000003c8947 */ /* 0x000fea0003800000 */
[----:B------:R-:W-:-:S07]  /*bbd0*/  MOV R4, R8 ;  /* 0x0000000800047202 */ /* 0x000fce0000000f00 */
.L_x_5305:
[----:B------:R-:W-:Y:S01]  /*bbe0*/  SHF.R.U32.HI R10, RZ, 0x1, R4 ;  /* 0x00000001ff0a7819 */ /* 0x000fe20000011604 */
[----:B------:R-:W-:Y:S05]  /*bbf0*/  WARPSYNC.ALL ;  /* 0x0000000000007948 */ /* 0x000fea0003800000 */
[----:B------:R-:W-:Y:S01]  /*bc00*/  IADD3 R5, PT, PT, R10, R23, RZ ;  /* 0x000000170a057210 */ /* 0x000fe20007ffe0ff */
[----:B------:R-:W-:Y:S03]  /*bc10*/  BAR.SYNC.DEFER_BLOCKING 0x0 ;  /* 0x0000000000007b1d */ /* 0x000fe60000010000 */
[----:B------:R-:W-:-:S04]  /*bc20*/  ISETP.GE.U32.AND P0, PT, R5, R8, PT ;  /* 0x000000080500720c */ /* 0x000fc80003f06070 */
[----:B------:R-:W-:-:S13]  /*bc30*/  ISETP.GE.U32.OR P0, PT, R23, R10, P0 ;  /* 0x0000000a1700720c */ /* 0x000fda0000706470 */
[----:B------:R-:W-:-:S05]  /*bc40*/  @!P0 IMAD R5, R10, 0x8, R3 ;  /* 0x000000080a058824 */ /* 0x000fca00078e0203 */
[----:B------:R-:W1:Y:S02]  /*bc50*/  @!P0 LDS.64 R6, [R5] ;  /* 0x0000000005068984 */ /* 0x000e640000000a00 */
[----:B-1----:R-:W-:Y:S01]  /*bc60*/  @!P0 FADD.FTZ R18, R18, R6 ;  /* 0x0000000612128221 */ /* 0x002fe20000010000 */
[----:B------:R-:W-:-:S05]  /*bc70*/  @!P0 FADD.FTZ R19, R19, R7 ;  /* 0x0000000713138221 */ /* 0x000fca0000010000 */
[----:B------:R2:W-:Y:S01]  /*bc80*/  @!P0 STS.64 [R3], R18 ;  /* 0x0000001203008388 */ /* 0x0005e20000000a00 */
[----:B------:R-:W-:Y:S02]  /*bc90*/  ISETP.GT.U32.AND P0, PT, R4, 0x7f, PT ;  /* 0x0000007f0400780c */ /* 0x000fe40003f04070 */
[----:B------:R-:W-:-:S11]  /*bca0*/  MOV R4, R10 ;  /* 0x0000000a00047202 */ /* 0x000fd60000000f00 */
[----:B--2---:R-:W-:Y:S05]  /*bcb0*/  @P0 BRA `(.L_x_5305) ;  /* 0xfffffffc00c80947 */ /* 0x004fea000383ffff */
.L_x_5304:
[----:B------:R-:W-:Y:S01]  /*bcc0*/  ISETP.GE.U32.AND P0, PT, R0, 0x2, PT ;  /* 0x000000020000780c */ /* 0x000fe20003f06070 */
[----:B------:R-:W-:Y:S05]  /*bcd0*/  WARPSYNC.ALL ;  /* 0x0000000000007948 */ /* 0x000fea0003800000 */
[----:B------:R-:W-:Y:S07]  /*bce0*/  BAR.SYNC.DEFER_BLOCKING 0x0 ;  /* 0x0000000000007b1d */ /* 0x000fee0000010000 */
[----:B------:R-:W-:Y:S05]  /*bcf0*/  @!P0 BRA `(.L_x_5303) ;  /* 0x0000000000208947 */ /* 0x000fea0003800000 */
[----:B-1----:R-:W-:-:S07]  /*bd00*/  HFMA2 R3, -RZ, RZ, 0, 5.9604644775390625e-08 ;  /* 0x00000001ff037431 */ /* 0x002fce00000001ff */
.L_x_5306:
[----:B------:R-:W1:Y:S04]  /*bd10*/  SHFL.DOWN PT, R5, R18, R3, 0x1f ;  /* 0x08001f0312057589 */ /* 0x000e6800000e0000 */
[----:B------:R2:W3:Y:S02]  /*bd20*/  SHFL.DOWN PT, R4, R19, R3, 0x1f ;  /* 0x08001f0313047589 */ /* 0x0004e400000e0000 */
[----:B--2---:R-:W-:-:S05]  /*bd30*/  IMAD.SHL.U32 R3, R3, 0x2, RZ ;  /* 0x0000000203037824 */ /* 0x004fca00078e00ff */
[----:B------:R-:W-:Y:S01]  /*bd40*/  ISETP.GE.AND P0, PT, R3, R0, PT ;  /* 0x000000000300720c */ /* 0x000fe20003f06270 */
[----:B-1----:R-:W-:Y:S01]  /*bd50*/  FADD.FTZ R18, R5, R18 ;  /* 0x0000001205127221 */ /* 0x002fe20000010000 */
[----:B---3--:R-:W-:-:S11]  /*bd60*/  FADD.FTZ R19, R4, R19 ;  /* 0x0000001304137221 */ /* 0x008fd60000010000 */
[----:B------:R-:W-:Y:S05]  /*bd70*/  @!P0 BRA `(.L_x_5306) ;  /* 0xfffffffc00e48947 */ /* 0x000fea000383ffff */
.L_x_5303:
        /* <DEDUP_REMOVED lines=282> */
.L_x_5307:
        /* <DEDUP_REMOVED lines=21> */
[----:B-1----:R-:W-:-:S05]  /*d070*/  IADD3 R3, PT, PT, -R5, RZ, RZ ;  /* 0x000000ff05037210 */ /* 0x002fca0007ffe1ff */
[----:B---3--:R-:W-:-:S04]  /*d080*/  IMAD R7, R3, UR8, R7 ;  /* 0x0000000803077c24 */ /* 0x008fc8000f8e0207 */
[----:B----4-:R-:W-:Y:S01]  /*d090*/  IMAD R24, R7, UR9, R24 ;  /* 0x0000000907187c24 */ /* 0x010fe2000f8e0218 */
        /* <DEDUP_REMOVED lines=252> */
.L_x_5308:
[----:B------:R-:W2:Y:S01]  /*e060*/  LDC.64 R6, c[0x0][0x770] ;  /* 0x0001dc00ff067b82 */ /* 0x000ea20000000a00 */
[----:B------:R-:W3:Y:S02]  /*e070*/  LDCU UR6, c[0x0][0x3a8] ;  /* 0x00007500ff0677ac */ /* 0x000ee40008000800 */
[----:B---3--:R-:W-:Y:S01]  /*e080*/  UISETP.NE.AND UP1, UPT, UR6, URZ, UPT ;  /* 0x000000ff0600728c */ /* 0x008fe2000bf25270 */
[----:B--2---:R-:W-:Y:S02]  /*e090*/  IADD3 R4, P1, PT, R25, R6, RZ ;  /* 0x0000000619047210 */ /* 0x004fe40007f3e0ff */
[----:B------:R-:W-:-:S03]  /*e0a0*/  ISETP.NE.U32.AND P0, PT, R6, RZ, PT ;  /* 0x000000ff0600720c */ /* 0x000fc60003f05070 */
[----:B-1----:R-:W-:Y:S01]  /*e0b0*/  IMAD.X R0, RZ, RZ, R7, P1 ;  /* 0x000000ffff007224 */ /* 0x002fe200008e0607 */
        /* <DEDUP_REMOVED lines=286> */
.L_x_5310:
        /* <DEDUP_REMOVED lines=276> */
.L_x_5311:
        /* <DEDUP_REMOVED lines=24> */
.L_x_5313:
[----:B------:R-:W-:Y:S05]  /*10560*/  BSYNC.RECONVERGENT B0 ;  /* 0x0000000000007941 */ /* 0x000fea0003800200 */
.L_x_5312:
        /* <DEDUP_REMOVED lines=35> */
.L_x_5315:
[----:B------:R-:W-:Y:S05]  /*107a0*/  BSYNC.RECONVERGENT B0 ;  /* 0x0000000000007941 */ /* 0x000fea0003800200 */
.L_x_5314:
        /* <DEDUP_REMOVED lines=35> */
.L_x_5320:
[----:B------:R-:W-:-:S04]  /*109e0*/  IMAD.IADD R3, R9, 0x1, R0 ;  /* 0x0000000109037824 */ /* 0x000fc800078e0200 */
[----:B-1----:R-:W-:-:S05]  /*109f0*/  IMAD.WIDE.U32 R2, R3, 0x8, R6 ;  /* 0x0000000803027825 */ /* 0x002fca00078e0006 */
        /* <DEDUP_REMOVED lines=8> */
.L_x_5319:
[----:B------:R-:W-:Y:S05]  /*10a80*/  BRA `(.L_x_5318) ;  /* 0x0000000000547947 */ /* 0x000fea0003800000 */
.L_x_5317:
        /* <DEDUP_REMOVED lines=11> */
.L_x_5321:
        /* <DEDUP_REMOVED lines=10> */
.L_x_5318:
[----:B------:R-:W-:Y:S05]  /*10be0*/  BSYNC.RECONVERGENT B0 ;  /* 0x0000000000007941 */ /* 0x000fea0003800200 */
.L_x_5316:
        /* <DEDUP_REMOVED lines=12> */
.L_x_5323:
        /* <DEDUP_REMOVED lines=14> */
.L_x_5322:
        /* <DEDUP_REMOVED lines=9> */
.L_x_5326:
[----:B------:R-:W-:Y:S01]  /*10e20*/  SHF.R.U32.HI R8, RZ, 0x1, R2 ;  /* 0x00000001ff087819 */ /* 0x000fe20000011602 */
[----:B------:R-:W-:Y:S03]  /*10e30*/  BAR.SYNC.DEFER_BLOCKING 0x0 ;  /* 0x0000000000007b1d */ /* 0x000fe60000010000 */
[----:B------:R-:W-:-:S04]  /*10e40*/  IADD3 R3, PT, PT, R8, R23, RZ ;  /* 0x0000001708037210 */ /* 0x000fc80007ffe0ff */
[----:B------:R-:W-:-:S04]  /*10e50*/  ISETP.GE.U32.AND P1, PT, R3, UR5, PT ;  /* 0x0000000503007c0c */ /* 0x000fc8000bf26070 */
[----:B------:R-:W-:-:S13]  /*10e60*/  ISETP.GE.U32.OR P1, PT, R23, R8, P1 ;  /* 0x000000081700720c */ /* 0x000fda0000f26470 */
[----:B------:R-:W-:-:S05]  /*10e70*/  @!P1 LEA R3, R8, R0, 0x3 ;  /* 0x0000000008039211 */ /* 0x000fca00078e18ff */
[----:B-1----:R-:W2:Y:S02]  /*10e80*/  @!P1 LDS.64 R6, [R3] ;  /* 0x0000000003069984 */ /* 0x002ea40000000a00 */
[----:B--234-:R-:W-:Y:S01]  /*10e90*/  @!P1 FADD.FTZ R16, R16, R6 ;  /* 0x0000000610109221 */ /* 0x01cfe20000010000 */
[----:B------:R-:W-:-:S05]  /*10ea0*/  @!P1 FADD.FTZ R17, R17, R7 ;  /* 0x0000000711119221 */ /* 0x000fca0000010000 */
[----:B------:R1:W-:Y:S01]  /*10eb0*/  @!P1 STS.64 [R0], R16 ;  /* 0x0000001000009388 */ /* 0x0003e20000000a00 */
[----:B------:R-:W-:Y:S02]  /*10ec0*/  ISETP.GT.U32.AND P1, PT, R2, 0x7f, PT ;  /* 0x0000007f0200780c */ /* 0x000fe40003f24070 */
[----:B------:R-:W-:-:S11]  /*10ed0*/  MOV R2, R8 ;  /* 0x0000000800027202 */ /* 0x000fd60000000f00 */
[----:B-1----:R-:W-:Y:S05]  /*10ee0*/  @P1 BRA `(.L_x_5326) ;  /* 0xfffffffc00cc1947 */ /* 0x002fea000383ffff */
.L_x_5325:
[----:B------:R-:W-:Y:S01]  /*10ef0*/  BAR.SYNC.DEFER_BLOCKING 0x0 ;  /* 0x0000000000007b1d */ /* 0x000fe20000010000 */
[----:B------:R-:W-:-:S09]  /*10f00*/  UISETP.GE.U32.AND UP0, UPT, UR4, 0x2, UPT ;  /* 0x000000020400788c */ /* 0x000fd2000bf06070 */
[----:B------:R-:W-:Y:S05]  /*10f10*/  BRA.U !UP0, `(.L_x_5324) ;  /* 0x0000000108207547 */ /* 0x000fea000b800000 */
[----:B--234-:R-:W-:-:S07]  /*10f20*/  IMAD.MOV.U32 R0, RZ, RZ, 0x1 ;  /* 0x00000001ff007424 */ /* 0x01cfce00078e00ff */
.L_x_5327:
[----:B------:R-:W2:Y:S04]  /*10f30*/  SHFL.DOWN PT, R3, R16, R0, 0x1f ;  /* 0x08001f0010037589 */ /* 0x000ea800000e0000 */
[----:B------:R3:W4:Y:S02]  /*10f40*/  SHFL.DOWN PT, R2, R17, R0, 0x1f ;  /* 0x08001f0011027589 */ /* 0x00072400000e0000 */
[----:B---3--:R-:W-:-:S04]  /*10f50*/  SHF.L.U32 R0, R0, 0x1, RZ ;  /* 0x0000000100007819 */ /* 0x008fc800000006ff */
[----:B------:R-:W-:Y:S01]  /*10f60*/  ISETP.GE.AND P1, PT, R0, UR4, PT ;  /* 0x0000000400007c0c */ /* 0x000fe2000bf26270 */
[----:B--2---:R-:W-:Y:S01]  /*10f70*/  FADD.FTZ R16, R3, R16 ;  /* 0x0000001003107221 */ /* 0x004fe20000010000 */
[----:B----4-:R-:W-:-:S11]  /*10f80*/  FADD.FTZ R17, R2, R17 ;  /* 0x0000001102117221 */ /* 0x010fd60000010000 */
[----:B------:R-:W-:Y:S05]  /*10f90*/  @!P1 BRA `(.L_x_5327) ;  /* 0xfffffffc00e49947 */ /* 0x000fea000383ffff */
.L_x_5324:
        /* <DEDUP_REMOVED lines=32> */
[----:B0-----:R-:W-:Y:S01]  /*111a0*/  IMAD.U32 R4, RZ, RZ, UR4 ;  /* 0x00000004ff047e24 */ /* 0x001fe2000f8e00ff */
[----:B------:R-:W-:Y:S02]  /*111b0*/  MOV R5, UR5 ;  /* 0x0000000500057c02 */ /* 0x000fe40008000f00 */
[----:B---3--:R-:W-:-:S02]  /*111c0*/  MOV R6, UR8 ;  /* 0x0000000800067c02 */ /* 0x008fc40008000f00 */
[----:B------:R-:W-:Y:S01]  /*111d0*/  MOV R7, UR9 ;  /* 0x0000000900077c02 */ /* 0x000fe20008000f00 */
[----:B----4-:R-:W-:Y:S01]  /*111e0*/  IMAD.U32 R10, RZ, RZ, UR6 ;  /* 0x00000006ff0a7e24 */ /* 0x010fe2000f8e00ff */
[----:B-1----:R-:W-:-:S07]  /*111f0*/  MOV R11, UR7 ;  /* 0x00000007000b7c02 */ /* 0x002fce0008000f00 */
[----:B------:R-:W-:-:S07]  /*11200*/  LEPC R20, `(.L_x_5330) ;  /* 0x000000001014794e */ /* 0x000fce0000000000 */
[----:B--2---:R-:W-:Y:S05]  /*11210*/  CALL.ABS.NOINC R14 ;  /* 0x000000000e007343 */ /* 0x004fea0003c00000 */
.L_x_5330:
        /* <DEDUP_REMOVED lines=19> */
.L_x_5331:
[----:B------:R-:W-:Y:S05]  /*11350*/  BRA `(.L_x_5332) ;  /* 0x0000000000047947 */ /* 0x000fea0003800000 */
.L_x_5329:
[----:B------:R1:W-:Y:S02]  /*11360*/  STG.E desc[UR36][R4.64], R16 ;  /* 0x0000001004007986 */ /* 0x0003e4000c101924 */
.L_x_5332:
[----:B------:R-:W2:Y:S02]  /*11370*/  LDCU.64 UR4, c[0x0][0x760] ;  /* 0x0000ec00ff0477ac */ /* 0x000ea40008000a00 */
[----:B--2---:R-:W-:-:S04]  /*11380*/  IADD3 R24, P0, PT, R24, UR4, RZ ;  /* 0x0000000418187c10 */ /* 0x004fc8000ff1e0ff */
[----:B------:R-:W-:-:S05]  /*11390*/  IADD3.X R25, PT, PT, RZ, UR5, RZ, P0, !PT ;  /* 0x00000005ff197c10 */ /* 0x000fca00087fe4ff */
[----:B------:R-:W-:Y:S01]  /*113a0*/  STG.E desc[UR36][R24.64], R17 ;  /* 0x0000001118007986 */ /* 0x000fe2000c101924 */
[----:B------:R-:W-:Y:S05]  /*113b0*/  EXIT ;  /* 0x000000000000794d */ /* 0x000fea0003800000 */
.L_x_5328:
        /* <DEDUP_REMOVED lines=9> */
.L_x_5333:
        /* <DEDUP_REMOVED lines=8> */
[----:B------:R0:W2:Y:S01]  /*114d0*/  LDC.64 R14, c[0x4][R2] ;  /* 0x01000000020e7b82 */ /* 0x0000a20000000a00 */
[----:B------:R-:W1:Y:S01]  /*114e0*/  LDCU.64 UR6, c[0x4][0x7b8] ;  /* 0x0100f700ff0677ac */ /* 0x000e620008000a00 */
[----:B------:R-:W-:Y:S01]  /*114f0*/  IMAD.MOV.U32 R13, RZ, RZ, RZ ;  /* 0x000000ffff0d7224 */ /* 0x000fe200078e00ff */
[----:B------:R-:W5:Y:S01]  /*11500*/  LDCU.64 UR8, c[0x4][0x328] ;  /* 0x01006500ff0877ac */ /* 0x000f620008000a00 */
[----:B0-----:R-:W-:Y:S01]  /*11510*/  IMAD.U32 R4, RZ, RZ, UR4 ;  /* 0x00000004ff047e24 */ /* 0x001fe2000f8e00ff */
[----:B------:R-:W-:Y:S02]  /*11520*/  MOV R5, UR5 ;  /* 0x0000000500057c02 */ /* 0x000fe40008000f00 */
[----:B-1----:R-:W-:-:S02]  /*11530*/  MOV R6, UR6 ;  /* 0x0000000600067c02 */ /* 0x002fc40008000f00 */
[----:B------:R-:W-:Y:S01]  /*11540*/  MOV R7, UR7 ;  /* 0x0000000700077c02 */ /* 0x000fe20008000f00 */
[----:B-----5:R-:W-:Y:S01]  /*11550*/  IMAD.U32 R10, RZ, RZ, UR8 ;  /* 0x00000008ff0a7e24 */ /* 0x020fe2000f8e00ff */
[----:B------:R-:W-:-:S07]  /*11560*/  MOV R11, UR9 ;  /* 0x00000009000b7c02 */ /* 0x000fce0008000f00 */
[----:B------:R-:W-:-:S07]  /*11570*/  LEPC R20, `(.L_x_5336) ;  /* 0x000000001014794e */ /* 0x000fce0000000000 */
[----:B--234-:R-:W-:Y:S05]  /*11580*/  CALL.ABS.NOINC R14 ;  /* 0x000000000e007343 */ /* 0x01cfea0003c00000 */
.L_x_5336:
        /* <DEDUP_REMOVED lines=19> */
.L_x_5337:
[----:B------:R-:W-:Y:S05]  /*116c0*/  BRA `(.L_x_5338) ;  /* 0x0000000000107947 */ /* 0x000fea0003800000 */
.L_x_5335:
[----:B------:R-:W0:Y:S02]  /*116d0*/  LDCU.64 UR4, c[0x0][0x760] ;  /* 0x0000ec00ff0477ac */ /* 0x000e240008000a00 */
[----:B0-----:R-:W-:-:S04]  /*116e0*/  IADD3 R2, P0, PT, R25, UR4, RZ ;  /* 0x0000000419027c10 */ /* 0x001fc8000ff1e0ff */
[----:B------:R-:W-:-:S05]  /*116f0*/  IADD3.X R3, PT, PT, RZ, UR5, RZ, P0, !PT ;  /* 0x00000005ff037c10 */ /* 0x000fca00087fe4ff */
[----:B------:R0:W-:Y:S04]  /*11700*/  STG.E desc[UR36][R2.64], R16 ;  /* 0x0000001002007986 */ /* 0x0001e8000c101924 */
.L_x_5338:
[----:B------:R-:W5:Y:S02]  /*11710*/  LDCU.64 UR4, c[0x0][0x760] ;  /* 0x0000ec00ff0477ac */ /* 0x000f640008000a00 */
[----:B-----5:R-:W-:-:S05]  /*11720*/  IADD3 R24, P0, PT, R24, UR4, RZ ;  /* 0x0000000418187c10 */ /* 0x020fca000ff1e0ff */
[----:B------:R-:W-:-:S05]  /*11730*/  IMAD.X R25, RZ, RZ, UR5, P0 ;  /* 0x00000005ff197e24 */ /* 0x000fca00080e06ff */
[----:B------:R-:W-:Y:S01]  /*11740*/  STG.E desc[UR36][R24.64], R17 ;  /* 0x0000001118007986 */ /* 0x000fe2000c101924 */
[----:B------:R-:W-:Y:S05]  /*11750*/  EXIT ;  /* 0x000000000000794d */ /* 0x000fea0003800000 */
.L_x_5334:
[----:B------:R-:W-:Y:S04]  /*11760*/  STG.E desc[UR36][R4.64], R16 ;  /* 0x0000001004007986 */ /* 0x000fe8000c101924 */
[----:B------:R-:W-:Y:S01]  /*11770*/  STG.E desc[UR36][R4.64+0x4], R17 ;  /* 0x0000041104007986 */ /* 0x000fe2000c101924 */
[----:B------:R-:W-:Y:S05]  /*11780*/  EXIT ;  /* 0x000000000000794d */ /* 0x000fea0003800000 */
.L_x_5309:
        /* <DEDUP_REMOVED lines=19> */
[----:B------:R-:W-:Y:S02]  /*118c0*/  IADD3.X R5, PT, PT, RZ, UR5, RZ, P1, !PT ;  /* 0x00000005ff057c10 */ /* 0x000fe40008ffe4ff */
[----:B------:R-:W-:-:S05]  /*118d0*/  IADD3.X R3, PT, PT, RZ, UR5, RZ, P0, !PT ;  /* 0x00000005ff037c10 */ /* 0x000fca00087fe4ff */
        /* <DEDUP_REMOVED lines=28> */
.L_x_5341:
        /* <DEDUP_REMOVED lines=19> */
.L_x_5342:
[----:B------:R-:W-:Y:S05]  /*11bd0*/  BRA `(.L_x_5343) ;  /* 0x0000000000047947 */ /* 0x000fea0003800000 */
.L_x_5340:
[----:B------:R2:W-:Y:S02]  /*11be0*/  STG.E desc[UR36][R4.64], R18 ;  /* 0x0000001204007986 */ /* 0x0005e4000c101924 */
.L_x_5343:
[----:B------:R-:W3:Y:S02]  /*11bf0*/  LDCU.64 UR4, c[0x0][0x760] ;  /* 0x0000ec00ff0477ac */ /* 0x000ee40008000a00 */
[----:B---3--:R-:W-:-:S04]  /*11c00*/  IADD3 R24, P0, PT, R24, UR4, RZ ;  /* 0x0000000418187c10 */ /* 0x008fc8000ff1e0ff */
[----:B------:R-:W-:-:S05]  /*11c10*/  IADD3.X R25, PT, PT, RZ, UR5, RZ, P0, !PT ;  /* 0x00000005ff197c10 */ /* 0x000fca00087fe4ff */
[----:B------:R-:W-:Y:S01]  /*11c20*/  STG.E desc[UR36][R24.64], R19 ;  /* 0x0000001318007986 */ /* 0x000fe2000c101924 */
[----:B------:R-:W-:Y:S05]  /*11c30*/  EXIT ;  /* 0x000000000000794d */ /* 0x000fea0003800000 */
.L_x_5339:
        /* <DEDUP_REMOVED lines=9> */
.L_x_5344:
        /* <DEDUP_REMOVED lines=20> */
.L_x_5347:
        /* <DEDUP_REMOVED lines=19> */
.L_x_5348:
[----:B------:R-:W-:Y:S05]  /*11f40*/  BRA `(.L_x_5349) ;  /* 0x0000000000107947 */ /* 0x000fea0003800000 */
.L_x_5346:
[----:B------:R-:W1:Y:S02]  /*11f50*/  LDCU.64 UR4, c[0x0][0x760] ;  /* 0x0000ec00ff0477ac */ /* 0x000e640008000a00 */
[----:B-1----:R-:W-:-:S04]  /*11f60*/  IADD3 R2, P0, PT, R25, UR4, RZ ;  /* 0x0000000419027c10 */ /* 0x002fc8000ff1e0ff */
[----:B------:R-:W-:-:S05]  /*11f70*/  IADD3.X R3, PT, PT, RZ, UR5, RZ, P0, !PT ;  /* 0x00000005ff037c10 */ /* 0x000fca00087fe4ff */
[----:B------:R1:W-:Y:S04]  /*11f80*/  STG.E desc[UR36][R2.64], R18 ;  /* 0x0000001202007986 */ /* 0x0003e8000c101924 */
.L_x_5349:
[----:B------:R-:W2:Y:S02]  /*11f90*/  LDCU.64 UR4, c[0x0][0x760] ;  /* 0x0000ec00ff0477ac */ /* 0x000ea40008000a00 */
[----:B--2---:R-:W-:-:S04]  /*11fa0*/  IADD3 R24, P0, PT, R24, UR4, RZ ;  /* 0x0000000418187c10 */ /* 0x004fc8000ff1e0ff */
[----:B------:R-:W-:-:S05]  /*11fb0*/  IADD3.X R25, PT, PT, RZ, UR5, RZ, P0, !PT ;  /* 0x00000005ff197c10 */ /* 0x000fca00087fe4ff */
[----:B------:R-:W-:Y:S01]  /*11fc0*/  STG.E desc[UR36][R24.64], R19 ;  /* 0x0000001318007986 */ /* 0x000fe2000c101924 */
[----:B------:R-:W-:Y:S05]  /*11fd0*/  EXIT ;  /* 0x000000000000794d */ /* 0x000fea0003800000 */
.L_x_5345:
[----:B------:R-:W-:Y:S04]  /*11fe0*/  STG.E desc[UR36][R4.64], R18 ;  /* 0x0000001204007986 */ /* 0x000fe8000c101924 */
[----:B------:R-:W-:Y:S01]  /*11ff0*/  STG.E desc[UR36][R4.64+0x4], R19 ;  /* 0x0000041304007986 */ /* 0x000fe2000c101924 */
[----:B------:R-:W-:Y:S05]  /*12000*/  EXIT ;  /* 0x000000000000794d */ /* 0x000fea0003800000 */
.L_x_5350:
        /* <DEDUP_REMOVED lines=15> */
.L_x_10003:


//--------------------- .text._ZN2at6native13reduce_kernelILi128ELi4ENS0_8ReduceOpIN3c108BFloat16ENS0_14func_wrapper_tIfZNS0_11sum_functorIS4_ffEclERNS_14TensorIteratorEEUlffE_EEjfLi4ELi8EEEEEvT1_ --------------------------
	.section	.text._ZN2at6native13reduce_kernelILi128ELi4ENS0_8ReduceOpIN3c108BFloat16ENS0_14func_wrapper_tIfZNS0_11sum_functorIS4_ffEclERNS_14TensorIteratorEEUlffE_EEjfLi4ELi8EEEEEvT1_,"ax",@progbits
	.align	128
        .global         _ZN2at6native13reduce_kernelILi128ELi4ENS0_8ReduceOpIN3c108BFloat16ENS0_14func_wrapper_tIfZNS0_11sum_functorIS4_ffEclERNS_14TensorIteratorEEUlffE_EEjfLi4ELi8EEEEEvT1_
        .type           _ZN2at6native13reduce_kernelILi128ELi4ENS0_8ReduceOpIN3c108BFloat16ENS0_14func_wrapper_tIfZNS0_11sum_functorIS4_ffEclERNS_14TensorIteratorEEUlffE_EEjfLi4ELi8EEEEEvT1_,@function
        .size           _ZN2at6native13reduce_kernelILi128ELi4ENS0_8ReduceOpIN3c108BFloat16ENS0_14func_wrapper_tIfZNS0_11sum_functorIS4_ffEclERNS_14TensorIteratorEEUlffE_EEjfLi4ELi8EEEEEvT1_,(.L_x_10004 - _ZN2at6native13reduce_kernelILi128ELi4ENS0_8ReduceOpIN3c108BFloat16ENS0_14func_wrapper_tIfZNS0_11sum_functorIS4_ffEclERNS_14TensorIteratorEEUlffE_EEjfLi4ELi8EEEEEvT1_)
        .other          _ZN2at6native13reduce_kernelILi128ELi4ENS0_8ReduceOpIN3c108BFloat16ENS0_14func_wrapper_tIfZNS0_11sum_functorIS4_ffEclERNS_14TensorIteratorEEUlffE_EEjfLi4ELi8EEEEEvT1_,@"STO_CUDA_ENTRY STV_DEFAULT"
_ZN2at6native13reduce_kernelILi128ELi4ENS0_8ReduceOpIN3c108BFloat16ENS0_14func_wrapper_tIfZNS0_11sum_functorIS4_ffEclERNS_14TensorIteratorEEUlffE_EEjfLi4ELi8EEEEEvT1_:
.text._ZN2at6native13reduce_kernelILi128ELi4ENS0_8ReduceOpIN3c108BFloat16ENS0_14func_wrapper_tIfZNS0_11sum_functorIS4_ffEclERNS_14TensorIteratorEEUlffE_EEjfLi4ELi8EEEEEvT1_:
        /* <DEDUP_REMOVED lines=296> */
.L_x_5351:
        /* <DEDUP_REMOVED lines=18> */
[----:B------:R2:W3:Y:S01]  /*13a0*/  LDC.64 R14, c[0x4][R0] ;  /* 0x01000000000e7b82 */ /* 0x0004e20000000a00 */
[----:B------:R-:W4:Y:S01]  /*13b0*/  LDCU.64 UR8, c[0x4][0x7b8] ;  /* 0x0100f700ff0877ac */ /* 0x000f220008000a00 */
[----:B------:R-:W-:Y:S01]  /*13c0*/  IMAD.MOV.U32 R13, RZ, RZ, RZ ;  /* 0x000000ffff0d7224 */ /* 0x000fe200078e00ff */
[----:B------:R-:W5:Y:S01]  /*13d0*/  LDCU.64 UR10, c[0x4][0x318] ;  /* 0x01006300ff0a77ac */ /* 0x000f620008000a00 */
[----:B------:R-:W0:Y:S01]  /*13e0*/  LDCU UR4, c[0x0][0x38c] ;  /* 0x00007180ff0477ac */ /* 0x000e220008000800 */
[----:B-1----:R-:W-:Y:S02]  /*13f0*/  MOV R4, UR6 ;  /* 0x0000000600047c02 */ /* 0x002fe40008000f00 */
[----:B------:R-:W-:Y:S01]  /*1400*/  MOV R5, UR7 ;  /* 0x0000000700057c02 */ /* 0x000fe20008000f00 */
[----:B----4-:R-:W-:Y:S01]  /*1410*/  IMAD.U32 R6, RZ, RZ, UR8 ;  /* 0x00000008ff067e24 */ /* 0x010fe2000f8e00ff */
[----:B------:R-:W-:-:S02]  /*1420*/  MOV R7, UR9 ;  /* 0x0000000900077c02 */ /* 0x000fc40008000f00 */
[----:B-----5:R-:W-:Y:S01]  /*1430*/  MOV R10, UR10 ;  /* 0x0000000a000a7c02 */ /* 0x020fe20008000f00 */
[----:B------:R-:W-:Y:S01]  /*1440*/  IMAD.U32 R11, RZ, RZ, UR11 ;  /* 0x0000000bff0b7e24 */ /* 0x000fe2000f8e00ff */
[----:B0-2---:R-:W-:-:S07]  /*1450*/  MOV R18, UR4 ;  /* 0x0000000400127c02 */ /* 0x005fce0008000f00 */
[----:B------:R-:W-:-:S07]  /*1460*/  LEPC R20, `(.L_x_5355) ;  /* 0x000000001014794e */ /* 0x000fce0000000000 */
[----:B---3--:R-:W-:Y:S05]  /*1470*/  CALL.ABS.NOINC R14 ;  /* 0x000000000e007343 */ /* 0x008fea0003c00000 */
.L_x_5355:
        /* <DEDUP_REMOVED lines=29> */
.L_x_5359:
[----:B------:R-:W-:Y:S05]  /*1650*/  BSYNC.RECONVERGENT B1 ;  /* 0x0000000000017941 */ /* 0x000fea0003800200 */
.L_x_5358:
[----:B------:R-:W0:Y:S01]  /*1660*/  LDC R5, c[0x0][0x38c] ;  /* 0x0000e300ff057b82 */ /* 0x000e220000000800 */
[----:B------:R-:W-:-:S05]  /*1670*/  IADD3 R16, P0, PT, R16, 0x10, RZ ;  /* 0x0000001010107810 */ /* 0x000fca0007f1e0ff */
[----:B------:R-:W-:Y:S01]  /*1680*/  IMAD.X R17, RZ, RZ, R17, P0 ;  /* 0x000000ffff117224 */ /* 0x000fe200000e0611 */
[----:B0-----:R-:W-:-:S07]  /*1690*/  IADD3 R18, PT, PT, R6, -0x8, R5 ;  /* 0xfffffff806127810 */ /* 0x001fce0007ffe005 */
.L_x_5357:
[----:B------:R-:W-:Y:S05]  /*16a0*/  BSYNC.RECONVERGENT B0 ;  /* 0x0000000000007941 */ /* 0x000fea0003800200 */
.L_x_5356:
        /* <DEDUP_REMOVED lines=24> */
.L_x_5362:
        /* <DEDUP_REMOVED lines=27> */
.L_x_5361:
[----:B------:R-:W-:Y:S05]  /*19e0*/  BSYNC.RECONVERGENT B0 ;  /* 0x0000000000007941 */ /* 0x000fea0003800200 */
.L_x_5360:
        /* <DEDUP_REMOVED lines=10> */
.L_x_5364:
[----:B------:R-:W-:Y:S05]  /*1a90*/  BSYNC.RECONVERGENT B0 ;  /* 0x0000000000007941 */ /* 0x000fea0003800200 */
.L_x_5363:
[----:B------:R-:W-:Y:S01]  /*1aa0*/  FADD.FTZ R14, R14, R3 ;  /* 0x000000030e0e7221 */ /* 0x000fe20000010000 */
[----:B------:R-:W-:Y:S01]  /*1ab0*/  HFMA2 R17, -RZ, RZ, 0, 0 ;  /* 0x00000000ff117431 */ /* 0x000fe200000001ff */
[----:B------:R-:W-:Y:S02]  /*1ac0*/  CS2R R18, SRZ ;  /* 0x0000000000127805 */ /* 0x000fe4000001ff00 */
[----:B------:R-:W-:-:S04]  /*1ad0*/  FADD.FTZ R13, R14, R13 ;  /* 0x0000000d0e0d7221 */ /* 0x000fc80000010000 */
[----:B------:R-:W-:-:S04]  /*1ae0*/  FADD.FTZ R12, R13, R12 ;  /* 0x0000000c0d0c7221 */ /* 0x000fc80000010000 */
[----:B------:R-:W-:-:S04]  /*1af0*/  FADD.FTZ R11, R12, R11 ;  /* 0x0000000b0c0b7221 */ /* 0x000fc80000010000 */
[----:B------:R-:W-:-:S04]  /*1b00*/  FADD.FTZ R11, R11, R10 ;  /* 0x0000000a0b0b7221 */ /* 0x000fc80000010000 */
[----:B------:R-:W-:-:S04]  /*1b10*/  FADD.FTZ R11, R11, R8 ;  /* 0x000000080b0b7221 */ /* 0x000fc80000010000 */
[----:B------:R-:W-:Y:S01]  /*1b20*/  FADD.FTZ R16, R11, R0 ;  /* 0x000000000b107221 */ /* 0x000fe20000010000 */
[----:B------:R-:W-:Y:S06]  /*1b30*/  BRA `(.L_x_5353) ;  /* 0x000000ac00307947 */ /* 0x000fec0003800000 */
.L_x_5354:
        /* <DEDUP_REMOVED lines=41> */
[----:B------:R-:W-:-:S07]  /*1dd0*/  MOV R15, R0 ;  /* 0x00000000000f7202 */ /* 0x000fce0000000f00 */
.L_x_5369:
[----:B------:R-:W-:Y:S02]  /*1de0*/  SHF.R.U32.HI R21, RZ, 0x2, R4 ;  /* 0x00000002ff157819 */ /* 0x000fe40000011604 */
[----:B------:R-:W-:-:S03]  /*1df0*/  IADD3 R4, PT, PT, R4, R3, RZ ;  /* 0x0000000304047210 */ /* 0x000fc60007ffe0ff */
[----:B------:R-:W-:Y:S01]  /*1e00*/  IMAD.WIDE.U32 R20, R21, 0x8, R16 ;  /* 0x0000000815147825 */ /* 0x000fe200078e0010 */
[----:B------:R-:W-:Y:S02]  /*1e10*/  SHF.R.U32.HI R29, RZ, 0x2, R4 ;  /* 0x00000002ff1d7819 */ /* 0x000fe40000011604 */
[----:B------:R-:W-:-:S03]  /*1e20*/  IADD3 R4, PT, PT, R4, R3, RZ ;  /* 0x0000000304047210 */ /* 0x000fc60007ffe0ff */
[----:B------:R-:W2:Y:S01]  /*1e30*/  LDG.E.64 R20, desc[UR36][R20.64] ;  /* 0x0000002414147981 */ /* 0x000ea2000c1e1b00 */
[----:B------:R-:W-:Y:S01]  /*1e40*/  IMAD.WIDE.U32 R28, R29, 0x8, R16 ;  /* 0x000000081d1c7825 */ /* 0x000fe200078e0010 */
[----:B------:R-:W-:-:S03]  /*1e50*/  SHF.R.U32.HI R33, RZ, 0x2, R4 ;  /* 0x00000002ff217819 */ /* 0x000fc60000011604 */
[----:B------:R-:W-:Y:S02]  /*1e60*/  IMAD.IADD R4, R4, 0x1, R3 ;  /* 0x0000000104047824 */ /* 0x000fe400078e0203 */
[----:B------:R-:W-:Y:S01]  /*1e70*/  IMAD.WIDE.U32 R32, R33, 0x8, R16 ;  /* 0x0000000821207825 */ /* 0x000fe200078e0010 */
[----:B------:R-:W3:Y:S02]  /*1e80*/  LDG.E.64 R28, desc[UR36][R28.64] ;  /* 0x000000241c1c7981 */ /* 0x000ee4000c1e1b00 */
[----:B------:R-:W-:-:S03]  /*1e90*/  SHF.R.U32.HI R35, RZ, 0x2, R4 ;  /* 0x00000002ff237819 */ /* 0x000fc60000011604 */
[----:B------:R-:W4:Y:S02]  /*1ea0*/  LDG.E.64 R32, desc[UR36][R32.64] ;  /* 0x0000002420207981 */ /* 0x000f24000c1e1b00 */
[----:B------:R-:W-:-:S06]  /*1eb0*/  IMAD.WIDE.U32 R34, R35, 0x8, R16 ;  /* 0x0000000823227825 */ /* 0x000fcc00078e0010 */
[----:B------:R-:W5:Y:S01]  /*1ec0*/  LDG.E.64 R34, desc[UR36][R34.64] ;  /* 0x0000002422227981 */ /* 0x000f62000c1e1b00 */
[----:B------:R-:W-:-:S05]  /*1ed0*/  IADD3 R4, PT, PT, R4, R3, RZ ;  /* 0x0000000304047210 */ /* 0x000fca0007ffe0ff */
[----:B------:R-:W-:-:S05]  /*1ee0*/  IMAD R43, R3, 0x3, R4 ;  /* 0x00000003032b7824 */ /* 0x000fca00078e0204 */
[----:B------:R-:W-:Y:S02]  /*1ef0*/  ISETP.GE.U32.AND P0, PT, R43, R30, PT ;  /* 0x0000001e2b00720c */ /* 0x000fe40003f06070 */
[C---:B--2---:R-:W-:Y:S01]  /*1f00*/  PRMT R36, R20.reuse, 0x7632, R36 ;  /* 0x0000763214247816 */ /* 0x044fe20000000024 */
[----:B------:R-:W-:Y:S01]  /*1f10*/  IMAD.U32 R41, R21, 0x10000, RZ ;  /* 0x0001000015297824 */ /* 0x000fe200078e00ff */
[----:B------:R-:W-:Y:S02]  /*1f20*/  SHF.L.U32 R39, R20, 0x10, RZ ;  /* 0x0000001014277819 */ /* 0x000fe400000006ff */
[----:B------:R-:W-:Y:S01]  /*1f30*/  SHF.L.U32 R36, R36, 0x10, RZ ;  /* 0x0000001024247819 */ /* 0x000fe200000006ff */
[----:B------:R-:W-:Y:S01]  /*1f40*/  FADD.FTZ R24, R41, R24 ;  /* 0x0000001829187221 */ /* 0x000fe20000010000 */
[----:B------:R-:W-:Y:S01]  /*1f50*/  PRMT R37, R21, 0x7632, R37 ;  /* 0x0000763215257816 */ /* 0x000fe20000000025 */
[----:B------:R-:W-:Y:S01]  /*1f60*/  FADD.FTZ R14, R39, R14 ;  /* 0x0000000e270e7221 */ /* 0x000fe20000010000 */
[----:B---3--:R-:W-:-:S02]  /*1f70*/  IMAD.U32 R40, R28, 0x10000, RZ ;  /* 0x000100001c287824 */ /* 0x008fc400078e00ff */
[----:B------:R-:W-:Y:S01]  /*1f80*/  FADD.FTZ R15, R36, R15 ;  /* 0x0000000f240f7221 */ /* 0x000fe20000010000 */
[----:B------:R-:W-:Y:S02]  /*1f90*/  PRMT R36, R28, 0x7632, R36 ;  /* 0x000076321c247816 */ /* 0x000fe40000000024 */
[----:B------:R-:W-:Y:S01]  /*1fa0*/  SHF.L.U32 R38, R37, 0x10, RZ ;  /* 0x0000001025267819 */ /* 0x000fe200000006ff */
[----:B------:R-:W-:Y:S01]  /*1fb0*/  FADD.FTZ R13, R40, R13 ;  /* 0x0000000d280d7221 */ /* 0x000fe20000010000 */
[----:B------:R-:W-:Y:S02]  /*1fc0*/  SHF.L.U32 R39, R36, 0x10, RZ ;  /* 0x0000001024277819 */ /* 0x000fe400000006ff */
[----:B----4-:R-:W-:Y:S01]  /*1fd0*/  PRMT R36, R32, 0x7632, R36 ;  /* 0x0000763220247816 */ /* 0x010fe20000000024 */
[----:B------:R-:W-:Y:S01]  /*1fe0*/  FADD.FTZ R31, R38, R31 ;  /* 0x0000001f261f7221 */ /* 0x000fe20000010000 */
[----:B------:R-:W-:Y:S01]  /*1ff0*/  PRMT R37, R29, 0x7632, R37 ;  /* 0x000076321d257816 */ /* 0x000fe20000000025 */
[----:B------:R-:W-:Y:S01]  /*2000*/  FADD.FTZ R12, R39, R12 ;  /* 0x0000000c270c7221 */ /* 0x000fe20000010000 */
[----:B------:R-:W-:Y:S01]  /*2010*/  SHF.L.U32 R38, R32, 0x10, RZ ;  /* 0x0000001020267819 */ /* 0x000fe200000006ff */
[----:B------:R-:W-:Y:S01]  /*2020*/  IMAD.U32 R39, R36, 0x10000, RZ ;  /* 0x0001000024277824 */ /* 0x000fe200078e00ff */
[----:B------:R-:W-:Y:S01]  /*2030*/  PRMT R36, R33, 0x7632, R36 ;  /* 0x0000763221247816 */ /* 0x000fe20000000024 */
[----:B------:R-:W-:Y:S01]  /*2040*/  IMAD.U32 R37, R37, 0x10000, RZ ;  /* 0x0001000025257824 */ /* 0x000fe200078e00ff */
[----:B------:R-:W-:Y:S01]  /*2050*/  SHF.L.U32 R42, R29, 0x10, RZ ;  /* 0x000000101d2a7819 */ /* 0x000fe200000006ff */
[----:B------:R-:W-:Y:S01]  /*2060*/  FADD.FTZ R8, R39, R8 ;  /* 0x0000000827087221 */ /* 0x000fe20000010000 */
[----:B------:R-:W-:Y:S01]  /*2070*/  SHF.L.U32 R39, R36, 0x10, RZ ;  /* 0x0000001024277819 */ /* 0x000fe200000006ff */
[----:B------:R-:W-:Y:S01]  /*2080*/  FADD.FTZ R10, R37, R10 ;  /* 0x0000000a250a7221 */ /* 0x000fe20000010000 */
[----:B-----5:R-:W-:Y:S01]  /*2090*/  PRMT R36, R34, 0x7632, R36 ;  /* 0x0000763222247816 */ /* 0x020fe20000000024 */
[----:B------:R-:W-:Y:S01]  /*20a0*/  FADD.FTZ R9, R38, R9 ;  /* 0x0000000926097221 */ /* 0x000fe20000010000 */
[C---:B------:R-:W-:Y:S01]  /*20b0*/  PRMT R37, R35.reuse, 0x7632, R37 ;  /* 0x0000763223257816 */ /* 0x040fe20000000025 */
[----:B------:R-:W-:Y:S01]  /*20c0*/  IMAD.U32 R43, R35, 0x10000, RZ ;  /* 0x00010000232b7824 */ /* 0x000fe200078e00ff */
[----:B------:R-:W-:Y:S01]  /*20d0*/  SHF.L.U32 R41, R36, 0x10, RZ ;  /* 0x0000001024297819 */ /* 0x000fe200000006ff */
[----:B------:R-:W-:Y:S01]  /*20e0*/  FADD.FTZ R11, R42, R11 ;  /* 0x0000000b2a0b7221 */ /* 0x000fe20000010000 */
[----:B------:R-:W-:Y:S01]  /*20f0*/  SHF.L.U32 R40, R33, 0x10, RZ ;  /* 0x0000001021287819 */ /* 0x000fe200000006ff */
[----:B------:R-:W-:Y:S01]  /*2100*/  FADD.FTZ R6, R39, R6 ;  /* 0x0000000627067221 */ /* 0x000fe20000010000 */
        /* <DEDUP_REMOVED lines=8> */
[----:B------:R-:W-:Y:S05]  /*2190*/  BSYNC.RECONVERGENT B1 ;  /* 0x0000000000017941 */ /* 0x000fea0003800200 */
.L_x_5368:
        /* <DEDUP_REMOVED lines=14> */
.L_x_5367:
[----:B------:R-:W-:Y:S05]  /*2280*/  BSYNC.RECONVERGENT B0 ;  /* 0x0000000000007941 */ /* 0x000fea0003800200 */
.L_x_5366:
        /* <DEDUP_REMOVED lines=39> */
.L_x_5371:
[----:B------:R-:W-:Y:S05]  /*2500*/  BSYNC.RECONVERGENT B0 ;  /* 0x0000000000007941 */ /* 0x000fea0003800200 */
.L_x_5370:
[----:B------:R-:W-:Y:S04]  /*2510*/  BSSY.RECONVERGENT B0, `(.L_x_5372) ;  /* 0x000002a000007945 */ /* 0x000fe80003800200 */
[----:B------:R-:W-:Y:S05]  /*2520*/  @P0 BRA `(.L_x_5373) ;  /* 0x0000000000a00947 */ /* 0x000fea0003800000 */
[----:B------:R-:W-:Y:S01]  /*2530*/  IMAD.IADD R20, R4, 0x1, R3 ;  /* 0x0000000104147824 */ /* 0x000fe200078e0203 */
[----:B------:R-:W-:Y:S01]  /*2540*/  SHF.L.U32 R17, R36, 0x10, RZ ;  /* 0x0000001024117819 */ /* 0x000fe200000006ff */
[----:B------:R-:W-:Y:S01]  /*2550*/  IMAD.U32 R21, R38, 0x10000, RZ ;  /* 0x0001000026157824 */ /* 0x000fe200078e00ff */
[----:B------:R-:W-:Y:S02]  /*2560*/  SHF.L.U32 R4, R37, 0x10, RZ ;  /* 0x0000001025047819 */ /* 0x000fe400000006ff */
[----:B------:R-:W-:Y:S01]  /*2570*/  ISETP.GE.U32.AND P0, PT, R20, R30, PT ;  /* 0x0000001e1400720c */ /* 0x000fe20003f06070 */
[----:B------:R-:W-:Y:S01]  /*2580*/  FADD.FTZ R14, R14, R17 ;  /* 0x000000110e0e7221 */ /* 0x000fe20000010000 */
[----:B------:R-:W-:Y:S01]  /*2590*/  SHF.L.U32 R16, R39, 0x10, RZ ;  /* 0x0000001027107819 */ /* 0x000fe200000006ff */
[----:B------:R-:W-:Y:S01]  /*25a0*/  FADD.FTZ R15, R15, R4 ;  /* 0x000000040f0f7221 */ /* 0x000fe20000010000 */
[----:B------:R-:W-:-:S03]  /*25b0*/  FADD.FTZ R24, R24, R21 ;  /* 0x0000001518187221 */ /* 0x000fc60000010000 */
[----:B------:R-:W-:-:S06]  /*25c0*/  FADD.FTZ R31, R31, R16 ;  /* 0x000000101f1f7221 */ /* 0x000fcc0000010000 */
[----:B------:R-:W-:Y:S05]  /*25d0*/  @P0 BRA `(.L_x_5373) ;  /* 0x0000000000740947 */ /* 0x000fea0003800000 */
[----:B------:R-:W-:Y:S01]  /*25e0*/  IADD3 R16, PT, PT, R20, R3, RZ ;  /* 0x0000000314107210 */ /* 0x000fe20007ffe0ff */
[----:B------:R-:W-:Y:S01]  /*25f0*/  IMAD.U32 R28, R28, 0x10000, RZ ;  /* 0x000100001c1c7824 */ /* 0x000fe200078e00ff */
[----:B------:R-:W-:Y:S01]  /*2600*/  SHF.L.U32 R17, R40, 0x10, RZ ;  /* 0x0000001028117819 */ /* 0x000fe200000006ff */
[----:B------:R-:W-:Y:S01]  /*2610*/  IMAD.U32 R21, R42, 0x10000, RZ ;  /* 0x000100002a157824 */ /* 0x000fe200078e00ff */
[----:B------:R-:W-:Y:S01]  /*2620*/  ISETP.GE.U32.AND P0, PT, R16, R30, PT ;  /* 0x0000001e1000720c */ /* 0x000fe20003f06070 */
[----:B------:R-:W-:Y:S01]  /*2630*/  FADD.FTZ R13, R13, R28 ;  /* 0x0000001c0d0d7221 */ /* 0x000fe20000010000 */
[----:B------:R-:W-:Y:S01]  /*2640*/  SHF.L.U32 R4, R41, 0x10, RZ ;  /* 0x0000001029047819 */ /* 0x000fe200000006ff */
[----:B------:R-:W-:Y:S01]  /*2650*/  FADD.FTZ R12, R12, R17 ;  /* 0x000000110c0c7221 */ /* 0x000fe20000010000 */
[----:B------:R-:W-:-:S03]  /*2660*/  FADD.FTZ R10, R10, R21 ;  /* 0x000000150a0a7221 */ /* 0x000fc60000010000 */
[----:B------:R-:W-:-:S06]  /*2670*/  FADD.FTZ R11, R11, R4 ;  /* 0x000000040b0b7221 */ /* 0x000fcc0000010000 */
[----:B------:R-:W-:Y:S05]  /*2680*/  @P0 BRA `(.L_x_5373) ;  /* 0x0000000000480947 */ /* 0x000fea0003800000 */
[----:B------:R-:W-:Y:S02]  /*2690*/  IADD3 R3, PT, PT, R16, R3, RZ ;  /* 0x0000000310037210 */ /* 0x000fe40007ffe0ff */
[----:B------:R-:W-:Y:S02]  /*26a0*/  SHF.L.U32 R4, R43, 0x10, RZ ;  /* 0x000000102b047819 */ /* 0x000fe400000006ff */
[----:B------:R-:W-:Y:S01]  /*26b0*/  ISETP.GE.U32.AND P0, PT, R3, R30, PT ;  /* 0x0000001e0300720c */ /* 0x000fe20003f06070 */
[----:B------:R-:W-:Y:S01]  /*26c0*/  IMAD.U32 R3, R44, 0x10000, RZ ;  /* 0x000100002c037824 */ /* 0x000fe200078e00ff */
[----:B------:R-:W-:Y:S01]  /*26d0*/  SHF.L.U32 R16, R33, 0x10, RZ ;  /* 0x0000001021107819 */ /* 0x000fe200000006ff */
[----:B------:R-:W-:Y:S01]  /*26e0*/  FADD.FTZ R9, R9, R4 ;  /* 0x0000000409097221 */ /* 0x000fe20000010000 */
[----:B------:R-:W-:Y:S01]  /*26f0*/  SHF.L.U32 R45, R45, 0x10, RZ ;  /* 0x000000102d2d7819 */ /* 0x000fe200000006ff */
[----:B------:R-:W-:Y:S02]  /*2700*/  FADD.FTZ R8, R8, R3 ;  /* 0x0000000308087221 */ /* 0x000fe40000010000 */
[----:B------:R-:W-:-:S02]  /*2710*/  FADD.FTZ R7, R7, R16 ;  /* 0x0000001007077221 */ /* 0x000fc40000010000 */
[----:B------:R-:W-:-:S04]  /*2720*/  FADD.FTZ R6, R6, R45 ;  /* 0x0000002d06067221 */ /* 0x000fc80000010000 */
[----:B------:R-:W-:Y:S01]  /*2730*/  @!P0 SHF.L.U32 R3, R34, 0x10, RZ ;  /* 0x0000001022038819 */ /* 0x000fe200000006ff */
[----:B------:R-:W-:Y:S01]  /*2740*/  @!P0 IMAD.U32 R4, R29, 0x10000, RZ ;  /* 0x000100001d048824 */ /* 0x000fe200078e00ff */
[----:B------:R-:W-:Y:S01]  /*2750*/  @!P0 SHF.L.U32 R17, R32, 0x10, RZ ;  /* 0x0000001020118819 */ /* 0x000fe200000006ff */
[----:B------:R-:W-:Y:S02]  /*2760*/  @!P0 IMAD.U32 R16, R35, 0x10000, RZ ;  /* 0x0001000023108824 */ /* 0x000fe400078e00ff */
[----:B------:R-:W-:Y:S01]  /*2770*/  @!P0 FADD.FTZ R5, R5, R4 ;  /* 0x0000000405058221 */ /* 0x000fe20000010000 */
[----:B------:R-:W-:Y:S01]  /*2780*/  @!P0 FADD.FTZ R0, R0, R3 ;  /* 0x0000000300008221 */ /* 0x000fe20000010000 */
[----:B------:R-:W-:Y:S01]  /*2790*/  @!P0 FADD.FTZ R18, R18, R17 ;  /* 0x0000001112128221 */ /* 0x000fe20000010000 */
[----:B------:R-:W-:-:S07]  /*27a0*/  @!P0 FADD.FTZ R19, R19, R16 ;  /* 0x0000001013138221 */ /* 0x000fce0000010000 */
.L_x_5373:
[----:B------:R-:W-:Y:S05]  /*27b0*/  BSYNC.RECONVERGENT B0 ;  /* 0x0000000000007941 */ /* 0x000fea0003800200 */
.L_x_5372:
        /* <DEDUP_REMOVED lines=13> */
.L_x_5365:
[----:B------:R-:W-:-:S13]  /*2890*/  ISETP.NE.AND P0, PT, R5, 0x1, PT ;  /* 0x000000010500780c */ /* 0x000fda0003f05270 */
        /* <DEDUP_REMOVED lines=37> */
.L_x_5378:
        /* <DEDUP_REMOVED lines=8> */
[----:B------:R-:W2:Y:S01]  /*2b70*/  LDG.E.64 R20, desc[UR36][R20.64] ;  /* 0x0000002414147981 */ /* 0x000ea2000c1e1b00 */
[----:B------:R-:W-:Y:S01]  /*2b80*/  IMAD.WIDE.U32 R28, R29, 0x8, R16 ;  /* 0x000000081d1c7825 */ /* 0x000fe200078e0010 */
[----:B------:R-:W-:Y:S02]  /*2b90*/  IADD3 R4, PT, PT, R4, R3, RZ ;  /* 0x0000000304047210 */ /* 0x000fe40007ffe0ff */
[----:B------:R-:W-:-:S03]  /*2ba0*/  SHF.R.U32.HI R33, RZ, 0x2, R32 ;  /* 0x00000002ff217819 */ /* 0x000fc60000011620 */
[----:B------:R-:W3:Y:S01]  /*2bb0*/  LDG.E.64 R28, desc[UR36][R28.64] ;  /* 0x000000241c1c7981 */ /* 0x000ee2000c1e1b00 */
[----:B------:R-:W-:Y:S02]  /*2bc0*/  IMAD R34, R41, R4, RZ ;  /* 0x0000000429227224 */ /* 0x000fe400078e02ff */
[----:B------:R-:W-:-:S03]  /*2bd0*/  IMAD.WIDE.U32 R32, R33, 0x8, R16 ;  /* 0x0000000821207825 */ /* 0x000fc600078e0010 */
[----:B------:R-:W-:-:S03]  /*2be0*/  SHF.R.U32.HI R35, RZ, 0x2, R34 ;  /* 0x00000002ff237819 */ /* 0x000fc60000011622 */
[----:B------:R-:W4:Y:S02]  /*2bf0*/  LDG.E.64 R32, desc[UR36][R32.64] ;  /* 0x0000002420207981 */ /* 0x000f24000c1e1b00 */
[----:B------:R-:W-:-:S06]  /*2c00*/  IMAD.WIDE.U32 R34, R35, 0x8, R16 ;  /* 0x0000000823227825 */ /* 0x000fcc00078e0010 */
[----:B------:R-:W5:Y:S01]  /*2c10*/  LDG.E.64 R34, desc[UR36][R34.64] ;  /* 0x0000002422227981 */ /* 0x000f62000c1e1b00 */
[----:B------:R-:W-:-:S04]  /*2c20*/  IMAD.IADD R4, R4, 0x1, R3 ;  /* 0x0000000104047824 */ /* 0x000fc800078e0203 */
[----:B------:R-:W-:-:S05]  /*2c30*/  IMAD R45, R3, 0x3, R4 ;  /* 0x00000003032d7824 */ /* 0x000fca00078e0204 */
[----:B------:R-:W-:Y:S02]  /*2c40*/  ISETP.GE.U32.AND P0, PT, R45, R30, PT ;  /* 0x0000001e2d00720c */ /* 0x000fe40003f06070 */
[C---:B--2---:R-:W-:Y:S02]  /*2c50*/  PRMT R36, R20.reuse, 0x7632, R36 ;  /* 0x0000763214247816 */ /* 0x044fe40000000024 */
[----:B------:R-:W-:Y:S02]  /*2c60*/  SHF.L.U32 R39, R20, 0x10, RZ ;  /* 0x0000001014277819 */ /* 0x000fe400000006ff */
[C---:B------:R-:W-:Y:S01]  /*2c70*/  PRMT R37, R21.reuse, 0x7632, R37 ;  /* 0x0000763215257816 */ /* 0x040fe20000000025 */
[----:B------:R-:W-:Y:S01]  /*2c80*/  IMAD.U32 R36, R36, 0x10000, RZ ;  /* 0x0001000024247824 */ /* 0x000fe200078e00ff */
[----:B------:R-:W-:Y:S01]  /*2c90*/  SHF.L.U32 R43, R21, 0x10, RZ ;  /* 0x00000010152b7819 */ /* 0x000fe200000006ff */
[----:B------:R-:W-:Y:S01]  /*2ca0*/  FADD.FTZ R24, R39, R24 ;  /* 0x0000001827187221 */ /* 0x000fe20000010000 */
[----:B------:R-:W-:Y:S01]  /*2cb0*/  SHF.L.U32 R38, R37, 0x10, RZ ;  /* 0x0000001025267819 */ /* 0x000fe200000006ff */
[----:B------:R-:W-:Y:S01]  /*2cc0*/  FADD.FTZ R31, R36, R31 ;  /* 0x0000001f241f7221 */ /* 0x000fe20000010000 */
[----:B---3--:R-:W-:Y:S01]  /*2cd0*/  PRMT R36, R28, 0x7632, R36 ;  /* 0x000076321c247816 */ /* 0x008fe20000000024 */
[----:B------:R-:W-:Y:S01]  /*2ce0*/  FADD.FTZ R14, R43, R14 ;  /* 0x0000000e2b0e7221 */ /* 0x000fe20000010000 */
[C---:B------:R-:W-:Y:S01]  /*2cf0*/  PRMT R37, R29.reuse, 0x7632, R37 ;  /* 0x000076321d257816 */ /* 0x040fe20000000025 */
[----:B------:R-:W-:Y:S01]  /*2d00*/  FADD.FTZ R15, R38, R15 ;  /* 0x0000000f260f7221 */ /* 0x000fe20000010000 */
[----:B------:R-:W-:Y:S01]  /*2d10*/  SHF.L.U32 R39, R36, 0x10, RZ ;  /* 0x0000001024277819 */ /* 0x000fe200000006ff */
[----:B------:R-:W-:Y:S01]  /*2d20*/  IMAD.U32 R42, R29, 0x10000, RZ ;  /* 0x000100001d2a7824 */ /* 0x000fe200078e00ff */
[C---:B----4-:R-:W-:Y:S01]  /*2d30*/  PRMT R36, R32.reuse, 0x7632, R36 ;  /* 0x0000763220247816 */ /* 0x050fe20000000024 */
[----:B------:R-:W-:Y:S01]  /*2d40*/  IMAD.U32 R38, R32, 0x10000, RZ ;  /* 0x0001000020267824 */ /* 0x000fe200078e00ff */
[----:B------:R-:W-:Y:S01]  /*2d50*/  SHF.L.U32 R37, R37, 0x10, RZ ;  /* 0x0000001025257819 */ /* 0x000fe200000006ff */
[----:B------:R-:W-:Y:S01]  /*2d60*/  FADD.FTZ R12, R39, R12 ;  /* 0x0000000c270c7221 */ /* 0x000fe20000010000 */
[----:B------:R-:W-:Y:S01]  /*2d70*/  SHF.L.U32 R39, R36, 0x10, RZ ;  /* 0x0000001024277819 */ /* 0x000fe200000006ff */
[----:B------:R-:W-:Y:S01]  /*2d80*/  FADD.FTZ R9, R38, R9 ;  /* 0x0000000926097221 */ /* 0x000fe20000010000 */
[----:B------:R-:W-:Y:S01]  /*2d90*/  PRMT R36, R33, 0x7632, R36 ;  /* 0x0000763221247816 */ /* 0x000fe20000000024 */
[----:B------:R-:W-:Y:S01]  /*2da0*/  FADD.FTZ R10, R37, R10 ;  /* 0x0000000a250a7221 */ /* 0x000fe20000010000 */
[----:B------:R-:W-:Y:S01]  /*2db0*/  SHF.L.U32 R40, R28, 0x10, RZ ;  /* 0x000000101c287819 */ /* 0x000fe200000006ff */
[----:B------:R-:W-:Y:S01]  /*2dc0*/  FADD.FTZ R8, R39, R8 ;  /* 0x0000000827087221 */ /* 0x000fe20000010000 */
[----:B-----5:R-:W-:Y:S01]  /*2dd0*/  PRMT R37, R35, 0x7632, R37 ;  /* 0x0000763223257816 */ /* 0x020fe20000000025 */
[----:B------:R-:W-:Y:S01]  /*2de0*/  IMAD.U32 R39, R36, 0x10000, RZ ;  /* 0x0001000024277824 */ /* 0x000fe200078e00ff */
[----:B------:R-:W-:Y:S01]  /*2df0*/  PRMT R36, R34, 0x7632, R36 ;  /* 0x0000763222247816 */ /* 0x000fe20000000024 */
[----:B------:R-:W-:Y:S01]  /*2e00*/  FADD.FTZ R13, R40, R13 ;  /* 0x0000000d280d7221 */ /* 0x000fe20000010000 */
[----:B------:R-:W-:Y:S01]  /*2e10*/  SHF.L.U32 R40, R33, 0x10, RZ ;  /* 0x0000001021287819 */ /* 0x000fe200000006ff */
[----:B------:R-:W-:Y:S01]  /*2e20*/  FADD.FTZ R11, R42, R11 ;  /* 0x0000000b2a0b7221 */ /* 0x000fe20000010000 */
[----:B------:R-:W-:Y:S01]  /*2e30*/  SHF.L.U32 R38, R34, 0x10, RZ ;  /* 0x0000001022267819 */ /* 0x000fe200000006ff */
[----:B------:R-:W-:Y:S01]  /*2e40*/  IMAD.U32 R43, R36, 0x10000, RZ ;  /* 0x00010000242b7824 */ /* 0x000fe200078e00ff */
[----:B------:R-:W-:Y:S01]  /*2e50*/  SHF.L.U32 R45, R35, 0x10, RZ ;  /* 0x00000010232d7819 */ /* 0x000fe200000006ff */
[----:B------:R-:W-:Y:S01]  /*2e60*/  FADD.FTZ R7, R40, R7 ;  /* 0x0000000728077221 */ /* 0x000fe20000010000 */
[----:B------:R-:W-:Y:S01]  /*2e70*/  SHF.L.U32 R36, R37, 0x10, RZ ;  /* 0x0000001025247819 */ /* 0x000fe200000006ff */
[----:B------:R-:W-:Y:S01]  /*2e80*/  FADD.FTZ R6, R39, R6 ;  /* 0x0000000627067221 */ /* 0x000fe20000010000 */
[----:B------:R-:W-:Y:S01]  /*2e90*/  FADD.FTZ R5, R38, R5 ;  /* 0x0000000526057221 */ /* 0x000fe20000010000 */
[----:B------:R-:W-:Y:S01]  /*2ea0*/  FADD.FTZ R18, R45, R18 ;  /* 0x000000122d127221 */ /* 0x000fe20000010000 */
[----:B------:R-:W-:Y:S01]  /*2eb0*/  FADD.FTZ R0, R43, R0 ;  /* 0x000000002b007221 */ /* 0x000fe20000010000 */
[----:B------:R-:W-:Y:S01]  /*2ec0*/  FADD.FTZ R19, R36, R19 ;  /* 0x0000001324137221 */ /* 0x000fe20000010000 */
[----:B------:R-:W-:Y:S06]  /*2ed0*/  @!P0 BRA `(.L_x_5378) ;  /* 0xfffffffc00048947 */ /* 0x000fec000383ffff */
[----:B------:R-:W-:Y:S05]  /*2ee0*/  BSYNC.RECONVERGENT B1 ;  /* 0x0000000000017941 */ /* 0x000fea0003800200 */
.L_x_5377:
        /* <DEDUP_REMOVED lines=14> */
.L_x_5376:
[----:B------:R-:W-:Y:S05]  /*2fd0*/  BSYNC.RECONVERGENT B0 ;  /* 0x0000000000007941 */ /* 0x000fea0003800200 */
.L_x_5375:
        /* <DEDUP_REMOVED lines=43> */
.L_x_5380:
[----:B------:R-:W-:Y:S05]  /*3290*/  BSYNC.RECONVERGENT B0 ;  /* 0x0000000000007941 */ /* 0x000fea0003800200 */
.L_x_5379:
[----:B------:R-:W-:Y:S04]  /*32a0*/  BSSY.RECONVERGENT B0, `(.L_x_5381) ;  /* 0x000002a000007945 */ /* 0x000fe80003800200 */
        /* <DEDUP_REMOVED lines=14> */
[----:B------:R-:W-:Y:S02]  /*3390*/  SHF.L.U32 R28, R28, 0x10, RZ ;  /* 0x000000101c1c7819 */ /* 0x000fe400000006ff */
[----:B------:R-:W-:Y:S01]  /*33a0*/  ISETP.GE.U32.AND P0, PT, R16, R30, PT ;  /* 0x0000001e1000720c */ /* 0x000fe20003f06070 */
[----:B------:R-:W-:Y:S01]  /*33b0*/  FADD.FTZ R12, R12, R17 ;  /* 0x000000110c0c7221 */ /* 0x000fe20000010000 */
[----:B------:R-:W-:Y:S01]  /*33c0*/  SHF.L.U32 R4, R29, 0x10, RZ ;  /* 0x000000101d047819 */ /* 0x000fe200000006ff */
[----:B------:R-:W-:Y:S01]  /*33d0*/  FADD.FTZ R13, R13, R28 ;  /* 0x0000001c0d0d7221 */ /* 0x000fe20000010000 */
[----:B------:R-:W-:-:S03]  /*33e0*/  SHF.L.U32 R21, R42, 0x10, RZ ;  /* 0x000000102a157819 */ /* 0x000fc600000006ff */
[----:B------:R-:W-:Y:S02]  /*33f0*/  FADD.FTZ R11, R11, R4 ;  /* 0x000000040b0b7221 */ /* 0x000fe40000010000 */
[----:B------:R-:W-:-:S04]  /*3400*/  FADD.FTZ R10, R10, R21 ;  /* 0x000000150a0a7221 */ /* 0x000fc80000010000 */
[----:B------:R-:W-:Y:S05]  /*3410*/  @P0 BRA `(.L_x_5382) ;  /* 0x0000000000480947 */ /* 0x000fea0003800000 */
[----:B------:R-:W-:Y:S01]  /*3420*/  IMAD.IADD R3, R16, 0x1, R3 ;  /* 0x0000000110037824 */ /* 0x000fe200078e0203 */
[----:B------:R-:W-:Y:S01]  /*3430*/  SHF.L.U32 R4, R43, 0x10, RZ ;  /* 0x000000102b047819 */ /* 0x000fe200000006ff */
[----:B------:R-:W-:-:S03]  /*3440*/  IMAD.U32 R16, R45, 0x10000, RZ ;  /* 0x000100002d107824 */ /* 0x000fc600078e00ff */
[----:B------:R-:W-:Y:S01]  /*3450*/  ISETP.GE.U32.AND P0, PT, R3, R30, PT ;  /* 0x0000001e0300720c */ /* 0x000fe20003f06070 */
[----:B------:R-:W-:Y:S01]  /*3460*/  FADD.FTZ R9, R9, R4 ;  /* 0x0000000409097221 */ /* 0x000fe20000010000 */
[----:B------:R-:W-:Y:S01]  /*3470*/  SHF.L.U32 R3, R44, 0x10, RZ ;  /* 0x000000102c037819 */ /* 0x000fe200000006ff */
[----:B------:R-:W-:-:S04]  /*3480*/  FADD.FTZ R7, R7, R16 ;  /* 0x0000001007077221 */ /* 0x000fc80000010000 */
[----:B------:R-:W-:Y:S01]  /*3490*/  FADD.FTZ R8, R8, R3 ;  /* 0x0000000308087221 */ /* 0x000fe20000010000 */
[----:B------:R-:W-:-:S05]  /*34a0*/  SHF.L.U32 R3, R46, 0x10, RZ ;  /* 0x000000102e037819 */ /* 0x000fca00000006ff */
[----:B------:R-:W-:Y:S01]  /*34b0*/  @!P0 SHF.L.U32 R32, R32, 0x10, RZ ;  /* 0x0000001020208819 */ /* 0x000fe200000006ff */
[----:B------:R-:W-:Y:S01]  /*34c0*/  @!P0 IMAD.U32 R17, R34, 0x10000, RZ ;  /* 0x0001000022118824 */ /* 0x000fe200078e00ff */
[----:B------:R-:W-:Y:S01]  /*34d0*/  @!P0 SHF.L.U32 R33, R33, 0x10, RZ ;  /* 0x0000001021218819 */ /* 0x000fe200000006ff */
[----:B------:R-:W-:Y:S01]  /*34e0*/  FADD.FTZ R6, R6, R3 ;  /* 0x0000000306067221 */ /* 0x000fe20000010000 */
[----:B------:R-:W-:Y:S01]  /*34f0*/  @!P0 SHF.L.U32 R4, R35, 0x10, RZ ;  /* 0x0000001023048819 */ /* 0x000fe200000006ff */
[----:B------:R-:W-:Y:S01]  /*3500*/  @!P0 FADD.FTZ R5, R5, R32 ;  /* 0x0000002005058221 */ /* 0x000fe20000010000 */
[----:B------:R-:W-:Y:S01]  /*3510*/  @!P0 FADD.FTZ R0, R0, R17 ;  /* 0x0000001100008221 */ /* 0x000fe20000010000 */
[----:B------:R-:W-:Y:S02]  /*3520*/  @!P0 FADD.FTZ R18, R18, R33 ;  /* 0x0000002112128221 */ /* 0x000fe40000010000 */
[----:B------:R-:W-:-:S07]  /*3530*/  @!P0 FADD.FTZ R19, R19, R4 ;  /* 0x0000000413138221 */ /* 0x000fce0000010000 */
.L_x_5382:
[----:B------:R-:W-:Y:S05]  /*3540*/  BSYNC.RECONVERGENT B0 ;  /* 0x0000000000007941 */ /* 0x000fea0003800200 */
.L_x_5381:
        /* <DEDUP_REMOVED lines=13> */
.L_x_5374:
[----:B------:R-:W1:Y:S01]  /*3620*/  LDCU UR4, c[0x0][0x394] ;  /* 0x00007280ff0477ac */ /* 0x000e620008000800 */
[----:B------:R-:W2:Y:S01]  /*3630*/  LDC R0, c[0x0][0x384] ;  /* 0x0000e100ff007b82 */ /* 0x000ea20000000800 */
[----:B------:R-:W-:Y:S01]  /*3640*/  BSSY.RECONVERGENT B0, `(.L_x_5383) ;  /* 0x000045a000007945 */ /* 0x000fe20003800200 */
[----:B------:R-:W-:Y:S01]  /*3650*/  MOV R33, R4 ;  /* 0x0000000400217202 */ /* 0x000fe20000000f00 */
        /* <DEDUP_REMOVED lines=39> */
.L_x_5390:
[----:B------:R-:W1:Y:S01]  /*38d0*/  LDCU UR4, c[0x0][0x394] ;  /* 0x00007280ff0477ac */ /* 0x000e620008000800 */
        /* <DEDUP_REMOVED lines=16> */
[----:B01----:R-:W-:Y:S06]  /*39e0*/  @!P0 BRA `(.L_x_5385) ;  /* 0x0000003c00e08947 */ /* 0x003fec0003800000 */
        /* <DEDUP_REMOVED lines=295> */
.L_x_5386:
        /* <DEDUP_REMOVED lines=234> */
.L_x_5387:
        /* <DEDUP_REMOVED lines=234> */
.L_x_5388:
        /* <DEDUP_REMOVED lines=245> */
.L_x_5389:
        /* <DEDUP_REMOVED lines=8> */
.L_x_5385:
[----:B------:R-:W1:Y:S01]  /*7970*/  LDCU UR5, c[0x0][0x38c] ;  /* 0x00007180ff0577ac */ /* 0x000e620008000800 */
[----:B------:R-:W-:Y:S01]  /*7980*/  SHF.L.U32 R42, R35, 0x10, RZ ;  /* 0x00000010232a7819 */ /* 0x000fe200000006ff */
[----:B------:R-:W-:Y:S01]  /*7990*/  IMAD.U32 R30, R32, 0x10000, RZ ;  /* 0x00010000201e7824 */ /* 0x000fe200078e00ff */
[----:B------:R-:W-:Y:S02]  /*79a0*/  SHF.L.U32 R31, R34, 0x10, RZ ;  /* 0x00000010221f7819 */ /* 0x000fe400000006ff */
[----:B------:R-:W-:Y:S01]  /*79b0*/  SHF.L.U32 R51, R36, 0x10, RZ ;  /* 0x0000001024337819 */ /* 0x000fe200000006ff */
[----:B------:R-:W-:Y:S01]  /*79c0*/  FADD.FTZ R9, R42, R9 ;  /* 0x000000092a097221 */ /* 0x000fe20000010000 */
[----:B------:R-:W-:Y:S01]  /*79d0*/  MOV R42, UR4 ;  /* 0x00000004002a7c02 */ /* 0x000fe20008000f00 */
[----:B------:R-:W-:Y:S01]  /*79e0*/  FADD.FTZ R7, R30, R7 ;  /* 0x000000071e077221 */ /* 0x000fe20000010000 */
[----:B------:R-:W-:Y:S02]  /*79f0*/  IMAD.U32 R30, R38, 0x10000, RZ ;  /* 0x00010000261e7824 */ /* 0x000fe400078e00ff */
[----:B------:R-:W-:Y:S01]  /*7a00*/  FADD.FTZ R6, R31, R6 ;  /* 0x000000061f067221 */ /* 0x000fe20000010000 */
[----:B------:R-:W-:Y:S01]  /*7a10*/  LEA R33, R42, R33, 0x2 ;  /* 0x000000212a217211 */ /* 0x000fe200078e10ff */
[----:B------:R-:W-:Y:S01]  /*7a20*/  FADD.FTZ R8, R51, R8 ;  /* 0x0000000833087221 */ /* 0x000fe20000010000 */
[----:B------:R-:W-:Y:S01]  /*7a30*/  FADD.FTZ R11, R30, R11 ;  /* 0x0000000b1e0b7221 */ /* 0x000fe20000010000 */
[----:B------:R-:W-:Y:S01]  /*7a40*/  SHF.L.U32 R50, R40, 0x10, RZ ;  /* 0x0000001028327819 */ /* 0x000fe200000006ff */
[----:B------:R-:W-:Y:S01]  /*7a50*/  IMAD.U32 R51, R39, 0x10000, RZ ;  /* 0x0001000027337824 */ /* 0x000fe200078e00ff */
[----:B------:R-:W-:Y:S01]  /*7a60*/  SHF.L.U32 R31, R37, 0x10, RZ ;  /* 0x00000010251f7819 */ /* 0x000fe200000006ff */
[----:B------:R-:W-:Y:S01]  /*7a70*/  IMAD R53, R42, 0x3, R33 ;  /* 0x000000032a357824 */ /* 0x000fe200078e0221 */
[----:B------:R-:W-:Y:S01]  /*7a80*/  SHF.L.U32 R52, R47, 0x10, RZ ;  /* 0x000000102f347819 */ /* 0x000fe200000006ff */
[----:B-1----:R-:W-:-:S02]  /*7a90*/  IMAD.U32 R30, RZ, RZ, UR5 ;  /* 0x00000005ff1e7e24 */ /* 0x002fc4000f8e00ff */
[----:B------:R-:W-:Y:S01]  /*7aa0*/  FADD.FTZ R13, R50, R13 ;  /* 0x0000000d320d7221 */ /* 0x000fe20000010000 */
[----:B------:R-:W-:Y:S01]  /*7ab0*/  FADD.FTZ R10, R31, R10 ;  /* 0x0000000a1f0a7221 */ /* 0x000fe20000010000 */
[----:B------:R-:W-:Y:S01]  /*7ac0*/  FADD.FTZ R12, R51, R12 ;  /* 0x0000000c330c7221 */ /* 0x000fe20000010000 */
[----:B------:R-:W-:Y:S01]  /*7ad0*/  SHF.L.U32 R50, R41, 0x10, RZ ;  /* 0x0000001029327819 */ /* 0x000fe200000006ff */
[----:B------:R-:W-:Y:S01]  /*7ae0*/  IMAD.U32 R31, R43, 0x10000, RZ ;  /* 0x000100002b1f7824 */ /* 0x000fe200078e00ff */
[----:B------:R-:W-:Y:S01]  /*7af0*/  ISETP.GE.U32.AND P1, PT, R53, R30, PT ;  /* 0x0000001e3500720c */ /* 0x000fe20003f26070 */
[----:B------:R-:W-:Y:S01]  /*7b00*/  FADD.FTZ R19, R52, R19 ;  /* 0x0000001334137221 */ /* 0x000fe20000010000 */
[----:B------:R-:W-:Y:S01]  /*7b10*/  SHF.L.U32 R51, R46, 0x10, RZ ;  /* 0x000000102e337819 */ /* 0x000fe200000006ff */
[----:B------:R-:W-:Y:S01]  /*7b20*/  FADD.FTZ R14, R31, R14 ;  /* 0x0000000e1f0e7221 */ /* 0x000fe20000010000 */
[----:B------:R-:W-:Y:S01]  /*7b30*/  FADD.FTZ R15, R50, R15 ;  /* 0x0000000f320f7221 */ /* 0x000fe20000010000 */
[----:B------:R-:W-:-:S02]  /*7b40*/  SHF.L.U32 R50, R45, 0x10, RZ ;  /* 0x000000102d327819 */ /* 0x000fc400000006ff */
[----:B------:R-:W-:Y:S01]  /*7b50*/  FADD.FTZ R20, R51, R20 ;  /* 0x0000001433147221 */ /* 0x000fe20000010000 */
[----:B------:R-:W-:Y:S01]  /*7b60*/  SHF.L.U32 R31, R49, 0x10, RZ ;  /* 0x00000010311f7819 */ /* 0x000fe200000006ff */
[----:B------:R-:W-:Y:S01]  /*7b70*/  IMAD.U32 R51, R44, 0x10000, RZ ;  /* 0x000100002c337824 */ /* 0x000fe200078e00ff */
[----:B------:R-:W-:Y:S01]  /*7b80*/  SHF.L.U32 R53, R48, 0x10, RZ ;  /* 0x0000001030357819 */ /* 0x000fe200000006ff */
[----:B------:R-:W-:Y:S02]  /*7b90*/  FADD.FTZ R21, R50, R21 ;  /* 0x0000001532157221 */ /* 0x000fe40000010000 */
[----:B------:R-:W-:Y:S01]  /*7ba0*/  FADD.FTZ R24, R31, R24 ;  /* 0x000000181f187221 */ /* 0x000fe20000010000 */
[----:B------:R-:W-:Y:S01]  /*7bb0*/  FADD.FTZ R0, R51, R0 ;  /* 0x0000000033007221 */ /* 0x000fe20000010000 */
[----:B------:R-:W-:Y:S01]  /*7bc0*/  FADD.FTZ R18, R53, R18 ;  /* 0x0000001235127221 */ /* 0x000fe20000010000 */
[----:B------:R-:W-:Y:S06]  /*7bd0*/  @!P1 BRA `(.L_x_5390) ;  /* 0xffffffbc003c9947 */ /* 0x000fec000383ffff */
.L_x_5384:
[----:B0-----:R-:W-:Y:S05]  /*7be0*/  BSYNC.RECONVERGENT B0 ;  /* 0x0000000000007941 */ /* 0x001fea0003800200 */
.L_x_5383:
        /* <DEDUP_REMOVED lines=287> */
.L_x_5394:
[----:B------:R-:W-:Y:S02]  /*8de0*/  SHF.R.U32.HI R4, RZ, 0x3, R32 ;  /* 0x00000003ff047819 */ /* 0x000fe40000011620 */
[----:B------:R-:W-:-:S07]  /*8df0*/  MOV R5, RZ ;  /* 0x000000ff00057202 */ /* 0x000fce0000000f00 */
.L_x_5393:
[----:B------:R-:W0:Y:S02]  /*8e00*/  LDCU.64 UR4, c[0x0][0x758] ;  /* 0x0000eb00ff0477ac */ /* 0x000e240008000a00 */
[----:B0-----:R-:W-:-:S04]  /*8e10*/  IADD3 R49, P1, PT, R3, UR4, RZ ;  /* 0x0000000403317c10 */ /* 0x001fc8000ff3e0ff */
[----:B------:R-:W-:Y:S02]  /*8e20*/  IADD3.X R3, PT, PT, RZ, UR5, RZ, P1, !PT ;  /* 0x00000005ff037c10 */ /* 0x000fe40008ffe4ff */
[----:B------:R-:W-:-:S04]  /*8e30*/  LEA R16, P1, R4, R49, 0x3 ;  /* 0x0000003104107211 */ /* 0x000fc800078218ff */
[----:B------:R-:W-:-:S05]  /*8e40*/  LEA.HI.X R17, R4, R3, R5, 0x3, P1 ;  /* 0x0000000304117211 */ /* 0x000fca00008f1c05 */
        /* <DEDUP_REMOVED lines=283> */
.L_x_5396:
[----:B------:R-:W-:Y:S01]  /*a000*/  SHF.R.U32.HI R4, RZ, 0x3, R37 ;  /* 0x00000003ff047819 */ /* 0x000fe20000011625 */
[----:B------:R-:W-:-:S07]  /*a010*/  IMAD.MOV.U32 R5, RZ, RZ, RZ ;  /* 0x000000ffff057224 */ /* 0x000fce00078e00ff */
.L_x_5395:
        /* <DEDUP_REMOVED lines=285> */
.L_x_5398:
[----:B------:R-:W-:Y:S02]  /*b1f0*/  SHF.R.U32.HI R50, RZ, 0x3, R41 ;  /* 0x00000003ff327819 */ /* 0x000fe40000011629 */
[----:B------:R-:W-:-:S07]  /*b200*/  MOV R51, RZ ;  /* 0x000000ff00337202 */ /* 0x000fce0000000f00 */
.L_x_5397:
        /* <DEDUP_REMOVED lines=285> */
.L_x_5400:
[----:B------:R-:W-:Y:S02]  /*c3e0*/  SHF.R.U32.HI R28, RZ, 0x3, R28 ;  /* 0x00000003ff1c7819 */ /* 0x000fe4000001161c */
[----:B------:R-:W-:-:S07]  /*c3f0*/  MOV R29, RZ ;  /* 0x000000ff001d7202 */ /* 0x000fce0000000f00 */
.L_x_5399:
[----:B------:R-:W-:-:S04]  /*c400*/  LEA R4, P0, R28, R49, 0x3 ;  /* 0x000000311c047211 */ /* 0x000fc800078018ff */
[----:B------:R-:W-:-:S05]  /*c410*/  LEA.HI.X R5, R28, R3, R29, 0x3, P0 ;  /* 0x000000031c057211 */ /* 0x000fca00000f1c1d */
[----:B------:R-:W2:Y:S02]  /*c420*/  LDG.E.64 R28, desc[UR36][R4.64] ;  /* 0x00000024041c7981 */ /* 0x000ea4000c1e1b00 */
[C---:B--2---:R-:W-:Y:S02]  /*c430*/  PRMT R31, R28.reuse, 0x7610, R31 ;  /* 0x000076101c1f7816 */ /* 0x044fe4000000001f */
[C---:B------:R-:W-:Y:S02]  /*c440*/  PRMT R44, R29.reuse, 0x7610, R44 ;  /* 0x000076101d2c7816 */ /* 0x040fe4000000002c */
[----:B------:R-:W-:Y:S02]  /*c450*/  PRMT R28, R28, 0x7632, R28 ;  /* 0x000076321c1c7816 */ /* 0x000fe4000000001c */
[----:B------:R-:W-:-:S07]  /*c460*/  PRMT R29, R29, 0x7632, R29 ;  /* 0x000076321d1d7816 */ /* 0x000fce000000001d */
.L_x_5392:
[----:B------:R-:W-:Y:S05]  /*c470*/  BSYNC.RECONVERGENT B0 ;  /* 0x0000000000007941 */ /* 0x000fea0003800200 */
.L_x_5391:
[----:B------:R-:W-:Y:S01]  /*c480*/  ISETP.GE.U32.AND P0, PT, R33, R30, PT ;  /* 0x0000001e2100720c */ /* 0x000fe20003f06070 */
[----:B------:R-:W-:-:S12]  /*c490*/  BSSY.RECONVERGENT B0, `(.L_x_5401) ;  /* 0x000002a000007945 */ /* 0x000fd80003800200 */
        /* <DEDUP_REMOVED lines=41> */
.L_x_5402:
[----:B------:R-:W-:Y:S05]  /*c730*/  BSYNC.RECONVERGENT B0 ;  /* 0x0000000000007941 */ /* 0x000fea0003800200 */
.L_x_5401:
        /* <DEDUP_REMOVED lines=12> */
.L_x_5353:
[----:B------:R-:W-:Y:S05]  /*c800*/  BSYNC.RECONVERGENT B6 ;  /* 0x0000000000067941 */ /* 0x000fea0003800200 */
.L_x_5352:
        /* <DEDUP_REMOVED lines=15> */
.L_x_5404:
        /* <DEDUP_REMOVED lines=17> */
.L_x_5403:
        /* <DEDUP_REMOVED lines=18> */
.L_x_5407:
[----:B------:R-:W-:Y:S01]  /*cb30*/  SHF.R.U32.HI R12, RZ, 0x1, R4 ;  /* 0x00000001ff0c7819 */ /* 0x000fe20000011604 */
[----:B------:R-:W-:Y:S05]  /*cb40*/  WARPSYNC.ALL ;  /* 0x0000000000007948 */ /* 0x000fea0003800000 */
[----:B------:R-:W-:Y:S01]  /*cb50*/  IADD3 R5, PT, PT, R12, R23, RZ ;  /* 0x000000170c057210 */ /* 0x000fe20007ffe0ff */
[----:B------:R-:W-:Y:S03]  /*cb60*/  BAR.SYNC.DEFER_BLOCKING 0x0 ;  /* 0x0000000000007b1d */ /* 0x000fe60000010000 */
[----:B------:R-:W-:-:S04]  /*cb70*/  ISETP.GE.U32.AND P0, PT, R5, R6, PT ;  /* 0x000000060500720c */ /* 0x000fc80003f06070 */
[----:B------:R-:W-:-:S13]  /*cb80*/  ISETP.GE.U32.OR P0, PT, R23, R12, P0 ;  /* 0x0000000c1700720c */ /* 0x000fda0000706470 */
[----:B------:R-:W-:-:S05]  /*cb90*/  @!P0 LEA R5, R12, R3, 0x4 ;  /* 0x000000030c058211 */ /* 0x000fca00078e20ff */
        /* <DEDUP_REMOVED lines=9> */
.L_x_5406:
[----:B------:R-:W-:Y:S01]  /*cc30*/  ISETP.GE.U32.AND P0, PT, R0, 0x2, PT ;  /* 0x000000020000780c */ /* 0x000fe20003f06070 */
[----:B------:R-:W-:Y:S05]  /*cc40*/  WARPSYNC.ALL ;  /* 0x0000000000007948 */ /* 0x000fea0003800000 */
[----:B------:R-:W-:Y:S07]  /*cc50*/  BAR.SYNC.DEFER_BLOCKING 0x0 ;  /* 0x0000000000007b1d */ /* 0x000fee0000010000 */
[----:B------:R-:W-:Y:S05]  /*cc60*/  @!P0 BRA `(.L_x_5405) ;  /* 0x0000000000308947 */ /* 0x000fea0003800000 */
[----:B-12---:R-:W-:-:S07]  /*cc70*/  MOV R3, 0x1 ;  /* 0x0000000100037802 */ /* 0x006fce0000000f00 */
.L_x_5408:
        /* <DEDUP_REMOVED lines=11> */
.L_x_5405:
        /* <DEDUP_REMOVED lines=9> */
[----:B------:R-:W-:Y:S01]  /*cdc0*/  HFMA2 R4, -RZ, RZ, 0, 0 ;  /* 0x00000000ff047431 */ /* 0x000fe200000001ff */
[----:B------:R-:W-:Y:S01]  /*cdd0*/  MOV R5, R27 ;  /* 0x0000001b00057202 */ /* 0x000fe20000000f00 */
        /* <DEDUP_REMOVED lines=271> */
.L_x_5409:
        /* <DEDUP_REMOVED lines=272> */
[----:B---3--:R-:W-:-:S04]  /*efd0*/  SHF.R.U32.HI R0, RZ, UR6, R0 ;  /* 0x00000006ff007c19 */ /* 0x008fc80008011600 */
[----:B------:R-:W-:-:S05]  /*efe0*/  IADD3 R4, PT, PT, -R0, RZ, RZ ;  /* 0x000000ff00047210 */ /* 0x000fca0007ffe1ff */
[----:B------:R-:W-:-:S04]  /*eff0*/  IMAD R4, R4, UR8, R5 ;  /* 0x0000000804047c24 */ /* 0x000fc8000f8e0205 */
[----:B----4-:R-:W-:-:S07]  /*f000*/  IMAD R29, R4, UR7, R29 ;  /* 0x00000007041d7c24 */ /* 0x010fce000f8e021d */
.L_x_5410:
        /* <DEDUP_REMOVED lines=276> */
.L_x_5411:
        /* <DEDUP_REMOVED lines=276> */
.L_x_5412:
        /* <DEDUP_REMOVED lines=292> */
.L_x_5414:
        /* <DEDUP_REMOVED lines=276> */
.L_x_5415:
        /* <DEDUP_REMOVED lines=276> */
.L_x_5416:
        /* <DEDUP_REMOVED lines=276> */
.L_x_5417:
        /* <DEDUP_REMOVED lines=25> */
.L_x_5419:
[----:B------:R-:W-:Y:S05]  /*15a20*/  BSYNC.RECONVERGENT B0 ;  /* 0x0000000000007941 */ /* 0x000fea0003800200 */
.L_x_5418:
        /* <DEDUP_REMOVED lines=35> */
.L_x_5421:
[----:B------:R-:W-:Y:S05]  /*15c60*/  BSYNC.RECONVERGENT B0 ;  /* 0x0000000000007941 */ /* 0x000fea0003800200 */
.L_x_5420:
        /* <DEDUP_REMOVED lines=38> */
.L_x_5426:
        /* <DEDUP_REMOVED lines=15> */
.L_x_5425:
[----:B------:R-:W-:Y:S05]  /*15fc0*/  BRA `(.L_x_5424) ;  /* 0x0000000000747947 */ /* 0x000fea0003800000 */
.L_x_5423:
        /* <DEDUP_REMOVED lines=15> */
.L_x_5427:
        /* <DEDUP_REMOVED lines=14> */
.L_x_5424:
[----:B------:R-:W-:Y:S05]  /*161a0*/  BSYNC.RECONVERGENT B0 ;  /* 0x0000000000007941 */ /* 0x000fea0003800200 */
.L_x_5422:
        /* <DEDUP_REMOVED lines=12> */
.L_x_5429:
        /* <DEDUP_REMOVED lines=16> */
.L_x_5428:
        /* <DEDUP_REMOVED lines=9> */
.L_x_5432:
        /* <DEDUP_REMOVED lines=15> */
.L_x_5431:
[----:B------:R-:W-:Y:S01]  /*164f0*/  BAR.SYNC.DEFER_BLOCKING 0x0 ;  /* 0x0000000000007b1d */ /* 0x000fe20000010000 */
[----:B------:R-:W-:-:S09]  /*16500*/  UISETP.GE.U32.AND UP0, UPT, UR4, 0x2, UPT ;  /* 0x000000020400788c */ /* 0x000fd2000bf06070 */
[----:B------:R-:W-:Y:S05]  /*16510*/  BRA.U !UP0, `(.L_x_5430) ;  /* 0x0000000108307547 */ /* 0x000fea000b800000 */
[----:B-1234-:R-:W-:-:S07]  /*16520*/  IMAD.MOV.U32 R0, RZ, RZ, 0x1 ;  /* 0x00000001ff007424 */ /* 0x01efce00078e00ff */
.L_x_5433:
        /* <DEDUP_REMOVED lines=11> */
.L_x_5430:
        /* <DEDUP_REMOVED lines=50> */
.L_x_5436:
        /* <DEDUP_REMOVED lines=19> */
.L_x_5437:
[----:B------:R-:W-:Y:S05]  /*16a30*/  BRA `(.L_x_5438) ;  /* 0x0000000000047947 */ /* 0x000fea0003800000 */
.L_x_5435:
[----:B------:R1:W-:Y:S02]  /*16a40*/  STG.E desc[UR36][R8.64], R16 ;  /* 0x0000001008007986 */ /* 0x0003e4000c101924 */
.L_x_5438:
        /* <DEDUP_REMOVED lines=23> */
.L_x_5440:
        /* <DEDUP_REMOVED lines=19> */
.L_x_5441:
[----:B------:R-:W-:Y:S05]  /*16cf0*/  BRA `(.L_x_5442) ;  /* 0x00000000000c7947 */ /* 0x000fea0003800000 */
.L_x_5439:
[----:B------:R-:W-:-:S04]  /*16d00*/  IADD3 R26, P0, PT, R26, UR6, RZ ;  /* 0x000000061a1a7c10 */ /* 0x000fc8000ff1e0ff */
[----:B------:R-:W-:-:S05]  /*16d10*/  IADD3.X R27, PT, PT, RZ, UR7, RZ, P0, !PT ;  /* 0x00000007ff1b7c10 */ /* 0x000fca00087fe4ff */
[----:B------:R2:W-:Y:S04]  /*16d20*/  STG.E desc[UR36][R26.64], R18 ;  /* 0x000000121a007986 */ /* 0x0005e8000c101924 */
.L_x_5442:
[----:B------:R-:W3:Y:S02]  /*16d30*/  LDCU.64 UR4, c[0x0][0x760] ;  /* 0x0000ec00ff0477ac */ /* 0x000ee40008000a00 */
[----:B---3--:R-:W-:-:S04]  /*16d40*/  IADD3 R24, P0, PT, R24, UR4, RZ ;  /* 0x0000000418187c10 */ /* 0x008fc8000ff1e0ff */
[----:B------:R-:W-:-:S05]  /*16d50*/  IADD3.X R25, PT, PT, RZ, UR5, RZ, P0, !PT ;  /* 0x00000005ff197c10 */ /* 0x000fca00087fe4ff */
[----:B------:R-:W-:Y:S01]  /*16d60*/  STG.E desc[UR36][R24.64], R19 ;  /* 0x0000001318007986 */ /* 0x000fe2000c101924 */
[----:B------:R-:W-:Y:S05]  /*16d70*/  EXIT ;  /* 0x000000000000794d */ /* 0x000fea0003800000 */
.L_x_5434:
        /* <DEDUP_REMOVED lines=13> */
.L_x_5443:
        /* <DEDUP_REMOVED lines=20> */
.L_x_5446:
        /* <DEDUP_REMOVED lines=19> */
.L_x_5447:
[----:B------:R-:W-:Y:S05]  /*170c0*/  BRA `(.L_x_5448) ;  /* 0x0000000000107947 */ /* 0x000fea0003800000 */
.L_x_5445:
[----:B------:R-:W0:Y:S02]  /*170d0*/  LDCU.64 UR4, c[0x0][0x760] ;  /* 0x0000ec00ff0477ac */ /* 0x000e240008000a00 */
[----:B0-----:R-:W-:-:S04]  /*170e0*/  IADD3 R28, P0, PT, R28, UR4, RZ ;  /* 0x000000041c1c7c10 */ /* 0x001fc8000ff1e0ff */
[----:B------:R-:W-:-:S05]  /*170f0*/  IADD3.X R29, PT, PT, RZ, UR5, RZ, P0, !PT ;  /* 0x00000005ff1d7c10 */ /* 0x000fca00087fe4ff */
[----:B------:R0:W-:Y:S04]  /*17100*/  STG.E desc[UR36][R28.64], R16 ;  /* 0x000000101c007986 */ /* 0x0001e8000c101924 */
.L_x_5448:
        /* <DEDUP_REMOVED lines=23> */
.L_x_5450:
        /* <DEDUP_REMOVED lines=19> */
.L_x_5451:
[----:B------:R-:W-:Y:S05]  /*173b0*/  BRA `(.L_x_5452) ;  /* 0x00000000000c7947 */ /* 0x000fea0003800000 */
.L_x_5449:
[----:B------:R-:W-:-:S04]  /*173c0*/  IADD3 R26, P0, PT, R26, UR6, RZ ;  /* 0x000000061a1a7c10 */ /* 0x000fc8000ff1e0ff */
[----:B------:R-:W-:-:S05]  /*173d0*/  IADD3.X R27, PT, PT, RZ, UR7, RZ, P0, !PT ;  /* 0x00000007ff1b7c10 */ /* 0x000fca00087fe4ff */
[----:B------:R0:W-:Y:S04]  /*173e0*/  STG.E desc[UR36][R26.64], R18 ;  /* 0x000000121a007986 */ /* 0x0001e8000c101924 */
.L_x_5452:
[----:B------:R-:W5:Y:S02]  /*173f0*/  LDCU.64 UR4, c[0x0][0x760] ;  /* 0x0000ec00ff0477ac */ /* 0x000f640008000a00 */
[----:B-----5:R-:W-:-:S05]  /*17400*/  IADD3 R24, P0, PT, R24, UR4, RZ ;  /* 0x0000000418187c10 */ /* 0x020fca000ff1e0ff */
[----:B------:R-:W-:-:S05]  /*17410*/  IMAD.X R25, RZ, RZ, UR5, P0 ;  /* 0x00000005ff197e24 */ /* 0x000fca00080e06ff */
[----:B------:R-:W-:Y:S01]  /*17420*/  STG.E desc[UR36][R24.64], R19 ;  /* 0x0000001318007986 */ /* 0x000fe2000c101924 */
[----:B------:R-:W-:Y:S05]  /*17430*/  EXIT ;  /* 0x000000000000794d */ /* 0x000fea0003800000 */
.L_x_5444:
[----:B------:R-:W-:Y:S04]  /*17440*/  STG.E desc[UR36][R4.64], R16 ;  /* 0x0000001004007986 */ /* 0x000fe8000c101924 */
[----:B------:R-:W-:Y:S04]  /*17450*/  STG.E desc[UR36][R4.64+0x4], R17 ;  /* 0x0000041104007986 */ /* 0x000fe8000c101924 */
[----:B------:R-:W-:Y:S04]  /*17460*/  STG.E desc[UR36][R4.64+0x8], R18 ;  /* 0x0000081204007986 */ /* 0x000fe8000c101924 */
[----:B------:R-:W-:Y:S01]  /*17470*/  STG.E desc[UR36][R4.64+0xc], R19 ;  /* 0x00000c1304007986 */ /* 0x000fe2000c101924 */
[----:B------:R-:W-:Y:S05]  /*17480*/  EXIT ;  /* 0x000000000000794d */ /* 0x000fea0003800000 */
.L_x_5413:
        /* <DEDUP_REMOVED lines=59> */
.L_x_5455:
        /* <DEDUP_REMOVED lines=19> */
.L_x_5456:
[----:B------:R-:W-:Y:S05]  /*17970*/  BRA `(.L_x_5457) ;  /* 0x0000000000047947 */ /* 0x000fea0003800000 */
.L_x_5454:
[----:B------:R2:W-:Y:S02]  /*17980*/  STG.E desc[UR36][R8.64], R16 ;  /* 0x0000001008007986 */ /* 0x0005e4000c101924 */
.L_x_5457:
        /* <DEDUP_REMOVED lines=23> */
.L_x_5459:
        /* <DEDUP_REMOVED lines=19> */
.L_x_5460:
[----:B------:R-:W-:Y:S05]  /*17c30*/  BRA `(.L_x_5461) ;  /* 0x00000000000c7947 */ /* 0x000fea0003800000 */
.L_x_5458:
[----:B------:R-:W-:-:S05]  /*17c40*/  IADD3 R28, P0, PT, R28, UR6, RZ ;  /* 0x000000061c1c7c10 */ /* 0x000fca000ff1e0ff */
[----:B------:R-:W-:-:S05]  /*17c50*/  IMAD.X R29, RZ, RZ, UR7, P0 ;  /* 0x00000007ff1d7e24 */ /* 0x000fca00080e06ff */
[----:B------:R3:W-:Y:S03]  /*17c60*/  STG.E desc[UR36][R28.64], R18 ;  /* 0x000000121c007986 */ /* 0x0007e6000c101924 */
.L_x_5461:
[----:B------:R-:W4:Y:S02]  /*17c70*/  LDCU.64 UR4, c[0x0][0x760] ;  /* 0x0000ec00ff0477ac */ /* 0x000f240008000a00 */
[----:B----4-:R-:W-:-:S04]  /*17c80*/  IADD3 R24, P0, PT, R24, UR4, RZ ;  /* 0x0000000418187c10 */ /* 0x010fc8000ff1e0ff */
[----:B------:R-:W-:-:S05]  /*17c90*/  IADD3.X R25, PT, PT, RZ, UR5, RZ, P0, !PT ;  /* 0x00000005ff197c10 */ /* 0x000fca00087fe4ff */
[----:B------:R-:W-:Y:S01]  /*17ca0*/  STG.E desc[UR36][R24.64], R19 ;  /* 0x0000001318007986 */ /* 0x000fe2000c101924 */
[----:B------:R-:W-:Y:S05]  /*17cb0*/  EXIT ;  /* 0x000000000000794d */ /* 0x000fea0003800000 */
.L_x_5453:
        /* <DEDUP_REMOVED lines=13> */
.L_x_5462:
        /* <DEDUP_REMOVED lines=20> */
.L_x_5465:
        /* <DEDUP_REMOVED lines=19> */
.L_x_5466:
[----:B------:R-:W-:Y:S05]  /*18000*/  BRA `(.L_x_5467) ;  /* 0x0000000000107947 */ /* 0x000fea0003800000 */
.L_x_5464:
[----:B------:R-:W1:Y:S02]  /*18010*/  LDCU.64 UR4, c[0x0][0x760] ;  /* 0x0000ec00ff0477ac */ /* 0x000e640008000a00 */
[----:B-1----:R-:W-:-:S04]  /*18020*/  IADD3 R2, P0, PT, R31, UR4, RZ ;  /* 0x000000041f027c10 */ /* 0x002fc8000ff1e0ff */
[----:B------:R-:W-:-:S05]  /*18030*/  IADD3.X R3, PT, PT, RZ, UR5, RZ, P0, !PT ;  /* 0x00000005ff037c10 */ /* 0x000fca00087fe4ff */
[----:B------:R1:W-:Y:S04]  /*18040*/  STG.E desc[UR36][R2.64], R16 ;  /* 0x0000001002007986 */ /* 0x0003e8000c101924 */
.L_x_5467:
        /* <DEDUP_REMOVED lines=23> */
.L_x_5469:
        /* <DEDUP_REMOVED lines=19> */
.L_x_5470:
[----:B------:R-:W-:Y:S05]  /*182f0*/  BRA `(.L_x_5471) ;  /* 0x00000000000c7947 */ /* 0x000fea0003800000 */
.L_x_5468:
[----:B------:R-:W-:-:S04]  /*18300*/  IADD3 R28, P0, PT, R28, UR6, RZ ;  /* 0x000000061c1c7c10 */ /* 0x000fc8000ff1e0ff */
[----:B------:R-:W-:-:S05]  /*18310*/  IADD3.X R29, PT, PT, RZ, UR7, RZ, P0, !PT ;  /* 0x00000007ff1d7c10 */ /* 0x000fca00087fe4ff */
[----:B------:R2:W-:Y:S04]  /*18320*/  STG.E desc[UR36][R28.64], R18 ;  /* 0x000000121c007986 */ /* 0x0005e8000c101924 */
.L_x_5471:
[----:B------:R-:W3:Y:S02]  /*18330*/  LDCU.64 UR4, c[0x0][0x760] ;  /* 0x0000ec00ff0477ac */ /* 0x000ee40008000a00 */
[----:B---3--:R-:W-:-:S04]  /*18340*/  IADD3 R24, P0, PT, R24, UR4, RZ ;  /* 0x0000000418187c10 */ /* 0x008fc8000ff1e0ff */
[----:B------:R-:W-:-:S05]  /*18350*/  IADD3.X R25, PT, PT, RZ, UR5, RZ, P0, !PT ;  /* 0x00000005ff197c10 */ /* 0x000fca00087fe4ff */
[----:B------:R-:W-:Y:S01]  /*18360*/  STG.E desc[UR36][R24.64], R19 ;  /* 0x0000001318007986 */ /* 0x000fe2000c101924 */
[----:B------:R-:W-:Y:S05]  /*18370*/  EXIT ;  /* 0x000000000000794d */ /* 0x000fea0003800000 */
.L_x_5463:
[----:B------:R-:W-:Y:S04]  /*18380*/  STG.E desc[UR36][R4.64], R16 ;  /* 0x0000001004007986 */ /* 0x000fe8000c101924 */
[----:B------:R-:W-:Y:S04]  /*18390*/  STG.E desc[UR36][R4.64+0x4], R17 ;  /* 0x0000041104007986 */ /* 0x000fe8000c101924 */
[----:B------:R-:W-:Y:S04]  /*183a0*/  STG.E desc[UR36][R4.64+0x8], R18 ;  /* 0x0000081204007986 */ /* 0x000fe8000c101924 */
[----:B------:R-:W-:Y:S01]  /*183b0*/  STG.E desc[UR36][R4.64+0xc], R19 ;  /* 0x00000c1304007986 */ /* 0x000fe2000c101924 */
[----:B------:R-:W-:Y:S05]  /*183c0*/  EXIT ;  /* 0x000000000000794d */ /* 0x000fea0003800000 */
.L_x_5472:
        /* <DEDUP_REMOVED lines=11> */
.L_x_10004:


//--------------------- .text._ZN2at6native13reduce_kernelILi512ELi1ENS0_8ReduceOpIN3c108BFloat16ENS0_14func_wrapper_tIS4_ZNS0_11sum_functorIS4_fS4_EclERNS_14TensorIteratorEEUlffE_EEjS4_Li4ELi8EEEEEvT1_ --------------------------
	.section	.text._ZN2at6native13reduce_kernelILi512ELi1ENS0_8ReduceOpIN3c108BFloat16ENS0_14func_wrapper_tIS4_ZNS0_11sum_functorIS4_fS4_EclERNS_14TensorIteratorEEUlffE_EEjS4_Li4ELi8EEEEEvT1_,"ax",@progbits
	.align	128
        .global         _ZN2at6native13reduce_kernelILi512ELi1ENS0_8ReduceOpIN3c108BFloat16ENS0_14func_wrapper_tIS4_ZNS0_11sum_functorIS4_fS4_EclERNS_14TensorIteratorEEUlffE_EEjS4_Li4ELi8EEEEEvT1_
        .type           _ZN2at6native13reduce_kernelILi512ELi1ENS0_8ReduceOpIN3c108BFloat16ENS0_14func_wrapper_tIS4_ZNS0_11sum_functorIS4_fS4_EclERNS_14TensorIteratorEEUlffE_EEjS4_Li4ELi8EEEEEvT1_,@function
        .size           _ZN2at6native13reduce_kernelILi512ELi1ENS0_8ReduceOpIN3c108BFloat16ENS0_14func_wrapper_tIS4_ZNS0_11sum_functorIS4_fS4_EclERNS_14TensorIteratorEEUlffE_EEjS4_Li4ELi8EEEEEvT1_,(.L_x_9948 - _ZN2at6native13reduce_kernelILi512ELi1ENS0_8ReduceOpIN3c108BFloat16ENS0_14func_wrapper_tIS4_ZNS0_11sum_functorIS4_fS4_EclERNS_14TensorIteratorEEUlffE_EEjS4_Li4ELi8EEEEEvT1_)
        .other          _ZN2at6native13reduce_kernelILi512ELi1ENS0_8ReduceOpIN3c108BFloat16ENS0_14func_wrapper_tIS4_ZNS0_11sum_functorIS4_fS4_EclERNS_14TensorIteratorEEUlffE_EEjS4_Li4ELi8EEEEEvT1_,@"STO_CUDA_ENTRY STV_DEFAULT"
_ZN2at6native13reduce_kernelILi512ELi1ENS0_8ReduceOpIN3c108BFloat16ENS0_14func_wrapper_tIS4_ZNS0_11sum_functorIS4_fS4_EclERNS_14TensorIteratorEEUlffE_EEjS4_Li4ELi8EEEEEvT1_:
.text._ZN2at6native13reduce_kernelILi512ELi1ENS0_8ReduceOpIN3c108BFloat16ENS0_14func_wrapper_tIS4_ZNS0_11sum_functorIS4_fS4_EclERNS_14TensorIteratorEEUlffE_EEjS4_Li4ELi8EEEEEvT1_:
        /* <DEDUP_REMOVED lines=295> */
.L_x_5473:
        /* <DEDUP_REMOVED lines=45> */
.L_x_5480:
[----:B------:R-:W-:Y:S05]  /*1540*/  BSYNC.RECONVERGENT B2 ;  /* 0x0000000000027941 */ /* 0x000fea0003800200 */
.L_x_5479:
[----:B------:R-:W-:Y:S02]  /*1550*/  IADD3 R2, P0, PT, R2, 0x10, RZ ;  /* 0x0000001002027810 */ /* 0x000fe40007f1e0ff */
[----:B------:R-:W-:Y:S02]  /*1560*/  IADD3 R10, PT, PT, R11, -0x8, R24 ;  /* 0xfffffff80b0a7810 */ /* 0x000fe40007ffe018 */
[----:B------:R-:W-:-:S09]  /*1570*/  IADD3.X R3, PT, PT, RZ, R3, RZ, P0, !PT ;  /* 0x00000003ff037210 */ /* 0x000fd200007fe4ff */
.L_x_5478:
[----:B------:R-:W-:Y:S05]  /*1580*/  BSYNC.RECONVERGENT B1 ;  /* 0x0000000000017941 */ /* 0x000fea0003800200 */
.L_x_5477:
        /* <DEDUP_REMOVED lines=19> */
.L_x_5483:
        /* <DEDUP_REMOVED lines=9> */
[----:B------:R-:W-:Y:S01]  /*1750*/  PRMT R7, R6, 0x7632, R7 ;  /* 0x0000763206077816 */ /* 0x000fe20000000007 */
[----:B------:R-:W-:Y:S01]  /*1760*/  FADD.FTZ R15, R22, R15 ;  /* 0x0000000f160f7221 */ /* 0x000fe20000010000 */
[----:B------:R-:W-:Y:S01]  /*1770*/  SHF.L.U32 R23, R6, 0x10, RZ ;  /* 0x0000001006177819 */ /* 0x000fe200000006ff */
[----:B------:R-:W-:Y:S01]  /*1780*/  FADD.FTZ R13, R24, R13 ;  /* 0x0000000d180d7221 */ /* 0x000fe20000010000 */
[----:B------:R-:W-:Y:S01]  /*1790*/  PRMT R6, R5, 0x7632, R6 ;  /* 0x0000763205067816 */ /* 0x000fe20000000006 */
[----:B------:R-:W-:Y:S01]  /*17a0*/  IMAD.U32 R7, R7, 0x10000, RZ ;  /* 0x0001000007077824 */ /* 0x000fe200078e00ff */
[C---:B------:R-:W-:Y:S01]  /*17b0*/  PRMT R20, R4.reuse, 0x7632, R20 ;  /* 0x0000763204147816 */ /* 0x040fe20000000014 */
[----:B------:R-:W-:Y:S01]  /*17c0*/  FADD.FTZ R14, R23, R14 ;  /* 0x0000000e170e7221 */ /* 0x000fe20000010000 */
[----:B------:R-:W-:Y:S01]  /*17d0*/  SHF.L.U32 R4, R4, 0x10, RZ ;  /* 0x0000001004047819 */ /* 0x000fe200000006ff */
[----:B------:R-:W-:Y:S01]  /*17e0*/  FADD.FTZ R12, R7, R12 ;  /* 0x0000000c070c7221 */ /* 0x000fe20000010000 */
[----:B------:R-:W-:-:S02]  /*17f0*/  SHF.L.U32 R19, R19, 0x10, RZ ;  /* 0x0000001013137819 */ /* 0x000fc400000006ff */
[----:B------:R-:W-:Y:S01]  /*1800*/  SHF.L.U32 R6, R6, 0x10, RZ ;  /* 0x0000001006067819 */ /* 0x000fe200000006ff */
[----:B------:R-:W-:Y:S01]  /*1810*/  FADD.FTZ R9, R4, R9 ;  /* 0x0000000904097221 */ /* 0x000fe20000010000 */
[----:B------:R-:W-:Y:S01]  /*1820*/  SHF.L.U32 R5, R20, 0x10, RZ ;  /* 0x0000001014057819 */ /* 0x000fe200000006ff */
[----:B------:R-:W-:Y:S02]  /*1830*/  FADD.FTZ R8, R19, R8 ;  /* 0x0000000813087221 */ /* 0x000fe40000010000 */
[----:B------:R-:W-:Y:S02]  /*1840*/  FADD.FTZ R11, R6, R11 ;  /* 0x0000000b060b7221 */ /* 0x000fe40000010000 */
[----:B------:R-:W-:Y:S01]  /*1850*/  FADD.FTZ R18, R5, R18 ;  /* 0x0000001205127221 */ /* 0x000fe20000010000 */
[----:B------:R-:W-:Y:S06]  /*1860*/  @!P1 BRA `(.L_x_5483) ;  /* 0xfffffffc00949947 */ /* 0x000fec000383ffff */
.L_x_5482:
[----:B------:R-:W-:Y:S05]  /*1870*/  BSYNC.RECONVERGENT B1 ;  /* 0x0000000000017941 */ /* 0x000fea0003800200 */
.L_x_5481:
        /* <DEDUP_REMOVED lines=10> */
.L_x_5485:
[----:B------:R-:W-:Y:S05]  /*1920*/  BSYNC.RECONVERGENT B1 ;  /* 0x0000000000017941 */ /* 0x000fea0003800200 */
.L_x_5484:
        /* <DEDUP_REMOVED lines=8> */
.L_x_5476:
        /* <DEDUP_REMOVED lines=18> */
.L_x_5490:
        /* <DEDUP_REMOVED lines=24> */
.L_x_5489:
[----:B------:R-:W-:-:S07]  /*1c50*/  PRMT R6, R10, 0x7610, R6 ;  /* 0x000076100a067816 */ /* 0x000fce0000000006 */
.L_x_5488:
[----:B------:R-:W-:Y:S05]  /*1c60*/  BSYNC.RECONVERGENT B1 ;  /* 0x0000000000017941 */ /* 0x000fea0003800200 */
.L_x_5487:
        /* <DEDUP_REMOVED lines=19> */
.L_x_5492:
[----:B------:R-:W-:Y:S05]  /*1da0*/  BSYNC.RECONVERGENT B1 ;  /* 0x0000000000017941 */ /* 0x000fea0003800200 */
.L_x_5491:
        /* <DEDUP_REMOVED lines=18> */
.L_x_5494:
[----:B------:R-:W-:Y:S05]  /*1ed0*/  BSYNC.RECONVERGENT B1 ;  /* 0x0000000000017941 */ /* 0x000fea0003800200 */
.L_x_5493:
[----:B------:R-:W-:-:S04]  /*1ee0*/  FADD.FTZ R4, R4, R7 ;  /* 0x0000000704047221 */ /* 0x000fc80000010000 */
[----:B------:R-:W-:-:S04]  /*1ef0*/  FADD.FTZ R4, R4, R5 ;  /* 0x0000000504047221 */ /* 0x000fc80000010000 */
[----:B------:R-:W-:Y:S01]  /*1f00*/  FADD.FTZ R9, R4, R9 ;  /* 0x0000000904097221 */ /* 0x000fe20000010000 */
[----:B------:R-:W-:Y:S06]  /*1f10*/  BRA `(.L_x_5475) ;  /* 0x0000008c00fc7947 */ /* 0x000fec0003800000 */
.L_x_5486:
        /* <DEDUP_REMOVED lines=14> */
.L_x_5499:
        /* <DEDUP_REMOVED lines=19> */
[----:B---3--:R-:W-:Y:S02]  /*2130*/  SHF.L.U32 R20, R10, 0x10, RZ ;  /* 0x000000100a147819 */ /* 0x008fe400000006ff */
[----:B----4-:R-:W-:Y:S01]  /*2140*/  SHF.L.U32 R22, R15, 0x10, RZ ;  /* 0x000000100f167819 */ /* 0x010fe200000006ff */
[----:B-----5:R-:W-:Y:S02]  /*2150*/  IMAD.U32 R23, R12, 0x10000, RZ ;  /* 0x000100000c177824 */ /* 0x020fe400078e00ff */
[----:B------:R-:W-:Y:S01]  /*2160*/  FADD.FTZ R8, R9, R8 ;  /* 0x0000000809087221 */ /* 0x000fe20000010000 */
[----:B------:R-:W-:Y:S01]  /*2170*/  FADD.FTZ R7, R20, R7 ;  /* 0x0000000714077221 */ /* 0x000fe20000010000 */
[----:B------:R-:W-:Y:S01]  /*2180*/  FADD.FTZ R5, R22, R5 ;  /* 0x0000000516057221 */ /* 0x000fe20000010000 */
[----:B------:R-:W-:Y:S01]  /*2190*/  FADD.FTZ R6, R23, R6 ;  /* 0x0000000617067221 */ /* 0x000fe20000010000 */
[----:B------:R-:W-:Y:S06]  /*21a0*/  @!P0 BRA `(.L_x_5499) ;  /* 0xfffffffc00948947 */ /* 0x000fec000383ffff */
[----:B------:R-:W-:Y:S05]  /*21b0*/  BSYNC.RECONVERGENT B2 ;  /* 0x0000000000027941 */ /* 0x000fea0003800200 */
.L_x_5498:
[----:B------:R-:W-:Y:S02]  /*21c0*/  PRMT R14, R18, 0x7610, R14 ;  /* 0x00007610120e7816 */ /* 0x000fe4000000000e */
[----:B------:R-:W-:Y:S02]  /*21d0*/  PRMT R13, R10, 0x7610, R13 ;  /* 0x000076100a0d7816 */ /* 0x000fe4000000000d */
[----:B------:R-:W-:-:S07]  /*21e0*/  PRMT R9, R15, 0x7610, R9 ;  /* 0x000076100f097816 */ /* 0x000fce0000000009 */
.L_x_5497:
[----:B------:R-:W-:Y:S05]  /*21f0*/  BSYNC.RECONVERGENT B1 ;  /* 0x0000000000017941 */ /* 0x000fea0003800200 */
.L_x_5496:
        /* <DEDUP_REMOVED lines=18> */
[----:B------:R-:W-:-:S05]  /*2320*/  IMAD.WIDE.U32 R10, R11, 0x2, R2 ;  /* 0x000000020b0a7825 */ /* 0x000fca00078e0002 */
[----:B------:R0:W5:Y:S07]  /*2330*/  LDG.E.U16 R12, desc[UR36][R10.64] ;  /* 0x000000240a0c7981 */ /* 0x00016e000c1e1500 */
[----:B------:R-:W-:-:S04]  /*2340*/  @!P1 IMAD R15, R0, R15, RZ ;  /* 0x0000000f000f9224 */ /* 0x000fc800078e02ff */
[----:B------:R-:W-:-:S05]  /*2350*/  @!P1 IMAD.WIDE.U32 R2, R15, 0x2, R2 ;  /* 0x000000020f029825 */ /* 0x000fca00078e0002 */
[----:B------:R0:W5:Y:S02]  /*2360*/  @!P1 LDG.E.U16 R9, desc[UR36][R2.64] ;  /* 0x0000002402099981 */ /* 0x000164000c1e1500 */
.L_x_5501:
[----:B------:R-:W-:Y:S05]  /*2370*/  BSYNC.RECONVERGENT B1 ;  /* 0x0000000000017941 */ /* 0x000fea0003800200 */
.L_x_5500:
[----:B------:R-:W-:Y:S04]  /*2380*/  BSSY.RECONVERGENT B1, `(.L_x_5502) ;  /* 0x0000012000017945 */ /* 0x000fe80003800200 */
[----:B------:R-:W-:Y:S05]  /*2390*/  @P0 BRA `(.L_x_5503) ;  /* 0x0000000000400947 */ /* 0x000fea0003800000 */
[----:B------:R-:W-:Y:S01]  /*23a0*/  IADD3 R21, PT, PT, R21, R4, RZ ;  /* 0x0000000415157210 */ /* 0x000fe20007ffe0ff */
[----:B0----5:R-:W-:-:S03]  /*23b0*/  IMAD.U32 R3, R14, 0x10000, RZ ;  /* 0x000100000e037824 */ /* 0x021fc600078e00ff */
        /* <DEDUP_REMOVED lines=8> */
[----:B------:R-:W-:-:S05]  /*2440*/  IMAD.IADD R3, R3, 0x1, R4 ;  /* 0x0000000103037824 */ /* 0x000fca00078e0204 */
[----:B------:R-:W-:Y:S02]  /*2450*/  ISETP.GE.U32.AND P0, PT, R3, R24, PT ;  /* 0x000000180300720c */ /* 0x000fe40003f06070 */
[----:B------:R-:W-:-:S05]  /*2460*/  SHF.L.U32 R3, R12, 0x10, RZ ;  /* 0x000000100c037819 */ /* 0x000fca00000006ff */
[----:B------:R-:W-:-:S06]  /*2470*/  FADD.FTZ R6, R6, R3 ;  /* 0x0000000306067221 */ /* 0x000fcc0000010000 */
[----:B------:R-:W-:-:S05]  /*2480*/  @!P0 SHF.L.U32 R0, R9, 0x10, RZ ;  /* 0x0000001009008819 */ /* 0x000fca00000006ff */
[----:B------:R-:W-:-:S07]  /*2490*/  @!P0 FADD.FTZ R5, R5, R0 ;  /* 0x0000000005058221 */ /* 0x000fce0000010000 */
.L_x_5503:
[----:B------:R-:W-:Y:S05]  /*24a0*/  BSYNC.RECONVERGENT B1 ;  /* 0x0000000000017941 */ /* 0x000fea0003800200 */
.L_x_5502:
[----:B------:R-:W-:-:S04]  /*24b0*/  FADD.FTZ R7, R8, R7 ;  /* 0x0000000708077221 */ /* 0x000fc80000010000 */
[----:B------:R-:W-:-:S04]  /*24c0*/  FADD.FTZ R6, R7, R6 ;  /* 0x0000000607067221 */ /* 0x000fc80000010000 */
[----:B-----5:R-:W-:Y:S01]  /*24d0*/  FADD.FTZ R9, R6, R5 ;  /* 0x0000000506097221 */ /* 0x020fe20000010000 */
[----:B------:R-:W-:Y:S06]  /*24e0*/  BRA `(.L_x_5475) ;  /* 0x0000008800887947 */ /* 0x000fec0003800000 */
.L_x_5495:
        /* <DEDUP_REMOVED lines=18> */
.L_x_5511:
        /* <DEDUP_REMOVED lines=302> */
.L_x_5507:
        /* <DEDUP_REMOVED lines=231> */
.L_x_5508:
        /* <DEDUP_REMOVED lines=242> */
.L_x_5509:
        /* <DEDUP_REMOVED lines=231> */
.L_x_5510:
[----:B------:R-:W-:-:S04]  /*64f0*/  LOP3.LUT R13, R15, 0xfffffffe, RZ, 0xc0, !PT ;  /* 0xfffffffe0f0d7812 */ /* 0x000fc800078ec0ff */
[----:B------:R-:W-:-:S04]  /*6500*/  IADD3 R12, P1, PT, R13, R4, RZ ;  /* 0x000000040d0c7210 */ /* 0x000fc80007f3e0ff */
[----:B------:R-:W-:-:S05]  /*6510*/  IADD3.X R13, PT, PT, RZ, R5, RZ, P1, !PT ;  /* 0x00000005ff0d7210 */ /* 0x000fca0000ffe4ff */
[----:B------:R2:W5:Y:S04]  /*6520*/  LDG.E.U16 R12, desc[UR36][R12.64] ;  /* 0x000000240c0c7981 */ /* 0x000568000c1e1500 */
.L_x_5506:
        /* <DEDUP_REMOVED lines=15> */
.L_x_5505:
[----:B0-----:R-:W-:Y:S05]  /*6620*/  BSYNC.RECONVERGENT B1 ;  /* 0x0000000000017941 */ /* 0x001fea0003800200 */
.L_x_5504:
        /* <DEDUP_REMOVED lines=285> */
.L_x_5515:
[----:B------:R-:W-:Y:S02]  /*7800*/  SHF.R.U32.HI R12, RZ, 0x1, R6 ;  /* 0x00000001ff0c7819 */ /* 0x000fe40000011606 */
[----:B------:R-:W-:-:S07]  /*7810*/  MOV R13, RZ ;  /* 0x000000ff000d7202 */ /* 0x000fce0000000f00 */
.L_x_5514:
        /* <DEDUP_REMOVED lines=284> */
.L_x_5517:
[----:B------:R-:W-:Y:S02]  /*89e0*/  SHF.R.U32.HI R18, RZ, 0x1, R7 ;  /* 0x00000001ff127819 */ /* 0x000fe40000011607 */
[----:B------:R-:W-:-:S07]  /*89f0*/  MOV R19, RZ ;  /* 0x000000ff00137202 */ /* 0x000fce0000000f00 */
.L_x_5516:
        /* <DEDUP_REMOVED lines=281> */
.L_x_5519:
[----:B------:R-:W-:Y:S02]  /*9b90*/  SHF.R.U32.HI R18, RZ, 0x1, R0 ;  /* 0x00000001ff127819 */ /* 0x000fe40000011600 */
[----:B------:R-:W-:-:S07]  /*9ba0*/  MOV R19, RZ ;  /* 0x000000ff00137202 */ /* 0x000fce0000000f00 */
.L_x_5518:
        /* <DEDUP_REMOVED lines=281> */
.L_x_5521:
[----:B------:R-:W-:Y:S01]  /*ad40*/  SHF.R.U32.HI R12, RZ, 0x1, R5 ;  /* 0x00000001ff0c7819 */ /* 0x000fe20000011605 */
[----:B------:R-:W-:-:S07]  /*ad50*/  IMAD.MOV.U32 R13, RZ, RZ, RZ ;  /* 0x000000ffff0d7224 */ /* 0x000fce00078e00ff */
.L_x_5520:
[----:B------:R-:W-:-:S04]  /*ad60*/  LEA R4, P0, R12, R3, 0x1 ;  /* 0x000000030c047211 */ /* 0x000fc800078008ff */
[----:B------:R-:W-:-:S05]  /*ad70*/  LEA.HI.X R5, R12, R2, R13, 0x1, P0 ;  /* 0x000000020c057211 */ /* 0x000fca00000f0c0d */
[----:B------:R0:W5:Y:S04]  /*ad80*/  LDG.E.U16 R8, desc[UR36][R4.64] ;  /* 0x0000002404087981 */ /* 0x000168000c1e1500 */
.L_x_5513:
[----:B------:R-:W-:Y:S05]  /*ad90*/  BSYNC.RECONVERGENT B1 ;  /* 0x0000000000017941 */ /* 0x000fea0003800200 */
.L_x_5512:
        /* <DEDUP_REMOVED lines=8> */
[----:B------:R-:W-:Y:S01]  /*ae20*/  IMAD.IADD R3, R21, 0x1, R22 ;  /* 0x0000000115037824 */ /* 0x000fe200078e0216 */
[----:B------:R-:W-:-:S04]  /*ae30*/  SHF.L.U32 R2, R7, 0x10, RZ ;  /* 0x0000001007027819 */ /* 0x000fc800000006ff */
[----:B------:R-:W-:Y:S01]  /*ae40*/  ISETP.GE.U32.AND P0, PT, R3, R24, PT ;  /* 0x000000180300720c */ /* 0x000fe20003f06070 */
[----:B------:R-:W-:-:S12]  /*ae50*/  FADD.FTZ R11, R11, R2 ;  /* 0x000000020b0b7221 */ /* 0x000fd80000010000 */
[----:B------:R-:W-:Y:S05]  /*ae60*/  @P0 BRA `(.L_x_5523) ;  /* 0x0000000000180947 */ /* 0x000fea0003800000 */
[----:B------:R-:W-:-:S04]  /*ae70*/  IADD3 R3, PT, PT, R3, R22, RZ ;  /* 0x0000001603037210 */ /* 0x000fc80007ffe0ff */
[----:B------:R-:W-:Y:S01]  /*ae80*/  ISETP.GE.U32.AND P0, PT, R3, R24, PT ;  /* 0x000000180300720c */ /* 0x000fe20003f06070 */
[----:B------:R-:W-:-:S04]  /*ae90*/  IMAD.U32 R3, R0, 0x10000, RZ ;  /* 0x0001000000037824 */ /* 0x000fc800078e00ff */
[----:B------:R-:W-:-:S08]  /*aea0*/  FADD.FTZ R10, R10, R3 ;  /* 0x000000030a0a7221 */ /* 0x000fd00000010000 */
[----:B------:R-:W-:-:S05]  /*aeb0*/  @!P0 SHF.L.U32 R8, R8, 0x10, RZ ;  /* 0x0000001008088819 */ /* 0x000fca00000006ff */
[----:B------:R-:W-:-:S07]  /*aec0*/  @!P0 FADD.FTZ R9, R9, R8 ;  /* 0x0000000809098221 */ /* 0x000fce0000010000 */
.L_x_5523:
[----:B------:R-:W-:Y:S05]  /*aed0*/  BSYNC.RECONVERGENT B1 ;  /* 0x0000000000017941 */ /* 0x000fea0003800200 */
.L_x_5522:
[----:B------:R-:W-:-:S04]  /*aee0*/  FADD.FTZ R11, R20, R11 ;  /* 0x0000000b140b7221 */ /* 0x000fc80000010000 */
[----:B------:R-:W-:-:S04]  /*aef0*/  FADD.FTZ R10, R11, R10 ;  /* 0x0000000a0b0a7221 */ /* 0x000fc80000010000 */
[----:B------:R-:W-:-:S07]  /*af00*/  FADD.FTZ R9, R10, R9 ;  /* 0x000000090a097221 */ /* 0x000fce0000010000 */
.L_x_5475:
[----:B------:R-:W-:Y:S05]  /*af10*/  BSYNC.RECONVERGENT B0 ;  /* 0x0000000000007941 */ /* 0x000fea0003800200 */
.L_x_5474:
        /* <DEDUP_REMOVED lines=17> */
.L_x_5525:
        /* <DEDUP_REMOVED lines=13> */
.L_x_5524:
        /* <DEDUP_REMOVED lines=18> */
.L_x_5528:
[----:B------:R-:W-:Y:S01]  /*b220*/  SHF.R.U32.HI R7, RZ, 0x1, R4 ;  /* 0x00000001ff077819 */ /* 0x000fe20000011604 */
[----:B------:R-:W-:Y:S03]  /*b230*/  BAR.SYNC.DEFER_BLOCKING 0x0 ;  /* 0x0000000000007b1d */ /* 0x000fe60000010000 */
[----:B------:R-:W-:-:S04]  /*b240*/  IADD3 R5, PT, PT, R7, R0, RZ ;  /* 0x0000000007057210 */ /* 0x000fc80007ffe0ff */
[----:B------:R-:W-:-:S04]  /*b250*/  ISETP.GE.U32.AND P0, PT, R5, UR5, PT ;  /* 0x0000000505007c0c */ /* 0x000fc8000bf06070 */
[----:B------:R-:W-:-:S13]  /*b260*/  ISETP.GE.U32.OR P0, PT, R0, R7, P0 ;  /* 0x000000070000720c */ /* 0x000fda0000706470 */
[----:B------:R-:W-:-:S05]  /*b270*/  @!P0 LEA R5, R7, R2, 0x2 ;  /* 0x0000000207058211 */ /* 0x000fca00078e10ff */
[----:B------:R-:W4:Y:S02]  /*b280*/  @!P0 LDS R6, [R5] ;  /* 0x0000000005068984 */ /* 0x000f240000000800 */
[----:B----4-:R-:W-:-:S05]  /*b290*/  @!P0 FADD.FTZ R9, R9, R6 ;  /* 0x0000000609098221 */ /* 0x010fca0000010000 */
[----:B------:R0:W-:Y:S01]  /*b2a0*/  @!P0 STS [R2], R9 ;  /* 0x0000000902008388 */ /* 0x0001e20000000800 */
[----:B------:R-:W-:Y:S01]  /*b2b0*/  ISETP.GT.U32.AND P0, PT, R4, 0x7f, PT ;  /* 0x0000007f0400780c */ /* 0x000fe20003f04070 */
[----:B------:R-:W-:-:S12]  /*b2c0*/  IMAD.MOV.U32 R4, RZ, RZ, R7 ;  /* 0x000000ffff047224 */ /* 0x000fd800078e0007 */
[----:B0-----:R-:W-:Y:S05]  /*b2d0*/  @P0 BRA `(.L_x_5528) ;  /* 0xfffffffc00d00947 */ /* 0x001fea000383ffff */
.L_x_5527:
[----:B------:R-:W-:Y:S01]  /*b2e0*/  BAR.SYNC.DEFER_BLOCKING 0x0 ;  /* 0x0000000000007b1d */ /* 0x000fe20000010000 */
[----:B------:R-:W-:-:S09]  /*b2f0*/  UISETP.GE.U32.AND UP0, UPT, UR4, 0x2, UPT ;  /* 0x000000020400788c */ /* 0x000fd2000bf06070 */
[----:B------:R-:W-:Y:S05]  /*b300*/  BRA.U !UP0, `(.L_x_5526) ;  /* 0x0000000108187547 */ /* 0x000fea000b800000 */
[----:B-1-34-:R-:W-:-:S07]  /*b310*/  HFMA2 R2, -RZ, RZ, 0, 5.9604644775390625e-08 ;  /* 0x00000001ff027431 */ /* 0x01afce00000001ff */
.L_x_5529:
[----:B------:R1:W3:Y:S02]  /*b320*/  SHFL.DOWN PT, R4, R9, R2, 0x1f ;  /* 0x08001f0209047589 */ /* 0x0002e400000e0000 */
[----:B-1----:R-:W-:-:S04]  /*b330*/  SHF.L.U32 R2, R2, 0x1, RZ ;  /* 0x0000000102027819 */ /* 0x002fc800000006ff */
[----:B------:R-:W-:Y:S01]  /*b340*/  ISETP.GE.AND P0, PT, R2, UR4, PT ;  /* 0x0000000402007c0c */ /* 0x000fe2000bf06270 */
[----:B---3--:R-:W-:-:S12]  /*b350*/  FADD.FTZ R9, R4, R9 ;  /* 0x0000000904097221 */ /* 0x008fd80000010000 */
[----:B------:R-:W-:Y:S05]  /*b360*/  @!P0 BRA `(.L_x_5529) ;  /* 0xfffffffc00ec8947 */ /* 0x000fea000383ffff */
.L_x_5526:
[----:B------:R-:W5:Y:S01]  /*b370*/  LDCU UR4, c[0x0][0x55c] ;  /* 0x0000ab80ff0477ac */ /* 0x000f620008000800 */
[----:B------:R-:W-:Y:S01]  /*b380*/  IMAD.MOV.U32 R18, RZ, RZ, RZ ;  /* 0x000000ffff127224 */ /* 0x000fe200078e00ff */
[----:B-----5:R-:W-:-:S09]  /*b390*/  UISETP.NE.AND UP0, UPT, UR4, URZ, UPT ;  /* 0x000000ff0400728c */ /* 0x020fd2000bf05270 */
[----:B------:R-:W-:Y:S05]  /*b3a0*/  BRA.U !UP0, `(.L_x_5530) ;  /* 0x0000001108587547 */ /* 0x000fea000b800000 */
[----:B------:R-:W5:Y:S01]  /*b3b0*/  LDCU.64 UR8, c[0x0][0x560] ;  /* 0x0000ac00ff0877ac */ /* 0x000f620008000a00 */
[----:B------:R-:W-:Y:S02]  /*b3c0*/  MOV R4, RZ ;  /* 0x000000ff00047202 */ /* 0x000fe40000000f00 */
[----:B------:R-:W-:Y:S01]  /*b3d0*/  MOV R5, R17 ;  /* 0x0000001100057202 */ /* 0x000fe20000000f00 */
[----:B------:R-:W0:Y:S01]  /*b3e0*/  LDCU UR6, c[0x0][0x568] ;  /* 0x0000ad00ff0677ac */ /* 0x000e220008000800 */
[----:B------:R-:W1:Y:S01]  /*b3f0*/  LDCU UR5, c[0x0][0x68c] ;  /* 0x0000d180ff0577ac */ /* 0x000e620008000800 */
[----:B------:R-:W-:-:S04]  /*b400*/  UIADD3 UR4, UPT, UPT, UR4, -0x1, URZ ;  /* 0xffffffff04047890 */ /* 0x000fc8000fffe0ff */
[----:B------:R-:W-:Y:S01]  /*b410*/  UISETP.NE.AND UP0, UPT, UR4, URZ, UPT ;  /* 0x000000ff0400728c */ /* 0x000fe2000bf05270 */
[----:B-----5:R-:W-:-:S05]  /*b420*/  IMAD.HI.U32 R4, R17, UR9, R4 ;  /* 0x0000000911047c27 */ /* 0x020fca000f8e0004 */
[----:B0-----:R-:W-:-:S05]  /*b430*/  SHF.R.U32.HI R5, RZ, UR6, R4 ;  /* 0x00000006ff057c19 */ /* 0x001fca0008011604 */
[----:B------:R-:W-:-:S04]  /*b440*/  IMAD.MOV R7, RZ, RZ, -R5 ;  /* 0x000000ffff077224 */ /* 0x000fc800078e0a05 */
[----:B------:R-:W-:-:S04]  /*b450*/  IMAD R7, R7, UR8, R17 ;  /* 0x0000000807077c24 */ /* 0x000fc8000f8e0211 */
[----:B-1----:R-:W-:Y:S01]  /*b460*/  IMAD R18, R7, UR5, RZ ;  /* 0x0000000507127c24 */ /* 0x002fe2000f8e02ff */
[----:B------:R-:W-:Y:S06]  /*b470*/  BRA.U !UP0, `(.L_x_5530) ;  /* 0x0000001108247547 */ /* 0x000fec000b800000 */
[----:B------:R-:W0:Y:S01]  /*b480*/  LDCU.64 UR6, c[0x0][0x570] ;  /* 0x0000ae00ff0677ac */ /* 0x000e220008000a00 */
[----:B------:R-:W-:Y:S01]  /*b490*/  HFMA2 R4, -RZ, RZ, 0, 0 ;  /* 0x00000000ff047431 */ /* 0x000fe200000001ff */
        /* <DEDUP_REMOVED lines=254> */
[----:B------:R-:W3:Y:S01]  /*c480*/  LDCU.64 UR6, c[0x0][0x680] ;  /* 0x0000d000ff0677ac */ /* 0x000ee20008000a00 */
[----:B------:R-:W-:Y:S01]  /*c490*/  MOV R6, RZ ;  /* 0x000000ff00067202 */ /* 0x000fe20000000f00 */
[----:B------:R-:W0:Y:S01]  /*c4a0*/  LDCU UR5, c[0x0][0x688] ;  /* 0x0000d100ff0577ac */ /* 0x000e220008000800 */
[----:B------:R-:W1:Y:S03]  /*c4b0*/  LDCU UR4, c[0x0][0x74c] ;  /* 0x0000e980ff0477ac */ /* 0x000e660008000800 */
[----:B---34-:R-:W-:-:S05]  /*c4c0*/  IMAD.HI.U32 R2, R7, UR7, R6 ;  /* 0x0000000707027c27 */ /* 0x018fca000f8e0006 */
[----:B0-----:R-:W-:-:S05]  /*c4d0*/  SHF.R.U32.HI R2, RZ, UR5, R2 ;  /* 0x00000005ff027c19 */ /* 0x001fca0008011602 */
[----:B------:R-:W-:-:S04]  /*c4e0*/  IMAD.MOV R5, RZ, RZ, -R2 ;  /* 0x000000ffff057224 */ /* 0x000fc800078e0a02 */
[----:B------:R-:W-:-:S04]  /*c4f0*/  IMAD R5, R5, UR6, R7 ;  /* 0x0000000605057c24 */ /* 0x000fc8000f8e0207 */
[----:B-1----:R-:W-:-:S07]  /*c500*/  IMAD R18, R5, UR4, R18 ;  /* 0x0000000405127c24 */ /* 0x002fce000f8e0212 */
.L_x_5530:
[----:B------:R-:W5:Y:S01]  /*c510*/  LDCU.64 UR4, c[0x0][0x770] ;  /* 0x0000ee00ff0477ac */ /* 0x000f620008000a00 */
[----:B------:R-:W-:Y:S01]  /*c520*/  CS2R R4, SRZ ;  /* 0x0000000000047805 */ /* 0x000fe2000001ff00 */
[----:B------:R-:W-:Y:S02]  /*c530*/  UPLOP3.LUT UP0, UPT, UPT, UPT, UPT, 0x80, 0x8 ;  /* 0x000000000008789c */ /* 0x000fe40003f0f070 */
[----:B-----5:R-:W-:-:S04]  /*c540*/  UISETP.NE.U32.AND UP1, UPT, UR4, URZ, UPT ;  /* 0x000000ff0400728c */ /* 0x020fc8000bf25070 */
[----:B------:R-:W-:-:S09]  /*c550*/  UISETP.NE.AND.EX UP1, UPT, UR5, URZ, UPT, UP1 ;  /* 0x000000ff0500728c */ /* 0x000fd2000bf25310 */
[----:B------:R-:W-:Y:S05]  /*c560*/  BRA.U !UP1, `(.L_x_5531) ;  /* 0x0000000509387547 */ /* 0x000fea000b800000 */
[----:B------:R-:W-:Y:S01]  /*c570*/  HFMA2 R8, -RZ, RZ, 0, 1.1920928955078125e-07 ;  /* 0x00000002ff087431 */ /* 0x000fe200000001ff */
[----:B-1-34-:R-:W-:-:S07]  /*c580*/  MOV R2, 0x4 ;  /* 0x0000000400027802 */ /* 0x01afce0000000f00 */
.L_x_5532:
[----:B------:R-:W1:Y:S01]  /*c590*/  I2F.U32.RP R6, R2 ;  /* 0x0000000200067306 */ /* 0x000e620000209000 */
[----:B------:R-:W-:-:S07]  /*c5a0*/  IMAD.MOV.U32 R13, RZ, RZ, R2 ;  /* 0x000000ffff0d7224 */ /* 0x000fce00078e0002 */
[----:B-1----:R-:W1:Y:S02]  /*c5b0*/  MUFU.RCP R6, R6 ;  /* 0x0000000600067308 */ /* 0x002e640000001000 */
[----:B-1----:R-:W-:Y:S01]  /*c5c0*/  VIADD R4, R6, 0xffffffe ;  /* 0x0ffffffe06047836 */ /* 0x002fe20000000000 */
[----:B------:R-:W-:-:S05]  /*c5d0*/  LOP3.LUT R6, RZ, R2, RZ, 0x33, !PT ;  /* 0x00000002ff067212 */ /* 0x000fca00078e33ff */
[----:B------:R1:W3:Y:S02]  /*c5e0*/  F2I.FTZ.U32.TRUNC.NTZ R5, R4 ;  /* 0x0000000400057305 */ /* 0x0002e4000021f000 */
[----:B-1----:R-:W-:Y:S02]  /*c5f0*/  MOV R4, RZ ;  /* 0x000000ff00047202 */ /* 0x002fe40000000f00 */
[----:B---3--:R-:W-:-:S05]  /*c600*/  IADD3 R7, PT, PT, RZ, -R5, RZ ;  /* 0x80000005ff077210 */ /* 0x008fca0007ffe0ff */
[----:B------:R-:W-:-:S04]  /*c610*/  IMAD R7, R7, R2, RZ ;  /* 0x0000000207077224 */ /* 0x000fc800078e02ff */
[----:B------:R-:W-:-:S06]  /*c620*/  IMAD.HI.U32 R5, R5, R7, R4 ;  /* 0x0000000705057227 */ /* 0x000fcc00078e0004 */
[----:B------:R-:W-:-:S04]  /*c630*/  IMAD.HI.U32 R7, R5, R8, RZ ;  /* 0x0000000805077227 */ /* 0x000fc800078e00ff */
[----:B------:R-:W-:-:S04]  /*c640*/  IMAD.MOV R7, RZ, RZ, -R7 ;  /* 0x000000ffff077224 */ /* 0x000fc800078e0a07 */
[----:B------:R-:W-:Y:S01]  /*c650*/  IMAD R7, R2, R7, R8 ;  /* 0x0000000702077224 */ /* 0x000fe200078e0208 */
[----:B------:R-:W-:-:S04]  /*c660*/  MOV R8, R13 ;  /* 0x0000000d00087202 */ /* 0x000fc80000000f00 */
[----:B------:R-:W-:-:S13]  /*c670*/  ISETP.GE.U32.AND P0, PT, R7, R2, PT ;  /* 0x000000020700720c */ /* 0x000fda0003f06070 */
[-C--:B------:R-:W-:Y:S02]  /*c680*/  @P0 IADD3 R7, PT, PT, R7, -R2.reuse, RZ ;  /* 0x8000000207070210 */ /* 0x080fe40007ffe0ff */
[----:B------:R-:W-:Y:S02]  /*c690*/  ISETP.NE.U32.AND P0, PT, R2, RZ, PT ;  /* 0x000000ff0200720c */ /* 0x000fe40003f05070 */
        /* <DEDUP_REMOVED lines=31> */
[----:B-1----:R-:W-:-:S06]  /*c890*/  IADD3 R10, PT, PT, R2, 0xffffffe, RZ ;  /* 0x0ffffffe020a7810 */ /* 0x002fcc0007ffe0ff */
        /* <DEDUP_REMOVED lines=10> */
[----:B------:R-:W-:Y:S02]  /*c940*/  ISETP.GE.U32.AND P1, PT, R5, R6, PT ;  /* 0x000000060500720c */ /* 0x000fe40003f26070 */
[----:B------:R-:W-:-:S11]  /*c950*/  MOV R5, RZ ;  /* 0x000000ff00057202 */ /* 0x000fd60000000f00 */
[----:B------:R-:W-:Y:S02]  /*c960*/  @P1 IADD3 R11, PT, PT, R11, 0x1, RZ ;  /* 0x000000010b0b1810 */ /* 0x000fe40007ffe0ff */
[----:B------:R-:W-:-:S05]  /*c970*/  @!P2 LOP3.LUT R11, RZ, R6, RZ, 0x33, !PT ;  /* 0x00000006ff0ba212 */ /* 0x000fca00078e33ff */
[----:B------:R-:W-:Y:S01]  /*c980*/  IMAD.MOV.U32 R4, RZ, RZ, R11 ;  /* 0x000000ffff047224 */ /* 0x000fe200078e000b */
[----:B------:R-:W-:Y:S06]  /*c990*/  BRA `(.L_x_5535) ;  /* 0x0000000000107947 */ /* 0x000fec0003800000 */
.L_x_5534:
[----:B------:R-:W-:-:S07]  /*c9a0*/  MOV R2, 0xc9c0 ;  /* 0x0000c9c000027802 */ /* 0x000fce0000000f00 */
[----:B0-2---:R-:W-:Y:S05]  /*c9b0*/  CALL.REL.NOINC `($__internal_6_$__cuda_sm20_div_u64) ;  /* 0x0000002400f87944 */ /* 0x005fea0003c00000 */
[----:B------:R-:W-:Y:S02]  /*c9c0*/  MOV R4, R6 ;  /* 0x0000000600047202 */ /* 0x000fe40000000f00 */
[----:B------:R-:W-:-:S07]  /*c9d0*/  MOV R5, R7 ;  /* 0x0000000700057202 */ /* 0x000fce0000000f00 */
.L_x_5535:
[----:B------:R-:W-:Y:S05]  /*c9e0*/  BSYNC.RECONVERGENT B0 ;  /* 0x0000000000007941 */ /* 0x000fea0003800200 */
.L_x_5533:
[----:B------:R-:W1:Y:S02]  /*c9f0*/  LDCU.64 UR4, c[0x0][0x770] ;  /* 0x0000ee00ff0477ac */ /* 0x000e640008000a00 */
[----:B-1----:R-:W-:Y:S02]  /*ca00*/  UISETP.NE.U32.AND UP0, UPT, UR4, URZ, UPT ;  /* 0x000000ff0400728c */ /* 0x002fe4000bf05070 */
[----:B------:R-:W-:Y:S02]  /*ca10*/  IADD3 R4, P0, PT, R4, UR4, RZ ;  /* 0x0000000404047c10 */ /* 0x000fe4000ff1e0ff */
[----:B------:R-:W-:Y:S02]  /*ca20*/  UISETP.NE.AND.EX UP0, UPT, UR5, URZ, UPT, UP0 ;  /* 0x000000ff0500728c */ /* 0x000fe4000bf05300 */
[----:B------:R-:W-:Y:S02]  /*ca30*/  IADD3.X R5, PT, PT, R5, UR5, RZ, P0, !PT ;  /* 0x0000000505057c10 */ /* 0x000fe400087fe4ff */
[----:B------:R-:W-:-:S11]  /*ca40*/  UPLOP3.LUT UP0, UPT, UPT, UPT, UP0, 0x40, 0x4 ;  /* 0x000000000004789c */ /* 0x000fd60003f0e800 */
.L_x_5531:
[----:B------:R-:W5:Y:S02]  /*ca50*/  LDCU UR4, c[0x0][0x3a8] ;  /* 0x00007500ff0477ac */ /* 0x000f640008000800 */
[----:B-----5:R-:W-:-:S09]  /*ca60*/  UISETP.NE.AND UP1, UPT, UR4, URZ, UPT ;  /* 0x000000ff0400728c */ /* 0x020fd2000bf25270 */
[----:B------:R-:W-:Y:S05]  /*ca70*/  BRA.U !UP1, `(.L_x_5536) ;  /* 0x00000021096c7547 */ /* 0x000fea000b800000 */
[----:B-1-34-:R-:W1:Y:S01]  /*ca80*/  S2R R2, SR_CTAID.X ;  /* 0x0000000000027919 */ /* 0x01ae620000002500 */
[----:B------:R-:W3:Y:S01]  /*ca90*/  LDCU UR4, c[0x0][0x55c] ;  /* 0x0000ab80ff0477ac */ /* 0x000ee20008000800 */
[----:B------:R-:W-:Y:S01]  /*caa0*/  IMAD.MOV.U32 R16, RZ, RZ, RZ ;  /* 0x000000ffff107224 */ /* 0x000fe200078e00ff */
        /* <DEDUP_REMOVED lines=285> */
.L_x_5537:
        /* <DEDUP_REMOVED lines=24> */
.L_x_5539:
[----:B------:R-:W-:Y:S05]  /*de00*/  BSYNC.RECONVERGENT B0 ;  /* 0x0000000000007941 */ /* 0x000fea0003800200 */
.L_x_5538:
        /* <DEDUP_REMOVED lines=35> */
.L_x_5541:
[----:B------:R-:W-:Y:S05]  /*e040*/  BSYNC.RECONVERGENT B0 ;  /* 0x0000000000007941 */ /* 0x000fea0003800200 */
.L_x_5540:
        /* <DEDUP_REMOVED lines=31> */
.L_x_5546:
        /* <DEDUP_REMOVED lines=8> */
.L_x_5545:
[----:B------:R-:W-:Y:S05]  /*e2c0*/  BRA `(.L_x_5544) ;  /* 0x0000000000447947 */ /* 0x000fea0003800000 */
.L_x_5543:
        /* <DEDUP_REMOVED lines=9> */
.L_x_5547:
        /* <DEDUP_REMOVED lines=8> */
.L_x_5544:
[----:B------:R-:W-:Y:S05]  /*e3e0*/  BSYNC.RECONVERGENT B0 ;  /* 0x0000000000007941 */ /* 0x000fea0003800200 */
.L_x_5542:
        /* <DEDUP_REMOVED lines=12> */
.L_x_5549:
        /* <DEDUP_REMOVED lines=13> */
.L_x_5548:
        /* <DEDUP_REMOVED lines=9> */
.L_x_5552:
        /* <DEDUP_REMOVED lines=12> */
.L_x_5551:
[----:B------:R-:W-:Y:S01]  /*e6d0*/  BAR.SYNC.DEFER_BLOCKING 0x0 ;  /* 0x0000000000007b1d */ /* 0x000fe20000010000 */
[----:B------:R-:W-:-:S09]  /*e6e0*/  UISETP.GE.U32.AND UP1, UPT, UR4, 0x2, UPT ;  /* 0x000000020400788c */ /* 0x000fd2000bf26070 */
[----:B------:R-:W-:Y:S05]  /*e6f0*/  BRA.U !UP1, `(.L_x_5550) ;  /* 0x0000000109187547 */ /* 0x000fea000b800000 */
[----:B------:R-:W-:-:S07]  /*e700*/  HFMA2 R0, -RZ, RZ, 0, 5.9604644775390625e-08 ;  /* 0x00000001ff007431 */ /* 0x000fce00000001ff */
.L_x_5553:
[----:B01----:R0:W1:Y:S02]  /*e710*/  SHFL.DOWN PT, R2, R7, R0, 0x1f ;  /* 0x08001f0007027589 */ /* 0x00306400000e0000 */
[----:B0-----:R-:W-:-:S05]  /*e720*/  IMAD.SHL.U32 R0, R0, 0x2, RZ ;  /* 0x0000000200007824 */ /* 0x001fca00078e00ff */
[----:B------:R-:W-:Y:S01]  /*e730*/  ISETP.GE.AND P1, PT, R0, UR4, PT ;  /* 0x0000000400007c0c */ /* 0x000fe2000bf26270 */
[----:B-1----:R-:W-:-:S12]  /*e740*/  FADD.FTZ R7, R2, R7 ;  /* 0x0000000702077221 */ /* 0x002fd80000010000 */
[----:B------:R-:W-:Y:S05]  /*e750*/  @!P1 BRA `(.L_x_5553) ;  /* 0xfffffffc00ec9947 */ /* 0x000fea000383ffff */
.L_x_5550:
        /* <DEDUP_REMOVED lines=13> */
.L_x_5555:
        /* <DEDUP_REMOVED lines=21> */
.L_x_5557:
[----:B------:R-:W0:Y:S02]  /*e980*/  LDCU.64 UR4, c[0x0][0x760] ;  /* 0x0000ec00ff0477ac */ /* 0x000e240008000a00 */
[----:B0-----:R-:W-:-:S05]  /*e990*/  IADD3 R16, P0, PT, R16, UR4, RZ ;  /* 0x0000000410107c10 */ /* 0x001fca000ff1e0ff */
[----:B------:R-:W-:-:S05]  /*e9a0*/  IMAD.X R17, RZ, RZ, UR5, P0 ;  /* 0x00000005ff117e24 */ /* 0x000fca00080e06ff */
[----:B------:R-:W-:Y:S01]  /*e9b0*/  STG.E.U16 desc[UR36][R16.64], R18 ;  /* 0x0000001210007986 */ /* 0x000fe2000c101524 */
[----:B------:R-:W-:Y:S05]  /*e9c0*/  EXIT ;  /* 0x000000000000794d */ /* 0x000fea0003800000 */
.L_x_5556:
[----:B------:R-:W-:-:S05]  /*e9d0*/  F2FP.BF16.F32.PACK_AB R7, RZ, R7 ;  /* 0x00000007ff07723e */ /* 0x000fca00000010ff */
[----:B------:R-:W-:Y:S01]  /*e9e0*/  STG.E.U16 desc[UR36][R2.64], R7 ;  /* 0x0000000702007986 */ /* 0x000fe2000c101524 */
[----:B------:R-:W-:Y:S05]  /*e9f0*/  EXIT ;  /* 0x000000000000794d */ /* 0x000fea0003800000 */
.L_x_5554:
[----:B------:R-:W2:Y:S01]  /*ea00*/  LDCU.U8 UR4, c[0x0][0x790] ;  /* 0x0000f200ff0477ac */ /* 0x000ea20008000000 */
[----:B------:R-:W3:Y:S01]  /*ea10*/  LDCU.U8 UR5, c[0x0][0x791] ;  /* 0x0000f220ff0577ac */ /* 0x000ee20008000000 */
[----:B--2---:R-:W-:Y:S02]  /*ea20*/  UISETP.NE.AND UP0, UPT, UR4, URZ, UPT ;  /* 0x000000ff0400728c */ /* 0x004fe4000bf05270 */
[----:B---3--:R-:W-:-:S07]  /*ea30*/  UISETP.NE.AND UP1, UPT, UR5, URZ, UPT ;  /* 0x000000ff0500728c */ /* 0x008fce000bf25270 */
[----:B------:R-:W-:Y:S05]  /*ea40*/  BRA.U !UP0, `(.L_x_5558) ;  /* 0x0000000108087547 */ /* 0x000fea000b800000 */
[----:B------:R-:W0:Y:S02]  /*ea50*/  LDG.E R0, desc[UR36][R4.64] ;  /* 0x0000002404007981 */ /* 0x000e24000c1e1900 */
[----:B01----:R-:W-:-:S07]  /*ea60*/  FADD.FTZ R7, R7, R0 ;  /* 0x0000000007077221 */ /* 0x003fce0000010000 */
.L_x_5558:
[----:B------:R-:W-:Y:S05]  /*ea70*/  BRA.U !UP1, `(.L_x_5559) ;  /* 0x0000000109647547 */ /* 0x000fea000b800000 */
[----:B------:R-:W2:Y:S01]  /*ea80*/  LDCU UR4, c[0x0][0x794] ;  /* 0x0000f280ff0477ac */ /* 0x000ea20008000800 */
[----:B------:R-:W-:Y:S01]  /*ea90*/  F2FP.BF16.F32.PACK_AB R18, RZ, R7 ;  /* 0x00000007ff12723e */ /* 0x000fe200000010ff */
        /* <DEDUP_REMOVED lines=10> */
[----:B0-----:R-:W-:Y:S02]  /*eb40*/  MOV R4, UR4 ;  /* 0x0000000400047c02 */ /* 0x001fe40008000f00 */
[----:B------:R-:W-:-:S02]  /*eb50*/  MOV R5, UR5 ;  /* 0x0000000500057c02 */ /* 0x000fc40008000f00 */
[----:B-1----:R-:W-:Y:S01]  /*eb60*/  MOV R6, UR6 ;  /* 0x0000000600067c02 */ /* 0x002fe20008000f00 */
[----:B------:R-:W-:Y:S01]  /*eb70*/  IMAD.U32 R7, RZ, RZ, UR7 ;  /* 0x00000007ff077e24 */ /* 0x000fe2000f8e00ff */
[----:B---3--:R-:W-:Y:S02]  /*eb80*/  MOV R10, UR8 ;  /* 0x00000008000a7c02 */ /* 0x008fe40008000f00 */
[----:B------:R-:W-:-:S07]  /*eb90*/  MOV R11, UR9 ;  /* 0x00000009000b7c02 */ /* 0x000fce0008000f00 */
[----:B------:R-:W-:-:S07]  /*eba0*/  LEPC R20, `(.L_x_5560) ;  /* 0x000000001014794e */ /* 0x000fce0000000000 */
[----:B--2---:R-:W-:Y:S05]  /*ebb0*/  CALL.ABS.NOINC R2 ;  /* 0x0000000002007343 */ /* 0x004fea0003c00000 */
.L_x_5560:
[----:B------:R-:W2:Y:S02]  /*ebc0*/  LDCU.64 UR4, c[0x0][0x760] ;  /* 0x0000ec00ff0477ac */ /* 0x000ea40008000a00 */
[----:B--2---:R-:W-:-:S04]  /*ebd0*/  IADD3 R16, P0, PT, R16, UR4, RZ ;  /* 0x0000000410107c10 */ /* 0x004fc8000ff1e0ff */
[----:B------:R-:W-:-:S05]  /*ebe0*/  IADD3.X R17, PT, PT, RZ, UR5, RZ, P0, !PT ;  /* 0x00000005ff117c10 */ /* 0x000fca00087fe4ff */
[----:B------:R-:W-:Y:S01]  /*ebf0*/  STG.E.U16 desc[UR36][R16.64], R18 ;  /* 0x0000001210007986 */ /* 0x000fe2000c101524 */
[----:B------:R-:W-:Y:S05]  /*ec00*/  EXIT ;  /* 0x000000000000794d */ /* 0x000fea0003800000 */
.L_x_5559:
[----:B------:R-:W-:Y:S01]  /*ec10*/  STG.E desc[UR36][R4.64], R7 ;  /* 0x0000000704007986 */ /* 0x000fe2000c101924 */
[----:B------:R-:W-:Y:S05]  /*ec20*/  EXIT ;  /* 0x000000000000794d */ /* 0x000fea0003800000 */
.L_x_5536:
        /* <DEDUP_REMOVED lines=23> */
.L_x_5562:
        /* <DEDUP_REMOVED lines=21> */
.L_x_5564:
[----:B------:R-:W0:Y:S02]  /*eef0*/  LDCU.64 UR4, c[0x0][0x760] ;  /* 0x0000ec00ff0477ac */ /* 0x000e240008000a00 */
[----:B0-----:R-:W-:-:S04]  /*ef00*/  IADD3 R18, P0, PT, R18, UR4, RZ ;  /* 0x0000000412127c10 */ /* 0x001fc8000ff1e0ff */
[----:B------:R-:W-:-:S05]  /*ef10*/  IADD3.X R19, PT, PT, RZ, UR5, RZ, P0, !PT ;  /* 0x00000005ff137c10 */ /* 0x000fca00087fe4ff */
[----:B------:R-:W-:Y:S01]  /*ef20*/  STG.E.U16 desc[UR36][R18.64], R16 ;  /* 0x0000001012007986 */ /* 0x000fe2000c101524 */
[----:B------:R-:W-:Y:S05]  /*ef30*/  EXIT ;  /* 0x000000000000794d */ /* 0x000fea0003800000 */
.L_x_5563:
[----:B------:R-:W-:-:S05]  /*ef40*/  F2FP.BF16.F32.PACK_AB R9, RZ, R9 ;  /* 0x00000009ff09723e */ /* 0x000fca00000010ff */
[----:B------:R-:W-:Y:S01]  /*ef50*/  STG.E.U16 desc[UR36][R2.64], R9 ;  /* 0x0000000902007986 */ /* 0x000fe2000c101524 */
[----:B------:R-:W-:Y:S05]  /*ef60*/  EXIT ;  /* 0x000000000000794d */ /* 0x000fea0003800000 */
.L_x_5561:
[----:B------:R-:W0:Y:S01]  /*ef70*/  LDCU.U8 UR4, c[0x0][0x790] ;  /* 0x0000f200ff0477ac */ /* 0x000e220008000000 */
[----:B------:R-:W2:Y:S01]  /*ef80*/  LDCU.U8 UR5, c[0x0][0x791] ;  /* 0x0000f220ff0577ac */ /* 0x000ea20008000000 */
[----:B0-----:R-:W-:Y:S02]  /*ef90*/  UISETP.NE.AND UP0, UPT, UR4, URZ, UPT ;  /* 0x000000ff0400728c */ /* 0x001fe4000bf05270 */
[----:B--2---:R-:W-:-:S07]  /*efa0*/  UISETP.NE.AND UP1, UPT, UR5, URZ, UPT ;  /* 0x000000ff0500728c */ /* 0x004fce000bf25270 */
[----:B------:R-:W-:Y:S05]  /*efb0*/  BRA.U !UP0, `(.L_x_5565) ;  /* 0x0000000108087547 */ /* 0x000fea000b800000 */
[----:B------:R-:W1:Y:S02]  /*efc0*/  LDG.E R0, desc[UR36][R4.64] ;  /* 0x0000002404007981 */ /* 0x000e64000c1e1900 */
[----:B-1-34-:R-:W-:-:S07]  /*efd0*/  FADD.FTZ R9, R9, R0 ;  /* 0x0000000009097221 */ /* 0x01afce0000010000 */
.L_x_5565:
[----:B------:R-:W-:Y:S05]  /*efe0*/  BRA.U !UP1, `(.L_x_5566) ;  /* 0x0000000109647547 */ /* 0x000fea000b800000 */
[----:B------:R-:W0:Y:S01]  /*eff0*/  LDCU UR4, c[0x0][0x794] ;  /* 0x0000f280ff0477ac */ /* 0x000e220008000800 */
[----:B------:R-:W-:Y:S01]  /*f000*/  F2FP.BF16.F32.PACK_AB R16, RZ, R9 ;  /* 0x00000009ff10723e */ /* 0x000fe200000010ff */
        /* <DEDUP_REMOVED lines=18> */
.L_x_5567:
[----:B------:R-:W0:Y:S02]  /*f130*/  LDCU.64 UR4, c[0x0][0x760] ;  /* 0x0000ec00ff0477ac */ /* 0x000e240008000a00 */
[----:B0-----:R-:W-:-:S05]  /*f140*/  IADD3 R18, P0, PT, R18, UR4, RZ ;  /* 0x0000000412127c10 */ /* 0x001fca000ff1e0ff */
[----:B------:R-:W-:-:S05]  /*f150*/  IMAD.X R19, RZ, RZ, UR5, P0 ;  /* 0x00000005ff137e24 */ /* 0x000fca00080e06ff */
[----:B------:R-:W-:Y:S01]  /*f160*/  STG.E.U16 desc[UR36][R18.64], R16 ;  /* 0x0000001012007986 */ /* 0x000fe2000c101524 */
[----:B------:R-:W-:Y:S05]  /*f170*/  EXIT ;  /* 0x000000000000794d */ /* 0x000fea0003800000 */
.L_x_5566:
[----:B------:R-:W-:Y:S01]  /*f180*/  STG.E desc[UR36][R4.64], R9 ;  /* 0x0000000904007986 */ /* 0x000fe2000c101924 */
[----:B------:R-:W-:Y:S05]  /*f190*/  EXIT ;  /* 0x000000000000794d */ /* 0x000fea0003800000 */
        .weak           $__internal_6_$__cuda_sm20_div_u64
        .type           $__internal_6_$__cuda_sm20_div_u64,@function
        .size           $__internal_6_$__cuda_sm20_div_u64,(.L_x_9948 - $__internal_6_$__cuda_sm20_div_u64)
$__internal_6_$__cuda_sm20_div_u64:
        /* <DEDUP_REMOVED lines=68> */
[----:B------:R-:W-:Y:S06]  /*f5e0*/  RET.REL.NODEC R4 `(_ZN2at6native13reduce_kernelILi512ELi1ENS0_8ReduceOpIN3c108BFloat16ENS0_14func_wrapper_tIS4_ZNS0_11sum_functorIS4_fS4_EclERNS_14TensorIteratorEEUlffE_EEjS4_Li4ELi8EEEEEvT1_) ;  /* 0xffffff0804847950 */ /* 0x000fec0003c3ffff */
.L_x_5568:
        /* <DEDUP_REMOVED lines=9> */
.L_x_9948:


//--------------------- .text._ZN2at6native13reduce_kernelILi256ELi2ENS0_8ReduceOpIN3c108BFloat16ENS0_14func_wrapper_tIS4_ZNS0_11sum_functorIS4_fS4_EclERNS_14TensorIteratorEEUlffE_EEjS4_Li4ELi8EEEEEvT1_ --------------------------
	.section	.text._ZN2at6native13reduce_kernelILi256ELi2ENS0_8ReduceOpIN3c108BFloat16ENS0_14func_wrapper_tIS4_ZNS0_11sum_functorIS4_fS4_EclERNS_14TensorIteratorEEUlffE_EEjS4_Li4ELi8EEEEEvT1_,"ax",@progbits
	.align	128
        .global         _ZN2at6native13reduce_kernelILi256ELi2ENS0_8ReduceOpIN3c108BFloat16ENS0_14func_wrapper_tIS4_ZNS0_11sum_functorIS4_fS4_EclERNS_14TensorIteratorEEUlffE_EEjS4_Li4ELi8EEEEEvT1_
        .type           _ZN2at6native13reduce_kernelILi256ELi2ENS0_8ReduceOpIN3c108BFloat16ENS0_14func_wrapper_tIS4_ZNS0_11sum_functorIS4_fS4_EclERNS_14TensorIteratorEEUlffE_EEjS4_Li4ELi8EEEEEvT1_,@function
        .size           _ZN2at6native13reduce_kernelILi256ELi2ENS0_8ReduceOpIN3c108BFloat16ENS0_14func_wrapper_tIS4_ZNS0_11sum_functorIS4_fS4_EclERNS_14TensorIteratorEEUlffE_EEjS4_Li4ELi8EEEEEvT1_,(.L_x_9949 - _ZN2at6native13reduce_kernelILi256ELi2ENS0_8ReduceOpIN3c108BFloat16ENS0_14func_wrapper_tIS4_ZNS0_11sum_functorIS4_fS4_EclERNS_14TensorIteratorEEUlffE_EEjS4_Li4ELi8EEEEEvT1_)
        .other          _ZN2at6native13reduce_kernelILi256ELi2ENS0_8ReduceOpIN3c108BFloat16ENS0_14func_wrapper_tIS4_ZNS0_11sum_functorIS4_fS4_EclERNS_14TensorIteratorEEUlffE_EEjS4_Li4ELi8EEEEEvT1_,@"STO_CUDA_ENTRY STV_DEFAULT"
_ZN2at6native13reduce_kernelILi256ELi2ENS0_8ReduceOpIN3c108BFloat16ENS0_14func_wrapper_tIS4_ZNS0_11sum_functorIS4_fS4_EclERNS_14TensorIteratorEEUlffE_EEjS4_Li4ELi8EEEEEvT1_:
.text._ZN2at6native13reduce_kernelILi256ELi2ENS0_8ReduceOpIN3c108BFloat16ENS0_14func_wrapper_tIS4_ZNS0_11sum_functorIS4_fS4_EclERNS_14TensorIteratorEEUlffE_EEjS4_Li4ELi8EEEEEvT1_:
        /* <DEDUP_REMOVED lines=296> */
.L_x_5569:
        /* <DEDUP_REMOVED lines=32> */
.L_x_5573:
        /* <DEDUP_REMOVED lines=27> */
[----:B--2---:R-:W-:-:S05]  /*1630*/  SHF.L.U32 R3, R4, 0x10, RZ ;  /* 0x0000001004037819 */ /* 0x004fca00000006ff */
[----:B0-----:R-:W-:-:S07]  /*1640*/  FADD.FTZ R3, R3, UR4 ;  /* 0x0000000403037e21 */ /* 0x001fce0008010000 */
.L_x_5577:
[----:B------:R-:W-:Y:S05]  /*1650*/  BSYNC.RECONVERGENT B1 ;  /* 0x0000000000017941 */ /* 0x000fea0003800200 */
.L_x_5576:
[----:B------:R-:W0:Y:S01]  /*1660*/  LDC R5, c[0x0][0x38c] ;  /* 0x0000e300ff057b82 */ /* 0x000e220000000800 */
[----:B------:R-:W-:-:S05]  /*1670*/  IADD3 R18, P0, PT, R18, 0x10, RZ ;  /* 0x0000001012127810 */ /* 0x000fca0007f1e0ff */
[----:B------:R-:W-:Y:S01]  /*1680*/  IMAD.X R19, RZ, RZ, R19, P0 ;  /* 0x000000ffff137224 */ /* 0x000fe200000e0613 */
[----:B0-----:R-:W-:-:S07]  /*1690*/  IADD3 R24, PT, PT, R6, -0x8, R5 ;  /* 0xfffffff806187810 */ /* 0x001fce0007ffe005 */
.L_x_5575:
[----:B------:R-:W-:Y:S05]  /*16a0*/  BSYNC.RECONVERGENT B0 ;  /* 0x0000000000007941 */ /* 0x000fea0003800200 */
.L_x_5574:
[----:B------:R-:W0:Y:S01]  /*16b0*/  LDC.64 R4, c[0x0][0x3a0] ;  /* 0x0000e800ff047b82 */ /* 0x000e220000000a00 */
[----:B------:R-:W-:Y:S01]  /*16c0*/  BSSY.RECONVERGENT B0, `(.L_x_5578) ;  /* 0x0000032000007945 */ /* 0x000fe20003800200 */
[-C--:B------:R-:W-:Y:S01]  /*16d0*/  MOV R13, R8.reuse ;  /* 0x00000008000d7202 */ /* 0x080fe20000000f00 */
[--C-:B------:R-:W-:Y:S01]  /*16e0*/  IMAD.MOV.U32 R9, RZ, RZ, R8.reuse ;  /* 0x000000ffff097224 */ /* 0x100fe200078e0008 */
[-C--:B------:R-:W-:Y:S01]  /*16f0*/  MOV R10, R8.reuse ;  /* 0x00000008000a7202 */ /* 0x080fe20000000f00 */
[----:B------:R-:W-:Y:S01]  /*1700*/  IMAD.MOV.U32 R11, RZ, RZ, R8 ;  /* 0x000000ffff0b7224 */ /* 0x000fe200078e0008 */
[----:B------:R-:W-:Y:S02]  /*1710*/  MOV R12, R8 ;  /* 0x00000008000c7202 */ /* 0x000fe40000000f00 */
        /* <DEDUP_REMOVED lines=14> */
[--C-:B------:R-:W-:Y:S01]  /*1800*/  IMAD.MOV.U32 R10, RZ, RZ, R8.reuse ;  /* 0x000000ffff0a7224 */ /* 0x100fe200078e0008 */
[----:B------:R-:W-:Y:S01]  /*1810*/  MOV R11, R8 ;  /* 0x00000008000b7202 */ /* 0x000fe20000000f00 */
[----:B------:R-:W-:-:S07]  /*1820*/  IMAD.MOV.U32 R12, RZ, RZ, R8 ;  /* 0x000000ffff0c7224 */ /* 0x000fce00078e0008 */
.L_x_5580:
        /* <DEDUP_REMOVED lines=8> */
[C---:B------:R-:W-:Y:S01]  /*18b0*/  PRMT R7, R6.reuse, 0x7632, R7 ;  /* 0x0000763206077816 */ /* 0x040fe20000000007 */
[C---:B------:R-:W-:Y:S01]  /*18c0*/  IMAD.U32 R20, R5.reuse, 0x10000, RZ ;  /* 0x0001000005147824 */ /* 0x040fe200078e00ff */
[----:B------:R-:W-:Y:S01]  /*18d0*/  SHF.L.U32 R26, R6, 0x10, RZ ;  /* 0x00000010061a7819 */ /* 0x000fe200000006ff */
[----:B------:R-:W-:Y:S01]  /*18e0*/  IMAD.U32 R25, R14, 0x10000, RZ ;  /* 0x000100000e197824 */ /* 0x000fe200078e00ff */
[----:B------:R-:W-:Y:S01]  /*18f0*/  PRMT R6, R5, 0x7632, R6 ;  /* 0x0000763205067816 */ /* 0x000fe20000000006 */
[----:B------:R-:W-:Y:S01]  /*1900*/  FADD.FTZ R13, R28, R13 ;  /* 0x0000000d1c0d7221 */ /* 0x000fe20000010000 */
        /* <DEDUP_REMOVED lines=13> */
.L_x_5579:
[----:B------:R-:W-:Y:S05]  /*19e0*/  BSYNC.RECONVERGENT B0 ;  /* 0x0000000000007941 */ /* 0x000fea0003800200 */
.L_x_5578:
        /* <DEDUP_REMOVED lines=10> */
.L_x_5582:
[----:B------:R-:W-:Y:S05]  /*1a90*/  BSYNC.RECONVERGENT B0 ;  /* 0x0000000000007941 */ /* 0x000fea0003800200 */
.L_x_5581:
[----:B------:R-:W-:Y:S01]  /*1aa0*/  FADD.FTZ R12, R12, R3 ;  /* 0x000000030c0c7221 */ /* 0x000fe20000010000 */
[----:B------:R-:W-:-:S03]  /*1ab0*/  IMAD.MOV.U32 R19, RZ, RZ, RZ ;  /* 0x000000ffff137224 */ /* 0x000fc600078e00ff */
[----:B------:R-:W-:-:S04]  /*1ac0*/  FADD.FTZ R11, R12, R11 ;  /* 0x0000000b0c0b7221 */ /* 0x000fc80000010000 */
[----:B------:R-:W-:-:S04]  /*1ad0*/  FADD.FTZ R10, R11, R10 ;  /* 0x0000000a0b0a7221 */ /* 0x000fc80000010000 */
[----:B------:R-:W-:-:S04]  /*1ae0*/  FADD.FTZ R9, R10, R9 ;  /* 0x000000090a097221 */ /* 0x000fc80000010000 */
[----:B------:R-:W-:-:S04]  /*1af0*/  FADD.FTZ R8, R9, R8 ;  /* 0x0000000809087221 */ /* 0x000fc80000010000 */
[----:B------:R-:W-:-:S04]  /*1b00*/  FADD.FTZ R13, R8, R13 ;  /* 0x0000000d080d7221 */ /* 0x000fc80000010000 */
[----:B------:R-:W-:Y:S01]  /*1b10*/  FADD.FTZ R18, R13, R0 ;  /* 0x000000000d127221 */ /* 0x000fe20000010000 */
[----:B------:R-:W-:Y:S06]  /*1b20*/  BRA `(.L_x_5571) ;  /* 0x0000009c00687947 */ /* 0x000fec0003800000 */
.L_x_5572:
        /* <DEDUP_REMOVED lines=22> */
[--C-:B------:R-:W-:Y:S01]  /*1c90*/  IMAD.MOV.U32 R13, RZ, RZ, R9.reuse ;  /* 0x000000ffff0d7224 */ /* 0x100fe200078e0009 */
[-C--:B------:R-:W-:Y:S01]  /*1ca0*/  MOV R11, R9.reuse ;  /* 0x00000009000b7202 */ /* 0x080fe20000000f00 */
[----:B------:R-:W-:Y:S01]  /*1cb0*/  IMAD.MOV.U32 R12, RZ, RZ, R9 ;  /* 0x000000ffff0c7224 */ /* 0x000fe200078e0009 */
[----:B------:R-:W-:-:S07]  /*1cc0*/  MOV R10, R9 ;  /* 0x00000009000a7202 */ /* 0x000fce0000000f00 */
.L_x_5587:
[----:B------:R-:W-:Y:S01]  /*1cd0*/  SHF.R.U32.HI R5, RZ, 0x1, R21 ;  /* 0x00000001ff057819 */ /* 0x000fe20000011615 */
[----:B------:R-:W-:-:S03]  /*1ce0*/  IMAD.IADD R7, R21, 0x1, R8 ;  /* 0x0000000115077824 */ /* 0x000fc600078e0208 */
[C---:B------:R-:W-:Y:S01]  /*1cf0*/  IADD3 R4, PT, PT, R5.reuse, R8, RZ ;  /* 0x0000000805047210 */ /* 0x040fe20007ffe0ff */
[----:B------:R-:W-:Y:S01]  /*1d00*/  IMAD.WIDE.U32 R20, R5, 0x4, R18 ;  /* 0x0000000405147825 */ /* 0x000fe200078e0012 */
[----:B------:R-:W-:Y:S02]  /*1d10*/  LEA R27, R8, R7, 0x1 ;  /* 0x00000007081b7211 */ /* 0x000fe400078e08ff */
[----:B------:R-:W-:Y:S01]  /*1d20*/  SHF.R.U32.HI R25, RZ, 0x1, R7 ;  /* 0x00000001ff197819 */ /* 0x000fe20000011607 */
[----:B------:R-:W-:Y:S01]  /*1d30*/  IMAD.SHL.U32 R5, R4, 0x4, RZ ;  /* 0x0000000404057824 */ /* 0x000fe200078e00ff */
[----:B------:R-:W-:Y:S01]  /*1d40*/  SHF.R.U32.HI R4, RZ, 0x1e, R4 ;  /* 0x0000001eff047819 */ /* 0x000fe20000011604 */
[----:B------:R1:W2:Y:S01]  /*1d50*/  LDG.E R20, desc[UR36][R20.64] ;  /* 0x0000002414147981 */ /* 0x0002a2000c1e1900 */
[----:B------:R-:W-:Y:S01]  /*1d60*/  SHF.R.U32.HI R7, RZ, 0x1, R27 ;  /* 0x00000001ff077819 */ /* 0x000fe2000001161b */
[----:B------:R-:W-:Y:S01]  /*1d70*/  IMAD.WIDE.U32 R24, R25, 0x4, R18 ;  /* 0x0000000419187825 */ /* 0x000fe200078e0012 */
[----:B------:R-:W-:-:S02]  /*1d80*/  LOP3.LUT R5, R5, 0xfffffffc, RZ, 0xc0, !PT ;  /* 0xfffffffc05057812 */ /* 0x000fc400078ec0ff */
[----:B------:R-:W-:Y:S02]  /*1d90*/  LOP3.LUT R29, R4, 0x1, RZ, 0xc0, !PT ;  /* 0x00000001041d7812 */ /* 0x000fe400078ec0ff */
[----:B------:R-:W-:Y:S01]  /*1da0*/  IADD3 R4, P0, PT, R18, R5, RZ ;  /* 0x0000000512047210 */ /* 0x000fe20007f1e0ff */
[----:B------:R-:W-:Y:S01]  /*1db0*/  IMAD.WIDE.U32 R6, R7, 0x4, R18 ;  /* 0x0000000407067825 */ /* 0x000fe200078e0012 */
[----:B------:R-:W3:Y:S03]  /*1dc0*/  LDG.E R24, desc[UR36][R24.64] ;  /* 0x0000002418187981 */ /* 0x000ee6000c1e1900 */
[----:B------:R-:W-:Y:S02]  /*1dd0*/  IMAD.X R5, R19, 0x1, R29, P0 ;  /* 0x0000000113057824 */ /* 0x000fe400000e061d */
[----:B------:R-:W4:Y:S04]  /*1de0*/  LDG.E R6, desc[UR36][R6.64] ;  /* 0x0000002406067981 */ /* 0x000f28000c1e1900 */
[----:B------:R-:W5:Y:S01]  /*1df0*/  LDG.E R4, desc[UR36][R4.64] ;  /* 0x0000002404047981 */ /* 0x000f62000c1e1900 */
[----:B-1----:R-:W-:-:S05]  /*1e00*/  IADD3 R21, PT, PT, R27, R8, RZ ;  /* 0x000000081b157210 */ /* 0x002fca0007ffe0ff */
[----:B------:R-:W-:-:S05]  /*1e10*/  IMAD R31, R8, 0x3, R21 ;  /* 0x00000003081f7824 */ /* 0x000fca00078e0215 */
[----:B------:R-:W-:Y:S02]  /*1e20*/  ISETP.GE.U32.AND P0, PT, R31, R0, PT ;  /* 0x000000001f00720c */ /* 0x000fe40003f06070 */
[C---:B--2---:R-:W-:Y:S01]  /*1e30*/  PRMT R26, R20.reuse, 0x7632, R26 ;  /* 0x00007632141a7816 */ /* 0x044fe2000000001a */
[----:B------:R-:W-:-:S03]  /*1e40*/  IMAD.U32 R28, R20, 0x10000, RZ ;  /* 0x00010000141c7824 */ /* 0x000fc600078e00ff */
[----:B------:R-:W-:Y:S01]  /*1e50*/  SHF.L.U32 R27, R26, 0x10, RZ ;  /* 0x000000101a1b7819 */ /* 0x000fe200000006ff */
[----:B------:R-:W-:Y:S01]  /*1e60*/  FADD.FTZ R9, R28, R9 ;  /* 0x000000091c097221 */ /* 0x000fe20000010000 */
[----:B---3--:R-:W-:Y:S02]  /*1e70*/  PRMT R25, R24, 0x7632, R25 ;  /* 0x0000763218197816 */ /* 0x008fe40000000019 */
[----:B----4-:R-:W-:Y:S02]  /*1e80*/  PRMT R7, R6, 0x7632, R7 ;  /* 0x0000763206077816 */ /* 0x010fe40000000007 */
[----:B-----5:R-:W-:Y:S01]  /*1e90*/  PRMT R5, R4, 0x7632, R5 ;  /* 0x0000763204057816 */ /* 0x020fe20000000005 */
[----:B------:R-:W-:Y:S01]  /*1ea0*/  IMAD.U32 R29, R24, 0x10000, RZ ;  /* 0x00010000181d7824 */ /* 0x000fe200078e00ff */
[----:B------:R-:W-:Y:S01]  /*1eb0*/  SHF.L.U32 R26, R25, 0x10, RZ ;  /* 0x00000010191a7819 */ /* 0x000fe200000006ff */
[----:B------:R-:W-:Y:S01]  /*1ec0*/  IMAD.U32 R28, R4, 0x10000, RZ ;  /* 0x00010000041c7824 */ /* 0x000fe200078e00ff */
        /* <DEDUP_REMOVED lines=12> */
.L_x_5586:
[C---:B------:R-:W-:Y:S02]  /*1f90*/  PRMT R28, R20.reuse, 0x7610, R28 ;  /* 0x00007610141c7816 */ /* 0x040fe4000000001c */
[----:B------:R-:W-:Y:S02]  /*1fa0*/  PRMT R27, R20, 0x7632, R27 ;  /* 0x00007632141b7816 */ /* 0x000fe4000000001b */
[C---:B------:R-:W-:Y:S02]  /*1fb0*/  PRMT R25, R24.reuse, 0x7610, R25 ;  /* 0x0000761018197816 */ /* 0x040fe40000000019 */
[----:B------:R-:W-:Y:S02]  /*1fc0*/  PRMT R24, R24, 0x7632, R24 ;  /* 0x0000763218187816 */ /* 0x000fe40000000018 */
[C---:B------:R-:W-:Y:S02]  /*1fd0*/  PRMT R26, R4.reuse, 0x7610, R26 ;  /* 0x00007610041a7816 */ /* 0x040fe4000000001a */
[----:B------:R-:W-:-:S02]  /*1fe0*/  PRMT R20, R4, 0x7632, R20 ;  /* 0x0000763204147816 */ /* 0x000fc40000000014 */
[----:B------:R-:W-:-:S07]  /*1ff0*/  PRMT R7, R6, 0x7632, R7 ;  /* 0x0000763206077816 */ /* 0x000fce0000000007 */
.L_x_5585:
[----:B------:R-:W-:Y:S05]  /*2000*/  BSYNC.RECONVERGENT B0 ;  /* 0x0000000000007941 */ /* 0x000fea0003800200 */
.L_x_5584:
        /* <DEDUP_REMOVED lines=31> */
.L_x_5589:
[----:B------:R-:W-:Y:S05]  /*2200*/  BSYNC.RECONVERGENT B0 ;  /* 0x0000000000007941 */ /* 0x000fea0003800200 */
.L_x_5588:
        /* <DEDUP_REMOVED lines=9> */
[----:B------:R-:W-:Y:S01]  /*22a0*/  IMAD.IADD R5, R5, 0x1, R8 ;  /* 0x0000000105057824 */ /* 0x000fe200078e0208 */
[----:B------:R-:W-:Y:S01]  /*22b0*/  SHF.L.U32 R25, R25, 0x10, RZ ;  /* 0x0000001019197819 */ /* 0x000fe200000006ff */
[----:B------:R-:W-:-:S03]  /*22c0*/  IMAD.U32 R24, R24, 0x10000, RZ ;  /* 0x0001000018187824 */ /* 0x000fc600078e00ff */
[----:B------:R-:W-:Y:S01]  /*22d0*/  ISETP.GE.U32.AND P0, PT, R5, R0, PT ;  /* 0x000000000500720c */ /* 0x000fe20003f06070 */
[----:B------:R-:W-:Y:S01]  /*22e0*/  FADD.FTZ R12, R12, R25 ;  /* 0x000000190c0c7221 */ /* 0x000fe20000010000 */
[----:B------:R-:W-:-:S11]  /*22f0*/  FADD.FTZ R11, R11, R24 ;  /* 0x000000180b0b7221 */ /* 0x000fd60000010000 */
        /* <DEDUP_REMOVED lines=11> */
.L_x_5591:
[----:B------:R-:W-:Y:S05]  /*23b0*/  BSYNC.RECONVERGENT B0 ;  /* 0x0000000000007941 */ /* 0x000fea0003800200 */
.L_x_5590:
[----:B------:R-:W-:Y:S01]  /*23c0*/  FADD.FTZ R12, R9, R12 ;  /* 0x0000000c090c7221 */ /* 0x000fe20000010000 */
[----:B------:R-:W-:-:S03]  /*23d0*/  FADD.FTZ R11, R10, R11 ;  /* 0x0000000b0a0b7221 */ /* 0x000fc60000010000 */
[----:B------:R-:W-:Y:S01]  /*23e0*/  FADD.FTZ R12, R12, R13 ;  /* 0x0000000d0c0c7221 */ /* 0x000fe20000010000 */
[----:B------:R-:W-:-:S03]  /*23f0*/  FADD.FTZ R14, R11, R14 ;  /* 0x0000000e0b0e7221 */ /* 0x000fc60000010000 */
[----:B------:R-:W-:Y:S01]  /*2400*/  FADD.FTZ R18, R12, R15 ;  /* 0x0000000f0c127221 */ /* 0x000fe20000010000 */
[----:B------:R-:W-:Y:S01]  /*2410*/  FADD.FTZ R19, R14, R3 ;  /* 0x000000030e137221 */ /* 0x000fe20000010000 */
[----:B------:R-:W-:Y:S06]  /*2420*/  BRA `(.L_x_5571) ;  /* 0x0000009400287947 */ /* 0x000fec0003800000 */
.L_x_5583:
        /* <DEDUP_REMOVED lines=23> */
.L_x_5596:
[----:B------:R-:W-:Y:S02]  /*25a0*/  IMAD R4, R24, R25, RZ ;  /* 0x0000001918047224 */ /* 0x000fe400078e02ff */
[----:B------:R-:W-:-:S03]  /*25b0*/  IMAD.IADD R25, R25, 0x1, R8 ;  /* 0x0000000119197824 */ /* 0x000fc600078e0208 */
[----:B------:R-:W-:Y:S01]  /*25c0*/  SHF.R.U32.HI R27, RZ, 0x1, R4 ;  /* 0x00000001ff1b7819 */ /* 0x000fe20000011604 */
[----:B------:R-:W-:Y:S01]  /*25d0*/  IMAD R4, R24, R25, RZ ;  /* 0x0000001918047224 */ /* 0x000fe200078e02ff */
[----:B------:R-:W-:-:S03]  /*25e0*/  IADD3 R5, PT, PT, R25, R8, RZ ;  /* 0x0000000819057210 */ /* 0x000fc60007ffe0ff */
[----:B------:R-:W-:Y:S01]  /*25f0*/  IMAD.WIDE.U32 R26, R27, 0x4, R18 ;  /* 0x000000041b1a7825 */ /* 0x000fe200078e0012 */
[----:B------:R-:W-:-:S03]  /*2600*/  SHF.R.U32.HI R11, RZ, 0x1, R4 ;  /* 0x00000001ff0b7819 */ /* 0x000fc60000011604 */
[----:B------:R-:W-:Y:S02]  /*2610*/  IMAD.IADD R25, R5, 0x1, R8 ;  /* 0x0000000105197824 */ /* 0x000fe400078e0208 */
[C---:B------:R-:W-:Y:S01]  /*2620*/  IMAD R5, R24.reuse, R5, RZ ;  /* 0x0000000518057224 */ /* 0x040fe200078e02ff */
[----:B------:R-:W2:Y:S01]  /*2630*/  LDG.E R26, desc[UR36][R26.64] ;  /* 0x000000241a1a7981 */ /* 0x000ea2000c1e1900 */
[----:B------:R-:W-:-:S03]  /*2640*/  IMAD R4, R24, R25, RZ ;  /* 0x0000001918047224 */ /* 0x000fc600078e02ff */
[----:B------:R-:W-:Y:S02]  /*2650*/  SHF.R.U32.HI R5, RZ, 0x1, R5 ;  /* 0x00000001ff057819 */ /* 0x000fe40000011605 */
[----:B------:R-:W-:Y:S01]  /*2660*/  SHF.R.U32.HI R7, RZ, 0x1, R4 ;  /* 0x00000001ff077819 */ /* 0x000fe20000011604 */
        /* <DEDUP_REMOVED lines=31> */
.L_x_5595:
[C---:B------:R-:W-:Y:S02]  /*2860*/  PRMT R29, R26.reuse, 0x7610, R29 ;  /* 0x000076101a1d7816 */ /* 0x040fe4000000001d */
[----:B------:R-:W-:Y:S02]  /*2870*/  PRMT R28, R26, 0x7632, R28 ;  /* 0x000076321a1c7816 */ /* 0x000fe4000000001c */
[C---:B------:R-:W-:Y:S02]  /*2880*/  PRMT R26, R10.reuse, 0x7610, R26 ;  /* 0x000076100a1a7816 */ /* 0x040fe4000000001a */
[----:B------:R-:W-:Y:S02]  /*2890*/  PRMT R10, R10, 0x7632, R10 ;  /* 0x000076320a0a7816 */ /* 0x000fe4000000000a */
[C---:B------:R-:W-:Y:S02]  /*28a0*/  PRMT R27, R4.reuse, 0x7610, R27 ;  /* 0x00007610041b7816 */ /* 0x040fe4000000001b */
[----:B------:R-:W-:-:S02]  /*28b0*/  PRMT R11, R4, 0x7632, R11 ;  /* 0x00007632040b7816 */ /* 0x000fc4000000000b */
[----:B------:R-:W-:-:S07]  /*28c0*/  PRMT R7, R6, 0x7632, R7 ;  /* 0x0000763206077816 */ /* 0x000fce0000000007 */
.L_x_5594:
[----:B------:R-:W-:Y:S05]  /*28d0*/  BSYNC.RECONVERGENT B0 ;  /* 0x0000000000007941 */ /* 0x000fea0003800200 */
.L_x_5593:
        /* <DEDUP_REMOVED lines=35> */
.L_x_5598:
[----:B------:R-:W-:Y:S05]  /*2b10*/  BSYNC.RECONVERGENT B0 ;  /* 0x0000000000007941 */ /* 0x000fea0003800200 */
.L_x_5597:
        /* <DEDUP_REMOVED lines=16> */
[----:B------:R-:W-:Y:S02]  /*2c20*/  IADD3 R5, PT, PT, R19, R8, RZ ;  /* 0x0000000813057210 */ /* 0x000fe40007ffe0ff */
[----:B------:R-:W-:Y:S02]  /*2c30*/  SHF.L.U32 R11, R11, 0x10, RZ ;  /* 0x000000100b0b7819 */ /* 0x000fe400000006ff */
[----:B------:R-:W-:Y:S01]  /*2c40*/  ISETP.GE.U32.AND P0, PT, R5, R0, PT ;  /* 0x000000000500720c */ /* 0x000fe20003f06070 */
[----:B------:R-:W-:Y:S02]  /*2c50*/  IMAD.U32 R0, R27, 0x10000, RZ ;  /* 0x000100001b007824 */ /* 0x000fe400078e00ff */
[----:B------:R-:W-:Y:S02]  /*2c60*/  FADD.FTZ R20, R20, R11 ;  /* 0x0000000b14147221 */ /* 0x000fe40000010000 */
[----:B------:R-:W-:-:S08]  /*2c70*/  FADD.FTZ R15, R15, R0 ;  /* 0x000000000f0f7221 */ /* 0x000fd00000010000 */
[----:B------:R-:W-:Y:S01]  /*2c80*/  @!P0 SHF.L.U32 R4, R7, 0x10, RZ ;  /* 0x0000001007048819 */ /* 0x000fe200000006ff */
[----:B------:R-:W-:-:S04]  /*2c90*/  @!P0 IMAD.U32 R6, R6, 0x10000, RZ ;  /* 0x0001000006068824 */ /* 0x000fc800078e00ff */
[----:B------:R-:W-:Y:S01]  /*2ca0*/  @!P0 FADD.FTZ R21, R21, R6 ;  /* 0x0000000615158221 */ /* 0x000fe20000010000 */
[----:B------:R-:W-:-:S07]  /*2cb0*/  @!P0 FADD.FTZ R3, R3, R4 ;  /* 0x0000000403038221 */ /* 0x000fce0000010000 */
.L_x_5600:
[----:B------:R-:W-:Y:S05]  /*2cc0*/  BSYNC.RECONVERGENT B0 ;  /* 0x0000000000007941 */ /* 0x000fea0003800200 */
.L_x_5599:
[----:B------:R-:W-:Y:S01]  /*2cd0*/  FADD.FTZ R14, R9, R14 ;  /* 0x0000000e090e7221 */ /* 0x000fe20000010000 */
[----:B------:R-:W-:-:S03]  /*2ce0*/  FADD.FTZ R13, R12, R13 ;  /* 0x0000000d0c0d7221 */ /* 0x000fc60000010000 */
[----:B------:R-:W-:Y:S01]  /*2cf0*/  FADD.FTZ R14, R14, R15 ;  /* 0x0000000f0e0e7221 */ /* 0x000fe20000010000 */
[----:B------:R-:W-:-:S03]  /*2d00*/  FADD.FTZ R20, R13, R20 ;  /* 0x000000140d147221 */ /* 0x000fc60000010000 */
[----:B------:R-:W-:Y:S01]  /*2d10*/  FADD.FTZ R18, R14, R21 ;  /* 0x000000150e127221 */ /* 0x000fe20000010000 */
[----:B------:R-:W-:Y:S01]  /*2d20*/  FADD.FTZ R19, R20, R3 ;  /* 0x0000000314137221 */ /* 0x000fe20000010000 */
[----:B------:R-:W-:Y:S06]  /*2d30*/  BRA `(.L_x_5571) ;  /* 0x0000008800e47947 */ /* 0x000fec0003800000 */
.L_x_5592:
[----:B------:R-:W1:Y:S01]  /*2d40*/  LDCU UR4, c[0x0][0x394] ;  /* 0x00007280ff0477ac */ /* 0x000e620008000800 */
[----:B------:R-:W2:Y:S01]  /*2d50*/  LDC R5, c[0x0][0x384] ;  /* 0x0000e100ff057b82 */ /* 0x000ea20000000800 */
[----:B------:R-:W-:Y:S01]  /*2d60*/  BSSY.RECONVERGENT B0, `(.L_x_5601) ;  /* 0x0000415000007945 */ /* 0x000fe20003800200 */
[----:B------:R-:W-:Y:S01]  /*2d70*/  MOV R4, R21 ;  /* 0x0000001500047202 */ /* 0x000fe20000000f00 */
        /* <DEDUP_REMOVED lines=23> */
.L_x_5608:
        /* <DEDUP_REMOVED lines=295> */
.L_x_5604:
        /* <DEDUP_REMOVED lines=232> */
.L_x_5605:
        /* <DEDUP_REMOVED lines=232> */
.L_x_5606:
        /* <DEDUP_REMOVED lines=232> */
.L_x_5607:
[----:B------:R-:W-:-:S04]  /*6ce0*/  LOP3.LUT R15, R0, 0xfffffffc, RZ, 0xc0, !PT ;  /* 0xfffffffc000f7812 */ /* 0x000fc800078ec0ff */
[----:B------:R-:W-:-:S05]  /*6cf0*/  IADD3 R14, P1, PT, R15, R18, RZ ;  /* 0x000000120f0e7210 */ /* 0x000fca0007f3e0ff */
[----:B------:R-:W-:-:S05]  /*6d00*/  IMAD.X R15, RZ, RZ, R19, P1 ;  /* 0x000000ffff0f7224 */ /* 0x000fca00008e0613 */
[----:B------:R-:W2:Y:S02]  /*6d10*/  LDG.E R14, desc[UR36][R14.64] ;  /* 0x000000240e0e7981 */ /* 0x000ea4000c1e1900 */
[C---:B--2---:R-:W-:Y:S02]  /*6d20*/  PRMT R33, R14.reuse, 0x7610, R33 ;  /* 0x000076100e217816 */ /* 0x044fe40000000021 */
[----:B------:R-:W-:-:S07]  /*6d30*/  PRMT R32, R14, 0x7632, R32 ;  /* 0x000076320e207816 */ /* 0x000fce0000000020 */
.L_x_5603:
[----:B------:R-:W2:Y:S01]  /*6d40*/  LDCU UR5, c[0x0][0x38c] ;  /* 0x00007180ff0577ac */ /* 0x000ea20008000800 */
[----:B-1----:R-:W-:Y:S01]  /*6d50*/  MOV R3, UR4 ;  /* 0x0000000400037c02 */ /* 0x002fe20008000f00 */
[----:B------:R-:W-:Y:S01]  /*6d60*/  IMAD.U32 R14, R28, 0x10000, RZ ;  /* 0x000100001c0e7824 */ /* 0x000fe200078e00ff */
[----:B------:R-:W-:Y:S01]  /*6d70*/  SHF.L.U32 R15, R29, 0x10, RZ ;  /* 0x000000101d0f7819 */ /* 0x000fe200000006ff */
[----:B------:R-:W-:Y:S01]  /*6d80*/  IMAD.U32 R20, R34, 0x10000, RZ ;  /* 0x0001000022147824 */ /* 0x000fe200078e00ff */
[----:B------:R-:W-:Y:S01]  /*6d90*/  LEA R4, R3, R4, 0x2 ;  /* 0x0000000403047211 */ /* 0x000fe200078e10ff */
[----:B------:R-:W-:Y:S01]  /*6da0*/  FADD.FTZ R9, R14, R9 ;  /* 0x000000090e097221 */ /* 0x000fe20000010000 */
[----:B------:R-:W-:Y:S01]  /*6db0*/  SHF.L.U32 R21, R30, 0x10, RZ ;  /* 0x000000101e157819 */ /* 0x000fe200000006ff */
[----:B------:R-:W-:Y:S01]  /*6dc0*/  FADD.FTZ R10, R15, R10 ;  /* 0x0000000a0f0a7221 */ /* 0x000fe20000010000 */
[----:B------:R-:W-:Y:S01]  /*6dd0*/  SHF.L.U32 R14, R31, 0x10, RZ ;  /* 0x000000101f0e7819 */ /* 0x000fe200000006ff */
[----:B------:R-:W-:Y:S01]  /*6de0*/  IMAD R27, R3, 0x3, R4 ;  /* 0x00000003031b7824 */ /* 0x000fe200078e0204 */
[----:B------:R-:W-:Y:S01]  /*6df0*/  SHF.L.U32 R15, R26, 0x10, RZ ;  /* 0x000000101a0f7819 */ /* 0x000fe200000006ff */
[----:B------:R-:W-:Y:S01]  /*6e00*/  FADD.FTZ R12, R21, R12 ;  /* 0x0000000c150c7221 */ /* 0x000fe20000010000 */
[----:B------:R-:W-:Y:S01]  /*6e10*/  SHF.L.U32 R21, R33, 0x10, RZ ;  /* 0x0000001021157819 */ /* 0x000fe200000006ff */
[----:B------:R-:W-:Y:S01]  /*6e20*/  FADD.FTZ R11, R14, R11 ;  /* 0x0000000b0e0b7221 */ /* 0x000fe20000010000 */
[----:B------:R-:W-:Y:S01]  /*6e30*/  SHF.L.U32 R36, R32, 0x10, RZ ;  /* 0x0000001020247819 */ /* 0x000fe200000006ff */
[----:B------:R-:W-:Y:S01]  /*6e40*/  FADD.FTZ R8, R15, R8 ;  /* 0x000000080f087221 */ /* 0x000fe20000010000 */
[----:B------:R-:W-:Y:S01]  /*6e50*/  FADD.FTZ R7, R20, R7 ;  /* 0x0000000714077221 */ /* 0x000fe20000010000 */
[----:B--2---:R-:W-:-:S02]  /*6e60*/  IMAD.U32 R0, RZ, RZ, UR5 ;  /* 0x00000005ff007e24 */ /* 0x004fc4000f8e00ff */
[----:B------:R-:W-:Y:S01]  /*6e70*/  FADD.FTZ R6, R21, R6 ;  /* 0x0000000615067221 */ /* 0x000fe20000010000 */
[----:B------:R-:W-:Y:S02]  /*6e80*/  FADD.FTZ R5, R36, R5 ;  /* 0x0000000524057221 */ /* 0x000fe40000010000 */
[----:B------:R-:W-:-:S13]  /*6e90*/  ISETP.GE.U32.AND P1, PT, R27, R0, PT ;  /* 0x000000001b00720c */ /* 0x000fda0003f26070 */
[----:B------:R-:W-:Y:S05]  /*6ea0*/  @!P1 BRA `(.L_x_5608) ;  /* 0xffffffc000109947 */ /* 0x000fea000383ffff */
.L_x_5602:
[----:B0-----:R-:W-:Y:S05]  /*6eb0*/  BSYNC.RECONVERGENT B0 ;  /* 0x0000000000007941 */ /* 0x001fea0003800200 */
.L_x_5601:
        /* <DEDUP_REMOVED lines=285> */
.L_x_5612:
[----:B------:R-:W-:Y:S02]  /*8090*/  SHF.R.U32.HI R20, RZ, 0x2, R20 ;  /* 0x00000002ff147819 */ /* 0x000fe40000011614 */
[----:B------:R-:W-:-:S07]  /*80a0*/  MOV R21, RZ ;  /* 0x000000ff00157202 */ /* 0x000fce0000000f00 */
.L_x_5611:
        /* <DEDUP_REMOVED lines=286> */
.L_x_5614:
[----:B------:R-:W-:Y:S02]  /*9290*/  SHF.R.U32.HI R30, RZ, 0x2, R30 ;  /* 0x00000002ff1e7819 */ /* 0x000fe4000001161e */
[----:B------:R-:W-:-:S07]  /*92a0*/  MOV R31, RZ ;  /* 0x000000ff001f7202 */ /* 0x000fce0000000f00 */
.L_x_5613:
        /* <DEDUP_REMOVED lines=283> */
.L_x_5616:
[----:B------:R-:W-:Y:S02]  /*a460*/  SHF.R.U32.HI R20, RZ, 0x2, R13 ;  /* 0x00000002ff147819 */ /* 0x000fe4000001160d */
[----:B------:R-:W-:-:S07]  /*a470*/  MOV R21, RZ ;  /* 0x000000ff00157202 */ /* 0x000fce0000000f00 */
.L_x_5615:
        /* <DEDUP_REMOVED lines=283> */
.L_x_5618:
[----:B------:R-:W-:Y:S01]  /*b630*/  SHF.R.U32.HI R20, RZ, 0x2, R20 ;  /* 0x00000002ff147819 */ /* 0x000fe20000011614 */
[----:B------:R-:W-:-:S07]  /*b640*/  IMAD.MOV.U32 R21, RZ, RZ, RZ ;  /* 0x000000ffff157224 */ /* 0x000fce00078e00ff */
.L_x_5617:
[----:B------:R-:W-:-:S04]  /*b650*/  LEA R14, P0, R20, R25, 0x2 ;  /* 0x00000019140e7211 */ /* 0x000fc800078010ff */
[----:B------:R-:W-:-:S05]  /*b660*/  LEA.HI.X R15, R20, R24, R21, 0x2, P0 ;  /* 0x00000018140f7211 */ /* 0x000fca00000f1415 */
[----:B------:R-:W2:Y:S02]  /*b670*/  LDG.E R14, desc[UR36][R14.64] ;  /* 0x000000240e0e7981 */ /* 0x000ea4000c1e1900 */
[C---:B--2---:R-:W-:Y:S02]  /*b680*/  PRMT R33, R14.reuse, 0x7610, R33 ;  /* 0x000076100e217816 */ /* 0x044fe40000000021 */
[----:B------:R-:W-:-:S07]  /*b690*/  PRMT R32, R14, 0x7632, R32 ;  /* 0x000076320e207816 */ /* 0x000fce0000000020 */
.L_x_5610:
[----:B------:R-:W-:Y:S05]  /*b6a0*/  BSYNC.RECONVERGENT B0 ;  /* 0x0000000000007941 */ /* 0x000fea0003800200 */
.L_x_5609:
[----:B------:R-:W-:Y:S01]  /*b6b0*/  ISETP.GE.U32.AND P0, PT, R4, R0, PT ;  /* 0x000000000400720c */ /* 0x000fe20003f06070 */
[----:B------:R-:W-:-:S12]  /*b6c0*/  BSSY.RECONVERGENT B0, `(.L_x_5619) ;  /* 0x000001a000007945 */ /* 0x000fd80003800200 */
        /* <DEDUP_REMOVED lines=21> */
[----:B------:R-:W-:Y:S02]  /*b820*/  @!P0 SHF.L.U32 R33, R33, 0x10, RZ ;  /* 0x0000001021218819 */ /* 0x000fe400000006ff */
[----:B------:R-:W-:-:S03]  /*b830*/  @!P0 SHF.L.U32 R32, R32, 0x10, RZ ;  /* 0x0000001020208819 */ /* 0x000fc600000006ff */
[----:B------:R-:W-:Y:S02]  /*b840*/  @!P0 FADD.FTZ R6, R6, R33 ;  /* 0x0000002106068221 */ /* 0x000fe40000010000 */
[----:B------:R-:W-:-:S07]  /*b850*/  @!P0 FADD.FTZ R5, R5, R32 ;  /* 0x0000002005058221 */ /* 0x000fce0000010000 */
.L_x_5620:
[----:B------:R-:W-:Y:S05]  /*b860*/  BSYNC.RECONVERGENT B0 ;  /* 0x0000000000007941 */ /* 0x000fea0003800200 */
.L_x_5619:
[----:B------:R-:W-:Y:S01]  /*b870*/  FADD.FTZ R9, R12, R9 ;  /* 0x000000090c097221 */ /* 0x000fe20000010000 */
[----:B------:R-:W-:-:S03]  /*b880*/  FADD.FTZ R10, R11, R10 ;  /* 0x0000000a0b0a7221 */ /* 0x000fc60000010000 */
[----:B------:R-:W-:Y:S01]  /*b890*/  FADD.FTZ R9, R9, R8 ;  /* 0x0000000809097221 */ /* 0x000fe20000010000 */
[----:B------:R-:W-:-:S03]  /*b8a0*/  FADD.FTZ R10, R10, R7 ;  /* 0x000000070a0a7221 */ /* 0x000fc60000010000 */
[----:B------:R-:W-:Y:S01]  /*b8b0*/  FADD.FTZ R18, R9, R6 ;  /* 0x0000000609127221 */ /* 0x000fe20000010000 */
[----:B------:R-:W-:-:S07]  /*b8c0*/  FADD.FTZ R19, R10, R5 ;  /* 0x000000050a137221 */ /* 0x000fce0000010000 */
.L_x_5571:
[----:B------:R-:W-:Y:S05]  /*b8d0*/  BSYNC.RECONVERGENT B6 ;  /* 0x0000000000067941 */ /* 0x000fea0003800200 */
.L_x_5570:
        /* <DEDUP_REMOVED lines=15> */
.L_x_5622:
        /* <DEDUP_REMOVED lines=15> */
.L_x_5621:
        /* <DEDUP_REMOVED lines=18> */
.L_x_5625:
        /* <DEDUP_REMOVED lines=14> */
.L_x_5624:
[----:B------:R-:W-:Y:S01]  /*bcc0*/  ISETP.GE.U32.AND P0, PT, R0, 0x2, PT ;  /* 0x000000020000780c */ /* 0x000fe20003f06070 */
[----:B------:R-:W-:Y:S05]  /*bcd0*/  WARPSYNC.ALL ;  /* 0x0000000000007948 */ /* 0x000fea0003800000 */
[----:B------:R-:W-:Y:S07]  /*bce0*/  BAR.SYNC.DEFER_BLOCKING 0x0 ;  /* 0x0000000000007b1d */ /* 0x000fee0000010000 */
[----:B------:R-:W-:Y:S05]  /*bcf0*/  @!P0 BRA `(.L_x_5623) ;  /* 0x0000000000208947 */ /* 0x000fea0003800000 */
[----:B-1----:R-:W-:-:S07]  /*bd00*/  IMAD.MOV.U32 R3, RZ, RZ, 0x1 ;  /* 0x00000001ff037424 */ /* 0x002fce00078e00ff */
.L_x_5626:
[----:B------:R-:W1:Y:S04]  /*bd10*/  SHFL.DOWN PT, R5, R18, R3, 0x1f ;  /* 0x08001f0312057589 */ /* 0x000e6800000e0000 */
[----:B------:R2:W3:Y:S02]  /*bd20*/  SHFL.DOWN PT, R4, R19, R3, 0x1f ;  /* 0x08001f0313047589 */ /* 0x0004e400000e0000 */
[----:B--2---:R-:W-:-:S04]  /*bd30*/  SHF.L.U32 R3, R3, 0x1, RZ ;  /* 0x0000000103037819 */ /* 0x004fc800000006ff */
[----:B------:R-:W-:Y:S01]  /*bd40*/  ISETP.GE.AND P0, PT, R3, R0, PT ;  /* 0x000000000300720c */ /* 0x000fe20003f06270 */
[----:B-1----:R-:W-:Y:S01]  /*bd50*/  FADD.FTZ R18, R5, R18 ;  /* 0x0000001205127221 */ /* 0x002fe20000010000 */
[----:B---3--:R-:W-:-:S11]  /*bd60*/  FADD.FTZ R19, R4, R19 ;  /* 0x0000001304137221 */ /* 0x008fd60000010000 */
[----:B------:R-:W-:Y:S05]  /*bd70*/  @!P0 BRA `(.L_x_5626) ;  /* 0xfffffffc00e48947 */ /* 0x000fea000383ffff */
.L_x_5623:
        /* <DEDUP_REMOVED lines=281> */
.L_x_5627:
        /* <DEDUP_REMOVED lines=276> */
.L_x_5628:
        /* <DEDUP_REMOVED lines=9> */
.L_x_5631:
        /* <DEDUP_REMOVED lines=23> */
.L_x_5630:
        /* <DEDUP_REMOVED lines=43> */
.L_x_5633:
[----:B------:R-:W-:-:S07]  /*e500*/  MOV R6, 0xe520 ;  /* 0x0000e52000067802 */ /* 0x000fce0000000f00 */
[----:B0-----:R-:W-:Y:S05]  /*e510*/  CALL.REL.NOINC `($__internal_7_$__cuda_sm20_div_u64) ;  /* 0x00000040002c7944 */ /* 0x001fea0003c00000 */
.L_x_5634:
[----:B------:R-:W-:Y:S05]  /*e520*/  BSYNC.RECONVERGENT B0 ;  /* 0x0000000000007941 */ /* 0x000fea0003800200 */
.L_x_5632:
[----:B------:R-:W1:Y:S02]  /*e530*/  LDCU.64 UR4, c[0x0][0x770] ;  /* 0x0000ee00ff0477ac */ /* 0x000e640008000a00 */
[----:B-1----:R-:W-:Y:S02]  /*e540*/  UISETP.NE.U32.AND UP0, UPT, UR4, URZ, UPT ;  /* 0x000000ff0400728c */ /* 0x002fe4000bf05070 */
[----:B------:R-:W-:Y:S02]  /*e550*/  IADD3 R4, P1, PT, R4, UR4, RZ ;  /* 0x0000000404047c10 */ /* 0x000fe4000ff3e0ff */
[----:B------:R-:W-:Y:S02]  /*e560*/  UISETP.NE.AND.EX UP0, UPT, UR5, URZ, UPT, UP0 ;  /* 0x000000ff0500728c */ /* 0x000fe4000bf05300 */
[----:B------:R-:W-:-:S04]  /*e570*/  IADD3.X R5, PT, PT, R5, UR5, RZ, P1, !PT ;  /* 0x0000000505057c10 */ /* 0x000fc80008ffe4ff */
[----:B------:R-:W-:-:S04]  /*e580*/  PLOP3.LUT P0, PT, PT, PT, UP0, 0x80, 0x8 ;  /* 0x000000000008781c */ /* 0x000fc80003f0f008 */
[----:B------:R-:W-:-:S13]  /*e590*/  PLOP3.LUT P0, PT, P0, PT, PT, 0x8, 0x80 ;  /* 0x000000000080781c */ /* 0x000fda000070e170 */
.L_x_5629:
        /* <DEDUP_REMOVED lines=287> */
.L_x_5636:
        /* <DEDUP_REMOVED lines=276> */
.L_x_5637:
        /* <DEDUP_REMOVED lines=24> */
.L_x_5639:
[----:B------:R-:W-:Y:S05]  /*10a50*/  BSYNC.RECONVERGENT B0 ;  /* 0x0000000000007941 */ /* 0x000fea0003800200 */
.L_x_5638:
        /* <DEDUP_REMOVED lines=35> */
.L_x_5641:
[----:B------:R-:W-:Y:S05]  /*10c90*/  BSYNC.RECONVERGENT B0 ;  /* 0x0000000000007941 */ /* 0x000fea0003800200 */
.L_x_5640:
        /* <DEDUP_REMOVED lines=35> */
.L_x_5646:
        /* <DEDUP_REMOVED lines=10> */
.L_x_5645:
[----:B------:R-:W-:Y:S05]  /*10f70*/  BRA `(.L_x_5644) ;  /* 0x0000000000547947 */ /* 0x000fea0003800000 */
.L_x_5643:
        /* <DEDUP_REMOVED lines=11> */
.L_x_5647:
        /* <DEDUP_REMOVED lines=10> */
.L_x_5644:
[----:B------:R-:W-:Y:S05]  /*110d0*/  BSYNC.RECONVERGENT B0 ;  /* 0x0000000000007941 */ /* 0x000fea0003800200 */
.L_x_5642:
        /* <DEDUP_REMOVED lines=12> */
.L_x_5649:
        /* <DEDUP_REMOVED lines=14> */
.L_x_5648:
        /* <DEDUP_REMOVED lines=9> */
.L_x_5652:
        /* <DEDUP_REMOVED lines=13> */
.L_x_5651:
[----:B------:R-:W-:Y:S01]  /*113e0*/  BAR.SYNC.DEFER_BLOCKING 0x0 ;  /* 0x0000000000007b1d */ /* 0x000fe20000010000 */
[----:B------:R-:W-:-:S09]  /*113f0*/  UISETP.GE.U32.AND UP0, UPT, UR4, 0x2, UPT ;  /* 0x000000020400788c */ /* 0x000fd2000bf06070 */
[----:B------:R-:W-:Y:S05]  /*11400*/  BRA.U !UP0, `(.L_x_5650) ;  /* 0x0000000108207547 */ /* 0x000fea000b800000 */
[----:B-123--:R-:W-:-:S07]  /*11410*/  IMAD.MOV.U32 R0, RZ, RZ, 0x1 ;  /* 0x00000001ff007424 */ /* 0x00efce00078e00ff */
.L_x_5653:
[----:B------:R-:W1:Y:S04]  /*11420*/  SHFL.DOWN PT, R3, R18, R0, 0x1f ;  /* 0x08001f0012037589 */ /* 0x000e6800000e0000 */
[----:B------:R2:W3:Y:S02]  /*11430*/  SHFL.DOWN PT, R2, R19, R0, 0x1f ;  /* 0x08001f0013027589 */ /* 0x0004e400000e0000 */
[----:B--2---:R-:W-:-:S04]  /*11440*/  SHF.L.U32 R0, R0, 0x1, RZ ;  /* 0x0000000100007819 */ /* 0x004fc800000006ff */
[----:B------:R-:W-:Y:S01]  /*11450*/  ISETP.GE.AND P2, PT, R0, UR4, PT ;  /* 0x0000000400007c0c */ /* 0x000fe2000bf46270 */
[----:B-1----:R-:W-:Y:S01]  /*11460*/  FADD.FTZ R18, R3, R18 ;  /* 0x0000001203127221 */ /* 0x002fe20000010000 */
[----:B---3--:R-:W-:-:S11]  /*11470*/  FADD.FTZ R19, R2, R19 ;  /* 0x0000001302137221 */ /* 0x008fd60000010000 */
[----:B------:R-:W-:Y:S05]  /*11480*/  @!P2 BRA `(.L_x_5653) ;  /* 0xfffffffc00e4a947 */ /* 0x000fea000383ffff */
.L_x_5650:
        /* <DEDUP_REMOVED lines=42> */
.L_x_5655:
        /* <DEDUP_REMOVED lines=24> */
.L_x_5656:
[----:B------:R-:W1:Y:S02]  /*118b0*/  LDCU.64 UR4, c[0x0][0x760] ;  /* 0x0000ec00ff0477ac */ /* 0x000e640008000a00 */
[----:B-1----:R-:W-:-:S04]  /*118c0*/  IADD3 R16, P0, PT, R16, UR4, RZ ;  /* 0x0000000410107c10 */ /* 0x002fc8000ff1e0ff */
[----:B------:R-:W-:-:S05]  /*118d0*/  IADD3.X R17, PT, PT, RZ, UR5, RZ, P0, !PT ;  /* 0x00000005ff117c10 */ /* 0x000fca00087fe4ff */
[----:B------:R-:W-:Y:S01]  /*118e0*/  STG.E.U16 desc[UR36][R16.64], R19 ;  /* 0x0000001310007986 */ /* 0x000fe2000c101524 */
[----:B------:R-:W-:Y:S05]  /*118f0*/  EXIT ;  /* 0x000000000000794d */ /* 0x000fea0003800000 */
.L_x_5654:
        /* <DEDUP_REMOVED lines=9> */
.L_x_5657:
        /* <DEDUP_REMOVED lines=21> */
.L_x_5659:
        /* <DEDUP_REMOVED lines=24> */
.L_x_5660:
[----:B------:R-:W1:Y:S02]  /*11c60*/  LDCU.64 UR4, c[0x0][0x760] ;  /* 0x0000ec00ff0477ac */ /* 0x000e640008000a00 */
[----:B-1----:R-:W-:-:S05]  /*11c70*/  IADD3 R16, P0, PT, R16, UR4, RZ ;  /* 0x0000000410107c10 */ /* 0x002fca000ff1e0ff */
[----:B------:R-:W-:-:S05]  /*11c80*/  IMAD.X R17, RZ, RZ, UR5, P0 ;  /* 0x00000005ff117e24 */ /* 0x000fca00080e06ff */
[----:B------:R-:W-:Y:S01]  /*11c90*/  STG.E.U16 desc[UR36][R16.64], R19 ;  /* 0x0000001310007986 */ /* 0x000fe2000c101524 */
[----:B------:R-:W-:Y:S05]  /*11ca0*/  EXIT ;  /* 0x000000000000794d */ /* 0x000fea0003800000 */
.L_x_5658:
[----:B------:R-:W-:Y:S04]  /*11cb0*/  STG.E desc[UR36][R4.64], R18 ;  /* 0x0000001204007986 */ /* 0x000fe8000c101924 */
[----:B------:R-:W-:Y:S01]  /*11cc0*/  STG.E desc[UR36][R4.64+0x4], R19 ;  /* 0x0000041304007986 */ /* 0x000fe2000c101924 */
[----:B------:R-:W-:Y:S05]  /*11cd0*/  EXIT ;  /* 0x000000000000794d */ /* 0x000fea0003800000 */
.L_x_5635:
        /* <DEDUP_REMOVED lines=52> */
.L_x_5662:
        /* <DEDUP_REMOVED lines=24> */
.L_x_5663:
[----:B------:R-:W1:Y:S02]  /*121a0*/  LDCU.64 UR4, c[0x0][0x760] ;  /* 0x0000ec00ff0477ac */ /* 0x000e640008000a00 */
[----:B-1----:R-:W-:-:S05]  /*121b0*/  IADD3 R24, P0, PT, R24, UR4, RZ ;  /* 0x0000000418187c10 */ /* 0x002fca000ff1e0ff */
[----:B------:R-:W-:-:S05]  /*121c0*/  IMAD.X R25, RZ, RZ, UR5, P0 ;  /* 0x00000005ff197e24 */ /* 0x000fca00080e06ff */
[----:B------:R-:W-:Y:S01]  /*121d0*/  STG.E.U16 desc[UR36][R24.64], R19 ;  /* 0x0000001318007986 */ /* 0x000fe2000c101524 */
[----:B------:R-:W-:Y:S05]  /*121e0*/  EXIT ;  /* 0x000000000000794d */ /* 0x000fea0003800000 */
.L_x_5661:
        /* <DEDUP_REMOVED lines=9> */
.L_x_5664:
        /* <DEDUP_REMOVED lines=21> */
.L_x_5666:
        /* <DEDUP_REMOVED lines=24> */
.L_x_5667:
[----:B------:R-:W1:Y:S02]  /*12550*/  LDCU.64 UR4, c[0x0][0x760] ;  /* 0x0000ec00ff0477ac */ /* 0x000e640008000a00 */
[----:B-1----:R-:W-:-:S04]  /*12560*/  IADD3 R24, P0, PT, R24, UR4, RZ ;  /* 0x0000000418187c10 */ /* 0x002fc8000ff1e0ff */
[----:B------:R-:W-:-:S05]  /*12570*/  IADD3.X R25, PT, PT, RZ, UR5, RZ, P0, !PT ;  /* 0x00000005ff197c10 */ /* 0x000fca00087fe4ff */
[----:B------:R-:W-:Y:S01]  /*12580*/  STG.E.U16 desc[UR36][R24.64], R19 ;  /* 0x0000001318007986 */ /* 0x000fe2000c101524 */
[----:B------:R-:W-:Y:S05]  /*12590*/  EXIT ;  /* 0x000000000000794d */ /* 0x000fea0003800000 */
.L_x_5665:
[----:B------:R-:W-:Y:S04]  /*125a0*/  STG.E desc[UR36][R4.64], R18 ;  /* 0x0000001204007986 */ /* 0x000fe8000c101924 */
[----:B------:R-:W-:Y:S01]  /*125b0*/  STG.E desc[UR36][R4.64+0x4], R19 ;  /* 0x0000041304007986 */ /* 0x000fe2000c101924 */
[----:B------:R-:W-:Y:S05]  /*125c0*/  EXIT ;  /* 0x000000000000794d */ /* 0x000fea0003800000 */
        .weak           $__internal_7_$__cuda_sm20_div_u64
        .type           $__internal_7_$__cuda_sm20_div_u64,@function
        .size           $__internal_7_$__cuda_sm20_div_u64,(.L_x_9949 - $__internal_7_$__cuda_sm20_div_u64)
$__internal_7_$__cuda_sm20_div_u64:
        /* <DEDUP_REMOVED lines=68> */
[----:B------:R-:W-:Y:S06]  /*12a10*/  RET.REL.NODEC R6 `(_ZN2at6native13reduce_kernelILi256ELi2ENS0_8ReduceOpIN3c108BFloat16ENS0_14func_wrapper_tIS4_ZNS0_11sum_functorIS4_fS4_EclERNS_14TensorIteratorEEUlffE_EEjS4_Li4ELi8EEEEEvT1_) ;  /* 0xfffffed406787950 */ /* 0x000fec0003c3ffff */
.L_x_5668:
        /* <DEDUP_REMOVED lines=14> */
.L_x_9949:


//--------------------- .text._ZN2at6native13reduce_kernelILi128ELi4ENS0_8ReduceOpIN3c108BFloat16ENS0_14func_wrapper_tIS4_ZNS0_11sum_functorIS4_fS4_EclERNS_14TensorIteratorEEUlffE_EEjS4_Li4ELi8EEEEEvT1_ --------------------------
	.section	.text._ZN2at6native13reduce_kernelILi128ELi4ENS0_8ReduceOpIN3c108BFloat16ENS0_14func_wrapper_tIS4_ZNS0_11sum_functorIS4_fS4_EclERNS_14TensorIteratorEEUlffE_EEjS4_Li4ELi8EEEEEvT1_,"ax",@progbits
	.align	128
        .global         _ZN2at6native13reduce_kernelILi128ELi4ENS0_8ReduceOpIN3c108BFloat16ENS0_14func_wrapper_tIS4_ZNS0_11sum_functorIS4_fS4_EclERNS_14TensorIteratorEEUlffE_EEjS4_Li4ELi8EEEEEvT1_
        .type           _ZN2at6native13reduce_kernelILi128ELi4ENS0_8ReduceOpIN3c108BFloat16ENS0_14func_wrapper_tIS4_ZNS0_11sum_functorIS4_fS4_EclERNS_14TensorIteratorEEUlffE_EEjS4_Li4ELi8EEEEEvT1_,@function
        .size           _ZN2at6native13reduce_kernelILi128ELi4ENS0_8ReduceOpIN3c108BFloat16ENS0_14func_wrapper_tIS4_ZNS0_11sum_functorIS4_fS4_EclERNS_14TensorIteratorEEUlffE_EEjS4_Li4ELi8EEEEEvT1_,(.L_x_9950 - _ZN2at6native13reduce_kernelILi128ELi4ENS0_8ReduceOpIN3c108BFloat16ENS0_14func_wrapper_tIS4_ZNS0_11sum_functorIS4_fS4_EclERNS_14TensorIteratorEEUlffE_EEjS4_Li4ELi8EEEEEvT1_)
        .other          _ZN2at6native13reduce_kernelILi128ELi4ENS0_8ReduceOpIN3c108BFloat16ENS0_14func_wrapper_tIS4_ZNS0_11sum_functorIS4_fS4_EclERNS_14TensorIteratorEEUlffE_EEjS4_Li4ELi8EEEEEvT1_,@"STO_CUDA_ENTRY STV_DEFAULT"
_ZN2at6native13reduce_kernelILi128ELi4ENS0_8ReduceOpIN3c108BFloat16ENS0_14func_wrapper_tIS4_ZNS0_11sum_functorIS4_fS4_EclERNS_14TensorIteratorEEUlffE_EEjS4_Li4ELi8EEEEEvT1_:
.text._ZN2at6native13reduce_kernelILi128ELi4ENS0_8ReduceOpIN3c108BFloat16ENS0_14func_wrapper_tIS4_ZNS0_11sum_functorIS4_fS4_EclERNS_14TensorIteratorEEUlffE_EEjS4_Li4ELi8EEEEEvT1_:
        /* <DEDUP_REMOVED lines=296> */
.L_x_5669:
        /* <DEDUP_REMOVED lines=32> */
.L_x_5673:
        /* <DEDUP_REMOVED lines=29> */
.L_x_5677:
[----:B------:R-:W-:Y:S05]  /*1650*/  BSYNC.RECONVERGENT B1 ;  /* 0x0000000000017941 */ /* 0x000fea0003800200 */
.L_x_5676:
[----:B------:R-:W0:Y:S01]  /*1660*/  LDC R5, c[0x0][0x38c] ;  /* 0x0000e300ff057b82 */ /* 0x000e220000000800 */
[----:B------:R-:W-:-:S05]  /*1670*/  IADD3 R24, P0, PT, R24, 0x10, RZ ;  /* 0x0000001018187810 */ /* 0x000fca0007f1e0ff */
[----:B------:R-:W-:Y:S01]  /*1680*/  IMAD.X R25, RZ, RZ, R25, P0 ;  /* 0x000000ffff197224 */ /* 0x000fe200000e0619 */
[----:B0-----:R-:W-:-:S07]  /*1690*/  IADD3 R18, PT, PT, R6, -0x8, R5 ;  /* 0xfffffff806127810 */ /* 0x001fce0007ffe005 */
.L_x_5675:
[----:B------:R-:W-:Y:S05]  /*16a0*/  BSYNC.RECONVERGENT B0 ;  /* 0x0000000000007941 */ /* 0x000fea0003800200 */
.L_x_5674:
        /* <DEDUP_REMOVED lines=24> */
.L_x_5680:
        /* <DEDUP_REMOVED lines=9> */
[----:B------:R-:W-:Y:S01]  /*18c0*/  IMAD.U32 R20, R5, 0x10000, RZ ;  /* 0x0001000005147824 */ /* 0x000fe200078e00ff */
[----:B------:R-:W-:Y:S01]  /*18d0*/  SHF.L.U32 R26, R6, 0x10, RZ ;  /* 0x00000010061a7819 */ /* 0x000fe200000006ff */
[----:B------:R-:W-:Y:S01]  /*18e0*/  FADD.FTZ R8, R21, R8 ;  /* 0x0000000815087221 */ /* 0x000fe20000010000 */
[----:B------:R-:W-:Y:S01]  /*18f0*/  PRMT R6, R5, 0x7632, R6 ;  /* 0x0000763205067816 */ /* 0x000fe20000000006 */
        /* <DEDUP_REMOVED lines=14> */
.L_x_5679:
[----:B------:R-:W-:Y:S05]  /*19e0*/  BSYNC.RECONVERGENT B0 ;  /* 0x0000000000007941 */ /* 0x000fea0003800200 */
.L_x_5678:
        /* <DEDUP_REMOVED lines=10> */
.L_x_5682:
[----:B------:R-:W-:Y:S05]  /*1a90*/  BSYNC.RECONVERGENT B0 ;  /* 0x0000000000007941 */ /* 0x000fea0003800200 */
.L_x_5681:
[----:B------:R-:W-:Y:S01]  /*1aa0*/  FADD.FTZ R14, R14, R3 ;  /* 0x000000030e0e7221 */ /* 0x000fe20000010000 */
[----:B------:R-:W-:Y:S01]  /*1ab0*/  CS2R R26, SRZ ;  /* 0x00000000001a7805 */ /* 0x000fe2000001ff00 */
[----:B------:R-:W-:Y:S02]  /*1ac0*/  IMAD.MOV.U32 R25, RZ, RZ, RZ ;  /* 0x000000ffff197224 */ /* 0x000fe400078e00ff */
[----:B------:R-:W-:-:S04]  /*1ad0*/  FADD.FTZ R13, R14, R13 ;  /* 0x0000000d0e0d7221 */ /* 0x000fc80000010000 */
[----:B------:R-:W-:-:S04]  /*1ae0*/  FADD.FTZ R12, R13, R12 ;  /* 0x0000000c0d0c7221 */ /* 0x000fc80000010000 */
[----:B------:R-:W-:-:S04]  /*1af0*/  FADD.FTZ R11, R12, R11 ;  /* 0x0000000b0c0b7221 */ /* 0x000fc80000010000 */
[----:B------:R-:W-:-:S04]  /*1b00*/  FADD.FTZ R11, R11, R10 ;  /* 0x0000000a0b0b7221 */ /* 0x000fc80000010000 */
[----:B------:R-:W-:-:S04]  /*1b10*/  FADD.FTZ R11, R11, R8 ;  /* 0x000000080b0b7221 */ /* 0x000fc80000010000 */
[----:B------:R-:W-:Y:S01]  /*1b20*/  FADD.FTZ R24, R11, R0 ;  /* 0x000000000b187221 */ /* 0x000fe20000010000 */
[----:B------:R-:W-:Y:S06]  /*1b30*/  BRA `(.L_x_5671) ;  /* 0x000000ac00307947 */ /* 0x000fec0003800000 */
.L_x_5672:
        /* <DEDUP_REMOVED lines=42> */
.L_x_5687:
[----:B------:R-:W-:Y:S01]  /*1de0*/  SHF.R.U32.HI R21, RZ, 0x2, R4 ;  /* 0x00000002ff157819 */ /* 0x000fe20000011604 */
[----:B------:R-:W-:-:S04]  /*1df0*/  IMAD.IADD R4, R4, 0x1, R3 ;  /* 0x0000000104047824 */ /* 0x000fc800078e0203 */
[----:B------:R-:W-:Y:S01]  /*1e00*/  IMAD.WIDE.U32 R20, R21, 0x8, R24 ;  /* 0x0000000815147825 */ /* 0x000fe200078e0018 */
[----:B------:R-:W-:Y:S02]  /*1e10*/  SHF.R.U32.HI R29, RZ, 0x2, R4 ;  /* 0x00000002ff1d7819 */ /* 0x000fe40000011604 */
[----:B------:R-:W-:-:S03]  /*1e20*/  IADD3 R4, PT, PT, R4, R3, RZ ;  /* 0x0000000304047210 */ /* 0x000fc60007ffe0ff */
[----:B------:R-:W2:Y:S01]  /*1e30*/  LDG.E.64 R20, desc[UR36][R20.64] ;  /* 0x0000002414147981 */ /* 0x000ea2000c1e1b00 */
[----:B------:R-:W-:Y:S01]  /*1e40*/  IMAD.WIDE.U32 R28, R29, 0x8, R24 ;  /* 0x000000081d1c7825 */ /* 0x000fe200078e0018 */
[----:B------:R-:W-:-:S03]  /*1e50*/  SHF.R.U32.HI R33, RZ, 0x2, R4 ;  /* 0x00000002ff217819 */ /* 0x000fc60000011604 */
[----:B------:R-:W-:Y:S02]  /*1e60*/  IMAD.IADD R4, R4, 0x1, R3 ;  /* 0x0000000104047824 */ /* 0x000fe400078e0203 */
        /* <DEDUP_REMOVED lines=8> */
[----:B------:R-:W-:Y:S02]  /*1ef0*/  ISETP.GE.U32.AND P0, PT, R43, R30, PT ;  /* 0x0000001e2b00720c */ /* 0x000fe40003f06070 */
[C---:B--2---:R-:W-:Y:S01]  /*1f00*/  PRMT R36, R20.reuse, 0x7632, R36 ;  /* 0x0000763214247816 */ /* 0x044fe20000000024 */
[----:B------:R-:W-:Y:S01]  /*1f10*/  IMAD.U32 R39, R20, 0x10000, RZ ;  /* 0x0001000014277824 */ /* 0x000fe200078e00ff */
[C---:B------:R-:W-:Y:S02]  /*1f20*/  PRMT R37, R21.reuse, 0x7632, R37 ;  /* 0x0000763215257816 */ /* 0x040fe40000000025 */
[----:B------:R-:W-:Y:S01]  /*1f30*/  SHF.L.U32 R41, R21, 0x10, RZ ;  /* 0x0000001015297819 */ /* 0x000fe200000006ff */
[----:B------:R-:W-:Y:S02]  /*1f40*/  IMAD.U32 R36, R36, 0x10000, RZ ;  /* 0x0001000024247824 */ /* 0x000fe400078e00ff */
[----:B------:R-:W-:Y:S01]  /*1f50*/  FADD.FTZ R14, R39, R14 ;  /* 0x0000000e270e7221 */ /* 0x000fe20000010000 */
[----:B------:R-:W-:Y:S01]  /*1f60*/  SHF.L.U32 R38, R37, 0x10, RZ ;  /* 0x0000001025267819 */ /* 0x000fe200000006ff */
[----:B---3--:R-:W-:-:S02]  /*1f70*/  IMAD.U32 R40, R28, 0x10000, RZ ;  /* 0x000100001c287824 */ /* 0x008fc400078e00ff */
[----:B------:R-:W-:Y:S01]  /*1f80*/  FADD.FTZ R15, R36, R15 ;  /* 0x0000000f240f7221 */ /* 0x000fe20000010000 */
[----:B------:R-:W-:Y:S01]  /*1f90*/  PRMT R36, R28, 0x7632, R36 ;  /* 0x000076321c247816 */ /* 0x000fe20000000024 */
[----:B------:R-:W-:Y:S01]  /*1fa0*/  FADD.FTZ R18, R41, R18 ;  /* 0x0000001229127221 */ /* 0x000fe20000010000 */
[----:B------:R-:W-:Y:S01]  /*1fb0*/  PRMT R37, R29, 0x7632, R37 ;  /* 0x000076321d257816 */ /* 0x000fe20000000025 */
[----:B------:R-:W-:Y:S01]  /*1fc0*/  FADD.FTZ R31, R38, R31 ;  /* 0x0000001f261f7221 */ /* 0x000fe20000010000 */
[----:B----4-:R-:W-:Y:S02]  /*1fd0*/  IMAD.U32 R38, R32, 0x10000, RZ ;  /* 0x0001000020267824 */ /* 0x010fe400078e00ff */
[----:B------:R-:W-:Y:S01]  /*1fe0*/  FADD.FTZ R13, R40, R13 ;  /* 0x0000000d280d7221 */ /* 0x000fe20000010000 */
[----:B------:R-:W-:Y:S01]  /*1ff0*/  IMAD.U32 R39, R36, 0x10000, RZ ;  /* 0x0001000024277824 */ /* 0x000fe200078e00ff */
[----:B------:R-:W-:Y:S01]  /*2000*/  PRMT R36, R32, 0x7632, R36 ;  /* 0x0000763220247816 */ /* 0x000fe20000000024 */
[----:B------:R-:W-:Y:S01]  /*2010*/  FADD.FTZ R9, R38, R9 ;  /* 0x0000000926097221 */ /* 0x000fe20000010000 */
[----:B------:R-:W-:Y:S01]  /*2020*/  SHF.L.U32 R37, R37, 0x10, RZ ;  /* 0x0000001025257819 */ /* 0x000fe200000006ff */
[----:B------:R-:W-:Y:S01]  /*2030*/  FADD.FTZ R12, R39, R12 ;  /* 0x0000000c270c7221 */ /* 0x000fe20000010000 */
[----:B------:R-:W-:Y:S01]  /*2040*/  SHF.L.U32 R42, R29, 0x10, RZ ;  /* 0x000000101d2a7819 */ /* 0x000fe200000006ff */
[----:B------:R-:W-:Y:S01]  /*2050*/  IMAD.U32 R39, R36, 0x10000, RZ ;  /* 0x0001000024277824 */ /* 0x000fe200078e00ff */
[----:B------:R-:W-:Y:S01]  /*2060*/  PRMT R36, R33, 0x7632, R36 ;  /* 0x0000763221247816 */ /* 0x000fe20000000024 */
[----:B------:R-:W-:Y:S01]  /*2070*/  FADD.FTZ R10, R37, R10 ;  /* 0x0000000a250a7221 */ /* 0x000fe20000010000 */
[----:B-----5:R-:W-:Y:S01]  /*2080*/  PRMT R37, R35, 0x7632, R37 ;  /* 0x0000763223257816 */ /* 0x020fe20000000025 */
[----:B------:R-:W-:Y:S01]  /*2090*/  FADD.FTZ R8, R39, R8 ;  /* 0x0000000827087221 */ /* 0x000fe20000010000 */
[----:B------:R-:W-:Y:S01]  /*20a0*/  SHF.L.U32 R39, R36, 0x10, RZ ;  /* 0x0000001024277819 */ /* 0x000fe200000006ff */
[C---:B------:R-:W-:Y:S01]  /*20b0*/  IMAD.U32 R38, R34.reuse, 0x10000, RZ ;  /* 0x0001000022267824 */ /* 0x040fe200078e00ff */
        /* <DEDUP_REMOVED lines=14> */
.L_x_5686:
        /* <DEDUP_REMOVED lines=14> */
.L_x_5685:
[----:B------:R-:W-:Y:S05]  /*2280*/  BSYNC.RECONVERGENT B0 ;  /* 0x0000000000007941 */ /* 0x000fea0003800200 */
.L_x_5684:
        /* <DEDUP_REMOVED lines=39> */
.L_x_5689:
[----:B------:R-:W-:Y:S05]  /*2500*/  BSYNC.RECONVERGENT B0 ;  /* 0x0000000000007941 */ /* 0x000fea0003800200 */
.L_x_5688:
        /* <DEDUP_REMOVED lines=13> */
[----:B------:R-:W-:Y:S01]  /*25e0*/  IMAD.IADD R20, R24, 0x1, R3 ;  /* 0x0000000118147824 */ /* 0x000fe200078e0203 */
[----:B------:R-:W-:Y:S01]  /*25f0*/  SHF.L.U32 R28, R28, 0x10, RZ ;  /* 0x000000101c1c7819 */ /* 0x000fe200000006ff */
[----:B------:R-:W-:Y:S01]  /*2600*/  IMAD.U32 R21, R40, 0x10000, RZ ;  /* 0x0001000028157824 */ /* 0x000fe200078e00ff */
[----:B------:R-:W-:Y:S01]  /*2610*/  SHF.L.U32 R4, R41, 0x10, RZ ;  /* 0x0000001029047819 */ /* 0x000fe200000006ff */
[----:B------:R-:W-:Y:S01]  /*2620*/  IMAD.U32 R25, R42, 0x10000, RZ ;  /* 0x000100002a197824 */ /* 0x000fe200078e00ff */
[----:B------:R-:W-:Y:S01]  /*2630*/  ISETP.GE.U32.AND P0, PT, R20, R30, PT ;  /* 0x0000001e1400720c */ /* 0x000fe20003f06070 */
[----:B------:R-:W-:Y:S01]  /*2640*/  FADD.FTZ R13, R13, R28 ;  /* 0x0000001c0d0d7221 */ /* 0x000fe20000010000 */
[----:B------:R-:W-:Y:S01]  /*2650*/  FADD.FTZ R12, R12, R21 ;  /* 0x000000150c0c7221 */ /* 0x000fe20000010000 */
[----:B------:R-:W-:Y:S01]  /*2660*/  FADD.FTZ R11, R11, R4 ;  /* 0x000000040b0b7221 */ /* 0x000fe20000010000 */
[----:B------:R-:W-:-:S09]  /*2670*/  FADD.FTZ R10, R10, R25 ;  /* 0x000000190a0a7221 */ /* 0x000fd20000010000 */
        /* <DEDUP_REMOVED lines=19> */
.L_x_5691:
[----:B------:R-:W-:Y:S05]  /*27b0*/  BSYNC.RECONVERGENT B0 ;  /* 0x0000000000007941 */ /* 0x000fea0003800200 */
.L_x_5690:
        /* <DEDUP_REMOVED lines=13> */
.L_x_5683:
        /* <DEDUP_REMOVED lines=38> */
.L_x_5696:
[----:B------:R-:W-:Y:S01]  /*2af0*/  IMAD R20, R41, R4, RZ ;  /* 0x0000000429147224 */ /* 0x000fe200078e02ff */
[----:B------:R-:W-:-:S04]  /*2b00*/  IADD3 R4, PT, PT, R4, R3, RZ ;  /* 0x0000000304047210 */ /* 0x000fc80007ffe0ff */
[----:B------:R-:W-:Y:S01]  /*2b10*/  SHF.R.U32.HI R21, RZ, 0x2, R20 ;  /* 0x00000002ff157819 */ /* 0x000fe20000011614 */
[----:B------:R-:W-:Y:S02]  /*2b20*/  IMAD R28, R41, R4, RZ ;  /* 0x00000004291c7224 */ /* 0x000fe400078e02ff */
[----:B------:R-:W-:Y:S02]  /*2b30*/  IMAD.IADD R4, R4, 0x1, R3 ;  /* 0x0000000104047824 */ /* 0x000fe400078e0203 */
        /* <DEDUP_REMOVED lines=24> */
[----:B---3--:R-:W-:Y:S01]  /*2cc0*/  SHF.L.U32 R40, R28, 0x10, RZ ;  /* 0x000000101c287819 */ /* 0x008fe200000006ff */
[----:B------:R-:W-:Y:S01]  /*2cd0*/  FADD.FTZ R31, R36, R31 ;  /* 0x0000001f241f7221 */ /* 0x000fe20000010000 */
[----:B------:R-:W-:Y:S01]  /*2ce0*/  PRMT R36, R28, 0x7632, R36 ;  /* 0x000076321c247816 */ /* 0x000fe20000000024 */
[----:B------:R-:W-:Y:S01]  /*2cf0*/  IMAD.U32 R38, R37, 0x10000, RZ ;  /* 0x0001000025267824 */ /* 0x000fe200078e00ff */
[----:B------:R-:W-:Y:S01]  /*2d00*/  PRMT R37, R29, 0x7632, R37 ;  /* 0x000076321d257816 */ /* 0x000fe20000000025 */
[----:B------:R-:W-:Y:S01]  /*2d10*/  FADD.FTZ R13, R40, R13 ;  /* 0x0000000d280d7221 */ /* 0x000fe20000010000 */
[----:B------:R-:W-:Y:S01]  /*2d20*/  SHF.L.U32 R39, R36, 0x10, RZ ;  /* 0x0000001024277819 */ /* 0x000fe200000006ff */
[----:B------:R-:W-:Y:S01]  /*2d30*/  FADD.FTZ R15, R38, R15 ;  /* 0x0000000f260f7221 */ /* 0x000fe20000010000 */
        /* <DEDUP_REMOVED lines=8> */
[----:B-----5:R-:W-:Y:S01]  /*2dc0*/  PRMT R37, R35, 0x7632, R37 ;  /* 0x0000763223257816 */ /* 0x020fe20000000025 */
[----:B------:R-:W-:Y:S01]  /*2dd0*/  FADD.FTZ R8, R39, R8 ;  /* 0x0000000827087221 */ /* 0x000fe20000010000 */
[----:B------:R-:W-:Y:S01]  /*2de0*/  SHF.L.U32 R38, R34, 0x10, RZ ;  /* 0x0000001022267819 */ /* 0x000fe200000006ff */
[----:B------:R-:W-:Y:S01]  /*2df0*/  IMAD.U32 R39, R36, 0x10000, RZ ;  /* 0x0001000024277824 */ /* 0x000fe200078e00ff */
[----:B------:R-:W-:Y:S01]  /*2e00*/  PRMT R36, R34, 0x7632, R36 ;  /* 0x0000763222247816 */ /* 0x000fe20000000024 */
[----:B------:R-:W-:-:S02]  /*2e10*/  IMAD.U32 R42, R29, 0x10000, RZ ;  /* 0x000100001d2a7824 */ /* 0x000fc400078e00ff */
[----:B------:R-:W-:Y:S01]  /*2e20*/  IMAD.U32 R40, R33, 0x10000, RZ ;  /* 0x0001000021287824 */ /* 0x000fe200078e00ff */
[----:B------:R-:W-:Y:S01]  /*2e30*/  SHF.L.U32 R43, R36, 0x10, RZ ;  /* 0x00000010242b7819 */ /* 0x000fe200000006ff */
[----:B------:R-:W-:Y:S02]  /*2e40*/  IMAD.U32 R45, R35, 0x10000, RZ ;  /* 0x00010000232d7824 */ /* 0x000fe400078e00ff */
[----:B------:R-:W-:Y:S01]  /*2e50*/  FADD.FTZ R11, R42, R11 ;  /* 0x0000000b2a0b7221 */ /* 0x000fe20000010000 */
[----:B------:R-:W-:Y:S02]  /*2e60*/  IMAD.U32 R36, R37, 0x10000, RZ ;  /* 0x0001000025247824 */ /* 0x000fe400078e00ff */
        /* <DEDUP_REMOVED lines=8> */
.L_x_5695:
        /* <DEDUP_REMOVED lines=14> */
.L_x_5694:
[----:B------:R-:W-:Y:S05]  /*2fd0*/  BSYNC.RECONVERGENT B0 ;  /* 0x0000000000007941 */ /* 0x000fea0003800200 */
.L_x_5693:
        /* <DEDUP_REMOVED lines=43> */
.L_x_5698:
[----:B------:R-:W-:Y:S05]  /*3290*/  BSYNC.RECONVERGENT B0 ;  /* 0x0000000000007941 */ /* 0x000fea0003800200 */
.L_x_5697:
[----:B------:R-:W-:Y:S04]  /*32a0*/  BSSY.RECONVERGENT B0, `(.L_x_5699) ;  /* 0x000002a000007945 */ /* 0x000fe80003800200 */
        /* <DEDUP_REMOVED lines=24> */
[----:B------:R-:W-:Y:S02]  /*3430*/  SHF.L.U32 R4, R43, 0x10, RZ ;  /* 0x000000102b047819 */ /* 0x000fe400000006ff */
[----:B------:R-:W-:Y:S02]  /*3440*/  SHF.L.U32 R20, R45, 0x10, RZ ;  /* 0x000000102d147819 */ /* 0x000fe400000006ff */
[----:B------:R-:W-:Y:S01]  /*3450*/  ISETP.GE.U32.AND P0, PT, R3, R30, PT ;  /* 0x0000001e0300720c */ /* 0x000fe20003f06070 */
[----:B------:R-:W-:Y:S02]  /*3460*/  IMAD.U32 R3, R44, 0x10000, RZ ;  /* 0x000100002c037824 */ /* 0x000fe400078e00ff */
[----:B------:R-:W-:Y:S01]  /*3470*/  FADD.FTZ R9, R9, R4 ;  /* 0x0000000409097221 */ /* 0x000fe20000010000 */
[----:B------:R-:W-:Y:S01]  /*3480*/  FADD.FTZ R7, R7, R20 ;  /* 0x0000001407077221 */ /* 0x000fe20000010000 */
[----:B------:R-:W-:Y:S01]  /*3490*/  FADD.FTZ R8, R8, R3 ;  /* 0x0000000308087221 */ /* 0x000fe20000010000 */
[----:B------:R-:W-:-:S04]  /*34a0*/  IMAD.U32 R3, R46, 0x10000, RZ ;  /* 0x000100002e037824 */ /* 0x000fc800078e00ff */
[----:B------:R-:W-:-:S03]  /*34b0*/  FADD.FTZ R6, R6, R3 ;  /* 0x0000000306067221 */ /* 0x000fc60000010000 */
        /* <DEDUP_REMOVED lines=8> */
.L_x_5700:
[----:B------:R-:W-:Y:S05]  /*3540*/  BSYNC.RECONVERGENT B0 ;  /* 0x0000000000007941 */ /* 0x000fea0003800200 */
.L_x_5699:
        /* <DEDUP_REMOVED lines=13> */
.L_x_5692:
        /* <DEDUP_REMOVED lines=43> */
.L_x_5708:
        /* <DEDUP_REMOVED lines=313> */
.L_x_5704:
        /* <DEDUP_REMOVED lines=234> */
.L_x_5705:
        /* <DEDUP_REMOVED lines=234> */
.L_x_5706:
        /* <DEDUP_REMOVED lines=245> */
.L_x_5707:
        /* <DEDUP_REMOVED lines=8> */
.L_x_5703:
[----:B------:R-:W1:Y:S01]  /*7970*/  LDCU UR5, c[0x0][0x38c] ;  /* 0x00007180ff0577ac */ /* 0x000e620008000800 */
[----:B------:R-:W-:Y:S01]  /*7980*/  IMAD.U32 R42, R35, 0x10000, RZ ;  /* 0x00010000232a7824 */ /* 0x000fe200078e00ff */
[----:B------:R-:W-:Y:S01]  /*7990*/  SHF.L.U32 R30, R32, 0x10, RZ ;  /* 0x00000010201e7819 */ /* 0x000fe200000006ff */
[----:B------:R-:W-:Y:S01]  /*79a0*/  IMAD.U32 R31, R34, 0x10000, RZ ;  /* 0x00010000221f7824 */ /* 0x000fe200078e00ff */
[----:B------:R-:W-:Y:S01]  /*79b0*/  SHF.L.U32 R51, R36, 0x10, RZ ;  /* 0x0000001024337819 */ /* 0x000fe200000006ff */
[----:B------:R-:W-:Y:S01]  /*79c0*/  FADD.FTZ R9, R42, R9 ;  /* 0x000000092a097221 */ /* 0x000fe20000010000 */
[----:B------:R-:W-:Y:S01]  /*79d0*/  MOV R42, UR4 ;  /* 0x00000004002a7c02 */ /* 0x000fe20008000f00 */
[----:B------:R-:W-:Y:S01]  /*79e0*/  FADD.FTZ R7, R30, R7 ;  /* 0x000000071e077221 */ /* 0x000fe20000010000 */
[----:B------:R-:W-:Y:S01]  /*79f0*/  SHF.L.U32 R30, R38, 0x10, RZ ;  /* 0x00000010261e7819 */ /* 0x000fe200000006ff */
[----:B------:R-:W-:Y:S01]  /*7a00*/  FADD.FTZ R6, R31, R6 ;  /* 0x000000061f067221 */ /* 0x000fe20000010000 */
[----:B------:R-:W-:Y:S01]  /*7a10*/  FADD.FTZ R8, R51, R8 ;  /* 0x0000000833087221 */ /* 0x000fe20000010000 */
[----:B------:R-:W-:Y:S01]  /*7a20*/  IMAD R33, R42, 0x4, R33 ;  /* 0x000000042a217824 */ /* 0x000fe200078e0221 */
[----:B------:R-:W-:Y:S01]  /*7a30*/  SHF.L.U32 R31, R37, 0x10, RZ ;  /* 0x00000010251f7819 */ /* 0x000fe200000006ff */
[----:B------:R-:W-:Y:S01]  /*7a40*/  FADD.FTZ R11, R30, R11 ;  /* 0x0000000b1e0b7221 */ /* 0x000fe20000010000 */
[----:B------:R-:W-:Y:S01]  /*7a50*/  SHF.L.U32 R51, R39, 0x10, RZ ;  /* 0x0000001027337819 */ /* 0x000fe200000006ff */
[----:B------:R-:W-:-:S02]  /*7a60*/  IMAD R53, R42, 0x3, R33 ;  /* 0x000000032a357824 */ /* 0x000fc400078e0221 */
[----:B------:R-:W-:Y:S01]  /*7a70*/  IMAD.U32 R50, R40, 0x10000, RZ ;  /* 0x0001000028327824 */ /* 0x000fe200078e00ff */
[----:B-1----:R-:W-:Y:S01]  /*7a80*/  MOV R30, UR5 ;  /* 0x00000005001e7c02 */ /* 0x002fe20008000f00 */
[----:B------:R-:W-:Y:S01]  /*7a90*/  FADD.FTZ R10, R31, R10 ;  /* 0x0000000a1f0a7221 */ /* 0x000fe20000010000 */
[----:B------:R-:W-:Y:S01]  /*7aa0*/  FADD.FTZ R12, R51, R12 ;  /* 0x0000000c330c7221 */ /* 0x000fe20000010000 */
[----:B------:R-:W-:Y:S01]  /*7ab0*/  FADD.FTZ R13, R50, R13 ;  /* 0x0000000d320d7221 */ /* 0x000fe20000010000 */
[----:B------:R-:W-:Y:S01]  /*7ac0*/  ISETP.GE.U32.AND P1, PT, R53, R30, PT ;  /* 0x0000001e3500720c */ /* 0x000fe20003f26070 */
[----:B------:R-:W-:Y:S01]  /*7ad0*/  IMAD.U32 R51, R46, 0x10000, RZ ;  /* 0x000100002e337824 */ /* 0x000fe200078e00ff */
[----:B------:R-:W-:Y:S01]  /*7ae0*/  SHF.L.U32 R31, R43, 0x10, RZ ;  /* 0x000000102b1f7819 */ /* 0x000fe200000006ff */
        /* <DEDUP_REMOVED lines=8> */
[----:B------:R-:W-:-:S02]  /*7b70*/  IMAD.U32 R50, R49, 0x10000, RZ ;  /* 0x0001000031327824 */ /* 0x000fc400078e00ff */
[----:B------:R-:W-:Y:S01]  /*7b80*/  FADD.FTZ R0, R51, R0 ;  /* 0x0000000033007221 */ /* 0x000fe20000010000 */
[----:B------:R-:W-:Y:S01]  /*7b90*/  FADD.FTZ R20, R31, R20 ;  /* 0x000000141f147221 */ /* 0x000fe20000010000 */
[----:B------:R-:W-:Y:S01]  /*7ba0*/  FADD.FTZ R27, R52, R27 ;  /* 0x0000001b341b7221 */ /* 0x000fe20000010000 */
[----:B------:R-:W-:Y:S01]  /*7bb0*/  FADD.FTZ R21, R50, R21 ;  /* 0x0000001532157221 */ /* 0x000fe20000010000 */
[----:B------:R-:W-:Y:S01]  /*7bc0*/  FADD.FTZ R26, R53, R26 ;  /* 0x0000001a351a7221 */ /* 0x000fe20000010000 */
[----:B------:R-:W-:Y:S06]  /*7bd0*/  @!P1 BRA `(.L_x_5708) ;  /* 0xffffffbc003c9947 */ /* 0x000fec000383ffff */
.L_x_5702:
[----:B0-----:R-:W-:Y:S05]  /*7be0*/  BSYNC.RECONVERGENT B0 ;  /* 0x0000000000007941 */ /* 0x001fea0003800200 */
.L_x_5701:
        /* <DEDUP_REMOVED lines=287> */
.L_x_5712:
[----:B------:R-:W-:Y:S02]  /*8de0*/  SHF.R.U32.HI R4, RZ, 0x3, R32 ;  /* 0x00000003ff047819 */ /* 0x000fe40000011620 */
[----:B------:R-:W-:-:S07]  /*8df0*/  MOV R5, RZ ;  /* 0x000000ff00057202 */ /* 0x000fce0000000f00 */
.L_x_5711:
        /* <DEDUP_REMOVED lines=288> */
.L_x_5714:
[----:B------:R-:W-:Y:S02]  /*a000*/  SHF.R.U32.HI R4, RZ, 0x3, R37 ;  /* 0x00000003ff047819 */ /* 0x000fe40000011625 */
[----:B------:R-:W-:-:S07]  /*a010*/  MOV R5, RZ ;  /* 0x000000ff00057202 */ /* 0x000fce0000000f00 */
.L_x_5713:
        /* <DEDUP_REMOVED lines=285> */
.L_x_5716:
[----:B------:R-:W-:Y:S02]  /*b1f0*/  SHF.R.U32.HI R50, RZ, 0x3, R41 ;  /* 0x00000003ff327819 */ /* 0x000fe40000011629 */
[----:B------:R-:W-:-:S07]  /*b200*/  MOV R51, RZ ;  /* 0x000000ff00337202 */ /* 0x000fce0000000f00 */
.L_x_5715:
        /* <DEDUP_REMOVED lines=285> */
.L_x_5718:
[----:B------:R-:W-:Y:S01]  /*c3e0*/  SHF.R.U32.HI R28, RZ, 0x3, R28 ;  /* 0x00000003ff1c7819 */ /* 0x000fe2000001161c */
[----:B------:R-:W-:-:S07]  /*c3f0*/  IMAD.MOV.U32 R29, RZ, RZ, RZ ;  /* 0x000000ffff1d7224 */ /* 0x000fce00078e00ff */
.L_x_5717:
[----:B------:R-:W-:-:S04]  /*c400*/  LEA R4, P0, R28, R49, 0x3 ;  /* 0x000000311c047211 */ /* 0x000fc800078018ff */
[----:B------:R-:W-:-:S05]  /*c410*/  LEA.HI.X R5, R28, R3, R29, 0x3, P0 ;  /* 0x000000031c057211 */ /* 0x000fca00000f1c1d */
[----:B------:R-:W2:Y:S02]  /*c420*/  LDG.E.64 R28, desc[UR36][R4.64] ;  /* 0x00000024041c7981 */ /* 0x000ea4000c1e1b00 */
[C---:B--2---:R-:W-:Y:S02]  /*c430*/  PRMT R31, R28.reuse, 0x7610, R31 ;  /* 0x000076101c1f7816 */ /* 0x044fe4000000001f */
[C---:B------:R-:W-:Y:S02]  /*c440*/  PRMT R44, R29.reuse, 0x7610, R44 ;  /* 0x000076101d2c7816 */ /* 0x040fe4000000002c */
[----:B------:R-:W-:Y:S02]  /*c450*/  PRMT R28, R28, 0x7632, R28 ;  /* 0x000076321c1c7816 */ /* 0x000fe4000000001c */
[----:B------:R-:W-:-:S07]  /*c460*/  PRMT R29, R29, 0x7632, R29 ;  /* 0x000076321d1d7816 */ /* 0x000fce000000001d */
.L_x_5710:
[----:B------:R-:W-:Y:S05]  /*c470*/  BSYNC.RECONVERGENT B0 ;  /* 0x0000000000007941 */ /* 0x000fea0003800200 */
.L_x_5709:
[----:B------:R-:W-:Y:S01]  /*c480*/  ISETP.GE.U32.AND P0, PT, R33, R30, PT ;  /* 0x0000001e2100720c */ /* 0x000fe20003f06070 */
[----:B------:R-:W-:-:S12]  /*c490*/  BSSY.RECONVERGENT B0, `(.L_x_5719) ;  /* 0x000002a000007945 */ /* 0x000fd80003800200 */
        /* <DEDUP_REMOVED lines=35> */
[----:B------:R-:W-:Y:S02]  /*c6d0*/  @!P0 SHF.L.U32 R3, R28, 0x10, RZ ;  /* 0x000000101c038819 */ /* 0x000fe400000006ff */
[----:B------:R-:W-:Y:S01]  /*c6e0*/  @!P0 SHF.L.U32 R24, R29, 0x10, RZ ;  /* 0x000000101d188819 */ /* 0x000fe200000006ff */
[----:B------:R-:W-:Y:S01]  /*c6f0*/  @!P0 FADD.FTZ R21, R21, R4 ;  /* 0x0000000415158221 */ /* 0x000fe20000010000 */
[----:B------:R-:W-:Y:S01]  /*c700*/  @!P0 FADD.FTZ R26, R26, R5 ;  /* 0x000000051a1a8221 */ /* 0x000fe20000010000 */
[----:B------:R-:W-:Y:S02]  /*c710*/  @!P0 FADD.FTZ R0, R0, R3 ;  /* 0x0000000300008221 */ /* 0x000fe40000010000 */
[----:B------:R-:W-:-:S07]  /*c720*/  @!P0 FADD.FTZ R27, R27, R24 ;  /* 0x000000181b1b8221 */ /* 0x000fce0000010000 */
.L_x_5720:
[----:B------:R-:W-:Y:S05]  /*c730*/  BSYNC.RECONVERGENT B0 ;  /* 0x0000000000007941 */ /* 0x000fea0003800200 */
.L_x_5719:
        /* <DEDUP_REMOVED lines=12> */
.L_x_5671:
[----:B------:R-:W-:Y:S05]  /*c800*/  BSYNC.RECONVERGENT B6 ;  /* 0x0000000000067941 */ /* 0x000fea0003800200 */
.L_x_5670:
        /* <DEDUP_REMOVED lines=15> */
.L_x_5722:
        /* <DEDUP_REMOVED lines=17> */
.L_x_5721:
        /* <DEDUP_REMOVED lines=18> */
.L_x_5725:
        /* <DEDUP_REMOVED lines=16> */
.L_x_5724:
[----:B------:R-:W-:Y:S01]  /*cc30*/  ISETP.GE.U32.AND P0, PT, R0, 0x2, PT ;  /* 0x000000020000780c */ /* 0x000fe20003f06070 */
[----:B------:R-:W-:Y:S05]  /*cc40*/  WARPSYNC.ALL ;  /* 0x0000000000007948 */ /* 0x000fea0003800000 */
[----:B------:R-:W-:Y:S07]  /*cc50*/  BAR.SYNC.DEFER_BLOCKING 0x0 ;  /* 0x0000000000007b1d */ /* 0x000fee0000010000 */
[----:B------:R-:W-:Y:S05]  /*cc60*/  @!P0 BRA `(.L_x_5723) ;  /* 0x0000000000308947 */ /* 0x000fea0003800000 */
[----:B01----:R-:W-:-:S07]  /*cc70*/  HFMA2 R3, -RZ, RZ, 0, 5.9604644775390625e-08 ;  /* 0x00000001ff037431 */ /* 0x003fce00000001ff */
.L_x_5726:
        /* <DEDUP_REMOVED lines=11> */
.L_x_5723:
[----:B01----:R-:W0:Y:S01]  /*cd30*/  LDC R0, c[0x0][0x55c] ;  /* 0x00015700ff007b82 */ /* 0x003e220000000800 */
[----:B------:R-:W-:Y:S02]  /*cd40*/  MOV R30, RZ ;  /* 0x000000ff001e7202 */ /* 0x000fe40000000f00 */
        /* <DEDUP_REMOVED lines=279> */
.L_x_5727:
[----:B------:R-:W-:Y:S01]  /*dec0*/  MOV R29, RZ ;  /* 0x000000ff001d7202 */ /* 0x000fe20000000f00 */
        /* <DEDUP_REMOVED lines=275> */
.L_x_5728:
[----:B------:R-:W-:Y:S01]  /*f000*/  MOV R28, RZ ;  /* 0x000000ff001c7202 */ /* 0x000fe20000000f00 */
[----:B------:R-:W-:Y:S06]  /*f010*/  @!P0 BRA `(.L_x_5729) ;  /* 0x0000001000488947 */ /* 0x000fec0003800000 */
        /* <DEDUP_REMOVED lines=274> */
.L_x_5729:
[----:B------:R-:W-:Y:S01]  /*10140*/  IMAD.MOV.U32 R18, RZ, RZ, RZ ;  /* 0x000000ffff127224 */ /* 0x000fe200078e00ff */
[----:B------:R-:W-:Y:S06]  /*10150*/  @!P0 BRA `(.L_x_5730) ;  /* 0x0000001000488947 */ /* 0x000fec0003800000 */
        /* <DEDUP_REMOVED lines=274> */
.L_x_5730:
[----:B------:R-:W0:Y:S01]  /*11280*/  LDCU.64 UR4, c[0x0][0x770] ;  /* 0x0000ee00ff0477ac */ /* 0x000e220008000a00 */
[----:B------:R-:W-:Y:S02]  /*11290*/  PLOP3.LUT P0, PT, PT, PT, PT, 0x80, 0x8 ;  /* 0x000000000008781c */ /* 0x000fe40003f0f070 */
[----:B------:R-:W-:Y:S01]  /*112a0*/  CS2R R4, SRZ ;  /* 0x0000000000047805 */ /* 0x000fe2000001ff00 */
[----:B0-----:R-:W-:-:S04]  /*112b0*/  UISETP.NE.U32.AND UP0, UPT, UR4, URZ, UPT ;  /* 0x000000ff0400728c */ /* 0x001fc8000bf05070 */
[----:B------:R-:W-:-:S09]  /*112c0*/  UISETP.NE.AND.EX UP0, UPT, UR5, URZ, UPT, UP0 ;  /* 0x000000ff0500728c */ /* 0x000fd2000bf05300 */
[----:B------:R-:W-:Y:S05]  /*112d0*/  BRA.U !UP0, `(.L_x_5731) ;  /* 0x00000005083c7547 */ /* 0x000fea000b800000 */
[----:B------:R-:W-:Y:S01]  /*112e0*/  HFMA2 R8, -RZ, RZ, 0, 1.1920928955078125e-07 ;  /* 0x00000002ff087431 */ /* 0x000fe200000001ff */
[----:B------:R-:W-:Y:S01]  /*112f0*/  BSSY.RECONVERGENT B0, `(.L_x_5732) ;  /* 0x0000018000007945 */ /* 0x000fe20003800200 */
[----:B------:R-:W-:-:S07]  /*11300*/  MOV R3, 0x4 ;  /* 0x0000000400037802 */ /* 0x000fce0000000f00 */
.L_x_5733:
[----:B------:R-:W0:Y:S08]  /*11310*/  I2F.U32.RP R6, R3 ;  /* 0x0000000300067306 */ /* 0x000e300000209000 */
[----:B0-----:R-:W0:Y:S02]  /*11320*/  MUFU.RCP R6, R6 ;  /* 0x0000000600067308 */ /* 0x001e240000001000 */
[----:B0-----:R-:W-:-:S06]  /*11330*/  VIADD R4, R6, 0xffffffe ;  /* 0x0ffffffe06047836 */ /* 0x001fcc0000000000 */
[----:B------:R0:W1:Y:S02]  /*11340*/  F2I.FTZ.U32.TRUNC.NTZ R5, R4 ;  /* 0x0000000400057305 */ /* 0x000064000021f000 */
[----:B0-----:R-:W-:Y:S02]  /*11350*/  MOV R4, RZ ;  /* 0x000000ff00047202 */ /* 0x001fe40000000f00 */
[----:B-1----:R-:W-:-:S05]  /*11360*/  IADD3 R10, PT, PT, RZ, -R5, RZ ;  /* 0x80000005ff0a7210 */ /* 0x002fca0007ffe0ff */
        /* <DEDUP_REMOVED lines=17> */
.L_x_5732:
        /* <DEDUP_REMOVED lines=26> */
[----:B0-----:R-:W-:Y:S01]  /*11620*/  IADD3 R6, PT, PT, R5, 0xffffffe, RZ ;  /* 0x0ffffffe05067810 */ /* 0x001fe20007ffe0ff */
[----:B------:R-:W-:-:S05]  /*11630*/  IMAD.MOV.U32 R5, RZ, RZ, RZ ;  /* 0x000000ffff057224 */ /* 0x000fca00078e00ff */
        /* <DEDUP_REMOVED lines=15> */
.L_x_5735:
[----:B------:R-:W-:-:S07]  /*11730*/  MOV R6, 0x11750 ;  /* 0x0001175000067802 */ /* 0x000fce0000000f00 */
[----:B------:R-:W-:Y:S05]  /*11740*/  CALL.REL.NOINC `($__internal_8_$__cuda_sm20_div_u64) ;  /* 0x0000007000d87944 */ /* 0x000fea0003c00000 */
.L_x_5736:
[----:B------:R-:W-:Y:S05]  /*11750*/  BSYNC.RECONVERGENT B0 ;  /* 0x0000000000007941 */ /* 0x000fea0003800200 */
.L_x_5734:
[----:B------:R-:W0:Y:S02]  /*11760*/  LDCU.64 UR4, c[0x0][0x770] ;  /* 0x0000ee00ff0477ac */ /* 0x000e240008000a00 */
[----:B0-----:R-:W-:Y:S02]  /*11770*/  UISETP.NE.U32.AND UP0, UPT, UR4, URZ, UPT ;  /* 0x000000ff0400728c */ /* 0x001fe4000bf05070 */
[----:B------:R-:W-:Y:S02]  /*11780*/  IADD3 R4, P1, PT, R4, UR4, RZ ;  /* 0x0000000404047c10 */ /* 0x000fe4000ff3e0ff */
[----:B------:R-:W-:Y:S02]  /*11790*/  UISETP.NE.AND.EX UP0, UPT, UR5, URZ, UPT, UP0 ;  /* 0x000000ff0500728c */ /* 0x000fe4000bf05300 */
[----:B------:R-:W-:-:S04]  /*117a0*/  IADD3.X R5, PT, PT, R5, UR5, RZ, P1, !PT ;  /* 0x0000000505057c10 */ /* 0x000fc80008ffe4ff */
[----:B------:R-:W-:-:S04]  /*117b0*/  PLOP3.LUT P0, PT, PT, PT, UP0, 0x80, 0x8 ;  /* 0x000000000008781c */ /* 0x000fc80003f0f008 */
[----:B------:R-:W-:-:S13]  /*117c0*/  PLOP3.LUT P0, PT, P0, PT, PT, 0x8, 0x80 ;  /* 0x000000000080781c */ /* 0x000fda000070e170 */
.L_x_5731:
        /* <DEDUP_REMOVED lines=11> */
[----:B---3--:R-:W-:-:S05]  /*11880*/  IMAD R3, R16, UR6, R3 ;  /* 0x0000000610037c24 */ /* 0x008fca000f8e0203 */
[----:B------:R-:W-:Y:S01]  /*11890*/  SHF.L.U32 R7, R3, 0x2, RZ ;  /* 0x0000000203077819 */ /* 0x000fe200000006ff */
[----:B------:R-:W-:Y:S06]  /*118a0*/  BRA.U !UP0, `(.L_x_5738) ;  /* 0x0000001108447547 */ /* 0x000fec000b800000 */
        /* <DEDUP_REMOVED lines=273> */
.L_x_5738:
        /* <DEDUP_REMOVED lines=276> */
.L_x_5739:
        /* <DEDUP_REMOVED lines=276> */
.L_x_5740:
        /* <DEDUP_REMOVED lines=276> */
.L_x_5741:
        /* <DEDUP_REMOVED lines=25> */
.L_x_5743:
[----:B------:R-:W-:Y:S05]  /*15f10*/  BSYNC.RECONVERGENT B0 ;  /* 0x0000000000007941 */ /* 0x000fea0003800200 */
.L_x_5742:
        /* <DEDUP_REMOVED lines=35> */
.L_x_5745:
[----:B------:R-:W-:Y:S05]  /*16150*/  BSYNC.RECONVERGENT B0 ;  /* 0x0000000000007941 */ /* 0x000fea0003800200 */
.L_x_5744:
        /* <DEDUP_REMOVED lines=38> */
.L_x_5750:
        /* <DEDUP_REMOVED lines=15> */
.L_x_5749:
[----:B------:R-:W-:Y:S05]  /*164b0*/  BRA `(.L_x_5748) ;  /* 0x0000000000747947 */ /* 0x000fea0003800000 */
.L_x_5747:
        /* <DEDUP_REMOVED lines=15> */
.L_x_5751:
        /* <DEDUP_REMOVED lines=14> */
.L_x_5748:
[----:B------:R-:W-:Y:S05]  /*16690*/  BSYNC.RECONVERGENT B0 ;  /* 0x0000000000007941 */ /* 0x000fea0003800200 */
.L_x_5746:
        /* <DEDUP_REMOVED lines=12> */
.L_x_5753:
        /* <DEDUP_REMOVED lines=16> */
.L_x_5752:
        /* <DEDUP_REMOVED lines=9> */
.L_x_5756:
        /* <DEDUP_REMOVED lines=15> */
.L_x_5755:
[----:B------:R-:W-:Y:S01]  /*169e0*/  BAR.SYNC.DEFER_BLOCKING 0x0 ;  /* 0x0000000000007b1d */ /* 0x000fe20000010000 */
[----:B------:R-:W-:-:S09]  /*169f0*/  UISETP.GE.U32.AND UP0, UPT, UR4, 0x2, UPT ;  /* 0x000000020400788c */ /* 0x000fd2000bf06070 */
[----:B------:R-:W-:Y:S05]  /*16a00*/  BRA.U !UP0, `(.L_x_5754) ;  /* 0x0000000108307547 */ /* 0x000fea000b800000 */
[----:B0123--:R-:W-:-:S07]  /*16a10*/  HFMA2 R0, -RZ, RZ, 0, 5.9604644775390625e-08 ;  /* 0x00000001ff007431 */ /* 0x00ffce00000001ff */
.L_x_5757:
        /* <DEDUP_REMOVED lines=11> */
.L_x_5754:
        /* <DEDUP_REMOVED lines=37> */
.L_x_5759:
        /* <DEDUP_REMOVED lines=20> */
.L_x_5760:
        /* <DEDUP_REMOVED lines=24> */
.L_x_5761:
        /* <DEDUP_REMOVED lines=24> */
.L_x_5762:
        /* <DEDUP_REMOVED lines=24> */
.L_x_5763:
[----:B------:R-:W0:Y:S02]  /*172e0*/  LDCU.64 UR4, c[0x0][0x760] ;  /* 0x0000ec00ff0477ac */ /* 0x000e240008000a00 */
[----:B0-----:R-:W-:-:S05]  /*172f0*/  IADD3 R18, P0, PT, R18, UR4, RZ ;  /* 0x0000000412127c10 */ /* 0x001fca000ff1e0ff */
[----:B------:R-:W-:-:S05]  /*17300*/  IMAD.X R19, RZ, RZ, UR5, P0 ;  /* 0x00000005ff137e24 */ /* 0x000fca00080e06ff */
[----:B------:R-:W-:Y:S01]  /*17310*/  STG.E.U16 desc[UR36][R18.64], R27 ;  /* 0x0000001b12007986 */ /* 0x000fe2000c101524 */
[----:B------:R-:W-:Y:S05]  /*17320*/  EXIT ;  /* 0x000000000000794d */ /* 0x000fea0003800000 */
.L_x_5758:
        /* <DEDUP_REMOVED lines=13> */
.L_x_5764:
        /* <DEDUP_REMOVED lines=21> */
.L_x_5766:
        /* <DEDUP_REMOVED lines=24> */
.L_x_5767:
        /* <DEDUP_REMOVED lines=24> */
.L_x_5768:
        /* <DEDUP_REMOVED lines=24> */
.L_x_5769:
[----:B------:R-:W0:Y:S02]  /*179d0*/  LDCU.64 UR4, c[0x0][0x760] ;  /* 0x0000ec00ff0477ac */ /* 0x000e240008000a00 */
[----:B0-----:R-:W-:-:S04]  /*179e0*/  IADD3 R18, P0, PT, R18, UR4, RZ ;  /* 0x0000000412127c10 */ /* 0x001fc8000ff1e0ff */
[----:B------:R-:W-:-:S05]  /*179f0*/  IADD3.X R19, PT, PT, RZ, UR5, RZ, P0, !PT ;  /* 0x00000005ff137c10 */ /* 0x000fca00087fe4ff */
[----:B------:R-:W-:Y:S01]  /*17a00*/  STG.E.U16 desc[UR36][R18.64], R27 ;  /* 0x0000001b12007986 */ /* 0x000fe2000c101524 */
[----:B------:R-:W-:Y:S05]  /*17a10*/  EXIT ;  /* 0x000000000000794d */ /* 0x000fea0003800000 */
.L_x_5765:
[----:B------:R-:W-:Y:S04]  /*17a20*/  STG.E desc[UR36][R4.64], R24 ;  /* 0x0000001804007986 */ /* 0x000fe8000c101924 */
[----:B------:R-:W-:Y:S04]  /*17a30*/  STG.E desc[UR36][R4.64+0x4], R25 ;  /* 0x0000041904007986 */ /* 0x000fe8000c101924 */
[----:B------:R-:W-:Y:S04]  /*17a40*/  STG.E desc[UR36][R4.64+0x8], R26 ;  /* 0x0000081a04007986 */ /* 0x000fe8000c101924 */
[----:B------:R-:W-:Y:S01]  /*17a50*/  STG.E desc[UR36][R4.64+0xc], R27 ;  /* 0x00000c1b04007986 */ /* 0x000fe2000c101924 */
[----:B------:R-:W-:Y:S05]  /*17a60*/  EXIT ;  /* 0x000000000000794d */ /* 0x000fea0003800000 */
.L_x_5737:
        /* <DEDUP_REMOVED lines=47> */
.L_x_5771:
        /* <DEDUP_REMOVED lines=20> */
.L_x_5772:
        /* <DEDUP_REMOVED lines=24> */
.L_x_5773:
        /* <DEDUP_REMOVED lines=24> */
.L_x_5774:
        /* <DEDUP_REMOVED lines=24> */
.L_x_5775:
[----:B------:R-:W0:Y:S02]  /*18320*/  LDCU.64 UR4, c[0x0][0x760] ;  /* 0x0000ec00ff0477ac */ /* 0x000e240008000a00 */
[----:B0-----:R-:W-:-:S04]  /*18330*/  IADD3 R18, P0, PT, R18, UR4, RZ ;  /* 0x0000000412127c10 */ /* 0x001fc8000ff1e0ff */
[----:B------:R-:W-:-:S05]  /*18340*/  IADD3.X R19, PT, PT, RZ, UR5, RZ, P0, !PT ;  /* 0x00000005ff137c10 */ /* 0x000fca00087fe4ff */
[----:B------:R-:W-:Y:S01]  /*18350*/  STG.E.U16 desc[UR36][R18.64], R27 ;  /* 0x0000001b12007986 */ /* 0x000fe2000c101524 */
[----:B------:R-:W-:Y:S05]  /*18360*/  EXIT ;  /* 0x000000000000794d */ /* 0x000fea0003800000 */
.L_x_5770:
        /* <DEDUP_REMOVED lines=13> */
.L_x_5776:
        /* <DEDUP_REMOVED lines=21> */
.L_x_5778:
        /* <DEDUP_REMOVED lines=24> */
.L_x_5779:
        /* <DEDUP_REMOVED lines=24> */
.L_x_5780:
        /* <DEDUP_REMOVED lines=24> */
.L_x_5781:
[----:B------:R-:W0:Y:S02]  /*18a10*/  LDCU.64 UR4, c[0x0][0x760] ;  /* 0x0000ec00ff0477ac */ /* 0x000e240008000a00 */
[----:B0-----:R-:W-:-:S04]  /*18a20*/  IADD3 R18, P0, PT, R18, UR4, RZ ;  /* 0x0000000412127c10 */ /* 0x001fc8000ff1e0ff */
[----:B------:R-:W-:-:S05]  /*18a30*/  IADD3.X R19, PT, PT, RZ, UR5, RZ, P0, !PT ;  /* 0x00000005ff137c10 */ /* 0x000fca00087fe4ff */
[----:B------:R-:W-:Y:S01]  /*18a40*/  STG.E.U16 desc[UR36][R18.64], R27 ;  /* 0x0000001b12007986 */ /* 0x000fe2000c101524 */
[----:B------:R-:W-:Y:S05]  /*18a50*/  EXIT ;  /* 0x000000000000794d */ /* 0x000fea0003800000 */
.L_x_5777:
[----:B------:R-:W-:Y:S04]  /*18a60*/  STG.E desc[UR36][R4.64], R24 ;  /* 0x0000001804007986 */ /* 0x000fe8000c101924 */
[----:B------:R-:W-:Y:S04]  /*18a70*/  STG.E desc[UR36][R4.64+0x4], R25 ;  /* 0x0000041904007986 */ /* 0x000fe8000c101924 */
[----:B------:R-:W-:Y:S04]  /*18a80*/  STG.E desc[UR36][R4.64+0x8], R26 ;  /* 0x0000081a04007986 */ /* 0x000fe8000c101924 */
[----:B------:R-:W-:Y:S01]  /*18a90*/  STG.E desc[UR36][R4.64+0xc], R27 ;  /* 0x00000c1b04007986 */ /* 0x000fe2000c101924 */
[----:B------:R-:W-:Y:S05]  /*18aa0*/  EXIT ;  /* 0x000000000000794d */ /* 0x000fea0003800000 */
        .weak           $__internal_8_$__cuda_sm20_div_u64
        .type           $__internal_8_$__cuda_sm20_div_u64,@function
        .size           $__internal_8_$__cuda_sm20_div_u64,(.L_x_9950 - $__internal_8_$__cuda_sm20_div_u64)
$__internal_8_$__cuda_sm20_div_u64:
        /* <DEDUP_REMOVED lines=68> */
[----:B------:R-:W-:Y:S06]  /*18ef0*/  RET.REL.NODEC R6 `(_ZN2at6native13reduce_kernelILi128ELi4ENS0_8ReduceOpIN3c108BFloat16ENS0_14func_wrapper_tIS4_ZNS0_11sum_functorIS4_fS4_EclERNS_14TensorIteratorEEUlffE_EEjS4_Li4ELi8EEEEEvT1_) ;  /* 0xfffffe7006407950 */ /* 0x000fec0003c3ffff */
.L_x_5782:
        /* <DEDUP_REMOVED lines=16> */
.L_x_9950:


//--------------------- .text._ZN2at6native13reduce_kernelILi512ELi1ENS0_8ReduceOpIN3c104HalfENS0_14func_wrapper_tIfZNS0_11sum_functorIS4_ffEclERNS_14TensorIteratorEEUlffE_EEjfLi4ELi8EEEEEvT1_ --------------------------
	.section	.text._ZN2at6native13reduce_kernelILi512ELi1ENS0_8ReduceOpIN3c104HalfENS0_14func_wrapper_tIfZNS0_11sum_functorIS4_ffEclERNS_14TensorIteratorEEUlffE_EEjfLi4ELi8EEEEEvT1_,"ax",@progbits
	.align	128
        .global         _ZN2at6native13reduce_kernelILi512ELi1ENS0_8ReduceOpIN3c104HalfENS0_14func_wrapper_tIfZNS0_11sum_functorIS4_ffEclERNS_14TensorIteratorEEUlffE_EEjfLi4ELi8EEEEEvT1_
        .type           _ZN2at6native13reduce_kernelILi512ELi1ENS0_8ReduceOpIN3c104HalfENS0_14func_wrapper_tIfZNS0_11sum_functorIS4_ffEclERNS_14TensorIteratorEEUlffE_EEjfLi4ELi8EEEEEvT1_,@function
        .size           _ZN2at6native13reduce_kernelILi512ELi1ENS0_8ReduceOpIN3c104HalfENS0_14func_wrapper_tIfZNS0_11sum_functorIS4_ffEclERNS_14TensorIteratorEEUlffE_EEjfLi4ELi8EEEEEvT1_,(.L_x_10008 - _ZN2at6native13reduce_kernelILi512ELi1ENS0_8ReduceOpIN3c104HalfENS0_14func_wrapper_tIfZNS0_11sum_functorIS4_ffEclERNS_14TensorIteratorEEUlffE_EEjfLi4ELi8EEEEEvT1_)
        .other          _ZN2at6native13reduce_kernelILi512ELi1ENS0_8ReduceOpIN3c104HalfENS0_14func_wrapper_tIfZNS0_11sum_functorIS4_ffEclERNS_14TensorIteratorEEUlffE_EEjfLi4ELi8EEEEEvT1_,@"STO_CUDA_ENTRY STV_DEFAULT"
_ZN2at6native13reduce_kernelILi512ELi1ENS0_8ReduceOpIN3c104HalfENS0_14func_wrapper_tIfZNS0_11sum_functorIS4_ffEclERNS_14TensorIteratorEEUlffE_EEjfLi4ELi8EEEEEvT1_:
.text._ZN2at6native13reduce_kernelILi512ELi1ENS0_8ReduceOpIN3c104HalfENS0_14func_wrapper_tIfZNS0_11sum_functorIS4_ffEclERNS_14TensorIteratorEEUlffE_EEjfLi4ELi8EEEEEvT1_:
        /* <DEDUP_REMOVED lines=295> */
.L_x_5783:
        /* <DEDUP_REMOVED lines=44> */
[----:B0-----:R-:W-:-:S07]  /*1530*/  FADD.FTZ R8, R8, UR4 ;  /* 0x0000000408087e21 */ /* 0x001fce0008010000 */
.L_x_5790:
[----:B------:R-:W-:Y:S05]  /*1540*/  BSYNC.RECONVERGENT B2 ;  /* 0x0000000000027941 */ /* 0x000fea0003800200 */
.L_x_5789:
[----:B------:R-:W-:Y:S02]  /*1550*/  IADD3 R2, P0, PT, R2, 0x10, RZ ;  /* 0x0000001002027810 */ /* 0x000fe40007f1e0ff */
[----:B------:R-:W-:-:S03]  /*1560*/  IADD3 R9, PT, PT, R11, -0x8, R24 ;  /* 0xfffffff80b097810 */ /* 0x000fc60007ffe018 */
[----:B------:R-:W-:-:S08]  /*1570*/  IMAD.X R3, RZ, RZ, R3, P0 ;  /* 0x000000ffff037224 */ /* 0x000fd000000e0603 */
.L_x_5788:
[----:B------:R-:W-:Y:S05]  /*1580*/  BSYNC.RECONVERGENT B1 ;  /* 0x0000000000017941 */ /* 0x000fea0003800200 */
.L_x_5787:
        /* <DEDUP_REMOVED lines=8> */
[-C--:B------:R-:W-:Y:S02]  /*1610*/  MOV R14, R10.reuse ;  /* 0x0000000a000e7202 */ /* 0x080fe40000000f00 */
[----:B------:R-:W-:Y:S02]  /*1620*/  PLOP3.LUT P0, PT, P0, P1, PT, 0xf8, 0x8f ;  /* 0x00000000008f781c */ /* 0x000fe40000703f70 */
[-C--:B------:R-:W-:Y:S02]  /*1630*/  MOV R15, R10.reuse ;  /* 0x0000000a000f7202 */ /* 0x080fe40000000f00 */
[-C--:B------:R-:W-:Y:S02]  /*1640*/  MOV R12, R10.reuse ;  /* 0x0000000a000c7202 */ /* 0x080fe40000000f00 */
[----:B------:R-:W-:Y:S01]  /*1650*/  MOV R13, R10 ;  /* 0x0000000a000d7202 */ /* 0x000fe20000000f00 */
[----:B------:R-:W-:Y:S06]  /*1660*/  @P2 BRA `(.L_x_5792) ;  /* 0x0000000000702947 */ /* 0x000fec0003800000 */
[--C-:B------:R-:W-:Y:S01]  /*1670*/  IMAD.MOV.U32 R14, RZ, RZ, R10.reuse ;  /* 0x000000ffff0e7224 */ /* 0x100fe200078e000a */
[-C--:B------:R-:W-:Y:S01]  /*1680*/  MOV R15, R10.reuse ;  /* 0x0000000a000f7202 */ /* 0x080fe20000000f00 */
[----:B------:R-:W-:Y:S01]  /*1690*/  IMAD.MOV.U32 R12, RZ, RZ, R10 ;  /* 0x000000ffff0c7224 */ /* 0x000fe200078e000a */
[-C--:B------:R-:W-:Y:S02]  /*16a0*/  MOV R11, R10.reuse ;  /* 0x0000000a000b7202 */ /* 0x080fe40000000f00 */
[----:B------:R-:W-:-:S07]  /*16b0*/  MOV R13, R10 ;  /* 0x0000000a000d7202 */ /* 0x000fce0000000f00 */
.L_x_5793:
[C---:B------:R-:W-:Y:S01]  /*16c0*/  IMAD.WIDE.U32 R4, R21.reuse, 0x10, R2 ;  /* 0x0000001015047825 */ /* 0x040fe200078e0002 */
[----:B------:R-:W0:Y:S05]  /*16d0*/  LDCU UR4, c[0x0][0x394] ;  /* 0x00007280ff0477ac */ /* 0x000e2a0008000800 */
[----:B------:R-:W2:Y:S01]  /*16e0*/  LDG.E.128 R4, desc[UR36][R4.64] ;  /* 0x0000002404047981 */ /* 0x000ea2000c1e1d00 */
[----:B0-----:R-:W-:-:S04]  /*16f0*/  IADD3 R21, PT, PT, R21, UR4, RZ ;  /* 0x0000000415157c10 */ /* 0x001fc8000fffe0ff */
[----:B------:R-:W-:-:S04]  /*1700*/  LEA R20, R21, 0x7, 0x3 ;  /* 0x0000000715147811 */ /* 0x000fc800078e18ff */
[----:B------:R-:W-:Y:S01]  /*1710*/  ISETP.GE.U32.AND P1, PT, R20, R9, PT ;  /* 0x000000091400720c */ /* 0x000fe20003f26070 */
[--C-:B--2---:R-:W-:Y:S02]  /*1720*/  HADD2.F32 R23, -RZ, R4.reuse.H0_H0 ;  /* 0x20000004ff177230 */ /* 0x104fe40000004100 */
[----:B------:R-:W-:Y:S02]  /*1730*/  HADD2.F32 R18, -RZ, R4.H1_H1 ;  /* 0x30000004ff127230 */ /* 0x000fe40000004100 */
[----:B------:R-:W-:Y:S02]  /*1740*/  HADD2.F32 R27, -RZ, R6.H0_H0 ;  /* 0x20000006ff1b7230 */ /* 0x000fe40000004100 */
[----:B------:R-:W-:Y:S01]  /*1750*/  FADD.FTZ R8, R23, R8 ;  /* 0x0000000817087221 */ /* 0x000fe20000010000 */
[--C-:B------:R-:W-:Y:S02]  /*1760*/  HADD2.F32 R25, -RZ, R5.reuse.H0_H0 ;  /* 0x20000005ff197230 */ /* 0x100fe40000004100 */
[----:B------:R-:W-:Y:S01]  /*1770*/  FADD.FTZ R13, R18, R13 ;  /* 0x0000000d120d7221 */ /* 0x000fe20000010000 */
[----:B------:R-:W-:-:S02]  /*1780*/  HADD2.F32 R20, -RZ, R5.H1_H1 ;  /* 0x30000005ff147230 */ /* 0x000fc40000004100 */
[----:B------:R-:W-:Y:S01]  /*1790*/  FADD.FTZ R10, R27, R10 ;  /* 0x0000000a1b0a7221 */ /* 0x000fe20000010000 */
[----:B------:R-:W-:Y:S02]  /*17a0*/  HADD2.F32 R6, -RZ, R6.H1_H1 ;  /* 0x30000006ff067230 */ /* 0x000fe40000004100 */
[----:B------:R-:W-:Y:S01]  /*17b0*/  FADD.FTZ R12, R25, R12 ;  /* 0x0000000c190c7221 */ /* 0x000fe20000010000 */
[--C-:B------:R-:W-:Y:S02]  /*17c0*/  HADD2.F32 R29, -RZ, R7.reuse.H0_H0 ;  /* 0x20000007ff1d7230 */ /* 0x100fe40000004100 */
[----:B------:R-:W-:Y:S01]  /*17d0*/  FADD.FTZ R11, R20, R11 ;  /* 0x0000000b140b7221 */ /* 0x000fe20000010000 */
[----:B------:R-:W-:Y:S02]  /*17e0*/  HADD2.F32 R4, -RZ, R7.H1_H1 ;  /* 0x30000007ff047230 */ /* 0x000fe40000004100 */
[----:B------:R-:W-:Y:S01]  /*17f0*/  FADD.FTZ R15, R6, R15 ;  /* 0x0000000f060f7221 */ /* 0x000fe20000010000 */
[----:B------:R-:W-:-:S02]  /*1800*/  FADD.FTZ R14, R29, R14 ;  /* 0x0000000e1d0e7221 */ /* 0x000fc40000010000 */
[----:B------:R-:W-:Y:S01]  /*1810*/  FADD.FTZ R19, R4, R19 ;  /* 0x0000001304137221 */ /* 0x000fe20000010000 */
[----:B------:R-:W-:Y:S06]  /*1820*/  @!P1 BRA `(.L_x_5793) ;  /* 0xfffffffc00a49947 */ /* 0x000fec000383ffff */
.L_x_5792:
[----:B------:R-:W-:Y:S05]  /*1830*/  BSYNC.RECONVERGENT B1 ;  /* 0x0000000000017941 */ /* 0x000fea0003800200 */
.L_x_5791:
        /* <DEDUP_REMOVED lines=9> */
[----:B------:R-:W-:-:S07]  /*18d0*/  FADD.FTZ R8, R8, R5 ;  /* 0x0000000508087221 */ /* 0x000fce0000010000 */
.L_x_5795:
[----:B------:R-:W-:Y:S05]  /*18e0*/  BSYNC.RECONVERGENT B1 ;  /* 0x0000000000017941 */ /* 0x000fea0003800200 */
.L_x_5794:
        /* <DEDUP_REMOVED lines=8> */
.L_x_5786:
        /* <DEDUP_REMOVED lines=18> */
.L_x_5800:
[C---:B------:R-:W-:Y:S02]  /*1a90*/  IMAD.IADD R13, R21.reuse, 0x1, R0 ;  /* 0x00000001150d7824 */ /* 0x040fe400078e0200 */
[----:B------:R-:W-:-:S03]  /*1aa0*/  IMAD.WIDE.U32 R10, R21, 0x2, R2 ;  /* 0x00000002150a7825 */ /* 0x000fc600078e0002 */
[CC--:B------:R-:W-:Y:S01]  /*1ab0*/  IADD3 R15, PT, PT, R13.reuse, R0.reuse, RZ ;  /* 0x000000000d0f7210 */ /* 0x0c0fe20007ffe0ff */
[--C-:B------:R-:W-:Y:S02]  /*1ac0*/  IMAD.WIDE.U32 R12, R13, 0x2, R2.reuse ;  /* 0x000000020d0c7825 */ /* 0x100fe400078e0002 */
[----:B------:R-:W2:Y:S01]  /*1ad0*/  LDG.E.U16 R10, desc[UR36][R10.64] ;  /* 0x000000240a0a7981 */ /* 0x000ea2000c1e1500 */
[C---:B------:R-:W-:Y:S01]  /*1ae0*/  IADD3 R23, PT, PT, R15.reuse, R0, RZ ;  /* 0x000000000f177210 */ /* 0x040fe20007ffe0ff */
[--C-:B------:R-:W-:Y:S02]  /*1af0*/  IMAD.WIDE.U32 R14, R15, 0x2, R2.reuse ;  /* 0x000000020f0e7825 */ /* 0x100fe400078e0002 */
[----:B------:R-:W3:Y:S02]  /*1b00*/  LDG.E.U16 R12, desc[UR36][R12.64] ;  /* 0x000000240c0c7981 */ /* 0x000ee4000c1e1500 */
[C---:B------:R-:W-:Y:S02]  /*1b10*/  IMAD.WIDE.U32 R8, R23.reuse, 0x2, R2 ;  /* 0x0000000217087825 */ /* 0x040fe400078e0002 */
[----:B------:R-:W4:Y:S04]  /*1b20*/  LDG.E.U16 R14, desc[UR36][R14.64] ;  /* 0x000000240e0e7981 */ /* 0x000f28000c1e1500 */
[----:B------:R-:W5:Y:S01]  /*1b30*/  LDG.E.U16 R8, desc[UR36][R8.64] ;  /* 0x0000002408087981 */ /* 0x000f62000c1e1500 */
[----:B------:R-:W-:-:S04]  /*1b40*/  IMAD.IADD R21, R23, 0x1, R0 ;  /* 0x0000000117157824 */ /* 0x000fc800078e0200 */
[----:B------:R-:W-:-:S05]  /*1b50*/  IMAD R23, R0, 0x3, R21 ;  /* 0x0000000300177824 */ /* 0x000fca00078e0215 */
[----:B------:R-:W-:Y:S01]  /*1b60*/  ISETP.GE.U32.AND P0, PT, R23, R24, PT ;  /* 0x000000181700720c */ /* 0x000fe20003f06070 */
[----:B--2---:R-:W-:Y:S02]  /*1b70*/  HADD2.F32 R23, -RZ, R10.H0_H0 ;  /* 0x2000000aff177230 */ /* 0x004fe40000004100 */
[----:B---3--:R-:W-:Y:S02]  /*1b80*/  HADD2.F32 R6, -RZ, R12.H0_H0 ;  /* 0x2000000cff067230 */ /* 0x008fe40000004100 */
[----:B----4-:R-:W-:Y:S02]  /*1b90*/  HADD2.F32 R18, -RZ, R14.H0_H0 ;  /* 0x2000000eff127230 */ /* 0x010fe40000004100 */
[----:B-----5:R-:W-:Y:S02]  /*1ba0*/  HADD2.F32 R20, -RZ, R8.H0_H0 ;  /* 0x20000008ff147230 */ /* 0x020fe40000004100 */
[----:B------:R-:W-:Y:S01]  /*1bb0*/  FADD.FTZ R4, R23, R4 ;  /* 0x0000000417047221 */ /* 0x000fe20000010000 */
[----:B------:R-:W-:Y:S01]  /*1bc0*/  FADD.FTZ R7, R6, R7 ;  /* 0x0000000706077221 */ /* 0x000fe20000010000 */
[----:B------:R-:W-:Y:S01]  /*1bd0*/  FADD.FTZ R5, R18, R5 ;  /* 0x0000000512057221 */ /* 0x000fe20000010000 */
[----:B------:R-:W-:Y:S01]  /*1be0*/  FADD.FTZ R19, R20, R19 ;  /* 0x0000001314137221 */ /* 0x000fe20000010000 */
[----:B------:R-:W-:Y:S06]  /*1bf0*/  @!P0 BRA `(.L_x_5800) ;  /* 0xfffffffc00a48947 */ /* 0x000fec000383ffff */
[----:B------:R-:W-:Y:S05]  /*1c00*/  BSYNC.RECONVERGENT B2 ;  /* 0x0000000000027941 */ /* 0x000fea0003800200 */
.L_x_5799:
[----:B------:R-:W-:-:S07]  /*1c10*/  PRMT R6, R8, 0x7610, R6 ;  /* 0x0000761008067816 */ /* 0x000fce0000000006 */
.L_x_5798:
[----:B------:R-:W-:Y:S05]  /*1c20*/  BSYNC.RECONVERGENT B1 ;  /* 0x0000000000017941 */ /* 0x000fea0003800200 */
.L_x_5797:
        /* <DEDUP_REMOVED lines=19> */
.L_x_5802:
[----:B------:R-:W-:Y:S05]  /*1d60*/  BSYNC.RECONVERGENT B1 ;  /* 0x0000000000017941 */ /* 0x000fea0003800200 */
.L_x_5801:
[----:B------:R-:W-:Y:S04]  /*1d70*/  BSSY.RECONVERGENT B1, `(.L_x_5803) ;  /* 0x0000012000017945 */ /* 0x000fe80003800200 */
[----:B------:R-:W-:Y:S05]  /*1d80*/  @P0 BRA `(.L_x_5804) ;  /* 0x0000000000400947 */ /* 0x000fea0003800000 */
[----:B------:R-:W-:Y:S01]  /*1d90*/  IADD3 R21, PT, PT, R21, R0, RZ ;  /* 0x0000000015157210 */ /* 0x000fe20007ffe0ff */
[----:B0----5:R-:W-:-:S03]  /*1da0*/  HADD2.F32 R3, -RZ, R10.H0_H0 ;  /* 0x2000000aff037230 */ /* 0x021fc60000004100 */
[----:B------:R-:W-:Y:S02]  /*1db0*/  ISETP.GE.U32.AND P0, PT, R21, R24, PT ;  /* 0x000000181500720c */ /* 0x000fe40003f06070 */
[----:B------:R-:W-:-:S11]  /*1dc0*/  FADD.FTZ R4, R4, R3 ;  /* 0x0000000304047221 */ /* 0x000fd60000010000 */
[----:B------:R-:W-:Y:S05]  /*1dd0*/  @P0 BRA `(.L_x_5804) ;  /* 0x00000000002c0947 */ /* 0x000fea0003800000 */
[----:B------:R-:W-:Y:S01]  /*1de0*/  IADD3 R3, PT, PT, R21, R0, RZ ;  /* 0x0000000015037210 */ /* 0x000fe20007ffe0ff */
[----:B------:R-:W-:-:S03]  /*1df0*/  HADD2.F32 R12, -RZ, R12.H0_H0 ;  /* 0x2000000cff0c7230 */ /* 0x000fc60000004100 */
[----:B------:R-:W-:Y:S02]  /*1e00*/  ISETP.GE.U32.AND P0, PT, R3, R24, PT ;  /* 0x000000180300720c */ /* 0x000fe40003f06070 */
[----:B------:R-:W-:-:S11]  /*1e10*/  FADD.FTZ R7, R7, R12 ;  /* 0x0000000c07077221 */ /* 0x000fd60000010000 */
[----:B------:R-:W-:Y:S05]  /*1e20*/  @P0 BRA `(.L_x_5804) ;  /* 0x0000000000180947 */ /* 0x000fea0003800000 */
[----:B------:R-:W-:Y:S02]  /*1e30*/  IMAD.IADD R3, R3, 0x1, R0 ;  /* 0x0000000103037824 */ /* 0x000fe400078e0200 */
[----:B------:R-:W-:-:S03]  /*1e40*/  HADD2.F32 R14, -RZ, R14.H0_H0 ;  /* 0x2000000eff0e7230 */ /* 0x000fc60000004100 */
[----:B------:R-:W-:Y:S02]  /*1e50*/  ISETP.GE.U32.AND P0, PT, R3, R24, PT ;  /* 0x000000180300720c */ /* 0x000fe40003f06070 */
[----:B------:R-:W-:-:S11]  /*1e60*/  FADD.FTZ R5, R5, R14 ;  /* 0x0000000e05057221 */ /* 0x000fd60000010000 */
[----:B------:R-:W-:-:S05]  /*1e70*/  @!P0 HADD2.F32 R6, -RZ, R6.H0_H0 ;  /* 0x20000006ff068230 */ /* 0x000fca0000004100 */
[----:B------:R-:W-:-:S07]  /*1e80*/  @!P0 FADD.FTZ R19, R19, R6 ;  /* 0x0000000613138221 */ /* 0x000fce0000010000 */
.L_x_5804:
[----:B------:R-:W-:Y:S05]  /*1e90*/  BSYNC.RECONVERGENT B1 ;  /* 0x0000000000017941 */ /* 0x000fea0003800200 */
.L_x_5803:
[----:B------:R-:W-:-:S04]  /*1ea0*/  FADD.FTZ R4, R4, R7 ;  /* 0x0000000704047221 */ /* 0x000fc80000010000 */
[----:B------:R-:W-:-:S04]  /*1eb0*/  FADD.FTZ R4, R4, R5 ;  /* 0x0000000504047221 */ /* 0x000fc80000010000 */
[----:B------:R-:W-:Y:S01]  /*1ec0*/  FADD.FTZ R19, R4, R19 ;  /* 0x0000001304137221 */ /* 0x000fe20000010000 */
[----:B------:R-:W-:Y:S06]  /*1ed0*/  BRA `(.L_x_5785) ;  /* 0x0000009000007947 */ /* 0x000fec0003800000 */
.L_x_5796:
        /* <DEDUP_REMOVED lines=14> */
.L_x_5809:
        /* <DEDUP_REMOVED lines=28> */
.L_x_5808:
[----:B------:R-:W-:Y:S02]  /*2180*/  PRMT R12, R8, 0x7610, R12 ;  /* 0x00007610080c7816 */ /* 0x000fe4000000000c */
[----:B------:R-:W-:Y:S02]  /*2190*/  PRMT R13, R14, 0x7610, R13 ;  /* 0x000076100e0d7816 */ /* 0x000fe4000000000d */
[----:B------:R-:W-:Y:S02]  /*21a0*/  PRMT R9, R10, 0x7610, R9 ;  /* 0x000076100a097816 */ /* 0x000fe40000000009 */
[----:B------:R-:W-:-:S07]  /*21b0*/  PRMT R8, R18, 0x7610, R8 ;  /* 0x0000761012087816 */ /* 0x000fce0000000008 */
.L_x_5807:
[----:B------:R-:W-:Y:S05]  /*21c0*/  BSYNC.RECONVERGENT B1 ;  /* 0x0000000000017941 */ /* 0x000fea0003800200 */
.L_x_5806:
        /* <DEDUP_REMOVED lines=23> */
.L_x_5811:
[----:B------:R-:W-:Y:S05]  /*2340*/  BSYNC.RECONVERGENT B1 ;  /* 0x0000000000017941 */ /* 0x000fea0003800200 */
.L_x_5810:
[----:B------:R-:W-:Y:S04]  /*2350*/  BSSY.RECONVERGENT B1, `(.L_x_5812) ;  /* 0x0000012000017945 */ /* 0x000fe80003800200 */
[----:B------:R-:W-:Y:S05]  /*2360*/  @P0 BRA `(.L_x_5813) ;  /* 0x0000000000400947 */ /* 0x000fea0003800000 */
[----:B0-----:R-:W-:Y:S01]  /*2370*/  IADD3 R11, PT, PT, R21, R4, RZ ;  /* 0x00000004150b7210 */ /* 0x001fe20007ffe0ff */
[----:B-----5:R-:W-:-:S03]  /*2380*/  HADD2.F32 R0, -RZ, R13.H0_H0 ;  /* 0x2000000dff007230 */ /* 0x020fc60000004100 */
        /* <DEDUP_REMOVED lines=14> */
.L_x_5813:
[----:B------:R-:W-:Y:S05]  /*2470*/  BSYNC.RECONVERGENT B1 ;  /* 0x0000000000017941 */ /* 0x000fea0003800200 */
.L_x_5812:
[----:B------:R-:W-:-:S04]  /*2480*/  FADD.FTZ R6, R7, R6 ;  /* 0x0000000607067221 */ /* 0x000fc80000010000 */
[----:B------:R-:W-:-:S04]  /*2490*/  FADD.FTZ R6, R6, R5 ;  /* 0x0000000506067221 */ /* 0x000fc80000010000 */
[----:B------:R-:W-:Y:S01]  /*24a0*/  FADD.FTZ R19, R6, R19 ;  /* 0x0000001306137221 */ /* 0x000fe20000010000 */
[----:B------:R-:W-:Y:S06]  /*24b0*/  BRA `(.L_x_5785) ;  /* 0x0000008800887947 */ /* 0x000fec0003800000 */
.L_x_5805:
        /* <DEDUP_REMOVED lines=18> */
.L_x_5821:
        /* <DEDUP_REMOVED lines=302> */
.L_x_5817:
[----:B------:R-:W-:Y:S01]  /*38c0*/  LOP3.LUT R7, R0, 0xfffffffe, RZ, 0xc0, !PT ;  /* 0xfffffffe00077812 */ /* 0x000fe200078ec0ff */
[----:B0-----:R-:W-:Y:S01]  /*38d0*/  VIADD R19, R21, UR4 ;  /* 0x0000000415137c36 */ /* 0x001fe20008000000 */
        /* <DEDUP_REMOVED lines=229> */
.L_x_5818:
        /* <DEDUP_REMOVED lines=242> */
.L_x_5819:
        /* <DEDUP_REMOVED lines=231> */
.L_x_5820:
[----:B------:R-:W-:-:S04]  /*64c0*/  LOP3.LUT R13, R15, 0xfffffffe, RZ, 0xc0, !PT ;  /* 0xfffffffe0f0d7812 */ /* 0x000fc800078ec0ff */
[----:B------:R-:W-:-:S04]  /*64d0*/  IADD3 R12, P1, PT, R13, R4, RZ ;  /* 0x000000040d0c7210 */ /* 0x000fc80007f3e0ff */
[----:B------:R-:W-:-:S05]  /*64e0*/  IADD3.X R13, PT, PT, RZ, R5, RZ, P1, !PT ;  /* 0x00000005ff0d7210 */ /* 0x000fca0000ffe4ff */
[----:B------:R1:W5:Y:S04]  /*64f0*/  LDG.E.U16 R12, desc[UR36][R12.64] ;  /* 0x000000240c0c7981 */ /* 0x000368000c1e1500 */
.L_x_5816:
[----:B------:R-:W2:Y:S01]  /*6500*/  LDCU UR5, c[0x0][0x38c] ;  /* 0x00007180ff0577ac */ /* 0x000ea20008000800 */
[----:B0-----:R-:W-:Y:S01]  /*6510*/  MOV R22, UR4 ;  /* 0x0000000400167c02 */ /* 0x001fe20008000f00 */
[----:B-1---5:R-:W-:Y:S02]  /*6520*/  HADD2.F32 R13, -RZ, R6.H0_H0 ;  /* 0x20000006ff0d7230 */ /* 0x022fe40000004100 */
[----:B------:R-:W-:Y:S02]  /*6530*/  HADD2.F32 R18, -RZ, R7.H0_H0 ;  /* 0x20000007ff127230 */ /* 0x000fe40000004100 */
[----:B------:R-:W-:Y:S02]  /*6540*/  IMAD R21, R22, 0x4, R21 ;  /* 0x0000000416157824 */ /* 0x000fe400078e0215 */
[----:B------:R-:W-:Y:S01]  /*6550*/  FADD.FTZ R20, R13, R20 ;  /* 0x000000140d147221 */ /* 0x000fe20000010000 */
[----:B------:R-:W-:Y:S02]  /*6560*/  HADD2.F32 R26, -RZ, R12.H0_H0 ;  /* 0x2000000cff1a7230 */ /* 0x000fe40000004100 */
[----:B------:R-:W-:Y:S01]  /*6570*/  FADD.FTZ R11, R18, R11 ;  /* 0x0000000b120b7221 */ /* 0x000fe20000010000 */
[----:B------:R-:W-:-:S02]  /*6580*/  IMAD R15, R22, 0x3, R21 ;  /* 0x00000003160f7824 */ /* 0x000fc400078e0215 */
[----:B------:R-:W-:Y:S01]  /*6590*/  FADD.FTZ R9, R26, R9 ;  /* 0x000000091a097221 */ /* 0x000fe20000010000 */
[----:B--2---:R-:W-:-:S04]  /*65a0*/  MOV R24, UR5 ;  /* 0x0000000500187c02 */ /* 0x004fc80008000f00 */
[----:B------:R-:W-:Y:S01]  /*65b0*/  ISETP.GE.U32.AND P1, PT, R15, R24, PT ;  /* 0x000000180f00720c */ /* 0x000fe20003f26070 */
[----:B------:R-:W-:-:S05]  /*65c0*/  HADD2.F32 R15, -RZ, R0.H0_H0 ;  /* 0x20000000ff0f7230 */ /* 0x000fca0000004100 */
[----:B------:R-:W-:-:S07]  /*65d0*/  FADD.FTZ R10, R15, R10 ;  /* 0x0000000a0f0a7221 */ /* 0x000fce0000010000 */
[----:B------:R-:W-:Y:S05]  /*65e0*/  @!P1 BRA `(.L_x_5821) ;  /* 0xffffffbc00fc9947 */ /* 0x000fea000383ffff */
.L_x_5815:
[----:B------:R-:W-:Y:S05]  /*65f0*/  BSYNC.RECONVERGENT B1 ;  /* 0x0000000000017941 */ /* 0x000fea0003800200 */
.L_x_5814:
        /* <DEDUP_REMOVED lines=285> */
.L_x_5825:
[----:B------:R-:W-:Y:S02]  /*77d0*/  SHF.R.U32.HI R12, RZ, 0x1, R6 ;  /* 0x00000001ff0c7819 */ /* 0x000fe40000011606 */
[----:B------:R-:W-:-:S07]  /*77e0*/  MOV R13, RZ ;  /* 0x000000ff000d7202 */ /* 0x000fce0000000f00 */
.L_x_5824:
        /* <DEDUP_REMOVED lines=284> */
.L_x_5827:
[----:B------:R-:W-:Y:S01]  /*89b0*/  SHF.R.U32.HI R18, RZ, 0x1, R7 ;  /* 0x00000001ff127819 */ /* 0x000fe20000011607 */
[----:B------:R-:W-:-:S07]  /*89c0*/  IMAD.MOV.U32 R19, RZ, RZ, RZ ;  /* 0x000000ffff137224 */ /* 0x000fce00078e00ff */
.L_x_5826:
        /* <DEDUP_REMOVED lines=281> */
.L_x_5829:
[----:B------:R-:W-:Y:S01]  /*9b60*/  SHF.R.U32.HI R18, RZ, 0x1, R0 ;  /* 0x00000001ff127819 */ /* 0x000fe20000011600 */
[----:B------:R-:W-:-:S07]  /*9b70*/  IMAD.MOV.U32 R19, RZ, RZ, RZ ;  /* 0x000000ffff137224 */ /* 0x000fce00078e00ff */
.L_x_5828:
        /* <DEDUP_REMOVED lines=281> */
.L_x_5831:
[----:B------:R-:W-:Y:S01]  /*ad10*/  SHF.R.U32.HI R12, RZ, 0x1, R5 ;  /* 0x00000001ff0c7819 */ /* 0x000fe20000011605 */
[----:B------:R-:W-:-:S07]  /*ad20*/  IMAD.MOV.U32 R13, RZ, RZ, RZ ;  /* 0x000000ffff0d7224 */ /* 0x000fce00078e00ff */
.L_x_5830:
[----:B------:R-:W-:-:S04]  /*ad30*/  LEA R4, P0, R12, R3, 0x1 ;  /* 0x000000030c047211 */ /* 0x000fc800078008ff */
[----:B------:R-:W-:-:S05]  /*ad40*/  LEA.HI.X R5, R12, R2, R13, 0x1, P0 ;  /* 0x000000020c057211 */ /* 0x000fca00000f0c0d */
[----:B------:R0:W5:Y:S04]  /*ad50*/  LDG.E.U16 R8, desc[UR36][R4.64] ;  /* 0x0000002404087981 */ /* 0x000168000c1e1500 */
.L_x_5823:
[----:B------:R-:W-:Y:S05]  /*ad60*/  BSYNC.RECONVERGENT B1 ;  /* 0x0000000000017941 */ /* 0x000fea0003800200 */
.L_x_5822:
[----:B------:R-:W-:Y:S01]  /*ad70*/  ISETP.GE.U32.AND P0, PT, R21, R24, PT ;  /* 0x000000181500720c */ /* 0x000fe20003f06070 */
[----:B------:R-:W-:-:S12]  /*ad80*/  BSSY.RECONVERGENT B1, `(.L_x_5832) ;  /* 0x0000012000017945 */ /* 0x000fd80003800200 */
[----:B------:R-:W-:Y:S05]  /*ad90*/  @P0 BRA `(.L_x_5833) ;  /* 0x0000000000400947 */ /* 0x000fea0003800000 */
[----:B------:R-:W-:Y:S01]  /*ada0*/  IADD3 R21, PT, PT, R21, R22, RZ ;  /* 0x0000001615157210 */ /* 0x000fe20007ffe0ff */
        /* <DEDUP_REMOVED lines=9> */
[----:B------:R-:W-:-:S04]  /*ae40*/  IADD3 R3, PT, PT, R3, R22, RZ ;  /* 0x0000001603037210 */ /* 0x000fc80007ffe0ff */
[----:B------:R-:W-:Y:S01]  /*ae50*/  ISETP.GE.U32.AND P0, PT, R3, R24, PT ;  /* 0x000000180300720c */ /* 0x000fe20003f06070 */
[----:B------:R-:W-:-:S05]  /*ae60*/  HADD2.F32 R3, -RZ, R0.H0_H0 ;  /* 0x20000000ff037230 */ /* 0x000fca0000004100 */
[----:B------:R-:W-:-:S07]  /*ae70*/  FADD.FTZ R10, R10, R3 ;  /* 0x000000030a0a7221 */ /* 0x000fce0000010000 */
[----:B------:R-:W-:-:S05]  /*ae80*/  @!P0 HADD2.F32 R8, -RZ, R8.H0_H0 ;  /* 0x20000008ff088230 */ /* 0x000fca0000004100 */
[----:B------:R-:W-:-:S07]  /*ae90*/  @!P0 FADD.FTZ R9, R9, R8 ;  /* 0x0000000809098221 */ /* 0x000fce0000010000 */
.L_x_5833:
[----:B------:R-:W-:Y:S05]  /*aea0*/  BSYNC.RECONVERGENT B1 ;  /* 0x0000000000017941 */ /* 0x000fea0003800200 */
.L_x_5832:
[----:B------:R-:W-:-:S04]  /*aeb0*/  FADD.FTZ R11, R20, R11 ;  /* 0x0000000b140b7221 */ /* 0x000fc80000010000 */
[----:B------:R-:W-:-:S04]  /*aec0*/  FADD.FTZ R10, R11, R10 ;  /* 0x0000000a0b0a7221 */ /* 0x000fc80000010000 */
[----:B------:R-:W-:-:S07]  /*aed0*/  FADD.FTZ R19, R10, R9 ;  /* 0x000000090a137221 */ /* 0x000fce0000010000 */
.L_x_5785:
[----:B------:R-:W-:Y:S05]  /*aee0*/  BSYNC.RECONVERGENT B0 ;  /* 0x0000000000007941 */ /* 0x000fea0003800200 */
.L_x_5784:
        /* <DEDUP_REMOVED lines=17> */
.L_x_5835:
        /* <DEDUP_REMOVED lines=13> */
.L_x_5834:
        /* <DEDUP_REMOVED lines=18> */
.L_x_5838:
        /* <DEDUP_REMOVED lines=12> */
.L_x_5837:
[----:B------:R-:W-:Y:S01]  /*b2b0*/  BAR.SYNC.DEFER_BLOCKING 0x0 ;  /* 0x0000000000007b1d */ /* 0x000fe20000010000 */
[----:B------:R-:W-:-:S09]  /*b2c0*/  UISETP.GE.U32.AND UP0, UPT, UR4, 0x2, UPT ;  /* 0x000000020400788c */ /* 0x000fd2000bf06070 */
[----:B------:R-:W-:Y:S05]  /*b2d0*/  BRA.U !UP0, `(.L_x_5836) ;  /* 0x0000000108187547 */ /* 0x000fea000b800000 */
[----:B-1-34-:R-:W-:-:S07]  /*b2e0*/  HFMA2 R2, -RZ, RZ, 0, 5.9604644775390625e-08 ;  /* 0x00000001ff027431 */ /* 0x01afce00000001ff */
.L_x_5839:
[----:B------:R1:W3:Y:S02]  /*b2f0*/  SHFL.DOWN PT, R4, R19, R2, 0x1f ;  /* 0x08001f0213047589 */ /* 0x0002e400000e0000 */
[----:B-1----:R-:W-:-:S04]  /*b300*/  SHF.L.U32 R2, R2, 0x1, RZ ;  /* 0x0000000102027819 */ /* 0x002fc800000006ff */
[----:B------:R-:W-:Y:S01]  /*b310*/  ISETP.GE.AND P0, PT, R2, UR4, PT ;  /* 0x0000000402007c0c */ /* 0x000fe2000bf06270 */
[----:B---3--:R-:W-:-:S12]  /*b320*/  FADD.FTZ R19, R4, R19 ;  /* 0x0000001304137221 */ /* 0x008fd80000010000 */
[----:B------:R-:W-:Y:S05]  /*b330*/  @!P0 BRA `(.L_x_5839) ;  /* 0xfffffffc00ec8947 */ /* 0x000fea000383ffff */
.L_x_5836:
        /* <DEDUP_REMOVED lines=282> */
.L_x_5840:
        /* <DEDUP_REMOVED lines=296> */
.L_x_5842:
        /* <DEDUP_REMOVED lines=24> */
.L_x_5844:
[----:B------:R-:W-:Y:S05]  /*d8e0*/  BSYNC.RECONVERGENT B0 ;  /* 0x0000000000007941 */ /* 0x000fea0003800200 */
.L_x_5843:
        /* <DEDUP_REMOVED lines=35> */
.L_x_5846:
[----:B------:R-:W-:Y:S05]  /*db20*/  BSYNC.RECONVERGENT B0 ;  /* 0x0000000000007941 */ /* 0x000fea0003800200 */
.L_x_5845:
        /* <DEDUP_REMOVED lines=32> */
.L_x_5851:
        /* <DEDUP_REMOVED lines=8> */
.L_x_5850:
[----:B------:R-:W-:Y:S05]  /*ddb0*/  BRA `(.L_x_5849) ;  /* 0x0000000000447947 */ /* 0x000fea0003800000 */
.L_x_5848:
        /* <DEDUP_REMOVED lines=9> */
.L_x_5852:
        /* <DEDUP_REMOVED lines=8> */
.L_x_5849:
[----:B------:R-:W-:Y:S05]  /*ded0*/  BSYNC.RECONVERGENT B0 ;  /* 0x0000000000007941 */ /* 0x000fea0003800200 */
.L_x_5847:
        /* <DEDUP_REMOVED lines=12> */
.L_x_5854:
        /* <DEDUP_REMOVED lines=13> */
.L_x_5853:
        /* <DEDUP_REMOVED lines=9> */
.L_x_5857:
        /* <DEDUP_REMOVED lines=12> */
.L_x_5856:
[----:B------:R-:W-:Y:S01]  /*e1c0*/  BAR.SYNC.DEFER_BLOCKING 0x0 ;  /* 0x0000000000007b1d */ /* 0x000fe20000010000 */
[----:B------:R-:W-:-:S09]  /*e1d0*/  UISETP.GE.U32.AND UP0, UPT, UR4, 0x2, UPT ;  /* 0x000000020400788c */ /* 0x000fd2000bf06070 */
[----:B------:R-:W-:Y:S05]  /*e1e0*/  BRA.U !UP0, `(.L_x_5855) ;  /* 0x0000000108187547 */ /* 0x000fea000b800000 */
[----:B------:R-:W-:-:S07]  /*e1f0*/  IMAD.MOV.U32 R0, RZ, RZ, 0x1 ;  /* 0x00000001ff007424 */ /* 0x000fce00078e00ff */
.L_x_5858:
[----:B01----:R0:W1:Y:S02]  /*e200*/  SHFL.DOWN PT, R4, R17, R0, 0x1f ;  /* 0x08001f0011047589 */ /* 0x00306400000e0000 */
[----:B0-----:R-:W-:-:S04]  /*e210*/  SHF.L.U32 R0, R0, 0x1, RZ ;  /* 0x0000000100007819 */ /* 0x001fc800000006ff */
[----:B------:R-:W-:Y:S01]  /*e220*/  ISETP.GE.AND P1, PT, R0, UR4, PT ;  /* 0x0000000400007c0c */ /* 0x000fe2000bf26270 */
[----:B-1----:R-:W-:-:S12]  /*e230*/  FADD.FTZ R17, R4, R17 ;  /* 0x0000001104117221 */ /* 0x002fd80000010000 */
[----:B------:R-:W-:Y:S05]  /*e240*/  @!P1 BRA `(.L_x_5858) ;  /* 0xfffffffc00ec9947 */ /* 0x000fea000383ffff */
.L_x_5855:
        /* <DEDUP_REMOVED lines=15> */
.L_x_5860:
        /* <DEDUP_REMOVED lines=20> */
.L_x_5862:
[----:B------:R-:W2:Y:S02]  /*e480*/  LDCU.64 UR4, c[0x0][0x760] ;  /* 0x0000ec00ff0477ac */ /* 0x000ea40008000a00 */
[----:B--2---:R-:W-:-:S05]  /*e490*/  IADD3 R2, P0, PT, R16, UR4, RZ ;  /* 0x0000000410027c10 */ /* 0x004fca000ff1e0ff */
[----:B------:R-:W-:-:S05]  /*e4a0*/  IMAD.X R3, RZ, RZ, UR5, P0 ;  /* 0x00000005ff037e24 */ /* 0x000fca00080e06ff */
[----:B------:R-:W-:Y:S01]  /*e4b0*/  STG.E desc[UR36][R2.64], R17 ;  /* 0x0000001102007986 */ /* 0x000fe2000c101924 */
[----:B------:R-:W-:Y:S05]  /*e4c0*/  EXIT ;  /* 0x000000000000794d */ /* 0x000fea0003800000 */
.L_x_5861:
[----:B------:R-:W-:Y:S01]  /*e4d0*/  STG.E desc[UR36][R2.64], R17 ;  /* 0x0000001102007986 */ /* 0x000fe2000c101924 */
[----:B------:R-:W-:Y:S05]  /*e4e0*/  EXIT ;  /* 0x000000000000794d */ /* 0x000fea0003800000 */
.L_x_5859:
[----:B------:R-:W2:Y:S01]  /*e4f0*/  LDCU.U8 UR4, c[0x0][0x790] ;  /* 0x0000f200ff0477ac */ /* 0x000ea20008000000 */
[----:B------:R-:W3:Y:S01]  /*e500*/  LDCU.U8 UR5, c[0x0][0x791] ;  /* 0x0000f220ff0577ac */ /* 0x000ee20008000000 */
[----:B--2---:R-:W-:Y:S02]  /*e510*/  UISETP.NE.AND UP0, UPT, UR4, URZ, UPT ;  /* 0x000000ff0400728c */ /* 0x004fe4000bf05270 */
[----:B---3--:R-:W-:-:S07]  /*e520*/  UISETP.NE.AND UP1, UPT, UR5, URZ, UPT ;  /* 0x000000ff0500728c */ /* 0x008fce000bf25270 */
[----:B------:R-:W-:Y:S05]  /*e530*/  BRA.U !UP0, `(.L_x_5863) ;  /* 0x0000000108087547 */ /* 0x000fea000b800000 */
[----:B------:R-:W0:Y:S02]  /*e540*/  LDG.E R0, desc[UR36][R2.64] ;  /* 0x0000002402007981 */ /* 0x000e24000c1e1900 */
[----:B01----:R-:W-:-:S07]  /*e550*/  FADD.FTZ R17, R17, R0 ;  /* 0x0000000011117221 */ /* 0x003fce0000010000 */
.L_x_5863:
        /* <DEDUP_REMOVED lines=20> */
.L_x_5865:
[----:B------:R-:W2:Y:S02]  /*e6a0*/  LDCU.64 UR4, c[0x0][0x760] ;  /* 0x0000ec00ff0477ac */ /* 0x000ea40008000a00 */
[----:B--2---:R-:W-:-:S04]  /*e6b0*/  IADD3 R2, P0, PT, R16, UR4, RZ ;  /* 0x0000000410027c10 */ /* 0x004fc8000ff1e0ff */
[----:B------:R-:W-:-:S05]  /*e6c0*/  IADD3.X R3, PT, PT, RZ, UR5, RZ, P0, !PT ;  /* 0x00000005ff037c10 */ /* 0x000fca00087fe4ff */
[----:B------:R-:W-:Y:S01]  /*e6d0*/  STG.E desc[UR36][R2.64], R17 ;  /* 0x0000001102007986 */ /* 0x000fe2000c101924 */
[----:B------:R-:W-:Y:S05]  /*e6e0*/  EXIT ;  /* 0x000000000000794d */ /* 0x000fea0003800000 */
.L_x_5864:
[----:B------:R-:W-:Y:S01]  /*e6f0*/  STG.E desc[UR36][R2.64], R17 ;  /* 0x0000001102007986 */ /* 0x000fe2000c101924 */
[----:B------:R-:W-:Y:S05]  /*e700*/  EXIT ;  /* 0x000000000000794d */ /* 0x000fea0003800000 */
.L_x_5841:
        /* <DEDUP_REMOVED lines=24> */
.L_x_5867:
        /* <DEDUP_REMOVED lines=20> */
.L_x_5869:
[----:B------:R-:W0:Y:S02]  /*e9d0*/  LDCU.64 UR4, c[0x0][0x760] ;  /* 0x0000ec00ff0477ac */ /* 0x000e240008000a00 */
[----:B0-----:R-:W-:-:S04]  /*e9e0*/  IADD3 R2, P0, PT, R18, UR4, RZ ;  /* 0x0000000412027c10 */ /* 0x001fc8000ff1e0ff */
[----:B------:R-:W-:-:S05]  /*e9f0*/  IADD3.X R3, PT, PT, RZ, UR5, RZ, P0, !PT ;  /* 0x00000005ff037c10 */ /* 0x000fca00087fe4ff */
[----:B------:R-:W-:Y:S01]  /*ea00*/  STG.E desc[UR36][R2.64], R19 ;  /* 0x0000001302007986 */ /* 0x000fe2000c101924 */
[----:B------:R-:W-:Y:S05]  /*ea10*/  EXIT ;  /* 0x000000000000794d */ /* 0x000fea0003800000 */
.L_x_5868:
[----:B------:R-:W-:Y:S01]  /*ea20*/  STG.E desc[UR36][R2.64], R19 ;  /* 0x0000001302007986 */ /* 0x000fe2000c101924 */
[----:B------:R-:W-:Y:S05]  /*ea30*/  EXIT ;  /* 0x000000000000794d */ /* 0x000fea0003800000 */
.L_x_5866:
[----:B------:R-:W0:Y:S01]  /*ea40*/  LDCU.U8 UR4, c[0x0][0x790] ;  /* 0x0000f200ff0477ac */ /* 0x000e220008000000 */
[----:B------:R-:W1:Y:S01]  /*ea50*/  LDCU.U8 UR5, c[0x0][0x791] ;  /* 0x0000f220ff0577ac */ /* 0x000e620008000000 */
[----:B0-----:R-:W-:Y:S02]  /*ea60*/  UISETP.NE.AND UP0, UPT, UR4, URZ, UPT ;  /* 0x000000ff0400728c */ /* 0x001fe4000bf05270 */
[----:B-1----:R-:W-:-:S07]  /*ea70*/  UISETP.NE.AND UP1, UPT, UR5, URZ, UPT ;  /* 0x000000ff0500728c */ /* 0x002fce000bf25270 */
[----:B------:R-:W-:Y:S05]  /*ea80*/  BRA.U !UP0, `(.L_x_5870) ;  /* 0x0000000108087547 */ /* 0x000fea000b800000 */
[----:B------:R-:W2:Y:S02]  /*ea90*/  LDG.E R0, desc[UR36][R2.64] ;  /* 0x0000002402007981 */ /* 0x000ea4000c1e1900 */
[----:B--2---:R-:W-:-:S07]  /*eaa0*/  FADD.FTZ R19, R19, R0 ;  /* 0x0000000013137221 */ /* 0x004fce0000010000 */
.L_x_5870:
        /* <DEDUP_REMOVED lines=20> */
.L_x_5872:
[----:B------:R-:W0:Y:S02]  /*ebf0*/  LDCU.64 UR4, c[0x0][0x760] ;  /* 0x0000ec00ff0477ac */ /* 0x000e240008000a00 */
[----:B0-----:R-:W-:-:S04]  /*ec00*/  IADD3 R2, P0, PT, R18, UR4, RZ ;  /* 0x0000000412027c10 */ /* 0x001fc8000ff1e0ff */
[----:B------:R-:W-:-:S05]  /*ec10*/  IADD3.X R3, PT, PT, RZ, UR5, RZ, P0, !PT ;  /* 0x00000005ff037c10 */ /* 0x000fca00087fe4ff */
[----:B------:R-:W-:Y:S01]  /*ec20*/  STG.E desc[UR36][R2.64], R19 ;  /* 0x0000001302007986 */ /* 0x000fe2000c101924 */
[----:B------:R-:W-:Y:S05]  /*ec30*/  EXIT ;  /* 0x000000000000794d */ /* 0x000fea0003800000 */
.L_x_5871:
[----:B------:R-:W-:Y:S01]  /*ec40*/  STG.E desc[UR36][R2.64], R19 ;  /* 0x0000001302007986 */ /* 0x000fe2000c101924 */
[----:B------:R-:W-:Y:S05]  /*ec50*/  EXIT ;  /* 0x000000000000794d */ /* 0x000fea0003800000 */
.L_x_5873:
        /* <DEDUP_REMOVED lines=10> */
.L_x_10008:


//--------------------- .text._ZN2at6native13reduce_kernelILi256ELi2ENS0_8ReduceOpIN3c104HalfENS0_14func_wrapper_tIfZNS0_11sum_functorIS4_ffEclERNS_14TensorIteratorEEUlffE_EEjfLi4ELi8EEEEEvT1_ --------------------------
	.section	.text._ZN2at6native13reduce_kernelILi256ELi2ENS0_8ReduceOpIN3c104HalfENS0_14func_wrapper_tIfZNS0_11sum_functorIS4_ffEclERNS_14TensorIteratorEEUlffE_EEjfLi4ELi8EEEEEvT1_,"ax",@progbits
	.align	128
        .global         _ZN2at6native13reduce_kernelILi256ELi2ENS0_8ReduceOpIN3c104HalfENS0_14func_wrapper_tIfZNS0_11sum_functorIS4_ffEclERNS_14TensorIteratorEEUlffE_EEjfLi4ELi8EEEEEvT1_
        .type           _ZN2at6native13reduce_kernelILi256ELi2ENS0_8ReduceOpIN3c104HalfENS0_14func_wrapper_tIfZNS0_11sum_functorIS4_ffEclERNS_14TensorIteratorEEUlffE_EEjfLi4ELi8EEEEEvT1_,@function
        .size           _ZN2at6native13reduce_kernelILi256ELi2ENS0_8ReduceOpIN3c104HalfENS0_14func_wrapper_tIfZNS0_11sum_functorIS4_ffEclERNS_14TensorIteratorEEUlffE_EEjfLi4ELi8EEEEEvT1_,(.L_x_10009 - _ZN2at6native13reduce_kernelILi256ELi2ENS0_8ReduceOpIN3c104HalfENS0_14func_wrapper_tIfZNS0_11sum_functorIS4_ffEclERNS_14TensorIteratorEEUlffE_EEjfLi4ELi8EEEEEvT1_)
        .other          _ZN2at6native13reduce_kernelILi256ELi2ENS0_8ReduceOpIN3c104HalfENS0_14func_wrapper_tIfZNS0_11sum_functorIS4_ffEclERNS_14TensorIteratorEEUlffE_EEjfLi4ELi8EEEEEvT1_,@"STO_CUDA_ENTRY STV_DEFAULT"
_ZN2at6native13reduce_kernelILi256ELi2ENS0_8ReduceOpIN3c104HalfENS0_14func_wrapper_tIfZNS0_11sum_functorIS4_ffEclERNS_14TensorIteratorEEUlffE_EEjfLi4ELi8EEEEEvT1_:
.text._ZN2at6native13reduce_kernelILi256ELi2ENS0_8ReduceOpIN3c104HalfENS0_14func_wrapper_tIfZNS0_11sum_functorIS4_ffEclERNS_14TensorIteratorEEUlffE_EEjfLi4ELi8EEEEEvT1_:
        /* <DEDUP_REMOVED lines=296> */
.L_x_5874:
        /* <DEDUP_REMOVED lines=32> */
.L_x_5878:
        /* <DEDUP_REMOVED lines=28> */
[----:B0-----:R-:W-:-:S07]  /*1640*/  FADD.FTZ R3, R3, UR4 ;  /* 0x0000000403037e21 */ /* 0x001fce0008010000 */
.L_x_5882:
[----:B------:R-:W-:Y:S05]  /*1650*/  BSYNC.RECONVERGENT B1 ;  /* 0x0000000000017941 */ /* 0x000fea0003800200 */
.L_x_5881:
[----:B------:R-:W0:Y:S01]  /*1660*/  LDC R5, c[0x0][0x38c] ;  /* 0x0000e300ff057b82 */ /* 0x000e220000000800 */
[----:B------:R-:W-:-:S04]  /*1670*/  IADD3 R18, P0, PT, R18, 0x10, RZ ;  /* 0x0000001012127810 */ /* 0x000fc80007f1e0ff */
[----:B------:R-:W-:Y:S02]  /*1680*/  IADD3.X R19, PT, PT, RZ, R19, RZ, P0, !PT ;  /* 0x00000013ff137210 */ /* 0x000fe400007fe4ff */
[----:B0-----:R-:W-:-:S07]  /*1690*/  IADD3 R24, PT, PT, R6, -0x8, R5 ;  /* 0xfffffff806187810 */ /* 0x001fce0007ffe005 */
.L_x_5880:
[----:B------:R-:W-:Y:S05]  /*16a0*/  BSYNC.RECONVERGENT B0 ;  /* 0x0000000000007941 */ /* 0x000fea0003800200 */
.L_x_5879:
[----:B------:R-:W0:Y:S01]  /*16b0*/  LDC.64 R4, c[0x0][0x3a0] ;  /* 0x0000e800ff047b82 */ /* 0x000e220000000a00 */
[----:B------:R-:W-:Y:S01]  /*16c0*/  BSSY.RECONVERGENT B0, `(.L_x_5883) ;  /* 0x000002e000007945 */ /* 0x000fe20003800200 */
[--C-:B------:R-:W-:Y:S01]  /*16d0*/  IMAD.MOV.U32 R9, RZ, RZ, R8.reuse ;  /* 0x000000ffff097224 */ /* 0x100fe200078e0008 */
[-C--:B------:R-:W-:Y:S01]  /*16e0*/  MOV R10, R8.reuse ;  /* 0x00000008000a7202 */ /* 0x080fe20000000f00 */
[----:B------:R-:W-:Y:S01]  /*16f0*/  IMAD.MOV.U32 R12, RZ, RZ, R8 ;  /* 0x000000ffff0c7224 */ /* 0x000fe200078e0008 */
[-C--:B------:R-:W-:Y:S02]  /*1700*/  MOV R11, R8.reuse ;  /* 0x00000008000b7202 */ /* 0x080fe40000000f00 */
[----:B------:R-:W-:Y:S01]  /*1710*/  MOV R14, R8 ;  /* 0x00000008000e7202 */ /* 0x000fe20000000f00 */
        /* <DEDUP_REMOVED lines=12> */
[-C--:B------:R-:W-:Y:S01]  /*17e0*/  MOV R9, R8.reuse ;  /* 0x0000000800097202 */ /* 0x080fe20000000f00 */
[--C-:B------:R-:W-:Y:S01]  /*17f0*/  IMAD.MOV.U32 R10, RZ, RZ, R8.reuse ;  /* 0x000000ffff0a7224 */ /* 0x100fe200078e0008 */
[-C--:B------:R-:W-:Y:S01]  /*1800*/  MOV R11, R8.reuse ;  /* 0x00000008000b7202 */ /* 0x080fe20000000f00 */
[----:B------:R-:W-:Y:S01]  /*1810*/  IMAD.MOV.U32 R14, RZ, RZ, R8 ;  /* 0x000000ffff0e7224 */ /* 0x000fe200078e0008 */
[----:B------:R-:W-:-:S07]  /*1820*/  MOV R12, R8 ;  /* 0x00000008000c7202 */ /* 0x000fce0000000f00 */
.L_x_5885:
        /* <DEDUP_REMOVED lines=10> */
[----:B------:R-:W-:Y:S02]  /*18d0*/  HADD2.F32 R5, -RZ, R7.H0_H0 ;  /* 0x20000007ff057230 */ /* 0x000fe40000004100 */
[----:B------:R-:W-:Y:S01]  /*18e0*/  FADD.FTZ R11, R26, R11 ;  /* 0x0000000b1a0b7221 */ /* 0x000fe20000010000 */
[----:B------:R-:W-:-:S02]  /*18f0*/  HADD2.F32 R20, -RZ, R4.H0_H0 ;  /* 0x20000004ff147230 */ /* 0x000fc40000004100 */
[----:B------:R-:W-:Y:S01]  /*1900*/  FADD.FTZ R10, R25, R10 ;  /* 0x0000000a190a7221 */ /* 0x000fe20000010000 */
[----:B------:R-:W-:Y:S02]  /*1910*/  HADD2.F32 R15, -RZ, R4.H1_H1 ;  /* 0x30000004ff0f7230 */ /* 0x000fe40000004100 */
[----:B------:R-:W-:Y:S01]  /*1920*/  FADD.FTZ R8, R5, R8 ;  /* 0x0000000805087221 */ /* 0x000fe20000010000 */
[----:B------:R-:W-:Y:S02]  /*1930*/  HADD2.F32 R6, -RZ, R6.H1_H1 ;  /* 0x30000006ff067230 */ /* 0x000fe40000004100 */
[----:B------:R-:W-:Y:S01]  /*1940*/  FADD.FTZ R3, R20, R3 ;  /* 0x0000000314037221 */ /* 0x000fe20000010000 */
[----:B------:R-:W-:Y:S02]  /*1950*/  HADD2.F32 R7, -RZ, R7.H1_H1 ;  /* 0x30000007ff077230 */ /* 0x000fe40000004100 */
[----:B------:R-:W-:Y:S01]  /*1960*/  FADD.FTZ R14, R15, R14 ;  /* 0x0000000e0f0e7221 */ /* 0x000fe20000010000 */
[----:B------:R-:W-:-:S02]  /*1970*/  FADD.FTZ R9, R6, R9 ;  /* 0x0000000906097221 */ /* 0x000fc40000010000 */
[----:B------:R-:W-:Y:S01]  /*1980*/  FADD.FTZ R0, R7, R0 ;  /* 0x0000000007007221 */ /* 0x000fe20000010000 */
[----:B------:R-:W-:Y:S06]  /*1990*/  @!P1 BRA `(.L_x_5885) ;  /* 0xfffffffc00a49947 */ /* 0x000fec000383ffff */
.L_x_5884:
[----:B------:R-:W-:Y:S05]  /*19a0*/  BSYNC.RECONVERGENT B0 ;  /* 0x0000000000007941 */ /* 0x000fea0003800200 */
.L_x_5883:
        /* <DEDUP_REMOVED lines=9> */
[----:B------:R-:W-:-:S07]  /*1a40*/  FADD.FTZ R3, R3, R4 ;  /* 0x0000000403037221 */ /* 0x000fce0000010000 */
.L_x_5887:
[----:B------:R-:W-:Y:S05]  /*1a50*/  BSYNC.RECONVERGENT B0 ;  /* 0x0000000000007941 */ /* 0x000fea0003800200 */
.L_x_5886:
        /* <DEDUP_REMOVED lines=9> */
.L_x_5877:
        /* <DEDUP_REMOVED lines=27> */
.L_x_5892:
[----:B------:R-:W-:Y:S02]  /*1ca0*/  SHF.R.U32.HI R26, RZ, 0x1, R24 ;  /* 0x00000001ff1a7819 */ /* 0x000fe40000011618 */
[----:B------:R-:W-:-:S03]  /*1cb0*/  IADD3 R24, PT, PT, R24, R3, RZ ;  /* 0x0000000318187210 */ /* 0x000fc60007ffe0ff */
[C---:B------:R-:W-:Y:S01]  /*1cc0*/  IMAD.IADD R4, R26.reuse, 0x1, R3 ;  /* 0x000000011a047824 */ /* 0x040fe200078e0203 */
[--C-:B------:R-:W-:Y:S01]  /*1cd0*/  SHF.R.U32.HI R7, RZ, 0x1, R24.reuse ;  /* 0x00000001ff077819 */ /* 0x100fe20000011618 */
[----:B------:R-:W-:Y:S02]  /*1ce0*/  IMAD R24, R3, 0x2, R24 ;  /* 0x0000000203187824 */ /* 0x000fe400078e0218 */
[----:B------:R-:W-:Y:S01]  /*1cf0*/  IMAD.WIDE.U32 R26, R26, 0x4, R18 ;  /* 0x000000041a1a7825 */ /* 0x000fe200078e0012 */
[----:B------:R-:W-:Y:S02]  /*1d00*/  SHF.L.U32 R5, R4, 0x2, RZ ;  /* 0x0000000204057819 */ /* 0x000fe400000006ff */
[----:B------:R-:W-:Y:S01]  /*1d10*/  SHF.R.U32.HI R4, RZ, 0x1e, R4 ;  /* 0x0000001eff047819 */ /* 0x000fe20000011604 */
[----:B------:R-:W-:Y:S01]  /*1d20*/  IMAD.WIDE.U32 R6, R7, 0x4, R18 ;  /* 0x0000000407067825 */ /* 0x000fe200078e0012 */
[----:B------:R-:W-:Y:S01]  /*1d30*/  LOP3.LUT R5, R5, 0xfffffffc, RZ, 0xc0, !PT ;  /* 0xfffffffc05057812 */ /* 0x000fe200078ec0ff */
[----:B------:R-:W2:Y:S01]  /*1d40*/  LDG.E R26, desc[UR36][R26.64] ;  /* 0x000000241a1a7981 */ /* 0x000ea2000c1e1900 */
[----:B------:R-:W-:-:S02]  /*1d50*/  SHF.R.U32.HI R9, RZ, 0x1, R24 ;  /* 0x00000001ff097819 */ /* 0x000fc40000011618 */
[----:B------:R-:W-:Y:S01]  /*1d60*/  LOP3.LUT R25, R4, 0x1, RZ, 0xc0, !PT ;  /* 0x0000000104197812 */ /* 0x000fe200078ec0ff */
[----:B------:R-:W3:Y:S01]  /*1d70*/  LDG.E R6, desc[UR36][R6.64] ;  /* 0x0000002406067981 */ /* 0x000ee2000c1e1900 */
[----:B------:R-:W-:Y:S01]  /*1d80*/  IADD3 R4, P0, PT, R18, R5, RZ ;  /* 0x0000000512047210 */ /* 0x000fe20007f1e0ff */
[----:B------:R-:W-:-:S03]  /*1d90*/  IMAD.WIDE.U32 R8, R9, 0x4, R18 ;  /* 0x0000000409087825 */ /* 0x000fc600078e0012 */
[----:B------:R-:W-:-:S03]  /*1da0*/  IADD3.X R5, PT, PT, R19, R25, RZ, P0, !PT ;  /* 0x0000001913057210 */ /* 0x000fc600007fe4ff */
[----:B------:R-:W4:Y:S04]  /*1db0*/  LDG.E R8, desc[UR36][R8.64] ;  /* 0x0000002408087981 */ /* 0x000f28000c1e1900 */
[----:B------:R1:W5:Y:S01]  /*1dc0*/  LDG.E R4, desc[UR36][R4.64] ;  /* 0x0000002404047981 */ /* 0x000362000c1e1900 */
[----:B------:R-:W-:-:S05]  /*1dd0*/  IADD3 R24, PT, PT, R24, R3, RZ ;  /* 0x0000000318187210 */ /* 0x000fca0007ffe0ff */
[----:B------:R-:W-:-:S05]  /*1de0*/  IMAD R29, R3, 0x3, R24 ;  /* 0x00000003031d7824 */ /* 0x000fca00078e0218 */
[----:B------:R-:W-:Y:S01]  /*1df0*/  ISETP.GE.U32.AND P0, PT, R29, R12, PT ;  /* 0x0000000c1d00720c */ /* 0x000fe20003f06070 */
[----:B--2---:R-:W-:Y:S02]  /*1e00*/  HADD2.F32 R28, -RZ, R26.H1_H1 ;  /* 0x3000001aff1c7230 */ /* 0x004fe40000004100 */
[----:B---3--:R-:W-:-:S03]  /*1e10*/  HADD2.F32 R30, -RZ, R6.H0_H0 ;  /* 0x20000006ff1e7230 */ /* 0x008fc60000004100 */
[----:B------:R-:W-:Y:S01]  /*1e20*/  FADD.FTZ R11, R28, R11 ;  /* 0x0000000b1c0b7221 */ /* 0x000fe20000010000 */
[----:B------:R-:W-:Y:S02]  /*1e30*/  HADD2.F32 R25, -RZ, R26.H0_H0 ;  /* 0x2000001aff197230 */ /* 0x000fe40000004100 */
[----:B-1----:R-:W-:Y:S02]  /*1e40*/  HADD2.F32 R5, -RZ, R6.H1_H1 ;  /* 0x30000006ff057230 */ /* 0x002fe40000004100 */
[----:B------:R-:W-:Y:S01]  /*1e50*/  FADD.FTZ R13, R30, R13 ;  /* 0x0000000d1e0d7221 */ /* 0x000fe20000010000 */
[--C-:B----4-:R-:W-:Y:S02]  /*1e60*/  HADD2.F32 R30, -RZ, R8.reuse.H0_H0 ;  /* 0x20000008ff1e7230 */ /* 0x110fe40000004100 */
[----:B------:R-:W-:Y:S02]  /*1e70*/  HADD2.F32 R9, -RZ, R8.H1_H1 ;  /* 0x30000008ff097230 */ /* 0x000fe40000004100 */
[----:B-----5:R-:W-:-:S02]  /*1e80*/  HADD2.F32 R28, -RZ, R4.H0_H0 ;  /* 0x20000004ff1c7230 */ /* 0x020fc40000004100 */
[----:B------:R-:W-:Y:S02]  /*1e90*/  HADD2.F32 R7, -RZ, R4.H1_H1 ;  /* 0x30000004ff077230 */ /* 0x000fe40000004100 */
        /* <DEDUP_REMOVED lines=8> */
.L_x_5891:
[----:B------:R-:W-:Y:S02]  /*1f20*/  PRMT R7, R6, 0x5410, R4 ;  /* 0x0000541006077816 */ /* 0x000fe40000000004 */
[----:B------:R-:W-:Y:S02]  /*1f30*/  PRMT R9, R4, 0x5432, R26 ;  /* 0x0000543204097816 */ /* 0x000fe4000000001a */
[----:B------:R-:W-:Y:S02]  /*1f40*/  PRMT R6, R8, 0x7610, R6 ;  /* 0x0000761008067816 */ /* 0x000fe40000000006 */
[----:B------:R-:W-:Y:S02]  /*1f50*/  PRMT R26, R26, 0x7632, R26 ;  /* 0x000076321a1a7816 */ /* 0x000fe4000000001a */
[----:B------:R-:W-:-:S07]  /*1f60*/  PRMT R8, R8, 0x7632, R8 ;  /* 0x0000763208087816 */ /* 0x000fce0000000008 */
.L_x_5890:
[----:B------:R-:W-:Y:S05]  /*1f70*/  BSYNC.RECONVERGENT B0 ;  /* 0x0000000000007941 */ /* 0x000fea0003800200 */
.L_x_5889:
        /* <DEDUP_REMOVED lines=29> */
[C---:B---3--:R-:W-:Y:S02]  /*2150*/  @!P1 PRMT R6, R18.reuse, 0x7610, R6 ;  /* 0x0000761012069816 */ /* 0x048fe40000000006 */
[----:B------:R-:W-:-:S07]  /*2160*/  @!P1 PRMT R8, R18, 0x7632, R8 ;  /* 0x0000763212089816 */ /* 0x000fce0000000008 */
.L_x_5894:
[----:B------:R-:W-:Y:S05]  /*2170*/  BSYNC.RECONVERGENT B0 ;  /* 0x0000000000007941 */ /* 0x000fea0003800200 */
.L_x_5893:
[----:B------:R-:W-:Y:S04]  /*2180*/  BSSY.RECONVERGENT B0, `(.L_x_5895) ;  /* 0x000001a000007945 */ /* 0x000fe80003800200 */
[----:B------:R-:W-:Y:S05]  /*2190*/  @P0 BRA `(.L_x_5896) ;  /* 0x0000000000600947 */ /* 0x000fea0003800000 */
[----:B------:R-:W-:Y:S02]  /*21a0*/  IMAD.IADD R18, R24, 0x1, R3 ;  /* 0x0000000118127824 */ /* 0x000fe400078e0203 */
[----:B------:R-:W-:Y:S02]  /*21b0*/  HADD2.F32 R5, -RZ, R9.H1_H1 ;  /* 0x30000009ff057230 */ /* 0x000fe40000004100 */
[----:B------:R-:W-:Y:S01]  /*21c0*/  HADD2.F32 R26, -RZ, R26.H0_H0 ;  /* 0x2000001aff1a7230 */ /* 0x000fe20000004100 */
[----:B------:R-:W-:Y:S02]  /*21d0*/  ISETP.GE.U32.AND P0, PT, R18, R12, PT ;  /* 0x0000000c1200720c */ /* 0x000fe40003f06070 */
[----:B------:R-:W-:Y:S02]  /*21e0*/  FADD.FTZ R10, R10, R5 ;  /* 0x000000050a0a7221 */ /* 0x000fe40000010000 */
[----:B------:R-:W-:-:S09]  /*21f0*/  FADD.FTZ R11, R11, R26 ;  /* 0x0000001a0b0b7221 */ /* 0x000fd20000010000 */
[----:B------:R-:W-:Y:S05]  /*2200*/  @P0 BRA `(.L_x_5896) ;  /* 0x0000000000440947 */ /* 0x000fea0003800000 */
[----:B------:R-:W-:Y:S01]  /*2210*/  IADD3 R18, PT, PT, R18, R3, RZ ;  /* 0x0000000312127210 */ /* 0x000fe20007ffe0ff */
[----:B------:R-:W-:Y:S02]  /*2220*/  HADD2.F32 R4, -RZ, R7.H0_H0 ;  /* 0x20000007ff047230 */ /* 0x000fe40000004100 */
[----:B------:R-:W-:Y:S01]  /*2230*/  HADD2.F32 R5, -RZ, R6.H1_H1 ;  /* 0x30000006ff057230 */ /* 0x000fe20000004100 */
[----:B------:R-:W-:Y:S02]  /*2240*/  ISETP.GE.U32.AND P0, PT, R18, R12, PT ;  /* 0x0000000c1200720c */ /* 0x000fe40003f06070 */
[----:B------:R-:W-:Y:S02]  /*2250*/  FADD.FTZ R13, R13, R4 ;  /* 0x000000040d0d7221 */ /* 0x000fe40000010000 */
[----:B------:R-:W-:-:S09]  /*2260*/  FADD.FTZ R14, R14, R5 ;  /* 0x000000050e0e7221 */ /* 0x000fd20000010000 */
[----:B------:R-:W-:Y:S05]  /*2270*/  @P0 BRA `(.L_x_5896) ;  /* 0x0000000000280947 */ /* 0x000fea0003800000 */
[----:B------:R-:W-:Y:S01]  /*2280*/  IADD3 R3, PT, PT, R18, R3, RZ ;  /* 0x0000000312037210 */ /* 0x000fe20007ffe0ff */
[----:B------:R-:W-:Y:S02]  /*2290*/  HADD2.F32 R4, -RZ, R7.H1_H1 ;  /* 0x30000007ff047230 */ /* 0x000fe40000004100 */
[----:B------:R-:W-:Y:S01]  /*22a0*/  HADD2.F32 R9, -RZ, R9.H0_H0 ;  /* 0x20000009ff097230 */ /* 0x000fe20000004100 */
[----:B------:R-:W-:Y:S02]  /*22b0*/  ISETP.GE.U32.AND P0, PT, R3, R12, PT ;  /* 0x0000000c0300720c */ /* 0x000fe40003f06070 */
[----:B------:R-:W-:Y:S02]  /*22c0*/  FADD.FTZ R15, R15, R4 ;  /* 0x000000040f0f7221 */ /* 0x000fe40000010000 */
[----:B------:R-:W-:-:S09]  /*22d0*/  FADD.FTZ R20, R20, R9 ;  /* 0x0000000914147221 */ /* 0x000fd20000010000 */
[----:B------:R-:W-:Y:S02]  /*22e0*/  @!P0 HADD2.F32 R6, -RZ, R6.H0_H0 ;  /* 0x20000006ff068230 */ /* 0x000fe40000004100 */
[----:B------:R-:W-:-:S03]  /*22f0*/  @!P0 HADD2.F32 R3, -RZ, R8.H0_H0 ;  /* 0x20000008ff038230 */ /* 0x000fc60000004100 */
[----:B------:R-:W-:Y:S02]  /*2300*/  @!P0 FADD.FTZ R21, R21, R6 ;  /* 0x0000000615158221 */ /* 0x000fe40000010000 */
[----:B------:R-:W-:-:S07]  /*2310*/  @!P0 FADD.FTZ R0, R0, R3 ;  /* 0x0000000300008221 */ /* 0x000fce0000010000 */
.L_x_5896:
[----:B------:R-:W-:Y:S05]  /*2320*/  BSYNC.RECONVERGENT B0 ;  /* 0x0000000000007941 */ /* 0x000fea0003800200 */
.L_x_5895:
[----:B------:R-:W-:Y:S01]  /*2330*/  FADD.FTZ R10, R10, R13 ;  /* 0x0000000d0a0a7221 */ /* 0x000fe20000010000 */
[----:B------:R-:W-:-:S03]  /*2340*/  FADD.FTZ R11, R11, R14 ;  /* 0x0000000e0b0b7221 */ /* 0x000fc60000010000 */
[----:B------:R-:W-:Y:S01]  /*2350*/  FADD.FTZ R10, R10, R15 ;  /* 0x0000000f0a0a7221 */ /* 0x000fe20000010000 */
[----:B------:R-:W-:-:S03]  /*2360*/  FADD.FTZ R11, R11, R20 ;  /* 0x000000140b0b7221 */ /* 0x000fc60000010000 */
[----:B------:R-:W-:Y:S01]  /*2370*/  FADD.FTZ R18, R10, R21 ;  /* 0x000000150a127221 */ /* 0x000fe20000010000 */
[----:B------:R-:W-:Y:S01]  /*2380*/  FADD.FTZ R19, R11, R0 ;  /* 0x000000000b137221 */ /* 0x000fe20000010000 */
[----:B------:R-:W-:Y:S06]  /*2390*/  BRA `(.L_x_5876) ;  /* 0x0000009400907947 */ /* 0x000fec0003800000 */
.L_x_5888:
        /* <DEDUP_REMOVED lines=23> */
.L_x_5901:
[----:B------:R-:W-:Y:S01]  /*2510*/  IADD3 R4, PT, PT, R28, R3, RZ ;  /* 0x000000031c047210 */ /* 0x000fe20007ffe0ff */
[----:B------:R-:W-:-:S04]  /*2520*/  IMAD R28, R26, R28, RZ ;  /* 0x0000001c1a1c7224 */ /* 0x000fc800078e02ff */
[----:B------:R-:W-:Y:S01]  /*2530*/  IMAD R6, R26, R4, RZ ;  /* 0x000000041a067224 */ /* 0x000fe200078e02ff */
[----:B------:R-:W-:Y:S01]  /*2540*/  SHF.R.U32.HI R5, RZ, 0x1, R28 ;  /* 0x00000001ff057819 */ /* 0x000fe2000001161c */
[----:B------:R-:W-:-:S03]  /*2550*/  IMAD.IADD R4, R4, 0x1, R3 ;  /* 0x0000000104047824 */ /* 0x000fc600078e0203 */
[----:B------:R-:W-:Y:S01]  /*2560*/  SHF.R.U32.HI R7, RZ, 0x1, R6 ;  /* 0x00000001ff077819 */ /* 0x000fe20000011606 */
[----:B------:R-:W-:Y:S01]  /*2570*/  IMAD R8, R26, R4, RZ ;  /* 0x000000041a087224 */ /* 0x000fe200078e02ff */
[----:B------:R-:W-:Y:S01]  /*2580*/  IADD3 R28, PT, PT, R4, R3, RZ ;  /* 0x00000003041c7210 */ /* 0x000fe20007ffe0ff */
[----:B------:R-:W-:-:S03]  /*2590*/  IMAD.WIDE.U32 R4, R5, 0x4, R18 ;  /* 0x0000000405047825 */ /* 0x000fc600078e0012 */
[----:B------:R-:W-:Y:S01]  /*25a0*/  SHF.R.U32.HI R9, RZ, 0x1, R8 ;  /* 0x00000001ff097819 */ /* 0x000fe20000011608 */
[----:B------:R-:W-:Y:S02]  /*25b0*/  IMAD R10, R26, R28, RZ ;  /* 0x0000001c1a0a7224 */ /* 0x000fe400078e02ff */
[----:B------:R-:W-:Y:S01]  /*25c0*/  IMAD.WIDE.U32 R6, R7, 0x4, R18 ;  /* 0x0000000407067825 */ /* 0x000fe200078e0012 */
[----:B------:R-:W2:Y:S02]  /*25d0*/  LDG.E R4, desc[UR36][R4.64] ;  /* 0x0000002404047981 */ /* 0x000ea4000c1e1900 */
[----:B------:R-:W-:Y:S01]  /*25e0*/  SHF.R.U32.HI R11, RZ, 0x1, R10 ;  /* 0x00000001ff0b7819 */ /* 0x000fe2000001160a */
[--C-:B------:R-:W-:Y:S02]  /*25f0*/  IMAD.WIDE.U32 R8, R9, 0x4, R18.reuse ;  /* 0x0000000409087825 */ /* 0x100fe400078e0012 */
[----:B------:R-:W3:Y:S02]  /*2600*/  LDG.E R6, desc[UR36][R6.64] ;  /* 0x0000002406067981 */ /* 0x000ee4000c1e1900 */
[----:B------:R-:W-:-:S02]  /*2610*/  IMAD.WIDE.U32 R10, R11, 0x4, R18 ;  /* 0x000000040b0a7825 */ /* 0x000fc400078e0012 */
[----:B------:R-:W4:Y:S04]  /*2620*/  LDG.E R8, desc[UR36][R8.64] ;  /* 0x0000002408087981 */ /* 0x000f28000c1e1900 */
[----:B------:R-:W5:Y:S01]  /*2630*/  LDG.E R10, desc[UR36][R10.64] ;  /* 0x000000240a0a7981 */ /* 0x000f62000c1e1900 */
[----:B------:R-:W-:-:S05]  /*2640*/  IADD3 R28, PT, PT, R28, R3, RZ ;  /* 0x000000031c1c7210 */ /* 0x000fca0007ffe0ff */
[----:B------:R-:W-:-:S05]  /*2650*/  IMAD R29, R3, 0x3, R28 ;  /* 0x00000003031d7824 */ /* 0x000fca00078e021c */
[----:B------:R-:W-:Y:S01]  /*2660*/  ISETP.GE.U32.AND P0, PT, R29, R12, PT ;  /* 0x0000000c1d00720c */ /* 0x000fe20003f06070 */
[--C-:B--2---:R-:W-:Y:S02]  /*2670*/  HADD2.F32 R30, -RZ, R4.reuse.H0_H0 ;  /* 0x20000004ff1e7230 */ /* 0x104fe40000004100 */
[----:B------:R-:W-:Y:S02]  /*2680*/  HADD2.F32 R27, -RZ, R4.H1_H1 ;  /* 0x30000004ff1b7230 */ /* 0x000fe40000004100 */
[--C-:B---3--:R-:W-:Y:S02]  /*2690*/  HADD2.F32 R5, -RZ, R6.reuse.H0_H0 ;  /* 0x20000006ff057230 */ /* 0x108fe40000004100 */
[----:B------:R-:W-:Y:S01]  /*26a0*/  FADD.FTZ R13, R30, R13 ;  /* 0x0000000d1e0d7221 */ /* 0x000fe20000010000 */
[----:B------:R-:W-:Y:S02]  /*26b0*/  HADD2.F32 R30, -RZ, R6.H1_H1 ;  /* 0x30000006ff1e7230 */ /* 0x000fe40000004100 */
[----:B------:R-:W-:Y:S01]  /*26c0*/  FADD.FTZ R14, R27, R14 ;  /* 0x0000000e1b0e7221 */ /* 0x000fe20000010000 */
[----:B----4-:R-:W-:-:S02]  /*26d0*/  HADD2.F32 R32, -RZ, R8.H0_H0 ;  /* 0x20000008ff207230 */ /* 0x010fc40000004100 */
[----:B------:R-:W-:Y:S01]  /*26e0*/  FADD.FTZ R20, R5, R20 ;  /* 0x0000001405147221 */ /* 0x000fe20000010000 */
[----:B------:R-:W-:Y:S02]  /*26f0*/  HADD2.F32 R5, -RZ, R8.H1_H1 ;  /* 0x30000008ff057230 */ /* 0x000fe40000004100 */
[----:B------:R-:W-:Y:S01]  /*2700*/  FADD.FTZ R15, R30, R15 ;  /* 0x0000000f1e0f7221 */ /* 0x000fe20000010000 */
[--C-:B-----5:R-:W-:Y:S02]  /*2710*/  HADD2.F32 R34, -RZ, R10.reuse.H0_H0 ;  /* 0x2000000aff227230 */ /* 0x120fe40000004100 */
[----:B------:R-:W-:Y:S01]  /*2720*/  FADD.FTZ R21, R32, R21 ;  /* 0x0000001520157221 */ /* 0x000fe20000010000 */
[----:B------:R-:W-:Y:S02]  /*2730*/  HADD2.F32 R7, -RZ, R10.H1_H1 ;  /* 0x3000000aff077230 */ /* 0x000fe40000004100 */
[----:B------:R-:W-:Y:S01]  /*2740*/  FADD.FTZ R24, R5, R24 ;  /* 0x0000001805187221 */ /* 0x000fe20000010000 */
[----:B------:R-:W-:-:S02]  /*2750*/  FADD.FTZ R25, R34, R25 ;  /* 0x0000001922197221 */ /* 0x000fc40000010000 */
[----:B------:R-:W-:Y:S01]  /*2760*/  FADD.FTZ R0, R7, R0 ;  /* 0x0000000007007221 */ /* 0x000fe20000010000 */
[----:B------:R-:W-:Y:S06]  /*2770*/  @!P0 BRA `(.L_x_5901) ;  /* 0xfffffffc00648947 */ /* 0x000fec000383ffff */
[----:B------:R-:W-:Y:S05]  /*2780*/  BSYNC.RECONVERGENT B1 ;  /* 0x0000000000017941 */ /* 0x000fea0003800200 */
.L_x_5900:
[----:B------:R-:W-:Y:S02]  /*2790*/  PRMT R7, R6, 0x5410, R8 ;  /* 0x0000541006077816 */ /* 0x000fe40000000008 */
[----:B------:R-:W-:Y:S02]  /*27a0*/  PRMT R6, R10, 0x7610, R6 ;  /* 0x000076100a067816 */ /* 0x000fe40000000006 */
[----:B------:R-:W-:Y:S02]  /*27b0*/  PRMT R9, R4, 0x7610, R4 ;  /* 0x0000761004097816 */ /* 0x000fe40000000004 */
[----:B------:R-:W-:Y:S02]  /*27c0*/  PRMT R8, R8, 0x7632, R8 ;  /* 0x0000763208087816 */ /* 0x000fe40000000008 */
[----:B------:R-:W-:-:S07]  /*27d0*/  PRMT R10, R10, 0x7632, R10 ;  /* 0x000076320a0a7816 */ /* 0x000fce000000000a */
.L_x_5899:
[----:B------:R-:W-:Y:S05]  /*27e0*/  BSYNC.RECONVERGENT B0 ;  /* 0x0000000000007941 */ /* 0x000fea0003800200 */
.L_x_5898:
        /* <DEDUP_REMOVED lines=34> */
.L_x_5903:
[----:B------:R-:W-:Y:S05]  /*2a10*/  BSYNC.RECONVERGENT B0 ;  /* 0x0000000000007941 */ /* 0x000fea0003800200 */
.L_x_5902:
[----:B------:R-:W-:Y:S04]  /*2a20*/  BSSY.RECONVERGENT B0, `(.L_x_5904) ;  /* 0x000001a000007945 */ /* 0x000fe80003800200 */
[----:B------:R-:W-:Y:S05]  /*2a30*/  @P0 BRA `(.L_x_5905) ;  /* 0x0000000000600947 */ /* 0x000fea0003800000 */
[----:B------:R-:W-:Y:S02]  /*2a40*/  IMAD.IADD R28, R28, 0x1, R3 ;  /* 0x000000011c1c7824 */ /* 0x000fe400078e0203 */
[--C-:B------:R-:W-:Y:S02]  /*2a50*/  HADD2.F32 R4, -RZ, R9.reuse.H0_H0 ;  /* 0x20000009ff047230 */ /* 0x100fe40000004100 */
[----:B------:R-:W-:Y:S01]  /*2a60*/  HADD2.F32 R9, -RZ, R9.H1_H1 ;  /* 0x30000009ff097230 */ /* 0x000fe20000004100 */
        /* <DEDUP_REMOVED lines=12> */
[----:B------:R-:W-:-:S03]  /*2b30*/  HADD2.F32 R4, -RZ, R7.H1_H1 ;  /* 0x30000007ff047230 */ /* 0x000fc60000004100 */
[----:B------:R-:W-:Y:S01]  /*2b40*/  ISETP.GE.U32.AND P0, PT, R3, R12, PT ;  /* 0x0000000c0300720c */ /* 0x000fe20003f06070 */
[----:B------:R-:W-:Y:S02]  /*2b50*/  HADD2.F32 R3, -RZ, R8.H0_H0 ;  /* 0x20000008ff037230 */ /* 0x000fe40000004100 */
[----:B------:R-:W-:-:S03]  /*2b60*/  FADD.FTZ R21, R21, R4 ;  /* 0x0000000415157221 */ /* 0x000fc60000010000 */
[----:B------:R-:W-:-:S07]  /*2b70*/  FADD.FTZ R24, R24, R3 ;  /* 0x0000000318187221 */ /* 0x000fce0000010000 */
[----:B------:R-:W-:Y:S02]  /*2b80*/  @!P0 HADD2.F32 R6, -RZ, R6.H0_H0 ;  /* 0x20000006ff068230 */ /* 0x000fe40000004100 */
[----:B------:R-:W-:-:S03]  /*2b90*/  @!P0 HADD2.F32 R5, -RZ, R10.H0_H0 ;  /* 0x2000000aff058230 */ /* 0x000fc60000004100 */
[----:B------:R-:W-:Y:S02]  /*2ba0*/  @!P0 FADD.FTZ R25, R25, R6 ;  /* 0x0000000619198221 */ /* 0x000fe40000010000 */
[----:B------:R-:W-:-:S07]  /*2bb0*/  @!P0 FADD.FTZ R0, R0, R5 ;  /* 0x0000000500008221 */ /* 0x000fce0000010000 */
.L_x_5905:
[----:B------:R-:W-:Y:S05]  /*2bc0*/  BSYNC.RECONVERGENT B0 ;  /* 0x0000000000007941 */ /* 0x000fea0003800200 */
.L_x_5904:
[----:B------:R-:W-:Y:S01]  /*2bd0*/  FADD.FTZ R20, R13, R20 ;  /* 0x000000140d147221 */ /* 0x000fe20000010000 */
[----:B------:R-:W-:-:S03]  /*2be0*/  FADD.FTZ R15, R14, R15 ;  /* 0x0000000f0e0f7221 */ /* 0x000fc60000010000 */
[----:B------:R-:W-:Y:S01]  /*2bf0*/  FADD.FTZ R20, R20, R21 ;  /* 0x0000001514147221 */ /* 0x000fe20000010000 */
[----:B------:R-:W-:-:S03]  /*2c00*/  FADD.FTZ R15, R15, R24 ;  /* 0x000000180f0f7221 */ /* 0x000fc60000010000 */
[----:B------:R-:W-:Y:S01]  /*2c10*/  FADD.FTZ R18, R20, R25 ;  /* 0x0000001914127221 */ /* 0x000fe20000010000 */
[----:B------:R-:W-:Y:S01]  /*2c20*/  FADD.FTZ R19, R15, R0 ;  /* 0x000000000f137221 */ /* 0x000fe20000010000 */
[----:B------:R-:W-:Y:S06]  /*2c30*/  BRA `(.L_x_5876) ;  /* 0x0000008c00687947 */ /* 0x000fec0003800000 */
.L_x_5897:
        /* <DEDUP_REMOVED lines=8> */
[----:B------:R-:W-:Y:S01]  /*2cc0*/  IMAD.MOV.U32 R3, RZ, RZ, R4 ;  /* 0x000000ffff037224 */ /* 0x000fe200078e0004 */
[-C--:B------:R-:W-:Y:S02]  /*2cd0*/  MOV R8, R4.reuse ;  /* 0x0000000400087202 */ /* 0x080fe40000000f00 */
[-C--:B------:R-:W-:Y:S02]  /*2ce0*/  MOV R6, R4.reuse ;  /* 0x0000000400067202 */ /* 0x080fe40000000f00 */
[-C--:B------:R-:W-:Y:S02]  /*2cf0*/  MOV R5, R4.reuse ;  /* 0x0000000400057202 */ /* 0x080fe40000000f00 */
[----:B------:R-:W-:-:S05]  /*2d00*/  MOV R0, R4 ;  /* 0x0000000400007202 */ /* 0x000fca0000000f00 */
        /* <DEDUP_REMOVED lines=13> */
.L_x_5913:
        /* <DEDUP_REMOVED lines=11> */
[----:B------:R-:W-:Y:S01]  /*2e90*/  HFMA2 R10, -RZ, RZ, 0, 0 ;  /* 0x00000000ff0a7431 */ /* 0x000fe200000001ff */
        /* <DEDUP_REMOVED lines=288> */
[----:B------:R-:W-:-:S03]  /*40a0*/  IMAD R15, R12, UR52, R29 ;  /* 0x000000340c0f7c24 */ /* 0x000fc6000f8e021d */
[----:B------:R-:W-:Y:S01]  /*40b0*/  @P1 IADD3 R20, PT, PT, -R14, RZ, RZ ;  /* 0x000000ff0e141210 */ /* 0x000fe20007ffe1ff */
[----:B------:R-:W-:-:S04]  /*40c0*/  IMAD R10, R15, UR27, R10 ;  /* 0x0000001b0f0a7c24 */ /* 0x000fc8000f8e020a */
[----:B0-----:R-:W-:-:S04]  /*40d0*/  @P1 IMAD R21, R20, R27, R21 ;  /* 0x0000001b14151224 */ /* 0x001fc800078e0215 */
[----:B---3--:R-:W-:-:S07]  /*40e0*/  @P1 IMAD R10, R21, R26, R10 ;  /* 0x0000001a150a1224 */ /* 0x008fce00078e020a */
.L_x_5909:
[----:B------:R-:W-:-:S04]  /*40f0*/  LOP3.LUT R15, R10, 0xfffffffc, RZ, 0xc0, !PT ;  /* 0xfffffffc0a0f7812 */ /* 0x000fc800078ec0ff */
[----:B------:R-:W-:-:S05]  /*4100*/  IADD3 R14, P1, PT, R15, R18, RZ ;  /* 0x000000120f0e7210 */ /* 0x000fca0007f3e0ff */
[----:B------:R-:W-:-:S05]  /*4110*/  IMAD.X R15, RZ, RZ, R19, P1 ;  /* 0x000000ffff0f7224 */ /* 0x000fca00008e0613 */
[----:B------:R-:W2:Y:S01]  /*4120*/  LDG.E R14, desc[UR36][R14.64] ;  /* 0x000000240e0e7981 */ /* 0x000ea2000c1e1900 */
[----:B-1----:R-:W-:Y:S02]  /*4130*/  IADD3 R27, PT, PT, R11, UR4, RZ ;  /* 0x000000040b1b7c10 */ /* 0x002fe4000fffe0ff */
[----:B------:R-:W-:-:S05]  /*4140*/  MOV R26, RZ ;  /* 0x000000ff001a7202 */ /* 0x000fca0000000f00 */
[----:B------:R-:W-:-:S05]  /*4150*/  IMAD.HI.U32 R10, R27, UR30, R26 ;  /* 0x0000001e1b0a7c27 */ /* 0x000fca000f8e001a */
[----:B------:R-:W-:-:S05]  /*4160*/  SHF.R.U32.HI R20, RZ, UR31, R10 ;  /* 0x0000001fff147c19 */ /* 0x000fca000801160a */
[----:B------:R-:W-:-:S04]  /*4170*/  IMAD.MOV R21, RZ, RZ, -R20 ;  /* 0x000000ffff157224 */ /* 0x000fc800078e0a14 */
[----:B------:R-:W-:-:S04]  /*4180*/  IMAD R10, R21, UR29, R27 ;  /* 0x0000001d150a7c24 */ /* 0x000fc8000f8e021b */
[----:B------:R-:W-:Y:S01]  /*4190*/  IMAD R10, R10, UR5, RZ ;  /* 0x000000050a0a7c24 */ /* 0x000fe2000f8e02ff */
[----:B--2---:R-:W-:Y:S01]  /*41a0*/  PRMT R28, R14, 0x7610, R14 ;  /* 0x000076100e1c7816 */ /* 0x004fe2000000000e */
[----:B------:R-:W-:Y:S06]  /*41b0*/  BRA.U !UP0, `(.L_x_5910) ;  /* 0x0000000d08947547 */ /* 0x000fec000b800000 */
        /* <DEDUP_REMOVED lines=229> */
.L_x_5910:
[----:B------:R-:W-:-:S04]  /*5010*/  LOP3.LUT R15, R10, 0xfffffffc, RZ, 0xc0, !PT ;  /* 0xfffffffc0a0f7812 */ /* 0x000fc800078ec0ff */
[----:B------:R-:W-:-:S04]  /*5020*/  IADD3 R14, P1, PT, R15, R18, RZ ;  /* 0x000000120f0e7210 */ /* 0x000fc80007f3e0ff */
[----:B------:R-:W-:-:S05]  /*5030*/  IADD3.X R15, PT, PT, RZ, R19, RZ, P1, !PT ;  /* 0x00000013ff0f7210 */ /* 0x000fca0000ffe4ff */
[----:B------:R-:W2:Y:S01]  /*5040*/  LDG.E R14, desc[UR36][R14.64] ;  /* 0x000000240e0e7981 */ /* 0x000ea2000c1e1900 */
[----:B------:R-:W-:Y:S02]  /*5050*/  IADD3 R27, PT, PT, R27, UR4, RZ ;  /* 0x000000041b1b7c10 */ /* 0x000fe4000fffe0ff */
        /* <DEDUP_REMOVED lines=233> */
[----:B------:R-:W-:-:S04]  /*5ef0*/  @P1 SHF.R.U32.HI R14, RZ, R15, R14 ;  /* 0x0000000fff0e1219 */ /* 0x000fc8000001160e */
[----:B------:R-:W-:-:S05]  /*5f00*/  @P1 IADD3 R20, PT, PT, -R14, RZ, RZ ;  /* 0x000000ff0e141210 */ /* 0x000fca0007ffe1ff */
[----:B0-----:R-:W-:-:S04]  /*5f10*/  @P1 IMAD R35, R35, R20, R21 ;  /* 0x0000001423231224 */ /* 0x001fc800078e0215 */
[----:B--2---:R-:W-:-:S07]  /*5f20*/  @P1 IMAD R10, R35, R33, R10 ;  /* 0x00000021230a1224 */ /* 0x004fce00078e020a */
.L_x_5911:
[----:B------:R-:W-:-:S04]  /*5f30*/  LOP3.LUT R15, R10, 0xfffffffc, RZ, 0xc0, !PT ;  /* 0xfffffffc0a0f7812 */ /* 0x000fc800078ec0ff */
[----:B------:R-:W-:-:S05]  /*5f40*/  IADD3 R14, P1, PT, R15, R18, RZ ;  /* 0x000000120f0e7210 */ /* 0x000fca0007f3e0ff */
[----:B------:R-:W-:-:S05]  /*5f50*/  IMAD.X R15, RZ, RZ, R19, P1 ;  /* 0x000000ffff0f7224 */ /* 0x000fca00008e0613 */
[----:B------:R-:W2:Y:S01]  /*5f60*/  LDG.E R14, desc[UR36][R14.64] ;  /* 0x000000240e0e7981 */ /* 0x000ea2000c1e1900 */
[----:B------:R-:W-:Y:S02]  /*5f70*/  IADD3 R27, PT, PT, R27, UR4, RZ ;  /* 0x000000041b1b7c10 */ /* 0x000fe4000fffe0ff */
[----:B------:R-:W-:-:S05]  /*5f80*/  MOV R26, RZ ;  /* 0x000000ff001a7202 */ /* 0x000fca0000000f00 */
        /* <DEDUP_REMOVED lines=236> */
.L_x_5912:
[----:B------:R-:W-:-:S04]  /*6e50*/  LOP3.LUT R15, R10, 0xfffffffc, RZ, 0xc0, !PT ;  /* 0xfffffffc0a0f7812 */ /* 0x000fc800078ec0ff */
[----:B------:R-:W-:-:S04]  /*6e60*/  IADD3 R14, P1, PT, R15, R18, RZ ;  /* 0x000000120f0e7210 */ /* 0x000fc80007f3e0ff */
[----:B------:R-:W-:-:S05]  /*6e70*/  IADD3.X R15, PT, PT, RZ, R19, RZ, P1, !PT ;  /* 0x00000013ff0f7210 */ /* 0x000fca0000ffe4ff */
[----:B------:R-:W2:Y:S02]  /*6e80*/  LDG.E R14, desc[UR36][R14.64] ;  /* 0x000000240e0e7981 */ /* 0x000ea4000c1e1900 */
[----:B--2---:R-:W-:-:S07]  /*6e90*/  PRMT R30, R14, 0x5432, R14 ;  /* 0x000054320e1e7816 */ /* 0x004fce000000000e */
.L_x_5908:
[----:B------:R-:W2:Y:S01]  /*6ea0*/  LDCU UR5, c[0x0][0x38c] ;  /* 0x00007180ff0577ac */ /* 0x000ea20008000800 */
[----:B-1----:R-:W-:Y:S02]  /*6eb0*/  IMAD.U32 R10, RZ, RZ, UR4 ;  /* 0x00000004ff0a7e24 */ /* 0x002fe4000f8e00ff */
[--C-:B------:R-:W-:Y:S02]  /*6ec0*/  HADD2.F32 R15, -RZ, R28.reuse.H0_H0 ;  /* 0x2000001cff0f7230 */ /* 0x100fe40000004100 */
[----:B------:R-:W-:Y:S01]  /*6ed0*/  HADD2.F32 R14, -RZ, R28.H1_H1 ;  /* 0x3000001cff0e7230 */ /* 0x000fe20000004100 */
[----:B------:R-:W-:Y:S01]  /*6ee0*/  LEA R11, R10, R11, 0x2 ;  /* 0x0000000b0a0b7211 */ /* 0x000fe200078e10ff */
[--C-:B------:R-:W-:Y:S02]  /*6ef0*/  HADD2.F32 R20, -RZ, R29.reuse.H0_H0 ;  /* 0x2000001dff147230 */ /* 0x100fe40000004100 */
[----:B------:R-:W-:Y:S01]  /*6f00*/  FADD.FTZ R0, R15, R0 ;  /* 0x000000000f007221 */ /* 0x000fe20000010000 */
[----:B------:R-:W-:-:S02]  /*6f10*/  HADD2.F32 R15, -RZ, R29.H1_H1 ;  /* 0x3000001dff0f7230 */ /* 0x000fc40000004100 */
[----:B------:R-:W-:Y:S01]  /*6f20*/  FADD.FTZ R3, R14, R3 ;  /* 0x000000030e037221 */ /* 0x000fe20000010000 */
[----:B------:R-:W-:Y:S02]  /*6f30*/  IMAD R21, R10, 0x3, R11 ;  /* 0x000000030a157824 */ /* 0x000fe400078e020b */
[----:B------:R-:W-:Y:S01]  /*6f40*/  FADD.FTZ R5, R20, R5 ;  /* 0x0000000514057221 */ /* 0x000fe20000010000 */
[----:B------:R-:W-:Y:S02]  /*6f50*/  HADD2.F32 R14, -RZ, R31.H1_H1 ;  /* 0x3000001fff0e7230 */ /* 0x000fe40000004100 */
[----:B------:R-:W-:Y:S01]  /*6f60*/  FADD.FTZ R4, R15, R4 ;  /* 0x000000040f047221 */ /* 0x000fe20000010000 */
[--C-:B------:R-:W-:Y:S02]  /*6f70*/  HADD2.F32 R27, -RZ, R30.reuse.H1_H1 ;  /* 0x3000001eff1b7230 */ /* 0x100fe40000004100 */
[----:B------:R-:W-:Y:S01]  /*6f80*/  HADD2.F32 R20, -RZ, R30.H0_H0 ;  /* 0x2000001eff147230 */ /* 0x000fe20000004100 */
[----:B--2---:R-:W-:Y:S01]  /*6f90*/  MOV R12, UR5 ;  /* 0x00000005000c7c02 */ /* 0x004fe20008000f00 */
[----:B------:R-:W-:Y:S01]  /*6fa0*/  FADD.FTZ R7, R14, R7 ;  /* 0x000000070e077221 */ /* 0x000fe20000010000 */
[----:B------:R-:W-:-:S02]  /*6fb0*/  FADD.FTZ R8, R27, R8 ;  /* 0x000000081b087221 */ /* 0x000fc40000010000 */
[----:B------:R-:W-:Y:S01]  /*6fc0*/  ISETP.GE.U32.AND P1, PT, R21, R12, PT ;  /* 0x0000000c1500720c */ /* 0x000fe20003f26070 */
[----:B------:R-:W-:Y:S02]  /*6fd0*/  HADD2.F32 R21, -RZ, R31.H0_H0 ;  /* 0x2000001fff157230 */ /* 0x000fe40000004100 */
[----:B------:R-:W-:-:S03]  /*6fe0*/  FADD.FTZ R9, R20, R9 ;  /* 0x0000000914097221 */ /* 0x000fc60000010000 */
[----:B------:R-:W-:-:S07]  /*6ff0*/  FADD.FTZ R6, R21, R6 ;  /* 0x0000000615067221 */ /* 0x000fce0000010000 */
[----:B------:R-:W-:Y:S05]  /*7000*/  @!P1 BRA `(.L_x_5913) ;  /* 0xffffffbc00749947 */ /* 0x000fea000383ffff */
.L_x_5907:
[----:B0-----:R-:W-:Y:S05]  /*7010*/  BSYNC.RECONVERGENT B0 ;  /* 0x0000000000007941 */ /* 0x001fea0003800200 */
.L_x_5906:
        /* <DEDUP_REMOVED lines=284> */
.L_x_5917:
[----:B------:R-:W-:Y:S01]  /*81e0*/  SHF.R.U32.HI R14, RZ, 0x2, R13 ;  /* 0x00000002ff0e7819 */ /* 0x000fe2000001160d */
[----:B------:R-:W-:-:S07]  /*81f0*/  IMAD.MOV.U32 R15, RZ, RZ, RZ ;  /* 0x000000ffff0f7224 */ /* 0x000fce00078e00ff */
.L_x_5916:
[----:B------:R-:W0:Y:S02]  /*8200*/  LDCU.64 UR4, c[0x0][0x758] ;  /* 0x0000eb00ff0477ac */ /* 0x000e240008000a00 */
[----:B0-----:R-:W-:-:S04]  /*8210*/  IADD3 R25, P1, PT, R25, UR4, RZ ;  /* 0x0000000419197c10 */ /* 0x001fc8000ff3e0ff */
[----:B------:R-:W-:Y:S02]  /*8220*/  IADD3.X R24, PT, PT, RZ, UR5, RZ, P1, !PT ;  /* 0x00000005ff187c10 */ /* 0x000fe40008ffe4ff */
        /* <DEDUP_REMOVED lines=282> */
.L_x_5919:
[----:B------:R-:W-:Y:S02]  /*93d0*/  SHF.R.U32.HI R20, RZ, 0x2, R13 ;  /* 0x00000002ff147819 */ /* 0x000fe4000001160d */
[----:B------:R-:W-:-:S07]  /*93e0*/  MOV R21, RZ ;  /* 0x000000ff00157202 */ /* 0x000fce0000000f00 */
.L_x_5918:
        /* <DEDUP_REMOVED lines=282> */
.L_x_5921:
[----:B------:R-:W-:Y:S02]  /*a590*/  SHF.R.U32.HI R20, RZ, 0x2, R13 ;  /* 0x00000002ff147819 */ /* 0x000fe4000001160d */
[----:B------:R-:W-:-:S07]  /*a5a0*/  MOV R21, RZ ;  /* 0x000000ff00157202 */ /* 0x000fce0000000f00 */
.L_x_5920:
        /* <DEDUP_REMOVED lines=282> */
.L_x_5923:
[----:B------:R-:W-:Y:S02]  /*b750*/  SHF.R.U32.HI R14, RZ, 0x2, R13 ;  /* 0x00000002ff0e7819 */ /* 0x000fe4000001160d */
[----:B------:R-:W-:-:S07]  /*b760*/  MOV R15, RZ ;  /* 0x000000ff000f7202 */ /* 0x000fce0000000f00 */
.L_x_5922:
[----:B------:R-:W-:-:S04]  /*b770*/  LEA R18, P0, R14, R25, 0x2 ;  /* 0x000000190e127211 */ /* 0x000fc800078010ff */
[----:B------:R-:W-:-:S05]  /*b780*/  LEA.HI.X R19, R14, R24, R15, 0x2, P0 ;  /* 0x000000180e137211 */ /* 0x000fca00000f140f */
[----:B------:R-:W2:Y:S02]  /*b790*/  LDG.E R18, desc[UR36][R18.64] ;  /* 0x0000002412127981 */ /* 0x000ea4000c1e1900 */
[----:B--2---:R-:W-:-:S07]  /*b7a0*/  PRMT R30, R18, 0x5432, R18 ;  /* 0x00005432121e7816 */ /* 0x004fce0000000012 */
.L_x_5915:
[----:B------:R-:W-:Y:S05]  /*b7b0*/  BSYNC.RECONVERGENT B0 ;  /* 0x0000000000007941 */ /* 0x000fea0003800200 */
.L_x_5914:
[----:B------:R-:W-:Y:S01]  /*b7c0*/  ISETP.GE.U32.AND P0, PT, R11, R12, PT ;  /* 0x0000000c0b00720c */ /* 0x000fe20003f06070 */
[----:B------:R-:W-:-:S12]  /*b7d0*/  BSSY.RECONVERGENT B0, `(.L_x_5924) ;  /* 0x000001a000007945 */ /* 0x000fd80003800200 */
[----:B------:R-:W-:Y:S05]  /*b7e0*/  @P0 BRA `(.L_x_5925) ;  /* 0x0000000000600947 */ /* 0x000fea0003800000 */
[----:B------:R-:W-:Y:S01]  /*b7f0*/  IADD3 R13, PT, PT, R11, R10, RZ ;  /* 0x0000000a0b0d7210 */ /* 0x000fe20007ffe0ff */
[--C-:B------:R-:W-:Y:S02]  /*b800*/  HADD2.F32 R11, -RZ, R28.reuse.H0_H0 ;  /* 0x2000001cff0b7230 */ /* 0x100fe40000004100 */
[----:B------:R-:W-:Y:S01]  /*b810*/  HADD2.F32 R28, -RZ, R28.H1_H1 ;  /* 0x3000001cff1c7230 */ /* 0x000fe20000004100 */
[----:B------:R-:W-:Y:S02]  /*b820*/  ISETP.GE.U32.AND P0, PT, R13, R12, PT ;  /* 0x0000000c0d00720c */ /* 0x000fe40003f06070 */
[----:B------:R-:W-:Y:S02]  /*b830*/  FADD.FTZ R0, R0, R11 ;  /* 0x0000000b00007221 */ /* 0x000fe40000010000 */
[----:B------:R-:W-:-:S09]  /*b840*/  FADD.FTZ R3, R3, R28 ;  /* 0x0000001c03037221 */ /* 0x000fd20000010000 */
        /* <DEDUP_REMOVED lines=8> */
[----:B------:R-:W-:Y:S02]  /*b8d0*/  IMAD.IADD R11, R11, 0x1, R10 ;  /* 0x000000010b0b7824 */ /* 0x000fe400078e020a */
[----:B------:R-:W-:-:S03]  /*b8e0*/  HADD2.F32 R10, -RZ, R31.H1_H1 ;  /* 0x3000001fff0a7230 */ /* 0x000fc60000004100 */
[----:B------:R-:W-:Y:S01]  /*b8f0*/  ISETP.GE.U32.AND P0, PT, R11, R12, PT ;  /* 0x0000000c0b00720c */ /* 0x000fe20003f06070 */
[----:B------:R-:W-:Y:S02]  /*b900*/  HADD2.F32 R11, -RZ, R31.H0_H0 ;  /* 0x2000001fff0b7230 */ /* 0x000fe40000004100 */
[----:B------:R-:W-:-:S03]  /*b910*/  FADD.FTZ R7, R7, R10 ;  /* 0x0000000a07077221 */ /* 0x000fc60000010000 */
[----:B------:R-:W-:-:S07]  /*b920*/  FADD.FTZ R6, R6, R11 ;  /* 0x0000000b06067221 */ /* 0x000fce0000010000 */
[--C-:B------:R-:W-:Y:S02]  /*b930*/  @!P0 HADD2.F32 R13, -RZ, R30.reuse.H1_H1 ;  /* 0x3000001eff0d8230 */ /* 0x100fe40000004100 */
[----:B------:R-:W-:-:S03]  /*b940*/  @!P0 HADD2.F32 R30, -RZ, R30.H0_H0 ;  /* 0x2000001eff1e8230 */ /* 0x000fc60000004100 */
[----:B------:R-:W-:Y:S02]  /*b950*/  @!P0 FADD.FTZ R8, R8, R13 ;  /* 0x0000000d08088221 */ /* 0x000fe40000010000 */
[----:B------:R-:W-:-:S07]  /*b960*/  @!P0 FADD.FTZ R9, R9, R30 ;  /* 0x0000001e09098221 */ /* 0x000fce0000010000 */
.L_x_5925:
[----:B------:R-:W-:Y:S05]  /*b970*/  BSYNC.RECONVERGENT B0 ;  /* 0x0000000000007941 */ /* 0x000fea0003800200 */
.L_x_5924:
[----:B------:R-:W-:Y:S01]  /*b980*/  FADD.FTZ R5, R5, R0 ;  /* 0x0000000005057221 */ /* 0x000fe20000010000 */
[----:B------:R-:W-:-:S03]  /*b990*/  FADD.FTZ R4, R4, R3 ;  /* 0x0000000304047221 */ /* 0x000fc60000010000 */
[----:B------:R-:W-:Y:S01]  /*b9a0*/  FADD.FTZ R5, R5, R6 ;  /* 0x0000000605057221 */ /* 0x000fe20000010000 */
[----:B------:R-:W-:-:S03]  /*b9b0*/  FADD.FTZ R4, R4, R7 ;  /* 0x0000000704047221 */ /* 0x000fc60000010000 */
[----:B------:R-:W-:Y:S01]  /*b9c0*/  FADD.FTZ R18, R5, R8 ;  /* 0x0000000805127221 */ /* 0x000fe20000010000 */
[----:B------:R-:W-:-:S07]  /*b9d0*/  FADD.FTZ R19, R4, R9 ;  /* 0x0000000904137221 */ /* 0x000fce0000010000 */
.L_x_5876:
[----:B------:R-:W-:Y:S05]  /*b9e0*/  BSYNC.RECONVERGENT B6 ;  /* 0x0000000000067941 */ /* 0x000fea0003800200 */
.L_x_5875:
        /* <DEDUP_REMOVED lines=14> */
[----:B------:R-:W-:-:S07]  /*bad0*/  MOV R4, R5 ;  /* 0x0000000500047202 */ /* 0x000fce0000000f00 */
.L_x_5927:
        /* <DEDUP_REMOVED lines=15> */
.L_x_5926:
        /* <DEDUP_REMOVED lines=18> */
.L_x_5930:
        /* <DEDUP_REMOVED lines=14> */
.L_x_5929:
[----:B------:R-:W-:Y:S01]  /*bdd0*/  ISETP.GE.U32.AND P0, PT, R0, 0x2, PT ;  /* 0x000000020000780c */ /* 0x000fe20003f06070 */
[----:B------:R-:W-:Y:S05]  /*bde0*/  WARPSYNC.ALL ;  /* 0x0000000000007948 */ /* 0x000fea0003800000 */
[----:B------:R-:W-:Y:S07]  /*bdf0*/  BAR.SYNC.DEFER_BLOCKING 0x0 ;  /* 0x0000000000007b1d */ /* 0x000fee0000010000 */
[----:B------:R-:W-:Y:S05]  /*be00*/  @!P0 BRA `(.L_x_5928) ;  /* 0x0000000000208947 */ /* 0x000fea0003800000 */
[----:B-1----:R-:W-:-:S07]  /*be10*/  HFMA2 R3, -RZ, RZ, 0, 5.9604644775390625e-08 ;  /* 0x00000001ff037431 */ /* 0x002fce00000001ff */
.L_x_5931:
[----:B------:R-:W1:Y:S04]  /*be20*/  SHFL.DOWN PT, R5, R18, R3, 0x1f ;  /* 0x08001f0312057589 */ /* 0x000e6800000e0000 */
[----:B------:R2:W3:Y:S02]  /*be30*/  SHFL.DOWN PT, R4, R19, R3, 0x1f ;  /* 0x08001f0313047589 */ /* 0x0004e400000e0000 */
[----:B--2---:R-:W-:-:S04]  /*be40*/  SHF.L.U32 R3, R3, 0x1, RZ ;  /* 0x0000000103037819 */ /* 0x004fc800000006ff */
[----:B------:R-:W-:Y:S01]  /*be50*/  ISETP.GE.AND P0, PT, R3, R0, PT ;  /* 0x000000000300720c */ /* 0x000fe20003f06270 */
[----:B-1----:R-:W-:Y:S01]  /*be60*/  FADD.FTZ R18, R5, R18 ;  /* 0x0000001205127221 */ /* 0x002fe20000010000 */
[----:B---3--:R-:W-:-:S11]  /*be70*/  FADD.FTZ R19, R4, R19 ;  /* 0x0000001304137221 */ /* 0x008fd60000010000 */
[----:B------:R-:W-:Y:S05]  /*be80*/  @!P0 BRA `(.L_x_5931) ;  /* 0xfffffffc00e48947 */ /* 0x000fea000383ffff */
.L_x_5928:
        /* <DEDUP_REMOVED lines=282> */
.L_x_5932:
[----:B------:R-:W-:Y:S01]  /*d030*/  MOV R24, RZ ;  /* 0x000000ff00187202 */ /* 0x000fe20000000f00 */
[----:B------:R-:W-:Y:S06]  /*d040*/  BRA.U !UP0, `(.L_x_5933) ;  /* 0x0000001108487547 */ /* 0x000fec000b800000 */
[----:B------:R-:W2:Y:S01]  /*d050*/  LDCU.64 UR8, c[0x0][0x560] ;  /* 0x0000ac00ff0877ac */ /* 0x000ea20008000a00 */
[----:B------:R-:W-:Y:S02]  /*d060*/  HFMA2 R4, -RZ, RZ, 0, 0 ;  /* 0x00000000ff047431 */ /* 0x000fe400000001ff */
        /* <DEDUP_REMOVED lines=17> */
[----:B-1----:R-:W-:-:S04]  /*d180*/  IMAD.MOV R3, RZ, RZ, -R5 ;  /* 0x000000ffff037224 */ /* 0x002fc800078e0a05 */
[----:B---3--:R-:W-:-:S04]  /*d190*/  IMAD R7, R3, UR8, R7 ;  /* 0x0000000803077c24 */ /* 0x008fc8000f8e0207 */
[----:B----4-:R-:W-:Y:S01]  /*d1a0*/  IMAD R24, R7, UR9, R24 ;  /* 0x0000000907187c24 */ /* 0x010fe2000f8e0218 */
        /* <DEDUP_REMOVED lines=252> */
.L_x_5933:
        /* <DEDUP_REMOVED lines=292> */
.L_x_5935:
        /* <DEDUP_REMOVED lines=276> */
.L_x_5936:
        /* <DEDUP_REMOVED lines=24> */
.L_x_5938:
[----:B------:R-:W-:Y:S05]  /*10670*/  BSYNC.RECONVERGENT B0 ;  /* 0x0000000000007941 */ /* 0x000fea0003800200 */
.L_x_5937:
        /* <DEDUP_REMOVED lines=35> */
.L_x_5940:
[----:B------:R-:W-:Y:S05]  /*108b0*/  BSYNC.RECONVERGENT B0 ;  /* 0x0000000000007941 */ /* 0x000fea0003800200 */
.L_x_5939:
        /* <DEDUP_REMOVED lines=35> */
.L_x_5945:
        /* <DEDUP_REMOVED lines=10> */
.L_x_5944:
[----:B------:R-:W-:Y:S05]  /*10b90*/  BRA `(.L_x_5943) ;  /* 0x0000000000547947 */ /* 0x000fea0003800000 */
.L_x_5942:
        /* <DEDUP_REMOVED lines=11> */
.L_x_5946:
        /* <DEDUP_REMOVED lines=10> */
.L_x_5943:
[----:B------:R-:W-:Y:S05]  /*10cf0*/  BSYNC.RECONVERGENT B0 ;  /* 0x0000000000007941 */ /* 0x000fea0003800200 */
.L_x_5941:
        /* <DEDUP_REMOVED lines=12> */
.L_x_5948:
        /* <DEDUP_REMOVED lines=14> */
.L_x_5947:
        /* <DEDUP_REMOVED lines=9> */
.L_x_5951:
        /* <DEDUP_REMOVED lines=13> */
.L_x_5950:
[----:B------:R-:W-:Y:S01]  /*11000*/  BAR.SYNC.DEFER_BLOCKING 0x0 ;  /* 0x0000000000007b1d */ /* 0x000fe20000010000 */
[----:B------:R-:W-:-:S09]  /*11010*/  UISETP.GE.U32.AND UP0, UPT, UR4, 0x2, UPT ;  /* 0x000000020400788c */ /* 0x000fd2000bf06070 */
[----:B------:R-:W-:Y:S05]  /*11020*/  BRA.U !UP0, `(.L_x_5949) ;  /* 0x0000000108207547 */ /* 0x000fea000b800000 */
[----:B--234-:R-:W-:-:S07]  /*11030*/  IMAD.MOV.U32 R0, RZ, RZ, 0x1 ;  /* 0x00000001ff007424 */ /* 0x01cfce00078e00ff */
.L_x_5952:
[----:B------:R-:W2:Y:S04]  /*11040*/  SHFL.DOWN PT, R3, R16, R0, 0x1f ;  /* 0x08001f0010037589 */ /* 0x000ea800000e0000 */
[----:B------:R3:W4:Y:S02]  /*11050*/  SHFL.DOWN PT, R2, R17, R0, 0x1f ;  /* 0x08001f0011027589 */ /* 0x00072400000e0000 */
[----:B---3--:R-:W-:-:S04]  /*11060*/  SHF.L.U32 R0, R0, 0x1, RZ ;  /* 0x0000000100007819 */ /* 0x008fc800000006ff */
[----:B------:R-:W-:Y:S01]  /*11070*/  ISETP.GE.AND P1, PT, R0, UR4, PT ;  /* 0x0000000400007c0c */ /* 0x000fe2000bf26270 */
[----:B--2---:R-:W-:Y:S01]  /*11080*/  FADD.FTZ R16, R3, R16 ;  /* 0x0000001003107221 */ /* 0x004fe20000010000 */
[----:B----4-:R-:W-:-:S11]  /*11090*/  FADD.FTZ R17, R2, R17 ;  /* 0x0000001102117221 */ /* 0x010fd60000010000 */
[----:B------:R-:W-:Y:S05]  /*110a0*/  @!P1 BRA `(.L_x_5952) ;  /* 0xfffffffc00e49947 */ /* 0x000fea000383ffff */
.L_x_5949:
        /* <DEDUP_REMOVED lines=40> */
.L_x_5955:
        /* <DEDUP_REMOVED lines=19> */
.L_x_5956:
[----:B------:R-:W-:Y:S05]  /*11460*/  BRA `(.L_x_5957) ;  /* 0x0000000000047947 */ /* 0x000fea0003800000 */
.L_x_5954:
[----:B------:R1:W-:Y:S02]  /*11470*/  STG.E desc[UR36][R4.64], R16 ;  /* 0x0000001004007986 */ /* 0x0003e4000c101924 */
.L_x_5957:
[----:B------:R-:W2:Y:S02]  /*11480*/  LDCU.64 UR4, c[0x0][0x760] ;  /* 0x0000ec00ff0477ac */ /* 0x000ea40008000a00 */
[----:B--2---:R-:W-:-:S04]  /*11490*/  IADD3 R24, P0, PT, R24, UR4, RZ ;  /* 0x0000000418187c10 */ /* 0x004fc8000ff1e0ff */
[----:B------:R-:W-:-:S05]  /*114a0*/  IADD3.X R25, PT, PT, RZ, UR5, RZ, P0, !PT ;  /* 0x00000005ff197c10 */ /* 0x000fca00087fe4ff */
[----:B------:R-:W-:Y:S01]  /*114b0*/  STG.E desc[UR36][R24.64], R17 ;  /* 0x0000001118007986 */ /* 0x000fe2000c101924 */
[----:B------:R-:W-:Y:S05]  /*114c0*/  EXIT ;  /* 0x000000000000794d */ /* 0x000fea0003800000 */
.L_x_5953:
        /* <DEDUP_REMOVED lines=9> */
.L_x_5958:
        /* <DEDUP_REMOVED lines=20> */
.L_x_5961:
        /* <DEDUP_REMOVED lines=19> */
.L_x_5962:
[----:B------:R-:W-:Y:S05]  /*117d0*/  BRA `(.L_x_5963) ;  /* 0x0000000000107947 */ /* 0x000fea0003800000 */
.L_x_5960:
[----:B------:R-:W0:Y:S02]  /*117e0*/  LDCU.64 UR4, c[0x0][0x760] ;  /* 0x0000ec00ff0477ac */ /* 0x000e240008000a00 */
[----:B0-----:R-:W-:-:S04]  /*117f0*/  IADD3 R2, P0, PT, R25, UR4, RZ ;  /* 0x0000000419027c10 */ /* 0x001fc8000ff1e0ff */
[----:B------:R-:W-:-:S05]  /*11800*/  IADD3.X R3, PT, PT, RZ, UR5, RZ, P0, !PT ;  /* 0x00000005ff037c10 */ /* 0x000fca00087fe4ff */
[----:B------:R0:W-:Y:S04]  /*11810*/  STG.E desc[UR36][R2.64], R16 ;  /* 0x0000001002007986 */ /* 0x0001e8000c101924 */
.L_x_5963:
[----:B------:R-:W5:Y:S02]  /*11820*/  LDCU.64 UR4, c[0x0][0x760] ;  /* 0x0000ec00ff0477ac */ /* 0x000f640008000a00 */
[----:B-----5:R-:W-:-:S05]  /*11830*/  IADD3 R24, P0, PT, R24, UR4, RZ ;  /* 0x0000000418187c10 */ /* 0x020fca000ff1e0ff */
[----:B------:R-:W-:-:S05]  /*11840*/  IMAD.X R25, RZ, RZ, UR5, P0 ;  /* 0x00000005ff197e24 */ /* 0x000fca00080e06ff */
[----:B------:R-:W-:Y:S01]  /*11850*/  STG.E desc[UR36][R24.64], R17 ;  /* 0x0000001118007986 */ /* 0x000fe2000c101924 */
[----:B------:R-:W-:Y:S05]  /*11860*/  EXIT ;  /* 0x000000000000794d */ /* 0x000fea0003800000 */
.L_x_5959:
[----:B------:R-:W-:Y:S04]  /*11870*/  STG.E desc[UR36][R4.64], R16 ;  /* 0x0000001004007986 */ /* 0x000fe8000c101924 */
[----:B------:R-:W-:Y:S01]  /*11880*/  STG.E desc[UR36][R4.64+0x4], R17 ;  /* 0x0000041104007986 */ /* 0x000fe2000c101924 */
[----:B------:R-:W-:Y:S05]  /*11890*/  EXIT ;  /* 0x000000000000794d */ /* 0x000fea0003800000 */
.L_x_5934:
        /* <DEDUP_REMOVED lines=49> */
.L_x_5966:
        /* <DEDUP_REMOVED lines=19> */
.L_x_5967:
[----:B------:R-:W-:Y:S05]  /*11ce0*/  BRA `(.L_x_5968) ;  /* 0x0000000000047947 */ /* 0x000fea0003800000 */
.L_x_5965:
[----:B------:R2:W-:Y:S02]  /*11cf0*/  STG.E desc[UR36][R4.64], R18 ;  /* 0x0000001204007986 */ /* 0x0005e4000c101924 */
.L_x_5968:
[----:B------:R-:W3:Y:S02]  /*11d00*/  LDCU.64 UR4, c[0x0][0x760] ;  /* 0x0000ec00ff0477ac */ /* 0x000ee40008000a00 */
[----:B---3--:R-:W-:-:S04]  /*11d10*/  IADD3 R24, P0, PT, R24, UR4, RZ ;  /* 0x0000000418187c10 */ /* 0x008fc8000ff1e0ff */
[----:B------:R-:W-:-:S05]  /*11d20*/  IADD3.X R25, PT, PT, RZ, UR5, RZ, P0, !PT ;  /* 0x00000005ff197c10 */ /* 0x000fca00087fe4ff */
[----:B------:R-:W-:Y:S01]  /*11d30*/  STG.E desc[UR36][R24.64], R19 ;  /* 0x0000001318007986 */ /* 0x000fe2000c101924 */
[----:B------:R-:W-:Y:S05]  /*11d40*/  EXIT ;  /* 0x000000000000794d */ /* 0x000fea0003800000 */
.L_x_5964:
        /* <DEDUP_REMOVED lines=9> */
.L_x_5969:
        /* <DEDUP_REMOVED lines=20> */
.L_x_5972:
        /* <DEDUP_REMOVED lines=19> */
.L_x_5973:
[----:B------:R-:W-:Y:S05]  /*12050*/  BRA `(.L_x_5974) ;  /* 0x0000000000107947 */ /* 0x000fea0003800000 */
.L_x_5971:
[----:B------:R-:W1:Y:S02]  /*12060*/  LDCU.64 UR4, c[0x0][0x760] ;  /* 0x0000ec00ff0477ac */ /* 0x000e640008000a00 */
[----:B-1----:R-:W-:-:S04]  /*12070*/  IADD3 R2, P0, PT, R25, UR4, RZ ;  /* 0x0000000419027c10 */ /* 0x002fc8000ff1e0ff */
[----:B------:R-:W-:-:S05]  /*12080*/  IADD3.X R3, PT, PT, RZ, UR5, RZ, P0, !PT ;  /* 0x00000005ff037c10 */ /* 0x000fca00087fe4ff */
[----:B------:R1:W-:Y:S04]  /*12090*/  STG.E desc[UR36][R2.64], R18 ;  /* 0x0000001202007986 */ /* 0x0003e8000c101924 */
.L_x_5974:
[----:B------:R-:W2:Y:S02]  /*120a0*/  LDCU.64 UR4, c[0x0][0x760] ;  /* 0x0000ec00ff0477ac */ /* 0x000ea40008000a00 */
[----:B--2---:R-:W-:-:S04]  /*120b0*/  IADD3 R24, P0, PT, R24, UR4, RZ ;  /* 0x0000000418187c10 */ /* 0x004fc8000ff1e0ff */
[----:B------:R-:W-:-:S05]  /*120c0*/  IADD3.X R25, PT, PT, RZ, UR5, RZ, P0, !PT ;  /* 0x00000005ff197c10 */ /* 0x000fca00087fe4ff */
[----:B------:R-:W-:Y:S01]  /*120d0*/  STG.E desc[UR36][R24.64], R19 ;  /* 0x0000001318007986 */ /* 0x000fe2000c101924 */
[----:B------:R-:W-:Y:S05]  /*120e0*/  EXIT ;  /* 0x000000000000794d */ /* 0x000fea0003800000 */
.L_x_5970:
[----:B------:R-:W-:Y:S04]  /*120f0*/  STG.E desc[UR36][R4.64], R18 ;  /* 0x0000001204007986 */ /* 0x000fe8000c101924 */
[----:B------:R-:W-:Y:S01]  /*12100*/  STG.E desc[UR36][R4.64+0x4], R19 ;  /* 0x0000041304007986 */ /* 0x000fe2000c101924 */
[----:B------:R-:W-:Y:S05]  /*12110*/  EXIT ;  /* 0x000000000000794d */ /* 0x000fea0003800000 */
.L_x_5975:
        /* <DEDUP_REMOVED lines=14> */
.L_x_10009:


//--------------------- .text._ZN2at6native13reduce_kernelILi128ELi4ENS0_8ReduceOpIN3c104HalfENS0_14func_wrapper_tIfZNS0_11sum_functorIS4_ffEclERNS_14TensorIteratorEEUlffE_EEjfLi4ELi8EEEEEvT1_ --------------------------
	.section	.text._ZN2at6native13reduce_kernelILi128ELi4ENS0_8ReduceOpIN3c104HalfENS0_14func_wrapper_tIfZNS0_11sum_functorIS4_ffEclERNS_14TensorIteratorEEUlffE_EEjfLi4ELi8EEEEEvT1_,"ax",@progbits
	.align	128
        .global         _ZN2at6native13reduce_kernelILi128ELi4ENS0_8ReduceOpIN3c104HalfENS0_14func_wrapper_tIfZNS0_11sum_functorIS4_ffEclERNS_14TensorIteratorEEUlffE_EEjfLi4ELi8EEEEEvT1_
        .type           _ZN2at6native13reduce_kernelILi128ELi4ENS0_8ReduceOpIN3c104HalfENS0_14func_wrapper_tIfZNS0_11sum_functorIS4_ffEclERNS_14TensorIteratorEEUlffE_EEjfLi4ELi8EEEEEvT1_,@function
        .size           _ZN2at6native13reduce_kernelILi128ELi4ENS0_8ReduceOpIN3c104HalfENS0_14func_wrapper_tIfZNS0_11sum_functorIS4_ffEclERNS_14TensorIteratorEEUlffE_EEjfLi4ELi8EEEEEvT1_,(.L_x_10010 - _ZN2at6native13reduce_kernelILi128ELi4ENS0_8ReduceOpIN3c104HalfENS0_14func_wrapper_tIfZNS0_11sum_functorIS4_ffEclERNS_14TensorIteratorEEUlffE_EEjfLi4ELi8EEEEEvT1_)
        .other          _ZN2at6native13reduce_kernelILi128ELi4ENS0_8ReduceOpIN3c104HalfENS0_14func_wrapper_tIfZNS0_11sum_functorIS4_ffEclERNS_14TensorIteratorEEUlffE_EEjfLi4ELi8EEEEEvT1_,@"STO_CUDA_ENTRY STV_DEFAULT"
_ZN2at6native13reduce_kernelILi128ELi4ENS0_8ReduceOpIN3c104HalfENS0_14func_wrapper_tIfZNS0_11sum_functorIS4_ffEclERNS_14TensorIteratorEEUlffE_EEjfLi4ELi8EEEEEvT1_:
.text._ZN2at6native13reduce_kernelILi128ELi4ENS0_8ReduceOpIN3c104HalfENS0_14func_wrapper_tIfZNS0_11sum_functorIS4_ffEclERNS_14TensorIteratorEEUlffE_EEjfLi4ELi8EEEEEvT1_:
        /* <DEDUP_REMOVED lines=296> */
.L_x_5976:
        /* <DEDUP_REMOVED lines=12> */
[----:B------:R-:W-:Y:S02]  /*1340*/  IADD3.X R31, PT, PT, RZ, UR5, RZ, P0, !PT ;  /* 0x00000005ff1f7c10 */ /* 0x000fe400087fe4ff */
[----:B------:R-:W-:-:S03]  /*1350*/  MOV R16, R30 ;  /* 0x0000001e00107202 */ /* 0x000fc60000000f00 */
        /* <DEDUP_REMOVED lines=11> */
[----:B-1----:R-:W-:-:S02]  /*1410*/  MOV R4, UR6 ;  /* 0x0000000600047c02 */ /* 0x002fc40008000f00 */
[----:B------:R-:W-:Y:S02]  /*1420*/  MOV R5, UR7 ;  /* 0x0000000700057c02 */ /* 0x000fe40008000f00 */
[----:B----4-:R-:W-:Y:S01]  /*1430*/  MOV R6, UR8 ;  /* 0x0000000800067c02 */ /* 0x010fe20008000f00 */
[----:B------:R-:W-:Y:S01]  /*1440*/  IMAD.U32 R7, RZ, RZ, UR9 ;  /* 0x00000009ff077e24 */ /* 0x000fe2000f8e00ff */
[----:B-----5:R-:W-:Y:S02]  /*1450*/  MOV R10, UR10 ;  /* 0x0000000a000a7c02 */ /* 0x020fe40008000f00 */
[----:B------:R-:W-:Y:S02]  /*1460*/  MOV R11, UR11 ;  /* 0x0000000b000b7c02 */ /* 0x000fe40008000f00 */
[----:B0-2---:R-:W-:-:S07]  /*1470*/  MOV R18, UR4 ;  /* 0x0000000400127c02 */ /* 0x005fce0008000f00 */
[----:B------:R-:W-:-:S07]  /*1480*/  LEPC R20, `(.L_x_5980) ;  /* 0x000000001014794e */ /* 0x000fce0000000000 */
[----:B---3--:R-:W-:Y:S05]  /*1490*/  CALL.ABS.NOINC R14 ;  /* 0x000000000e007343 */ /* 0x008fea0003c00000 */
.L_x_5980:
        /* <DEDUP_REMOVED lines=28> */
[----:B0-----:R-:W-:-:S07]  /*1660*/  FADD.FTZ R3, R3, UR4 ;  /* 0x0000000403037e21 */ /* 0x001fce0008010000 */
.L_x_5984:
[----:B------:R-:W-:Y:S05]  /*1670*/  BSYNC.RECONVERGENT B1 ;  /* 0x0000000000017941 */ /* 0x000fea0003800200 */
.L_x_5983:
[----:B------:R-:W0:Y:S01]  /*1680*/  LDC R5, c[0x0][0x38c] ;  /* 0x0000e300ff057b82 */ /* 0x000e220000000800 */
[----:B------:R-:W-:-:S04]  /*1690*/  IADD3 R16, P0, PT, R16, 0x10, RZ ;  /* 0x0000001010107810 */ /* 0x000fc80007f1e0ff */
[----:B------:R-:W-:Y:S02]  /*16a0*/  IADD3.X R17, PT, PT, RZ, R17, RZ, P0, !PT ;  /* 0x00000011ff117210 */ /* 0x000fe400007fe4ff */
[----:B0-----:R-:W-:-:S07]  /*16b0*/  IADD3 R18, PT, PT, R30, -0x8, R5 ;  /* 0xfffffff81e127810 */ /* 0x001fce0007ffe005 */
.L_x_5982:
[----:B------:R-:W-:Y:S05]  /*16c0*/  BSYNC.RECONVERGENT B0 ;  /* 0x0000000000007941 */ /* 0x000fea0003800200 */
.L_x_5981:
        /* <DEDUP_REMOVED lines=20> */
[----:B------:R-:W-:Y:S01]  /*1810*/  IMAD.MOV.U32 R11, RZ, RZ, R8 ;  /* 0x000000ffff0b7224 */ /* 0x000fe200078e0008 */
[-C--:B------:R-:W-:Y:S02]  /*1820*/  MOV R12, R8.reuse ;  /* 0x00000008000c7202 */ /* 0x080fe40000000f00 */
[-C--:B------:R-:W-:Y:S02]  /*1830*/  MOV R13, R8.reuse ;  /* 0x00000008000d7202 */ /* 0x080fe40000000f00 */
[----:B------:R-:W-:-:S07]  /*1840*/  MOV R14, R8 ;  /* 0x00000008000e7202 */ /* 0x000fce0000000f00 */
.L_x_5987:
[C---:B------:R-:W-:Y:S01]  /*1850*/  IMAD.WIDE.U32 R4, R9.reuse, 0x10, R16 ;  /* 0x0000001009047825 */ /* 0x040fe200078e0010 */
[----:B------:R-:W0:Y:S05]  /*1860*/  LDCU UR4, c[0x0][0x394] ;  /* 0x00007280ff0477ac */ /* 0x000e2a0008000800 */
[----:B------:R-:W2:Y:S01]  /*1870*/  LDG.E.128 R4, desc[UR36][R4.64] ;  /* 0x0000002404047981 */ /* 0x000ea2000c1e1d00 */
[----:B0-----:R-:W-:-:S05]  /*1880*/  VIADD R9, R9, UR4 ;  /* 0x0000000409097c36 */ /* 0x001fca0008000000 */
        /* <DEDUP_REMOVED lines=10> */
[--C-:B------:R-:W-:Y:S02]  /*1930*/  HADD2.F32 R28, -RZ, R6.reuse.H0_H0 ;  /* 0x20000006ff1c7230 */ /* 0x100fe40000004100 */
        /* <DEDUP_REMOVED lines=8> */
.L_x_5986:
[----:B------:R-:W-:Y:S05]  /*19c0*/  BSYNC.RECONVERGENT B0 ;  /* 0x0000000000007941 */ /* 0x000fea0003800200 */
.L_x_5985:
        /* <DEDUP_REMOVED lines=10> */
.L_x_5989:
[----:B------:R-:W-:Y:S05]  /*1a70*/  BSYNC.RECONVERGENT B0 ;  /* 0x0000000000007941 */ /* 0x000fea0003800200 */
.L_x_5988:
        /* <DEDUP_REMOVED lines=10> */
.L_x_5979:
        /* <DEDUP_REMOVED lines=43> */
.L_x_5994:
[----:B------:R-:W-:Y:S02]  /*1dd0*/  SHF.R.U32.HI R13, RZ, 0x2, R34 ;  /* 0x00000002ff0d7819 */ /* 0x000fe40000011622 */
[----:B------:R-:W-:-:S03]  /*1de0*/  IADD3 R34, PT, PT, R34, R3, RZ ;  /* 0x0000000322227210 */ /* 0x000fc60007ffe0ff */
[----:B------:R-:W-:Y:S01]  /*1df0*/  IMAD.WIDE.U32 R12, R13, 0x8, R16 ;  /* 0x000000080d0c7825 */ /* 0x000fe200078e0010 */
[----:B------:R-:W-:Y:S02]  /*1e00*/  SHF.R.U32.HI R15, RZ, 0x2, R34 ;  /* 0x00000002ff0f7819 */ /* 0x000fe40000011622 */
[----:B------:R-:W-:-:S03]  /*1e10*/  IADD3 R34, PT, PT, R34, R3, RZ ;  /* 0x0000000322227210 */ /* 0x000fc60007ffe0ff */
[----:B------:R-:W2:Y:S01]  /*1e20*/  LDG.E.64 R12, desc[UR36][R12.64] ;  /* 0x000000240c0c7981 */ /* 0x000ea2000c1e1b00 */
[----:B------:R-:W-:Y:S01]  /*1e30*/  IMAD.WIDE.U32 R14, R15, 0x8, R16 ;  /* 0x000000080f0e7825 */ /* 0x000fe200078e0010 */
[----:B------:R-:W-:Y:S02]  /*1e40*/  SHF.R.U32.HI R21, RZ, 0x2, R34 ;  /* 0x00000002ff157819 */ /* 0x000fe40000011622 */
[----:B------:R-:W-:-:S03]  /*1e50*/  IADD3 R34, PT, PT, R34, R3, RZ ;  /* 0x0000000322227210 */ /* 0x000fc60007ffe0ff */
[----:B------:R-:W3:Y:S01]  /*1e60*/  LDG.E.64 R14, desc[UR36][R14.64] ;  /* 0x000000240e0e7981 */ /* 0x000ee2000c1e1b00 */
[----:B------:R-:W-:Y:S01]  /*1e70*/  IMAD.WIDE.U32 R20, R21, 0x8, R16 ;  /* 0x0000000815147825 */ /* 0x000fe200078e0010 */
[----:B------:R-:W-:-:S05]  /*1e80*/  SHF.R.U32.HI R29, RZ, 0x2, R34 ;  /* 0x00000002ff1d7819 */ /* 0x000fca0000011622 */
[----:B------:R-:W4:Y:S01]  /*1e90*/  LDG.E.64 R20, desc[UR36][R20.64] ;  /* 0x0000002414147981 */ /* 0x000f22000c1e1b00 */
[----:B------:R-:W-:-:S06]  /*1ea0*/  IMAD.WIDE.U32 R28, R29, 0x8, R16 ;  /* 0x000000081d1c7825 */ /* 0x000fcc00078e0010 */
[----:B------:R-:W5:Y:S01]  /*1eb0*/  LDG.E.64 R28, desc[UR36][R28.64] ;  /* 0x000000241c1c7981 */ /* 0x000f62000c1e1b00 */
[----:B------:R-:W-:-:S04]  /*1ec0*/  IMAD.IADD R34, R34, 0x1, R3 ;  /* 0x0000000122227824 */ /* 0x000fc800078e0203 */
[----:B------:R-:W-:-:S05]  /*1ed0*/  IMAD R35, R3, 0x3, R34 ;  /* 0x0000000303237824 */ /* 0x000fca00078e0222 */
[----:B------:R-:W-:Y:S01]  /*1ee0*/  ISETP.GE.U32.AND P0, PT, R35, R36, PT ;  /* 0x000000242300720c */ /* 0x000fe20003f06070 */
[--C-:B--2---:R-:W-:Y:S02]  /*1ef0*/  HADD2.F32 R38, -RZ, R12.reuse.H0_H0 ;  /* 0x2000000cff267230 */ /* 0x104fe40000004100 */
[----:B------:R-:W-:Y:S02]  /*1f00*/  HADD2.F32 R35, -RZ, R12.H1_H1 ;  /* 0x3000000cff237230 */ /* 0x000fe40000004100 */
[--C-:B------:R-:W-:Y:S02]  /*1f10*/  HADD2.F32 R37, -RZ, R13.reuse.H1_H1 ;  /* 0x3000000dff257230 */ /* 0x100fe40000004100 */
[----:B------:R-:W-:Y:S01]  /*1f20*/  FADD.FTZ R33, R38, R33 ;  /* 0x0000002126217221 */ /* 0x000fe20000010000 */
[----:B------:R-:W-:Y:S02]  /*1f30*/  HADD2.F32 R38, -RZ, R13.H0_H0 ;  /* 0x2000000dff267230 */ /* 0x000fe40000004100 */
[----:B------:R-:W-:Y:S01]  /*1f40*/  FADD.FTZ R32, R35, R32 ;  /* 0x0000002023207221 */ /* 0x000fe20000010000 */
[----:B---3--:R-:W-:-:S02]  /*1f50*/  HADD2.F32 R39, -RZ, R14.H0_H0 ;  /* 0x2000000eff277230 */ /* 0x008fc40000004100 */
[----:B------:R-:W-:Y:S01]  /*1f60*/  FADD.FTZ R30, R37, R30 ;  /* 0x0000001e251e7221 */ /* 0x000fe20000010000 */
[----:B------:R-:W-:Y:S02]  /*1f70*/  HADD2.F32 R40, -RZ, R14.H1_H1 ;  /* 0x3000000eff287230 */ /* 0x000fe40000004100 */
[----:B------:R-:W-:Y:S01]  /*1f80*/  FADD.FTZ R31, R38, R31 ;  /* 0x0000001f261f7221 */ /* 0x000fe20000010000 */
[--C-:B------:R-:W-:Y:S02]  /*1f90*/  HADD2.F32 R35, -RZ, R15.reuse.H0_H0 ;  /* 0x2000000fff237230 */ /* 0x100fe40000004100 */
[----:B------:R-:W-:Y:S01]  /*1fa0*/  FADD.FTZ R26, R39, R26 ;  /* 0x0000001a271a7221 */ /* 0x000fe20000010000 */
[----:B------:R-:W-:Y:S02]  /*1fb0*/  HADD2.F32 R38, -RZ, R15.H1_H1 ;  /* 0x3000000fff267230 */ /* 0x000fe40000004100 */
[----:B------:R-:W-:Y:S01]  /*1fc0*/  FADD.FTZ R11, R40, R11 ;  /* 0x0000000b280b7221 */ /* 0x000fe20000010000 */
[----:B----4-:R-:W-:-:S02]  /*1fd0*/  HADD2.F32 R37, -RZ, R20.H0_H0 ;  /* 0x20000014ff257230 */ /* 0x010fc40000004100 */
[----:B------:R-:W-:Y:S01]  /*1fe0*/  FADD.FTZ R10, R35, R10 ;  /* 0x0000000a230a7221 */ /* 0x000fe20000010000 */
[----:B------:R-:W-:Y:S02]  /*1ff0*/  HADD2.F32 R40, -RZ, R20.H1_H1 ;  /* 0x30000014ff287230 */ /* 0x000fe40000004100 */
[----:B------:R-:W-:Y:S01]  /*2000*/  FADD.FTZ R9, R38, R9 ;  /* 0x0000000926097221 */ /* 0x000fe20000010000 */
[--C-:B------:R-:W-:Y:S02]  /*2010*/  HADD2.F32 R39, -RZ, R21.reuse.H0_H0 ;  /* 0x20000015ff277230 */ /* 0x100fe40000004100 */
[----:B------:R-:W-:Y:S01]  /*2020*/  FADD.FTZ R8, R37, R8 ;  /* 0x0000000825087221 */ /* 0x000fe20000010000 */
[----:B------:R-:W-:Y:S02]  /*2030*/  HADD2.F32 R38, -RZ, R21.H1_H1 ;  /* 0x30000015ff267230 */ /* 0x000fe40000004100 */
[----:B------:R-:W-:Y:S01]  /*2040*/  FADD.FTZ R7, R40, R7 ;  /* 0x0000000728077221 */ /* 0x000fe20000010000 */
[----:B-----5:R-:W-:-:S02]  /*2050*/  HADD2.F32 R35, -RZ, R28.H0_H0 ;  /* 0x2000001cff237230 */ /* 0x020fc40000004100 */
        /* <DEDUP_REMOVED lines=10> */
[----:B------:R-:W-:Y:S05]  /*2100*/  BSYNC.RECONVERGENT B1 ;  /* 0x0000000000017941 */ /* 0x000fea0003800200 */
.L_x_5993:
[----:B------:R-:W-:Y:S02]  /*2110*/  PRMT R35, R12, 0x7610, R12 ;  /* 0x000076100c237816 */ /* 0x000fe4000000000c */
[----:B------:R-:W-:Y:S02]  /*2120*/  PRMT R37, R13, 0x7610, R13 ;  /* 0x000076100d257816 */ /* 0x000fe4000000000d */
[----:B------:R-:W-:Y:S02]  /*2130*/  PRMT R38, R14, 0x7610, R14 ;  /* 0x000076100e267816 */ /* 0x000fe4000000000e */
[----:B------:R-:W-:-:S07]  /*2140*/  PRMT R39, R15, 0x7610, R15 ;  /* 0x000076100f277816 */ /* 0x000fce000000000f */
.L_x_5992:
[----:B------:R-:W-:Y:S05]  /*2150*/  BSYNC.RECONVERGENT B0 ;  /* 0x0000000000007941 */ /* 0x000fea0003800200 */
.L_x_5991:
        /* <DEDUP_REMOVED lines=31> */
[----:B------:R-:W-:Y:S02]  /*2350*/  @!P1 PRMT R28, R28, 0x7610, R14 ;  /* 0x000076101c1c9816 */ /* 0x000fe4000000000e */
[----:B------:R-:W-:-:S07]  /*2360*/  @!P1 PRMT R29, R29, 0x7610, R15 ;  /* 0x000076101d1d9816 */ /* 0x000fce000000000f */
.L_x_5996:
[----:B------:R-:W-:Y:S05]  /*2370*/  BSYNC.RECONVERGENT B0 ;  /* 0x0000000000007941 */ /* 0x000fea0003800200 */
.L_x_5995:
[----:B------:R-:W-:Y:S04]  /*2380*/  BSSY.RECONVERGENT B0, `(.L_x_5997) ;  /* 0x000002a000007945 */ /* 0x000fe80003800200 */
[----:B------:R-:W-:Y:S05]  /*2390*/  @P0 BRA `(.L_x_5998) ;  /* 0x0000000000a00947 */ /* 0x000fea0003800000 */
[----:B------:R-:W-:Y:S02]  /*23a0*/  IMAD.IADD R34, R34, 0x1, R3 ;  /* 0x0000000122227824 */ /* 0x000fe400078e0203 */
[----:B------:R-:W-:Y:S02]  /*23b0*/  HADD2.F32 R12, -RZ, R35.H0_H0 ;  /* 0x20000023ff0c7230 */ /* 0x000fe40000004100 */
[----:B------:R-:W-:Y:S01]  /*23c0*/  HADD2.F32 R14, -RZ, R37.H0_H0 ;  /* 0x20000025ff0e7230 */ /* 0x000fe20000004100 */
[----:B------:R-:W-:Y:S01]  /*23d0*/  ISETP.GE.U32.AND P0, PT, R34, R36, PT ;  /* 0x000000242200720c */ /* 0x000fe20003f06070 */
[----:B------:R-:W-:Y:S02]  /*23e0*/  HADD2.F32 R35, -RZ, R35.H1_H1 ;  /* 0x30000023ff237230 */ /* 0x000fe40000004100 */
[----:B------:R-:W-:Y:S01]  /*23f0*/  FADD.FTZ R33, R33, R12 ;  /* 0x0000000c21217221 */ /* 0x000fe20000010000 */
[----:B------:R-:W-:Y:S02]  /*2400*/  HADD2.F32 R37, -RZ, R37.H1_H1 ;  /* 0x30000025ff257230 */ /* 0x000fe40000004100 */
[----:B------:R-:W-:Y:S01]  /*2410*/  FADD.FTZ R31, R31, R14 ;  /* 0x0000000e1f1f7221 */ /* 0x000fe20000010000 */
[----:B------:R-:W-:-:S02]  /*2420*/  FADD.FTZ R32, R32, R35 ;  /* 0x0000002320207221 */ /* 0x000fc40000010000 */
[----:B------:R-:W-:-:S04]  /*2430*/  FADD.FTZ R30, R30, R37 ;  /* 0x000000251e1e7221 */ /* 0x000fc80000010000 */
[----:B------:R-:W-:Y:S05]  /*2440*/  @P0 BRA `(.L_x_5998) ;  /* 0x0000000000740947 */ /* 0x000fea0003800000 */
[----:B------:R-:W-:Y:S01]  /*2450*/  IADD3 R14, PT, PT, R34, R3, RZ ;  /* 0x00000003220e7210 */ /* 0x000fe20007ffe0ff */
[--C-:B------:R-:W-:Y:S02]  /*2460*/  HADD2.F32 R13, -RZ, R38.reuse.H0_H0 ;  /* 0x20000026ff0d7230 */ /* 0x100fe40000004100 */
[----:B------:R-:W-:Y:S01]  /*2470*/  HADD2.F32 R38, -RZ, R38.H1_H1 ;  /* 0x30000026ff267230 */ /* 0x000fe20000004100 */
[----:B------:R-:W-:Y:S01]  /*2480*/  ISETP.GE.U32.AND P0, PT, R14, R36, PT ;  /* 0x000000240e00720c */ /* 0x000fe20003f06070 */
[--C-:B------:R-:W-:Y:S02]  /*2490*/  HADD2.F32 R15, -RZ, R39.reuse.H0_H0 ;  /* 0x20000027ff0f7230 */ /* 0x100fe40000004100 */
        /* <DEDUP_REMOVED lines=16> */
[--C-:B------:R-:W-:Y:S02]  /*25a0*/  @!P0 HADD2.F32 R3, -RZ, R28.reuse.H0_H0 ;  /* 0x2000001cff038230 */ /* 0x100fe40000004100 */
[----:B------:R-:W-:Y:S02]  /*25b0*/  @!P0 HADD2.F32 R13, -RZ, R28.H1_H1 ;  /* 0x3000001cff0d8230 */ /* 0x000fe40000004100 */
[--C-:B------:R-:W-:Y:S02]  /*25c0*/  @!P0 HADD2.F32 R15, -RZ, R29.reuse.H0_H0 ;  /* 0x2000001dff0f8230 */ /* 0x100fe40000004100 */
[----:B------:R-:W-:Y:S01]  /*25d0*/  @!P0 FADD.FTZ R4, R4, R3 ;  /* 0x0000000304048221 */ /* 0x000fe20000010000 */
[----:B------:R-:W-:Y:S02]  /*25e0*/  @!P0 HADD2.F32 R14, -RZ, R29.H1_H1 ;  /* 0x3000001dff0e8230 */ /* 0x000fe40000004100 */
[----:B------:R-:W-:Y:S01]  /*25f0*/  @!P0 FADD.FTZ R0, R0, R13 ;  /* 0x0000000d00008221 */ /* 0x000fe20000010000 */
[----:B------:R-:W-:-:S02]  /*2600*/  @!P0 FADD.FTZ R18, R18, R15 ;  /* 0x0000000f12128221 */ /* 0x000fc40000010000 */
[----:B------:R-:W-:-:S07]  /*2610*/  @!P0 FADD.FTZ R19, R19, R14 ;  /* 0x0000000e13138221 */ /* 0x000fce0000010000 */
.L_x_5998:
[----:B------:R-:W-:Y:S05]  /*2620*/  BSYNC.RECONVERGENT B0 ;  /* 0x0000000000007941 */ /* 0x000fea0003800200 */
.L_x_5997:
        /* <DEDUP_REMOVED lines=13> */
.L_x_5990:
        /* <DEDUP_REMOVED lines=39> */
.L_x_6003:
[----:B------:R-:W-:Y:S01]  /*2970*/  IMAD R12, R34, R32, RZ ;  /* 0x00000020220c7224 */ /* 0x000fe200078e02ff */
[----:B------:R-:W-:-:S04]  /*2980*/  IADD3 R32, PT, PT, R32, R3, RZ ;  /* 0x0000000320207210 */ /* 0x000fc80007ffe0ff */
[----:B------:R-:W-:Y:S01]  /*2990*/  SHF.R.U32.HI R13, RZ, 0x2, R12 ;  /* 0x00000002ff0d7819 */ /* 0x000fe2000001160c */
[----:B------:R-:W-:Y:S01]  /*29a0*/  IMAD R14, R34, R32, RZ ;  /* 0x00000020220e7224 */ /* 0x000fe200078e02ff */
[----:B------:R-:W-:-:S03]  /*29b0*/  IADD3 R32, PT, PT, R32, R3, RZ ;  /* 0x0000000320207210 */ /* 0x000fc60007ffe0ff */
[----:B------:R-:W-:Y:S01]  /*29c0*/  IMAD.WIDE.U32 R12, R13, 0x8, R16 ;  /* 0x000000080d0c7825 */ /* 0x000fe200078e0010 */
[----:B------:R-:W-:-:S03]  /*29d0*/  SHF.R.U32.HI R15, RZ, 0x2, R14 ;  /* 0x00000002ff0f7819 */ /* 0x000fc6000001160e */
[----:B------:R-:W-:Y:S01]  /*29e0*/  IMAD R20, R34, R32, RZ ;  /* 0x0000002022147224 */ /* 0x000fe200078e02ff */
[----:B------:R-:W-:Y:S01]  /*29f0*/  IADD3 R32, PT, PT, R32, R3, RZ ;  /* 0x0000000320207210 */ /* 0x000fe20007ffe0ff */
[----:B------:R-:W2:Y:S01]  /*2a00*/  LDG.E.64 R12, desc[UR36][R12.64] ;  /* 0x000000240c0c7981 */ /* 0x000ea2000c1e1b00 */
[----:B------:R-:W-:Y:S02]  /*2a10*/  IMAD.WIDE.U32 R14, R15, 0x8, R16 ;  /* 0x000000080f0e7825 */ /* 0x000fe400078e0010 */
[----:B------:R-:W-:Y:S02]  /*2a20*/  SHF.R.U32.HI R21, RZ, 0x2, R20 ;  /* 0x00000002ff157819 */ /* 0x000fe40000011614 */
[----:B------:R-:W-:Y:S02]  /*2a30*/  IMAD R28, R34, R32, RZ ;  /* 0x00000020221c7224 */ /* 0x000fe400078e02ff */
[----:B------:R-:W3:Y:S01]  /*2a40*/  LDG.E.64 R14, desc[UR36][R14.64] ;  /* 0x000000240e0e7981 */ /* 0x000ee2000c1e1b00 */
[----:B------:R-:W-:-:S02]  /*2a50*/  IMAD.WIDE.U32 R20, R21, 0x8, R16 ;  /* 0x0000000815147825 */ /* 0x000fc400078e0010 */
[----:B------:R-:W-:-:S04]  /*2a60*/  SHF.R.U32.HI R29, RZ, 0x2, R28 ;  /* 0x00000002ff1d7819 */ /* 0x000fc8000001161c */
        /* <DEDUP_REMOVED lines=12> */
[----:B---3--:R-:W-:-:S02]  /*2b30*/  HADD2.F32 R39, -RZ, R14.H1_H1 ;  /* 0x3000000eff277230 */ /* 0x008fc40000004100 */
[----:B------:R-:W-:Y:S01]  /*2b40*/  FADD.FTZ R33, R40, R33 ;  /* 0x0000002128217221 */ /* 0x000fe20000010000 */
[----:B------:R-:W-:Y:S02]  /*2b50*/  HADD2.F32 R42, -RZ, R14.H0_H0 ;  /* 0x2000000eff2a7230 */ /* 0x000fe40000004100 */
        /* <DEDUP_REMOVED lines=25> */
.L_x_6002:
[----:B------:R-:W-:Y:S02]  /*2cf0*/  PRMT R37, R12, 0x7610, R12 ;  /* 0x000076100c257816 */ /* 0x000fe4000000000c */
[----:B------:R-:W-:Y:S02]  /*2d00*/  PRMT R38, R13, 0x7610, R13 ;  /* 0x000076100d267816 */ /* 0x000fe4000000000d */
[----:B------:R-:W-:Y:S02]  /*2d10*/  PRMT R39, R14, 0x7610, R14 ;  /* 0x000076100e277816 */ /* 0x000fe4000000000e */
[----:B------:R-:W-:-:S07]  /*2d20*/  PRMT R40, R15, 0x7610, R15 ;  /* 0x000076100f287816 */ /* 0x000fce000000000f */
.L_x_6001:
[----:B------:R-:W-:Y:S05]  /*2d30*/  BSYNC.RECONVERGENT B0 ;  /* 0x0000000000007941 */ /* 0x000fea0003800200 */
.L_x_6000:
        /* <DEDUP_REMOVED lines=35> */
[----:B------:R-:W-:Y:S02]  /*2f70*/  @!P1 PRMT R28, R28, 0x7610, R14 ;  /* 0x000076101c1c9816 */ /* 0x000fe4000000000e */
[----:B------:R-:W-:-:S07]  /*2f80*/  @!P1 PRMT R29, R29, 0x7610, R15 ;  /* 0x000076101d1d9816 */ /* 0x000fce000000000f */
.L_x_6005:
[----:B------:R-:W-:Y:S05]  /*2f90*/  BSYNC.RECONVERGENT B0 ;  /* 0x0000000000007941 */ /* 0x000fea0003800200 */
.L_x_6004:
[----:B------:R-:W-:Y:S04]  /*2fa0*/  BSSY.RECONVERGENT B0, `(.L_x_6006) ;  /* 0x000002a000007945 */ /* 0x000fe80003800200 */
[----:B------:R-:W-:Y:S05]  /*2fb0*/  @P0 BRA `(.L_x_6007) ;  /* 0x0000000000a00947 */ /* 0x000fea0003800000 */
[----:B------:R-:W-:Y:S02]  /*2fc0*/  IMAD.IADD R32, R32, 0x1, R3 ;  /* 0x0000000120207824 */ /* 0x000fe400078e0203 */
[--C-:B------:R-:W-:Y:S02]  /*2fd0*/  HADD2.F32 R15, -RZ, R38.reuse.H0_H0 ;  /* 0x20000026ff0f7230 */ /* 0x100fe40000004100 */
[--C-:B------:R-:W-:Y:S01]  /*2fe0*/  HADD2.F32 R13, -RZ, R37.reuse.H0_H0 ;  /* 0x20000025ff0d7230 */ /* 0x100fe20000004100 */
        /* <DEDUP_REMOVED lines=37> */
.L_x_6007:
[----:B------:R-:W-:Y:S05]  /*3240*/  BSYNC.RECONVERGENT B0 ;  /* 0x0000000000007941 */ /* 0x000fea0003800200 */
.L_x_6006:
        /* <DEDUP_REMOVED lines=13> */
.L_x_5999:
        /* <DEDUP_REMOVED lines=19> */
[----:B------:R-:W-:-:S02]  /*3450*/  MOV R13, R0 ;  /* 0x00000000000d7202 */ /* 0x000fc40000000f00 */
        /* <DEDUP_REMOVED lines=20> */
[----:B------:R-:W-:Y:S02]  /*35a0*/  MOV R12, R0 ;  /* 0x00000000000c7202 */ /* 0x000fe40000000f00 */
[----:B-1----:R-:W-:-:S07]  /*35b0*/  IADD3 R28, PT, PT, R28, 0x1, RZ ;  /* 0x000000011c1c7810 */ /* 0x002fce0007ffe0ff */
.L_x_6015:
[----:B-----5:R-:W-:Y:S01]  /*35c0*/  @!P0 PRMT R40, R14, 0x7632, R40 ;  /* 0x000076320e288816 */ /* 0x020fe20000000028 */
[----:B------:R-:W1:Y:S01]  /*35d0*/  LDCU UR4, c[0x0][0x394] ;  /* 0x00007280ff0477ac */ /* 0x000e620008000800 */
[--C-:B------:R-:W-:Y:S02]  /*35e0*/  @!P0 PRMT R41, R41, 0x7610, R15.reuse ;  /* 0x0000761029298816 */ /* 0x100fe4000000000f */
[--C-:B------:R-:W-:Y:S02]  /*35f0*/  @!P0 PRMT R46, R46, 0x7610, R15.reuse ;  /* 0x000076102e2e8816 */ /* 0x100fe4000000000f */
[----:B------:R-:W-:Y:S02]  /*3600*/  @!P0 PRMT R43, R43, 0x7610, R14 ;  /* 0x000076102b2b8816 */ /* 0x000fe4000000000e */
[----:B------:R-:W-:Y:S02]  /*3610*/  @!P0 PRMT R42, R15, 0x7632, R42 ;  /* 0x000076320f2a8816 */ /* 0x000fe4000000002a */
[----:B------:R-:W-:-:S02]  /*3620*/  @!P0 PRMT R45, R45, 0x5410, R15 ;  /* 0x000054102d2d8816 */ /* 0x000fc4000000000f */
[----:B------:R-:W-:Y:S02]  /*3630*/  @!P0 PRMT R38, R38, 0x7610, R14 ;  /* 0x0000761026268816 */ /* 0x000fe4000000000e */
[C---:B------:R-:W-:Y:S02]  /*3640*/  @!P0 PRMT R37, R14.reuse, 0x7610, R37 ;  /* 0x000076100e258816 */ /* 0x040fe40000000025 */
        /* <DEDUP_REMOVED lines=294> */
.L_x_6011:
        /* <DEDUP_REMOVED lines=234> */
.L_x_6012:
        /* <DEDUP_REMOVED lines=233> */
.L_x_6013:
        /* <DEDUP_REMOVED lines=232> */
.L_x_6014:
[----:B------:R-:W-:-:S04]  /*7460*/  LOP3.LUT R21, R36, 0xfffffff8, RZ, 0xc0, !PT ;  /* 0xfffffff824157812 */ /* 0x000fc800078ec0ff */
[----:B------:R-:W-:-:S04]  /*7470*/  IADD3 R20, P1, PT, R21, R30, RZ ;  /* 0x0000001e15147210 */ /* 0x000fc80007f3e0ff */
[----:B------:R-:W-:-:S06]  /*7480*/  IADD3.X R21, PT, PT, RZ, R31, RZ, P1, !PT ;  /* 0x0000001fff157210 */ /* 0x000fcc0000ffe4ff */
[----:B------:R-:W2:Y:S02]  /*7490*/  LDG.E.64 R20, desc[UR36][R20.64] ;  /* 0x0000002414147981 */ /* 0x000ea4000c1e1b00 */
[C---:B--2---:R-:W-:Y:S02]  /*74a0*/  PRMT R37, R20.reuse, 0x7610, R37 ;  /* 0x0000761014257816 */ /* 0x044fe40000000025 */
[----:B------:R-:W-:Y:S02]  /*74b0*/  PRMT R40, R20, 0x7632, R40 ;  /* 0x0000763214287816 */ /* 0x000fe40000000028 */
[--C-:B------:R-:W-:Y:S02]  /*74c0*/  PRMT R39, R39, 0x5410, R21.reuse ;  /* 0x0000541027277816 */ /* 0x100fe40000000015 */
[----:B------:R-:W-:-:S07]  /*74d0*/  PRMT R41, R41, 0x7610, R21 ;  /* 0x0000761029297816 */ /* 0x000fce0000000015 */
.L_x_6010:
[----:B------:R-:W1:Y:S01]  /*74e0*/  LDCU UR5, c[0x0][0x38c] ;  /* 0x00007180ff0577ac */ /* 0x000e620008000800 */
[----:B------:R-:W-:Y:S02]  /*74f0*/  HADD2.F32 R34, -RZ, R42.H1_H1 ;  /* 0x3000002aff227230 */ /* 0x000fe40000004100 */
[----:B------:R-:W-:Y:S02]  /*7500*/  HADD2.F32 R33, -RZ, R38.H0_H0 ;  /* 0x20000026ff217230 */ /* 0x000fe40000004100 */
[----:B------:R-:W-:Y:S02]  /*7510*/  HADD2.F32 R36, -RZ, R45.H1_H1 ;  /* 0x3000002dff247230 */ /* 0x000fe40000004100 */
[----:B------:R-:W-:Y:S01]  /*7520*/  FADD.FTZ R11, R34, R11 ;  /* 0x0000000b220b7221 */ /* 0x000fe20000010000 */
[----:B------:R-:W-:Y:S02]  /*7530*/  IMAD.U32 R34, RZ, RZ, UR4 ;  /* 0x00000004ff227e24 */ /* 0x000fe4000f8e00ff */
[----:B------:R-:W-:Y:S01]  /*7540*/  FADD.FTZ R12, R33, R12 ;  /* 0x0000000c210c7221 */ /* 0x000fe20000010000 */
[----:B------:R-:W-:-:S02]  /*7550*/  HADD2.F32 R33, -RZ, R42.H0_H0 ;  /* 0x2000002aff217230 */ /* 0x000fc40000004100 */
[----:B------:R-:W-:Y:S01]  /*7560*/  FADD.FTZ R7, R36, R7 ;  /* 0x0000000724077221 */ /* 0x000fe20000010000 */
[----:B------:R-:W-:Y:S01]  /*7570*/  HADD2.F32 R20, -RZ, R41.H0_H0 ;  /* 0x20000029ff147230 */ /* 0x000fe20000004100 */
[----:B------:R-:W-:Y:S01]  /*7580*/  LEA R29, R34, R29, 0x2 ;  /* 0x0000001d221d7211 */ /* 0x000fe200078e10ff */
[----:B------:R-:W-:Y:S02]  /*7590*/  HADD2.F32 R21, -RZ, R40.H1_H1 ;  /* 0x30000028ff157230 */ /* 0x000fe40000004100 */
[----:B------:R-:W-:Y:S01]  /*75a0*/  FADD.FTZ R6, R33, R6 ;  /* 0x0000000621067221 */ /* 0x000fe20000010000 */
[----:B------:R-:W-:Y:S02]  /*75b0*/  HADD2.F32 R44, -RZ, R46.H0_H0 ;  /* 0x2000002eff2c7230 */ /* 0x000fe40000004100 */
[----:B------:R-:W-:Y:S01]  /*75c0*/  FADD.FTZ R13, R20, R13 ;  /* 0x0000000d140d7221 */ /* 0x000fe20000010000 */
[----:B------:R-:W-:Y:S01]  /*75d0*/  IMAD R33, R34, 0x3, R29 ;  /* 0x0000000322217824 */ /* 0x000fe200078e021d */
[----:B-1----:R-:W-:Y:S01]  /*75e0*/  MOV R36, UR5 ;  /* 0x0000000500247c02 */ /* 0x002fe20008000f00 */
[----:B------:R-:W-:Y:S01]  /*75f0*/  FADD.FTZ R10, R21, R10 ;  /* 0x0000000a150a7221 */ /* 0x000fe20000010000 */
[----:B------:R-:W-:-:S02]  /*7600*/  HADD2.F32 R20, -RZ, R45.H0_H0 ;  /* 0x2000002dff147230 */ /* 0x000fc40000004100 */
[----:B------:R-:W-:Y:S01]  /*7610*/  FADD.FTZ R3, R44, R3 ;  /* 0x000000032c037221 */ /* 0x000fe20000010000 */
[----:B------:R-:W-:Y:S01]  /*7620*/  HADD2.F32 R21, -RZ, R38.H1_H1 ;  /* 0x30000026ff157230 */ /* 0x000fe20000004100 */
[----:B------:R-:W-:Y:S01]  /*7630*/  ISETP.GE.U32.AND P1, PT, R33, R36, PT ;  /* 0x000000242100720c */ /* 0x000fe20003f26070 */
[----:B------:R-:W-:Y:S02]  /*7640*/  HADD2.F32 R33, -RZ, R37.H0_H0 ;  /* 0x20000025ff217230 */ /* 0x000fe40000004100 */
[----:B------:R-:W-:Y:S01]  /*7650*/  FADD.FTZ R9, R20, R9 ;  /* 0x0000000914097221 */ /* 0x000fe20000010000 */
[--C-:B------:R-:W-:Y:S02]  /*7660*/  HADD2.F32 R20, -RZ, R43.reuse.H0_H0 ;  /* 0x2000002bff147230 */ /* 0x100fe40000004100 */
[----:B------:R-:W-:Y:S01]  /*7670*/  FADD.FTZ R8, R21, R8 ;  /* 0x0000000815087221 */ /* 0x000fe20000010000 */
[----:B------:R-:W-:Y:S02]  /*7680*/  HADD2.F32 R21, -RZ, R43.H1_H1 ;  /* 0x3000002bff157230 */ /* 0x000fe40000004100 */
[----:B------:R-:W-:Y:S01]  /*7690*/  FADD.FTZ R16, R33, R16 ;  /* 0x0000001021107221 */ /* 0x000fe20000010000 */
[----:B------:R-:W-:-:S02]  /*76a0*/  HADD2.F32 R35, -RZ, R39.H1_H1 ;  /* 0x30000027ff237230 */ /* 0x000fc40000004100 */
[----:B------:R-:W-:Y:S01]  /*76b0*/  FADD.FTZ R5, R20, R5 ;  /* 0x0000000514057221 */ /* 0x000fe20000010000 */
[----:B------:R-:W-:Y:S02]  /*76c0*/  HADD2.F32 R20, -RZ, R40.H0_H0 ;  /* 0x20000028ff147230 */ /* 0x000fe40000004100 */
        /* <DEDUP_REMOVED lines=8> */
.L_x_6009:
[----:B0-----:R-:W-:Y:S05]  /*7750*/  BSYNC.RECONVERGENT B0 ;  /* 0x0000000000007941 */ /* 0x001fea0003800200 */
.L_x_6008:
        /* <DEDUP_REMOVED lines=287> */
.L_x_6019:
[----:B------:R-:W-:Y:S02]  /*8950*/  SHF.R.U32.HI R20, RZ, 0x3, R20 ;  /* 0x00000003ff147819 */ /* 0x000fe40000011614 */
[----:B------:R-:W-:-:S07]  /*8960*/  MOV R21, RZ ;  /* 0x000000ff00157202 */ /* 0x000fce0000000f00 */
.L_x_6018:
        /* <DEDUP_REMOVED lines=288> */
.L_x_6021:
[----:B------:R-:W-:Y:S02]  /*9b70*/  SHF.R.U32.HI R30, RZ, 0x3, R35 ;  /* 0x00000003ff1e7819 */ /* 0x000fe40000011623 */
[----:B------:R-:W-:-:S07]  /*9b80*/  MOV R31, RZ ;  /* 0x000000ff001f7202 */ /* 0x000fce0000000f00 */
.L_x_6020:
        /* <DEDUP_REMOVED lines=285> */
.L_x_6023:
[----:B------:R-:W-:Y:S02]  /*ad60*/  SHF.R.U32.HI R30, RZ, 0x3, R35 ;  /* 0x00000003ff1e7819 */ /* 0x000fe40000011623 */
[----:B------:R-:W-:-:S07]  /*ad70*/  MOV R31, RZ ;  /* 0x000000ff001f7202 */ /* 0x000fce0000000f00 */
.L_x_6022:
        /* <DEDUP_REMOVED lines=283> */
.L_x_6025:
[----:B------:R-:W-:Y:S01]  /*bf30*/  SHF.R.U32.HI R14, RZ, 0x3, R14 ;  /* 0x00000003ff0e7819 */ /* 0x000fe2000001160e */
[----:B------:R-:W-:-:S07]  /*bf40*/  IMAD.MOV.U32 R15, RZ, RZ, RZ ;  /* 0x000000ffff0f7224 */ /* 0x000fce00078e00ff */
.L_x_6024:
[----:B------:R-:W-:-:S04]  /*bf50*/  LEA R20, P0, R14, R33, 0x3 ;  /* 0x000000210e147211 */ /* 0x000fc800078018ff */
[----:B------:R-:W-:-:S05]  /*bf60*/  LEA.HI.X R21, R14, R32, R15, 0x3, P0 ;  /* 0x000000200e157211 */ /* 0x000fca00000f1c0f */
[----:B------:R-:W2:Y:S02]  /*bf70*/  LDG.E.64 R14, desc[UR36][R20.64] ;  /* 0x00000024140e7981 */ /* 0x000ea4000c1e1b00 */
[C---:B--2---:R-:W-:Y:S02]  /*bf80*/  PRMT R37, R14.reuse, 0x7610, R37 ;  /* 0x000076100e257816 */ /* 0x044fe40000000025 */
[----:B------:R-:W-:Y:S02]  /*bf90*/  PRMT R40, R14, 0x7632, R40 ;  /* 0x000076320e287816 */ /* 0x000fe40000000028 */
[--C-:B------:R-:W-:Y:S02]  /*bfa0*/  PRMT R39, R39, 0x5410, R15.reuse ;  /* 0x0000541027277816 */ /* 0x100fe4000000000f */
[----:B------:R-:W-:-:S07]  /*bfb0*/  PRMT R41, R41, 0x7610, R15 ;  /* 0x0000761029297816 */ /* 0x000fce000000000f */
.L_x_6017:
[----:B------:R-:W-:Y:S05]  /*bfc0*/  BSYNC.RECONVERGENT B0 ;  /* 0x0000000000007941 */ /* 0x000fea0003800200 */
.L_x_6016:
[----:B------:R-:W-:Y:S01]  /*bfd0*/  ISETP.GE.U32.AND P0, PT, R29, R36, PT ;  /* 0x000000241d00720c */ /* 0x000fe20003f06070 */
[----:B------:R-:W-:-:S12]  /*bfe0*/  BSSY.RECONVERGENT B0, `(.L_x_6026) ;  /* 0x000002a000007945 */ /* 0x000fd80003800200 */
[----:B------:R-:W-:Y:S05]  /*bff0*/  @P0 BRA `(.L_x_6027) ;  /* 0x0000000000a00947 */ /* 0x000fea0003800000 */
[----:B------:R-:W-:Y:S01]  /*c000*/  IADD3 R29, PT, PT, R29, R34, RZ ;  /* 0x000000221d1d7210 */ /* 0x000fe20007ffe0ff */
        /* <DEDUP_REMOVED lines=11> */
[----:B------:R-:W-:Y:S02]  /*c0c0*/  HADD2.F32 R14, -RZ, R37.H1_H1 ;  /* 0x30000025ff0e7230 */ /* 0x000fe40000004100 */
[----:B------:R-:W-:Y:S01]  /*c0d0*/  HADD2.F32 R15, -RZ, R38.H1_H1 ;  /* 0x30000026ff0f7230 */ /* 0x000fe20000004100 */
[----:B------:R-:W-:Y:S01]  /*c0e0*/  ISETP.GE.U32.AND P0, PT, R29, R36, PT ;  /* 0x000000241d00720c */ /* 0x000fe20003f06070 */
[----:B------:R-:W-:Y:S02]  /*c0f0*/  HADD2.F32 R20, -RZ, R39.H0_H0 ;  /* 0x20000027ff147230 */ /* 0x000fe40000004100 */
[----:B------:R-:W-:Y:S01]  /*c100*/  FADD.FTZ R9, R9, R14 ;  /* 0x0000000e09097221 */ /* 0x000fe20000010000 */
[----:B------:R-:W-:Y:S02]  /*c110*/  HADD2.F32 R21, -RZ, R42.H0_H0 ;  /* 0x2000002aff157230 */ /* 0x000fe40000004100 */
        /* <DEDUP_REMOVED lines=14> */
[----:B------:R-:W-:Y:S02]  /*c200*/  @!P0 HADD2.F32 R37, -RZ, R37.H0_H0 ;  /* 0x20000025ff258230 */ /* 0x000fe40000004100 */
[----:B------:R-:W-:Y:S02]  /*c210*/  @!P0 HADD2.F32 R40, -RZ, R40.H0_H0 ;  /* 0x20000028ff288230 */ /* 0x000fe40000004100 */
[----:B------:R-:W-:Y:S02]  /*c220*/  @!P0 HADD2.F32 R39, -RZ, R39.H1_H1 ;  /* 0x30000027ff278230 */ /* 0x000fe40000004100 */
[----:B------:R-:W-:Y:S01]  /*c230*/  @!P0 FADD.FTZ R16, R16, R37 ;  /* 0x0000002510108221 */ /* 0x000fe20000010000 */
[----:B------:R-:W-:Y:S02]  /*c240*/  @!P0 HADD2.F32 R14, -RZ, R41.H1_H1 ;  /* 0x30000029ff0e8230 */ /* 0x000fe40000004100 */
[----:B------:R-:W-:Y:S01]  /*c250*/  @!P0 FADD.FTZ R17, R17, R40 ;  /* 0x0000002811118221 */ /* 0x000fe20000010000 */
[----:B------:R-:W-:-:S02]  /*c260*/  @!P0 FADD.FTZ R18, R18, R39 ;  /* 0x0000002712128221 */ /* 0x000fc40000010000 */
[----:B------:R-:W-:-:S07]  /*c270*/  @!P0 FADD.FTZ R19, R19, R14 ;  /* 0x0000000e13138221 */ /* 0x000fce0000010000 */
.L_x_6027:
[----:B------:R-:W-:Y:S05]  /*c280*/  BSYNC.RECONVERGENT B0 ;  /* 0x0000000000007941 */ /* 0x000fea0003800200 */
.L_x_6026:
        /* <DEDUP_REMOVED lines=12> */
.L_x_5978:
[----:B------:R-:W-:Y:S05]  /*c350*/  BSYNC.RECONVERGENT B6 ;  /* 0x0000000000067941 */ /* 0x000fea0003800200 */
.L_x_5977:
        /* <DEDUP_REMOVED lines=15> */
.L_x_6029:
        /* <DEDUP_REMOVED lines=17> */
.L_x_6028:
        /* <DEDUP_REMOVED lines=18> */
.L_x_6032:
        /* <DEDUP_REMOVED lines=16> */
.L_x_6031:
[----:B------:R-:W-:Y:S01]  /*c780*/  ISETP.GE.U32.AND P0, PT, R0, 0x2, PT ;  /* 0x000000020000780c */ /* 0x000fe20003f06070 */
[----:B------:R-:W-:Y:S05]  /*c790*/  WARPSYNC.ALL ;  /* 0x0000000000007948 */ /* 0x000fea0003800000 */
[----:B------:R-:W-:Y:S07]  /*c7a0*/  BAR.SYNC.DEFER_BLOCKING 0x0 ;  /* 0x0000000000007b1d */ /* 0x000fee0000010000 */
[----:B------:R-:W-:Y:S05]  /*c7b0*/  @!P0 BRA `(.L_x_6030) ;  /* 0x0000000000308947 */ /* 0x000fea0003800000 */
[----:B-12---:R-:W-:-:S07]  /*c7c0*/  MOV R3, 0x1 ;  /* 0x0000000100037802 */ /* 0x006fce0000000f00 */
.L_x_6033:
        /* <DEDUP_REMOVED lines=11> */
.L_x_6030:
        /* <DEDUP_REMOVED lines=9> */
[----:B------:R-:W-:Y:S01]  /*c910*/  MOV R4, RZ ;  /* 0x000000ff00047202 */ /* 0x000fe20000000f00 */
[----:B------:R-:W-:Y:S01]  /*c920*/  IMAD.MOV.U32 R5, RZ, RZ, R25 ;  /* 0x000000ffff057224 */ /* 0x000fe200078e0019 */
        /* <DEDUP_REMOVED lines=271> */
.L_x_6034:
[----:B------:R-:W-:Y:S01]  /*da20*/  IMAD.MOV.U32 R29, RZ, RZ, RZ ;  /* 0x000000ffff1d7224 */ /* 0x000fe200078e00ff */
[----:B------:R-:W-:Y:S06]  /*da30*/  BRA.U !UP0, `(.L_x_6035) ;  /* 0x0000001108487547 */ /* 0x000fec000b800000 */
[----:B------:R-:W3:Y:S01]  /*da40*/  LDCU.64 UR8, c[0x0][0x560] ;  /* 0x0000ac00ff0877ac */ /* 0x000ee20008000a00 */
[----:B------:R-:W-:Y:S01]  /*da50*/  IADD3 R5, PT, PT, R25, 0x1, RZ ;  /* 0x0000000119057810 */ /* 0x000fe20007ffe0ff */
[----:B------:R-:W-:Y:S01]  /*da60*/  HFMA2 R4, -RZ, RZ, 0, 0 ;  /* 0x00000000ff047431 */ /* 0x000fe200000001ff */
[----:B------:R-:W4:Y:S01]  /*da70*/  LDCU UR6, c[0x0][0x568] ;  /* 0x0000ad00ff0677ac */ /* 0x000f220008000800 */
[----:B------:R-:W5:Y:S01]  /*da80*/  LDCU UR7, c[0x0][0x68c] ;  /* 0x0000d180ff0777ac */ /* 0x000f620008000800 */
[----:B------:R-:W-:Y:S02]  /*da90*/  UISETP.NE.AND UP1, UPT, UR5, URZ, UPT ;  /* 0x000000ff0500728c */ /* 0x000fe4000bf25270 */
        /* <DEDUP_REMOVED lines=259> */
[----:B------:R-:W1:Y:S01]  /*ead0*/  LDCU.64 UR8, c[0x0][0x680] ;  /* 0x0000d000ff0877ac */ /* 0x000e620008000a00 */
[----:B------:R-:W-:Y:S01]  /*eae0*/  IMAD.MOV.U32 R4, RZ, RZ, RZ ;  /* 0x000000ffff047224 */ /* 0x000fe200078e00ff */
[----:B------:R-:W3:Y:S01]  /*eaf0*/  LDCU UR6, c[0x0][0x688] ;  /* 0x0000d100ff0677ac */ /* 0x000ee20008000800 */
[----:B------:R-:W4:Y:S02]  /*eb00*/  LDCU UR7, c[0x0][0x74c] ;  /* 0x0000e980ff0777ac */ /* 0x000f240008000800 */
[----:B-12---:R-:W-:-:S05]  /*eb10*/  IMAD.HI.U32 R0, R5, UR9, R4 ;  /* 0x0000000905007c27 */ /* 0x006fca000f8e0004 */
[----:B---3--:R-:W-:-:S04]  /*eb20*/  SHF.R.U32.HI R0, RZ, UR6, R0 ;  /* 0x00000006ff007c19 */ /* 0x008fc80008011600 */
[----:B------:R-:W-:-:S05]  /*eb30*/  IADD3 R4, PT, PT, -R0, RZ, RZ ;  /* 0x000000ff00047210 */ /* 0x000fca0007ffe1ff */
[----:B------:R-:W-:-:S04]  /*eb40*/  IMAD R4, R4, UR8, R5 ;  /* 0x0000000804047c24 */ /* 0x000fc8000f8e0205 */
[----:B----4-:R-:W-:-:S07]  /*eb50*/  IMAD R29, R4, UR7, R29 ;  /* 0x00000007041d7c24 */ /* 0x010fce000f8e021d */
.L_x_6035:
[----:B------:R-:W-:Y:S01]  /*eb60*/  MOV R28, RZ ;  /* 0x000000ff001c7202 */ /* 0x000fe20000000f00 */
        /* <DEDUP_REMOVED lines=20> */
[----:B-12---:R-:W-:-:S05]  /*ecb0*/  IADD3 R3, PT, PT, -R5, RZ, RZ ;  /* 0x000000ff05037210 */ /* 0x006fca0007ffe1ff */
        /* <DEDUP_REMOVED lines=254> */
.L_x_6036:
        /* <DEDUP_REMOVED lines=276> */
.L_x_6037:
        /* <DEDUP_REMOVED lines=292> */
.L_x_6039:
        /* <DEDUP_REMOVED lines=276> */
.L_x_6040:
[----:B------:R-:W-:Y:S01]  /*13160*/  MOV R25, RZ ;  /* 0x000000ff00197202 */ /* 0x000fe20000000f00 */
        /* <DEDUP_REMOVED lines=275> */
.L_x_6041:
        /* <DEDUP_REMOVED lines=276> */
.L_x_6042:
        /* <DEDUP_REMOVED lines=25> */
.L_x_6044:
[----:B------:R-:W-:Y:S05]  /*15570*/  BSYNC.RECONVERGENT B0 ;  /* 0x0000000000007941 */ /* 0x000fea0003800200 */
.L_x_6043:
        /* <DEDUP_REMOVED lines=35> */
.L_x_6046:
[----:B------:R-:W-:Y:S05]  /*157b0*/  BSYNC.RECONVERGENT B0 ;  /* 0x0000000000007941 */ /* 0x000fea0003800200 */
.L_x_6045:
        /* <DEDUP_REMOVED lines=23> */
[----:B------:R-:W-:Y:S02]  /*15930*/  MOV R17, UR9 ;  /* 0x0000000900117c02 */ /* 0x000fe40008000f00 */
        /* <DEDUP_REMOVED lines=14> */
.L_x_6051:
[----:B------:R-:W1:Y:S01]  /*15a20*/  LDC.64 R6, c[0x0][0x778] ;  /* 0x0001de00ff067b82 */ /* 0x000e620000000a00 */
[----:B------:R-:W-:-:S05]  /*15a30*/  IADD3 R11, PT, PT, R3, R0, RZ ;  /* 0x00000000030b7210 */ /* 0x000fca0007ffe0ff */
        /* <DEDUP_REMOVED lines=13> */
.L_x_6050:
[----:B------:R-:W-:Y:S05]  /*15b10*/  BRA `(.L_x_6049) ;  /* 0x0000000000747947 */ /* 0x000fea0003800000 */
.L_x_6048:
[----:B------:R-:W1:Y:S01]  /*15b20*/  LDCU UR6, c[0x0][0x39c] ;  /* 0x00007380ff0677ac */ /* 0x000e620008000800 */
[----:B------:R-:W-:Y:S01]  /*15b30*/  IMAD.U32 R17, RZ, RZ, UR9 ;  /* 0x00000009ff117e24 */ /* 0x000fe2000f8e00ff */
[----:B------:R-:W-:Y:S02]  /*15b40*/  MOV R18, UR9 ;  /* 0x0000000900127c02 */ /* 0x000fe40008000f00 */
        /* <DEDUP_REMOVED lines=12> */
.L_x_6052:
        /* <DEDUP_REMOVED lines=14> */
.L_x_6049:
[----:B------:R-:W-:Y:S05]  /*15cf0*/  BSYNC.RECONVERGENT B0 ;  /* 0x0000000000007941 */ /* 0x000fea0003800200 */
.L_x_6047:
        /* <DEDUP_REMOVED lines=12> */
.L_x_6054:
        /* <DEDUP_REMOVED lines=16> */
.L_x_6053:
        /* <DEDUP_REMOVED lines=9> */
.L_x_6057:
        /* <DEDUP_REMOVED lines=15> */
.L_x_6056:
[----:B------:R-:W-:Y:S01]  /*16040*/  BAR.SYNC.DEFER_BLOCKING 0x0 ;  /* 0x0000000000007b1d */ /* 0x000fe20000010000 */
[----:B------:R-:W-:-:S09]  /*16050*/  UISETP.GE.U32.AND UP0, UPT, UR4, 0x2, UPT ;  /* 0x000000020400788c */ /* 0x000fd2000bf06070 */
[----:B------:R-:W-:Y:S05]  /*16060*/  BRA.U !UP0, `(.L_x_6055) ;  /* 0x0000000108307547 */ /* 0x000fea000b800000 */
[----:B-1234-:R-:W-:-:S07]  /*16070*/  HFMA2 R0, -RZ, RZ, 0, 5.9604644775390625e-08 ;  /* 0x00000001ff007431 */ /* 0x01efce00000001ff */
.L_x_6058:
[----:B------:R-:W1:Y:S04]  /*16080*/  SHFL.DOWN PT, R3, R16, R0, 0x1f ;  /* 0x08001f0010037589 */ /* 0x000e6800000e0000 */
[----:B------:R-:W2:Y:S04]  /*16090*/  SHFL.DOWN PT, R2, R17, R0, 0x1f ;  /* 0x08001f0011027589 */ /* 0x000ea800000e0000 */
[----:B------:R-:W3:Y:S04]  /*160a0*/  SHFL.DOWN PT, R7, R18, R0, 0x1f ;  /* 0x08001f0012077589 */ /* 0x000ee800000e0000 */
[----:B------:R4:W5:Y:S02]  /*160b0*/  SHFL.DOWN PT, R6, R19, R0, 0x1f ;  /* 0x08001f0013067589 */ /* 0x00096400000e0000 */
[----:B----4-:R-:W-:-:S02]  /*160c0*/  IMAD.SHL.U32 R0, R0, 0x2, RZ ;  /* 0x0000000200007824 */ /* 0x010fc400078e00ff */
[----:B-1----:R-:W-:-:S03]  /*160d0*/  FADD.FTZ R16, R3, R16 ;  /* 0x0000001003107221 */ /* 0x002fc60000010000 */
[----:B------:R-:W-:Y:S01]  /*160e0*/  ISETP.GE.AND P1, PT, R0, UR4, PT ;  /* 0x0000000400007c0c */ /* 0x000fe2000bf26270 */
[----:B--2---:R-:W-:Y:S01]  /*160f0*/  FADD.FTZ R17, R2, R17 ;  /* 0x0000001102117221 */ /* 0x004fe20000010000 */
[----:B---3--:R-:W-:Y:S01]  /*16100*/  FADD.FTZ R18, R7, R18 ;  /* 0x0000001207127221 */ /* 0x008fe20000010000 */
[----:B-----5:R-:W-:-:S10]  /*16110*/  FADD.FTZ R19, R6, R19 ;  /* 0x0000001306137221 */ /* 0x020fd40000010000 */
[----:B------:R-:W-:Y:S05]  /*16120*/  @!P1 BRA `(.L_x_6058) ;  /* 0xfffffffc00d49947 */ /* 0x000fea000383ffff */
.L_x_6055:
        /* <DEDUP_REMOVED lines=12> */
[----:B------:R-:W-:Y:S02]  /*161f0*/  IADD3.X R9, PT, PT, RZ, UR5, RZ, P4, !PT ;  /* 0x00000005ff097c10 */ /* 0x000fe4000a7fe4ff */
[----:B------:R-:W-:Y:S02]  /*16200*/  IADD3.X R7, PT, PT, RZ, UR5, RZ, P3, !PT ;  /* 0x00000005ff077c10 */ /* 0x000fe40009ffe4ff */
[----:B------:R-:W-:Y:S01]  /*16210*/  IADD3.X R5, PT, PT, RZ, UR5, RZ, P2, !PT ;  /* 0x00000005ff057c10 */ /* 0x000fe200097fe4ff */
[----:B------:R-:W5:Y:S01]  /*16220*/  @P0 LDG.E R11, desc[UR36][R8.64] ;  /* 0x00000024080b0981 */ /* 0x000f62000c1e1900 */
[----:B------:R-:W-:-:S03]  /*16230*/  IADD3.X R3, PT, PT, RZ, UR5, RZ, P1, !PT ;  /* 0x00000005ff037c10 */ /* 0x000fc60008ffe4ff */
        /* <DEDUP_REMOVED lines=23> */
[----:B------:R-:W-:Y:S01]  /*163b0*/  HFMA2 R13, -RZ, RZ, 0, 0 ;  /* 0x00000000ff0d7431 */ /* 0x000fe200000001ff */
[----:B------:R-:W4:Y:S01]  /*163c0*/  LDCU.64 UR6, c[0x4][0x2b8] ;  /* 0x01005700ff0677ac */ /* 0x000f220008000a00 */
[----:B0-----:R-:W-:Y:S01]  /*163d0*/  IMAD.U32 R4, RZ, RZ, UR4 ;  /* 0x00000004ff047e24 */ /* 0x001fe2000f8e00ff */
[----:B------:R-:W-:Y:S02]  /*163e0*/  MOV R5, UR5 ;  /* 0x0000000500057c02 */ /* 0x000fe40008000f00 */
[----:B---3--:R-:W-:-:S02]  /*163f0*/  MOV R6, UR8 ;  /* 0x0000000800067c02 */ /* 0x008fc40008000f00 */
[----:B------:R-:W-:Y:S02]  /*16400*/  MOV R7, UR9 ;  /* 0x0000000900077c02 */ /* 0x000fe40008000f00 */
[----:B----4-:R-:W-:Y:S01]  /*16410*/  MOV R10, UR6 ;  /* 0x00000006000a7c02 */ /* 0x010fe20008000f00 */
[----:B-1----:R-:W-:-:S07]  /*16420*/  IMAD.U32 R11, RZ, RZ, UR7 ;  /* 0x00000007ff0b7e24 */ /* 0x002fce000f8e00ff */
[----:B------:R-:W-:-:S07]  /*16430*/  LEPC R20, `(.L_x_6061) ;  /* 0x000000001014794e */ /* 0x000fce0000000000 */
[----:B--2---:R-:W-:Y:S05]  /*16440*/  CALL.ABS.NOINC R14 ;  /* 0x000000000e007343 */ /* 0x004fea0003c00000 */
.L_x_6061:
        /* <DEDUP_REMOVED lines=14> */
[----:B------:R-:W-:Y:S02]  /*16530*/  MOV R7, UR9 ;  /* 0x0000000900077c02 */ /* 0x000fe40008000f00 */
[----:B0-----:R-:W-:Y:S01]  /*16540*/  MOV R10, UR4 ;  /* 0x00000004000a7c02 */ /* 0x001fe20008000f00 */
[----:B--2---:R-:W-:-:S07]  /*16550*/  IMAD.U32 R11, RZ, RZ, UR5 ;  /* 0x00000005ff0b7e24 */ /* 0x004fce000f8e00ff */
[----:B------:R-:W-:-:S07]  /*16560*/  LEPC R20, `(.L_x_6062) ;  /* 0x000000001014794e */ /* 0x000fce0000000000 */
[----:B-1----:R-:W-:Y:S05]  /*16570*/  CALL.ABS.NOINC R2 ;  /* 0x0000000002007343 */ /* 0x002fea0003c00000 */
.L_x_6062:
[----:B------:R-:W-:Y:S05]  /*16580*/  BRA `(.L_x_6063) ;  /* 0x0000000000047947 */ /* 0x000fea0003800000 */
.L_x_6060:
[----:B------:R1:W-:Y:S02]  /*16590*/  STG.E desc[UR36][R8.64], R16 ;  /* 0x0000001008007986 */ /* 0x0003e4000c101924 */
.L_x_6063:
        /* <DEDUP_REMOVED lines=9> */
[----:B-1----:R-:W-:Y:S01]  /*16630*/  HFMA2 R8, -RZ, RZ, 0, 4.4763088226318359375e-05 ;  /* 0x000002efff087431 */ /* 0x002fe200000001ff */
[----:B------:R-:W-:Y:S01]  /*16640*/  MOV R12, 0x1 ;  /* 0x00000001000c7802 */ /* 0x000fe20000000f00 */
[----:B------:R1:W3:Y:S01]  /*16650*/  LDC.64 R14, c[0x4][R2] ;  /* 0x01000000020e7b82 */ /* 0x0002e20000000a00 */
[----:B------:R-:W4:Y:S01]  /*16660*/  LDCU.64 UR6, c[0x4][0x7b8] ;  /* 0x0100f700ff0677ac */ /* 0x000f220008000a00 */
[----:B------:R-:W-:Y:S01]  /*16670*/  HFMA2 R13, -RZ, RZ, 0, 0 ;  /* 0x00000000ff0d7431 */ /* 0x000fe200000001ff */
[----:B------:R-:W5:Y:S01]  /*16680*/  LDCU.64 UR8, c[0x4][0x2b8] ;  /* 0x01005700ff0877ac */ /* 0x000f620008000a00 */
[----:B0-----:R-:W-:Y:S01]  /*16690*/  IMAD.U32 R4, RZ, RZ, UR4 ;  /* 0x00000004ff047e24 */ /* 0x001fe2000f8e00ff */
[----:B------:R-:W-:Y:S02]  /*166a0*/  MOV R5, UR5 ;  /* 0x0000000500057c02 */ /* 0x000fe40008000f00 */
[----:B----4-:R-:W-:-:S02]  /*166b0*/  MOV R6, UR6 ;  /* 0x0000000600067c02 */ /* 0x010fc40008000f00 */
[----:B------:R-:W-:Y:S02]  /*166c0*/  MOV R7, UR7 ;  /* 0x0000000700077c02 */ /* 0x000fe40008000f00 */
[----:B-----5:R-:W-:Y:S01]  /*166d0*/  MOV R10, UR8 ;  /* 0x00000008000a7c02 */ /* 0x020fe20008000f00 */
[----:B-1----:R-:W-:-:S07]  /*166e0*/  IMAD.U32 R11, RZ, RZ, UR9 ;  /* 0x00000009ff0b7e24 */ /* 0x002fce000f8e00ff */
[----:B------:R-:W-:-:S07]  /*166f0*/  LEPC R20, `(.L_x_6065) ;  /* 0x000000001014794e */ /* 0x000fce0000000000 */
[----:B--23--:R-:W-:Y:S05]  /*16700*/  CALL.ABS.NOINC R14 ;  /* 0x000000000e007343 */ /* 0x00cfea0003c00000 */
.L_x_6065:
        /* <DEDUP_REMOVED lines=19> */
.L_x_6066:
[----:B------:R-:W-:Y:S05]  /*16840*/  BRA `(.L_x_6067) ;  /* 0x00000000000c7947 */ /* 0x000fea0003800000 */
.L_x_6064:
[----:B0-----:R-:W-:-:S04]  /*16850*/  IADD3 R2, P0, PT, R25, UR6, RZ ;  /* 0x0000000619027c10 */ /* 0x001fc8000ff1e0ff */
[----:B------:R-:W-:-:S05]  /*16860*/  IADD3.X R3, PT, PT, RZ, UR7, RZ, P0, !PT ;  /* 0x00000007ff037c10 */ /* 0x000fca00087fe4ff */
[----:B------:R0:W-:Y:S04]  /*16870*/  STG.E desc[UR36][R2.64], R18 ;  /* 0x0000001202007986 */ /* 0x0001e8000c101924 */
.L_x_6067:
[----:B------:R-:W3:Y:S02]  /*16880*/  LDCU.64 UR4, c[0x0][0x760] ;  /* 0x0000ec00ff0477ac */ /* 0x000ee40008000a00 */
[----:B---3--:R-:W-:-:S05]  /*16890*/  IADD3 R24, P0, PT, R24, UR4, RZ ;  /* 0x0000000418187c10 */ /* 0x008fca000ff1e0ff */
[----:B------:R-:W-:-:S05]  /*168a0*/  IMAD.X R25, RZ, RZ, UR5, P0 ;  /* 0x00000005ff197e24 */ /* 0x000fca00080e06ff */
[----:B------:R-:W-:Y:S01]  /*168b0*/  STG.E desc[UR36][R24.64], R19 ;  /* 0x0000001318007986 */ /* 0x000fe2000c101924 */
[----:B------:R-:W-:Y:S05]  /*168c0*/  EXIT ;  /* 0x000000000000794d */ /* 0x000fea0003800000 */
.L_x_6059:
        /* <DEDUP_REMOVED lines=13> */
.L_x_6068:
        /* <DEDUP_REMOVED lines=12> */
[----:B0-----:R-:W-:Y:S02]  /*16a60*/  MOV R4, UR4 ;  /* 0x0000000400047c02 */ /* 0x001fe40008000f00 */
[----:B------:R-:W-:-:S02]  /*16a70*/  MOV R5, UR5 ;  /* 0x0000000500057c02 */ /* 0x000fc40008000f00 */
[----:B-----5:R-:W-:Y:S02]  /*16a80*/  MOV R6, UR6 ;  /* 0x0000000600067c02 */ /* 0x020fe40008000f00 */
[----:B------:R-:W-:Y:S01]  /*16a90*/  MOV R7, UR7 ;  /* 0x0000000700077c02 */ /* 0x000fe20008000f00 */
[----:B--2---:R-:W-:Y:S01]  /*16aa0*/  IMAD.U32 R10, RZ, RZ, UR8 ;  /* 0x00000008ff0a7e24 */ /* 0x004fe2000f8e00ff */
[----:B------:R-:W-:-:S07]  /*16ab0*/  MOV R11, UR9 ;  /* 0x00000009000b7c02 */ /* 0x000fce0008000f00 */
[----:B------:R-:W-:-:S07]  /*16ac0*/  LEPC R20, `(.L_x_6071) ;  /* 0x000000001014794e */ /* 0x000fce0000000000 */
[----:B-1-34-:R-:W-:Y:S05]  /*16ad0*/  CALL.ABS.NOINC R14 ;  /* 0x000000000e007343 */ /* 0x01afea0003c00000 */
.L_x_6071:
[----:B------:R-:W0:Y:S01]  /*16ae0*/  LDCU.64 UR4, c[0x0][0x760] ;  /* 0x0000ec00ff0477ac */ /* 0x000e220008000a00 */
[----:B------:R-:W1:Y:S01]  /*16af0*/  LDC.64 R2, c[0x4][R2] ;  /* 0x0100000002027b82 */ /* 0x000e620000000a00 */
[----:B------:R-:W-:Y:S01]  /*16b00*/  HFMA2 R8, -RZ, RZ, 0, 4.4763088226318359375e-05 ;  /* 0x000002efff087431 */ /* 0x000fe200000001ff */
[----:B------:R-:W-:Y:S01]  /*16b10*/  MOV R12, 0x1 ;  /* 0x00000001000c7802 */ /* 0x000fe20000000f00 */
[----:B------:R-:W2:Y:S01]  /*16b20*/  LDCU.64 UR6, c[0x4][0x7c8] ;  /* 0x0100f900ff0677ac */ /* 0x000ea20008000a00 */
[----:B------:R-:W-:Y:S01]  /*16b30*/  HFMA2 R13, -RZ, RZ, 0, 0 ;  /* 0x00000000ff0d7431 */ /* 0x000fe200000001ff */
[----:B------:R-:W3:Y:S01]  /*16b40*/  LDCU.64 UR8, c[0x4][0x7b8] ;  /* 0x0100f700ff0877ac */ /* 0x000ee20008000a00 */
[----:B0-----:R-:W-:Y:S02]  /*16b50*/  IADD3 R14, P0, PT, R28, UR4, RZ ;  /* 0x000000041c0e7c10 */ /* 0x001fe4000ff1e0ff */
[----:B--2---:R-:W-:-:S03]  /*16b60*/  MOV R4, UR6 ;  /* 0x0000000600047c02 */ /* 0x004fc60008000f00 */
[----:B------:R-:W-:Y:S01]  /*16b70*/  IMAD.X R15, RZ, RZ, UR5, P0 ;  /* 0x00000005ff0f7e24 */ /* 0x000fe200080e06ff */
[----:B------:R-:W0:Y:S01]  /*16b80*/  LDCU.64 UR4, c[0x4][0x2b8] ;  /* 0x01005700ff0477ac */ /* 0x000e220008000a00 */
[----:B------:R-:W-:Y:S02]  /*16b90*/  MOV R5, UR7 ;  /* 0x0000000700057c02 */ /* 0x000fe40008000f00 */
[----:B---3--:R-:W-:Y:S01]  /*16ba0*/  MOV R6, UR8 ;  /* 0x0000000800067c02 */ /* 0x008fe20008000f00 */
[----:B------:R2:W-:Y:S01]  /*16bb0*/  STG.E desc[UR36][R14.64], R16 ;  /* 0x000000100e007986 */ /* 0x0005e2000c101924 */
[----:B------:R-:W-:Y:S01]  /*16bc0*/  MOV R7, UR9 ;  /* 0x0000000900077c02 */ /* 0x000fe20008000f00 */
[----:B0-----:R-:W-:Y:S01]  /*16bd0*/  IMAD.U32 R10, RZ, RZ, UR4 ;  /* 0x00000004ff0a7e24 */ /* 0x001fe2000f8e00ff */
[----:B--2---:R-:W-:-:S07]  /*16be0*/  MOV R11, UR5 ;  /* 0x00000005000b7c02 */ /* 0x004fce0008000f00 */
[----:B------:R-:W-:-:S07]  /*16bf0*/  LEPC R20, `(.L_x_6072) ;  /* 0x000000001014794e */ /* 0x000fce0000000000 */
[----:B-1----:R-:W-:Y:S05]  /*16c00*/  CALL.ABS.NOINC R2 ;  /* 0x0000000002007343 */ /* 0x002fea0003c00000 */
.L_x_6072:
[----:B------:R-:W-:Y:S05]  /*16c10*/  BRA `(.L_x_6073) ;  /* 0x0000000000107947 */ /* 0x000fea0003800000 */
.L_x_6070:
[----:B------:R-:W0:Y:S02]  /*16c20*/  LDCU.64 UR4, c[0x0][0x760] ;  /* 0x0000ec00ff0477ac */ /* 0x000e240008000a00 */
[----:B0-----:R-:W-:-:S05]  /*16c30*/  IADD3 R28, P0, PT, R28, UR4, RZ ;  /* 0x000000041c1c7c10 */ /* 0x001fca000ff1e0ff */
[----:B------:R-:W-:-:S05]  /*16c40*/  IMAD.X R29, RZ, RZ, UR5, P0 ;  /* 0x00000005ff1d7e24 */ /* 0x000fca00080e06ff */
[----:B------:R0:W-:Y:S03]  /*16c50*/  STG.E desc[UR36][R28.64], R16 ;  /* 0x000000101c007986 */ /* 0x0001e6000c101924 */
.L_x_6073:
        /* <DEDUP_REMOVED lines=15> */
[----:B-----5:R-:W-:Y:S02]  /*16d50*/  MOV R4, UR4 ;  /* 0x0000000400047c02 */ /* 0x020fe40008000f00 */
[----:B------:R-:W-:-:S02]  /*16d60*/  MOV R5, UR5 ;  /* 0x0000000500057c02 */ /* 0x000fc40008000f00 */
[----:B--2---:R-:W-:Y:S01]  /*16d70*/  MOV R6, UR6 ;  /* 0x0000000600067c02 */ /* 0x004fe20008000f00 */
[----:B------:R-:W-:Y:S01]  /*16d80*/  IMAD.U32 R7, RZ, RZ, UR7 ;  /* 0x00000007ff077e24 */ /* 0x000fe2000f8e00ff */
[----:B---3--:R-:W-:Y:S02]  /*16d90*/  MOV R10, UR8 ;  /* 0x00000008000a7c02 */ /* 0x008fe40008000f00 */
[----:B------:R-:W-:-:S07]  /*16da0*/  MOV R11, UR9 ;  /* 0x00000009000b7c02 */ /* 0x000fce0008000f00 */
[----:B------:R-:W-:-:S07]  /*16db0*/  LEPC R20, `(.L_x_6075) ;  /* 0x000000001014794e */ /* 0x000fce0000000000 */
[----:B01--4-:R-:W-:Y:S05]  /*16dc0*/  CALL.ABS.NOINC R14 ;  /* 0x000000000e007343 */ /* 0x013fea0003c00000 */
.L_x_6075:
        /* <DEDUP_REMOVED lines=10> */
[----:B--2---:R-:W-:Y:S02]  /*16e70*/  MOV R4, UR6 ;  /* 0x0000000600047c02 */ /* 0x004fe40008000f00 */
[----:B------:R-:W-:Y:S01]  /*16e80*/  MOV R5, UR7 ;  /* 0x0000000700057c02 */ /* 0x000fe20008000f00 */
[----:B------:R2:W-:Y:S01]  /*16e90*/  STG.E desc[UR36][R14.64], R18 ;  /* 0x000000120e007986 */ /* 0x0005e2000c101924 */
[----:B---3--:R-:W-:Y:S01]  /*16ea0*/  MOV R6, UR8 ;  /* 0x0000000800067c02 */ /* 0x008fe20008000f00 */
[----:B------:R-:W-:Y:S01]  /*16eb0*/  IMAD.U32 R7, RZ, RZ, UR9 ;  /* 0x00000009ff077e24 */ /* 0x000fe2000f8e00ff */
[----:B0-----:R-:W-:Y:S02]  /*16ec0*/  MOV R10, UR4 ;  /* 0x00000004000a7c02 */ /* 0x001fe40008000f00 */
[----:B--2---:R-:W-:-:S07]  /*16ed0*/  MOV R11, UR5 ;  /* 0x00000005000b7c02 */ /* 0x004fce0008000f00 */
[----:B------:R-:W-:-:S07]  /*16ee0*/  LEPC R20, `(.L_x_6076) ;  /* 0x000000001014794e */ /* 0x000fce0000000000 */
[----:B-1----:R-:W-:Y:S05]  /*16ef0*/  CALL.ABS.NOINC R2 ;  /* 0x0000000002007343 */ /* 0x002fea0003c00000 */
.L_x_6076:
[----:B------:R-:W-:Y:S05]  /*16f00*/  BRA `(.L_x_6077) ;  /* 0x00000000000c7947 */ /* 0x000fea0003800000 */
.L_x_6074:
[----:B------:R-:W-:-:S04]  /*16f10*/  IADD3 R2, P0, PT, R25, UR6, RZ ;  /* 0x0000000619027c10 */ /* 0x000fc8000ff1e0ff */
[----:B------:R-:W-:-:S05]  /*16f20*/  IADD3.X R3, PT, PT, RZ, UR7, RZ, P0, !PT ;  /* 0x00000007ff037c10 */ /* 0x000fca00087fe4ff */
[----:B------:R0:W-:Y:S04]  /*16f30*/  STG.E desc[UR36][R2.64], R18 ;  /* 0x0000001202007986 */ /* 0x0001e8000c101924 */
.L_x_6077:
[----:B------:R-:W5:Y:S02]  /*16f40*/  LDCU.64 UR4, c[0x0][0x760] ;  /* 0x0000ec00ff0477ac */ /* 0x000f640008000a00 */
[----:B-----5:R-:W-:-:S04]  /*16f50*/  IADD3 R24, P0, PT, R24, UR4, RZ ;  /* 0x0000000418187c10 */ /* 0x020fc8000ff1e0ff */
[----:B------:R-:W-:-:S05]  /*16f60*/  IADD3.X R25, PT, PT, RZ, UR5, RZ, P0, !PT ;  /* 0x00000005ff197c10 */ /* 0x000fca00087fe4ff */
[----:B------:R-:W-:Y:S01]  /*16f70*/  STG.E desc[UR36][R24.64], R19 ;  /* 0x0000001318007986 */ /* 0x000fe2000c101924 */
[----:B------:R-:W-:Y:S05]  /*16f80*/  EXIT ;  /* 0x000000000000794d */ /* 0x000fea0003800000 */
.L_x_6069:
[----:B------:R-:W-:Y:S04]  /*16f90*/  STG.E desc[UR36][R4.64], R16 ;  /* 0x0000001004007986 */ /* 0x000fe8000c101924 */
[----:B------:R-:W-:Y:S04]  /*16fa0*/  STG.E desc[UR36][R4.64+0x4], R17 ;  /* 0x0000041104007986 */ /* 0x000fe8000c101924 */
[----:B------:R-:W-:Y:S04]  /*16fb0*/  STG.E desc[UR36][R4.64+0x8], R18 ;  /* 0x0000081204007986 */ /* 0x000fe8000c101924 */
[----:B------:R-:W-:Y:S01]  /*16fc0*/  STG.E desc[UR36][R4.64+0xc], R19 ;  /* 0x00000c1304007986 */ /* 0x000fe2000c101924 */
[----:B------:R-:W-:Y:S05]  /*16fd0*/  EXIT ;  /* 0x000000000000794d */ /* 0x000fea0003800000 */
.L_x_6038:
        /* <DEDUP_REMOVED lines=23> */
[----:B------:R-:W-:Y:S02]  /*17150*/  IADD3.X R7, PT, PT, RZ, UR5, RZ, P3, !PT ;  /* 0x00000005ff077c10 */ /* 0x000fe40009ffe4ff */
        /* <DEDUP_REMOVED lines=35> */
.L_x_6080:
        /* <DEDUP_REMOVED lines=19> */
.L_x_6081:
[----:B------:R-:W-:Y:S05]  /*174c0*/  BRA `(.L_x_6082) ;  /* 0x0000000000047947 */ /* 0x000fea0003800000 */
.L_x_6079:
[----:B------:R2:W-:Y:S02]  /*174d0*/  STG.E desc[UR36][R8.64], R16 ;  /* 0x0000001008007986 */ /* 0x0005e4000c101924 */
.L_x_6082:
[----:B------:R-:W1:Y:S01]  /*174e0*/  LDCU.64 UR6, c[0x0][0x760] ;  /* 0x0000ec00ff0677ac */ /* 0x000e620008000a00 */
[----:B------:R-:W3:Y:S01]  /*174f0*/  LDCU UR4, c[0x0][0x794] ;  /* 0x0000f280ff0477ac */ /* 0x000ee20008000800 */
[----:B-1----:R-:W-:-:S04]  /*17500*/  IADD3 R2, P0, PT, R29, UR6, RZ ;  /* 0x000000061d027c10 */ /* 0x002fc8000ff1e0ff */
[----:B------:R-:W-:Y:S01]  /*17510*/  IADD3.X R3, PT, PT, RZ, UR7, RZ, P0, !PT ;  /* 0x00000007ff037c10 */ /* 0x000fe200087fe4ff */
[----:B---3--:R-:W-:-:S04]  /*17520*/  UISETP.NE.AND UP0, UPT, UR4, 0x1, UPT ;  /* 0x000000010400788c */ /* 0x008fc8000bf05270 */
[----:B------:R1:W-:Y:S05]  /*17530*/  STG.E desc[UR36][R2.64], R17 ;  /* 0x0000001102007986 */ /* 0x0003ea000c101924 */
[----:B------:R-:W-:Y:S05]  /*17540*/  BRA.U !UP0, `(.L_x_6083) ;  /* 0x0000000108907547 */ /* 0x000fea000b800000 */
[----:B-1----:R-:W-:Y:S01]  /*17550*/  MOV R2, 0x0 ;  /* 0x0000000000027802 */ /* 0x002fe20000000f00 */
[----:B------:R-:W1:Y:S01]  /*17560*/  LDCU.64 UR4, c[0x4][0x7c8] ;  /* 0x0100f900ff0477ac */ /* 0x000e620008000a00 */
[----:B--2---:R-:W-:Y:S01]  /*17570*/  HFMA2 R8, -RZ, RZ, 0, 4.4763088226318359375e-05 ;  /* 0x000002efff087431 */ /* 0x004fe200000001ff */
        /* <DEDUP_REMOVED lines=13> */
.L_x_6084:
        /* <DEDUP_REMOVED lines=19> */
.L_x_6085:
[----:B------:R-:W-:Y:S05]  /*17780*/  BRA `(.L_x_6086) ;  /* 0x00000000000c7947 */ /* 0x000fea0003800000 */
.L_x_6083:
[----:B------:R-:W-:-:S04]  /*17790*/  IADD3 R28, P0, PT, R28, UR6, RZ ;  /* 0x000000061c1c7c10 */ /* 0x000fc8000ff1e0ff */
[----:B------:R-:W-:-:S05]  /*177a0*/  IADD3.X R29, PT, PT, RZ, UR7, RZ, P0, !PT ;  /* 0x00000007ff1d7c10 */ /* 0x000fca00087fe4ff */
[----:B------:R3:W-:Y:S04]  /*177b0*/  STG.E desc[UR36][R28.64], R18 ;  /* 0x000000121c007986 */ /* 0x0007e8000c101924 */
.L_x_6086:
[----:B------:R-:W4:Y:S02]  /*177c0*/  LDCU.64 UR4, c[0x0][0x760] ;  /* 0x0000ec00ff0477ac */ /* 0x000f240008000a00 */
[----:B----4-:R-:W-:-:S04]  /*177d0*/  IADD3 R26, P0, PT, R26, UR4, RZ ;  /* 0x000000041a1a7c10 */ /* 0x010fc8000ff1e0ff */
[----:B------:R-:W-:-:S05]  /*177e0*/  IADD3.X R27, PT, PT, RZ, UR5, RZ, P0, !PT ;  /* 0x00000005ff1b7c10 */ /* 0x000fca00087fe4ff */
[----:B------:R-:W-:Y:S01]  /*177f0*/  STG.E desc[UR36][R26.64], R19 ;  /* 0x000000131a007986 */ /* 0x000fe2000c101924 */
[----:B------:R-:W-:Y:S05]  /*17800*/  EXIT ;  /* 0x000000000000794d */ /* 0x000fea0003800000 */
.L_x_6078:
        /* <DEDUP_REMOVED lines=13> */
.L_x_6087:
[----:B------:R-:W-:Y:S05]  /*178e0*/  BRA.U !UP1, `(.L_x_6088) ;  /* 0x0000000509787547 */ /* 0x000fea000b800000 */
        /* <DEDUP_REMOVED lines=19> */
.L_x_6090:
        /* <DEDUP_REMOVED lines=19> */
.L_x_6091:
[----:B------:R-:W-:Y:S05]  /*17b50*/  BRA `(.L_x_6092) ;  /* 0x0000000000107947 */ /* 0x000fea0003800000 */
.L_x_6089:
[----:B------:R-:W1:Y:S02]  /*17b60*/  LDCU.64 UR4, c[0x0][0x760] ;  /* 0x0000ec00ff0477ac */ /* 0x000e640008000a00 */
[----:B-1----:R-:W-:-:S04]  /*17b70*/  IADD3 R2, P0, PT, R31, UR4, RZ ;  /* 0x000000041f027c10 */ /* 0x002fc8000ff1e0ff */
[----:B------:R-:W-:-:S05]  /*17b80*/  IADD3.X R3, PT, PT, RZ, UR5, RZ, P0, !PT ;  /* 0x00000005ff037c10 */ /* 0x000fca00087fe4ff */
[----:B------:R1:W-:Y:S04]  /*17b90*/  STG.E desc[UR36][R2.64], R16 ;  /* 0x0000001002007986 */ /* 0x0003e8000c101924 */
.L_x_6092:
        /* <DEDUP_REMOVED lines=18> */
[----:B------:R-:W-:Y:S02]  /*17cc0*/  MOV R7, UR7 ;  /* 0x0000000700077c02 */ /* 0x000fe40008000f00 */
[----:B-----5:R-:W-:Y:S02]  /*17cd0*/  MOV R10, UR8 ;  /* 0x00000008000a7c02 */ /* 0x020fe40008000f00 */
[----:B--2---:R-:W-:-:S07]  /*17ce0*/  MOV R11, UR9 ;  /* 0x00000009000b7c02 */ /* 0x004fce0008000f00 */
[----:B------:R-:W-:-:S07]  /*17cf0*/  LEPC R20, `(.L_x_6094) ;  /* 0x000000001014794e */ /* 0x000fce0000000000 */
[----:B0--3--:R-:W-:Y:S05]  /*17d00*/  CALL.ABS.NOINC R14 ;  /* 0x000000000e007343 */ /* 0x009fea0003c00000 */
.L_x_6094:
        /* <DEDUP_REMOVED lines=15> */
[----:B0-----:R-:W-:Y:S02]  /*17e00*/  MOV R10, UR4 ;  /* 0x00000004000a7c02 */ /* 0x001fe40008000f00 */
[----:B--2---:R-:W-:-:S07]  /*17e10*/  MOV R11, UR5 ;  /* 0x00000005000b7c02 */ /* 0x004fce0008000f00 */
[----:B------:R-:W-:-:S07]  /*17e20*/  LEPC R20, `(.L_x_6095) ;  /* 0x000000001014794e */ /* 0x000fce0000000000 */
[----:B-1----:R-:W-:Y:S05]  /*17e30*/  CALL.ABS.NOINC R2 ;  /* 0x0000000002007343 */ /* 0x002fea0003c00000 */
.L_x_6095:
[----:B------:R-:W-:Y:S05]  /*17e40*/  BRA `(.L_x_6096) ;  /* 0x00000000000c7947 */ /* 0x000fea0003800000 */
.L_x_6093:
[----:B------:R-:W-:-:S04]  /*17e50*/  IADD3 R28, P0, PT, R28, UR6, RZ ;  /* 0x000000061c1c7c10 */ /* 0x000fc8000ff1e0ff */
[----:B------:R-:W-:-:S05]  /*17e60*/  IADD3.X R29, PT, PT, RZ, UR7, RZ, P0, !PT ;  /* 0x00000007ff1d7c10 */ /* 0x000fca00087fe4ff */
[----:B------:R2:W-:Y:S04]  /*17e70*/  STG.E desc[UR36][R28.64], R18 ;  /* 0x000000121c007986 */ /* 0x0005e8000c101924 */
.L_x_6096:
[----:B------:R-:W3:Y:S02]  /*17e80*/  LDCU.64 UR4, c[0x0][0x760] ;  /* 0x0000ec00ff0477ac */ /* 0x000ee40008000a00 */
[----:B---3--:R-:W-:-:S04]  /*17e90*/  IADD3 R26, P0, PT, R26, UR4, RZ ;  /* 0x000000041a1a7c10 */ /* 0x008fc8000ff1e0ff */
[----:B------:R-:W-:-:S05]  /*17ea0*/  IADD3.X R27, PT, PT, RZ, UR5, RZ, P0, !PT ;  /* 0x00000005ff1b7c10 */ /* 0x000fca00087fe4ff */
[----:B------:R-:W-:Y:S01]  /*17eb0*/  STG.E desc[UR36][R26.64], R19 ;  /* 0x000000131a007986 */ /* 0x000fe2000c101924 */
[----:B------:R-:W-:Y:S05]  /*17ec0*/  EXIT ;  /* 0x000000000000794d */ /* 0x000fea0003800000 */
.L_x_6088:
[----:B------:R-:W-:Y:S04]  /*17ed0*/  STG.E desc[UR36][R4.64], R16 ;  /* 0x0000001004007986 */ /* 0x000fe8000c101924 */
[----:B------:R-:W-:Y:S04]  /*17ee0*/  STG.E desc[UR36][R4.64+0x4], R17 ;  /* 0x0000041104007986 */ /* 0x000fe8000c101924 */
[----:B------:R-:W-:Y:S04]  /*17ef0*/  STG.E desc[UR36][R4.64+0x8], R18 ;  /* 0x0000081204007986 */ /* 0x000fe8000c101924 */
[----:B------:R-:W-:Y:S01]  /*17f00*/  STG.E desc[UR36][R4.64+0xc], R19 ;  /* 0x00000c1304007986 */ /* 0x000fe2000c101924 */
[----:B------:R-:W-:Y:S05]  /*17f10*/  EXIT ;  /* 0x000000000000794d */ /* 0x000fea0003800000 */
.L_x_6097:
        /* <DEDUP_REMOVED lines=14> */
.L_x_10010:


//--------------------- .text._ZN2at6native13reduce_kernelILi512ELi1ENS0_8ReduceOpIN3c104HalfENS0_14func_wrapper_tIS4_ZNS0_11sum_functorIS4_fS4_EclERNS_14TensorIteratorEEUlffE_EEjS4_Li4ELi8EEEEEvT1_ --------------------------
	.section	.text._ZN2at6native13reduce_kernelILi512ELi1ENS0_8ReduceOpIN3c104HalfENS0_14func_wrapper_tIS4_ZNS0_11sum_functorIS4_fS4_EclERNS_14TensorIteratorEEUlffE_EEjS4_Li4ELi8EEEEEvT1_,"ax",@progbits
	.align	128
        .global         _ZN2at6native13reduce_kernelILi512ELi1ENS0_8ReduceOpIN3c104HalfENS0_14func_wrapper_tIS4_ZNS0_11sum_functorIS4_fS4_EclERNS_14TensorIteratorEEUlffE_EEjS4_Li4ELi8EEEEEvT1_
        .type           _ZN2at6native13reduce_kernelILi512ELi1ENS0_8ReduceOpIN3c104HalfENS0_14func_wrapper_tIS4_ZNS0_11sum_functorIS4_fS4_EclERNS_14TensorIteratorEEUlffE_EEjS4_Li4ELi8EEEEEvT1_,@function
        .size           _ZN2at6native13reduce_kernelILi512ELi1ENS0_8ReduceOpIN3c104HalfENS0_14func_wrapper_tIS4_ZNS0_11sum_functorIS4_fS4_EclERNS_14TensorIteratorEEUlffE_EEjS4_Li4ELi8EEEEEvT1_,(.L_x_9951 - _ZN2at6native13reduce_kernelILi512ELi1ENS0_8ReduceOpIN3c104HalfENS0_14func_wrapper_tIS4_ZNS0_11sum_functorIS4_fS4_EclERNS_14TensorIteratorEEUlffE_EEjS4_Li4ELi8EEEEEvT1_)
        .other          _ZN2at6native13reduce_kernelILi512ELi1ENS0_8ReduceOpIN3c104HalfENS0_14func_wrapper_tIS4_ZNS0_11sum_functorIS4_fS4_EclERNS_14TensorIteratorEEUlffE_EEjS4_Li4ELi8EEEEEvT1_,@"STO_CUDA_ENTRY STV_DEFAULT"
_ZN2at6native13reduce_kernelILi512ELi1ENS0_8ReduceOpIN3c104HalfENS0_14func_wrapper_tIS4_ZNS0_11sum_functorIS4_fS4_EclERNS_14TensorIteratorEEUlffE_EEjS4_Li4ELi8EEEEEvT1_:
.text._ZN2at6native13reduce_kernelILi512ELi1ENS0_8ReduceOpIN3c104HalfENS0_14func_wrapper_tIS4_ZNS0_11sum_functorIS4_fS4_EclERNS_14TensorIteratorEEUlffE_EEjS4_Li4ELi8EEEEEvT1_:
        /* <DEDUP_REMOVED lines=295> */
.L_x_6098:
        /* <DEDUP_REMOVED lines=45> */
.L_x_6105:
[----:B------:R-:W-:Y:S05]  /*1540*/  BSYNC.RECONVERGENT B2 ;  /* 0x0000000000027941 */ /* 0x000fea0003800200 */
.L_x_6104:
[----:B------:R-:W-:Y:S02]  /*1550*/  IADD3 R2, P0, PT, R2, 0x10, RZ ;  /* 0x0000001002027810 */ /* 0x000fe40007f1e0ff */
[----:B------:R-:W-:-:S03]  /*1560*/  IADD3 R10, PT, PT, R11, -0x8, R24 ;  /* 0xfffffff80b0a7810 */ /* 0x000fc60007ffe018 */
[----:B------:R-:W-:-:S08]  /*1570*/  IMAD.X R3, RZ, RZ, R3, P0 ;  /* 0x000000ffff037224 */ /* 0x000fd000000e0603 */
.L_x_6103:
[----:B------:R-:W-:Y:S05]  /*1580*/  BSYNC.RECONVERGENT B1 ;  /* 0x0000000000017941 */ /* 0x000fea0003800200 */
.L_x_6102:
        /* <DEDUP_REMOVED lines=19> */
.L_x_6108:
        /* <DEDUP_REMOVED lines=23> */
.L_x_6107:
[----:B------:R-:W-:Y:S05]  /*1830*/  BSYNC.RECONVERGENT B1 ;  /* 0x0000000000017941 */ /* 0x000fea0003800200 */
.L_x_6106:
        /* <DEDUP_REMOVED lines=10> */
.L_x_6110:
[----:B------:R-:W-:Y:S05]  /*18e0*/  BSYNC.RECONVERGENT B1 ;  /* 0x0000000000017941 */ /* 0x000fea0003800200 */
.L_x_6109:
        /* <DEDUP_REMOVED lines=8> */
.L_x_6101:
        /* <DEDUP_REMOVED lines=18> */
.L_x_6115:
        /* <DEDUP_REMOVED lines=24> */
.L_x_6114:
[----:B------:R-:W-:-:S07]  /*1c10*/  PRMT R6, R10, 0x7610, R6 ;  /* 0x000076100a067816 */ /* 0x000fce0000000006 */
.L_x_6113:
[----:B------:R-:W-:Y:S05]  /*1c20*/  BSYNC.RECONVERGENT B1 ;  /* 0x0000000000017941 */ /* 0x000fea0003800200 */
.L_x_6112:
        /* <DEDUP_REMOVED lines=19> */
.L_x_6117:
[----:B------:R-:W-:Y:S05]  /*1d60*/  BSYNC.RECONVERGENT B1 ;  /* 0x0000000000017941 */ /* 0x000fea0003800200 */
.L_x_6116:
        /* <DEDUP_REMOVED lines=18> */
.L_x_6119:
[----:B------:R-:W-:Y:S05]  /*1e90*/  BSYNC.RECONVERGENT B1 ;  /* 0x0000000000017941 */ /* 0x000fea0003800200 */
.L_x_6118:
[----:B------:R-:W-:-:S04]  /*1ea0*/  FADD.FTZ R4, R4, R7 ;  /* 0x0000000704047221 */ /* 0x000fc80000010000 */
[----:B------:R-:W-:-:S04]  /*1eb0*/  FADD.FTZ R4, R4, R5 ;  /* 0x0000000504047221 */ /* 0x000fc80000010000 */
[----:B------:R-:W-:Y:S01]  /*1ec0*/  FADD.FTZ R9, R4, R9 ;  /* 0x0000000904097221 */ /* 0x000fe20000010000 */
[----:B------:R-:W-:Y:S06]  /*1ed0*/  BRA `(.L_x_6100) ;  /* 0x0000008c00fc7947 */ /* 0x000fec0003800000 */
.L_x_6111:
        /* <DEDUP_REMOVED lines=14> */
.L_x_6124:
        /* <DEDUP_REMOVED lines=28> */
.L_x_6123:
[----:B------:R-:W-:Y:S02]  /*2180*/  PRMT R14, R18, 0x7610, R14 ;  /* 0x00007610120e7816 */ /* 0x000fe4000000000e */
[----:B------:R-:W-:Y:S02]  /*2190*/  PRMT R13, R10, 0x7610, R13 ;  /* 0x000076100a0d7816 */ /* 0x000fe4000000000d */
[----:B------:R-:W-:-:S07]  /*21a0*/  PRMT R9, R15, 0x7610, R9 ;  /* 0x000076100f097816 */ /* 0x000fce0000000009 */
.L_x_6122:
[----:B------:R-:W-:Y:S05]  /*21b0*/  BSYNC.RECONVERGENT B1 ;  /* 0x0000000000017941 */ /* 0x000fea0003800200 */
.L_x_6121:
        /* <DEDUP_REMOVED lines=23> */
.L_x_6126:
[----:B------:R-:W-:Y:S05]  /*2330*/  BSYNC.RECONVERGENT B1 ;  /* 0x0000000000017941 */ /* 0x000fea0003800200 */
.L_x_6125:
        /* <DEDUP_REMOVED lines=12> */
[----:B------:R-:W-:-:S05]  /*2400*/  IMAD.IADD R3, R3, 0x1, R4 ;  /* 0x0000000103037824 */ /* 0x000fca00078e0204 */
[----:B------:R-:W-:Y:S01]  /*2410*/  ISETP.GE.U32.AND P0, PT, R3, R24, PT ;  /* 0x000000180300720c */ /* 0x000fe20003f06070 */
[----:B------:R-:W-:-:S05]  /*2420*/  HADD2.F32 R3, -RZ, R12.H0_H0 ;  /* 0x2000000cff037230 */ /* 0x000fca0000004100 */
[----:B------:R-:W-:-:S07]  /*2430*/  FADD.FTZ R6, R6, R3 ;  /* 0x0000000306067221 */ /* 0x000fce0000010000 */
[----:B------:R-:W-:-:S05]  /*2440*/  @!P0 HADD2.F32 R0, -RZ, R9.H0_H0 ;  /* 0x20000009ff008230 */ /* 0x000fca0000004100 */
[----:B------:R-:W-:-:S07]  /*2450*/  @!P0 FADD.FTZ R5, R5, R0 ;  /* 0x0000000005058221 */ /* 0x000fce0000010000 */
.L_x_6128:
[----:B------:R-:W-:Y:S05]  /*2460*/  BSYNC.RECONVERGENT B1 ;  /* 0x0000000000017941 */ /* 0x000fea0003800200 */
.L_x_6127:
[----:B------:R-:W-:-:S04]  /*2470*/  FADD.FTZ R7, R8, R7 ;  /* 0x0000000708077221 */ /* 0x000fc80000010000 */
[----:B------:R-:W-:-:S04]  /*2480*/  FADD.FTZ R6, R7, R6 ;  /* 0x0000000607067221 */ /* 0x000fc80000010000 */
[----:B-----5:R-:W-:Y:S01]  /*2490*/  FADD.FTZ R9, R6, R5 ;  /* 0x0000000506097221 */ /* 0x020fe20000010000 */
[----:B------:R-:W-:Y:S06]  /*24a0*/  BRA `(.L_x_6100) ;  /* 0x0000008800887947 */ /* 0x000fec0003800000 */
.L_x_6120:
        /* <DEDUP_REMOVED lines=18> */
.L_x_6136:
        /* <DEDUP_REMOVED lines=302> */
.L_x_6132:
        /* <DEDUP_REMOVED lines=231> */
.L_x_6133:
        /* <DEDUP_REMOVED lines=242> */
.L_x_6134:
        /* <DEDUP_REMOVED lines=231> */
.L_x_6135:
[----:B------:R-:W-:-:S04]  /*64b0*/  LOP3.LUT R13, R15, 0xfffffffe, RZ, 0xc0, !PT ;  /* 0xfffffffe0f0d7812 */ /* 0x000fc800078ec0ff */
[----:B------:R-:W-:-:S05]  /*64c0*/  IADD3 R12, P1, PT, R13, R4, RZ ;  /* 0x000000040d0c7210 */ /* 0x000fca0007f3e0ff */
[----:B------:R-:W-:-:S05]  /*64d0*/  IMAD.X R13, RZ, RZ, R5, P1 ;  /* 0x000000ffff0d7224 */ /* 0x000fca00008e0605 */
[----:B------:R1:W5:Y:S03]  /*64e0*/  LDG.E.U16 R12, desc[UR36][R12.64] ;  /* 0x000000240c0c7981 */ /* 0x000366000c1e1500 */
.L_x_6131:
[----:B------:R-:W2:Y:S01]  /*64f0*/  LDCU UR5, c[0x0][0x38c] ;  /* 0x00007180ff0577ac */ /* 0x000ea20008000800 */
[----:B0-----:R-:W-:Y:S01]  /*6500*/  MOV R22, UR4 ;  /* 0x0000000400167c02 */ /* 0x001fe20008000f00 */
[----:B-1---5:R-:W-:Y:S02]  /*6510*/  HADD2.F32 R13, -RZ, R6.H0_H0 ;  /* 0x20000006ff0d7230 */ /* 0x022fe40000004100 */
[----:B------:R-:W-:Y:S01]  /*6520*/  HADD2.F32 R18, -RZ, R7.H0_H0 ;  /* 0x20000007ff127230 */ /* 0x000fe20000004100 */
[----:B------:R-:W-:Y:S01]  /*6530*/  LEA R21, R22, R21, 0x2 ;  /* 0x0000001516157211 */ /* 0x000fe200078e10ff */
[----:B------:R-:W-:Y:S02]  /*6540*/  HADD2.F32 R26, -RZ, R12.H0_H0 ;  /* 0x2000000cff1a7230 */ /* 0x000fe40000004100 */
[----:B------:R-:W-:Y:S01]  /*6550*/  FADD.FTZ R20, R13, R20 ;  /* 0x000000140d147221 */ /* 0x000fe20000010000 */
        /* <DEDUP_REMOVED lines=8> */
.L_x_6130:
[----:B------:R-:W-:Y:S05]  /*65e0*/  BSYNC.RECONVERGENT B1 ;  /* 0x0000000000017941 */ /* 0x000fea0003800200 */
.L_x_6129:
        /* <DEDUP_REMOVED lines=285> */
.L_x_6140:
[----:B------:R-:W-:Y:S02]  /*77c0*/  SHF.R.U32.HI R12, RZ, 0x1, R6 ;  /* 0x00000001ff0c7819 */ /* 0x000fe40000011606 */
[----:B------:R-:W-:-:S07]  /*77d0*/  MOV R13, RZ ;  /* 0x000000ff000d7202 */ /* 0x000fce0000000f00 */
.L_x_6139:
        /* <DEDUP_REMOVED lines=284> */
.L_x_6142:
[----:B------:R-:W-:Y:S02]  /*89a0*/  SHF.R.U32.HI R18, RZ, 0x1, R7 ;  /* 0x00000001ff127819 */ /* 0x000fe40000011607 */
[----:B------:R-:W-:-:S07]  /*89b0*/  MOV R19, RZ ;  /* 0x000000ff00137202 */ /* 0x000fce0000000f00 */
.L_x_6141:
        /* <DEDUP_REMOVED lines=281> */
.L_x_6144:
[----:B------:R-:W-:Y:S02]  /*9b50*/  SHF.R.U32.HI R18, RZ, 0x1, R0 ;  /* 0x00000001ff127819 */ /* 0x000fe40000011600 */
[----:B------:R-:W-:-:S07]  /*9b60*/  MOV R19, RZ ;  /* 0x000000ff00137202 */ /* 0x000fce0000000f00 */
.L_x_6143:
        /* <DEDUP_REMOVED lines=281> */
.L_x_6146:
[----:B------:R-:W-:Y:S02]  /*ad00*/  SHF.R.U32.HI R12, RZ, 0x1, R5 ;  /* 0x00000001ff0c7819 */ /* 0x000fe40000011605 */
[----:B------:R-:W-:-:S07]  /*ad10*/  MOV R13, RZ ;  /* 0x000000ff000d7202 */ /* 0x000fce0000000f00 */
.L_x_6145:
[----:B------:R-:W-:-:S04]  /*ad20*/  LEA R4, P0, R12, R3, 0x1 ;  /* 0x000000030c047211 */ /* 0x000fc800078008ff */
[----:B------:R-:W-:-:S05]  /*ad30*/  LEA.HI.X R5, R12, R2, R13, 0x1, P0 ;  /* 0x000000020c057211 */ /* 0x000fca00000f0c0d */
[----:B------:R0:W5:Y:S04]  /*ad40*/  LDG.E.U16 R8, desc[UR36][R4.64] ;  /* 0x0000002404087981 */ /* 0x000168000c1e1500 */
.L_x_6138:
[----:B------:R-:W-:Y:S05]  /*ad50*/  BSYNC.RECONVERGENT B1 ;  /* 0x0000000000017941 */ /* 0x000fea0003800200 */
.L_x_6137:
        /* <DEDUP_REMOVED lines=8> */
[----:B------:R-:W-:Y:S02]  /*ade0*/  IMAD.IADD R3, R21, 0x1, R22 ;  /* 0x0000000115037824 */ /* 0x000fe400078e0216 */
        /* <DEDUP_REMOVED lines=10> */
.L_x_6148:
[----:B------:R-:W-:Y:S05]  /*ae90*/  BSYNC.RECONVERGENT B1 ;  /* 0x0000000000017941 */ /* 0x000fea0003800200 */
.L_x_6147:
[----:B------:R-:W-:-:S04]  /*aea0*/  FADD.FTZ R11, R20, R11 ;  /* 0x0000000b140b7221 */ /* 0x000fc80000010000 */
[----:B------:R-:W-:-:S04]  /*aeb0*/  FADD.FTZ R10, R11, R10 ;  /* 0x0000000a0b0a7221 */ /* 0x000fc80000010000 */
[----:B------:R-:W-:-:S07]  /*aec0*/  FADD.FTZ R9, R10, R9 ;  /* 0x000000090a097221 */ /* 0x000fce0000010000 */
.L_x_6100:
[----:B------:R-:W-:Y:S05]  /*aed0*/  BSYNC.RECONVERGENT B0 ;  /* 0x0000000000007941 */ /* 0x000fea0003800200 */
.L_x_6099:
        /* <DEDUP_REMOVED lines=17> */
.L_x_6150:
        /* <DEDUP_REMOVED lines=13> */
.L_x_6149:
        /* <DEDUP_REMOVED lines=18> */
.L_x_6153:
        /* <DEDUP_REMOVED lines=12> */
.L_x_6152:
[----:B------:R-:W-:Y:S01]  /*b2a0*/  BAR.SYNC.DEFER_BLOCKING 0x0 ;  /* 0x0000000000007b1d */ /* 0x000fe20000010000 */
[----:B------:R-:W-:-:S09]  /*b2b0*/  UISETP.GE.U32.AND UP0, UPT, UR4, 0x2, UPT ;  /* 0x000000020400788c */ /* 0x000fd2000bf06070 */
[----:B------:R-:W-:Y:S05]  /*b2c0*/  BRA.U !UP0, `(.L_x_6151) ;  /* 0x0000000108187547 */ /* 0x000fea000b800000 */
[----:B-1-34-:R-:W-:-:S07]  /*b2d0*/  HFMA2 R2, -RZ, RZ, 0, 5.9604644775390625e-08 ;  /* 0x00000001ff027431 */ /* 0x01afce00000001ff */
.L_x_6154:
[----:B------:R1:W3:Y:S02]  /*b2e0*/  SHFL.DOWN PT, R4, R9, R2, 0x1f ;  /* 0x08001f0209047589 */ /* 0x0002e400000e0000 */
[----:B-1----:R-:W-:-:S05]  /*b2f0*/  IMAD.SHL.U32 R2, R2, 0x2, RZ ;  /* 0x0000000202027824 */ /* 0x002fca00078e00ff */
[----:B------:R-:W-:Y:S01]  /*b300*/  ISETP.GE.AND P0, PT, R2, UR4, PT ;  /* 0x0000000402007c0c */ /* 0x000fe2000bf06270 */
[----:B---3--:R-:W-:-:S12]  /*b310*/  FADD.FTZ R9, R4, R9 ;  /* 0x0000000904097221 */ /* 0x008fd80000010000 */
[----:B------:R-:W-:Y:S05]  /*b320*/  @!P0 BRA `(.L_x_6154) ;  /* 0xfffffffc00ec8947 */ /* 0x000fea000383ffff */
.L_x_6151:
[----:B------:R-:W5:Y:S01]  /*b330*/  LDCU UR4, c[0x0][0x55c] ;  /* 0x0000ab80ff0477ac */ /* 0x000f620008000800 */
[----:B------:R-:W-:Y:S01]  /*b340*/  MOV R18, RZ ;  /* 0x000000ff00127202 */ /* 0x000fe20000000f00 */
[----:B-----5:R-:W-:-:S09]  /*b350*/  UISETP.NE.AND UP0, UPT, UR4, URZ, UPT ;  /* 0x000000ff0400728c */ /* 0x020fd2000bf05270 */
[----:B------:R-:W-:Y:S05]  /*b360*/  BRA.U !UP0, `(.L_x_6155) ;  /* 0x0000001108587547 */ /* 0x000fea000b800000 */
[----:B------:R-:W5:Y:S01]  /*b370*/  LDCU.64 UR8, c[0x0][0x560] ;  /* 0x0000ac00ff0877ac */ /* 0x000f620008000a00 */
[----:B------:R-:W-:Y:S01]  /*b380*/  HFMA2 R4, -RZ, RZ, 0, 0 ;  /* 0x00000000ff047431 */ /* 0x000fe200000001ff */
        /* <DEDUP_REMOVED lines=276> */
.L_x_6155:
[----:B------:R-:W5:Y:S01]  /*c4d0*/  LDCU.64 UR4, c[0x0][0x770] ;  /* 0x0000ee00ff0477ac */ /* 0x000f620008000a00 */
[----:B------:R-:W-:Y:S01]  /*c4e0*/  CS2R R4, SRZ ;  /* 0x0000000000047805 */ /* 0x000fe2000001ff00 */
[----:B------:R-:W-:Y:S02]  /*c4f0*/  UPLOP3.LUT UP0, UPT, UPT, UPT, UPT, 0x80, 0x8 ;  /* 0x000000000008789c */ /* 0x000fe40003f0f070 */
[----:B-----5:R-:W-:-:S04]  /*c500*/  UISETP.NE.U32.AND UP1, UPT, UR4, URZ, UPT ;  /* 0x000000ff0400728c */ /* 0x020fc8000bf25070 */
[----:B------:R-:W-:-:S09]  /*c510*/  UISETP.NE.AND.EX UP1, UPT, UR5, URZ, UPT, UP1 ;  /* 0x000000ff0500728c */ /* 0x000fd2000bf25310 */
[----:B------:R-:W-:Y:S05]  /*c520*/  BRA.U !UP1, `(.L_x_6156) ;  /* 0x0000000509387547 */ /* 0x000fea000b800000 */
[----:B-1-34-:R-:W-:Y:S01]  /*c530*/  HFMA2 R2, -RZ, RZ, 0, 2.384185791015625e-07 ;  /* 0x00000004ff027431 */ /* 0x01afe200000001ff */
[----:B------:R-:W-:-:S07]  /*c540*/  MOV R8, 0x2 ;  /* 0x0000000200087802 */ /* 0x000fce0000000f00 */
.L_x_6157:
[----:B------:R-:W1:Y:S01]  /*c550*/  I2F.U32.RP R6, R2 ;  /* 0x0000000200067306 */ /* 0x000e620000209000 */
[----:B------:R-:W-:-:S07]  /*c560*/  MOV R13, R2 ;  /* 0x00000002000d7202 */ /* 0x000fce0000000f00 */
[----:B-1----:R-:W1:Y:S02]  /*c570*/  MUFU.RCP R6, R6 ;  /* 0x0000000600067308 */ /* 0x002e640000001000 */
[----:B-1----:R-:W-:Y:S02]  /*c580*/  IADD3 R4, PT, PT, R6, 0xffffffe, RZ ;  /* 0x0ffffffe06047810 */ /* 0x002fe40007ffe0ff */
[----:B------:R-:W-:-:S04]  /*c590*/  LOP3.LUT R6, RZ, R2, RZ, 0x33, !PT ;  /* 0x00000002ff067212 */ /* 0x000fc800078e33ff */
[----:B------:R1:W3:Y:S02]  /*c5a0*/  F2I.FTZ.U32.TRUNC.NTZ R5, R4 ;  /* 0x0000000400057305 */ /* 0x0002e4000021f000 */
[----:B-1----:R-:W-:Y:S01]  /*c5b0*/  MOV R4, RZ ;  /* 0x000000ff00047202 */ /* 0x002fe20000000f00 */
[----:B---3--:R-:W-:-:S04]  /*c5c0*/  IMAD.MOV R7, RZ, RZ, -R5 ;  /* 0x000000ffff077224 */ /* 0x008fc800078e0a05 */
        /* <DEDUP_REMOVED lines=24> */
[----:B------:R-:W-:Y:S02]  /*c750*/  @P2 IADD3 R7, PT, PT, R7, 0x1, RZ ;  /* 0x0000000107072810 */ /* 0x000fe40007ffe0ff */
[-C--:B------:R-:W-:Y:S02]  /*c760*/  ISETP.GE.U32.AND P3, PT, R2, R13.reuse, PT ;  /* 0x0000000d0200720c */ /* 0x080fe40003f66070 */
[-C--:B------:R-:W-:Y:S02]  /*c770*/  @P1 IADD3 R4, PT, PT, R4, -R13.reuse, RZ ;  /* 0x8000000d04041210 */ /* 0x080fe40007ffe0ff */
[----:B------:R-:W-:Y:S02]  /*c780*/  @P1 IADD3 R11, PT, PT, R11, 0x1, RZ ;  /* 0x000000010b0b1810 */ /* 0x000fe40007ffe0ff */
[----:B------:R-:W-:-:S07]  /*c790*/  ISETP.GE.U32.AND P2, PT, R4, R13, PT ;  /* 0x0000000d0400720c */ /* 0x000fce0003f46070 */
[----:B------:R-:W-:-:S05]  /*c7a0*/  @P3 VIADD R7, R7, 0x1 ;  /* 0x0000000107073836 */ /* 0x000fca0000000000 */
        /* <DEDUP_REMOVED lines=12> */
[----:B-1----:R-:W-:Y:S01]  /*c870*/  MOV R10, RZ ;  /* 0x000000ff000a7202 */ /* 0x002fe20000000f00 */
[----:B---3--:R-:W-:-:S04]  /*c880*/  IMAD R5, R5, R11, RZ ;  /* 0x0000000b05057224 */ /* 0x008fc800078e02ff */
[----:B------:R-:W-:-:S06]  /*c890*/  IMAD.HI.U32 R11, R11, R5, R10 ;  /* 0x000000050b0b7227 */ /* 0x000fcc00078e000a */
[----:B------:R-:W-:-:S05]  /*c8a0*/  IMAD.HI.U32 R11, R11, R4, RZ ;  /* 0x000000040b0b7227 */ /* 0x000fca00078e00ff */
[----:B------:R-:W-:-:S05]  /*c8b0*/  IADD3 R5, PT, PT, -R11, RZ, RZ ;  /* 0x000000ff0b057210 */ /* 0x000fca0007ffe1ff */
[----:B------:R-:W-:-:S05]  /*c8c0*/  IMAD R5, R6, R5, R4 ;  /* 0x0000000506057224 */ /* 0x000fca00078e0204 */
[----:B------:R-:W-:-:S13]  /*c8d0*/  ISETP.GE.U32.AND P0, PT, R5, R6, PT ;  /* 0x000000060500720c */ /* 0x000fda0003f06070 */
[----:B------:R-:W-:Y:S01]  /*c8e0*/  @P0 IADD3 R5, PT, PT, -R6, R5, RZ ;  /* 0x0000000506050210 */ /* 0x000fe20007ffe1ff */
[----:B------:R-:W-:-:S03]  /*c8f0*/  @P0 VIADD R11, R11, 0x1 ;  /* 0x000000010b0b0836 */ /* 0x000fc60000000000 */
[----:B------:R-:W-:Y:S01]  /*c900*/  ISETP.GE.U32.AND P1, PT, R5, R6, PT ;  /* 0x000000060500720c */ /* 0x000fe20003f26070 */
[----:B------:R-:W-:-:S12]  /*c910*/  HFMA2 R5, -RZ, RZ, 0, 0 ;  /* 0x00000000ff057431 */ /* 0x000fd800000001ff */
[----:B------:R-:W-:Y:S02]  /*c920*/  @P1 IADD3 R11, PT, PT, R11, 0x1, RZ ;  /* 0x000000010b0b1810 */ /* 0x000fe40007ffe0ff */
[----:B------:R-:W-:-:S04]  /*c930*/  @!P2 LOP3.LUT R11, RZ, R6, RZ, 0x33, !PT ;  /* 0x00000006ff0ba212 */ /* 0x000fc800078e33ff */
[----:B------:R-:W-:Y:S01]  /*c940*/  MOV R4, R11 ;  /* 0x0000000b00047202 */ /* 0x000fe20000000f00 */
[----:B------:R-:W-:Y:S06]  /*c950*/  BRA `(.L_x_6160) ;  /* 0x0000000000107947 */ /* 0x000fec0003800000 */
.L_x_6159:
[----:B------:R-:W-:-:S07]  /*c960*/  MOV R2, 0xc980 ;  /* 0x0000c98000027802 */ /* 0x000fce0000000f00 */
[----:B0-2---:R-:W-:Y:S05]  /*c970*/  CALL.REL.NOINC `($__internal_9_$__cuda_sm20_div_u64) ;  /* 0x0000002400f87944 */ /* 0x005fea0003c00000 */
[----:B------:R-:W-:Y:S01]  /*c980*/  IMAD.MOV.U32 R4, RZ, RZ, R6 ;  /* 0x000000ffff047224 */ /* 0x000fe200078e0006 */
[----:B------:R-:W-:-:S07]  /*c990*/  MOV R5, R7 ;  /* 0x0000000700057202 */ /* 0x000fce0000000f00 */
.L_x_6160:
[----:B------:R-:W-:Y:S05]  /*c9a0*/  BSYNC.RECONVERGENT B0 ;  /* 0x0000000000007941 */ /* 0x000fea0003800200 */
.L_x_6158:
[----:B------:R-:W1:Y:S02]  /*c9b0*/  LDCU.64 UR4, c[0x0][0x770] ;  /* 0x0000ee00ff0477ac */ /* 0x000e640008000a00 */
[----:B-1----:R-:W-:Y:S02]  /*c9c0*/  UISETP.NE.U32.AND UP0, UPT, UR4, URZ, UPT ;  /* 0x000000ff0400728c */ /* 0x002fe4000bf05070 */
[----:B------:R-:W-:Y:S02]  /*c9d0*/  IADD3 R4, P0, PT, R4, UR4, RZ ;  /* 0x0000000404047c10 */ /* 0x000fe4000ff1e0ff */
[----:B------:R-:W-:Y:S02]  /*c9e0*/  UISETP.NE.AND.EX UP0, UPT, UR5, URZ, UPT, UP0 ;  /* 0x000000ff0500728c */ /* 0x000fe4000bf05300 */
[----:B------:R-:W-:Y:S02]  /*c9f0*/  IADD3.X R5, PT, PT, R5, UR5, RZ, P0, !PT ;  /* 0x0000000505057c10 */ /* 0x000fe400087fe4ff */
[----:B------:R-:W-:-:S11]  /*ca00*/  UPLOP3.LUT UP0, UPT, UPT, UPT, UP0, 0x40, 0x4 ;  /* 0x000000000004789c */ /* 0x000fd60003f0e800 */
.L_x_6156:
        /* <DEDUP_REMOVED lines=291> */
.L_x_6162:
        /* <DEDUP_REMOVED lines=24> */
.L_x_6164:
[----:B------:R-:W-:Y:S05]  /*ddc0*/  BSYNC.RECONVERGENT B0 ;  /* 0x0000000000007941 */ /* 0x000fea0003800200 */
.L_x_6163:
        /* <DEDUP_REMOVED lines=35> */
.L_x_6166:
[----:B------:R-:W-:Y:S05]  /*e000*/  BSYNC.RECONVERGENT B0 ;  /* 0x0000000000007941 */ /* 0x000fea0003800200 */
.L_x_6165:
        /* <DEDUP_REMOVED lines=31> */
.L_x_6171:
        /* <DEDUP_REMOVED lines=8> */
.L_x_6170:
[----:B------:R-:W-:Y:S05]  /*e280*/  BRA `(.L_x_6169) ;  /* 0x0000000000447947 */ /* 0x000fea0003800000 */
.L_x_6168:
        /* <DEDUP_REMOVED lines=9> */
.L_x_6172:
        /* <DEDUP_REMOVED lines=8> */
.L_x_6169:
[----:B------:R-:W-:Y:S05]  /*e3a0*/  BSYNC.RECONVERGENT B0 ;  /* 0x0000000000007941 */ /* 0x000fea0003800200 */
.L_x_6167:
        /* <DEDUP_REMOVED lines=12> */
.L_x_6174:
        /* <DEDUP_REMOVED lines=13> */
.L_x_6173:
        /* <DEDUP_REMOVED lines=9> */
.L_x_6177:
        /* <DEDUP_REMOVED lines=12> */
.L_x_6176:
[----:B------:R-:W-:Y:S01]  /*e690*/  BAR.SYNC.DEFER_BLOCKING 0x0 ;  /* 0x0000000000007b1d */ /* 0x000fe20000010000 */
[----:B------:R-:W-:-:S09]  /*e6a0*/  UISETP.GE.U32.AND UP1, UPT, UR4, 0x2, UPT ;  /* 0x000000020400788c */ /* 0x000fd2000bf26070 */
[----:B------:R-:W-:Y:S05]  /*e6b0*/  BRA.U !UP1, `(.L_x_6175) ;  /* 0x0000000109187547 */ /* 0x000fea000b800000 */
[----:B------:R-:W-:-:S07]  /*e6c0*/  HFMA2 R0, -RZ, RZ, 0, 5.9604644775390625e-08 ;  /* 0x00000001ff007431 */ /* 0x000fce00000001ff */
.L_x_6178:
[----:B01----:R0:W1:Y:S02]  /*e6d0*/  SHFL.DOWN PT, R2, R7, R0, 0x1f ;  /* 0x08001f0007027589 */ /* 0x00306400000e0000 */
[----:B0-----:R-:W-:-:S04]  /*e6e0*/  SHF.L.U32 R0, R0, 0x1, RZ ;  /* 0x0000000100007819 */ /* 0x001fc800000006ff */
[----:B------:R-:W-:Y:S01]  /*e6f0*/  ISETP.GE.AND P1, PT, R0, UR4, PT ;  /* 0x0000000400007c0c */ /* 0x000fe2000bf26270 */
[----:B-1----:R-:W-:-:S12]  /*e700*/  FADD.FTZ R7, R2, R7 ;  /* 0x0000000702077221 */ /* 0x002fd80000010000 */
[----:B------:R-:W-:Y:S05]  /*e710*/  @!P1 BRA `(.L_x_6178) ;  /* 0xfffffffc00ec9947 */ /* 0x000fea000383ffff */
.L_x_6175:
        /* <DEDUP_REMOVED lines=11> */
[----:B--2---:R-:W-:-:S05]  /*e7d0*/  HADD2.F32 R0, -RZ, R0.H0_H0 ;  /* 0x20000000ff007230 */ /* 0x004fca0000004100 */
[----:B------:R-:W-:-:S07]  /*e7e0*/  FADD.FTZ R7, R7, R0 ;  /* 0x0000000007077221 */ /* 0x000fce0000010000 */
.L_x_6180:
        /* <DEDUP_REMOVED lines=21> */
.L_x_6182:
[----:B------:R-:W0:Y:S02]  /*e940*/  LDCU.64 UR4, c[0x0][0x760] ;  /* 0x0000ec00ff0477ac */ /* 0x000e240008000a00 */
[----:B0-----:R-:W-:-:S04]  /*e950*/  IADD3 R16, P0, PT, R16, UR4, RZ ;  /* 0x0000000410107c10 */ /* 0x001fc8000ff1e0ff */
[----:B------:R-:W-:-:S05]  /*e960*/  IADD3.X R17, PT, PT, RZ, UR5, RZ, P0, !PT ;  /* 0x00000005ff117c10 */ /* 0x000fca00087fe4ff */
[----:B------:R-:W-:Y:S01]  /*e970*/  STG.E.U16 desc[UR36][R16.64], R18 ;  /* 0x0000001210007986 */ /* 0x000fe2000c101524 */
[----:B------:R-:W-:Y:S05]  /*e980*/  EXIT ;  /* 0x000000000000794d */ /* 0x000fea0003800000 */
.L_x_6181:
[----:B------:R-:W-:-:S05]  /*e990*/  F2FP.F16.F32.PACK_AB R7, RZ, R7 ;  /* 0x00000007ff07723e */ /* 0x000fca00000000ff */
[----:B------:R-:W-:Y:S01]  /*e9a0*/  STG.E.U16 desc[UR36][R2.64], R7 ;  /* 0x0000000702007986 */ /* 0x000fe2000c101524 */
[----:B------:R-:W-:Y:S05]  /*e9b0*/  EXIT ;  /* 0x000000000000794d */ /* 0x000fea0003800000 */
.L_x_6179:
[----:B------:R-:W2:Y:S01]  /*e9c0*/  LDCU.U8 UR4, c[0x0][0x790] ;  /* 0x0000f200ff0477ac */ /* 0x000ea20008000000 */
[----:B------:R-:W3:Y:S01]  /*e9d0*/  LDCU.U8 UR5, c[0x0][0x791] ;  /* 0x0000f220ff0577ac */ /* 0x000ee20008000000 */
[----:B--2---:R-:W-:Y:S02]  /*e9e0*/  UISETP.NE.AND UP0, UPT, UR4, URZ, UPT ;  /* 0x000000ff0400728c */ /* 0x004fe4000bf05270 */
[----:B---3--:R-:W-:-:S07]  /*e9f0*/  UISETP.NE.AND UP1, UPT, UR5, URZ, UPT ;  /* 0x000000ff0500728c */ /* 0x008fce000bf25270 */
[----:B------:R-:W-:Y:S05]  /*ea00*/  BRA.U !UP0, `(.L_x_6183) ;  /* 0x0000000108087547 */ /* 0x000fea000b800000 */
[----:B------:R-:W0:Y:S02]  /*ea10*/  LDG.E R0, desc[UR36][R4.64] ;  /* 0x0000002404007981 */ /* 0x000e24000c1e1900 */
[----:B01----:R-:W-:-:S07]  /*ea20*/  FADD.FTZ R7, R7, R0 ;  /* 0x0000000007077221 */ /* 0x003fce0000010000 */
.L_x_6183:
[----:B------:R-:W-:Y:S05]  /*ea30*/  BRA.U !UP1, `(.L_x_6184) ;  /* 0x0000000109647547 */ /* 0x000fea000b800000 */
[----:B------:R-:W2:Y:S01]  /*ea40*/  LDCU UR4, c[0x0][0x794] ;  /* 0x0000f280ff0477ac */ /* 0x000ea20008000800 */
[----:B------:R-:W-:Y:S01]  /*ea50*/  F2FP.F16.F32.PACK_AB R18, RZ, R7 ;  /* 0x00000007ff12723e */ /* 0x000fe200000000ff */
[----:B--2---:R-:W-:-:S09]  /*ea60*/  UISETP.NE.AND UP0, UPT, UR4, 0x1, UPT ;  /* 0x000000010400788c */ /* 0x004fd2000bf05270 */
[----:B------:R-:W-:Y:S05]  /*ea70*/  BRA.U !UP0, `(.L_x_6185) ;  /* 0x0000000108407547 */ /* 0x000fea000b800000 */
[----:B01----:R-:W-:Y:S01]  /*ea80*/  MOV R2, 0x0 ;  /* 0x0000000000027802 */ /* 0x003fe20000000f00 */
        /* <DEDUP_REMOVED lines=15> */
.L_x_6185:
[----:B------:R-:W2:Y:S02]  /*eb80*/  LDCU.64 UR4, c[0x0][0x760] ;  /* 0x0000ec00ff0477ac */ /* 0x000ea40008000a00 */
[----:B--2---:R-:W-:-:S04]  /*eb90*/  IADD3 R16, P0, PT, R16, UR4, RZ ;  /* 0x0000000410107c10 */ /* 0x004fc8000ff1e0ff */
[----:B------:R-:W-:-:S05]  /*eba0*/  IADD3.X R17, PT, PT, RZ, UR5, RZ, P0, !PT ;  /* 0x00000005ff117c10 */ /* 0x000fca00087fe4ff */
[----:B------:R-:W-:Y:S01]  /*ebb0*/  STG.E.U16 desc[UR36][R16.64], R18 ;  /* 0x0000001210007986 */ /* 0x000fe2000c101524 */
[----:B------:R-:W-:Y:S05]  /*ebc0*/  EXIT ;  /* 0x000000000000794d */ /* 0x000fea0003800000 */
.L_x_6184:
[----:B------:R-:W-:Y:S01]  /*ebd0*/  STG.E desc[UR36][R4.64], R7 ;  /* 0x0000000704007986 */ /* 0x000fe2000c101924 */
[----:B------:R-:W-:Y:S05]  /*ebe0*/  EXIT ;  /* 0x000000000000794d */ /* 0x000fea0003800000 */
.L_x_6161:
        /* <DEDUP_REMOVED lines=23> */
.L_x_6187:
[----:B------:R-:W-:Y:S05]  /*ed60*/  BRA.U !UP1, `(.L_x_6188) ;  /* 0x0000000109647547 */ /* 0x000fea000b800000 */
[----:B------:R-:W0:Y:S01]  /*ed70*/  LDCU UR4, c[0x0][0x794] ;  /* 0x0000f280ff0477ac */ /* 0x000e220008000800 */
[----:B------:R-:W-:Y:S01]  /*ed80*/  F2FP.F16.F32.PACK_AB R16, RZ, R9 ;  /* 0x00000009ff10723e */ /* 0x000fe200000000ff */
        /* <DEDUP_REMOVED lines=18> */
.L_x_6189:
[----:B------:R-:W0:Y:S02]  /*eeb0*/  LDCU.64 UR4, c[0x0][0x760] ;  /* 0x0000ec00ff0477ac */ /* 0x000e240008000a00 */
[----:B0-----:R-:W-:-:S04]  /*eec0*/  IADD3 R18, P0, PT, R18, UR4, RZ ;  /* 0x0000000412127c10 */ /* 0x001fc8000ff1e0ff */
[----:B------:R-:W-:-:S05]  /*eed0*/  IADD3.X R19, PT, PT, RZ, UR5, RZ, P0, !PT ;  /* 0x00000005ff137c10 */ /* 0x000fca00087fe4ff */
[----:B------:R-:W-:Y:S01]  /*eee0*/  STG.E.U16 desc[UR36][R18.64], R16 ;  /* 0x0000001012007986 */ /* 0x000fe2000c101524 */
[----:B------:R-:W-:Y:S05]  /*eef0*/  EXIT ;  /* 0x000000000000794d */ /* 0x000fea0003800000 */
.L_x_6188:
[----:B------:R-:W-:-:S05]  /*ef00*/  F2FP.F16.F32.PACK_AB R9, RZ, R9 ;  /* 0x00000009ff09723e */ /* 0x000fca00000000ff */
[----:B------:R-:W-:Y:S01]  /*ef10*/  STG.E.U16 desc[UR36][R2.64], R9 ;  /* 0x0000000902007986 */ /* 0x000fe2000c101524 */
[----:B------:R-:W-:Y:S05]  /*ef20*/  EXIT ;  /* 0x000000000000794d */ /* 0x000fea0003800000 */
.L_x_6186:
[----:B------:R-:W0:Y:S01]  /*ef30*/  LDCU.U8 UR4, c[0x0][0x790] ;  /* 0x0000f200ff0477ac */ /* 0x000e220008000000 */
[----:B------:R-:W2:Y:S01]  /*ef40*/  LDCU.U8 UR5, c[0x0][0x791] ;  /* 0x0000f220ff0577ac */ /* 0x000ea20008000000 */
[----:B0-----:R-:W-:Y:S02]  /*ef50*/  UISETP.NE.AND UP0, UPT, UR4, URZ, UPT ;  /* 0x000000ff0400728c */ /* 0x001fe4000bf05270 */
[----:B--2---:R-:W-:-:S07]  /*ef60*/  UISETP.NE.AND UP1, UPT, UR5, URZ, UPT ;  /* 0x000000ff0500728c */ /* 0x004fce000bf25270 */
[----:B------:R-:W-:Y:S05]  /*ef70*/  BRA.U !UP0, `(.L_x_6190) ;  /* 0x0000000108087547 */ /* 0x000fea000b800000 */
[----:B------:R-:W1:Y:S02]  /*ef80*/  LDG.E R0, desc[UR36][R4.64] ;  /* 0x0000002404007981 */ /* 0x000e64000c1e1900 */
[----:B-1-34-:R-:W-:-:S07]  /*ef90*/  FADD.FTZ R9, R9, R0 ;  /* 0x0000000009097221 */ /* 0x01afce0000010000 */
.L_x_6190:
        /* <DEDUP_REMOVED lines=21> */
.L_x_6192:
[----:B------:R-:W0:Y:S02]  /*f0f0*/  LDCU.64 UR4, c[0x0][0x760] ;  /* 0x0000ec00ff0477ac */ /* 0x000e240008000a00 */
[----:B0-----:R-:W-:-:S05]  /*f100*/  IADD3 R18, P0, PT, R18, UR4, RZ ;  /* 0x0000000412127c10 */ /* 0x001fca000ff1e0ff */
[----:B------:R-:W-:-:S05]  /*f110*/  IMAD.X R19, RZ, RZ, UR5, P0 ;  /* 0x00000005ff137e24 */ /* 0x000fca00080e06ff */
[----:B------:R-:W-:Y:S01]  /*f120*/  STG.E.U16 desc[UR36][R18.64], R16 ;  /* 0x0000001012007986 */ /* 0x000fe2000c101524 */
[----:B------:R-:W-:Y:S05]  /*f130*/  EXIT ;  /* 0x000000000000794d */ /* 0x000fea0003800000 */
.L_x_6191:
[----:B------:R-:W-:Y:S01]  /*f140*/  STG.E desc[UR36][R4.64], R9 ;  /* 0x0000000904007986 */ /* 0x000fe2000c101924 */
[----:B------:R-:W-:Y:S05]  /*f150*/  EXIT ;  /* 0x000000000000794d */ /* 0x000fea0003800000 */
        .weak           $__internal_9_$__cuda_sm20_div_u64
        .type           $__internal_9_$__cuda_sm20_div_u64,@function
        .size           $__internal_9_$__cuda_sm20_div_u64,(.L_x_9951 - $__internal_9_$__cuda_sm20_div_u64)
$__internal_9_$__cuda_sm20_div_u64:
        /* <DEDUP_REMOVED lines=68> */
[----:B------:R-:W-:Y:S06]  /*f5a0*/  RET.REL.NODEC R4 `(_ZN2at6native13reduce_kernelILi512ELi1ENS0_8ReduceOpIN3c104HalfENS0_14func_wrapper_tIS4_ZNS0_11sum_functorIS4_fS4_EclERNS_14TensorIteratorEEUlffE_EEjS4_Li4ELi8EEEEEvT1_) ;  /* 0xffffff0804947950 */ /* 0x000fec0003c3ffff */
.L_x_6193:
        /* <DEDUP_REMOVED lines=13> */
.L_x_9951:


//--------------------- .text._ZN2at6native13reduce_kernelILi256ELi2ENS0_8ReduceOpIN3c104HalfENS0_14func_wrapper_tIS4_ZNS0_11sum_functorIS4_fS4_EclERNS_14TensorIteratorEEUlffE_EEjS4_Li4ELi8EEEEEvT1_ --------------------------
	.section	.text._ZN2at6native13reduce_kernelILi256ELi2ENS0_8ReduceOpIN3c104HalfENS0_14func_wrapper_tIS4_ZNS0_11sum_functorIS4_fS4_EclERNS_14TensorIteratorEEUlffE_EEjS4_Li4ELi8EEEEEvT1_,"ax",@progbits
	.align	128
        .global         _ZN2at6native13reduce_kernelILi256ELi2ENS0_8ReduceOpIN3c104HalfENS0_14func_wrapper_tIS4_ZNS0_11sum_functorIS4_fS4_EclERNS_14TensorIteratorEEUlffE_EEjS4_Li4ELi8EEEEEvT1_
        .type           _ZN2at6native13reduce_kernelILi256ELi2ENS0_8ReduceOpIN3c104HalfENS0_14func_wrapper_tIS4_ZNS0_11sum_functorIS4_fS4_EclERNS_14TensorIteratorEEUlffE_EEjS4_Li4ELi8EEEEEvT1_,@function
        .size           _ZN2at6native13reduce_kernelILi256ELi2ENS0_8ReduceOpIN3c104HalfENS0_14func_wrapper_tIS4_ZNS0_11sum_functorIS4_fS4_EclERNS_14TensorIteratorEEUlffE_EEjS4_Li4ELi8EEEEEvT1_,(.L_x_9952 - _ZN2at6native13reduce_kernelILi256ELi2ENS0_8ReduceOpIN3c104HalfENS0_14func_wrapper_tIS4_ZNS0_11sum_functorIS4_fS4_EclERNS_14TensorIteratorEEUlffE_EEjS4_Li4ELi8EEEEEvT1_)
        .other          _ZN2at6native13reduce_kernelILi256ELi2ENS0_8ReduceOpIN3c104HalfENS0_14func_wrapper_tIS4_ZNS0_11sum_functorIS4_fS4_EclERNS_14TensorIteratorEEUlffE_EEjS4_Li4ELi8EEEEEvT1_,@"STO_CUDA_ENTRY STV_DEFAULT"
_ZN2at6native13reduce_kernelILi256ELi2ENS0_8ReduceOpIN3c104HalfENS0_14func_wrapper_tIS4_ZNS0_11sum_functorIS4_fS4_EclERNS_14TensorIteratorEEUlffE_EEjS4_Li4ELi8EEEEEvT1_:
.text._ZN2at6native13reduce_kernelILi256ELi2ENS0_8ReduceOpIN3c104HalfENS0_14func_wrapper_tIS4_ZNS0_11sum_functorIS4_fS4_EclERNS_14TensorIteratorEEUlffE_EEjS4_Li4ELi8EEEEEvT1_:
        /* <DEDUP_REMOVED lines=296> */
.L_x_6194:
        /* <DEDUP_REMOVED lines=12> */
[----:B------:R-:W-:-:S04]  /*1340*/  IADD3.X R19, PT, PT, RZ, UR5, RZ, P0, !PT ;  /* 0x00000005ff137c10 */ /* 0x000fc800087fe4ff */
[----:B------:R-:W-:Y:S05]  /*1350*/  BRA.U !UP0, `(.L_x_6197) ;  /* 0x0000000508e47547 */ /* 0x000fea000b800000 */
[----:B------:R-:W-:Y:S01]  /*1360*/  MOV R14, 0x0 ;  /* 0x00000000000e7802 */ /* 0x000fe20000000f00 */
[----:B------:R-:W1:Y:S01]  /*1370*/  LDCU.64 UR6, c[0x4][0x7b0] ;  /* 0x0100f600ff0677ac */ /* 0x000e620008000a00 */
[----:B------:R-:W-:Y:S02]  /*1380*/  HFMA2 R12, -RZ, RZ, 0, 5.9604644775390625e-08 ;  /* 0x00000001ff0c7431 */ /* 0x000fe400000001ff */
[----:B------:R-:W-:Y:S01]  /*1390*/  IMAD.MOV.U32 R8, RZ, RZ, 0x1e3 ;  /* 0x000001e3ff087424 */ /* 0x000fe200078e00ff */
[----:B------:R-:W-:Y:S01]  /*13a0*/  MOV R13, RZ ;  /* 0x000000ff000d7202 */ /* 0x000fe20000000f00 */
[----:B------:R-:W2:Y:S01]  /*13b0*/  LDCU.64 UR8, c[0x4][0x7b8] ;  /* 0x0100f700ff0877ac */ /* 0x000ea20008000a00 */
[----:B------:R-:W3:Y:S01]  /*13c0*/  LDC.64 R14, c[0x4][R14] ;  /* 0x010000000e0e7b82 */ /* 0x000ee20000000a00 */
[----:B------:R-:W4:Y:S01]  /*13d0*/  LDCU.64 UR10, c[0x4][0x290] ;  /* 0x01005200ff0a77ac */ /* 0x000f220008000a00 */
[----:B------:R-:W5:Y:S01]  /*13e0*/  LDCU UR4, c[0x0][0x38c] ;  /* 0x00007180ff0477ac */ /* 0x000f620008000800 */
[----:B-1----:R-:W-:Y:S01]  /*13f0*/  IMAD.U32 R4, RZ, RZ, UR6 ;  /* 0x00000006ff047e24 */ /* 0x002fe2000f8e00ff */
[----:B------:R-:W-:-:S02]  /*1400*/  MOV R5, UR7 ;  /* 0x0000000700057c02 */ /* 0x000fc40008000f00 */
[----:B--2---:R-:W-:Y:S01]  /*1410*/  MOV R6, UR8 ;  /* 0x0000000800067c02 */ /* 0x004fe20008000f00 */
[----:B------:R-:W-:Y:S01]  /*1420*/  IMAD.U32 R7, RZ, RZ, UR9 ;  /* 0x00000009ff077e24 */ /* 0x000fe2000f8e00ff */
[----:B----4-:R-:W-:Y:S02]  /*1430*/  MOV R10, UR10 ;  /* 0x0000000a000a7c02 */ /* 0x010fe40008000f00 */
[----:B------:R-:W-:Y:S01]  /*1440*/  MOV R11, UR11 ;  /* 0x0000000b000b7c02 */ /* 0x000fe20008000f00 */
[----:B-----5:R-:W-:-:S07]  /*1450*/  IMAD.U32 R24, RZ, RZ, UR4 ;  /* 0x00000004ff187e24 */ /* 0x020fce000f8e00ff */
[----:B------:R-:W-:-:S07]  /*1460*/  LEPC R20, `(.L_x_6198) ;  /* 0x000000001014794e */ /* 0x000fce0000000000 */
[----:B0--3--:R-:W-:Y:S05]  /*1470*/  CALL.ABS.NOINC R14 ;  /* 0x000000000e007343 */ /* 0x009fea0003c00000 */
.L_x_6198:
        /* <DEDUP_REMOVED lines=29> */
.L_x_6202:
[----:B------:R-:W-:Y:S05]  /*1650*/  BSYNC.RECONVERGENT B1 ;  /* 0x0000000000017941 */ /* 0x000fea0003800200 */
.L_x_6201:
[----:B------:R-:W0:Y:S01]  /*1660*/  LDC R5, c[0x0][0x38c] ;  /* 0x0000e300ff057b82 */ /* 0x000e220000000800 */
[----:B------:R-:W-:-:S04]  /*1670*/  IADD3 R18, P0, PT, R18, 0x10, RZ ;  /* 0x0000001012127810 */ /* 0x000fc80007f1e0ff */
[----:B------:R-:W-:Y:S02]  /*1680*/  IADD3.X R19, PT, PT, RZ, R19, RZ, P0, !PT ;  /* 0x00000013ff137210 */ /* 0x000fe400007fe4ff */
[----:B0-----:R-:W-:-:S07]  /*1690*/  IADD3 R24, PT, PT, R6, -0x8, R5 ;  /* 0xfffffff806187810 */ /* 0x001fce0007ffe005 */
.L_x_6200:
[----:B------:R-:W-:Y:S05]  /*16a0*/  BSYNC.RECONVERGENT B0 ;  /* 0x0000000000007941 */ /* 0x000fea0003800200 */
.L_x_6199:
        /* <DEDUP_REMOVED lines=24> */
.L_x_6205:
        /* <DEDUP_REMOVED lines=23> */
.L_x_6204:
[----:B------:R-:W-:Y:S05]  /*19a0*/  BSYNC.RECONVERGENT B0 ;  /* 0x0000000000007941 */ /* 0x000fea0003800200 */
.L_x_6203:
        /* <DEDUP_REMOVED lines=10> */
.L_x_6207:
[----:B------:R-:W-:Y:S05]  /*1a50*/  BSYNC.RECONVERGENT B0 ;  /* 0x0000000000007941 */ /* 0x000fea0003800200 */
.L_x_6206:
        /* <DEDUP_REMOVED lines=9> */
.L_x_6197:
        /* <DEDUP_REMOVED lines=27> */
.L_x_6212:
[----:B------:R-:W-:Y:S01]  /*1ca0*/  SHF.R.U32.HI R26, RZ, 0x1, R24 ;  /* 0x00000001ff1a7819 */ /* 0x000fe20000011618 */
[----:B------:R-:W-:-:S03]  /*1cb0*/  IMAD.IADD R24, R24, 0x1, R3 ;  /* 0x0000000118187824 */ /* 0x000fc600078e0203 */
[C---:B------:R-:W-:Y:S01]  /*1cc0*/  IADD3 R4, PT, PT, R26.reuse, R3, RZ ;  /* 0x000000031a047210 */ /* 0x040fe20007ffe0ff */
[----:B------:R-:W-:Y:S01]  /*1cd0*/  IMAD.WIDE.U32 R26, R26, 0x4, R18 ;  /* 0x000000041a1a7825 */ /* 0x000fe200078e0012 */
[----:B------:R-:W-:Y:S02]  /*1ce0*/  SHF.R.U32.HI R7, RZ, 0x1, R24 ;  /* 0x00000001ff077819 */ /* 0x000fe40000011618 */
[----:B------:R-:W-:Y:S02]  /*1cf0*/  SHF.L.U32 R5, R4, 0x2, RZ ;  /* 0x0000000204057819 */ /* 0x000fe400000006ff */
[----:B------:R-:W-:Y:S01]  /*1d00*/  SHF.R.U32.HI R4, RZ, 0x1e, R4 ;  /* 0x0000001eff047819 */ /* 0x000fe20000011604 */
[----:B------:R-:W-:Y:S01]  /*1d10*/  IMAD.WIDE.U32 R6, R7, 0x4, R18 ;  /* 0x0000000407067825 */ /* 0x000fe200078e0012 */
[----:B------:R-:W-:Y:S01]  /*1d20*/  LEA R24, R3, R24, 0x1 ;  /* 0x0000001803187211 */ /* 0x000fe200078e08ff */
[----:B------:R-:W2:Y:S01]  /*1d30*/  LDG.E R26, desc[UR36][R26.64] ;  /* 0x000000241a1a7981 */ /* 0x000ea2000c1e1900 */
[----:B------:R-:W-:-:S02]  /*1d40*/  LOP3.LUT R5, R5, 0xfffffffc, RZ, 0xc0, !PT ;  /* 0xfffffffc05057812 */ /* 0x000fc400078ec0ff */
[----:B------:R-:W-:Y:S01]  /*1d50*/  LOP3.LUT R25, R4, 0x1, RZ, 0xc0, !PT ;  /* 0x0000000104197812 */ /* 0x000fe200078ec0ff */
[----:B------:R-:W3:Y:S01]  /*1d60*/  LDG.E R6, desc[UR36][R6.64] ;  /* 0x0000002406067981 */ /* 0x000ee2000c1e1900 */
[----:B------:R-:W-:Y:S02]  /*1d70*/  SHF.R.U32.HI R9, RZ, 0x1, R24 ;  /* 0x00000001ff097819 */ /* 0x000fe40000011618 */
[----:B------:R-:W-:-:S03]  /*1d80*/  IADD3 R4, P0, PT, R18, R5, RZ ;  /* 0x0000000512047210 */ /* 0x000fc60007f1e0ff */
[----:B------:R-:W-:-:S04]  /*1d90*/  IMAD.WIDE.U32 R8, R9, 0x4, R18 ;  /* 0x0000000409087825 */ /* 0x000fc800078e0012 */
[----:B------:R-:W-:Y:S02]  /*1da0*/  IMAD.X R5, R19, 0x1, R25, P0 ;  /* 0x0000000113057824 */ /* 0x000fe400000e0619 */
        /* <DEDUP_REMOVED lines=21> */
[----:B------:R-:W-:Y:S06]  /*1f00*/  @!P0 BRA `(.L_x_6212) ;  /* 0xfffffffc00648947 */ /* 0x000fec000383ffff */
[----:B------:R-:W-:Y:S05]  /*1f10*/  BSYNC.RECONVERGENT B1 ;  /* 0x0000000000017941 */ /* 0x000fea0003800200 */
.L_x_6211:
[----:B------:R-:W-:Y:S02]  /*1f20*/  PRMT R7, R6, 0x5410, R4 ;  /* 0x0000541006077816 */ /* 0x000fe40000000004 */
[----:B------:R-:W-:Y:S02]  /*1f30*/  PRMT R9, R4, 0x5432, R26 ;  /* 0x0000543204097816 */ /* 0x000fe4000000001a */
[----:B------:R-:W-:Y:S02]  /*1f40*/  PRMT R6, R8, 0x7610, R6 ;  /* 0x0000761008067816 */ /* 0x000fe40000000006 */
[----:B------:R-:W-:Y:S02]  /*1f50*/  PRMT R26, R26, 0x7632, R26 ;  /* 0x000076321a1a7816 */ /* 0x000fe4000000001a */
[----:B------:R-:W-:-:S07]  /*1f60*/  PRMT R8, R8, 0x7632, R8 ;  /* 0x0000763208087816 */ /* 0x000fce0000000008 */
.L_x_6210:
[----:B------:R-:W-:Y:S05]  /*1f70*/  BSYNC.RECONVERGENT B0 ;  /* 0x0000000000007941 */ /* 0x000fea0003800200 */
.L_x_6209:
        /* <DEDUP_REMOVED lines=31> */
.L_x_6214:
[----:B------:R-:W-:Y:S05]  /*2170*/  BSYNC.RECONVERGENT B0 ;  /* 0x0000000000007941 */ /* 0x000fea0003800200 */
.L_x_6213:
[----:B------:R-:W-:Y:S04]  /*2180*/  BSSY.RECONVERGENT B0, `(.L_x_6215) ;  /* 0x000001a000007945 */ /* 0x000fe80003800200 */
[----:B------:R-:W-:Y:S05]  /*2190*/  @P0 BRA `(.L_x_6216) ;  /* 0x0000000000600947 */ /* 0x000fea0003800000 */
[----:B------:R-:W-:Y:S01]  /*21a0*/  IADD3 R18, PT, PT, R24, R3, RZ ;  /* 0x0000000318127210 */ /* 0x000fe20007ffe0ff */
[----:B------:R-:W-:Y:S02]  /*21b0*/  HADD2.F32 R5, -RZ, R9.H1_H1 ;  /* 0x30000009ff057230 */ /* 0x000fe40000004100 */
[----:B------:R-:W-:Y:S01]  /*21c0*/  HADD2.F32 R26, -RZ, R26.H0_H0 ;  /* 0x2000001aff1a7230 */ /* 0x000fe20000004100 */
[----:B------:R-:W-:Y:S02]  /*21d0*/  ISETP.GE.U32.AND P0, PT, R18, R12, PT ;  /* 0x0000000c1200720c */ /* 0x000fe40003f06070 */
[----:B------:R-:W-:Y:S02]  /*21e0*/  FADD.FTZ R10, R10, R5 ;  /* 0x000000050a0a7221 */ /* 0x000fe40000010000 */
[----:B------:R-:W-:-:S09]  /*21f0*/  FADD.FTZ R11, R11, R26 ;  /* 0x0000001a0b0b7221 */ /* 0x000fd20000010000 */
[----:B------:R-:W-:Y:S05]  /*2200*/  @P0 BRA `(.L_x_6216) ;  /* 0x0000000000440947 */ /* 0x000fea0003800000 */
[----:B------:R-:W-:Y:S02]  /*2210*/  IMAD.IADD R18, R18, 0x1, R3 ;  /* 0x0000000112127824 */ /* 0x000fe400078e0203 */
        /* <DEDUP_REMOVED lines=16> */
.L_x_6216:
[----:B------:R-:W-:Y:S05]  /*2320*/  BSYNC.RECONVERGENT B0 ;  /* 0x0000000000007941 */ /* 0x000fea0003800200 */
.L_x_6215:
[----:B------:R-:W-:Y:S01]  /*2330*/  FADD.FTZ R10, R10, R13 ;  /* 0x0000000d0a0a7221 */ /* 0x000fe20000010000 */
[----:B------:R-:W-:-:S03]  /*2340*/  FADD.FTZ R11, R11, R14 ;  /* 0x0000000e0b0b7221 */ /* 0x000fc60000010000 */
[----:B------:R-:W-:Y:S01]  /*2350*/  FADD.FTZ R10, R10, R15 ;  /* 0x0000000f0a0a7221 */ /* 0x000fe20000010000 */
[----:B------:R-:W-:-:S03]  /*2360*/  FADD.FTZ R11, R11, R20 ;  /* 0x000000140b0b7221 */ /* 0x000fc60000010000 */
[----:B------:R-:W-:Y:S01]  /*2370*/  FADD.FTZ R18, R10, R21 ;  /* 0x000000150a127221 */ /* 0x000fe20000010000 */
[----:B------:R-:W-:Y:S01]  /*2380*/  FADD.FTZ R19, R11, R0 ;  /* 0x000000000b137221 */ /* 0x000fe20000010000 */
[----:B------:R-:W-:Y:S06]  /*2390*/  BRA `(.L_x_6196) ;  /* 0x0000009400907947 */ /* 0x000fec0003800000 */
.L_x_6208:
        /* <DEDUP_REMOVED lines=23> */
.L_x_6221:
[----:B------:R-:W-:Y:S01]  /*2510*/  IADD3 R4, PT, PT, R28, R3, RZ ;  /* 0x000000031c047210 */ /* 0x000fe20007ffe0ff */
[----:B------:R-:W-:-:S04]  /*2520*/  IMAD R28, R26, R28, RZ ;  /* 0x0000001c1a1c7224 */ /* 0x000fc800078e02ff */
[----:B------:R-:W-:Y:S01]  /*2530*/  IMAD R6, R26, R4, RZ ;  /* 0x000000041a067224 */ /* 0x000fe200078e02ff */
[----:B------:R-:W-:Y:S02]  /*2540*/  IADD3 R4, PT, PT, R4, R3, RZ ;  /* 0x0000000304047210 */ /* 0x000fe40007ffe0ff */
[----:B------:R-:W-:Y:S02]  /*2550*/  SHF.R.U32.HI R5, RZ, 0x1, R28 ;  /* 0x00000001ff057819 */ /* 0x000fe4000001161c */
[----:B------:R-:W-:Y:S01]  /*2560*/  SHF.R.U32.HI R7, RZ, 0x1, R6 ;  /* 0x00000001ff077819 */ /* 0x000fe20000011606 */
[----:B------:R-:W-:Y:S02]  /*2570*/  IMAD.IADD R28, R4, 0x1, R3 ;  /* 0x00000001041c7824 */ /* 0x000fe400078e0203 */
[C---:B------:R-:W-:Y:S02]  /*2580*/  IMAD R8, R26.reuse, R4, RZ ;  /* 0x000000041a087224 */ /* 0x040fe400078e02ff */
[----:B------:R-:W-:-:S02]  /*2590*/  IMAD R10, R26, R28, RZ ;  /* 0x0000001c1a0a7224 */ /* 0x000fc400078e02ff */
[----:B------:R-:W-:Y:S01]  /*25a0*/  IMAD.WIDE.U32 R4, R5, 0x4, R18 ;  /* 0x0000000405047825 */ /* 0x000fe200078e0012 */
[----:B------:R-:W-:Y:S02]  /*25b0*/  SHF.R.U32.HI R9, RZ, 0x1, R8 ;  /* 0x00000001ff097819 */ /* 0x000fe40000011608 */
[----:B------:R-:W-:Y:S01]  /*25c0*/  SHF.R.U32.HI R11, RZ, 0x1, R10 ;  /* 0x00000001ff0b7819 */ /* 0x000fe2000001160a */
[--C-:B------:R-:W-:Y:S02]  /*25d0*/  IMAD.WIDE.U32 R6, R7, 0x4, R18.reuse ;  /* 0x0000000407067825 */ /* 0x100fe400078e0012 */
[----:B------:R-:W2:Y:S02]  /*25e0*/  LDG.E R4, desc[UR36][R4.64] ;  /* 0x0000002404047981 */ /* 0x000ea4000c1e1900 */
        /* <DEDUP_REMOVED lines=26> */
.L_x_6220:
[----:B------:R-:W-:Y:S02]  /*2790*/  PRMT R7, R6, 0x5410, R8 ;  /* 0x0000541006077816 */ /* 0x000fe40000000008 */
[----:B------:R-:W-:Y:S02]  /*27a0*/  PRMT R6, R10, 0x7610, R6 ;  /* 0x000076100a067816 */ /* 0x000fe40000000006 */
[----:B------:R-:W-:Y:S02]  /*27b0*/  PRMT R9, R4, 0x7610, R4 ;  /* 0x0000761004097816 */ /* 0x000fe40000000004 */
[----:B------:R-:W-:Y:S02]  /*27c0*/  PRMT R8, R8, 0x7632, R8 ;  /* 0x0000763208087816 */ /* 0x000fe40000000008 */
[----:B------:R-:W-:-:S07]  /*27d0*/  PRMT R10, R10, 0x7632, R10 ;  /* 0x000076320a0a7816 */ /* 0x000fce000000000a */
.L_x_6219:
[----:B------:R-:W-:Y:S05]  /*27e0*/  BSYNC.RECONVERGENT B0 ;  /* 0x0000000000007941 */ /* 0x000fea0003800200 */
.L_x_6218:
        /* <DEDUP_REMOVED lines=11> */
[----:B------:R-:W-:-:S05]  /*28a0*/  IMAD R4, R26, R11, RZ ;  /* 0x0000000b1a047224 */ /* 0x000fca00078e02ff */
        /* <DEDUP_REMOVED lines=22> */
.L_x_6223:
[----:B------:R-:W-:Y:S05]  /*2a10*/  BSYNC.RECONVERGENT B0 ;  /* 0x0000000000007941 */ /* 0x000fea0003800200 */
.L_x_6222:
[----:B------:R-:W-:Y:S04]  /*2a20*/  BSSY.RECONVERGENT B0, `(.L_x_6224) ;  /* 0x000001a000007945 */ /* 0x000fe80003800200 */
        /* <DEDUP_REMOVED lines=25> */
.L_x_6225:
[----:B------:R-:W-:Y:S05]  /*2bc0*/  BSYNC.RECONVERGENT B0 ;  /* 0x0000000000007941 */ /* 0x000fea0003800200 */
.L_x_6224:
[----:B------:R-:W-:Y:S01]  /*2bd0*/  FADD.FTZ R20, R13, R20 ;  /* 0x000000140d147221 */ /* 0x000fe20000010000 */
[----:B------:R-:W-:-:S03]  /*2be0*/  FADD.FTZ R15, R14, R15 ;  /* 0x0000000f0e0f7221 */ /* 0x000fc60000010000 */
[----:B------:R-:W-:Y:S01]  /*2bf0*/  FADD.FTZ R20, R20, R21 ;  /* 0x0000001514147221 */ /* 0x000fe20000010000 */
[----:B------:R-:W-:-:S03]  /*2c00*/  FADD.FTZ R15, R15, R24 ;  /* 0x000000180f0f7221 */ /* 0x000fc60000010000 */
[----:B------:R-:W-:Y:S01]  /*2c10*/  FADD.FTZ R18, R20, R25 ;  /* 0x0000001914127221 */ /* 0x000fe20000010000 */
[----:B------:R-:W-:Y:S01]  /*2c20*/  FADD.FTZ R19, R15, R0 ;  /* 0x000000000f137221 */ /* 0x000fe20000010000 */
[----:B------:R-:W-:Y:S06]  /*2c30*/  BRA `(.L_x_6196) ;  /* 0x0000008c00687947 */ /* 0x000fec0003800000 */
.L_x_6217:
        /* <DEDUP_REMOVED lines=19> */
[----:B------:R-:W-:Y:S01]  /*2d70*/  IMAD.MOV.U32 R5, RZ, RZ, R4 ;  /* 0x000000ffff057224 */ /* 0x000fe200078e0004 */
[----:B------:R-:W-:Y:S02]  /*2d80*/  VIMNMX.U32 R13, PT, PT, R0, 0x18, PT ;  /* 0x00000018000d7848 */ /* 0x000fe40003fe0000 */
[-C--:B------:R-:W-:Y:S02]  /*2d90*/  MOV R7, R4.reuse ;  /* 0x0000000400077202 */ /* 0x080fe40000000f00 */
[-C--:B------:R-:W-:Y:S01]  /*2da0*/  MOV R6, R4.reuse ;  /* 0x0000000400067202 */ /* 0x080fe20000000f00 */
[----:B------:R-:W-:Y:S01]  /*2db0*/  VIADD R13, R13, 0x1 ;  /* 0x000000010d0d7836 */ /* 0x000fe20000000000 */
[----:B------:R-:W-:-:S02]  /*2dc0*/  MOV R3, R4 ;  /* 0x0000000400037202 */ /* 0x000fc40000000f00 */
[----:B-1----:R-:W-:-:S07]  /*2dd0*/  MOV R0, R4 ;  /* 0x0000000400007202 */ /* 0x002fce0000000f00 */
.L_x_6233:
        /* <DEDUP_REMOVED lines=297> */
[--C-:B------:R-:W-:Y:S02]  /*4070*/  IMAD.MOV R12, RZ, RZ, -R21.reuse ;  /* 0x000000ffff0c7224 */ /* 0x100fe400078e0a15 */
[----:B--2---:R-:W-:-:S05]  /*4080*/  @P1 IMAD.HI.U32 R14, R21, R14, R20 ;  /* 0x0000000e150e1227 */ /* 0x004fca00078e0014 */
[----:B------:R-:W-:Y:S01]  /*4090*/  @P1 SHF.R.U32.HI R14, RZ, R15, R14 ;  /* 0x0000000fff0e1219 */ /* 0x000fe2000001160e */
[----:B------:R-:W-:-:S03]  /*40a0*/  IMAD R15, R12, UR52, R29 ;  /* 0x000000340c0f7c24 */ /* 0x000fc6000f8e021d */
[----:B------:R-:W-:Y:S01]  /*40b0*/  @P1 IADD3 R20, PT, PT, -R14, RZ, RZ ;  /* 0x000000ff0e141210 */ /* 0x000fe20007ffe1ff */
[----:B------:R-:W-:-:S04]  /*40c0*/  IMAD R10, R15, UR27, R10 ;  /* 0x0000001b0f0a7c24 */ /* 0x000fc8000f8e020a */
[----:B0-----:R-:W-:-:S04]  /*40d0*/  @P1 IMAD R21, R20, R27, R21 ;  /* 0x0000001b14151224 */ /* 0x001fc800078e0215 */
[----:B---3--:R-:W-:-:S07]  /*40e0*/  @P1 IMAD R10, R21, R26, R10 ;  /* 0x0000001a150a1224 */ /* 0x008fce00078e020a */
.L_x_6229:
[----:B------:R-:W-:-:S04]  /*40f0*/  LOP3.LUT R15, R10, 0xfffffffc, RZ, 0xc0, !PT ;  /* 0xfffffffc0a0f7812 */ /* 0x000fc800078ec0ff */
[----:B------:R-:W-:-:S04]  /*4100*/  IADD3 R14, P1, PT, R15, R18, RZ ;  /* 0x000000120f0e7210 */ /* 0x000fc80007f3e0ff */
[----:B------:R-:W-:-:S05]  /*4110*/  IADD3.X R15, PT, PT, RZ, R19, RZ, P1, !PT ;  /* 0x00000013ff0f7210 */ /* 0x000fca0000ffe4ff */
[----:B------:R-:W2:Y:S01]  /*4120*/  LDG.E R14, desc[UR36][R14.64] ;  /* 0x000000240e0e7981 */ /* 0x000ea2000c1e1900 */
[----:B------:R-:W-:Y:S01]  /*4130*/  MOV R26, RZ ;  /* 0x000000ff001a7202 */ /* 0x000fe20000000f00 */
[----:B-1----:R-:W-:-:S04]  /*4140*/  VIADD R27, R11, UR4 ;  /* 0x000000040b1b7c36 */ /* 0x002fc80008000000 */
        /* <DEDUP_REMOVED lines=236> */
.L_x_6230:
[----:B------:R-:W-:-:S04]  /*5010*/  LOP3.LUT R15, R10, 0xfffffffc, RZ, 0xc0, !PT ;  /* 0xfffffffc0a0f7812 */ /* 0x000fc800078ec0ff */
[----:B------:R-:W-:-:S04]  /*5020*/  IADD3 R14, P1, PT, R15, R18, RZ ;  /* 0x000000120f0e7210 */ /* 0x000fc80007f3e0ff */
[----:B------:R-:W-:-:S05]  /*5030*/  IADD3.X R15, PT, PT, RZ, R19, RZ, P1, !PT ;  /* 0x00000013ff0f7210 */ /* 0x000fca0000ffe4ff */
[----:B------:R-:W2:Y:S01]  /*5040*/  LDG.E R14, desc[UR36][R14.64] ;  /* 0x000000240e0e7981 */ /* 0x000ea2000c1e1900 */
[----:B------:R-:W-:Y:S02]  /*5050*/  HFMA2 R26, -RZ, RZ, 0, 0 ;  /* 0x00000000ff1a7431 */ /* 0x000fe400000001ff */
[----:B------:R-:W-:-:S04]  /*5060*/  VIADD R27, R27, UR4 ;  /* 0x000000041b1b7c36 */ /* 0x000fc80008000000 */
        /* <DEDUP_REMOVED lines=236> */
.L_x_6231:
[----:B------:R-:W-:-:S04]  /*5f30*/  LOP3.LUT R15, R10, 0xfffffffc, RZ, 0xc0, !PT ;  /* 0xfffffffc0a0f7812 */ /* 0x000fc800078ec0ff */
[----:B------:R-:W-:-:S04]  /*5f40*/  IADD3 R14, P1, PT, R15, R18, RZ ;  /* 0x000000120f0e7210 */ /* 0x000fc80007f3e0ff */
[----:B------:R-:W-:-:S05]  /*5f50*/  IADD3.X R15, PT, PT, RZ, R19, RZ, P1, !PT ;  /* 0x00000013ff0f7210 */ /* 0x000fca0000ffe4ff */
[----:B------:R-:W2:Y:S01]  /*5f60*/  LDG.E R14, desc[UR36][R14.64] ;  /* 0x000000240e0e7981 */ /* 0x000ea2000c1e1900 */
[----:B------:R-:W-:Y:S01]  /*5f70*/  MOV R26, RZ ;  /* 0x000000ff001a7202 */ /* 0x000fe20000000f00 */
        /* <DEDUP_REMOVED lines=237> */
.L_x_6232:
[----:B------:R-:W-:-:S04]  /*6e50*/  LOP3.LUT R15, R10, 0xfffffffc, RZ, 0xc0, !PT ;  /* 0xfffffffc0a0f7812 */ /* 0x000fc800078ec0ff */
[----:B------:R-:W-:-:S04]  /*6e60*/  IADD3 R14, P1, PT, R15, R18, RZ ;  /* 0x000000120f0e7210 */ /* 0x000fc80007f3e0ff */
[----:B------:R-:W-:-:S05]  /*6e70*/  IADD3.X R15, PT, PT, RZ, R19, RZ, P1, !PT ;  /* 0x00000013ff0f7210 */ /* 0x000fca0000ffe4ff */
[----:B------:R-:W2:Y:S02]  /*6e80*/  LDG.E R14, desc[UR36][R14.64] ;  /* 0x000000240e0e7981 */ /* 0x000ea4000c1e1900 */
[----:B--2---:R-:W-:-:S07]  /*6e90*/  PRMT R30, R14, 0x5432, R14 ;  /* 0x000054320e1e7816 */ /* 0x004fce000000000e */
.L_x_6228:
        /* <DEDUP_REMOVED lines=23> */
.L_x_6227:
[----:B0-----:R-:W-:Y:S05]  /*7010*/  BSYNC.RECONVERGENT B0 ;  /* 0x0000000000007941 */ /* 0x001fea0003800200 */
.L_x_6226:
        /* <DEDUP_REMOVED lines=284> */
.L_x_6237:
[----:B------:R-:W-:Y:S02]  /*81e0*/  SHF.R.U32.HI R14, RZ, 0x2, R13 ;  /* 0x00000002ff0e7819 */ /* 0x000fe4000001160d */
[----:B------:R-:W-:-:S07]  /*81f0*/  MOV R15, RZ ;  /* 0x000000ff000f7202 */ /* 0x000fce0000000f00 */
.L_x_6236:
        /* <DEDUP_REMOVED lines=285> */
.L_x_6239:
[----:B------:R-:W-:Y:S02]  /*93d0*/  SHF.R.U32.HI R20, RZ, 0x2, R13 ;  /* 0x00000002ff147819 */ /* 0x000fe4000001160d */
[----:B------:R-:W-:-:S07]  /*93e0*/  MOV R21, RZ ;  /* 0x000000ff00157202 */ /* 0x000fce0000000f00 */
.L_x_6238:
        /* <DEDUP_REMOVED lines=282> */
.L_x_6241:
[----:B------:R-:W-:Y:S02]  /*a590*/  SHF.R.U32.HI R20, RZ, 0x2, R13 ;  /* 0x00000002ff147819 */ /* 0x000fe4000001160d */
[----:B------:R-:W-:-:S07]  /*a5a0*/  MOV R21, RZ ;  /* 0x000000ff00157202 */ /* 0x000fce0000000f00 */
.L_x_6240:
        /* <DEDUP_REMOVED lines=282> */
.L_x_6243:
[----:B------:R-:W-:Y:S01]  /*b750*/  SHF.R.U32.HI R14, RZ, 0x2, R13 ;  /* 0x00000002ff0e7819 */ /* 0x000fe2000001160d */
[----:B------:R-:W-:-:S07]  /*b760*/  IMAD.MOV.U32 R15, RZ, RZ, RZ ;  /* 0x000000ffff0f7224 */ /* 0x000fce00078e00ff */
.L_x_6242:
[----:B------:R-:W-:-:S04]  /*b770*/  LEA R18, P0, R14, R25, 0x2 ;  /* 0x000000190e127211 */ /* 0x000fc800078010ff */
[----:B------:R-:W-:-:S05]  /*b780*/  LEA.HI.X R19, R14, R24, R15, 0x2, P0 ;  /* 0x000000180e137211 */ /* 0x000fca00000f140f */
[----:B------:R-:W2:Y:S02]  /*b790*/  LDG.E R18, desc[UR36][R18.64] ;  /* 0x0000002412127981 */ /* 0x000ea4000c1e1900 */
[----:B--2---:R-:W-:-:S07]  /*b7a0*/  PRMT R30, R18, 0x5432, R18 ;  /* 0x00005432121e7816 */ /* 0x004fce0000000012 */
.L_x_6235:
[----:B------:R-:W-:Y:S05]  /*b7b0*/  BSYNC.RECONVERGENT B0 ;  /* 0x0000000000007941 */ /* 0x000fea0003800200 */
.L_x_6234:
        /* <DEDUP_REMOVED lines=27> */
.L_x_6245:
[----:B------:R-:W-:Y:S05]  /*b970*/  BSYNC.RECONVERGENT B0 ;  /* 0x0000000000007941 */ /* 0x000fea0003800200 */
.L_x_6244:
[----:B------:R-:W-:Y:S01]  /*b980*/  FADD.FTZ R5, R5, R0 ;  /* 0x0000000005057221 */ /* 0x000fe20000010000 */
[----:B------:R-:W-:-:S03]  /*b990*/  FADD.FTZ R4, R4, R3 ;  /* 0x0000000304047221 */ /* 0x000fc60000010000 */
[----:B------:R-:W-:Y:S01]  /*b9a0*/  FADD.FTZ R5, R5, R6 ;  /* 0x0000000605057221 */ /* 0x000fe20000010000 */
[----:B------:R-:W-:-:S03]  /*b9b0*/  FADD.FTZ R4, R4, R7 ;  /* 0x0000000704047221 */ /* 0x000fc60000010000 */
[----:B------:R-:W-:Y:S01]  /*b9c0*/  FADD.FTZ R18, R5, R8 ;  /* 0x0000000805127221 */ /* 0x000fe20000010000 */
[----:B------:R-:W-:-:S07]  /*b9d0*/  FADD.FTZ R19, R4, R9 ;  /* 0x0000000904137221 */ /* 0x000fce0000010000 */
.L_x_6196:
[----:B------:R-:W-:Y:S05]  /*b9e0*/  BSYNC.RECONVERGENT B6 ;  /* 0x0000000000067941 */ /* 0x000fea0003800200 */
.L_x_6195:
        /* <DEDUP_REMOVED lines=15> */
.L_x_6247:
        /* <DEDUP_REMOVED lines=15> */
.L_x_6246:
        /* <DEDUP_REMOVED lines=18> */
.L_x_6250:
        /* <DEDUP_REMOVED lines=14> */
.L_x_6249:
[----:B------:R-:W-:Y:S01]  /*bdd0*/  ISETP.GE.U32.AND P0, PT, R0, 0x2, PT ;  /* 0x000000020000780c */ /* 0x000fe20003f06070 */
[----:B------:R-:W-:Y:S05]  /*bde0*/  WARPSYNC.ALL ;  /* 0x0000000000007948 */ /* 0x000fea0003800000 */
[----:B------:R-:W-:Y:S07]  /*bdf0*/  BAR.SYNC.DEFER_BLOCKING 0x0 ;  /* 0x0000000000007b1d */ /* 0x000fee0000010000 */
[----:B------:R-:W-:Y:S05]  /*be00*/  @!P0 BRA `(.L_x_6248) ;  /* 0x0000000000208947 */ /* 0x000fea0003800000 */
[----:B-1----:R-:W-:-:S07]  /*be10*/  MOV R3, 0x1 ;  /* 0x0000000100037802 */ /* 0x002fce0000000f00 */
.L_x_6251:
[----:B------:R-:W1:Y:S04]  /*be20*/  SHFL.DOWN PT, R5, R18, R3, 0x1f ;  /* 0x08001f0312057589 */ /* 0x000e6800000e0000 */
[----:B------:R2:W3:Y:S02]  /*be30*/  SHFL.DOWN PT, R4, R19, R3, 0x1f ;  /* 0x08001f0313047589 */ /* 0x0004e400000e0000 */
[----:B--2---:R-:W-:-:S04]  /*be40*/  SHF.L.U32 R3, R3, 0x1, RZ ;  /* 0x0000000103037819 */ /* 0x004fc800000006ff */
[----:B------:R-:W-:Y:S01]  /*be50*/  ISETP.GE.AND P0, PT, R3, R0, PT ;  /* 0x000000000300720c */ /* 0x000fe20003f06270 */
[----:B-1----:R-:W-:Y:S01]  /*be60*/  FADD.FTZ R18, R5, R18 ;  /* 0x0000001205127221 */ /* 0x002fe20000010000 */
[----:B---3--:R-:W-:-:S11]  /*be70*/  FADD.FTZ R19, R4, R19 ;  /* 0x0000001304137221 */ /* 0x008fd60000010000 */
[----:B------:R-:W-:Y:S05]  /*be80*/  @!P0 BRA `(.L_x_6251) ;  /* 0xfffffffc00e48947 */ /* 0x000fea000383ffff */
.L_x_6248:
        /* <DEDUP_REMOVED lines=281> */
.L_x_6252:
        /* <DEDUP_REMOVED lines=276> */
.L_x_6253:
        /* <DEDUP_REMOVED lines=9> */
.L_x_6256:
        /* <DEDUP_REMOVED lines=23> */
.L_x_6255:
        /* <DEDUP_REMOVED lines=43> */
.L_x_6258:
[----:B------:R-:W-:-:S07]  /*e610*/  MOV R6, 0xe630 ;  /* 0x0000e63000067802 */ /* 0x000fce0000000f00 */
[----:B0-----:R-:W-:Y:S05]  /*e620*/  CALL.REL.NOINC `($__internal_10_$__cuda_sm20_div_u64) ;  /* 0x00000040002c7944 */ /* 0x001fea0003c00000 */
.L_x_6259:
[----:B------:R-:W-:Y:S05]  /*e630*/  BSYNC.RECONVERGENT B0 ;  /* 0x0000000000007941 */ /* 0x000fea0003800200 */
.L_x_6257:
[----:B------:R-:W1:Y:S02]  /*e640*/  LDCU.64 UR4, c[0x0][0x770] ;  /* 0x0000ee00ff0477ac */ /* 0x000e640008000a00 */
[----:B-1----:R-:W-:Y:S02]  /*e650*/  UISETP.NE.U32.AND UP0, UPT, UR4, URZ, UPT ;  /* 0x000000ff0400728c */ /* 0x002fe4000bf05070 */
[----:B------:R-:W-:Y:S02]  /*e660*/  IADD3 R4, P1, PT, R4, UR4, RZ ;  /* 0x0000000404047c10 */ /* 0x000fe4000ff3e0ff */
[----:B------:R-:W-:Y:S02]  /*e670*/  UISETP.NE.AND.EX UP0, UPT, UR5, URZ, UPT, UP0 ;  /* 0x000000ff0500728c */ /* 0x000fe4000bf05300 */
[----:B------:R-:W-:-:S04]  /*e680*/  IADD3.X R5, PT, PT, R5, UR5, RZ, P1, !PT ;  /* 0x0000000505057c10 */ /* 0x000fc80008ffe4ff */
[----:B------:R-:W-:-:S04]  /*e690*/  PLOP3.LUT P0, PT, PT, PT, UP0, 0x80, 0x8 ;  /* 0x000000000008781c */ /* 0x000fc80003f0f008 */
[----:B------:R-:W-:-:S13]  /*e6a0*/  PLOP3.LUT P0, PT, P0, PT, PT, 0x8, 0x80 ;  /* 0x000000000080781c */ /* 0x000fda000070e170 */
.L_x_6254:
        /* <DEDUP_REMOVED lines=287> */
.L_x_6261:
        /* <DEDUP_REMOVED lines=276> */
.L_x_6262:
        /* <DEDUP_REMOVED lines=24> */
.L_x_6264:
[----:B------:R-:W-:Y:S05]  /*10b60*/  BSYNC.RECONVERGENT B0 ;  /* 0x0000000000007941 */ /* 0x000fea0003800200 */
.L_x_6263:
        /* <DEDUP_REMOVED lines=35> */
.L_x_6266:
[----:B------:R-:W-:Y:S05]  /*10da0*/  BSYNC.RECONVERGENT B0 ;  /* 0x0000000000007941 */ /* 0x000fea0003800200 */
.L_x_6265:
        /* <DEDUP_REMOVED lines=35> */
.L_x_6271:
        /* <DEDUP_REMOVED lines=10> */
.L_x_6270:
[----:B------:R-:W-:Y:S05]  /*11080*/  BRA `(.L_x_6269) ;  /* 0x0000000000547947 */ /* 0x000fea0003800000 */
.L_x_6268:
        /* <DEDUP_REMOVED lines=11> */
.L_x_6272:
        /* <DEDUP_REMOVED lines=10> */
.L_x_6269:
[----:B------:R-:W-:Y:S05]  /*111e0*/  BSYNC.RECONVERGENT B0 ;  /* 0x0000000000007941 */ /* 0x000fea0003800200 */
.L_x_6267:
        /* <DEDUP_REMOVED lines=12> */
.L_x_6274:
        /* <DEDUP_REMOVED lines=14> */
.L_x_6273:
        /* <DEDUP_REMOVED lines=9> */
.L_x_6277:
        /* <DEDUP_REMOVED lines=13> */
.L_x_6276:
[----:B------:R-:W-:Y:S01]  /*114f0*/  BAR.SYNC.DEFER_BLOCKING 0x0 ;  /* 0x0000000000007b1d */ /* 0x000fe20000010000 */
[----:B------:R-:W-:-:S09]  /*11500*/  UISETP.GE.U32.AND UP0, UPT, UR4, 0x2, UPT ;  /* 0x000000020400788c */ /* 0x000fd2000bf06070 */
[----:B------:R-:W-:Y:S05]  /*11510*/  BRA.U !UP0, `(.L_x_6275) ;  /* 0x0000000108207547 */ /* 0x000fea000b800000 */
[----:B-123--:R-:W-:-:S07]  /*11520*/  HFMA2 R0, -RZ, RZ, 0, 5.9604644775390625e-08 ;  /* 0x00000001ff007431 */ /* 0x00efce00000001ff */
.L_x_6278:
[----:B------:R-:W1:Y:S04]  /*11530*/  SHFL.DOWN PT, R3, R18, R0, 0x1f ;  /* 0x08001f0012037589 */ /* 0x000e6800000e0000 */
[----:B------:R2:W3:Y:S02]  /*11540*/  SHFL.DOWN PT, R2, R19, R0, 0x1f ;  /* 0x08001f0013027589 */ /* 0x0004e400000e0000 */
[----:B--2---:R-:W-:-:S04]  /*11550*/  SHF.L.U32 R0, R0, 0x1, RZ ;  /* 0x0000000100007819 */ /* 0x004fc800000006ff */
[----:B------:R-:W-:Y:S01]  /*11560*/  ISETP.GE.AND P2, PT, R0, UR4, PT ;  /* 0x0000000400007c0c */ /* 0x000fe2000bf46270 */
[----:B-1----:R-:W-:Y:S01]  /*11570*/  FADD.FTZ R18, R3, R18 ;  /* 0x0000001203127221 */ /* 0x002fe20000010000 */
[----:B---3--:R-:W-:-:S11]  /*11580*/  FADD.FTZ R19, R2, R19 ;  /* 0x0000001302137221 */ /* 0x008fd60000010000 */
[----:B------:R-:W-:Y:S05]  /*11590*/  @!P2 BRA `(.L_x_6278) ;  /* 0xfffffffc00e4a947 */ /* 0x000fea000383ffff */
.L_x_6275:
        /* <DEDUP_REMOVED lines=42> */
.L_x_6280:
        /* <DEDUP_REMOVED lines=24> */
.L_x_6281:
[----:B------:R-:W1:Y:S02]  /*119c0*/  LDCU.64 UR4, c[0x0][0x760] ;  /* 0x0000ec00ff0477ac */ /* 0x000e640008000a00 */
[----:B-1----:R-:W-:-:S05]  /*119d0*/  IADD3 R16, P0, PT, R16, UR4, RZ ;  /* 0x0000000410107c10 */ /* 0x002fca000ff1e0ff */
[----:B------:R-:W-:-:S05]  /*119e0*/  IMAD.X R17, RZ, RZ, UR5, P0 ;  /* 0x00000005ff117e24 */ /* 0x000fca00080e06ff */
[----:B------:R-:W-:Y:S01]  /*119f0*/  STG.E.U16 desc[UR36][R16.64], R19 ;  /* 0x0000001310007986 */ /* 0x000fe2000c101524 */
[----:B------:R-:W-:Y:S05]  /*11a00*/  EXIT ;  /* 0x000000000000794d */ /* 0x000fea0003800000 */
.L_x_6279:
        /* <DEDUP_REMOVED lines=9> */
.L_x_6282:
        /* <DEDUP_REMOVED lines=21> */
.L_x_6284:
        /* <DEDUP_REMOVED lines=24> */
.L_x_6285:
[----:B------:R-:W1:Y:S02]  /*11d70*/  LDCU.64 UR4, c[0x0][0x760] ;  /* 0x0000ec00ff0477ac */ /* 0x000e640008000a00 */
[----:B-1----:R-:W-:-:S04]  /*11d80*/  IADD3 R16, P0, PT, R16, UR4, RZ ;  /* 0x0000000410107c10 */ /* 0x002fc8000ff1e0ff */
[----:B------:R-:W-:-:S05]  /*11d90*/  IADD3.X R17, PT, PT, RZ, UR5, RZ, P0, !PT ;  /* 0x00000005ff117c10 */ /* 0x000fca00087fe4ff */
[----:B------:R-:W-:Y:S01]  /*11da0*/  STG.E.U16 desc[UR36][R16.64], R19 ;  /* 0x0000001310007986 */ /* 0x000fe2000c101524 */
[----:B------:R-:W-:Y:S05]  /*11db0*/  EXIT ;  /* 0x000000000000794d */ /* 0x000fea0003800000 */
.L_x_6283:
[----:B------:R-:W-:Y:S04]  /*11dc0*/  STG.E desc[UR36][R4.64], R18 ;  /* 0x0000001204007986 */ /* 0x000fe8000c101924 */
[----:B------:R-:W-:Y:S01]  /*11dd0*/  STG.E desc[UR36][R4.64+0x4], R19 ;  /* 0x0000041304007986 */ /* 0x000fe2000c101924 */
[----:B------:R-:W-:Y:S05]  /*11de0*/  EXIT ;  /* 0x000000000000794d */ /* 0x000fea0003800000 */
.L_x_6260:
        /* <DEDUP_REMOVED lines=52> */
.L_x_6287:
        /* <DEDUP_REMOVED lines=24> */
.L_x_6288:
[----:B------:R-:W1:Y:S02]  /*122b0*/  LDCU.64 UR4, c[0x0][0x760] ;  /* 0x0000ec00ff0477ac */ /* 0x000e640008000a00 */
[----:B-1----:R-:W-:-:S05]  /*122c0*/  IADD3 R24, P0, PT, R24, UR4, RZ ;  /* 0x0000000418187c10 */ /* 0x002fca000ff1e0ff */
[----:B------:R-:W-:-:S05]  /*122d0*/  IMAD.X R25, RZ, RZ, UR5, P0 ;  /* 0x00000005ff197e24 */ /* 0x000fca00080e06ff */
[----:B------:R-:W-:Y:S01]  /*122e0*/  STG.E.U16 desc[UR36][R24.64], R19 ;  /* 0x0000001318007986 */ /* 0x000fe2000c101524 */
[----:B------:R-:W-:Y:S05]  /*122f0*/  EXIT ;  /* 0x000000000000794d */ /* 0x000fea0003800000 */
.L_x_6286:
        /* <DEDUP_REMOVED lines=9> */
.L_x_6289:
        /* <DEDUP_REMOVED lines=21> */
.L_x_6291:
        /* <DEDUP_REMOVED lines=24> */
.L_x_6292:
[----:B------:R-:W1:Y:S02]  /*12660*/  LDCU.64 UR4, c[0x0][0x760] ;  /* 0x0000ec00ff0477ac */ /* 0x000e640008000a00 */
[----:B-1----:R-:W-:-:S04]  /*12670*/  IADD3 R24, P0, PT, R24, UR4, RZ ;  /* 0x0000000418187c10 */ /* 0x002fc8000ff1e0ff */
[----:B------:R-:W-:-:S05]  /*12680*/  IADD3.X R25, PT, PT, RZ, UR5, RZ, P0, !PT ;  /* 0x00000005ff197c10 */ /* 0x000fca00087fe4ff */
[----:B------:R-:W-:Y:S01]  /*12690*/  STG.E.U16 desc[UR36][R24.64], R19 ;  /* 0x0000001318007986 */ /* 0x000fe2000c101524 */
[----:B------:R-:W-:Y:S05]  /*126a0*/  EXIT ;  /* 0x000000000000794d */ /* 0x000fea0003800000 */
.L_x_6290:
[----:B------:R-:W-:Y:S04]  /*126b0*/  STG.E desc[UR36][R4.64], R18 ;  /* 0x0000001204007986 */ /* 0x000fe8000c101924 */
[----:B------:R-:W-:Y:S01]  /*126c0*/  STG.E desc[UR36][R4.64+0x4], R19 ;  /* 0x0000041304007986 */ /* 0x000fe2000c101924 */
[----:B------:R-:W-:Y:S05]  /*126d0*/  EXIT ;  /* 0x000000000000794d */ /* 0x000fea0003800000 */
        .weak           $__internal_10_$__cuda_sm20_div_u64
        .type           $__internal_10_$__cuda_sm20_div_u64,@function
        .size           $__internal_10_$__cuda_sm20_div_u64,(.L_x_9952 - $__internal_10_$__cuda_sm20_div_u64)
$__internal_10_$__cuda_sm20_div_u64:
        /* <DEDUP_REMOVED lines=68> */
[----:B------:R-:W-:Y:S06]  /*12b20*/  RET.REL.NODEC R6 `(_ZN2at6native13reduce_kernelILi256ELi2ENS0_8ReduceOpIN3c104HalfENS0_14func_wrapper_tIS4_ZNS0_11sum_functorIS4_fS4_EclERNS_14TensorIteratorEEUlffE_EEjS4_Li4ELi8EEEEEvT1_) ;  /* 0xfffffed406347950 */ /* 0x000fec0003c3ffff */
.L_x_6293:
        /* <DEDUP_REMOVED lines=13> */
.L_x_9952:


//--------------------- .text._ZN2at6native13reduce_kernelILi128ELi4ENS0_8ReduceOpIN3c104HalfENS0_14func_wrapper_tIS4_ZNS0_11sum_functorIS4_fS4_EclERNS_14TensorIteratorEEUlffE_EEjS4_Li4ELi8EEEEEvT1_ --------------------------
	.section	.text._ZN2at6native13reduce_kernelILi128ELi4ENS0_8ReduceOpIN3c104HalfENS0_14func_wrapper_tIS4_ZNS0_11sum_functorIS4_fS4_EclERNS_14TensorIteratorEEUlffE_EEjS4_Li4ELi8EEEEEvT1_,"ax",@progbits
	.align	128
        .global         _ZN2at6native13reduce_kernelILi128ELi4ENS0_8ReduceOpIN3c104HalfENS0_14func_wrapper_tIS4_ZNS0_11sum_functorIS4_fS4_EclERNS_14TensorIteratorEEUlffE_EEjS4_Li4ELi8EEEEEvT1_
        .type           _ZN2at6native13reduce_kernelILi128ELi4ENS0_8ReduceOpIN3c104HalfENS0_14func_wrapper_tIS4_ZNS0_11sum_functorIS4_fS4_EclERNS_14TensorIteratorEEUlffE_EEjS4_Li4ELi8EEEEEvT1_,@function
        .size           _ZN2at6native13reduce_kernelILi128ELi4ENS0_8ReduceOpIN3c104HalfENS0_14func_wrapper_tIS4_ZNS0_11sum_functorIS4_fS4_EclERNS_14TensorIteratorEEUlffE_EEjS4_Li4ELi8EEEEEvT1_,(.L_x_9953 - _ZN2at6native13reduce_kernelILi128ELi4ENS0_8ReduceOpIN3c104HalfENS0_14func_wrapper_tIS4_ZNS0_11sum_functorIS4_fS4_EclERNS_14TensorIteratorEEUlffE_EEjS4_Li4ELi8EEEEEvT1_)
        .other          _ZN2at6native13reduce_kernelILi128ELi4ENS0_8ReduceOpIN3c104HalfENS0_14func_wrapper_tIS4_ZNS0_11sum_functorIS4_fS4_EclERNS_14TensorIteratorEEUlffE_EEjS4_Li4ELi8EEEEEvT1_,@"STO_CUDA_ENTRY STV_DEFAULT"
_ZN2at6native13reduce_kernelILi128ELi4ENS0_8ReduceOpIN3c104HalfENS0_14func_wrapper_tIS4_ZNS0_11sum_functorIS4_fS4_EclERNS_14TensorIteratorEEUlffE_EEjS4_Li4ELi8EEEEEvT1_:
.text._ZN2at6native13reduce_kernelILi128ELi4ENS0_8ReduceOpIN3c104HalfENS0_14func_wrapper_tIS4_ZNS0_11sum_functorIS4_fS4_EclERNS_14TensorIteratorEEUlffE_EEjS4_Li4ELi8EEEEEvT1_:
        /* <DEDUP_REMOVED lines=296> */
.L_x_6294:
        /* <DEDUP_REMOVED lines=34> */
.L_x_6298:
        /* <DEDUP_REMOVED lines=29> */
.L_x_6302:
[----:B------:R-:W-:Y:S05]  /*1670*/  BSYNC.RECONVERGENT B1 ;  /* 0x0000000000017941 */ /* 0x000fea0003800200 */
.L_x_6301:
[----:B------:R-:W0:Y:S01]  /*1680*/  LDC R5, c[0x0][0x38c] ;  /* 0x0000e300ff057b82 */ /* 0x000e220000000800 */
[----:B------:R-:W-:-:S04]  /*1690*/  IADD3 R24, P0, PT, R24, 0x10, RZ ;  /* 0x0000001018187810 */ /* 0x000fc80007f1e0ff */
[----:B------:R-:W-:Y:S02]  /*16a0*/  IADD3.X R25, PT, PT, RZ, R25, RZ, P0, !PT ;  /* 0x00000019ff197210 */ /* 0x000fe400007fe4ff */
[----:B0-----:R-:W-:-:S07]  /*16b0*/  IADD3 R22, PT, PT, R30, -0x8, R5 ;  /* 0xfffffff81e167810 */ /* 0x001fce0007ffe005 */
.L_x_6300:
[----:B------:R-:W-:Y:S05]  /*16c0*/  BSYNC.RECONVERGENT B0 ;  /* 0x0000000000007941 */ /* 0x000fea0003800200 */
.L_x_6299:
        /* <DEDUP_REMOVED lines=24> */
.L_x_6305:
        /* <DEDUP_REMOVED lines=23> */
.L_x_6304:
[----:B------:R-:W-:Y:S05]  /*19c0*/  BSYNC.RECONVERGENT B0 ;  /* 0x0000000000007941 */ /* 0x000fea0003800200 */
.L_x_6303:
        /* <DEDUP_REMOVED lines=10> */
.L_x_6307:
[----:B------:R-:W-:Y:S05]  /*1a70*/  BSYNC.RECONVERGENT B0 ;  /* 0x0000000000007941 */ /* 0x000fea0003800200 */
.L_x_6306:
        /* <DEDUP_REMOVED lines=10> */
.L_x_6297:
        /* <DEDUP_REMOVED lines=43> */
.L_x_6312:
[----:B------:R-:W-:Y:S01]  /*1dd0*/  SHF.R.U32.HI R13, RZ, 0x2, R34 ;  /* 0x00000002ff0d7819 */ /* 0x000fe20000011622 */
[----:B------:R-:W-:-:S04]  /*1de0*/  IMAD.IADD R34, R34, 0x1, R3 ;  /* 0x0000000122227824 */ /* 0x000fc800078e0203 */
        /* <DEDUP_REMOVED lines=50> */
.L_x_6311:
[----:B------:R-:W-:Y:S02]  /*2110*/  PRMT R35, R12, 0x7610, R12 ;  /* 0x000076100c237816 */ /* 0x000fe4000000000c */
[----:B------:R-:W-:Y:S02]  /*2120*/  PRMT R37, R13, 0x7610, R13 ;  /* 0x000076100d257816 */ /* 0x000fe4000000000d */
[----:B------:R-:W-:Y:S02]  /*2130*/  PRMT R38, R14, 0x7610, R14 ;  /* 0x000076100e267816 */ /* 0x000fe4000000000e */
[----:B------:R-:W-:-:S07]  /*2140*/  PRMT R39, R15, 0x7610, R15 ;  /* 0x000076100f277816 */ /* 0x000fce000000000f */
.L_x_6310:
[----:B------:R-:W-:Y:S05]  /*2150*/  BSYNC.RECONVERGENT B0 ;  /* 0x0000000000007941 */ /* 0x000fea0003800200 */
.L_x_6309:
        /* <DEDUP_REMOVED lines=33> */
.L_x_6314:
[----:B------:R-:W-:Y:S05]  /*2370*/  BSYNC.RECONVERGENT B0 ;  /* 0x0000000000007941 */ /* 0x000fea0003800200 */
.L_x_6313:
[----:B------:R-:W-:Y:S04]  /*2380*/  BSSY.RECONVERGENT B0, `(.L_x_6315) ;  /* 0x000002a000007945 */ /* 0x000fe80003800200 */
        /* <DEDUP_REMOVED lines=23> */
[----:B------:R-:W-:Y:S02]  /*2500*/  IMAD.IADD R3, R14, 0x1, R3 ;  /* 0x000000010e037824 */ /* 0x000fe400078e0203 */
        /* <DEDUP_REMOVED lines=17> */
.L_x_6316:
[----:B------:R-:W-:Y:S05]  /*2620*/  BSYNC.RECONVERGENT B0 ;  /* 0x0000000000007941 */ /* 0x000fea0003800200 */
.L_x_6315:
        /* <DEDUP_REMOVED lines=13> */
.L_x_6308:
        /* <DEDUP_REMOVED lines=39> */
.L_x_6321:
[----:B------:R-:W-:Y:S01]  /*2970*/  IMAD R12, R34, R32, RZ ;  /* 0x00000020220c7224 */ /* 0x000fe200078e02ff */
[----:B------:R-:W-:-:S04]  /*2980*/  IADD3 R32, PT, PT, R32, R3, RZ ;  /* 0x0000000320207210 */ /* 0x000fc80007ffe0ff */
        /* <DEDUP_REMOVED lines=54> */
.L_x_6320:
[----:B------:R-:W-:Y:S02]  /*2cf0*/  PRMT R37, R12, 0x7610, R12 ;  /* 0x000076100c257816 */ /* 0x000fe4000000000c */
[----:B------:R-:W-:Y:S02]  /*2d00*/  PRMT R38, R13, 0x7610, R13 ;  /* 0x000076100d267816 */ /* 0x000fe4000000000d */
[----:B------:R-:W-:Y:S02]  /*2d10*/  PRMT R39, R14, 0x7610, R14 ;  /* 0x000076100e277816 */ /* 0x000fe4000000000e */
[----:B------:R-:W-:-:S07]  /*2d20*/  PRMT R40, R15, 0x7610, R15 ;  /* 0x000076100f287816 */ /* 0x000fce000000000f */
.L_x_6319:
[----:B------:R-:W-:Y:S05]  /*2d30*/  BSYNC.RECONVERGENT B0 ;  /* 0x0000000000007941 */ /* 0x000fea0003800200 */
.L_x_6318:
        /* <DEDUP_REMOVED lines=37> */
.L_x_6323:
[----:B------:R-:W-:Y:S05]  /*2f90*/  BSYNC.RECONVERGENT B0 ;  /* 0x0000000000007941 */ /* 0x000fea0003800200 */
.L_x_6322:
[----:B------:R-:W-:Y:S04]  /*2fa0*/  BSSY.RECONVERGENT B0, `(.L_x_6324) ;  /* 0x000002a000007945 */ /* 0x000fe80003800200 */
        /* <DEDUP_REMOVED lines=41> */
.L_x_6325:
[----:B------:R-:W-:Y:S05]  /*3240*/  BSYNC.RECONVERGENT B0 ;  /* 0x0000000000007941 */ /* 0x000fea0003800200 */
.L_x_6324:
        /* <DEDUP_REMOVED lines=13> */
.L_x_6317:
        /* <DEDUP_REMOVED lines=40> */
[----:B------:R-:W-:Y:S02]  /*35a0*/  MOV R13, R0 ;  /* 0x00000000000d7202 */ /* 0x000fe40000000f00 */
[----:B-1----:R-:W-:-:S07]  /*35b0*/  IADD3 R28, PT, PT, R28, 0x1, RZ ;  /* 0x000000011c1c7810 */ /* 0x002fce0007ffe0ff */
.L_x_6333:
        /* <DEDUP_REMOVED lines=303> */
.L_x_6329:
        /* <DEDUP_REMOVED lines=234> */
.L_x_6330:
        /* <DEDUP_REMOVED lines=12> */
[----:B------:R-:W-:Y:S02]  /*5810*/  PRMT R38, R38, 0x7610, R20 ;  /* 0x0000761026267816 */ /* 0x000fe40000000014 */
        /* <DEDUP_REMOVED lines=220> */
.L_x_6331:
        /* <DEDUP_REMOVED lines=232> */
.L_x_6332:
        /* <DEDUP_REMOVED lines=8> */
.L_x_6328:
        /* <DEDUP_REMOVED lines=39> */
.L_x_6327:
[----:B0-----:R-:W-:Y:S05]  /*7750*/  BSYNC.RECONVERGENT B0 ;  /* 0x0000000000007941 */ /* 0x001fea0003800200 */
.L_x_6326:
        /* <DEDUP_REMOVED lines=287> */
.L_x_6337:
[----:B------:R-:W-:Y:S02]  /*8950*/  SHF.R.U32.HI R20, RZ, 0x3, R20 ;  /* 0x00000003ff147819 */ /* 0x000fe40000011614 */
[----:B------:R-:W-:-:S07]  /*8960*/  MOV R21, RZ ;  /* 0x000000ff00157202 */ /* 0x000fce0000000f00 */
.L_x_6336:
        /* <DEDUP_REMOVED lines=288> */
.L_x_6339:
[----:B------:R-:W-:Y:S02]  /*9b70*/  SHF.R.U32.HI R30, RZ, 0x3, R35 ;  /* 0x00000003ff1e7819 */ /* 0x000fe40000011623 */
[----:B------:R-:W-:-:S07]  /*9b80*/  MOV R31, RZ ;  /* 0x000000ff001f7202 */ /* 0x000fce0000000f00 */
.L_x_6338:
        /* <DEDUP_REMOVED lines=285> */
.L_x_6341:
[----:B------:R-:W-:Y:S02]  /*ad60*/  SHF.R.U32.HI R30, RZ, 0x3, R35 ;  /* 0x00000003ff1e7819 */ /* 0x000fe40000011623 */
[----:B------:R-:W-:-:S07]  /*ad70*/  MOV R31, RZ ;  /* 0x000000ff001f7202 */ /* 0x000fce0000000f00 */
.L_x_6340:
        /* <DEDUP_REMOVED lines=283> */
.L_x_6343:
[----:B------:R-:W-:Y:S01]  /*bf30*/  SHF.R.U32.HI R14, RZ, 0x3, R14 ;  /* 0x00000003ff0e7819 */ /* 0x000fe2000001160e */
[----:B------:R-:W-:-:S07]  /*bf40*/  IMAD.MOV.U32 R15, RZ, RZ, RZ ;  /* 0x000000ffff0f7224 */ /* 0x000fce00078e00ff */
.L_x_6342:
[----:B------:R-:W-:-:S04]  /*bf50*/  LEA R20, P0, R14, R33, 0x3 ;  /* 0x000000210e147211 */ /* 0x000fc800078018ff */
[----:B------:R-:W-:-:S05]  /*bf60*/  LEA.HI.X R21, R14, R32, R15, 0x3, P0 ;  /* 0x000000200e157211 */ /* 0x000fca00000f1c0f */
[----:B------:R-:W2:Y:S02]  /*bf70*/  LDG.E.64 R14, desc[UR36][R20.64] ;  /* 0x00000024140e7981 */ /* 0x000ea4000c1e1b00 */
[C---:B--2---:R-:W-:Y:S02]  /*bf80*/  PRMT R37, R14.reuse, 0x7610, R37 ;  /* 0x000076100e257816 */ /* 0x044fe40000000025 */
[----:B------:R-:W-:Y:S02]  /*bf90*/  PRMT R40, R14, 0x7632, R40 ;  /* 0x000076320e287816 */ /* 0x000fe40000000028 */
[--C-:B------:R-:W-:Y:S02]  /*bfa0*/  PRMT R39, R39, 0x5410, R15.reuse ;  /* 0x0000541027277816 */ /* 0x100fe4000000000f */
[----:B------:R-:W-:-:S07]  /*bfb0*/  PRMT R41, R41, 0x7610, R15 ;  /* 0x0000761029297816 */ /* 0x000fce000000000f */
.L_x_6335:
[----:B------:R-:W-:Y:S05]  /*bfc0*/  BSYNC.RECONVERGENT B0 ;  /* 0x0000000000007941 */ /* 0x000fea0003800200 */
.L_x_6334:
        /* <DEDUP_REMOVED lines=43> */
.L_x_6345:
[----:B------:R-:W-:Y:S05]  /*c280*/  BSYNC.RECONVERGENT B0 ;  /* 0x0000000000007941 */ /* 0x000fea0003800200 */
.L_x_6344:
        /* <DEDUP_REMOVED lines=12> */
.L_x_6296:
[----:B------:R-:W-:Y:S05]  /*c350*/  BSYNC.RECONVERGENT B6 ;  /* 0x0000000000067941 */ /* 0x000fea0003800200 */
.L_x_6295:
        /* <DEDUP_REMOVED lines=15> */
.L_x_6347:
        /* <DEDUP_REMOVED lines=17> */
.L_x_6346:
        /* <DEDUP_REMOVED lines=18> */
.L_x_6350:
        /* <DEDUP_REMOVED lines=16> */
.L_x_6349:
[----:B------:R-:W-:Y:S01]  /*c780*/  ISETP.GE.U32.AND P0, PT, R0, 0x2, PT ;  /* 0x000000020000780c */ /* 0x000fe20003f06070 */
[----:B------:R-:W-:Y:S05]  /*c790*/  WARPSYNC.ALL ;  /* 0x0000000000007948 */ /* 0x000fea0003800000 */
[----:B------:R-:W-:Y:S07]  /*c7a0*/  BAR.SYNC.DEFER_BLOCKING 0x0 ;  /* 0x0000000000007b1d */ /* 0x000fee0000010000 */
[----:B------:R-:W-:Y:S05]  /*c7b0*/  @!P0 BRA `(.L_x_6348) ;  /* 0x0000000000308947 */ /* 0x000fea0003800000 */
[----:B-12---:R-:W-:-:S07]  /*c7c0*/  MOV R3, 0x1 ;  /* 0x0000000100037802 */ /* 0x006fce0000000f00 */
.L_x_6351:
        /* <DEDUP_REMOVED lines=11> */
.L_x_6348:
        /* <DEDUP_REMOVED lines=281> */
.L_x_6352:
        /* <DEDUP_REMOVED lines=276> */
.L_x_6353:
        /* <DEDUP_REMOVED lines=276> */
.L_x_6354:
        /* <DEDUP_REMOVED lines=276> */
.L_x_6355:
        /* <DEDUP_REMOVED lines=9> */
.L_x_6358:
        /* <DEDUP_REMOVED lines=23> */
.L_x_6357:
        /* <DEDUP_REMOVED lines=43> */
.L_x_6360:
[----:B------:R-:W-:-:S07]  /*11280*/  MOV R6, 0x112a0 ;  /* 0x000112a000067802 */ /* 0x000fce0000000f00 */
[----:B0-----:R-:W-:Y:S05]  /*11290*/  CALL.REL.NOINC `($__internal_11_$__cuda_sm20_div_u64) ;  /* 0x0000007000d87944 */ /* 0x001fea0003c00000 */
.L_x_6361:
[----:B------:R-:W-:Y:S05]  /*112a0*/  BSYNC.RECONVERGENT B0 ;  /* 0x0000000000007941 */ /* 0x000fea0003800200 */
.L_x_6359:
[----:B------:R-:W1:Y:S02]  /*112b0*/  LDCU.64 UR4, c[0x0][0x770] ;  /* 0x0000ee00ff0477ac */ /* 0x000e640008000a00 */
[----:B-1----:R-:W-:Y:S02]  /*112c0*/  UISETP.NE.U32.AND UP0, UPT, UR4, URZ, UPT ;  /* 0x000000ff0400728c */ /* 0x002fe4000bf05070 */
[----:B------:R-:W-:Y:S02]  /*112d0*/  IADD3 R4, P1, PT, R4, UR4, RZ ;  /* 0x0000000404047c10 */ /* 0x000fe4000ff3e0ff */
[----:B------:R-:W-:Y:S02]  /*112e0*/  UISETP.NE.AND.EX UP0, UPT, UR5, URZ, UPT, UP0 ;  /* 0x000000ff0500728c */ /* 0x000fe4000bf05300 */
[----:B------:R-:W-:-:S04]  /*112f0*/  IADD3.X R5, PT, PT, R5, UR5, RZ, P1, !PT ;  /* 0x0000000505057c10 */ /* 0x000fc80008ffe4ff */
[----:B------:R-:W-:-:S04]  /*11300*/  PLOP3.LUT P0, PT, PT, PT, UP0, 0x80, 0x8 ;  /* 0x000000000008781c */ /* 0x000fc80003f0f008 */
[----:B------:R-:W-:-:S13]  /*11310*/  PLOP3.LUT P0, PT, P0, PT, PT, 0x8, 0x80 ;  /* 0x000000000080781c */ /* 0x000fda000070e170 */
.L_x_6356:
        /* <DEDUP_REMOVED lines=287> */
.L_x_6363:
[----:B------:R-:W-:Y:S01]  /*12510*/  MOV R22, RZ ;  /* 0x000000ff00167202 */ /* 0x000fe20000000f00 */
[----:B------:R-:W-:Y:S06]  /*12520*/  BRA.U !UP0, `(.L_x_6364) ;  /* 0x0000001108487547 */ /* 0x000fec000b800000 */
[----:B------:R-:W1:Y:S01]  /*12530*/  LDCU.64 UR6, c[0x0][0x560] ;  /* 0x0000ac00ff0677ac */ /* 0x000e620008000a00 */
[----:B------:R-:W-:Y:S02]  /*12540*/  HFMA2 R8, -RZ, RZ, 0, 0 ;  /* 0x00000000ff087431 */ /* 0x000fe400000001ff */
        /* <DEDUP_REMOVED lines=272> */
.L_x_6364:
        /* <DEDUP_REMOVED lines=276> */
.L_x_6365:
        /* <DEDUP_REMOVED lines=276> */
.L_x_6366:
        /* <DEDUP_REMOVED lines=25> */
.L_x_6368:
[----:B------:R-:W-:Y:S05]  /*15a60*/  BSYNC.RECONVERGENT B0 ;  /* 0x0000000000007941 */ /* 0x000fea0003800200 */
.L_x_6367:
        /* <DEDUP_REMOVED lines=35> */
.L_x_6370:
[----:B------:R-:W-:Y:S05]  /*15ca0*/  BSYNC.RECONVERGENT B0 ;  /* 0x0000000000007941 */ /* 0x000fea0003800200 */
.L_x_6369:
        /* <DEDUP_REMOVED lines=38> */
.L_x_6375:
[----:B------:R-:W1:Y:S01]  /*15f10*/  LDC.64 R6, c[0x0][0x778] ;  /* 0x0001de00ff067b82 */ /* 0x000e620000000a00 */
[----:B------:R-:W-:-:S05]  /*15f20*/  IADD3 R11, PT, PT, R3, R0, RZ ;  /* 0x00000000030b7210 */ /* 0x000fca0007ffe0ff */
[----:B-1----:R-:W-:-:S05]  /*15f30*/  IMAD.WIDE.U32 R6, R11, 0x10, R6 ;  /* 0x000000100b067825 */ /* 0x002fca00078e0006 */
[----:B------:R-:W2:Y:S04]  /*15f40*/  LDG.E R11, desc[UR36][R6.64] ;  /* 0x00000024060b7981 */ /* 0x000ea8000c1e1900 */
[----:B------:R-:W3:Y:S04]  /*15f50*/  LDG.E R8, desc[UR36][R6.64+0x4] ;  /* 0x0000042406087981 */ /* 0x000ee8000c1e1900 */
[----:B------:R-:W4:Y:S04]  /*15f60*/  LDG.E R13, desc[UR36][R6.64+0x8] ;  /* 0x00000824060d7981 */ /* 0x000f28000c1e1900 */
[----:B------:R-:W5:Y:S01]  /*15f70*/  LDG.E R10, desc[UR36][R6.64+0xc] ;  /* 0x00000c24060a7981 */ /* 0x000f62000c1e1900 */
[----:B------:R-:W-:-:S05]  /*15f80*/  IMAD.IADD R0, R9, 0x1, R0 ;  /* 0x0000000109007824 */ /* 0x000fca00078e0200 */
[----:B------:R-:W-:Y:S01]  /*15f90*/  ISETP.GE.U32.AND P2, PT, R0, UR8, PT ;  /* 0x0000000800007c0c */ /* 0x000fe2000bf46070 */
[----:B--2---:R-:W-:Y:S01]  /*15fa0*/  FADD.FTZ R24, R11, R24 ;  /* 0x000000180b187221 */ /* 0x004fe20000010000 */
[----:B---3--:R-:W-:Y:S01]  /*15fb0*/  FADD.FTZ R25, R8, R25 ;  /* 0x0000001908197221 */ /* 0x008fe20000010000 */
[----:B----4-:R-:W-:Y:S01]  /*15fc0*/  FADD.FTZ R26, R13, R26 ;  /* 0x0000001a0d1a7221 */ /* 0x010fe20000010000 */
[----:B-----5:R-:W-:-:S09]  /*15fd0*/  FADD.FTZ R27, R10, R27 ;  /* 0x0000001b0a1b7221 */ /* 0x020fd20000010000 */
[----:B------:R-:W-:Y:S05]  /*15fe0*/  @!P2 BRA `(.L_x_6375) ;  /* 0xfffffffc00c8a947 */ /* 0x000fea000383ffff */
[----:B------:R-:W-:Y:S05]  /*15ff0*/  BSYNC.RECONVERGENT B1 ;  /* 0x0000000000017941 */ /* 0x000fea0003800200 */
.L_x_6374:
[----:B------:R-:W-:Y:S05]  /*16000*/  BRA `(.L_x_6373) ;  /* 0x0000000000747947 */ /* 0x000fea0003800000 */
.L_x_6372:
[----:B------:R-:W1:Y:S01]  /*16010*/  LDCU UR6, c[0x0][0x39c] ;  /* 0x00007380ff0677ac */ /* 0x000e620008000800 */
[----:B------:R-:W-:Y:S02]  /*16020*/  MOV R25, UR9 ;  /* 0x0000000900197c02 */ /* 0x000fe40008000f00 */
[----:B------:R-:W-:Y:S02]  /*16030*/  MOV R26, UR9 ;  /* 0x00000009001a7c02 */ /* 0x000fe40008000f00 */
[----:B------:R-:W-:Y:S02]  /*16040*/  MOV R27, UR9 ;  /* 0x00000009001b7c02 */ /* 0x000fe40008000f00 */
[----:B-1----:R-:W-:-:S13]  /*16050*/  ISETP.GE.U32.AND P2, PT, R2, UR6, PT ;  /* 0x0000000602007c0c */ /* 0x002fda000bf46070 */
[----:B------:R-:W-:Y:S05]  /*16060*/  @P2 BRA `(.L_x_6373) ;  /* 0x00000000005c2947 */ /* 0x000fea0003800000 */
[----:B------:R-:W1:Y:S01]  /*16070*/  LDCU UR5, c[0x0][0x374] ;  /* 0x00006e80ff0577ac */ /* 0x000e620008000800 */
[----:B------:R-:W2:Y:S01]  /*16080*/  LDC R12, c[0x0][0x360] ;  /* 0x0000d800ff0c7b82 */ /* 0x000ea20000000800 */
[----:B------:R-:W-:Y:S01]  /*16090*/  IMAD.MOV.U32 R3, RZ, RZ, R2 ;  /* 0x000000ffff037224 */ /* 0x000fe200078e0002 */
[----:B------:R-:W-:Y:S02]  /*160a0*/  MOV R25, UR9 ;  /* 0x0000000900197c02 */ /* 0x000fe40008000f00 */
[----:B------:R-:W-:Y:S02]  /*160b0*/  MOV R26, UR9 ;  /* 0x00000009001a7c02 */ /* 0x000fe40008000f00 */
[----:B------:R-:W-:Y:S02]  /*160c0*/  MOV R27, UR9 ;  /* 0x00000009001b7c02 */ /* 0x000fe40008000f00 */
[----:B------:R-:W3:Y:S08]  /*160d0*/  LDC.64 R8, c[0x0][0x778] ;  /* 0x0001de00ff087b82 */ /* 0x000ef00000000a00 */
[----:B------:R-:W4:Y:S01]  /*160e0*/  LDC R14, c[0x0][0x364] ;  /* 0x0000d900ff0e7b82 */ /* 0x000f220000000800 */
[----:B-1----:R-:W-:-:S07]  /*160f0*/  IMAD R16, R16, UR5, RZ ;  /* 0x0000000510107c24 */ /* 0x002fce000f8e02ff */
.L_x_6376:
        /* <DEDUP_REMOVED lines=14> */
.L_x_6373:
[----:B------:R-:W-:Y:S05]  /*161e0*/  BSYNC.RECONVERGENT B0 ;  /* 0x0000000000007941 */ /* 0x000fea0003800200 */
.L_x_6371:
        /* <DEDUP_REMOVED lines=12> */
.L_x_6378:
        /* <DEDUP_REMOVED lines=16> */
.L_x_6377:
        /* <DEDUP_REMOVED lines=9> */
.L_x_6381:
[----:B------:R-:W-:Y:S01]  /*16440*/  SHF.R.U32.HI R6, RZ, 0x1, R2 ;  /* 0x00000001ff067819 */ /* 0x000fe20000011602 */
[----:B------:R-:W-:Y:S04]  /*16450*/  BAR.SYNC.DEFER_BLOCKING 0x0 ;  /* 0x0000000000007b1d */ /* 0x000fe80000010000 */
[----:B------:R-:W-:-:S05]  /*16460*/  IMAD.IADD R3, R6, 0x1, R17 ;  /* 0x0000000106037824 */ /* 0x000fca00078e0211 */
        /* <DEDUP_REMOVED lines=12> */
.L_x_6380:
[----:B------:R-:W-:Y:S01]  /*16530*/  BAR.SYNC.DEFER_BLOCKING 0x0 ;  /* 0x0000000000007b1d */ /* 0x000fe20000010000 */
[----:B------:R-:W-:-:S09]  /*16540*/  UISETP.GE.U32.AND UP0, UPT, UR4, 0x2, UPT ;  /* 0x000000020400788c */ /* 0x000fd2000bf06070 */
[----:B------:R-:W-:Y:S05]  /*16550*/  BRA.U !UP0, `(.L_x_6379) ;  /* 0x0000000108307547 */ /* 0x000fea000b800000 */
[----:B-1234-:R-:W-:-:S07]  /*16560*/  HFMA2 R0, -RZ, RZ, 0, 5.9604644775390625e-08 ;  /* 0x00000001ff007431 */ /* 0x01efce00000001ff */
.L_x_6382:
        /* <DEDUP_REMOVED lines=11> */
.L_x_6379:
        /* <DEDUP_REMOVED lines=9> */
[----:B------:R-:W-:-:S02]  /*166b0*/  IADD3 R6, P2, PT, R19, UR4, RZ ;  /* 0x0000000413067c10 */ /* 0x000fc4000ff5e0ff */
[----:B------:R-:W-:Y:S02]  /*166c0*/  IADD3.X R3, PT, PT, RZ, UR5, RZ, P4, !PT ;  /* 0x00000005ff037c10 */ /* 0x000fe4000a7fe4ff */
[----:B------:R-:W-:Y:S01]  /*166d0*/  IADD3.X R9, PT, PT, RZ, UR5, RZ, P3, !PT ;  /* 0x00000005ff097c10 */ /* 0x000fe20009ffe4ff */
[----:B------:R-:W5:Y:S01]  /*166e0*/  @P0 LDG.E.U16 R14, desc[UR36][R4.64] ;  /* 0x00000024040e0981 */ /* 0x000f62000c1e1500 */
[----:B------:R-:W-:-:S03]  /*166f0*/  IADD3.X R7, PT, PT, RZ, UR5, RZ, P2, !PT ;  /* 0x00000005ff077c10 */ /* 0x000fc600097fe4ff */
[----:B-1234-:R-:W2:Y:S04]  /*16700*/  @P0 LDG.E.U16 R0, desc[UR36][R2.64] ;  /* 0x0000002402000981 */ /* 0x01eea8000c1e1500 */
[----:B------:R-:W3:Y:S04]  /*16710*/  @P0 LDG.E.U16 R10, desc[UR36][R8.64] ;  /* 0x00000024080a0981 */ /* 0x000ee8000c1e1500 */
[----:B------:R-:W4:Y:S01]  /*16720*/  @P0 LDG.E.U16 R12, desc[UR36][R6.64] ;  /* 0x00000024060c0981 */ /* 0x000f22000c1e1500 */
[----:B------:R-:W0:Y:S02]  /*16730*/  LDCU.U8 UR4, c[0x0][0x791] ;  /* 0x0000f220ff0477ac */ /* 0x000e240008000000 */
[----:B0-----:R-:W-:Y:S01]  /*16740*/  UISETP.NE.AND UP0, UPT, UR4, URZ, UPT ;  /* 0x000000ff0400728c */ /* 0x001fe2000bf05270 */
[----:B-----5:R-:W-:-:S02]  /*16750*/  @P0 HADD2.F32 R14, -RZ, R14.H0_H0 ;  /* 0x2000000eff0e0230 */ /* 0x020fc40000004100 */
[----:B--2---:R-:W-:Y:S02]  /*16760*/  @P0 HADD2.F32 R11, -RZ, R0.H0_H0 ;  /* 0x20000000ff0b0230 */ /* 0x004fe40000004100 */
[----:B---3--:R-:W-:Y:S02]  /*16770*/  @P0 HADD2.F32 R10, -RZ, R10.H0_H0 ;  /* 0x2000000aff0a0230 */ /* 0x008fe40000004100 */
[----:B----4-:R-:W-:Y:S02]  /*16780*/  @P0 HADD2.F32 R13, -RZ, R12.H0_H0 ;  /* 0x2000000cff0d0230 */ /* 0x010fe40000004100 */
[----:B------:R-:W-:Y:S01]  /*16790*/  @P0 FADD.FTZ R24, R24, R11 ;  /* 0x0000000b18180221 */ /* 0x000fe20000010000 */
[----:B------:R-:W-:Y:S01]  /*167a0*/  @P0 FADD.FTZ R25, R25, R10 ;  /* 0x0000000a19190221 */ /* 0x000fe20000010000 */
[----:B------:R-:W-:Y:S01]  /*167b0*/  @P0 FADD.FTZ R27, R27, R14 ;  /* 0x0000000e1b1b0221 */ /* 0x000fe20000010000 */
        /* <DEDUP_REMOVED lines=11> */
.L_x_6384:
        /* <DEDUP_REMOVED lines=12> */
[----:B0-----:R-:W-:Y:S02]  /*16930*/  MOV R4, UR4 ;  /* 0x0000000400047c02 */ /* 0x001fe40008000f00 */
[----:B------:R-:W-:-:S02]  /*16940*/  MOV R5, UR5 ;  /* 0x0000000500057c02 */ /* 0x000fc40008000f00 */
[----:B---3--:R-:W-:Y:S01]  /*16950*/  MOV R6, UR8 ;  /* 0x0000000800067c02 */ /* 0x008fe20008000f00 */
[----:B------:R-:W-:Y:S01]  /*16960*/  IMAD.U32 R7, RZ, RZ, UR9 ;  /* 0x00000009ff077e24 */ /* 0x000fe2000f8e00ff */
[----:B----4-:R-:W-:Y:S02]  /*16970*/  MOV R10, UR6 ;  /* 0x00000006000a7c02 */ /* 0x010fe40008000f00 */
[----:B-1----:R-:W-:-:S07]  /*16980*/  MOV R11, UR7 ;  /* 0x00000007000b7c02 */ /* 0x002fce0008000f00 */
[----:B------:R-:W-:-:S07]  /*16990*/  LEPC R20, `(.L_x_6385) ;  /* 0x000000001014794e */ /* 0x000fce0000000000 */
[----:B--2---:R-:W-:Y:S05]  /*169a0*/  CALL.ABS.NOINC R2 ;  /* 0x0000000002007343 */ /* 0x004fea0003c00000 */
.L_x_6385:
        /* <DEDUP_REMOVED lines=14> */
[----:B------:R-:W-:Y:S01]  /*16a90*/  HFMA2 R13, -RZ, RZ, 0, 0 ;  /* 0x00000000ff0d7431 */ /* 0x000fe200000001ff */
[----:B------:R-:W4:Y:S01]  /*16aa0*/  LDCU.64 UR8, c[0x4][0x280] ;  /* 0x01005000ff0877ac */ /* 0x000f220008000a00 */
[----:B0-----:R-:W-:Y:S01]  /*16ab0*/  MOV R4, UR4 ;  /* 0x0000000400047c02 */ /* 0x001fe20008000f00 */
[----:B------:R-:W-:Y:S01]  /*16ac0*/  IMAD.U32 R5, RZ, RZ, UR5 ;  /* 0x00000005ff057e24 */ /* 0x000fe2000f8e00ff */
[----:B---3--:R-:W-:-:S02]  /*16ad0*/  MOV R6, UR6 ;  /* 0x0000000600067c02 */ /* 0x008fc40008000f00 */
[----:B------:R-:W-:Y:S02]  /*16ae0*/  MOV R7, UR7 ;  /* 0x0000000700077c02 */ /* 0x000fe40008000f00 */
[----:B----4-:R-:W-:Y:S01]  /*16af0*/  MOV R10, UR8 ;  /* 0x00000008000a7c02 */ /* 0x010fe20008000f00 */
[----:B-1----:R-:W-:-:S07]  /*16b00*/  IMAD.U32 R11, RZ, RZ, UR9 ;  /* 0x00000009ff0b7e24 */ /* 0x002fce000f8e00ff */
[----:B------:R-:W-:-:S07]  /*16b10*/  LEPC R20, `(.L_x_6386) ;  /* 0x000000001014794e */ /* 0x000fce0000000000 */
[----:B--2---:R-:W-:Y:S05]  /*16b20*/  CALL.ABS.NOINC R2 ;  /* 0x0000000002007343 */ /* 0x004fea0003c00000 */
.L_x_6386:
        /* <DEDUP_REMOVED lines=24> */
.L_x_6387:
        /* <DEDUP_REMOVED lines=24> */
.L_x_6388:
[----:B------:R-:W0:Y:S02]  /*16e30*/  LDCU.64 UR4, c[0x0][0x760] ;  /* 0x0000ec00ff0477ac */ /* 0x000e240008000a00 */
[----:B0-----:R-:W-:-:S05]  /*16e40*/  IADD3 R18, P0, PT, R18, UR4, RZ ;  /* 0x0000000412127c10 */ /* 0x001fca000ff1e0ff */
[----:B------:R-:W-:-:S05]  /*16e50*/  IMAD.X R19, RZ, RZ, UR5, P0 ;  /* 0x00000005ff137e24 */ /* 0x000fca00080e06ff */
[----:B------:R-:W-:Y:S01]  /*16e60*/  STG.E.U16 desc[UR36][R18.64], R27 ;  /* 0x0000001b12007986 */ /* 0x000fe2000c101524 */
[----:B------:R-:W-:Y:S05]  /*16e70*/  EXIT ;  /* 0x000000000000794d */ /* 0x000fea0003800000 */
.L_x_6383:
        /* <DEDUP_REMOVED lines=13> */
.L_x_6389:
        /* <DEDUP_REMOVED lines=21> */
.L_x_6391:
        /* <DEDUP_REMOVED lines=24> */
.L_x_6392:
        /* <DEDUP_REMOVED lines=24> */
.L_x_6393:
        /* <DEDUP_REMOVED lines=24> */
.L_x_6394:
[----:B------:R-:W0:Y:S02]  /*17520*/  LDCU.64 UR4, c[0x0][0x760] ;  /* 0x0000ec00ff0477ac */ /* 0x000e240008000a00 */
[----:B0-----:R-:W-:-:S05]  /*17530*/  IADD3 R18, P0, PT, R18, UR4, RZ ;  /* 0x0000000412127c10 */ /* 0x001fca000ff1e0ff */
[----:B------:R-:W-:-:S05]  /*17540*/  IMAD.X R19, RZ, RZ, UR5, P0 ;  /* 0x00000005ff137e24 */ /* 0x000fca00080e06ff */
[----:B------:R-:W-:Y:S01]  /*17550*/  STG.E.U16 desc[UR36][R18.64], R27 ;  /* 0x0000001b12007986 */ /* 0x000fe2000c101524 */
[----:B------:R-:W-:Y:S05]  /*17560*/  EXIT ;  /* 0x000000000000794d */ /* 0x000fea0003800000 */
.L_x_6390:
[----:B------:R-:W-:Y:S04]  /*17570*/  STG.E desc[UR36][R4.64], R24 ;  /* 0x0000001804007986 */ /* 0x000fe8000c101924 */
[----:B------:R-:W-:Y:S04]  /*17580*/  STG.E desc[UR36][R4.64+0x4], R25 ;  /* 0x0000041904007986 */ /* 0x000fe8000c101924 */
[----:B------:R-:W-:Y:S04]  /*17590*/  STG.E desc[UR36][R4.64+0x8], R26 ;  /* 0x0000081a04007986 */ /* 0x000fe8000c101924 */
[----:B------:R-:W-:Y:S01]  /*175a0*/  STG.E desc[UR36][R4.64+0xc], R27 ;  /* 0x00000c1b04007986 */ /* 0x000fe2000c101924 */
[----:B------:R-:W-:Y:S05]  /*175b0*/  EXIT ;  /* 0x000000000000794d */ /* 0x000fea0003800000 */
.L_x_6362:
        /* <DEDUP_REMOVED lines=27> */
[----:B------:R-:W1:Y:S02]  /*17770*/  LDCU.U8 UR4, c[0x0][0x791] ;  /* 0x0000f220ff0477ac */ /* 0x000e640008000000 */
[----:B-1----:R-:W-:Y:S01]  /*17780*/  UISETP.NE.AND UP0, UPT, UR4, URZ, UPT ;  /* 0x000000ff0400728c */ /* 0x002fe2000bf05270 */
[----:B--2---:R-:W-:-:S02]  /*17790*/  @P4 HADD2.F32 R14, -RZ, R14.H0_H0 ;  /* 0x2000000eff0e4230 */ /* 0x004fc40000004100 */
[----:B---3--:R-:W-:Y:S02]  /*177a0*/  @P4 HADD2.F32 R11, -RZ, R0.H0_H0 ;  /* 0x20000000ff0b4230 */ /* 0x008fe40000004100 */
[----:B----4-:R-:W-:Y:S02]  /*177b0*/  @P4 HADD2.F32 R10, -RZ, R10.H0_H0 ;  /* 0x2000000aff0a4230 */ /* 0x010fe40000004100 */
[----:B-----5:R-:W-:Y:S02]  /*177c0*/  @P4 HADD2.F32 R13, -RZ, R12.H0_H0 ;  /* 0x2000000cff0d4230 */ /* 0x020fe40000004100 */
        /* <DEDUP_REMOVED lines=14> */
.L_x_6396:
        /* <DEDUP_REMOVED lines=20> */
.L_x_6397:
        /* <DEDUP_REMOVED lines=24> */
.L_x_6398:
        /* <DEDUP_REMOVED lines=24> */
.L_x_6399:
        /* <DEDUP_REMOVED lines=24> */
.L_x_6400:
[----:B------:R-:W1:Y:S02]  /*17e70*/  LDCU.64 UR4, c[0x0][0x760] ;  /* 0x0000ec00ff0477ac */ /* 0x000e640008000a00 */
[----:B-1----:R-:W-:-:S05]  /*17e80*/  IADD3 R22, P0, PT, R22, UR4, RZ ;  /* 0x0000000416167c10 */ /* 0x002fca000ff1e0ff */
[----:B------:R-:W-:-:S05]  /*17e90*/  IMAD.X R23, RZ, RZ, UR5, P0 ;  /* 0x00000005ff177e24 */ /* 0x000fca00080e06ff */
[----:B------:R-:W-:Y:S01]  /*17ea0*/  STG.E.U16 desc[UR36][R22.64], R27 ;  /* 0x0000001b16007986 */ /* 0x000fe2000c101524 */
[----:B------:R-:W-:Y:S05]  /*17eb0*/  EXIT ;  /* 0x000000000000794d */ /* 0x000fea0003800000 */
.L_x_6395:
        /* <DEDUP_REMOVED lines=13> */
.L_x_6401:
        /* <DEDUP_REMOVED lines=21> */
.L_x_6403:
        /* <DEDUP_REMOVED lines=24> */
.L_x_6404:
        /* <DEDUP_REMOVED lines=24> */
.L_x_6405:
        /* <DEDUP_REMOVED lines=24> */
.L_x_6406:
[----:B------:R-:W1:Y:S02]  /*18560*/  LDCU.64 UR4, c[0x0][0x760] ;  /* 0x0000ec00ff0477ac */ /* 0x000e640008000a00 */
[----:B-1----:R-:W-:-:S05]  /*18570*/  IADD3 R22, P0, PT, R22, UR4, RZ ;  /* 0x0000000416167c10 */ /* 0x002fca000ff1e0ff */
[----:B------:R-:W-:-:S05]  /*18580*/  IMAD.X R23, RZ, RZ, UR5, P0 ;  /* 0x00000005ff177e24 */ /* 0x000fca00080e06ff */
[----:B------:R-:W-:Y:S01]  /*18590*/  STG.E.U16 desc[UR36][R22.64], R27 ;  /* 0x0000001b16007986 */ /* 0x000fe2000c101524 */
[----:B------:R-:W-:Y:S05]  /*185a0*/  EXIT ;  /* 0x000000000000794d */ /* 0x000fea0003800000 */
.L_x_6402:
[----:B------:R-:W-:Y:S04]  /*185b0*/  STG.E desc[UR36][R4.64], R24 ;  /* 0x0000001804007986 */ /* 0x000fe8000c101924 */
[----:B------:R-:W-:Y:S04]  /*185c0*/  STG.E desc[UR36][R4.64+0x4], R25 ;  /* 0x0000041904007986 */ /* 0x000fe8000c101924 */
[----:B------:R-:W-:Y:S04]  /*185d0*/  STG.E desc[UR36][R4.64+0x8], R26 ;  /* 0x0000081a04007986 */ /* 0x000fe8000c101924 */
[----:B------:R-:W-:Y:S01]  /*185e0*/  STG.E desc[UR36][R4.64+0xc], R27 ;  /* 0x00000c1b04007986 */ /* 0x000fe2000c101924 */
[----:B------:R-:W-:Y:S05]  /*185f0*/  EXIT ;  /* 0x000000000000794d */ /* 0x000fea0003800000 */
        .weak           $__internal_11_$__cuda_sm20_div_u64
        .type           $__internal_11_$__cuda_sm20_div_u64,@function
        .size           $__internal_11_$__cuda_sm20_div_u64,(.L_x_9953 - $__internal_11_$__cuda_sm20_div_u64)
$__internal_11_$__cuda_sm20_div_u64:
[----:B------:R-:W-:Y:S01]  /*18600*/  MOV R14, R3 ;  /* 0x00000003000e7202 */ /* 0x000fe20000000f00 */
        /* <DEDUP_REMOVED lines=43> */
[----:B------:R-:W-:-:S03]  /*188c0*/  IADD3 R14, P0, PT, -R8, R4, RZ ;  /* 0x00000004080e7210 */ /* 0x000fc60007f1e1ff */
[----:B------:R-:W-:Y:S01]  /*188d0*/  IMAD R9, R7, R3, R9 ;  /* 0x0000000307097224 */ /* 0x000fe200078e0209 */
[----:B------:R-:W-:-:S03]  /*188e0*/  IADD3 R4, P1, PT, -R3, R14, RZ ;  /* 0x0000000e03047210 */ /* 0x000fc60007f3e1ff */
[----:B------:R-:W-:Y:S01]  /*188f0*/  IMAD.X R20, R5, 0x1, ~R9, P0 ;  /* 0x0000000105147824 */ /* 0x000fe200000e0e09 */
[----:B------:R-:W-:Y:S02]  /*18900*/  ISETP.GE.U32.AND P0, PT, R14, R3, PT ;  /* 0x000000030e00720c */ /* 0x000fe40003f06070 */
[----:B------:R-:W-:Y:S02]  /*18910*/  IADD3 R9, P2, PT, R10, 0x1, RZ ;  /* 0x000000010a097810 */ /* 0x000fe40007f5e0ff */
[C---:B------:R-:W-:Y:S02]  /*18920*/  ISETP.GE.U32.AND.EX P0, PT, R20.reuse, RZ, PT, P0 ;  /* 0x000000ff1400720c */ /* 0x040fe40003f06100 */
[----:B------:R-:W-:Y:S02]  /*18930*/  IADD3.X R5, PT, PT, R20, -0x1, RZ, P1, !PT ;  /* 0xffffffff14057810 */ /* 0x000fe40000ffe4ff */
[----:B------:R-:W-:Y:S02]  /*18940*/  IADD3.X R8, PT, PT, RZ, R7, RZ, P2, !PT ;  /* 0x00000007ff087210 */ /* 0x000fe400017fe4ff */
        /* <DEDUP_REMOVED lines=15> */
[----:B------:R-:W-:Y:S06]  /*18a40*/  RET.REL.NODEC R6 `(_ZN2at6native13reduce_kernelILi128ELi4ENS0_8ReduceOpIN3c104HalfENS0_14func_wrapper_tIS4_ZNS0_11sum_functorIS4_fS4_EclERNS_14TensorIteratorEEUlffE_EEjS4_Li4ELi8EEEEEvT1_) ;  /* 0xfffffe74066c7950 */ /* 0x000fec0003c3ffff */
.L_x_6407:
        /* <DEDUP_REMOVED lines=11> */
.L_x_9953:


//--------------------- .text._ZN2at6native13reduce_kernelILi512ELi1ENS0_8ReduceOpIbNS0_14func_wrapper_tIbZNS0_11sum_functorIbbbEclERNS_14TensorIteratorEEUlbbE_EEjbLi4ELi4EEEEEvT1_ --------------------------
	.section	.text._ZN2at6native13reduce_kernelILi512ELi1ENS0_8ReduceOpIbNS0_14func_wrapper_tIbZNS0_11sum_functorIbbbEclERNS_14TensorIteratorEEUlbbE_EEjbLi4ELi4EEEEEvT1_,"ax",@progbits
	.align	128
        .global         _ZN2at6native13reduce_kernelILi512ELi1ENS0_8ReduceOpIbNS0_14func_wrapper_tIbZNS0_11sum_functorIbbbEclERNS_14TensorIteratorEEUlbbE_EEjbLi4ELi4EEEEEvT1_
        .type           _ZN2at6native13reduce_kernelILi512ELi1ENS0_8ReduceOpIbNS0_14func_wrapper_tIbZNS0_11sum_functorIbbbEclERNS_14TensorIteratorEEUlbbE_EEjbLi4ELi4EEEEEvT1_,@function
        .size           _ZN2at6native13reduce_kernelILi512ELi1ENS0_8ReduceOpIbNS0_14func_wrapper_tIbZNS0_11sum_functorIbbbEclERNS_14TensorIteratorEEUlbbE_EEjbLi4ELi4EEEEEvT1_,(.L_x_10014 - _ZN2at6native13reduce_kernelILi512ELi1ENS0_8ReduceOpIbNS0_14func_wrapper_tIbZNS0_11sum_functorIbbbEclERNS_14TensorIteratorEEUlbbE_EEjbLi4ELi4EEEEEvT1_)
        .other          _ZN2at6native13reduce_kernelILi512ELi1ENS0_8ReduceOpIbNS0_14func_wrapper_tIbZNS0_11sum_functorIbbbEclERNS_14TensorIteratorEEUlbbE_EEjbLi4ELi4EEEEEvT1_,@"STO_CUDA_ENTRY STV_DEFAULT"
_ZN2at6native13reduce_kernelILi512ELi1ENS0_8ReduceOpIbNS0_14func_wrapper_tIbZNS0_11sum_functorIbbbEclERNS_14TensorIteratorEEUlbbE_EEjbLi4ELi4EEEEEvT1_:
.text._ZN2at6native13reduce_kernelILi512ELi1ENS0_8ReduceOpIbNS0_14func_wrapper_tIbZNS0_11sum_functorIbbbEclERNS_14TensorIteratorEEUlbbE_EEjbLi4ELi4EEEEEvT1_:
        /* <DEDUP_REMOVED lines=295> */
.L_x_6408:
        /* <DEDUP_REMOVED lines=45> */
[----:B------:R-:W-:-:S04]  /*1540*/  LOP3.LUT R0, R0, 0xff, RZ, 0xc0, !PT ;  /* 0x000000ff00007812 */ /* 0x000fc800078ec0ff */
[----:B------:R-:W-:-:S04]  /*1550*/  ISETP.NE.AND P0, PT, R3, R0, PT ;  /* 0x000000000300720c */ /* 0x000fc80003f05270 */
[----:B------:R-:W-:-:S09]  /*1560*/  SEL R8, RZ, 0x1, !P0 ;  /* 0x00000001ff087807 */ /* 0x000fd20004000000 */
.L_x_6415:
[----:B------:R-:W-:Y:S05]  /*1570*/  BSYNC.RECONVERGENT B2 ;  /* 0x0000000000027941 */ /* 0x000fea0003800200 */
.L_x_6414:
[----:B------:R-:W-:Y:S02]  /*1580*/  IADD3 R0, P0, PT, R13, 0x4, RZ ;  /* 0x000000040d007810 */ /* 0x000fe40007f1e0ff */
[----:B------:R-:W-:-:S03]  /*1590*/  IADD3 R5, PT, PT, R9, -0x4, R22 ;  /* 0xfffffffc09057810 */ /* 0x000fc60007ffe016 */
[----:B------:R-:W-:-:S08]  /*15a0*/  IMAD.X R3, RZ, RZ, R12, P0 ;  /* 0x000000ffff037224 */ /* 0x000fd000000e060c */
.L_x_6413:
[----:B------:R-:W-:Y:S05]  /*15b0*/  BSYNC.RECONVERGENT B1 ;  /* 0x0000000000017941 */ /* 0x000fea0003800200 */
.L_x_6412:
        /* <DEDUP_REMOVED lines=13> */
.L_x_6418:
        /* <DEDUP_REMOVED lines=37> */
.L_x_6417:
[----:B------:R-:W-:Y:S05]  /*18e0*/  BSYNC.RECONVERGENT B1 ;  /* 0x0000000000017941 */ /* 0x000fea0003800200 */
.L_x_6416:
        /* <DEDUP_REMOVED lines=12> */
[----:B------:R-:W-:-:S04]  /*19b0*/  LOP3.LUT R0, R0, 0xff, RZ, 0xc0, !PT ;  /* 0x000000ff00007812 */ /* 0x000fc800078ec0ff */
[----:B------:R-:W-:-:S04]  /*19c0*/  ISETP.NE.AND P0, PT, R5, R0, PT ;  /* 0x000000000500720c */ /* 0x000fc80003f05270 */
[----:B------:R-:W-:-:S09]  /*19d0*/  SEL R8, RZ, 0x1, !P0 ;  /* 0x00000001ff087807 */ /* 0x000fd20004000000 */
.L_x_6420:
[----:B------:R-:W-:Y:S05]  /*19e0*/  BSYNC.RECONVERGENT B1 ;  /* 0x0000000000017941 */ /* 0x000fea0003800200 */
.L_x_6419:
[----:B------:R-:W-:Y:S02]  /*19f0*/  LOP3.LUT R6, R6, 0xffff, RZ, 0xc0, !PT ;  /* 0x0000ffff06067812 */ /* 0x000fe400078ec0ff */
[----:B------:R-:W-:Y:S02]  /*1a00*/  LOP3.LUT R7, R7, 0xffff, RZ, 0xc0, !PT ;  /* 0x0000ffff07077812 */ /* 0x000fe400078ec0ff */
[----:B------:R-:W-:Y:S02]  /*1a10*/  LOP3.LUT R8, R8, 0xffff, RZ, 0xc0, !PT ;  /* 0x0000ffff08087812 */ /* 0x000fe400078ec0ff */
[----:B------:R-:W-:Y:S02]  /*1a20*/  PRMT R2, R6, 0x8880, RZ ;  /* 0x0000888006027816 */ /* 0x000fe400000000ff */
[----:B------:R-:W-:Y:S02]  /*1a30*/  PRMT R7, R7, 0x8880, RZ ;  /* 0x0000888007077816 */ /* 0x000fe400000000ff */
[----:B------:R-:W-:-:S02]  /*1a40*/  PRMT R0, R8, 0x8880, RZ ;  /* 0x0000888008007816 */ /* 0x000fc400000000ff */
[----:B------:R-:W-:Y:S01]  /*1a50*/  IADD3 R3, PT, PT, -R2, RZ, RZ ;  /* 0x000000ff02037210 */ /* 0x000fe20007ffe1ff */
[----:B------:R-:W-:Y:S01]  /*1a60*/  IMAD.MOV.U32 R2, RZ, RZ, R7 ;  /* 0x000000ffff027224 */ /* 0x000fe200078e0007 */
[----:B------:R-:W-:Y:S02]  /*1a70*/  LOP3.LUT R4, R4, 0xffff, RZ, 0xc0, !PT ;  /* 0x0000ffff04047812 */ /* 0x000fe400078ec0ff */
[----:B------:R-:W-:Y:S01]  /*1a80*/  ISETP.NE.AND P0, PT, R0, R3, PT ;  /* 0x000000030000720c */ /* 0x000fe20003f05270 */
[----:B------:R-:W-:Y:S01]  /*1a90*/  IMAD.MOV R3, RZ, RZ, -R2 ;  /* 0x000000ffff037224 */ /* 0x000fe200078e0a02 */
[----:B------:R-:W-:Y:S02]  /*1aa0*/  PRMT R4, R4, 0x8880, RZ ;  /* 0x0000888004047816 */ /* 0x000fe400000000ff */
[----:B------:R-:W-:Y:S02]  /*1ab0*/  SEL R0, RZ, 0x1, !P0 ;  /* 0x00000001ff007807 */ /* 0x000fe40004000000 */
[----:B------:R-:W-:-:S02]  /*1ac0*/  MOV R2, R4 ;  /* 0x0000000400027202 */ /* 0x000fc40000000f00 */
[----:B------:R-:W-:-:S03]  /*1ad0*/  ISETP.NE.AND P0, PT, R0, R3, PT ;  /* 0x000000030000720c */ /* 0x000fc60003f05270 */
[----:B------:R-:W-:Y:S01]  /*1ae0*/  IMAD.MOV R3, RZ, RZ, -R2 ;  /* 0x000000ffff037224 */ /* 0x000fe200078e0a02 */
[----:B------:R-:W-:-:S04]  /*1af0*/  SEL R0, RZ, 0x1, !P0 ;  /* 0x00000001ff007807 */ /* 0x000fc80004000000 */
[----:B------:R-:W-:-:S04]  /*1b00*/  ISETP.NE.AND P0, PT, R0, R3, PT ;  /* 0x000000030000720c */ /* 0x000fc80003f05270 */
[----:B------:R-:W-:Y:S01]  /*1b10*/  SEL R17, RZ, 0x1, !P0 ;  /* 0x00000001ff117807 */ /* 0x000fe20004000000 */
[----:B------:R-:W-:Y:S08]  /*1b20*/  BRA `(.L_x_6410) ;  /* 0x000000a000947947 */ /* 0x000ff00003800000 */
.L_x_6411:
        /* <DEDUP_REMOVED lines=22> */
.L_x_6425:
[C---:B------:R-:W-:Y:S02]  /*1c90*/  IADD3 R10, P0, PT, R19.reuse, R0, RZ ;  /* 0x00000000130a7210 */ /* 0x040fe40007f1e0ff */
[----:B------:R-:W-:-:S03]  /*1ca0*/  IADD3 R19, PT, PT, R19, R2, RZ ;  /* 0x0000000213137210 */ /* 0x000fc60007ffe0ff */
[----:B------:R-:W-:Y:S01]  /*1cb0*/  IMAD.X R11, RZ, RZ, R3, P0 ;  /* 0x000000ffff0b7224 */ /* 0x000fe200000e0603 */
[C---:B------:R-:W-:Y:S01]  /*1cc0*/  IADD3 R8, P0, PT, R19.reuse, R0, RZ ;  /* 0x0000000013087210 */ /* 0x040fe20007f1e0ff */
[----:B------:R-:W-:-:S03]  /*1cd0*/  IMAD.IADD R13, R19, 0x1, R2 ;  /* 0x00000001130d7824 */ /* 0x000fc600078e0202 */
[----:B------:R-:W-:Y:S01]  /*1ce0*/  IADD3.X R9, PT, PT, RZ, R3, RZ, P0, !PT ;  /* 0x00000003ff097210 */ /* 0x000fe200007fe4ff */
[C---:B------:R-:W-:Y:S01]  /*1cf0*/  IMAD.IADD R19, R13.reuse, 0x1, R2 ;  /* 0x000000010d137824 */ /* 0x040fe200078e0202 */
[-C--:B------:R-:W-:Y:S01]  /*1d00*/  IADD3 R12, P0, PT, R13, R0.reuse, RZ ;  /* 0x000000000d0c7210 */ /* 0x080fe20007f1e0ff */
[----:B------:R0:W2:Y:S04]  /*1d10*/  LDG.E.U8 R10, desc[UR36][R10.64] ;  /* 0x000000240a0a7981 */ /* 0x0000a8000c1e1100 */
[----:B------:R1:W3:Y:S01]  /*1d20*/  LDG.E.U8 R8, desc[UR36][R8.64] ;  /* 0x0000002408087981 */ /* 0x0002e2000c1e1100 */
[----:B------:R-:W-:Y:S01]  /*1d30*/  IMAD.X R13, RZ, RZ, R3, P0 ;  /* 0x000000ffff0d7224 */ /* 0x000fe200000e0603 */
[----:B------:R-:W-:-:S04]  /*1d40*/  IADD3 R14, P1, PT, R19, R0, RZ ;  /* 0x00000000130e7210 */ /* 0x000fc80007f3e0ff */
[----:B------:R-:W4:Y:S01]  /*1d50*/  LDG.E.U8 R12, desc[UR36][R12.64] ;  /* 0x000000240c0c7981 */ /* 0x000f22000c1e1100 */
[----:B------:R-:W-:-:S05]  /*1d60*/  IADD3.X R15, PT, PT, RZ, R3, RZ, P1, !PT ;  /* 0x00000003ff0f7210 */ /* 0x000fca0000ffe4ff */
[----:B------:R-:W5:Y:S01]  /*1d70*/  LDG.E.U8 R14, desc[UR36][R14.64] ;  /* 0x000000240e0e7981 */ /* 0x000f62000c1e1100 */
[----:B0-----:R-:W-:Y:S02]  /*1d80*/  LOP3.LUT R11, R6, 0xff, RZ, 0xc0, !PT ;  /* 0x000000ff060b7812 */ /* 0x001fe400078ec0ff */
[----:B------:R-:W-:Y:S01]  /*1d90*/  LOP3.LUT R7, R7, 0xff, RZ, 0xc0, !PT ;  /* 0x000000ff07077812 */ /* 0x000fe200078ec0ff */
[----:B------:R-:W-:-:S04]  /*1da0*/  IMAD.IADD R19, R19, 0x1, R2 ;  /* 0x0000000113137824 */ /* 0x000fc800078e0202 */
[----:B-1----:R-:W-:Y:S01]  /*1db0*/  IMAD R9, R2, 0x3, R19 ;  /* 0x0000000302097824 */ /* 0x002fe200078e0213 */
[----:B------:R-:W-:Y:S02]  /*1dc0*/  LOP3.LUT R5, R5, 0xff, RZ, 0xc0, !PT ;  /* 0x000000ff05057812 */ /* 0x000fe400078ec0ff */
[----:B--2---:R-:W-:Y:S02]  /*1dd0*/  ISETP.NE.AND P1, PT, R10, RZ, PT ;  /* 0x000000ff0a00720c */ /* 0x004fe40003f25270 */
[----:B---3--:R-:W-:-:S04]  /*1de0*/  ISETP.NE.AND P2, PT, R8, RZ, PT ;  /* 0x000000ff0800720c */ /* 0x008fc80003f45270 */
[----:B------:R-:W-:Y:S02]  /*1df0*/  SEL R10, RZ, 0xffffffff, !P2 ;  /* 0xffffffffff0a7807 */ /* 0x000fe40005000000 */
[----:B----4-:R-:W-:Y:S02]  /*1e00*/  ISETP.NE.AND P3, PT, R12, RZ, PT ;  /* 0x000000ff0c00720c */ /* 0x010fe40003f65270 */
[----:B------:R-:W-:Y:S02]  /*1e10*/  LOP3.LUT R10, R10, 0xff, RZ, 0xc0, !PT ;  /* 0x000000ff0a0a7812 */ /* 0x000fe400078ec0ff */
[----:B------:R-:W-:Y:S02]  /*1e20*/  SEL R6, RZ, 0xffffffff, !P3 ;  /* 0xffffffffff067807 */ /* 0x000fe40005800000 */
[----:B------:R-:W-:Y:S02]  /*1e30*/  ISETP.NE.AND P4, PT, R7, R10, PT ;  /* 0x0000000a0700720c */ /* 0x000fe40003f85270 */
[----:B------:R-:W-:-:S02]  /*1e40*/  LOP3.LUT R7, R4, 0xff, RZ, 0xc0, !PT ;  /* 0x000000ff04077812 */ /* 0x000fc400078ec0ff */
[----:B------:R-:W-:Y:S02]  /*1e50*/  LOP3.LUT R6, R6, 0xff, RZ, 0xc0, !PT ;  /* 0x000000ff06067812 */ /* 0x000fe400078ec0ff */
[----:B------:R-:W-:Y:S02]  /*1e60*/  SEL R16, RZ, 0xffffffff, !P1 ;  /* 0xffffffffff107807 */ /* 0x000fe40004800000 */
[----:B------:R-:W-:Y:S02]  /*1e70*/  ISETP.NE.AND P5, PT, R7, R6, PT ;  /* 0x000000060700720c */ /* 0x000fe40003fa5270 */
[----:B-----5:R-:W-:Y:S02]  /*1e80*/  ISETP.NE.AND P0, PT, R14, RZ, PT ;  /* 0x000000ff0e00720c */ /* 0x020fe40003f05270 */
[----:B------:R-:W-:Y:S02]  /*1e90*/  SEL R7, RZ, 0x1, !P4 ;  /* 0x00000001ff077807 */ /* 0x000fe40006000000 */
[----:B------:R-:W-:-:S02]  /*1ea0*/  ISETP.GE.U32.AND P4, PT, R9, R22, PT ;  /* 0x000000160900720c */ /* 0x000fc40003f86070 */
[----:B------:R-:W-:Y:S02]  /*1eb0*/  LOP3.LUT R16, R16, 0xff, RZ, 0xc0, !PT ;  /* 0x000000ff10107812 */ /* 0x000fe400078ec0ff */
[----:B------:R-:W-:Y:S02]  /*1ec0*/  SEL R8, RZ, 0xffffffff, !P0 ;  /* 0xffffffffff087807 */ /* 0x000fe40004000000 */
[----:B------:R-:W-:Y:S02]  /*1ed0*/  ISETP.NE.AND P6, PT, R11, R16, PT ;  /* 0x000000100b00720c */ /* 0x000fe40003fc5270 */
[----:B------:R-:W-:Y:S02]  /*1ee0*/  LOP3.LUT R8, R8, 0xff, RZ, 0xc0, !PT ;  /* 0x000000ff08087812 */ /* 0x000fe400078ec0ff */
[----:B------:R-:W-:Y:S02]  /*1ef0*/  SEL R6, RZ, 0x1, !P6 ;  /* 0x00000001ff067807 */ /* 0x000fe40007000000 */
[----:B------:R-:W-:-:S02]  /*1f00*/  ISETP.NE.AND P6, PT, R5, R8, PT ;  /* 0x000000080500720c */ /* 0x000fc40003fc5270 */
[----:B------:R-:W-:Y:S02]  /*1f10*/  SEL R4, RZ, 0x1, !P5 ;  /* 0x00000001ff047807 */ /* 0x000fe40006800000 */
[----:B------:R-:W-:Y:S01]  /*1f20*/  SEL R5, RZ, 0x1, !P6 ;  /* 0x00000001ff057807 */ /* 0x000fe20007000000 */
[----:B------:R-:W-:Y:S08]  /*1f30*/  @!P4 BRA `(.L_x_6425) ;  /* 0xfffffffc0054c947 */ /* 0x000ff0000383ffff */
[----:B------:R-:W-:Y:S05]  /*1f40*/  BSYNC.RECONVERGENT B2 ;  /* 0x0000000000027941 */ /* 0x000fea0003800200 */
.L_x_6424:
[----:B------:R-:W-:Y:S02]  /*1f50*/  SEL R11, RZ, 0x1, !P1 ;  /* 0x00000001ff0b7807 */ /* 0x000fe40004800000 */
[----:B------:R-:W-:Y:S02]  /*1f60*/  SEL R10, RZ, 0x1, !P2 ;  /* 0x00000001ff0a7807 */ /* 0x000fe40005000000 */
[----:B------:R-:W-:Y:S02]  /*1f70*/  SEL R9, RZ, 0x1, !P3 ;  /* 0x00000001ff097807 */ /* 0x000fe40005800000 */
[----:B------:R-:W-:-:S07]  /*1f80*/  SEL R8, RZ, 0x1, !P0 ;  /* 0x00000001ff087807 */ /* 0x000fce0004000000 */
.L_x_6423:
[----:B------:R-:W-:Y:S05]  /*1f90*/  BSYNC.RECONVERGENT B1 ;  /* 0x0000000000017941 */ /* 0x000fea0003800200 */
.L_x_6422:
[----:B------:R-:W-:Y:S01]  /*1fa0*/  ISETP.GE.U32.AND P0, PT, R19, R22, PT ;  /* 0x000000161300720c */ /* 0x000fe20003f06070 */
[----:B------:R-:W-:-:S12]  /*1fb0*/  BSSY.RECONVERGENT B1, `(.L_x_6426) ;  /* 0x000001f000017945 */ /* 0x000fd80003800200 */
        /* <DEDUP_REMOVED lines=17> */
[C---:B------:R-:W-:Y:S02]  /*20d0*/  IADD3 R9, PT, PT, R15.reuse, R2, RZ ;  /* 0x000000020f097210 */ /* 0x040fe40007ffe0ff */
[----:B------:R-:W-:Y:S02]  /*20e0*/  IADD3 R12, P1, PT, R15, R0, RZ ;  /* 0x000000000f0c7210 */ /* 0x000fe40007f3e0ff */
[----:B------:R-:W-:-:S03]  /*20f0*/  ISETP.GE.U32.AND P3, PT, R9, R22, PT ;  /* 0x000000160900720c */ /* 0x000fc60003f66070 */
[----:B------:R-:W-:-:S05]  /*2100*/  IMAD.X R13, RZ, RZ, R3, P1 ;  /* 0x000000ffff0d7224 */ /* 0x000fca00008e0603 */
[----:B------:R-:W2:Y:S05]  /*2110*/  LDG.E.U8 R12, desc[UR36][R12.64] ;  /* 0x000000240c0c7981 */ /* 0x000eaa000c1e1100 */
[----:B------:R-:W-:-:S05]  /*2120*/  @!P3 IADD3 R14, P2, PT, R9, R0, RZ ;  /* 0x00000000090eb210 */ /* 0x000fca0007f5e0ff */
[----:B------:R-:W-:-:S05]  /*2130*/  @!P3 IMAD.X R15, RZ, RZ, R3, P2 ;  /* 0x000000ffff0fb224 */ /* 0x000fca00010e0603 */
[----:B------:R-:W3:Y:S01]  /*2140*/  @!P3 LDG.E.U8 R14, desc[UR36][R14.64] ;  /* 0x000000240e0eb981 */ /* 0x000ee2000c1e1100 */
[----:B--2---:R-:W-:-:S04]  /*2150*/  ISETP.NE.AND P1, PT, R12, RZ, PT ;  /* 0x000000ff0c00720c */ /* 0x004fc80003f25270 */
[----:B------:R-:W-:Y:S02]  /*2160*/  SEL R9, RZ, 0x1, !P1 ;  /* 0x00000001ff097807 */ /* 0x000fe40004800000 */
[----:B---3--:R-:W-:-:S04]  /*2170*/  @!P3 ISETP.NE.AND P2, PT, R14, RZ, PT ;  /* 0x000000ff0e00b20c */ /* 0x008fc80003f45270 */
[----:B------:R-:W-:-:S04]  /*2180*/  @!P3 SEL R0, RZ, 0x1, !P2 ;  /* 0x00000001ff00b807 */ /* 0x000fc80005000000 */
[----:B------:R-:W-:-:S07]  /*2190*/  @!P3 PRMT R8, R0, 0x7610, R8 ;  /* 0x000076100008b816 */ /* 0x000fce0000000008 */
.L_x_6427:
[----:B------:R-:W-:Y:S05]  /*21a0*/  BSYNC.RECONVERGENT B1 ;  /* 0x0000000000017941 */ /* 0x000fea0003800200 */
.L_x_6426:
[----:B------:R-:W-:Y:S04]  /*21b0*/  BSSY.RECONVERGENT B1, `(.L_x_6428) ;  /* 0x0000029000017945 */ /* 0x000fe80003800200 */
[----:B------:R-:W-:Y:S05]  /*21c0*/  @P0 BRA `(.L_x_6429) ;  /* 0x00000000009c0947 */ /* 0x000fea0003800000 */
[----:B------:R-:W-:Y:S02]  /*21d0*/  LOP3.LUT R11, R11, 0xffff, RZ, 0xc0, !PT ;  /* 0x0000ffff0b0b7812 */ /* 0x000fe400078ec0ff */
[----:B------:R-:W-:Y:S02]  /*21e0*/  LOP3.LUT R6, R6, 0xffff, RZ, 0xc0, !PT ;  /* 0x0000ffff06067812 */ /* 0x000fe400078ec0ff */
[----:B------:R-:W-:Y:S01]  /*21f0*/  PRMT R3, R11, 0x8880, RZ ;  /* 0x000088800b037816 */ /* 0x000fe200000000ff */
[----:B------:R-:W-:Y:S01]  /*2200*/  IMAD.IADD R11, R19, 0x1, R2 ;  /* 0x00000001130b7824 */ /* 0x000fe200078e0202 */
[----:B------:R-:W-:Y:S02]  /*2210*/  PRMT R0, R6, 0x8880, RZ ;  /* 0x0000888006007816 */ /* 0x000fe400000000ff */
[----:B------:R-:W-:Y:S02]  /*2220*/  IADD3 R3, PT, PT, -R3, RZ, RZ ;  /* 0x000000ff03037210 */ /* 0x000fe40007ffe1ff */
[----:B------:R-:W-:-:S02]  /*2230*/  ISETP.GE.U32.AND P1, PT, R11, R22, PT ;  /* 0x000000160b00720c */ /* 0x000fc40003f26070 */
[----:B------:R-:W-:-:S04]  /*2240*/  ISETP.NE.AND P0, PT, R0, R3, PT ;  /* 0x000000030000720c */ /* 0x000fc80003f05270 */
[----:B------:R-:W-:-:S07]  /*2250*/  SEL R6, RZ, 0x1, !P0 ;  /* 0x00000001ff067807 */ /* 0x000fce0004000000 */
[----:B------:R-:W-:Y:S05]  /*2260*/  @P1 BRA `(.L_x_6429) ;  /* 0x0000000000741947 */ /* 0x000fea0003800000 */
[----:B------:R-:W-:Y:S02]  /*2270*/  IADD3 R11, PT, PT, R11, R2, RZ ;  /* 0x000000020b0b7210 */ /* 0x000fe40007ffe0ff */
[----:B------:R-:W-:Y:S02]  /*2280*/  LOP3.LUT R10, R10, 0xffff, RZ, 0xc0, !PT ;  /* 0x0000ffff0a0a7812 */ /* 0x000fe400078ec0ff */
[----:B------:R-:W-:Y:S02]  /*2290*/  ISETP.GE.U32.AND P1, PT, R11, R22, PT ;  /* 0x000000160b00720c */ /* 0x000fe40003f26070 */
[----:B------:R-:W-:Y:S02]  /*22a0*/  PRMT R3, R10, 0x8880, RZ ;  /* 0x000088800a037816 */ /* 0x000fe400000000ff */
[----:B------:R-:W-:-:S03]  /*22b0*/  LOP3.LUT R7, R7, 0xffff, RZ, 0xc0, !PT ;  /* 0x0000ffff07077812 */ /* 0x000fc600078ec0ff */
[----:B------:R-:W-:Y:S01]  /*22c0*/  IMAD.MOV R3, RZ, RZ, -R3 ;  /* 0x000000ffff037224 */ /* 0x000fe200078e0a03 */
[----:B------:R-:W-:-:S04]  /*22d0*/  PRMT R0, R7, 0x8880, RZ ;  /* 0x0000888007007816 */ /* 0x000fc800000000ff */
[----:B------:R-:W-:-:S04]  /*22e0*/  ISETP.NE.AND P0, PT, R0, R3, PT ;  /* 0x000000030000720c */ /* 0x000fc80003f05270 */
[----:B------:R-:W-:Y:S01]  /*22f0*/  SEL R7, RZ, 0x1, !P0 ;  /* 0x00000001ff077807 */ /* 0x000fe20004000000 */
[----:B------:R-:W-:Y:S08]  /*2300*/  @P1 BRA `(.L_x_6429) ;  /* 0x00000000004c1947 */ /* 0x000ff00003800000 */
[----:B------:R-:W-:Y:S01]  /*2310*/  IMAD.IADD R3, R11, 0x1, R2 ;  /* 0x000000010b037824 */ /* 0x000fe200078e0202 */
[----:B------:R-:W-:Y:S02]  /*2320*/  LOP3.LUT R9, R9, 0xffff, RZ, 0xc0, !PT ;  /* 0x0000ffff09097812 */ /* 0x000fe400078ec0ff */
[----:B------:R-:W-:Y:S02]  /*2330*/  LOP3.LUT R4, R4, 0xffff, RZ, 0xc0, !PT ;  /* 0x0000ffff04047812 */ /* 0x000fe400078ec0ff */
[----:B------:R-:W-:Y:S02]  /*2340*/  ISETP.GE.U32.AND P2, PT, R3, R22, PT ;  /* 0x000000160300720c */ /* 0x000fe40003f46070 */
[----:B------:R-:W-:Y:S02]  /*2350*/  PRMT R2, R9, 0x8880, RZ ;  /* 0x0000888009027816 */ /* 0x000fe400000000ff */
[----:B------:R-:W-:Y:S02]  /*2360*/  PRMT R4, R4, 0x8880, RZ ;  /* 0x0000888004047816 */ /* 0x000fe400000000ff */
[----:B------:R-:W-:-:S07]  /*2370*/  IADD3 R9, PT, PT, -R2, RZ, RZ ;  /* 0x000000ff02097210 */ /* 0x000fce0007ffe1ff */
[----:B------:R-:W-:Y:S02]  /*2380*/  @!P2 LOP3.LUT R8, R8, 0xffff, RZ, 0xc0, !PT ;  /* 0x0000ffff0808a812 */ /* 0x000fe400078ec0ff */
[----:B------:R-:W-:Y:S02]  /*2390*/  @!P2 LOP3.LUT R0, R5, 0xffff, RZ, 0xc0, !PT ;  /* 0x0000ffff0500a812 */ /* 0x000fe400078ec0ff */
[----:B------:R-:W-:Y:S02]  /*23a0*/  @!P2 PRMT R3, R8, 0x8880, RZ ;  /* 0x000088800803a816 */ /* 0x000fe400000000ff */
[----:B------:R-:W-:Y:S01]  /*23b0*/  @!P2 PRMT R8, R0, 0x8880, RZ ;  /* 0x000088800008a816 */ /* 0x000fe200000000ff */
[----:B------:R-:W-:Y:S02]  /*23c0*/  IMAD.MOV.U32 R0, RZ, RZ, R4 ;  /* 0x000000ffff007224 */ /* 0x000fe400078e0004 */
[----:B------:R-:W-:Y:S02]  /*23d0*/  @!P2 IMAD.MOV R3, RZ, RZ, -R3 ;  /* 0x000000ffff03a224 */ /* 0x000fe400078e0a03 */
[----:B------:R-:W-:Y:S01]  /*23e0*/  @!P2 IMAD.MOV.U32 R2, RZ, RZ, R8 ;  /* 0x000000ffff02a224 */ /* 0x000fe200078e0008 */
[----:B------:R-:W-:-:S04]  /*23f0*/  ISETP.NE.AND P0, PT, R0, R9, PT ;  /* 0x000000090000720c */ /* 0x000fc80003f05270 */
[----:B------:R-:W-:Y:S02]  /*2400*/  @!P2 ISETP.NE.AND P1, PT, R2, R3, PT ;  /* 0x000000030200a20c */ /* 0x000fe40003f25270 */
[----:B------:R-:W-:Y:S02]  /*2410*/  SEL R4, RZ, 0x1, !P0 ;  /* 0x00000001ff047807 */ /* 0x000fe40004000000 */
[----:B------:R-:W-:-:S04]  /*2420*/  @!P2 SEL R0, RZ, 0x1, !P1 ;  /* 0x00000001ff00a807 */ /* 0x000fc80004800000 */
[----:B------:R-:W-:-:S07]  /*2430*/  @!P2 PRMT R5, R0, 0x7610, R5 ;  /* 0x000076100005a816 */ /* 0x000fce0000000005 */
.L_x_6429:
[----:B------:R-:W-:Y:S05]  /*2440*/  BSYNC.RECONVERGENT B1 ;  /* 0x0000000000017941 */ /* 0x000fea0003800200 */
.L_x_6428:
        /* <DEDUP_REMOVED lines=20> */
.L_x_6421:
        /* <DEDUP_REMOVED lines=20> */
.L_x_6434:
[C---:B------:R-:W-:Y:S01]  /*26d0*/  IADD3 R9, PT, PT, R19.reuse, R4, RZ ;  /* 0x0000000413097210 */ /* 0x040fe20007ffe0ff */
[----:B------:R-:W-:-:S04]  /*26e0*/  IMAD R17, R19, R2, RZ ;  /* 0x0000000213117224 */ /* 0x000fc800078e02ff */
[----:B------:R-:W-:Y:S01]  /*26f0*/  IMAD R11, R9, R2, RZ ;  /* 0x00000002090b7224 */ /* 0x000fe200078e02ff */
[----:B------:R-:W-:Y:S01]  /*2700*/  IADD3 R16, P0, PT, R17, R0, RZ ;  /* 0x0000000011107210 */ /* 0x000fe20007f1e0ff */
[----:B------:R-:W-:-:S03]  /*2710*/  IMAD.IADD R9, R9, 0x1, R4 ;  /* 0x0000000109097824 */ /* 0x000fc600078e0204 */
[----:B------:R-:W-:Y:S01]  /*2720*/  IADD3 R10, P1, PT, R11, R0, RZ ;  /* 0x000000000b0a7210 */ /* 0x000fe20007f3e0ff */
[--C-:B------:R-:W-:Y:S01]  /*2730*/  IMAD.X R17, RZ, RZ, R3.reuse, P0 ;  /* 0x000000ffff117224 */ /* 0x100fe200000e0603 */
[C---:B------:R-:W-:Y:S01]  /*2740*/  IADD3 R19, PT, PT, R9.reuse, R4, RZ ;  /* 0x0000000409137210 */ /* 0x040fe20007ffe0ff */
[-C--:B------:R-:W-:Y:S02]  /*2750*/  IMAD R9, R9, R2.reuse, RZ ;  /* 0x0000000209097224 */ /* 0x080fe400078e02ff */
[--C-:B------:R-:W-:Y:S01]  /*2760*/  IMAD.X R11, RZ, RZ, R3.reuse, P1 ;  /* 0x000000ffff0b7224 */ /* 0x100fe200008e0603 */
[----:B------:R-:W2:Y:S01]  /*2770*/  LDG.E.U8 R16, desc[UR36][R16.64] ;  /* 0x0000002410107981 */ /* 0x000ea2000c1e1100 */
[----:B------:R-:W-:Y:S01]  /*2780*/  IMAD R15, R19, R2, RZ ;  /* 0x00000002130f7224 */ /* 0x000fe200078e02ff */
[-C--:B------:R-:W-:Y:S02]  /*2790*/  IADD3 R12, P0, PT, R9, R0.reuse, RZ ;  /* 0x00000000090c7210 */ /* 0x080fe40007f1e0ff */
[----:B------:R-:W3:Y:S03]  /*27a0*/  LDG.E.U8 R10, desc[UR36][R10.64] ;  /* 0x000000240a0a7981 */ /* 0x000ee6000c1e1100 */
[----:B------:R-:W-:Y:S01]  /*27b0*/  IMAD.X R13, RZ, RZ, R3, P0 ;  /* 0x000000ffff0d7224 */ /* 0x000fe200000e0603 */
[----:B------:R-:W-:-:S04]  /*27c0*/  IADD3 R14, P1, PT, R15, R0, RZ ;  /* 0x000000000f0e7210 */ /* 0x000fc80007f3e0ff */
[----:B------:R-:W4:Y:S01]  /*27d0*/  LDG.E.U8 R12, desc[UR36][R12.64] ;  /* 0x000000240c0c7981 */ /* 0x000f22000c1e1100 */
[----:B------:R-:W-:-:S05]  /*27e0*/  IADD3.X R15, PT, PT, RZ, R3, RZ, P1, !PT ;  /* 0x00000003ff0f7210 */ /* 0x000fca0000ffe4ff */
[----:B------:R-:W5:Y:S01]  /*27f0*/  LDG.E.U8 R14, desc[UR36][R14.64] ;  /* 0x000000240e0e7981 */ /* 0x000f62000c1e1100 */
[----:B------:R-:W-:Y:S01]  /*2800*/  LOP3.LUT R7, R7, 0xff, RZ, 0xc0, !PT ;  /* 0x000000ff07077812 */ /* 0x000fe200078ec0ff */
[----:B------:R-:W-:Y:S01]  /*2810*/  IMAD.IADD R19, R19, 0x1, R4 ;  /* 0x0000000113137824 */ /* 0x000fe200078e0204 */
[----:B------:R-:W-:Y:S02]  /*2820*/  LOP3.LUT R8, R8, 0xff, RZ, 0xc0, !PT ;  /* 0x000000ff08087812 */ /* 0x000fe400078ec0ff */
[----:B------:R-:W-:Y:S02]  /*2830*/  LOP3.LUT R6, R6, 0xff, RZ, 0xc0, !PT ;  /* 0x000000ff06067812 */ /* 0x000fe400078ec0ff */
[----:B--2---:R-:W-:Y:S02]  /*2840*/  ISETP.NE.AND P1, PT, R16, RZ, PT ;  /* 0x000000ff1000720c */ /* 0x004fe40003f25270 */
[----:B---3--:R-:W-:-:S04]  /*2850*/  ISETP.NE.AND P2, PT, R10, RZ, PT ;  /* 0x000000ff0a00720c */ /* 0x008fc80003f45270 */
[----:B------:R-:W-:Y:S02]  /*2860*/  SEL R16, RZ, 0xffffffff, !P2 ;  /* 0xffffffffff107807 */ /* 0x000fe40005000000 */
[----:B------:R-:W-:Y:S02]  /*2870*/  SEL R9, RZ, 0xffffffff, !P1 ;  /* 0xffffffffff097807 */ /* 0x000fe40004800000 */
[----:B------:R-:W-:Y:S02]  /*2880*/  LOP3.LUT R16, R16, 0xff, RZ, 0xc0, !PT ;  /* 0x000000ff10107812 */ /* 0x000fe400078ec0ff */
[----:B----4-:R-:W-:Y:S02]  /*2890*/  ISETP.NE.AND P3, PT, R12, RZ, PT ;  /* 0x000000ff0c00720c */ /* 0x010fe40003f65270 */
[----:B------:R-:W-:Y:S02]  /*28a0*/  ISETP.NE.AND P4, PT, R7, R16, PT ;  /* 0x000000100700720c */ /* 0x000fe40003f85270 */
[----:B------:R-:W-:-:S02]  /*28b0*/  LOP3.LUT R9, R9, 0xff, RZ, 0xc0, !PT ;  /* 0x000000ff09097812 */ /* 0x000fc400078ec0ff */
[----:B------:R-:W-:Y:S02]  /*28c0*/  SEL R7, RZ, 0xffffffff, !P3 ;  /* 0xffffffffff077807 */ /* 0x000fe40005800000 */
[----:B------:R-:W-:Y:S01]  /*28d0*/  ISETP.NE.AND P6, PT, R8, R9, PT ;  /* 0x000000090800720c */ /* 0x000fe20003fc5270 */
[----:B------:R-:W-:Y:S01]  /*28e0*/  IMAD R9, R4, 0x3, R19 ;  /* 0x0000000304097824 */ /* 0x000fe200078e0213 */
[----:B------:R-:W-:Y:S02]  /*28f0*/  LOP3.LUT R7, R7, 0xff, RZ, 0xc0, !PT ;  /* 0x000000ff07077812 */ /* 0x000fe400078ec0ff */
[----:B-----5:R-:W-:Y:S02]  /*2900*/  ISETP.NE.AND P0, PT, R14, RZ, PT ;  /* 0x000000ff0e00720c */ /* 0x020fe40003f05270 */
[----:B------:R-:W-:Y:S02]  /*2910*/  ISETP.NE.AND P5, PT, R6, R7, PT ;  /* 0x000000070600720c */ /* 0x000fe40003fa5270 */
[----:B------:R-:W-:-:S02]  /*2920*/  SEL R7, RZ, 0x1, !P4 ;  /* 0x00000001ff077807 */ /* 0x000fc40006000000 */
[----:B------:R-:W-:Y:S02]  /*2930*/  ISETP.GE.U32.AND P4, PT, R9, R22, PT ;  /* 0x000000160900720c */ /* 0x000fe40003f86070 */
[----:B------:R-:W-:Y:S02]  /*2940*/  SEL R8, RZ, 0xffffffff, !P0 ;  /* 0xffffffffff087807 */ /* 0x000fe40004000000 */
[----:B------:R-:W-:Y:S02]  /*2950*/  LOP3.LUT R10, R5, 0xff, RZ, 0xc0, !PT ;  /* 0x000000ff050a7812 */ /* 0x000fe400078ec0ff */
[----:B------:R-:W-:Y:S02]  /*2960*/  LOP3.LUT R5, R8, 0xff, RZ, 0xc0, !PT ;  /* 0x000000ff08057812 */ /* 0x000fe400078ec0ff */
[----:B------:R-:W-:Y:S02]  /*2970*/  SEL R8, RZ, 0x1, !P6 ;  /* 0x00000001ff087807 */ /* 0x000fe40007000000 */
[----:B------:R-:W-:-:S02]  /*2980*/  ISETP.NE.AND P6, PT, R10, R5, PT ;  /* 0x000000050a00720c */ /* 0x000fc40003fc5270 */
[----:B------:R-:W-:Y:S02]  /*2990*/  SEL R6, RZ, 0x1, !P5 ;  /* 0x00000001ff067807 */ /* 0x000fe40006800000 */
[----:B------:R-:W-:Y:S01]  /*29a0*/  SEL R5, RZ, 0x1, !P6 ;  /* 0x00000001ff057807 */ /* 0x000fe20007000000 */
[----:B------:R-:W-:Y:S08]  /*29b0*/  @!P4 BRA `(.L_x_6434) ;  /* 0xfffffffc0044c947 */ /* 0x000ff0000383ffff */
[----:B------:R-:W-:Y:S05]  /*29c0*/  BSYNC.RECONVERGENT B2 ;  /* 0x0000000000027941 */ /* 0x000fea0003800200 */
.L_x_6433:
[----:B------:R-:W-:Y:S02]  /*29d0*/  SEL R12, RZ, 0x1, !P1 ;  /* 0x00000001ff0c7807 */ /* 0x000fe40004800000 */
[----:B------:R-:W-:Y:S02]  /*29e0*/  SEL R11, RZ, 0x1, !P2 ;  /* 0x00000001ff0b7807 */ /* 0x000fe40005000000 */
[----:B------:R-:W-:Y:S02]  /*29f0*/  SEL R10, RZ, 0x1, !P3 ;  /* 0x00000001ff0a7807 */ /* 0x000fe40005800000 */
[----:B------:R-:W-:-:S07]  /*2a00*/  SEL R9, RZ, 0x1, !P0 ;  /* 0x00000001ff097807 */ /* 0x000fce0004000000 */
.L_x_6432:
[----:B------:R-:W-:Y:S05]  /*2a10*/  BSYNC.RECONVERGENT B1 ;  /* 0x0000000000017941 */ /* 0x000fea0003800200 */
.L_x_6431:
[----:B------:R-:W-:Y:S01]  /*2a20*/  ISETP.GE.U32.AND P0, PT, R19, R22, PT ;  /* 0x000000161300720c */ /* 0x000fe20003f06070 */
[----:B------:R-:W-:-:S12]  /*2a30*/  BSSY.RECONVERGENT B1, `(.L_x_6435) ;  /* 0x0000023000017945 */ /* 0x000fd80003800200 */
[----:B------:R-:W-:Y:S05]  /*2a40*/  @P0 BRA `(.L_x_6436) ;  /* 0x0000000000840947 */ /* 0x000fea0003800000 */
[----:B------:R-:W-:-:S05]  /*2a50*/  IMAD R15, R19, R2, RZ ;  /* 0x00000002130f7224 */ /* 0x000fca00078e02ff */
        /* <DEDUP_REMOVED lines=17> */
[C---:B------:R-:W-:Y:S01]  /*2b70*/  IADD3 R15, PT, PT, R13.reuse, R4, RZ ;  /* 0x000000040d0f7210 */ /* 0x040fe20007ffe0ff */
[----:B------:R-:W-:-:S03]  /*2b80*/  IMAD R13, R13, R2, RZ ;  /* 0x000000020d0d7224 */ /* 0x000fc600078e02ff */
[----:B------:R-:W-:Y:S02]  /*2b90*/  ISETP.GE.U32.AND P3, PT, R15, R22, PT ;  /* 0x000000160f00720c */ /* 0x000fe40003f66070 */
[----:B------:R-:W-:-:S11]  /*2ba0*/  IADD3 R14, P1, PT, R13, R0, RZ ;  /* 0x000000000d0e7210 */ /* 0x000fd60007f3e0ff */
[----:B------:R-:W-:-:S05]  /*2bb0*/  @!P3 IMAD R15, R15, R2, RZ ;  /* 0x000000020f0fb224 */ /* 0x000fca00078e02ff */
[----:B------:R-:W-:Y:S01]  /*2bc0*/  @!P3 IADD3 R2, P2, PT, R15, R0, RZ ;  /* 0x000000000f02b210 */ /* 0x000fe20007f5e0ff */
[----:B------:R-:W-:-:S04]  /*2bd0*/  IMAD.X R15, RZ, RZ, R3, P1 ;  /* 0x000000ffff0f7224 */ /* 0x000fc800008e0603 */
[----:B------:R-:W-:Y:S01]  /*2be0*/  @!P3 IMAD.X R3, RZ, RZ, R3, P2 ;  /* 0x000000ffff03b224 */ /* 0x000fe200010e0603 */
[----:B------:R-:W2:Y:S04]  /*2bf0*/  LDG.E.U8 R14, desc[UR36][R14.64] ;  /* 0x000000240e0e7981 */ /* 0x000ea8000c1e1100 */
[----:B------:R-:W3:Y:S01]  /*2c00*/  @!P3 LDG.E.U8 R2, desc[UR36][R2.64] ;  /* 0x000000240202b981 */ /* 0x000ee2000c1e1100 */
[----:B--2---:R-:W-:Y:S02]  /*2c10*/  ISETP.NE.AND P1, PT, R14, RZ, PT ;  /* 0x000000ff0e00720c */ /* 0x004fe40003f25270 */
[----:B---3--:R-:W-:Y:S02]  /*2c20*/  @!P3 ISETP.NE.AND P2, PT, R2, RZ, PT ;  /* 0x000000ff0200b20c */ /* 0x008fe40003f45270 */
[----:B------:R-:W-:-:S02]  /*2c30*/  SEL R10, RZ, 0x1, !P1 ;  /* 0x00000001ff0a7807 */ /* 0x000fc40004800000 */
[----:B------:R-:W-:-:S04]  /*2c40*/  @!P3 SEL R0, RZ, 0x1, !P2 ;  /* 0x00000001ff00b807 */ /* 0x000fc80005000000 */
[----:B------:R-:W-:-:S07]  /*2c50*/  @!P3 PRMT R9, R0, 0x7610, R9 ;  /* 0x000076100009b816 */ /* 0x000fce0000000009 */
.L_x_6436:
[----:B------:R-:W-:Y:S05]  /*2c60*/  BSYNC.RECONVERGENT B1 ;  /* 0x0000000000017941 */ /* 0x000fea0003800200 */
.L_x_6435:
[----:B------:R-:W-:Y:S04]  /*2c70*/  BSSY.RECONVERGENT B1, `(.L_x_6437) ;  /* 0x0000029000017945 */ /* 0x000fe80003800200 */
[----:B------:R-:W-:Y:S05]  /*2c80*/  @P0 BRA `(.L_x_6438) ;  /* 0x00000000009c0947 */ /* 0x000fea0003800000 */
[----:B------:R-:W-:Y:S01]  /*2c90*/  IMAD.IADD R19, R19, 0x1, R4 ;  /* 0x0000000113137824 */ /* 0x000fe200078e0204 */
[----:B------:R-:W-:Y:S02]  /*2ca0*/  LOP3.LUT R12, R12, 0xffff, RZ, 0xc0, !PT ;  /* 0x0000ffff0c0c7812 */ /* 0x000fe400078ec0ff */
[----:B------:R-:W-:Y:S02]  /*2cb0*/  LOP3.LUT R8, R8, 0xffff, RZ, 0xc0, !PT ;  /* 0x0000ffff08087812 */ /* 0x000fe400078ec0ff */
[----:B------:R-:W-:Y:S02]  /*2cc0*/  ISETP.GE.U32.AND P1, PT, R19, R22, PT ;  /* 0x000000161300720c */ /* 0x000fe40003f26070 */
[----:B------:R-:W-:Y:S02]  /*2cd0*/  PRMT R2, R12, 0x8880, RZ ;  /* 0x000088800c027816 */ /* 0x000fe400000000ff */
[----:B------:R-:W-:Y:S02]  /*2ce0*/  PRMT R0, R8, 0x8880, RZ ;  /* 0x0000888008007816 */ /* 0x000fe400000000ff */
[----:B------:R-:W-:-:S04]  /*2cf0*/  IADD3 R3, PT, PT, -R2, RZ, RZ ;  /* 0x000000ff02037210 */ /* 0x000fc80007ffe1ff */
[----:B------:R-:W-:-:S04]  /*2d00*/  ISETP.NE.AND P0, PT, R0, R3, PT ;  /* 0x000000030000720c */ /* 0x000fc80003f05270 */
[----:B------:R-:W-:Y:S01]  /*2d10*/  SEL R8, RZ, 0x1, !P0 ;  /* 0x00000001ff087807 */ /* 0x000fe20004000000 */
[----:B------:R-:W-:Y:S08]  /*2d20*/  @P1 BRA `(.L_x_6438) ;  /* 0x0000000000741947 */ /* 0x000ff00003800000 */
[----:B------:R-:W-:Y:S02]  /*2d30*/  LOP3.LUT R11, R11, 0xffff, RZ, 0xc0, !PT ;  /* 0x0000ffff0b0b7812 */ /* 0x000fe400078ec0ff */
[----:B------:R-:W-:Y:S02]  /*2d40*/  LOP3.LUT R7, R7, 0xffff, RZ, 0xc0, !PT ;  /* 0x0000ffff07077812 */ /* 0x000fe400078ec0ff */
[----:B------:R-:W-:Y:S02]  /*2d50*/  PRMT R2, R11, 0x8880, RZ ;  /* 0x000088800b027816 */ /* 0x000fe400000000ff */
[----:B------:R-:W-:Y:S02]  /*2d60*/  IADD3 R11, PT, PT, R19, R4, RZ ;  /* 0x00000004130b7210 */ /* 0x000fe40007ffe0ff */
[----:B------:R-:W-:Y:S01]  /*2d70*/  PRMT R0, R7, 0x8880, RZ ;  /* 0x0000888007007816 */ /* 0x000fe200000000ff */
[----:B------:R-:W-:Y:S01]  /*2d80*/  IMAD.MOV R3, RZ, RZ, -R2 ;  /* 0x000000ffff037224 */ /* 0x000fe200078e0a02 */
[----:B------:R-:W-:-:S04]  /*2d90*/  ISETP.GE.U32.AND P1, PT, R11, R22, PT ;  /* 0x000000160b00720c */ /* 0x000fc80003f26070 */
[----:B------:R-:W-:-:S04]  /*2da0*/  ISETP.NE.AND P0, PT, R0, R3, PT ;  /* 0x000000030000720c */ /* 0x000fc80003f05270 */
[----:B------:R-:W-:-:S05]  /*2db0*/  SEL R7, RZ, 0x1, !P0 ;  /* 0x00000001ff077807 */ /* 0x000fca0004000000 */
[----:B------:R-:W-:Y:S05]  /*2dc0*/  @P1 BRA `(.L_x_6438) ;  /* 0x00000000004c1947 */ /* 0x000fea0003800000 */
[----:B------:R-:W-:Y:S01]  /*2dd0*/  IMAD.IADD R3, R11, 0x1, R4 ;  /* 0x000000010b037824 */ /* 0x000fe200078e0204 */
[----:B------:R-:W-:Y:S02]  /*2de0*/  LOP3.LUT R10, R10, 0xffff, RZ, 0xc0, !PT ;  /* 0x0000ffff0a0a7812 */ /* 0x000fe400078ec0ff */
[----:B------:R-:W-:Y:S02]  /*2df0*/  LOP3.LUT R6, R6, 0xffff, RZ, 0xc0, !PT ;  /* 0x0000ffff06067812 */ /* 0x000fe400078ec0ff */
[----:B------:R-:W-:Y:S02]  /*2e00*/  ISETP.GE.U32.AND P2, PT, R3, R22, PT ;  /* 0x000000160300720c */ /* 0x000fe40003f46070 */
[----:B------:R-:W-:Y:S02]  /*2e10*/  PRMT R2, R10, 0x8880, RZ ;  /* 0x000088800a027816 */ /* 0x000fe400000000ff */
[----:B------:R-:W-:-:S09]  /*2e20*/  PRMT R6, R6, 0x8880, RZ ;  /* 0x0000888006067816 */ /* 0x000fd200000000ff */
[----:B------:R-:W-:Y:S02]  /*2e30*/  @!P2 LOP3.LUT R9, R9, 0xffff, RZ, 0xc0, !PT ;  /* 0x0000ffff0909a812 */ /* 0x000fe400078ec0ff */
[----:B------:R-:W-:Y:S02]  /*2e40*/  @!P2 LOP3.LUT R0, R5, 0xffff, RZ, 0xc0, !PT ;  /* 0x0000ffff0500a812 */ /* 0x000fe400078ec0ff */
[----:B------:R-:W-:Y:S02]  /*2e50*/  @!P2 PRMT R3, R9, 0x8880, RZ ;  /* 0x000088800903a816 */ /* 0x000fe400000000ff */
[----:B------:R-:W-:Y:S01]  /*2e60*/  @!P2 PRMT R4, R0, 0x8880, RZ ;  /* 0x000088800004a816 */ /* 0x000fe200000000ff */
[----:B------:R-:W-:Y:S01]  /*2e70*/  IMAD.MOV.U32 R0, RZ, RZ, R6 ;  /* 0x000000ffff007224 */ /* 0x000fe200078e0006 */
[----:B------:R-:W-:Y:S01]  /*2e80*/  IADD3 R9, PT, PT, -R2, RZ, RZ ;  /* 0x000000ff02097210 */ /* 0x000fe20007ffe1ff */
[----:B------:R-:W-:Y:S02]  /*2e90*/  @!P2 IMAD.MOV R3, RZ, RZ, -R3 ;  /* 0x000000ffff03a224 */ /* 0x000fe400078e0a03 */
[----:B------:R-:W-:Y:S01]  /*2ea0*/  @!P2 IMAD.MOV.U32 R2, RZ, RZ, R4 ;  /* 0x000000ffff02a224 */ /* 0x000fe200078e0004 */
[----:B------:R-:W-:-:S04]  /*2eb0*/  ISETP.NE.AND P0, PT, R0, R9, PT ;  /* 0x000000090000720c */ /* 0x000fc80003f05270 */
[----:B------:R-:W-:Y:S02]  /*2ec0*/  @!P2 ISETP.NE.AND P1, PT, R2, R3, PT ;  /* 0x000000030200a20c */ /* 0x000fe40003f25270 */
[----:B------:R-:W-:Y:S02]  /*2ed0*/  SEL R6, RZ, 0x1, !P0 ;  /* 0x00000001ff067807 */ /* 0x000fe40004000000 */
[----:B------:R-:W-:-:S04]  /*2ee0*/  @!P2 SEL R0, RZ, 0x1, !P1 ;  /* 0x00000001ff00a807 */ /* 0x000fc80004800000 */
[----:B------:R-:W-:-:S07]  /*2ef0*/  @!P2 PRMT R5, R0, 0x7610, R5 ;  /* 0x000076100005a816 */ /* 0x000fce0000000005 */
.L_x_6438:
[----:B------:R-:W-:Y:S05]  /*2f00*/  BSYNC.RECONVERGENT B1 ;  /* 0x0000000000017941 */ /* 0x000fea0003800200 */
.L_x_6437:
        /* <DEDUP_REMOVED lines=20> */
.L_x_6430:
        /* <DEDUP_REMOVED lines=21> */
.L_x_6447:
        /* <DEDUP_REMOVED lines=291> */
.L_x_6443:
        /* <DEDUP_REMOVED lines=226> */
[----:B0-----:R-:W-:-:S05]  /*51f0*/  @P2 SHF.R.U32.HI R21, RZ, R22, R21 ;  /* 0x00000016ff152219 */ /* 0x001fca0000011615 */
[----:B------:R-:W-:-:S04]  /*5200*/  @P2 IMAD.MOV R21, RZ, RZ, -R21 ;  /* 0x000000ffff152224 */ /* 0x000fc800078e0a15 */
[----:B------:R-:W-:-:S04]  /*5210*/  @P2 IMAD R20, R20, R21, R17 ;  /* 0x0000001514142224 */ /* 0x000fc800078e0211 */
[----:B--2---:R-:W-:-:S07]  /*5220*/  @P2 IMAD R7, R20, R23, R7 ;  /* 0x0000001714072224 */ /* 0x004fce00078e0207 */
.L_x_6444:
[----:B------:R-:W0:Y:S01]  /*5230*/  LDCU UR52, c[0x0][0x3d0] ;  /* 0x00007a00ff3477ac */ /* 0x000e220008000800 */
[----:B------:R-:W-:Y:S01]  /*5240*/  IADD3 R16, P2, PT, R7, R4, RZ ;  /* 0x0000000407107210 */ /* 0x000fe20007f5e0ff */
[----:B------:R-:W-:Y:S02]  /*5250*/  VIADD R13, R13, UR4 ;  /* 0x000000040d0d7c36 */ /* 0x000fe40008000000 */
[----:B------:R-:W-:Y:S01]  /*5260*/  IMAD.MOV.U32 R12, RZ, RZ, RZ ;  /* 0x000000ffff0c7224 */ /* 0x000fe200078e00ff */
[----:B------:R-:W-:-:S03]  /*5270*/  IADD3.X R17, PT, PT, RZ, R5, RZ, P2, !PT ;  /* 0x00000005ff117210 */ /* 0x000fc600017fe4ff */
[----:B------:R-:W-:Y:S02]  /*5280*/  IMAD.HI.U32 R8, R13, UR31, R12 ;  /* 0x0000001f0d087c27 */ /* 0x000fe4000f8e000c */
[----:B------:R0:W5:Y:S03]  /*5290*/  LDG.E.U8 R7, desc[UR36][R16.64] ;  /* 0x0000002410077981 */ /* 0x000166000c1e1100 */
[----:B0-----:R-:W-:-:S04]  /*52a0*/  SHF.R.U32.HI R17, RZ, UR52, R8 ;  /* 0x00000034ff117c19 */ /* 0x001fc80008011608 */
[----:B------:R-:W-:-:S05]  /*52b0*/  IADD3 R15, PT, PT, -R17, RZ, RZ ;  /* 0x000000ff110f7210 */ /* 0x000fca0007ffe1ff */
[----:B------:R-:W-:-:S04]  /*52c0*/  IMAD R15, R15, UR30, R13 ;  /* 0x0000001e0f0f7c24 */ /* 0x000fc8000f8e020d */
[----:B------:R-:W-:Y:S01]  /*52d0*/  IMAD R15, R15, UR5, RZ ;  /* 0x000000050f0f7c24 */ /* 0x000fe2000f8e02ff */
        /* <DEDUP_REMOVED lines=209> */
[----:B------:R-:W-:-:S04]  /*5ff0*/  @P2 IMAD.MOV.U32 R20, RZ, RZ, RZ ;  /* 0x000000ffff142224 */ /* 0x000fc800078e00ff */
[----:B------:R-:W-:Y:S02]  /*6000*/  IMAD.MOV R8, RZ, RZ, -R21 ;  /* 0x000000ffff087224 */ /* 0x000fe400078e0a15 */
[----:B------:R-:W2:Y:S02]  /*6010*/  @P2 LDC R24, c[0x0][0x554] ;  /* 0x00015500ff182b82 */ /* 0x000ea40000000800 */
[----:B------:R-:W-:-:S04]  /*6020*/  IMAD R8, R8, UR28, R23 ;  /* 0x0000001c08087c24 */ /* 0x000fc8000f8e0217 */
[----:B------:R-:W-:Y:S02]  /*6030*/  IMAD R15, R8, UR29, R15 ;  /* 0x0000001d080f7c24 */ /* 0x000fe4000f8e020f */
[----:B0-----:R-:W-:-:S05]  /*6040*/  @P2 IMAD.HI.U32 R17, R21, R17, R20 ;  /* 0x0000001115112227 */ /* 0x001fca00078e0014 */
[----:B-1----:R-:W-:-:S04]  /*6050*/  @P2 SHF.R.U32.HI R17, RZ, R22, R17 ;  /* 0x00000016ff112219 */ /* 0x002fc80000011611 */
[----:B------:R-:W-:-:S05]  /*6060*/  @P2 IADD3 R17, PT, PT, -R17, RZ, RZ ;  /* 0x000000ff11112210 */ /* 0x000fca0007ffe1ff */
[----:B------:R-:W-:-:S04]  /*6070*/  @P2 IMAD R16, R16, R17, R21 ;  /* 0x0000001110102224 */ /* 0x000fc800078e0215 */
[----:B--2---:R-:W-:-:S07]  /*6080*/  @P2 IMAD R15, R16, R24, R15 ;  /* 0x00000018100f2224 */ /* 0x004fce00078e020f */
.L_x_6445:
[----:B------:R-:W-:Y:S01]  /*6090*/  IADD3 R16, P2, PT, R15, R4, RZ ;  /* 0x000000040f107210 */ /* 0x000fe20007f5e0ff */
[----:B------:R-:W0:Y:S04]  /*60a0*/  LDCU UR52, c[0x0][0x3d0] ;  /* 0x00007a00ff3477ac */ /* 0x000e280008000800 */
[----:B------:R-:W-:-:S05]  /*60b0*/  IMAD.X R17, RZ, RZ, R5, P2 ;  /* 0x000000ffff117224 */ /* 0x000fca00010e0605 */
        /* <DEDUP_REMOVED lines=227> */
.L_x_6446:
[----:B------:R-:W-:-:S05]  /*6ef0*/  IADD3 R12, P1, PT, R15, R4, RZ ;  /* 0x000000040f0c7210 */ /* 0x000fca0007f3e0ff */
[----:B------:R-:W-:-:S05]  /*6f00*/  IMAD.X R13, RZ, RZ, R5, P1 ;  /* 0x000000ffff0d7224 */ /* 0x000fca00008e0605 */
[----:B------:R1:W5:Y:S03]  /*6f10*/  LDG.E.U8 R12, desc[UR36][R12.64] ;  /* 0x000000240c0c7981 */ /* 0x000366000c1e1100 */
.L_x_6442:
[----:B-----5:R-:W-:Y:S01]  /*6f20*/  PRMT R8, R8, 0x9910, RZ ;  /* 0x0000991008087816 */ /* 0x020fe200000000ff */
[----:B------:R-:W2:Y:S01]  /*6f30*/  LDCU UR5, c[0x0][0x388] ;  /* 0x00007100ff0577ac */ /* 0x000ea20008000800 */
[----:B-1----:R-:W-:Y:S01]  /*6f40*/  PRMT R13, R6, 0x9910, RZ ;  /* 0x00009910060d7816 */ /* 0x002fe200000000ff */
[----:B0-----:R-:W-:Y:S01]  /*6f50*/  IMAD.U32 R20, RZ, RZ, UR4 ;  /* 0x00000004ff147e24 */ /* 0x001fe2000f8e00ff */
[----:B------:R-:W-:Y:S02]  /*6f60*/  MOV R6, R8 ;  /* 0x0000000800067202 */ /* 0x000fe40000000f00 */
[----:B------:R-:W-:Y:S01]  /*6f70*/  PRMT R7, R7, 0x9910, RZ ;  /* 0x0000991007077816 */ /* 0x000fe200000000ff */
[----:B------:R-:W-:Y:S01]  /*6f80*/  IMAD.MOV.U32 R8, RZ, RZ, R13 ;  /* 0x000000ffff087224 */ /* 0x000fe200078e000d */
[----:B------:R-:W-:Y:S02]  /*6f90*/  ISETP.NE.AND P1, PT, R6, RZ, PT ;  /* 0x000000ff0600720c */ /* 0x000fe40003f25270 */
[----:B------:R-:W-:-:S02]  /*6fa0*/  ISETP.NE.AND P3, PT, R7, RZ, PT ;  /* 0x000000ff0700720c */ /* 0x000fc40003f65270 */
[----:B------:R-:W-:Y:S02]  /*6fb0*/  ISETP.NE.AND P2, PT, R8, RZ, PT ;  /* 0x000000ff0800720c */ /* 0x000fe40003f45270 */
[----:B------:R-:W-:Y:S02]  /*6fc0*/  LOP3.LUT R7, R18, 0xff, RZ, 0xc0, !PT ;  /* 0x000000ff12077812 */ /* 0x000fe400078ec0ff */
[----:B------:R-:W-:Y:S02]  /*6fd0*/  SEL R6, RZ, 0xffffffff, !P2 ;  /* 0xffffffffff067807 */ /* 0x000fe40005000000 */
[----:B------:R-:W-:Y:S01]  /*6fe0*/  LEA R19, R20, R19, 0x2 ;  /* 0x0000001314137211 */ /* 0x000fe200078e10ff */
[----:B--2---:R-:W-:Y:S01]  /*6ff0*/  IMAD.U32 R22, RZ, RZ, UR5 ;  /* 0x00000005ff167e24 */ /* 0x004fe2000f8e00ff */
[----:B------:R-:W-:Y:S02]  /*7000*/  LOP3.LUT R6, R6, 0xff, RZ, 0xc0, !PT ;  /* 0x000000ff06067812 */ /* 0x000fe400078ec0ff */
[----:B------:R-:W-:-:S02]  /*7010*/  SEL R8, RZ, 0xffffffff, !P3 ;  /* 0xffffffffff087807 */ /* 0x000fc40005800000 */
[----:B------:R-:W-:Y:S02]  /*7020*/  ISETP.NE.AND P5, PT, R7, R6, PT ;  /* 0x000000060700720c */ /* 0x000fe40003fa5270 */
[----:B------:R-:W-:Y:S02]  /*7030*/  SEL R6, RZ, 0xffffffff, !P1 ;  /* 0xffffffffff067807 */ /* 0x000fe40004800000 */
[----:B------:R-:W-:Y:S02]  /*7040*/  LOP3.LUT R7, R10, 0xff, RZ, 0xc0, !PT ;  /* 0x000000ff0a077812 */ /* 0x000fe400078ec0ff */
[----:B------:R-:W-:Y:S02]  /*7050*/  LOP3.LUT R6, R6, 0xff, RZ, 0xc0, !PT ;  /* 0x000000ff06067812 */ /* 0x000fe400078ec0ff */
[----:B------:R-:W-:Y:S02]  /*7060*/  SEL R18, RZ, 0x1, !P5 ;  /* 0x00000001ff127807 */ /* 0x000fe40006800000 */
[----:B------:R-:W-:Y:S01]  /*7070*/  ISETP.NE.AND P5, PT, R7, R6, PT ;  /* 0x000000060700720c */ /* 0x000fe20003fa5270 */
[----:B------:R-:W-:Y:S01]  /*7080*/  IMAD R7, R20, 0x3, R19 ;  /* 0x0000000314077824 */ /* 0x000fe200078e0213 */
[----:B------:R-:W-:-:S02]  /*7090*/  PRMT R12, R12, 0x9910, RZ ;  /* 0x000099100c0c7816 */ /* 0x000fc400000000ff */
[----:B------:R-:W-:Y:S02]  /*70a0*/  LOP3.LUT R11, R11, 0xff, RZ, 0xc0, !PT ;  /* 0x000000ff0b0b7812 */ /* 0x000fe400078ec0ff */
[----:B------:R-:W-:Y:S02]  /*70b0*/  LOP3.LUT R8, R8, 0xff, RZ, 0xc0, !PT ;  /* 0x000000ff08087812 */ /* 0x000fe400078ec0ff */
[----:B------:R-:W-:Y:S02]  /*70c0*/  ISETP.NE.AND P4, PT, R12, RZ, PT ;  /* 0x000000ff0c00720c */ /* 0x000fe40003f85270 */
[----:B------:R-:W-:Y:S02]  /*70d0*/  SEL R10, RZ, 0x1, !P5 ;  /* 0x00000001ff0a7807 */ /* 0x000fe40006800000 */
[----:B------:R-:W-:Y:S02]  /*70e0*/  ISETP.GE.U32.AND P5, PT, R7, R22, PT ;  /* 0x000000160700720c */ /* 0x000fe40003fa6070 */
[----:B------:R-:W-:-:S02]  /*70f0*/  ISETP.NE.AND P6, PT, R11, R8, PT ;  /* 0x000000080b00720c */ /* 0x000fc40003fc5270 */
[----:B------:R-:W-:Y:S02]  /*7100*/  SEL R8, RZ, 0xffffffff, !P4 ;  /* 0xffffffffff087807 */ /* 0x000fe40006000000 */
[----:B------:R-:W-:Y:S02]  /*7110*/  LOP3.LUT R9, R9, 0xff, RZ, 0xc0, !PT ;  /* 0x000000ff09097812 */ /* 0x000fe400078ec0ff */
[----:B------:R-:W-:Y:S02]  /*7120*/  LOP3.LUT R8, R8, 0xff, RZ, 0xc0, !PT ;  /* 0x000000ff08087812 */ /* 0x000fe400078ec0ff */
[----:B------:R-:W-:Y:S02]  /*7130*/  SEL R11, RZ, 0x1, !P6 ;  /* 0x00000001ff0b7807 */ /* 0x000fe40007000000 */
[----:B------:R-:W-:-:S04]  /*7140*/  ISETP.NE.AND P6, PT, R9, R8, PT ;  /* 0x000000080900720c */ /* 0x000fc80003fc5270 */
[----:B------:R-:W-:Y:S01]  /*7150*/  SEL R9, RZ, 0x1, !P6 ;  /* 0x00000001ff097807 */ /* 0x000fe20007000000 */
[----:B------:R-:W-:Y:S08]  /*7160*/  @!P5 BRA `(.L_x_6447) ;  /* 0xffffffc0000cd947 */ /* 0x000ff0000383ffff */
[----:B------:R-:W-:Y:S05]  /*7170*/  BSYNC.RECONVERGENT B2 ;  /* 0x0000000000027941 */ /* 0x000fea0003800200 */
.L_x_6441:
[----:B------:R-:W-:Y:S02]  /*7180*/  SEL R8, RZ, 0x1, !P4 ;  /* 0x00000001ff087807 */ /* 0x000fe40006000000 */
[----:B------:R-:W-:Y:S02]  /*7190*/  SEL R0, RZ, 0x1, !P1 ;  /* 0x00000001ff007807 */ /* 0x000fe40004800000 */
[----:B------:R-:W-:Y:S02]  /*71a0*/  SEL R7, RZ, 0x1, !P3 ;  /* 0x00000001ff077807 */ /* 0x000fe40005800000 */
[----:B------:R-:W-:-:S07]  /*71b0*/  SEL R6, RZ, 0x1, !P2 ;  /* 0x00000001ff067807 */ /* 0x000fce0005000000 */
.L_x_6440:
[----:B------:R-:W-:Y:S05]  /*71c0*/  BSYNC.RECONVERGENT B1 ;  /* 0x0000000000017941 */ /* 0x000fea0003800200 */
.L_x_6439:
        /* <DEDUP_REMOVED lines=11> */
[----:B------:R-:W-:Y:S01]  /*7280*/  IMAD.MOV.U32 R2, RZ, RZ, RZ ;  /* 0x000000ffff027224 */ /* 0x000fe200078e00ff */
[----:B------:R-:W-:Y:S01]  /*7290*/  ISETP.NE.AND P1, PT, R5, RZ, PT ;  /* 0x000000ff0500720c */ /* 0x000fe20003f25270 */
[----:B------:R-:W-:Y:S01]  /*72a0*/  IMAD.MOV.U32 R3, RZ, RZ, R19 ;  /* 0x000000ffff037224 */ /* 0x000fe200078e0013 */
        /* <DEDUP_REMOVED lines=270> */
.L_x_6451:
[----:B------:R-:W-:Y:S01]  /*8390*/  IMAD.MOV.U32 R12, RZ, RZ, R6 ;  /* 0x000000ffff0c7224 */ /* 0x000fe200078e0006 */
[----:B------:R-:W-:-:S07]  /*83a0*/  MOV R13, RZ ;  /* 0x000000ff000d7202 */ /* 0x000fce0000000f00 */
.L_x_6450:
[----:B------:R-:W0:Y:S02]  /*83b0*/  LDCU.64 UR4, c[0x0][0x750] ;  /* 0x0000ea00ff0477ac */ /* 0x000e240008000a00 */
[----:B0-----:R-:W-:-:S05]  /*83c0*/  IADD3 R3, P1, PT, R14, UR4, RZ ;  /* 0x000000040e037c10 */ /* 0x001fca000ff3e0ff */
[----:B------:R-:W-:Y:S01]  /*83d0*/  IMAD.X R2, RZ, RZ, UR5, P1 ;  /* 0x00000005ff027e24 */ /* 0x000fe200088e06ff */
        /* <DEDUP_REMOVED lines=283> */
.L_x_6453:
[----:B------:R-:W-:-:S07]  /*9590*/  MOV R25, RZ ;  /* 0x000000ff00197202 */ /* 0x000fce0000000f00 */
.L_x_6452:
        /* <DEDUP_REMOVED lines=283> */
.L_x_6455:
[----:B------:R-:W-:Y:S02]  /*a750*/  HFMA2 R15, -RZ, RZ, 0, 0 ;  /* 0x00000000ff0f7431 */ /* 0x000fe400000001ff */
[----:B------:R-:W-:-:S07]  /*a760*/  IMAD.MOV.U32 R14, RZ, RZ, R0 ;  /* 0x000000ffff0e7224 */ /* 0x000fce00078e0000 */
.L_x_6454:
        /* <DEDUP_REMOVED lines=283> */
.L_x_6457:
[----:B------:R-:W-:Y:S01]  /*b920*/  IMAD.MOV.U32 R14, RZ, RZ, R8 ;  /* 0x000000ffff0e7224 */ /* 0x000fe200078e0008 */
[----:B------:R-:W-:-:S07]  /*b930*/  MOV R15, RZ ;  /* 0x000000ff000f7202 */ /* 0x000fce0000000f00 */
.L_x_6456:
[----:B------:R-:W-:-:S05]  /*b940*/  IADD3 R4, P0, PT, R14, R3, RZ ;  /* 0x000000030e047210 */ /* 0x000fca0007f1e0ff */
[----:B------:R-:W-:-:S05]  /*b950*/  IMAD.X R5, R15, 0x1, R2, P0 ;  /* 0x000000010f057824 */ /* 0x000fca00000e0602 */
[----:B------:R-:W2:Y:S02]  /*b960*/  LDG.E.U8 R4, desc[UR36][R4.64] ;  /* 0x0000002404047981 */ /* 0x000ea4000c1e1100 */
[----:B--2---:R-:W-:-:S04]  /*b970*/  ISETP.NE.AND P0, PT, R4, RZ, PT ;  /* 0x000000ff0400720c */ /* 0x004fc80003f05270 */
[----:B------:R-:W-:-:S09]  /*b980*/  SEL R8, RZ, 0x1, !P0 ;  /* 0x00000001ff087807 */ /* 0x000fd20004000000 */
.L_x_6449:
[----:B------:R-:W-:Y:S05]  /*b990*/  BSYNC.RECONVERGENT B1 ;  /* 0x0000000000017941 */ /* 0x000fea0003800200 */
.L_x_6448:
[----:B------:R-:W-:Y:S01]  /*b9a0*/  ISETP.GE.U32.AND P0, PT, R19, R22, PT ;  /* 0x000000161300720c */ /* 0x000fe20003f06070 */
[----:B------:R-:W-:-:S12]  /*b9b0*/  BSSY.RECONVERGENT B1, `(.L_x_6458) ;  /* 0x0000029000017945 */ /* 0x000fd80003800200 */
        /* <DEDUP_REMOVED lines=21> */
[----:B------:R-:W-:Y:S02]  /*bb10*/  IADD3 R3, PT, PT, R5, R20, RZ ;  /* 0x0000001405037210 */ /* 0x000fe40007ffe0ff */
[----:B------:R-:W-:Y:S02]  /*bb20*/  LOP3.LUT R0, R0, 0xffff, RZ, 0xc0, !PT ;  /* 0x0000ffff00007812 */ /* 0x000fe400078ec0ff */
[----:B------:R-:W-:Y:S02]  /*bb30*/  ISETP.GE.U32.AND P2, PT, R3, R22, PT ;  /* 0x000000160300720c */ /* 0x000fe40003f46070 */
[----:B------:R-:W-:Y:S02]  /*bb40*/  PRMT R2, R0, 0x8880, RZ ;  /* 0x0000888000027816 */ /* 0x000fe400000000ff */
[----:B------:R-:W-:Y:S02]  /*bb50*/  LOP3.LUT R10, R10, 0xffff, RZ, 0xc0, !PT ;  /* 0x0000ffff0a0a7812 */ /* 0x000fe400078ec0ff */
[----:B------:R-:W-:-:S02]  /*bb60*/  IADD3 R5, PT, PT, -R2, RZ, RZ ;  /* 0x000000ff02057210 */ /* 0x000fc40007ffe1ff */
[----:B------:R-:W-:-:S05]  /*bb70*/  PRMT R10, R10, 0x8880, RZ ;  /* 0x000088800a0a7816 */ /* 0x000fca00000000ff */
[----:B------:R-:W-:Y:S02]  /*bb80*/  @!P2 LOP3.LUT R0, R9, 0xffff, RZ, 0xc0, !PT ;  /* 0x0000ffff0900a812 */ /* 0x000fe400078ec0ff */
[----:B------:R-:W-:Y:S02]  /*bb90*/  @!P2 LOP3.LUT R8, R8, 0xffff, RZ, 0xc0, !PT ;  /* 0x0000ffff0808a812 */ /* 0x000fe400078ec0ff */
[----:B------:R-:W-:Y:S01]  /*bba0*/  @!P2 PRMT R4, R0, 0x8880, RZ ;  /* 0x000088800004a816 */ /* 0x000fe200000000ff */
[----:B------:R-:W-:Y:S01]  /*bbb0*/  IMAD.MOV.U32 R0, RZ, RZ, R10 ;  /* 0x000000ffff007224 */ /* 0x000fe200078e000a */
[----:B------:R-:W-:-:S03]  /*bbc0*/  @!P2 PRMT R3, R8, 0x8880, RZ ;  /* 0x000088800803a816 */ /* 0x000fc600000000ff */
[----:B------:R-:W-:Y:S01]  /*bbd0*/  @!P2 IMAD.MOV.U32 R2, RZ, RZ, R4 ;  /* 0x000000ffff02a224 */ /* 0x000fe200078e0004 */
[----:B------:R-:W-:Y:S02]  /*bbe0*/  @!P2 IADD3 R3, PT, PT, -R3, RZ, RZ ;  /* 0x000000ff0303a210 */ /* 0x000fe40007ffe1ff */
[----:B------:R-:W-:Y:S02]  /*bbf0*/  ISETP.NE.AND P0, PT, R0, R5, PT ;  /* 0x000000050000720c */ /* 0x000fe40003f05270 */
[----:B------:R-:W-:Y:S02]  /*bc00*/  @!P2 ISETP.NE.AND P1, PT, R2, R3, PT ;  /* 0x000000030200a20c */ /* 0x000fe40003f25270 */
[----:B------:R-:W-:Y:S02]  /*bc10*/  SEL R10, RZ, 0x1, !P0 ;  /* 0x00000001ff0a7807 */ /* 0x000fe40004000000 */
[----:B------:R-:W-:-:S04]  /*bc20*/  @!P2 SEL R0, RZ, 0x1, !P1 ;  /* 0x00000001ff00a807 */ /* 0x000fc80004800000 */
[----:B------:R-:W-:-:S07]  /*bc30*/  @!P2 PRMT R9, R0, 0x7610, R9 ;  /* 0x000076100009a816 */ /* 0x000fce0000000009 */
.L_x_6459:
[----:B------:R-:W-:Y:S05]  /*bc40*/  BSYNC.RECONVERGENT B1 ;  /* 0x0000000000017941 */ /* 0x000fea0003800200 */
.L_x_6458:
[----:B------:R-:W-:Y:S02]  /*bc50*/  LOP3.LUT R11, R11, 0xffff, RZ, 0xc0, !PT ;  /* 0x0000ffff0b0b7812 */ /* 0x000fe400078ec0ff */
[----:B------:R-:W-:Y:S02]  /*bc60*/  LOP3.LUT R10, R10, 0xffff, RZ, 0xc0, !PT ;  /* 0x0000ffff0a0a7812 */ /* 0x000fe400078ec0ff */
[----:B------:R-:W-:Y:S02]  /*bc70*/  PRMT R2, R11, 0x8880, RZ ;  /* 0x000088800b027816 */ /* 0x000fe400000000ff */
[----:B------:R-:W-:Y:S02]  /*bc80*/  LOP3.LUT R18, R18, 0xffff, RZ, 0xc0, !PT ;  /* 0x0000ffff12127812 */ /* 0x000fe400078ec0ff */
[----:B------:R-:W-:Y:S01]  /*bc90*/  PRMT R10, R10, 0x8880, RZ ;  /* 0x000088800a0a7816 */ /* 0x000fe200000000ff */
[----:B------:R-:W-:Y:S01]  /*bca0*/  IMAD.MOV R3, RZ, RZ, -R2 ;  /* 0x000000ffff037224 */ /* 0x000fe200078e0a02 */
[----:B------:R-:W-:-:S02]  /*bcb0*/  PRMT R0, R18, 0x8880, RZ ;  /* 0x0000888012007816 */ /* 0x000fc400000000ff */
[----:B------:R-:W-:Y:S02]  /*bcc0*/  LOP3.LUT R9, R9, 0xffff, RZ, 0xc0, !PT ;  /* 0x0000ffff09097812 */ /* 0x000fe400078ec0ff */
[----:B------:R-:W-:Y:S02]  /*bcd0*/  MOV R2, R10 ;  /* 0x0000000a00027202 */ /* 0x000fe40000000f00 */
[----:B------:R-:W-:Y:S02]  /*bce0*/  ISETP.NE.AND P0, PT, R0, R3, PT ;  /* 0x000000030000720c */ /* 0x000fe40003f05270 */
[----:B------:R-:W-:Y:S01]  /*bcf0*/  PRMT R9, R9, 0x8880, RZ ;  /* 0x0000888009097816 */ /* 0x000fe200000000ff */
[----:B------:R-:W-:Y:S01]  /*bd00*/  IMAD.MOV R3, RZ, RZ, -R2 ;  /* 0x000000ffff037224 */ /* 0x000fe200078e0a02 */
[----:B------:R-:W-:Y:S02]  /*bd10*/  SEL R0, RZ, 0x1, !P0 ;  /* 0x00000001ff007807 */ /* 0x000fe40004000000 */
[----:B------:R-:W-:-:S02]  /*bd20*/  MOV R2, R9 ;  /* 0x0000000900027202 */ /* 0x000fc40000000f00 */
[----:B------:R-:W-:-:S03]  /*bd30*/  ISETP.NE.AND P0, PT, R0, R3, PT ;  /* 0x000000030000720c */ /* 0x000fc60003f05270 */
[----:B------:R-:W-:Y:S01]  /*bd40*/  IMAD.MOV R3, RZ, RZ, -R2 ;  /* 0x000000ffff037224 */ /* 0x000fe200078e0a02 */
[----:B------:R-:W-:-:S04]  /*bd50*/  SEL R0, RZ, 0x1, !P0 ;  /* 0x00000001ff007807 */ /* 0x000fc80004000000 */
[----:B------:R-:W-:-:S04]  /*bd60*/  ISETP.NE.AND P0, PT, R0, R3, PT ;  /* 0x000000030000720c */ /* 0x000fc80003f05270 */
[----:B------:R-:W-:-:S09]  /*bd70*/  SEL R17, RZ, 0x1, !P0 ;  /* 0x00000001ff117807 */ /* 0x000fd20004000000 */
.L_x_6410:
[----:B------:R-:W-:Y:S05]  /*bd80*/  BSYNC.RECONVERGENT B0 ;  /* 0x0000000000007941 */ /* 0x000fea0003800200 */
.L_x_6409:
        /* <DEDUP_REMOVED lines=16> */
.L_x_6463:
[----:B------:R-:W-:Y:S01]  /*be90*/  USHF.R.U32.HI UR7, URZ, 0x1, UR5 ;  /* 0x00000001ff077899 */ /* 0x000fe20008011605 */
[----:B------:R-:W-:Y:S05]  /*bea0*/  BAR.SYNC.DEFER_BLOCKING 0x0 ;  /* 0x0000000000007b1d */ /* 0x000fea0000010000 */
[----:B------:R-:W-:Y:S01]  /*beb0*/  IADD3 R4, PT, PT, R0, UR7, RZ ;  /* 0x0000000700047c10 */ /* 0x000fe2000fffe0ff */
[----:B------:R-:W-:Y:S03]  /*bec0*/  BSSY.RECONVERGENT B0, `(.L_x_6461) ;  /* 0x000000d000007945 */ /* 0x000fe60003800200 */
[----:B------:R-:W-:-:S04]  /*bed0*/  ISETP.GE.U32.AND P0, PT, R4, UR6, PT ;  /* 0x0000000604007c0c */ /* 0x000fc8000bf06070 */
[----:B------:R-:W-:-:S13]  /*bee0*/  ISETP.GE.U32.OR P0, PT, R0, UR7, P0 ;  /* 0x0000000700007c0c */ /* 0x000fda0008706470 */
[----:B-1----:R-:W-:Y:S05]  /*bef0*/  @P0 BRA `(.L_x_6462) ;  /* 0x0000000000240947 */ /* 0x002fea0003800000 */
[----:B------:R-:W-:Y:S01]  /*bf00*/  IMAD R4, R4, UR8, R3 ;  /* 0x0000000804047c24 */ /* 0x000fe2000f8e0203 */
[----:B0-----:R-:W-:-:S04]  /*bf10*/  LOP3.LUT R17, R17, 0xffff, RZ, 0xc0, !PT ;  /* 0x0000ffff11117812 */ /* 0x001fc800078ec0ff */
[----:B------:R-:W-:Y:S01]  /*bf20*/  PRMT R5, R17, 0x8880, RZ ;  /* 0x0000888011057816 */ /* 0x000fe200000000ff */
[----:B------:R-:W0:Y:S02]  /*bf30*/  LDS.S8 R4, [R4+UR4] ;  /* 0x0000000404047984 */ /* 0x000e240008000200 */
[----:B0-----:R-:W-:-:S05]  /*bf40*/  IMAD.MOV R6, RZ, RZ, -R4 ;  /* 0x000000ffff067224 */ /* 0x001fca00078e0a04 */
[----:B------:R-:W-:-:S04]  /*bf50*/  ISETP.NE.AND P0, PT, R5, R6, PT ;  /* 0x000000060500720c */ /* 0x000fc80003f05270 */
[----:B------:R-:W-:-:S04]  /*bf60*/  SEL R5, RZ, 0x1, !P0 ;  /* 0x00000001ff057807 */ /* 0x000fc80004000000 */
[----:B------:R-:W-:Y:S01]  /*bf70*/  PRMT R17, R5, 0x7610, R17 ;  /* 0x0000761005117816 */ /* 0x000fe20000000011 */
[----:B------:R1:W-:Y:S06]  /*bf80*/  STS.U8 [R2+UR4], R5 ;  /* 0x0000000502007988 */ /* 0x0003ec0008000004 */
.L_x_6462:
[----:B------:R-:W-:Y:S05]  /*bf90*/  BSYNC.RECONVERGENT B0 ;  /* 0x0000000000007941 */ /* 0x000fea0003800200 */
.L_x_6461:
[----:B------:R-:W-:-:S03]  /*bfa0*/  UISETP.GT.U32.AND UP0, UPT, UR5, 0x3, UPT ;  /* 0x000000030500788c */ /* 0x000fc6000bf04070 */
[----:B------:R-:W-:-:S06]  /*bfb0*/  UMOV UR5, UR7 ;  /* 0x0000000700057c82 */ /* 0x000fcc0008000000 */
[----:B------:R-:W-:Y:S05]  /*bfc0*/  BRA.U UP0, `(.L_x_6463) ;  /* 0xfffffffd00b07547 */ /* 0x000fea000b83ffff */
.L_x_6460:
        /* <DEDUP_REMOVED lines=9> */
[----:B012---:R-:W-:Y:S01]  /*c060*/  IMAD R2, R0, UR6, R3 ;  /* 0x0000000600027c24 */ /* 0x007fe2000f8e0203 */
[----:B------:R-:W-:Y:S02]  /*c070*/  UIADD3 UR4, UPT, UPT, UR4, 0x10, URZ ;  /* 0x0000001004047890 */ /* 0x000fe4000fffe0ff */
[----:B------:R-:W-:Y:S02]  /*c080*/  UISETP.GE.U32.AND UP0, UPT, UR6, 0x40, UPT ;  /* 0x000000400600788c */ /* 0x000fe4000bf06070 */
[----:B---3--:R-:W-:-:S03]  /*c090*/  ULEA UR8, UR5, UR4, 0x18 ;  /* 0x0000000405087291 */ /* 0x008fc6000f8ec0ff */
[----:B------:R-:W-:-:S03]  /*c0a0*/  UMOV UR4, 0x20 ;  /* 0x0000002000047882 */ /* 0x000fc60000000000 */
[----:B------:R-:W-:-:S03]  /*c0b0*/  IADD3 R4, PT, PT, R2, UR8, RZ ;  /* 0x0000000802047c10 */ /* 0x000fc6000fffe0ff */
[----:B------:R3:W-:Y:S01]  /*c0c0*/  STS.U8 [R2+UR8], R17 ;  /* 0x0000001102007988 */ /* 0x0007e20008000008 */
[----:B------:R-:W-:Y:S05]  /*c0d0*/  BRA.U !UP0, `(.L_x_6465) ;  /* 0x0000000108447547 */ /* 0x000fea000b800000 */
[----:B------:R-:W-:-:S05]  /*c0e0*/  UMOV UR5, UR6 ;  /* 0x0000000600057c82 */ /* 0x000fca0008000000 */
.L_x_6466:
[----:B------:R-:W-:Y:S01]  /*c0f0*/  USHF.R.U32.HI UR7, URZ, 0x1, UR5 ;  /* 0x00000001ff077899 */ /* 0x000fe20008011605 */
[----:B------:R-:W-:Y:S01]  /*c100*/  BAR.SYNC.DEFER_BLOCKING 0x0 ;  /* 0x0000000000007b1d */ /* 0x000fe20000010000 */
[----:B------:R-:W-:-:S04]  /*c110*/  UISETP.GT.U32.AND UP0, UPT, UR5, 0x7f, UPT ;  /* 0x0000007f0500788c */ /* 0x000fc8000bf04070 */
[----:B----4-:R-:W-:Y:S01]  /*c120*/  VIADD R5, R3, UR7 ;  /* 0x0000000703057c36 */ /* 0x010fe20008000000 */
[----:B------:R-:W-:-:S04]  /*c130*/  UMOV UR5, UR7 ;  /* 0x0000000700057c82 */ /* 0x000fc80008000000 */
[----:B------:R-:W-:-:S04]  /*c140*/  ISETP.GE.U32.AND P0, PT, R5, UR6, PT ;  /* 0x0000000605007c0c */ /* 0x000fc8000bf06070 */
[----:B------:R-:W-:-:S13]  /*c150*/  ISETP.GE.U32.OR P0, PT, R3, UR7, P0 ;  /* 0x0000000703007c0c */ /* 0x000fda0008706470 */
[----:B------:R-:W0:Y:S01]  /*c160*/  @!P0 LDS.S8 R5, [R4+UR7] ;  /* 0x0000000704058984 */ /* 0x000e220008000200 */
[----:B------:R-:W-:-:S04]  /*c170*/  @!P0 LOP3.LUT R6, R17, 0xffff, RZ, 0xc0, !PT ;  /* 0x0000ffff11068812 */ /* 0x000fc800078ec0ff */
[----:B------:R-:W-:Y:S02]  /*c180*/  @!P0 PRMT R6, R6, 0x8880, RZ ;  /* 0x0000888006068816 */ /* 0x000fe400000000ff */
[----:B0-----:R-:W-:-:S04]  /*c190*/  @!P0 IADD3 R5, PT, PT, -R5, RZ, RZ ;  /* 0x000000ff05058210 */ /* 0x001fc80007ffe1ff */
[----:B------:R-:W-:-:S04]  /*c1a0*/  @!P0 ISETP.NE.AND P1, PT, R6, R5, PT ;  /* 0x000000050600820c */ /* 0x000fc80003f25270 */
[----:B------:R-:W-:-:S04]  /*c1b0*/  @!P0 SEL R5, RZ, 0x1, !P1 ;  /* 0x00000001ff058807 */ /* 0x000fc80004800000 */
[----:B---3--:R-:W-:Y:S01]  /*c1c0*/  @!P0 PRMT R17, R5, 0x7610, R17 ;  /* 0x0000761005118816 */ /* 0x008fe20000000011 */
[----:B------:R4:W-:Y:S01]  /*c1d0*/  @!P0 STS.U8 [R2+UR8], R5 ;  /* 0x0000000502008988 */ /* 0x0009e20008000008 */
[----:B------:R-:W-:Y:S05]  /*c1e0*/  BRA.U UP0, `(.L_x_6466) ;  /* 0xfffffffd00c07547 */ /* 0x000fea000b83ffff */
.L_x_6465:
[----:B------:R-:W-:Y:S01]  /*c1f0*/  BAR.SYNC.DEFER_BLOCKING 0x0 ;  /* 0x0000000000007b1d */ /* 0x000fe20000010000 */
[----:B------:R-:W-:-:S09]  /*c200*/  UISETP.GE.U32.AND UP0, UPT, UR4, 0x2, UPT ;  /* 0x000000020400788c */ /* 0x000fd2000bf06070 */
[----:B------:R-:W-:Y:S05]  /*c210*/  BRA.U !UP0, `(.L_x_6464) ;  /* 0x0000000108347547 */ /* 0x000fea000b800000 */
[----:B01-34-:R-:W-:-:S07]  /*c220*/  IMAD.MOV.U32 R2, RZ, RZ, 0x1 ;  /* 0x00000001ff027424 */ /* 0x01bfce00078e00ff */
.L_x_6467:
[C---:B------:R-:W-:Y:S02]  /*c230*/  LOP3.LUT R4, R17.reuse, 0xffff, RZ, 0xc0, !PT ;  /* 0x0000ffff11047812 */ /* 0x040fe400078ec0ff */
[----:B------:R-:W-:Y:S02]  /*c240*/  LOP3.LUT R17, R17, 0xff, RZ, 0xc0, !PT ;  /* 0x000000ff11117812 */ /* 0x000fe400078ec0ff */
[----:B------:R-:W-:-:S06]  /*c250*/  PRMT R5, R4, 0x8880, RZ ;  /* 0x0000888004057816 */ /* 0x000fcc00000000ff */
[----:B------:R0:W1:Y:S02]  /*c260*/  SHFL.DOWN PT, R5, R5, R2, 0x1f ;  /* 0x08001f0205057589 */ /* 0x00006400000e0000 */
[----:B0-----:R-:W-:-:S04]  /*c270*/  SHF.L.U32 R2, R2, 0x1, RZ ;  /* 0x0000000102027819 */ /* 0x001fc800000006ff */
[----:B------:R-:W-:Y:S02]  /*c280*/  ISETP.GE.AND P1, PT, R2, UR4, PT ;  /* 0x0000000402007c0c */ /* 0x000fe4000bf26270 */
[----:B-1----:R-:W-:-:S04]  /*c290*/  ISETP.NE.AND P0, PT, R5, RZ, PT ;  /* 0x000000ff0500720c */ /* 0x002fc80003f05270 */
[----:B------:R-:W-:-:S04]  /*c2a0*/  SEL R4, RZ, 0xffffffff, !P0 ;  /* 0xffffffffff047807 */ /* 0x000fc80004000000 */
[----:B------:R-:W-:-:S04]  /*c2b0*/  LOP3.LUT R4, R4, 0xff, RZ, 0xc0, !PT ;  /* 0x000000ff04047812 */ /* 0x000fc800078ec0ff */
[----:B------:R-:W-:-:S04]  /*c2c0*/  ISETP.NE.AND P0, PT, R17, R4, PT ;  /* 0x000000041100720c */ /* 0x000fc80003f05270 */
[----:B------:R-:W-:Y:S01]  /*c2d0*/  SEL R17, RZ, 0x1, !P0 ;  /* 0x00000001ff117807 */ /* 0x000fe20004000000 */
[----:B------:R-:W-:Y:S08]  /*c2e0*/  @!P1 BRA `(.L_x_6467) ;  /* 0xfffffffc00d09947 */ /* 0x000ff0000383ffff */
.L_x_6464:
[----:B01-34-:R-:W0:Y:S01]  /*c2f0*/  S2R R2, SR_CTAID.X ;  /* 0x0000000000027919 */ /* 0x01be220000002500 */
[----:B------:R-:W1:Y:S01]  /*c300*/  LDCU UR4, c[0x0][0x558] ;  /* 0x0000ab00ff0477ac */ /* 0x000e620008000800 */
[----:B------:R-:W-:Y:S01]  /*c310*/  IMAD.MOV.U32 R16, RZ, RZ, RZ ;  /* 0x000000ffff107224 */ /* 0x000fe200078e00ff */
[----:B------:R-:W3:Y:S01]  /*c320*/  LDCU.64 UR6, c[0x0][0x3a8] ;  /* 0x00007500ff0677ac */ /* 0x000ee20008000a00 */
[----:B------:R-:W0:Y:S01]  /*c330*/  LDCU UR5, c[0x0][0x394] ;  /* 0x00007280ff0577ac */ /* 0x000e220008000800 */
[----:B-1----:R-:W-:Y:S01]  /*c340*/  UISETP.NE.AND UP0, UPT, UR4, URZ, UPT ;  /* 0x000000ff0400728c */ /* 0x002fe2000bf05270 */
[----:B---3--:R-:W-:-:S04]  /*c350*/  IMAD R5, R3, UR6, RZ ;  /* 0x0000000603057c24 */ /* 0x008fc8000f8e02ff */
        /* <DEDUP_REMOVED lines=280> */
.L_x_6468:
[----:B------:R-:W0:Y:S01]  /*d4e0*/  LDCU UR5, c[0x0][0x3a4] ;  /* 0x00007480ff0577ac */ /* 0x000e220008000800 */
[----:B------:R-:W1:Y:S01]  /*d4f0*/  LDCU.64 UR6, c[0x0][0x768] ;  /* 0x0000ed00ff0677ac */ /* 0x000e620008000a00 */
[----:B0-----:R-:W-:Y:S01]  /*d500*/  UISETP.NE.AND UP1, UPT, UR5, URZ, UPT ;  /* 0x000000ff0500728c */ /* 0x001fe2000bf25270 */
[----:B-1----:R-:W-:Y:S02]  /*d510*/  ISETP.NE.U32.AND P0, PT, RZ, UR6, PT ;  /* 0x00000006ff007c0c */ /* 0x002fe4000bf05070 */
[----:B------:R-:W-:Y:S02]  /*d520*/  IADD3 R6, P1, PT, R16, UR6, RZ ;  /* 0x0000000610067c10 */ /* 0x000fe4000ff3e0ff */
[----:B------:R-:W-:Y:S02]  /*d530*/  ISETP.NE.AND.EX P0, PT, RZ, UR7, PT, P0 ;  /* 0x00000007ff007c0c */ /* 0x000fe4000bf05300 */
[----:B------:R-:W-:Y:S02]  /*d540*/  IADD3.X R7, PT, PT, RZ, UR7, RZ, P1, !PT ;  /* 0x00000007ff077c10 */ /* 0x000fe40008ffe4ff */
[----:B------:R-:W-:-:S02]  /*d550*/  SEL R6, R6, RZ, P0 ;  /* 0x000000ff06067207 */ /* 0x000fc40000000000 */
[----:B------:R-:W-:Y:S01]  /*d560*/  SEL R7, R7, RZ, P0 ;  /* 0x000000ff07077207 */ /* 0x000fe20000000000 */
[----:B------:R-:W-:Y:S06]  /*d570*/  BRA.U !UP1, `(.L_x_6469) ;  /* 0x0000002109fc7547 */ /* 0x000fec000b800000 */
        /* <DEDUP_REMOVED lines=280> */
.L_x_6470:
        /* <DEDUP_REMOVED lines=26> */
.L_x_6472:
[----:B------:R-:W-:Y:S05]  /*e8a0*/  BSYNC.RECONVERGENT B0 ;  /* 0x0000000000007941 */ /* 0x000fea0003800200 */
.L_x_6471:
        /* <DEDUP_REMOVED lines=35> */
.L_x_6474:
[----:B------:R-:W-:Y:S05]  /*eae0*/  BSYNC.RECONVERGENT B0 ;  /* 0x0000000000007941 */ /* 0x000fea0003800200 */
.L_x_6473:
        /* <DEDUP_REMOVED lines=32> */
.L_x_6479:
[----:B------:R-:W-:-:S05]  /*ecf0*/  IMAD.IADD R4, R9, 0x1, R8 ;  /* 0x0000000109047824 */ /* 0x000fca00078e0208 */
[----:B------:R-:W-:-:S04]  /*ed00*/  IADD3 R4, P1, PT, R4, UR10, RZ ;  /* 0x0000000a04047c10 */ /* 0x000fc8000ff3e0ff */
[----:B------:R-:W-:-:S05]  /*ed10*/  IADD3.X R5, PT, PT, RZ, UR11, RZ, P1, !PT ;  /* 0x0000000bff057c10 */ /* 0x000fca0008ffe4ff */
[----:B------:R-:W2:Y:S01]  /*ed20*/  LDG.E.S8 R4, desc[UR36][R4.64] ;  /* 0x0000002404047981 */ /* 0x000ea2000c1e1300 */
[----:B------:R-:W-:Y:S02]  /*ed30*/  IADD3 R8, PT, PT, R11, R8, RZ ;  /* 0x000000080b087210 */ /* 0x000fe40007ffe0ff */
[----:B------:R-:W-:Y:S02]  /*ed40*/  LOP3.LUT R17, R17, 0xffff, RZ, 0xc0, !PT ;  /* 0x0000ffff11117812 */ /* 0x000fe400078ec0ff */
[----:B------:R-:W-:Y:S02]  /*ed50*/  ISETP.GE.U32.AND P2, PT, R8, UR6, PT ;  /* 0x0000000608007c0c */ /* 0x000fe4000bf46070 */
[----:B------:R-:W-:Y:S01]  /*ed60*/  PRMT R2, R17, 0x8880, RZ ;  /* 0x0000888011027816 */ /* 0x000fe200000000ff */
[----:B--2---:R-:W-:-:S05]  /*ed70*/  IMAD.MOV R13, RZ, RZ, -R4 ;  /* 0x000000ffff0d7224 */ /* 0x004fca00078e0a04 */
[----:B------:R-:W-:-:S04]  /*ed80*/  ISETP.NE.AND P1, PT, R2, R13, PT ;  /* 0x0000000d0200720c */ /* 0x000fc80003f25270 */
[----:B------:R-:W-:Y:S01]  /*ed90*/  SEL R17, RZ, 0x1, !P1 ;  /* 0x00000001ff117807 */ /* 0x000fe20004800000 */
[----:B------:R-:W-:Y:S08]  /*eda0*/  @!P2 BRA `(.L_x_6479) ;  /* 0xfffffffc00d0a947 */ /* 0x000ff0000383ffff */
[----:B------:R-:W-:Y:S05]  /*edb0*/  BSYNC.RECONVERGENT B1 ;  /* 0x0000000000017941 */ /* 0x000fea0003800200 */
.L_x_6478:
[----:B------:R-:W-:Y:S05]  /*edc0*/  BRA `(.L_x_6477) ;  /* 0x0000000000587947 */ /* 0x000fea0003800000 */
.L_x_6476:
[----:B------:R-:W0:Y:S01]  /*edd0*/  LDCU UR5, c[0x0][0x398] ;  /* 0x00007300ff0577ac */ /* 0x000e220008000800 */
[----:B------:R-:W1:Y:S01]  /*ede0*/  LDCU.64 UR10, c[0x0][0x770] ;  /* 0x0000ee00ff0a77ac */ /* 0x000e620008000a00 */
[----:B0-----:R-:W-:-:S13]  /*edf0*/  ISETP.GE.U32.AND P1, PT, R0, UR5, PT ;  /* 0x0000000500007c0c */ /* 0x001fda000bf26070 */
[----:B-1----:R-:W-:Y:S05]  /*ee00*/  @P1 BRA `(.L_x_6477) ;  /* 0x0000000000481947 */ /* 0x002fea0003800000 */
[----:B------:R-:W0:Y:S01]  /*ee10*/  LDCU UR4, c[0x0][0x374] ;  /* 0x00006e80ff0477ac */ /* 0x000e220008000800 */
[----:B------:R-:W1:Y:S01]  /*ee20*/  LDC R8, c[0x0][0x360] ;  /* 0x0000d800ff087b82 */ /* 0x000e620000000800 */
[----:B------:R-:W-:-:S07]  /*ee30*/  IMAD.MOV.U32 R9, RZ, RZ, R0 ;  /* 0x000000ffff097224 */ /* 0x000fce00078e0000 */
[----:B------:R-:W2:Y:S01]  /*ee40*/  LDC R10, c[0x0][0x364] ;  /* 0x0000d900ff0a7b82 */ /* 0x000ea20000000800 */
[----:B0-----:R-:W-:-:S07]  /*ee50*/  IMAD R2, R2, UR4, RZ ;  /* 0x0000000402027c24 */ /* 0x001fce000f8e02ff */
.L_x_6480:
[----:B------:R-:W-:-:S05]  /*ee60*/  IADD3 R4, PT, PT, R2, R9, RZ ;  /* 0x0000000902047210 */ /* 0x000fca0007ffe0ff */
[----:B-1----:R-:W-:-:S05]  /*ee70*/  IMAD R4, R4, R8, R3 ;  /* 0x0000000804047224 */ /* 0x002fca00078e0203 */
[----:B------:R-:W-:-:S05]  /*ee80*/  IADD3 R4, P1, PT, R4, UR10, RZ ;  /* 0x0000000a04047c10 */ /* 0x000fca000ff3e0ff */
[----:B------:R-:W-:-:S05]  /*ee90*/  IMAD.X R5, RZ, RZ, UR11, P1 ;  /* 0x0000000bff057e24 */ /* 0x000fca00088e06ff */
[----:B------:R-:W3:Y:S01]  /*eea0*/  LDG.E.S8 R4, desc[UR36][R4.64] ;  /* 0x0000002404047981 */ /* 0x000ee2000c1e1300 */
[----:B------:R-:W-:Y:S01]  /*eeb0*/  LOP3.LUT R17, R17, 0xffff, RZ, 0xc0, !PT ;  /* 0x0000ffff11117812 */ /* 0x000fe200078ec0ff */
[----:B--2---:R-:W-:-:S03]  /*eec0*/  IMAD.IADD R9, R10, 0x1, R9 ;  /* 0x000000010a097824 */ /* 0x004fc600078e0209 */
[----:B------:R-:W-:Y:S02]  /*eed0*/  PRMT R12, R17, 0x8880, RZ ;  /* 0x00008880110c7816 */ /* 0x000fe400000000ff */
[----:B---3--:R-:W-:-:S04]  /*eee0*/  IADD3 R11, PT, PT, -R4, RZ, RZ ;  /* 0x000000ff040b7210 */ /* 0x008fc80007ffe1ff */
[----:B------:R-:W-:-:S04]  /*eef0*/  ISETP.NE.AND P1, PT, R12, R11, PT ;  /* 0x0000000b0c00720c */ /* 0x000fc80003f25270 */
[----:B------:R-:W-:Y:S02]  /*ef00*/  SEL R17, RZ, 0x1, !P1 ;  /* 0x00000001ff117807 */ /* 0x000fe40004800000 */
[----:B------:R-:W-:-:S13]  /*ef10*/  ISETP.GE.U32.AND P1, PT, R9, UR5, PT ;  /* 0x0000000509007c0c */ /* 0x000fda000bf26070 */
[----:B------:R-:W-:Y:S05]  /*ef20*/  @!P1 BRA `(.L_x_6480) ;  /* 0xfffffffc00cc9947 */ /* 0x000fea000383ffff */
.L_x_6477:
[----:B------:R-:W-:Y:S05]  /*ef30*/  BSYNC.RECONVERGENT B0 ;  /* 0x0000000000007941 */ /* 0x000fea0003800200 */
.L_x_6475:
[----:B------:R-:W0:Y:S01]  /*ef40*/  LDCU UR6, c[0x0][0x360] ;  /* 0x00006c00ff0677ac */ /* 0x000e220008000800 */
[----:B------:R-:W-:Y:S01]  /*ef50*/  UIADD3 UR7, UPT, UPT, UR7, 0x10, URZ ;  /* 0x0000001007077890 */ /* 0x000fe2000fffe0ff */
[----:B------:R-:W1:Y:S03]  /*ef60*/  LDCU UR5, c[0x0][0x364] ;  /* 0x00006c80ff0577ac */ /* 0x000e660008000800 */
[----:B------:R-:W-:Y:S01]  /*ef70*/  ULEA UR8, UR8, UR7, 0x18 ;  /* 0x0000000708087291 */ /* 0x000fe2000f8ec0ff */
[----:B0-----:R-:W-:-:S08]  /*ef80*/  IMAD R2, R0, UR6, R3 ;  /* 0x0000000600027c24 */ /* 0x001fd0000f8e0203 */
[----:B------:R0:W-:Y:S01]  /*ef90*/  STS.U8 [R2+UR8], R17 ;  /* 0x0000001102007988 */ /* 0x0001e20008000008 */
[----:B-1----:R-:W-:Y:S01]  /*efa0*/  UISETP.GE.U32.AND UP0, UPT, UR5, 0x2, UPT ;  /* 0x000000020500788c */ /* 0x002fe2000bf06070 */
[----:B------:R-:W-:-:S08]  /*efb0*/  IADD3 R4, PT, PT, R2, UR8, RZ ;  /* 0x0000000802047c10 */ /* 0x000fd0000fffe0ff */
[----:B0-----:R-:W-:Y:S05]  /*efc0*/  BRA.U !UP0, `(.L_x_6481) ;  /* 0x0000000108547547 */ /* 0x001fea000b800000 */
[----:B------:R-:W-:-:S05]  /*efd0*/  UMOV UR4, UR5 ;  /* 0x0000000500047c82 */ /* 0x000fca0008000000 */
.L_x_6484:
[----:B------:R-:W-:Y:S01]  /*efe0*/  USHF.R.U32.HI UR7, URZ, 0x1, UR4 ;  /* 0x00000001ff077899 */ /* 0x000fe20008011604 */
[----:B------:R-:W-:Y:S05]  /*eff0*/  BAR.SYNC.DEFER_BLOCKING 0x0 ;  /* 0x0000000000007b1d */ /* 0x000fea0000010000 */
[----:B------:R-:W-:Y:S01]  /*f000*/  VIADD R8, R0, UR7 ;  /* 0x0000000700087c36 */ /* 0x000fe20008000000 */
[----:B------:R-:W-:Y:S04]  /*f010*/  BSSY.RECONVERGENT B0, `(.L_x_6482) ;  /* 0x000000d000007945 */ /* 0x000fe80003800200 */
[----:B------:R-:W-:-:S04]  /*f020*/  ISETP.GE.U32.AND P1, PT, R8, UR5, PT ;  /* 0x0000000508007c0c */ /* 0x000fc8000bf26070 */
[----:B------:R-:W-:-:S13]  /*f030*/  ISETP.GE.U32.OR P1, PT, R0, UR7, P1 ;  /* 0x0000000700007c0c */ /* 0x000fda0008f26470 */
[----:B0-----:R-:W-:Y:S05]  /*f040*/  @P1 BRA `(.L_x_6483) ;  /* 0x0000000000241947 */ /* 0x001fea0003800000 */
[----:B------:R-:W-:Y:S01]  /*f050*/  IMAD R5, R8, UR6, R3 ;  /* 0x0000000608057c24 */ /* 0x000fe2000f8e0203 */
[----:B------:R-:W-:-:S04]  /*f060*/  LOP3.LUT R17, R17, 0xffff, RZ, 0xc0, !PT ;  /* 0x0000ffff11117812 */ /* 0x000fc800078ec0ff */
[----:B------:R-:W-:Y:S01]  /*f070*/  PRMT R8, R17, 0x8880, RZ ;  /* 0x0000888011087816 */ /* 0x000fe200000000ff */
[----:B------:R-:W0:Y:S02]  /*f080*/  LDS.S8 R5, [R5+UR8] ;  /* 0x0000000805057984 */ /* 0x000e240008000200 */
[----:B0-----:R-:W-:-:S04]  /*f090*/  IADD3 R9, PT, PT, -R5, RZ, RZ ;  /* 0x000000ff05097210 */ /* 0x001fc80007ffe1ff */
[----:B------:R-:W-:-:S04]  /*f0a0*/  ISETP.NE.AND P1, PT, R8, R9, PT ;  /* 0x000000090800720c */ /* 0x000fc80003f25270 */
[----:B------:R-:W-:-:S04]  /*f0b0*/  SEL R9, RZ, 0x1, !P1 ;  /* 0x00000001ff097807 */ /* 0x000fc80004800000 */
[----:B------:R-:W-:Y:S01]  /*f0c0*/  PRMT R17, R9, 0x7610, R17 ;  /* 0x0000761009117816 */ /* 0x000fe20000000011 */
[----:B------:R0:W-:Y:S06]  /*f0d0*/  STS.U8 [R2+UR8], R9 ;  /* 0x0000000902007988 */ /* 0x0001ec0008000008 */
.L_x_6483:
[----:B------:R-:W-:Y:S05]  /*f0e0*/  BSYNC.RECONVERGENT B0 ;  /* 0x0000000000007941 */ /* 0x000fea0003800200 */
.L_x_6482:
[----:B------:R-:W-:-:S03]  /*f0f0*/  UISETP.GT.U32.AND UP0, UPT, UR4, 0x3, UPT ;  /* 0x000000030400788c */ /* 0x000fc6000bf04070 */
[----:B------:R-:W-:-:S06]  /*f100*/  UMOV UR4, UR7 ;  /* 0x0000000700047c82 */ /* 0x000fcc0008000000 */
[----:B------:R-:W-:Y:S05]  /*f110*/  BRA.U UP0, `(.L_x_6484) ;  /* 0xfffffffd00b07547 */ /* 0x000fea000b83ffff */
.L_x_6481:
[----:B------:R-:W1:Y:S02]  /*f120*/  LDCU UR4, c[0x0][0x39c] ;  /* 0x00007380ff0477ac */ /* 0x000e640008000800 */
[----:B-1----:R-:W-:-:S09]  /*f130*/  UISETP.NE.AND UP0, UPT, UR4, URZ, UPT ;  /* 0x000000ff0400728c */ /* 0x002fd2000bf05270 */
[----:B------:R-:W-:Y:S05]  /*f140*/  BRA.U !UP0, `(.L_x_6485) ;  /* 0x0000000108a07547 */ /* 0x000fea000b800000 */
        /* <DEDUP_REMOVED lines=8> */
.L_x_6487:
[----:B------:R-:W-:Y:S01]  /*f1d0*/  USHF.R.U32.HI UR7, URZ, 0x1, UR5 ;  /* 0x00000001ff077899 */ /* 0x000fe20008011605 */
[----:B------:R-:W-:Y:S01]  /*f1e0*/  BAR.SYNC.DEFER_BLOCKING 0x0 ;  /* 0x0000000000007b1d */ /* 0x000fe20000010000 */
[----:B------:R-:W-:-:S04]  /*f1f0*/  UISETP.GT.U32.AND UP0, UPT, UR5, 0x7f, UPT ;  /* 0x0000007f0500788c */ /* 0x000fc8000bf04070 */
[----:B------:R-:W-:Y:S01]  /*f200*/  VIADD R0, R3, UR7 ;  /* 0x0000000703007c36 */ /* 0x000fe20008000000 */
[----:B------:R-:W-:-:S04]  /*f210*/  UMOV UR5, UR7 ;  /* 0x0000000700057c82 */ /* 0x000fc80008000000 */
[----:B------:R-:W-:-:S04]  /*f220*/  ISETP.GE.U32.AND P1, PT, R0, UR6, PT ;  /* 0x0000000600007c0c */ /* 0x000fc8000bf26070 */
[----:B------:R-:W-:-:S13]  /*f230*/  ISETP.GE.U32.OR P1, PT, R3, UR7, P1 ;  /* 0x0000000703007c0c */ /* 0x000fda0008f26470 */
[----:B-1----:R-:W1:Y:S01]  /*f240*/  @!P1 LDS.S8 R0, [R4+UR7] ;  /* 0x0000000704009984 */ /* 0x002e620008000200 */
[----:B------:R-:W-:-:S04]  /*f250*/  @!P1 LOP3.LUT R5, R17, 0xffff, RZ, 0xc0, !PT ;  /* 0x0000ffff11059812 */ /* 0x000fc800078ec0ff */
[----:B------:R-:W-:Y:S02]  /*f260*/  @!P1 PRMT R5, R5, 0x8880, RZ ;  /* 0x0000888005059816 */ /* 0x000fe400000000ff */
[----:B-1----:R-:W-:-:S04]  /*f270*/  @!P1 IADD3 R0, PT, PT, -R0, RZ, RZ ;  /* 0x000000ff00009210 */ /* 0x002fc80007ffe1ff */
[----:B------:R-:W-:-:S04]  /*f280*/  @!P1 ISETP.NE.AND P2, PT, R5, R0, PT ;  /* 0x000000000500920c */ /* 0x000fc80003f45270 */
[----:B------:R-:W-:-:S04]  /*f290*/  @!P1 SEL R5, RZ, 0x1, !P2 ;  /* 0x00000001ff059807 */ /* 0x000fc80005000000 */
[----:B------:R-:W-:Y:S01]  /*f2a0*/  @!P1 PRMT R17, R5, 0x7610, R17 ;  /* 0x0000761005119816 */ /* 0x000fe20000000011 */
[----:B------:R1:W-:Y:S01]  /*f2b0*/  @!P1 STS.U8 [R2+UR8], R5 ;  /* 0x0000000502009988 */ /* 0x0003e20008000008 */
[----:B------:R-:W-:Y:S05]  /*f2c0*/  BRA.U UP0, `(.L_x_6487) ;  /* 0xfffffffd00c07547 */ /* 0x000fea000b83ffff */
.L_x_6486:
[----:B------:R-:W-:Y:S01]  /*f2d0*/  BAR.SYNC.DEFER_BLOCKING 0x0 ;  /* 0x0000000000007b1d */ /* 0x000fe20000010000 */
[----:B------:R-:W-:-:S09]  /*f2e0*/  UISETP.GE.U32.AND UP0, UPT, UR4, 0x2, UPT ;  /* 0x000000020400788c */ /* 0x000fd2000bf06070 */
[----:B------:R-:W-:Y:S05]  /*f2f0*/  BRA.U !UP0, `(.L_x_6485) ;  /* 0x0000000108347547 */ /* 0x000fea000b800000 */
[----:B------:R-:W-:-:S07]  /*f300*/  IMAD.MOV.U32 R0, RZ, RZ, 0x1 ;  /* 0x00000001ff007424 */ /* 0x000fce00078e00ff */
.L_x_6488:
[C---:B01----:R-:W-:Y:S02]  /*f310*/  LOP3.LUT R2, R17.reuse, 0xffff, RZ, 0xc0, !PT ;  /* 0x0000ffff11027812 */ /* 0x043fe400078ec0ff */
[----:B------:R-:W-:Y:S02]  /*f320*/  LOP3.LUT R17, R17, 0xff, RZ, 0xc0, !PT ;  /* 0x000000ff11117812 */ /* 0x000fe400078ec0ff */
[----:B------:R-:W-:-:S05]  /*f330*/  PRMT R3, R2, 0x8880, RZ ;  /* 0x0000888002037816 */ /* 0x000fca00000000ff */
        /* <DEDUP_REMOVED lines=9> */
.L_x_6485:
[----:B------:R-:W-:Y:S05]  /*f3d0*/  @!P0 EXIT ;  /* 0x000000000000894d */ /* 0x000fea0003800000 */
[----:B------:R-:W2:Y:S02]  /*f3e0*/  LDCU.64 UR4, c[0x0][0x768] ;  /* 0x0000ed00ff0477ac */ /* 0x000ea40008000a00 */
[----:B--2---:R-:W-:-:S04]  /*f3f0*/  UISETP.NE.U32.AND UP0, UPT, UR4, URZ, UPT ;  /* 0x000000ff0400728c */ /* 0x004fc8000bf05070 */
[----:B------:R-:W-:-:S09]  /*f400*/  UISETP.NE.AND.EX UP0, UPT, UR5, URZ, UPT, UP0 ;  /* 0x000000ff0500728c */ /* 0x000fd2000bf05300 */
[----:B------:R-:W-:Y:S05]  /*f410*/  BRA.U UP0, `(.L_x_6489) ;  /* 0x0000000100b47547 */ /* 0x000fea000b800000 */
        /* <DEDUP_REMOVED lines=8> */
[----:B------:R-:W2:Y:S01]  /*f4a0*/  LDG.E.S8 R0, desc[UR36][R2.64] ;  /* 0x0000002402007981 */ /* 0x000ea2000c1e1300 */
[----:B------:R-:W-:-:S04]  /*f4b0*/  LOP3.LUT R17, R17, 0xffff, RZ, 0xc0, !PT ;  /* 0x0000ffff11117812 */ /* 0x000fc800078ec0ff */
[----:B------:R-:W-:-:S04]  /*f4c0*/  PRMT R5, R17, 0x8880, RZ ;  /* 0x0000888011057816 */ /* 0x000fc800000000ff */
[----:B------:R-:W-:-:S04]  /*f4d0*/  IADD3 R5, PT, PT, -R5, RZ, RZ ;  /* 0x000000ff05057210 */ /* 0x000fc80007ffe1ff */
[----:B--2---:R-:W-:-:S04]  /*f4e0*/  ISETP.NE.AND P0, PT, R0, R5, PT ;  /* 0x000000050000720c */ /* 0x004fc80003f05270 */
[----:B------:R-:W-:-:S09]  /*f4f0*/  SEL R17, RZ, 0x1, !P0 ;  /* 0x00000001ff117807 */ /* 0x000fd20004000000 */
.L_x_6490:
        /* <DEDUP_REMOVED lines=8> */
[----:B------:R-:W1:Y:S01]  /*f580*/  LDCU.64 UR6, c[0x4][0x7b8] ;  /* 0x0100f700ff0677ac */ /* 0x000e620008000a00 */
[----:B------:R-:W2:Y:S01]  /*f590*/  LDC.64 R2, c[0x4][R2] ;  /* 0x0100000002027b82 */ /* 0x000ea20000000a00 */
[----:B------:R-:W-:Y:S01]  /*f5a0*/  IMAD.MOV.U32 R13, RZ, RZ, RZ ;  /* 0x000000ffff0d7224 */ /* 0x000fe200078e00ff */
[----:B------:R-:W3:Y:S01]  /*f5b0*/  LDCU.64 UR8, c[0x4][0x248] ;  /* 0x01004900ff0877ac */ /* 0x000ee20008000a00 */
[----:B0-----:R-:W-:Y:S01]  /*f5c0*/  IMAD.U32 R4, RZ, RZ, UR4 ;  /* 0x00000004ff047e24 */ /* 0x001fe2000f8e00ff */
[----:B------:R-:W-:Y:S01]  /*f5d0*/  MOV R5, UR5 ;  /* 0x0000000500057c02 */ /* 0x000fe20008000f00 */
[----:B-1----:R-:W-:Y:S01]  /*f5e0*/  IMAD.U32 R6, RZ, RZ, UR6 ;  /* 0x00000006ff067e24 */ /* 0x002fe2000f8e00ff */
[----:B------:R-:W-:Y:S01]  /*f5f0*/  MOV R7, UR7 ;  /* 0x0000000700077c02 */ /* 0x000fe20008000f00 */
[----:B---3--:R-:W-:Y:S01]  /*f600*/  IMAD.U32 R10, RZ, RZ, UR8 ;  /* 0x00000008ff0a7e24 */ /* 0x008fe2000f8e00ff */
[----:B------:R-:W-:-:S07]  /*f610*/  MOV R11, UR9 ;  /* 0x00000009000b7c02 */ /* 0x000fce0008000f00 */
[----:B------:R-:W-:-:S07]  /*f620*/  LEPC R20, `(.L_x_6492) ;  /* 0x000000001014794e */ /* 0x000fce0000000000 */
[----:B--2---:R-:W-:Y:S05]  /*f630*/  CALL.ABS.NOINC R2 ;  /* 0x0000000002007343 */ /* 0x004fea0003c00000 */
.L_x_6492:
[----:B------:R-:W0:Y:S01]  /*f640*/  LDCU.64 UR4, c[0x0][0x758] ;  /* 0x0000eb00ff0477ac */ /* 0x000e220008000a00 */
[----:B------:R-:W-:-:S04]  /*f650*/  LOP3.LUT P0, RZ, R17, 0xff, RZ, 0xc0, !PT ;  /* 0x000000ff11ff7812 */ /* 0x000fc8000780c0ff */
[----:B------:R-:W-:Y:S02]  /*f660*/  SEL R3, RZ, 0x1, !P0 ;  /* 0x00000001ff037807 */ /* 0x000fe40004000000 */
[----:B0-----:R-:W-:-:S04]  /*f670*/  IADD3 R16, P1, PT, R16, UR4, RZ ;  /* 0x0000000410107c10 */ /* 0x001fc8000ff3e0ff */
[----:B------:R-:W-:-:S05]  /*f680*/  IADD3.X R17, PT, PT, RZ, UR5, RZ, P1, !PT ;  /* 0x00000005ff117c10 */ /* 0x000fca0008ffe4ff */
[----:B------:R-:W-:Y:S01]  /*f690*/  STG.E.U8 desc[UR36][R16.64], R3 ;  /* 0x0000000310007986 */ /* 0x000fe2000c101124 */
[----:B------:R-:W-:Y:S05]  /*f6a0*/  EXIT ;  /* 0x000000000000794d */ /* 0x000fea0003800000 */
.L_x_6491:
[----:B------:R-:W-:-:S04]  /*f6b0*/  LOP3.LUT P0, RZ, R17, 0xff, RZ, 0xc0, !PT ;  /* 0x000000ff11ff7812 */ /* 0x000fc8000780c0ff */
[----:B------:R-:W-:-:S05]  /*f6c0*/  SEL R5, RZ, 0x1, !P0 ;  /* 0x00000001ff057807 */ /* 0x000fca0004000000 */
[----:B------:R-:W-:Y:S01]  /*f6d0*/  STG.E.U8 desc[UR36][R2.64], R5 ;  /* 0x0000000502007986 */ /* 0x000fe2000c101124 */
[----:B------:R-:W-:Y:S05]  /*f6e0*/  EXIT ;  /* 0x000000000000794d */ /* 0x000fea0003800000 */
.L_x_6489:
[----:B------:R-:W2:Y:S01]  /*f6f0*/  LDCU.U8 UR4, c[0x0][0x788] ;  /* 0x0000f100ff0477ac */ /* 0x000ea20008000000 */
[----:B------:R-:W3:Y:S01]  /*f700*/  LDCU.U8 UR5, c[0x0][0x789] ;  /* 0x0000f120ff0577ac */ /* 0x000ee20008000000 */
[----:B--2---:R-:W-:Y:S02]  /*f710*/  UISETP.NE.AND UP0, UPT, UR4, URZ, UPT ;  /* 0x000000ff0400728c */ /* 0x004fe4000bf05270 */
[----:B---3--:R-:W-:-:S07]  /*f720*/  UISETP.NE.AND UP1, UPT, UR5, URZ, UPT ;  /* 0x000000ff0500728c */ /* 0x008fce000bf25270 */
[----:B------:R-:W-:Y:S05]  /*f730*/  BRA.U !UP0, `(.L_x_6493) ;  /* 0x0000000108187547 */ /* 0x000fea000b800000 */
[----:B------:R-:W2:Y:S01]  /*f740*/  LDG.E.S8 R0, desc[UR36][R6.64] ;  /* 0x0000002406007981 */ /* 0x000ea2000c1e1300 */
[----:B------:R-:W-:-:S04]  /*f750*/  LOP3.LUT R17, R17, 0xffff, RZ, 0xc0, !PT ;  /* 0x0000ffff11117812 */ /* 0x000fc800078ec0ff */
[----:B01----:R-:W-:-:S05]  /*f760*/  PRMT R2, R17, 0x8880, RZ ;  /* 0x0000888011027816 */ /* 0x003fca00000000ff */
[----:B------:R-:W-:-:S05]  /*f770*/  IMAD.MOV R3, RZ, RZ, -R2 ;  /* 0x000000ffff037224 */ /* 0x000fca00078e0a02 */
[----:B--2---:R-:W-:-:S04]  /*f780*/  ISETP.NE.AND P0, PT, R0, R3, PT ;  /* 0x000000030000720c */ /* 0x004fc80003f05270 */
[----:B------:R-:W-:-:S09]  /*f790*/  SEL R17, RZ, 0x1, !P0 ;  /* 0x00000001ff117807 */ /* 0x000fd20004000000 */
.L_x_6493:
        /* <DEDUP_REMOVED lines=20> */
.L_x_6495:
[----:B------:R-:W2:Y:S01]  /*f8e0*/  LDCU.64 UR4, c[0x0][0x758] ;  /* 0x0000eb00ff0477ac */ /* 0x000ea20008000a00 */
[----:B------:R-:W-:-:S04]  /*f8f0*/  LOP3.LUT P0, RZ, R17, 0xff, RZ, 0xc0, !PT ;  /* 0x000000ff11ff7812 */ /* 0x000fc8000780c0ff */
[----:B------:R-:W-:Y:S02]  /*f900*/  SEL R3, RZ, 0x1, !P0 ;  /* 0x00000001ff037807 */ /* 0x000fe40004000000 */
[----:B--2---:R-:W-:-:S05]  /*f910*/  IADD3 R16, P1, PT, R16, UR4, RZ ;  /* 0x0000000410107c10 */ /* 0x004fca000ff3e0ff */
[----:B------:R-:W-:-:S05]  /*f920*/  IMAD.X R17, RZ, RZ, UR5, P1 ;  /* 0x00000005ff117e24 */ /* 0x000fca00088e06ff */
[----:B------:R-:W-:Y:S01]  /*f930*/  STG.E.U8 desc[UR36][R16.64], R3 ;  /* 0x0000000310007986 */ /* 0x000fe2000c101124 */
[----:B------:R-:W-:Y:S05]  /*f940*/  EXIT ;  /* 0x000000000000794d */ /* 0x000fea0003800000 */
.L_x_6494:
[----:B------:R-:W-:Y:S01]  /*f950*/  STG.E.U8 desc[UR36][R6.64], R17 ;  /* 0x0000001106007986 */ /* 0x000fe2000c101124 */
[----:B------:R-:W-:Y:S05]  /*f960*/  EXIT ;  /* 0x000000000000794d */ /* 0x000fea0003800000 */
.L_x_6469:
        /* <DEDUP_REMOVED lines=22> */
[----:B------:R-:W2:Y:S01]  /*fad0*/  LDG.E.S8 R0, desc[UR36][R2.64] ;  /* 0x0000002402007981 */ /* 0x000ea2000c1e1300 */
[----:B------:R-:W-:-:S04]  /*fae0*/  LOP3.LUT R17, R17, 0xffff, RZ, 0xc0, !PT ;  /* 0x0000ffff11117812 */ /* 0x000fc800078ec0ff */
[----:B------:R-:W-:-:S05]  /*faf0*/  PRMT R5, R17, 0x8880, RZ ;  /* 0x0000888011057816 */ /* 0x000fca00000000ff */
[----:B------:R-:W-:-:S05]  /*fb00*/  IMAD.MOV R5, RZ, RZ, -R5 ;  /* 0x000000ffff057224 */ /* 0x000fca00078e0a05 */
[----:B--2---:R-:W-:-:S04]  /*fb10*/  ISETP.NE.AND P0, PT, R0, R5, PT ;  /* 0x000000050000720c */ /* 0x004fc80003f05270 */
[----:B------:R-:W-:-:S09]  /*fb20*/  SEL R17, RZ, 0x1, !P0 ;  /* 0x00000001ff117807 */ /* 0x000fd20004000000 */
.L_x_6497:
        /* <DEDUP_REMOVED lines=20> */
.L_x_6499:
[----:B------:R-:W0:Y:S01]  /*fc70*/  LDCU.64 UR4, c[0x0][0x758] ;  /* 0x0000eb00ff0477ac */ /* 0x000e220008000a00 */
[----:B------:R-:W-:-:S04]  /*fc80*/  LOP3.LUT P0, RZ, R17, 0xff, RZ, 0xc0, !PT ;  /* 0x000000ff11ff7812 */ /* 0x000fc8000780c0ff */
[----:B------:R-:W-:Y:S02]  /*fc90*/  SEL R3, RZ, 0x1, !P0 ;  /* 0x00000001ff037807 */ /* 0x000fe40004000000 */
[----:B0-----:R-:W-:-:S05]  /*fca0*/  IADD3 R16, P1, PT, R16, UR4, RZ ;  /* 0x0000000410107c10 */ /* 0x001fca000ff3e0ff */
[----:B------:R-:W-:-:S05]  /*fcb0*/  IMAD.X R17, RZ, RZ, UR5, P1 ;  /* 0x00000005ff117e24 */ /* 0x000fca00088e06ff */
[----:B------:R-:W-:Y:S01]  /*fcc0*/  STG.E.U8 desc[UR36][R16.64], R3 ;  /* 0x0000000310007986 */ /* 0x000fe2000c101124 */
[----:B------:R-:W-:Y:S05]  /*fcd0*/  EXIT ;  /* 0x000000000000794d */ /* 0x000fea0003800000 */
.L_x_6498:
[----:B------:R-:W-:-:S04]  /*fce0*/  LOP3.LUT P0, RZ, R17, 0xff, RZ, 0xc0, !PT ;  /* 0x000000ff11ff7812 */ /* 0x000fc8000780c0ff */
[----:B------:R-:W-:-:S05]  /*fcf0*/  SEL R5, RZ, 0x1, !P0 ;  /* 0x00000001ff057807 */ /* 0x000fca0004000000 */
[----:B------:R-:W-:Y:S01]  /*fd00*/  STG.E.U8 desc[UR36][R2.64], R5 ;  /* 0x0000000502007986 */ /* 0x000fe2000c101124 */
[----:B------:R-:W-:Y:S05]  /*fd10*/  EXIT ;  /* 0x000000000000794d */ /* 0x000fea0003800000 */
.L_x_6496:
[----:B------:R-:W0:Y:S01]  /*fd20*/  LDCU.U8 UR4, c[0x0][0x788] ;  /* 0x0000f100ff0477ac */ /* 0x000e220008000000 */
[----:B------:R-:W1:Y:S01]  /*fd30*/  LDCU.U8 UR5, c[0x0][0x789] ;  /* 0x0000f120ff0577ac */ /* 0x000e620008000000 */
[----:B0-----:R-:W-:Y:S02]  /*fd40*/  UISETP.NE.AND UP0, UPT, UR4, URZ, UPT ;  /* 0x000000ff0400728c */ /* 0x001fe4000bf05270 */
[----:B-1----:R-:W-:-:S07]  /*fd50*/  UISETP.NE.AND UP1, UPT, UR5, URZ, UPT ;  /* 0x000000ff0500728c */ /* 0x002fce000bf25270 */
[----:B------:R-:W-:Y:S05]  /*fd60*/  BRA.U !UP0, `(.L_x_6500) ;  /* 0x0000000108187547 */ /* 0x000fea000b800000 */
[----:B------:R-:W2:Y:S01]  /*fd70*/  LDG.E.S8 R0, desc[UR36][R6.64] ;  /* 0x0000002406007981 */ /* 0x000ea2000c1e1300 */
[----:B------:R-:W-:-:S04]  /*fd80*/  LOP3.LUT R17, R17, 0xffff, RZ, 0xc0, !PT ;  /* 0x0000ffff11117812 */ /* 0x000fc800078ec0ff */
[----:B------:R-:W-:-:S04]  /*fd90*/  PRMT R2, R17, 0x8880, RZ ;  /* 0x0000888011027816 */ /* 0x000fc800000000ff */
[----:B------:R-:W-:-:S04]  /*fda0*/  IADD3 R3, PT, PT, -R2, RZ, RZ ;  /* 0x000000ff02037210 */ /* 0x000fc80007ffe1ff */
[----:B--2---:R-:W-:-:S04]  /*fdb0*/  ISETP.NE.AND P0, PT, R0, R3, PT ;  /* 0x000000030000720c */ /* 0x004fc80003f05270 */
[----:B------:R-:W-:-:S09]  /*fdc0*/  SEL R17, RZ, 0x1, !P0 ;  /* 0x00000001ff117807 */ /* 0x000fd20004000000 */
.L_x_6500:
        /* <DEDUP_REMOVED lines=20> */
.L_x_6502:
[----:B------:R-:W0:Y:S01]  /*ff10*/  LDCU.64 UR4, c[0x0][0x758] ;  /* 0x0000eb00ff0477ac */ /* 0x000e220008000a00 */
[----:B------:R-:W-:-:S04]  /*ff20*/  LOP3.LUT P0, RZ, R17, 0xff, RZ, 0xc0, !PT ;  /* 0x000000ff11ff7812 */ /* 0x000fc8000780c0ff */
[----:B------:R-:W-:Y:S02]  /*ff30*/  SEL R3, RZ, 0x1, !P0 ;  /* 0x00000001ff037807 */ /* 0x000fe40004000000 */
[----:B0-----:R-:W-:-:S04]  /*ff40*/  IADD3 R16, P1, PT, R16, UR4, RZ ;  /* 0x0000000410107c10 */ /* 0x001fc8000ff3e0ff */
[----:B------:R-:W-:-:S05]  /*ff50*/  IADD3.X R17, PT, PT, RZ, UR5, RZ, P1, !PT ;  /* 0x00000005ff117c10 */ /* 0x000fca0008ffe4ff */
[----:B------:R-:W-:Y:S01]  /*ff60*/  STG.E.U8 desc[UR36][R16.64], R3 ;  /* 0x0000000310007986 */ /* 0x000fe2000c101124 */
[----:B------:R-:W-:Y:S05]  /*ff70*/  EXIT ;  /* 0x000000000000794d */ /* 0x000fea0003800000 */
.L_x_6501:
[----:B------:R-:W-:Y:S01]  /*ff80*/  STG.E.U8 desc[UR36][R6.64], R17 ;  /* 0x0000001106007986 */ /* 0x000fe2000c101124 */
[----:B------:R-:W-:Y:S05]  /*ff90*/  EXIT ;  /* 0x000000000000794d */ /* 0x000fea0003800000 */
.L_x_6503:
        /* <DEDUP_REMOVED lines=14> */
.L_x_10014:


//--------------------- .text._ZN2at6native13reduce_kernelILi256ELi2ENS0_8ReduceOpIbNS0_14func_wrapper_tIbZNS0_11sum_functorIbbbEclERNS_14TensorIteratorEEUlbbE_EEjbLi4ELi4EEEEEvT1_ --------------------------
	.section	.text._ZN2at6native13reduce_kernelILi256ELi2ENS0_8ReduceOpIbNS0_14func_wrapper_tIbZNS0_11sum_functorIbbbEclERNS_14TensorIteratorEEUlbbE_EEjbLi4ELi4EEEEEvT1_,"ax",@progbits
	.align	128
        .global         _ZN2at6native13reduce_kernelILi256ELi2ENS0_8ReduceOpIbNS0_14func_wrapper_tIbZNS0_11sum_functorIbbbEclERNS_14TensorIteratorEEUlbbE_EEjbLi4ELi4EEEEEvT1_
        .type           _ZN2at6native13reduce_kernelILi256ELi2ENS0_8ReduceOpIbNS0_14func_wrapper_tIbZNS0_11sum_functorIbbbEclERNS_14TensorIteratorEEUlbbE_EEjbLi4ELi4EEEEEvT1_,@function
        .size           _ZN2at6native13reduce_kernelILi256ELi2ENS0_8ReduceOpIbNS0_14func_wrapper_tIbZNS0_11sum_functorIbbbEclERNS_14TensorIteratorEEUlbbE_EEjbLi4ELi4EEEEEvT1_,(.L_x_10015 - _ZN2at6native13reduce_kernelILi256ELi2ENS0_8ReduceOpIbNS0_14func_wrapper_tIbZNS0_11sum_functorIbbbEclERNS_14TensorIteratorEEUlbbE_EEjbLi4ELi4EEEEEvT1_)
        .other          _ZN2at6native13reduce_kernelILi256ELi2ENS0_8ReduceOpIbNS0_14func_wrapper_tIbZNS0_11sum_functorIbbbEclERNS_14TensorIteratorEEUlbbE_EEjbLi4ELi4EEEEEvT1_,@"STO_CUDA_ENTRY STV_DEFAULT"
_ZN2at6native13reduce_kernelILi256ELi2ENS0_8ReduceOpIbNS0_14func_wrapper_tIbZNS0_11sum_functorIbbbEclERNS_14TensorIteratorEEUlbbE_EEjbLi4ELi4EEEEEvT1_:
.text._ZN2at6native13reduce_kernelILi256ELi2ENS0_8ReduceOpIbNS0_14func_wrapper_tIbZNS0_11sum_functorIbbbEclERNS_14TensorIteratorEEUlbbE_EEjbLi4ELi4EEEEEvT1_:
[----:B------:R-:W0:Y:S01]  /*0000*/  LDC R1, c[0x0][0x37c] ;  /* 0x0000df00ff017b82 */ /* 0x000e220000000800 */
[----:B------:R-:W1:Y:S01]  /*0010*/  S2R R18, SR_TID.X ;  /* 0x0000000000127919 */ /* 0x000e620000002100 */
[----:B------:R-:W1:Y:S06]  /*0020*/  LDCU.128 UR8, c[0x0][0x3a0] ;  /* 0x00007400ff0877ac */ /* 0x000e6c0008000c00 */
[----:B------:R-:W2:Y:S01]  /*0030*/  S2UR UR5, SR_CTAID.X ;  /* 0x00000000000579c3 */ /* 0x000ea20000002500 */
[----:B------:R-:W3:Y:S01]  /*0040*/  S2R R19, SR_TID.Y ;  /* 0x0000000000137919 */ /* 0x000ee20000002200 */
[----:B------:R-:W4:Y:S01]  /*0050*/  LDCU UR4, c[0x0][0x558] ;  /* 0x0000ab00ff0477ac */ /* 0x000f220008000800 */
[----:B------:R-:W5:Y:S01]  /*0060*/  S2R R22, SR_CTAID.Y ;  /* 0x0000000000167919 */ /* 0x000f620000002600 */
[----:B------:R-:W1:Y:S04]  /*0070*/  LDCU UR6, c[0x0][0x39c] ;  /* 0x00007380ff0677ac */ /* 0x000e680008000800 */
[----:B------:R-:W2:Y:S01]  /*0080*/  LDC R5, c[0x0][0x394] ;  /* 0x0000e500ff057b82 */ /* 0x000ea20000000800 */
[----:B----4-:R-:W-:Y:S01]  /*0090*/  UISETP.NE.AND UP0, UPT, UR4, URZ, UPT ;  /* 0x000000ff0400728c */ /* 0x010fe2000bf05270 */
[----:B-1----:R-:W-:-:S02]  /*00a0*/  IMAD R0, R18, UR10, RZ ;  /* 0x0000000a12007c24 */ /* 0x002fc4000f8e02ff */
[----:B------:R-:W-:Y:S02]  /*00b0*/  IMAD R2, R18, UR6, RZ ;  /* 0x0000000612027c24 */ /* 0x000fe4000f8e02ff */
[C---:B---3--:R-:W-:Y:S02]  /*00c0*/  IMAD R0, R19.reuse, UR11, R0 ;  /* 0x0000000b13007c24 */ /* 0x048fe4000f8e0200 */
[----:B------:R-:W-:Y:S02]  /*00d0*/  IMAD R3, R19, UR8, R2 ;  /* 0x0000000813037c24 */ /* 0x000fe4000f8e0202 */
[----:B--2---:R-:W-:Y:S02]  /*00e0*/  IMAD R4, R5, UR5, R0 ;  /* 0x0000000505047c24 */ /* 0x004fe4000f8e0200 */
[----:B-----5:R-:W-:Y:S02]  /*00f0*/  IMAD R3, R22, UR9, R3 ;  /* 0x0000000916037c24 */ /* 0x020fe4000f8e0203 */
[----:B------:R-:W-:-:S02]  /*0100*/  IMAD.MOV.U32 R0, RZ, RZ, RZ ;  /* 0x000000ffff007224 */ /* 0x000fc400078e00ff */
[----:B------:R-:W-:Y:S01]  /*0110*/  IMAD.SHL.U32 R5, R4, 0x2, RZ ;  /* 0x0000000204057824 */ /* 0x000fe200078e00ff */
        /* <DEDUP_REMOVED lines=278> */
.L_x_6504:
        /* <DEDUP_REMOVED lines=10> */
[----:B-1----:R-:W-:-:S05]  /*1320*/  IADD3 R16, P0, PT, R0, UR4, RZ ;  /* 0x0000000400107c10 */ /* 0x002fca000ff1e0ff */
[----:B------:R-:W-:Y:S02]  /*1330*/  IMAD.X R17, RZ, RZ, UR5, P0 ;  /* 0x00000005ff117e24 */ /* 0x000fe400080e06ff */
[----:B------:R-:W-:-:S03]  /*1340*/  IMAD.MOV.U32 R24, RZ, RZ, R16 ;  /* 0x000000ffff187224 */ /* 0x000fc600078e0010 */
[----:B------:R-:W-:Y:S01]  /*1350*/  MOV R25, R17 ;  /* 0x0000001100197202 */ /* 0x000fe20000000f00 */
[----:B------:R-:W-:Y:S06]  /*1360*/  BRA.U !UP0, `(.L_x_6507) ;  /* 0x00000009084c7547 */ /* 0x000fec000b800000 */
        /* <DEDUP_REMOVED lines=8> */
[----:B0-----:R-:W-:Y:S02]  /*13f0*/  IMAD.U32 R4, RZ, RZ, UR4 ;  /* 0x00000004ff047e24 */ /* 0x001fe4000f8e00ff */
[----:B------:R-:W-:-:S02]  /*1400*/  IMAD.U32 R5, RZ, RZ, UR5 ;  /* 0x00000005ff057e24 */ /* 0x000fc4000f8e00ff */
[----:B-1----:R-:W-:Y:S01]  /*1410*/  IMAD.U32 R6, RZ, RZ, UR6 ;  /* 0x00000006ff067e24 */ /* 0x002fe2000f8e00ff */
[----:B------:R-:W-:Y:S01]  /*1420*/  MOV R7, UR7 ;  /* 0x0000000700077c02 */ /* 0x000fe20008000f00 */
[----:B---3--:R-:W-:Y:S02]  /*1430*/  IMAD.U32 R10, RZ, RZ, UR8 ;  /* 0x00000008ff0a7e24 */ /* 0x008fe4000f8e00ff */
[----:B------:R-:W-:-:S07]  /*1440*/  IMAD.U32 R11, RZ, RZ, UR9 ;  /* 0x00000009ff0b7e24 */ /* 0x000fce000f8e00ff */
[----:B------:R-:W-:-:S07]  /*1450*/  LEPC R20, `(.L_x_6508) ;  /* 0x000000001014794e */ /* 0x000fce0000000000 */
[----:B--2---:R-:W-:Y:S05]  /*1460*/  CALL.ABS.NOINC R2 ;  /* 0x0000000002007343 */ /* 0x004fea0003c00000 */
.L_x_6508:
        /* <DEDUP_REMOVED lines=32> */
[----:B------:R-:W-:-:S04]  /*1670*/  LOP3.LUT R4, R4, 0xff, RZ, 0xc0, !PT ;  /* 0x000000ff04047812 */ /* 0x000fc800078ec0ff */
[----:B------:R-:W-:-:S04]  /*1680*/  ISETP.NE.AND P0, PT, R5, R4, PT ;  /* 0x000000040500720c */ /* 0x000fc80003f05270 */
[----:B------:R-:W-:-:S09]  /*1690*/  SEL R4, RZ, 0x1, !P0 ;  /* 0x00000001ff047807 */ /* 0x000fd20004000000 */
.L_x_6512:
[----:B------:R-:W-:Y:S05]  /*16a0*/  BSYNC.RECONVERGENT B1 ;  /* 0x0000000000017941 */ /* 0x000fea0003800200 */
.L_x_6511:
[----:B------:R-:W0:Y:S01]  /*16b0*/  LDC R2, c[0x0][0x388] ;  /* 0x0000e200ff027b82 */ /* 0x000e220000000800 */
[----:B------:R-:W-:-:S05]  /*16c0*/  IADD3 R24, P0, PT, R9, 0x4, RZ ;  /* 0x0000000409187810 */ /* 0x000fca0007f1e0ff */
[----:B------:R-:W-:Y:S01]  /*16d0*/  IMAD.X R25, RZ, RZ, R25, P0 ;  /* 0x000000ffff197224 */ /* 0x000fe200000e0619 */
[----:B0-----:R-:W-:-:S07]  /*16e0*/  IADD3 R2, PT, PT, R7, -0x4, R2 ;  /* 0xfffffffc07027810 */ /* 0x001fce0007ffe002 */
.L_x_6510:
[----:B------:R-:W-:Y:S05]  /*16f0*/  BSYNC.RECONVERGENT B0 ;  /* 0x0000000000007941 */ /* 0x000fea0003800200 */
.L_x_6509:
[----:B------:R-:W0:Y:S01]  /*1700*/  LDC.64 R6, c[0x0][0x3a0] ;  /* 0x0000e800ff067b82 */ /* 0x000e220000000a00 */
[----:B------:R-:W1:Y:S01]  /*1710*/  LDCU UR4, c[0x0][0x39c] ;  /* 0x00007380ff0477ac */ /* 0x000e620008000800 */
[----:B------:R-:W-:Y:S01]  /*1720*/  BSSY.RECONVERGENT B0, `(.L_x_6513) ;  /* 0x0000034000007945 */ /* 0x000fe20003800200 */
        /* <DEDUP_REMOVED lines=11> */
[----:B------:R-:W-:-:S11]  /*17e0*/  PRMT R6, R0, 0x7610, R6 ;  /* 0x0000761000067816 */ /* 0x000fd60000000006 */
[----:B------:R-:W-:Y:S05]  /*17f0*/  @P2 BRA `(.L_x_6514) ;  /* 0x0000000000982947 */ /* 0x000fea0003800000 */
[----:B------:R-:W-:Y:S02]  /*1800*/  MOV R3, R8 ;  /* 0x0000000800037202 */ /* 0x000fe40000000f00 */
[C---:B------:R-:W-:Y:S02]  /*1810*/  PRMT R6, R0.reuse, 0x7610, R6 ;  /* 0x0000761000067816 */ /* 0x040fe40000000006 */
[----:B------:R-:W-:-:S07]  /*1820*/  PRMT R5, R0, 0x7610, R5 ;  /* 0x0000761000057816 */ /* 0x000fce0000000005 */
.L_x_6515:
[----:B------:R-:W-:Y:S01]  /*1830*/  IMAD.WIDE.U32 R8, R3, 0x4, R24 ;  /* 0x0000000403087825 */ /* 0x000fe200078e0018 */
[----:B------:R-:W0:Y:S05]  /*1840*/  LDCU UR4, c[0x0][0x390] ;  /* 0x00007200ff0477ac */ /* 0x000e2a0008000800 */
[----:B------:R1:W2:Y:S01]  /*1850*/  LDG.E R8, desc[UR36][R8.64] ;  /* 0x0000002408087981 */ /* 0x0002a2000c1e1900 */
[----:B------:R-:W-:Y:S02]  /*1860*/  LOP3.LUT R5, R5, 0xff, RZ, 0xc0, !PT ;  /* 0x000000ff05057812 */ /* 0x000fe400078ec0ff */
[----:B-1----:R-:W-:Y:S01]  /*1870*/  LOP3.LUT R9, R6, 0xff, RZ, 0xc0, !PT ;  /* 0x000000ff06097812 */ /* 0x002fe200078ec0ff */
        /* <DEDUP_REMOVED lines=17> */
[----:B------:R-:W-:Y:S02]  /*1990*/  LOP3.LUT R0, R0, 0xff, RZ, 0xc0, !PT ;  /* 0x000000ff00007812 */ /* 0x000fe400078ec0ff */
[----:B------:R-:W-:Y:S02]  /*19a0*/  LOP3.LUT R4, R4, 0xff, RZ, 0xc0, !PT ;  /* 0x000000ff04047812 */ /* 0x000fe400078ec0ff */
[----:B------:R-:W-:-:S02]  /*19b0*/  LOP3.LUT R6, R6, 0xff, RZ, 0xc0, !PT ;  /* 0x000000ff06067812 */ /* 0x000fc400078ec0ff */
[----:B------:R-:W-:Y:S02]  /*19c0*/  LOP3.LUT R8, R8, 0xff, RZ, 0xc0, !PT ;  /* 0x000000ff08087812 */ /* 0x000fe400078ec0ff */
        /* <DEDUP_REMOVED lines=9> */
.L_x_6514:
[----:B------:R-:W-:Y:S05]  /*1a60*/  BSYNC.RECONVERGENT B0 ;  /* 0x0000000000007941 */ /* 0x000fea0003800200 */
.L_x_6513:
        /* <DEDUP_REMOVED lines=15> */
.L_x_6517:
[----:B------:R-:W-:Y:S05]  /*1b60*/  BSYNC.RECONVERGENT B0 ;  /* 0x0000000000007941 */ /* 0x000fea0003800200 */
.L_x_6516:
        /* <DEDUP_REMOVED lines=13> */
[----:B------:R-:W-:-:S02]  /*1c40*/  PLOP3.LUT P1, PT, PT, PT, PT, 0x8, 0x80 ;  /* 0x000000000080781c */ /* 0x000fc40003f2e170 */
[----:B------:R-:W-:Y:S01]  /*1c50*/  ISETP.NE.AND P0, PT, R0, R3, PT ;  /* 0x000000030000720c */ /* 0x000fe20003f05270 */
[----:B------:R-:W-:-:S03]  /*1c60*/  IMAD.MOV R3, RZ, RZ, -R2 ;  /* 0x000000ffff037224 */ /* 0x000fc600078e0a02 */
[----:B------:R-:W-:-:S04]  /*1c70*/  SEL R0, RZ, 0x1, !P0 ;  /* 0x00000001ff007807 */ /* 0x000fc80004000000 */
[----:B------:R-:W-:Y:S01]  /*1c80*/  ISETP.NE.AND P0, PT, R0, R3, PT ;  /* 0x000000030000720c */ /* 0x000fe20003f05270 */
[----:B------:R-:W-:-:S12]  /*1c90*/  BRA `(.L_x_6518) ;  /* 0x000000b8005c7947 */ /* 0x000fd80003800000 */
.L_x_6507:
        /* <DEDUP_REMOVED lines=8> */
[--C-:B------:R-:W-:Y:S01]  /*1d20*/  IMAD.MOV.U32 R16, RZ, RZ, R3.reuse ;  /* 0x000000ffff107224 */ /* 0x100fe200078e0003 */
[----:B-1----:R-:W-:Y:S01]  /*1d30*/  MOV R12, UR4 ;  /* 0x00000004000c7c02 */ /* 0x002fe20008000f00 */
[----:B------:R-:W-:Y:S01]  /*1d40*/  IMAD.U32 R13, RZ, RZ, UR4 ;  /* 0x00000004ff0d7e24 */ /* 0x000fe2000f8e00ff */
[----:B------:R-:W-:Y:S01]  /*1d50*/  MOV R7, UR4 ;  /* 0x0000000400077c02 */ /* 0x000fe20008000f00 */
[----:B------:R-:W-:Y:S02]  /*1d60*/  IMAD.U32 R0, RZ, RZ, UR4 ;  /* 0x00000004ff007e24 */ /* 0x000fe4000f8e00ff */
[----:B0-----:R-:W-:Y:S02]  /*1d70*/  IMAD R5, R11, 0x3, R3 ;  /* 0x000000030b057824 */ /* 0x001fe400078e0203 */
        /* <DEDUP_REMOVED lines=14> */
.L_x_6523:
[C---:B------:R-:W-:Y:S02]  /*1e60*/  LOP3.LUT R3, R16.reuse, 0xfffffffe, RZ, 0xc0, !PT ;  /* 0xfffffffe10037812 */ /* 0x040fe400078ec0ff */
[----:B------:R-:W-:Y:S02]  /*1e70*/  IADD3 R18, PT, PT, R16, R11, RZ ;  /* 0x0000000b10127210 */ /* 0x000fe40007ffe0ff */
[----:B------:R-:W-:Y:S02]  /*1e80*/  IADD3 R2, P0, PT, R3, R24, RZ ;  /* 0x0000001803027210 */ /* 0x000fe40007f1e0ff */
[----:B------:R-:W-:-:S03]  /*1e90*/  LOP3.LUT R5, R18, 0xfffffffe, RZ, 0xc0, !PT ;  /* 0xfffffffe12057812 */ /* 0x000fc600078ec0ff */
[----:B------:R-:W-:Y:S01]  /*1ea0*/  IMAD.X R3, RZ, RZ, R25, P0 ;  /* 0x000000ffff037224 */ /* 0x000fe200000e0619 */
[----:B------:R-:W-:-:S05]  /*1eb0*/  IADD3 R4, P1, PT, R5, R24, RZ ;  /* 0x0000001805047210 */ /* 0x000fca0007f3e0ff */
[----:B------:R-:W2:Y:S01]  /*1ec0*/  LDG.E.U16 R3, desc[UR36][R2.64] ;  /* 0x0000002402037981 */ /* 0x000ea2000c1e1500 */
[----:B------:R-:W-:Y:S01]  /*1ed0*/  IMAD.X R5, RZ, RZ, R25, P1 ;  /* 0x000000ffff057224 */ /* 0x000fe200008e0619 */
[----:B------:R-:W-:-:S04]  /*1ee0*/  LEA.HI R21, R16, R11, RZ, 0x1f ;  /* 0x0000000b10157211 */ /* 0x000fc800078ff8ff */
[----:B------:R-:W3:Y:S01]  /*1ef0*/  LDG.E.U16 R4, desc[UR36][R4.64] ;  /* 0x0000002404047981 */ /* 0x000ee2000c1e1500 */
[----:B------:R-:W-:-:S05]  /*1f00*/  LEA R20, P0, R21, R24, 0x1 ;  /* 0x0000001815147211 */ /* 0x000fca00078008ff */
[----:B------:R-:W-:-:S05]  /*1f10*/  IMAD.X R21, RZ, RZ, R25, P0 ;  /* 0x000000ffff157224 */ /* 0x000fca00000e0619 */
[----:B------:R-:W4:Y:S01]  /*1f20*/  LDG.E.U16 R20, desc[UR36][R20.64] ;  /* 0x0000002414147981 */ /* 0x000f22000c1e1500 */
[----:B------:R-:W-:-:S04]  /*1f30*/  LEA R18, R11, R18, 0x1 ;  /* 0x000000120b127211 */ /* 0x000fc800078e08ff */
[----:B------:R-:W-:-:S04]  /*1f40*/  LOP3.LUT R17, R18, 0xfffffffe, RZ, 0xc0, !PT ;  /* 0xfffffffe12117812 */ /* 0x000fc800078ec0ff */
[----:B------:R-:W-:-:S05]  /*1f50*/  IADD3 R16, P0, PT, R17, R24, RZ ;  /* 0x0000001811107210 */ /* 0x000fca0007f1e0ff */
[----:B------:R-:W-:-:S05]  /*1f60*/  IMAD.X R17, RZ, RZ, R25, P0 ;  /* 0x000000ffff117224 */ /* 0x000fca00000e0619 */
[----:B------:R-:W5:Y:S01]  /*1f70*/  LDG.E.U16 R16, desc[UR36][R16.64] ;  /* 0x0000002410107981 */ /* 0x000f62000c1e1500 */
[----:B------:R-:W-:Y:S02]  /*1f80*/  LOP3.LUT R19, R19, 0xfffffffd, RZ, 0xc0, !PT ;  /* 0xfffffffd13137812 */ /* 0x000fe400078ec0ff */
[----:B------:R-:W-:Y:S02]  /*1f90*/  LOP3.LUT R9, R9, 0xff, RZ, 0xc0, !PT ;  /* 0x000000ff09097812 */ /* 0x000fe400078ec0ff */
[----:B------:R-:W-:Y:S02]  /*1fa0*/  LOP3.LUT R8, R8, 0xff, RZ, 0xc0, !PT ;  /* 0x000000ff08087812 */ /* 0x000fe400078ec0ff */
[----:B------:R-:W-:Y:S02]  /*1fb0*/  LOP3.LUT R7, R7, 0xff, RZ, 0xc0, !PT ;  /* 0x000000ff07077812 */ /* 0x000fe400078ec0ff */
[----:B------:R-:W-:Y:S02]  /*1fc0*/  LOP3.LUT R13, R13, 0xff, RZ, 0xc0, !PT ;  /* 0x000000ff0d0d7812 */ /* 0x000fe400078ec0ff */
[----:B--2---:R-:W-:-:S04]  /*1fd0*/  PRMT R2, R3, 0x7770, RZ ;  /* 0x0000777003027816 */ /* 0x004fc800000000ff */
[----:B------:R-:W-:Y:S02]  /*1fe0*/  ISETP.NE.AND P3, PT, R2, RZ, PT ;  /* 0x000000ff0200720c */ /* 0x000fe40003f65270 */
[----:B------:R-:W-:Y:S02]  /*1ff0*/  PRMT R3, R3, 0x7771, RZ ;  /* 0x0000777103037816 */ /* 0x000fe400000000ff */
[C---:B---3--:R-:W-:Y:S02]  /*2000*/  PRMT R5, R4.reuse, 0x7770, RZ ;  /* 0x0000777004057816 */ /* 0x048fe400000000ff */
[----:B------:R-:W-:Y:S02]  /*2010*/  ISETP.NE.AND P2, PT, R3, RZ, PT ;  /* 0x000000ff0300720c */ /* 0x000fe40003f45270 */
[----:B------:R-:W-:-:S04]  /*2020*/  PRMT R4, R4, 0x7771, RZ ;  /* 0x0000777104047816 */ /* 0x000fc800000000ff */
[----:B------:R-:W-:Y:S02]  /*2030*/  ISETP.NE.AND P1, PT, R4, RZ, PT ;  /* 0x000000ff0400720c */ /* 0x000fe40003f25270 */
[----:B------:R-:W-:Y:S02]  /*2040*/  @P3 LOP3.LUT R19, R19, 0x2, RZ, 0xfc, !PT ;  /* 0x0000000213133812 */ /* 0x000fe400078efcff */
[----:B------:R-:W-:Y:S02]  /*2050*/  SEL R4, RZ, 0xffffffff, !P3 ;  /* 0xffffffffff047807 */ /* 0x000fe40005800000 */
[----:B------:R-:W-:Y:S02]  /*2060*/  ISETP.NE.AND P0, PT, R5, RZ, PT ;  /* 0x000000ff0500720c */ /* 0x000fe40003f05270 */
[----:B------:R-:W-:Y:S02]  /*2070*/  LOP3.LUT R5, R10, 0xff, RZ, 0xc0, !PT ;  /* 0x000000ff0a057812 */ /* 0x000fe400078ec0ff */
[----:B------:R-:W-:-:S02]  /*2080*/  LOP3.LUT R19, R19, 0xfffffffe, RZ, 0xc0, !PT ;  /* 0xfffffffe13137812 */ /* 0x000fc400078ec0ff */
[----:B------:R-:W-:Y:S02]  /*2090*/  SEL R10, RZ, 0xffffffff, !P2 ;  /* 0xffffffffff0a7807 */ /* 0x000fe40005000000 */
[----:B------:R-:W-:Y:S02]  /*20a0*/  LOP3.LUT R4, R4, 0xff, RZ, 0xc0, !PT ;  /* 0x000000ff04047812 */ /* 0x000fe400078ec0ff */
[----:B------:R-:W-:Y:S02]  /*20b0*/  @P2 LOP3.LUT R19, R19, 0x1, RZ, 0xfc, !PT ;  /* 0x0000000113132812 */ /* 0x000fe400078efcff */
[----:B------:R-:W-:Y:S02]  /*20c0*/  SEL R15, RZ, 0xffffffff, !P0 ;  /* 0xffffffffff0f7807 */ /* 0x000fe40004000000 */
[----:B------:R-:W-:Y:S02]  /*20d0*/  LOP3.LUT R10, R10, 0xff, RZ, 0xc0, !PT ;  /* 0x000000ff0a0a7812 */ /* 0x000fe400078ec0ff */
[----:B------:R-:W-:-:S02]  /*20e0*/  ISETP.NE.AND P2, PT, R5, R4, PT ;  /* 0x000000040500720c */ /* 0x000fc40003f45270 */
[----:B------:R-:W-:Y:S02]  /*20f0*/  SEL R4, RZ, 0xffffffff, !P1 ;  /* 0xffffffffff047807 */ /* 0x000fe40004800000 */
[----:B----4-:R-:W-:Y:S02]  /*2100*/  PRMT R5, R20, 0x7770, RZ ;  /* 0x0000777014057816 */ /* 0x010fe400000000ff */
[----:B------:R-:W-:Y:S02]  /*2110*/  LOP3.LUT R15, R15, 0xff, RZ, 0xc0, !PT ;  /* 0x000000ff0f0f7812 */ /* 0x000fe400078ec0ff */
[----:B------:R-:W-:Y:S02]  /*2120*/  ISETP.NE.AND P4, PT, R9, R10, PT ;  /* 0x0000000a0900720c */ /* 0x000fe40003f85270 */
[----:B------:R-:W-:Y:S02]  /*2130*/  LOP3.LUT R4, R4, 0xff, RZ, 0xc0, !PT ;  /* 0x000000ff04047812 */ /* 0x000fe400078ec0ff */
[----:B------:R-:W-:-:S02]  /*2140*/  SEL R10, RZ, 0x1, !P2 ;  /* 0x00000001ff0a7807 */ /* 0x000fc40005000000 */
[----:B------:R-:W-:Y:S02]  /*2150*/  ISETP.NE.AND P2, PT, R5, RZ, PT ;  /* 0x000000ff0500720c */ /* 0x000fe40003f45270 */
[----:B------:R-:W-:Y:S02]  /*2160*/  ISETP.NE.AND P3, PT, R8, R15, PT ;  /* 0x0000000f0800720c */ /* 0x000fe40003f65270 */
[----:B------:R-:W-:Y:S02]  /*2170*/  PRMT R20, R20, 0x7771, RZ ;  /* 0x0000777114147816 */ /* 0x000fe400000000ff */
[----:B------:R-:W-:Y:S02]  /*2180*/  SEL R9, RZ, 0x1, !P4 ;  /* 0x00000001ff097807 */ /* 0x000fe40006000000 */
[----:B------:R-:W-:Y:S02]  /*2190*/  ISETP.NE.AND P4, PT, R7, R4, PT ;  /* 0x000000040700720c */ /* 0x000fe40003f85270 */
[----:B------:R-:W-:-:S02]  /*21a0*/  SEL R4, RZ, 0xffffffff, !P2 ;  /* 0xffffffffff047807 */ /* 0x000fc40005000000 */
[----:B------:R-:W-:Y:S02]  /*21b0*/  SEL R8, RZ, 0x1, !P3 ;  /* 0x00000001ff087807 */ /* 0x000fe40005800000 */
[----:B------:R-:W-:Y:S02]  /*21c0*/  ISETP.NE.AND P3, PT, R20, RZ, PT ;  /* 0x000000ff1400720c */ /* 0x000fe40003f65270 */
[----:B------:R-:W-:Y:S02]  /*21d0*/  LOP3.LUT R5, R6, 0xff, RZ, 0xc0, !PT ;  /* 0x000000ff06057812 */ /* 0x000fe400078ec0ff */
[----:B------:R-:W-:Y:S02]  /*21e0*/  LOP3.LUT R4, R4, 0xff, RZ, 0xc0, !PT ;  /* 0x000000ff04047812 */ /* 0x000fe400078ec0ff */
[----:B------:R-:W-:Y:S02]  /*21f0*/  SEL R6, RZ, 0xffffffff, !P3 ;  /* 0xffffffffff067807 */ /* 0x000fe40005800000 */
[----:B------:R-:W-:-:S02]  /*2200*/  SEL R7, RZ, 0x1, !P4 ;  /* 0x00000001ff077807 */ /* 0x000fc40006000000 */
[----:B------:R-:W-:Y:S02]  /*2210*/  ISETP.NE.AND P4, PT, R5, R4, PT ;  /* 0x000000040500720c */ /* 0x000fe40003f85270 */
[----:B------:R-:W-:Y:S02]  /*2220*/  LOP3.LUT R5, R0, 0xff, RZ, 0xc0, !PT ;  /* 0x000000ff00057812 */ /* 0x000fe400078ec0ff */
[----:B------:R-:W-:Y:S02]  /*2230*/  LOP3.LUT R0, R6, 0xff, RZ, 0xc0, !PT ;  /* 0x000000ff06007812 */ /* 0x000fe400078ec0ff */
[----:B------:R-:W-:Y:S02]  /*2240*/  SEL R6, RZ, 0x1, !P4 ;  /* 0x00000001ff067807 */ /* 0x000fe40006000000 */
[----:B------:R-:W-:Y:S02]  /*2250*/  ISETP.NE.AND P4, PT, R5, R0, PT ;  /* 0x000000000500720c */ /* 0x000fe40003f85270 */
[----:B-----5:R-:W-:-:S02]  /*2260*/  PRMT R4, R16, 0x7770, RZ ;  /* 0x0000777010047816 */ /* 0x020fc400000000ff */
[----:B------:R-:W-:Y:S02]  /*2270*/  SEL R0, RZ, 0x1, !P4 ;  /* 0x00000001ff007807 */ /* 0x000fe40006000000 */
[----:B------:R-:W-:-:S04]  /*2280*/  ISETP.NE.AND P4, PT, R4, RZ, PT ;  /* 0x000000ff0400720c */ /* 0x000fc80003f85270 */
[----:B------:R-:W-:-:S04]  /*2290*/  SEL R4, RZ, 0xffffffff, !P4 ;  /* 0xffffffffff047807 */ /* 0x000fc80006000000 */
[----:B------:R-:W-:Y:S02]  /*22a0*/  LOP3.LUT R4, R4, 0xff, RZ, 0xc0, !PT ;  /* 0x000000ff04047812 */ /* 0x000fe400078ec0ff */
[----:B------:R-:W-:Y:S02]  /*22b0*/  PRMT R16, R16, 0x7771, RZ ;  /* 0x0000777110107816 */ /* 0x000fe400000000ff */
[----:B------:R-:W-:-:S04]  /*22c0*/  ISETP.NE.AND P5, PT, R13, R4, PT ;  /* 0x000000040d00720c */ /* 0x000fc80003fa5270 */
[----:B------:R-:W-:Y:S02]  /*22d0*/  SEL R13, RZ, 0x1, !P5 ;  /* 0x00000001ff0d7807 */ /* 0x000fe40006800000 */
[----:B------:R-:W-:-:S04]  /*22e0*/  ISETP.NE.AND P5, PT, R16, RZ, PT ;  /* 0x000000ff1000720c */ /* 0x000fc80003fa5270 */
[----:B------:R-:W-:Y:S01]  /*22f0*/  SEL R4, RZ, 0xffffffff, !P5 ;  /* 0xffffffffff047807 */ /* 0x000fe20006800000 */
[----:B------:R-:W-:Y:S01]  /*2300*/  IMAD.IADD R16, R18, 0x1, R11 ;  /* 0x0000000112107824 */ /* 0x000fe200078e020b */
[----:B------:R-:W-:Y:S02]  /*2310*/  LOP3.LUT R5, R12, 0xff, RZ, 0xc0, !PT ;  /* 0x000000ff0c057812 */ /* 0x000fe400078ec0ff */
[----:B------:R-:W-:-:S04]  /*2320*/  LOP3.LUT R4, R4, 0xff, RZ, 0xc0, !PT ;  /* 0x000000ff04047812 */ /* 0x000fc800078ec0ff */
[----:B------:R-:W-:Y:S01]  /*2330*/  ISETP.NE.AND P6, PT, R5, R4, PT ;  /* 0x000000040500720c */ /* 0x000fe20003fc5270 */
[----:B------:R-:W-:-:S03]  /*2340*/  IMAD R5, R11, 0x3, R16 ;  /* 0x000000030b057824 */ /* 0x000fc600078e0210 */
[----:B------:R-:W-:Y:S02]  /*2350*/  SEL R12, RZ, 0x1, !P6 ;  /* 0x00000001ff0c7807 */ /* 0x000fe40007000000 */
[----:B------:R-:W-:-:S13]  /*2360*/  ISETP.GE.U32.AND P6, PT, R5, R14, PT ;  /* 0x0000000e0500720c */ /* 0x000fda0003fc6070 */
[----:B------:R-:W-:Y:S05]  /*2370*/  @!P6 BRA `(.L_x_6523) ;  /* 0xfffffff800b8e947 */ /* 0x000fea000383ffff */
[----:B------:R-:W-:Y:S05]  /*2380*/  BSYNC.RECONVERGENT B1 ;  /* 0x0000000000017941 */ /* 0x000fea0003800200 */
.L_x_6522:
[----:B------:R-:W-:Y:S02]  /*2390*/  P2R R4, PR, RZ, 0x20 ;  /* 0x00000020ff047803 */ /* 0x000fe40000000000 */
[----:B------:R-:W-:Y:S02]  /*23a0*/  ISETP.NE.AND P5, PT, R2, RZ, PT ;  /* 0x000000ff0200720c */ /* 0x000fe40003fa5270 */
[----:B------:R-:W-:Y:S02]  /*23b0*/  ISETP.NE.AND P6, PT, R3, RZ, PT ;  /* 0x000000ff0300720c */ /* 0x000fe40003fc5270 */
[----:B------:R-:W-:Y:S02]  /*23c0*/  SEL R15, RZ, 0x1, !P5 ;  /* 0x00000001ff0f7807 */ /* 0x000fe40006800000 */
[----:B------:R-:W-:Y:S02]  /*23d0*/  ISETP.NE.AND P5, PT, R4, RZ, PT ;  /* 0x000000ff0400720c */ /* 0x000fe40003fa5270 */
[----:B------:R-:W-:-:S02]  /*23e0*/  SEL R18, RZ, 0x1, !P6 ;  /* 0x00000001ff127807 */ /* 0x000fc40007000000 */
[----:B------:R-:W-:Y:S02]  /*23f0*/  SEL R17, RZ, 0x1, !P0 ;  /* 0x00000001ff117807 */ /* 0x000fe40004000000 */
[----:B------:R-:W-:Y:S02]  /*2400*/  SEL R19, RZ, 0x1, !P1 ;  /* 0x00000001ff137807 */ /* 0x000fe40004800000 */
[----:B------:R-:W-:Y:S02]  /*2410*/  SEL R20, RZ, 0x1, !P2 ;  /* 0x00000001ff147807 */ /* 0x000fe40005000000 */
[----:B------:R-:W-:Y:S02]  /*2420*/  SEL R21, RZ, 0x1, !P3 ;  /* 0x00000001ff157807 */ /* 0x000fe40005800000 */
[----:B------:R-:W-:Y:S02]  /*2430*/  SEL R5, RZ, 0x1, !P4 ;  /* 0x00000001ff057807 */ /* 0x000fe40006000000 */
[----:B------:R-:W-:-:S07]  /*2440*/  SEL R4, RZ, 0x1, !P5 ;  /* 0x00000001ff047807 */ /* 0x000fce0006800000 */
.L_x_6521:
[----:B------:R-:W-:Y:S05]  /*2450*/  BSYNC.RECONVERGENT B0 ;  /* 0x0000000000007941 */ /* 0x000fea0003800200 */
.L_x_6520:
[----:B------:R-:W-:Y:S01]  /*2460*/  ISETP.GE.U32.AND P0, PT, R16, R14, PT ;  /* 0x0000000e1000720c */ /* 0x000fe20003f06070 */
[----:B------:R-:W-:-:S12]  /*2470*/  BSSY.RECONVERGENT B0, `(.L_x_6524) ;  /* 0x0000034000007945 */ /* 0x000fd80003800200 */
        /* <DEDUP_REMOVED lines=29> */
[----:B------:R-:W-:-:S13]  /*2650*/  ISETP.GE.U32.AND P4, PT, R21, R14, PT ;  /* 0x0000000e1500720c */ /* 0x000fda0003f86070 */
[----:B------:R-:W-:-:S04]  /*2660*/  @!P4 LOP3.LUT R21, R21, 0xfffffffe, RZ, 0xc0, !PT ;  /* 0xfffffffe1515c812 */ /* 0x000fc800078ec0ff */
        /* <DEDUP_REMOVED lines=20> */
.L_x_6525:
[----:B------:R-:W-:Y:S05]  /*27b0*/  BSYNC.RECONVERGENT B0 ;  /* 0x0000000000007941 */ /* 0x000fea0003800200 */
.L_x_6524:
[----:B------:R-:W-:Y:S01]  /*27c0*/  ISETP.GE.U32.AND P0, PT, R16, R14, PT ;  /* 0x0000000e1000720c */ /* 0x000fe20003f06070 */
[----:B------:R-:W-:-:S12]  /*27d0*/  BSSY.RECONVERGENT B0, `(.L_x_6526) ;  /* 0x0000048000007945 */ /* 0x000fd80003800200 */
[----:B------:R-:W-:Y:S05]  /*27e0*/  @P0 BRA `(.L_x_6527) ;  /* 0x0000000400180947 */ /* 0x000fea0003800000 */
[----:B------:R-:W-:Y:S01]  /*27f0*/  LOP3.LUT R18, R18, 0xffff, RZ, 0xc0, !PT ;  /* 0x0000ffff12127812 */ /* 0x000fe200078ec0ff */
[----:B------:R-:W-:Y:S01]  /*2800*/  IMAD.IADD R16, R16, 0x1, R11 ;  /* 0x0000000110107824 */ /* 0x000fe200078e020b */
[----:B------:R-:W-:Y:S02]  /*2810*/  LOP3.LUT R15, R15, 0xffff, RZ, 0xc0, !PT ;  /* 0x0000ffff0f0f7812 */ /* 0x000fe400078ec0ff */
[----:B------:R-:W-:Y:S02]  /*2820*/  LOP3.LUT R10, R10, 0xffff, RZ, 0xc0, !PT ;  /* 0x0000ffff0a0a7812 */ /* 0x000fe400078ec0ff */
[----:B------:R-:W-:Y:S02]  /*2830*/  PRMT R18, R18, 0x8880, RZ ;  /* 0x0000888012127816 */ /* 0x000fe400000000ff */
[----:B------:R-:W-:Y:S02]  /*2840*/  ISETP.GE.U32.AND P2, PT, R16, R14, PT ;  /* 0x0000000e1000720c */ /* 0x000fe40003f46070 */
[----:B------:R-:W-:-:S02]  /*2850*/  PRMT R3, R15, 0x8880, RZ ;  /* 0x000088800f037816 */ /* 0x000fc400000000ff */
[----:B------:R-:W-:Y:S01]  /*2860*/  PRMT R2, R10, 0x8880, RZ ;  /* 0x000088800a027816 */ /* 0x000fe200000000ff */
[----:B------:R-:W-:Y:S01]  /*2870*/  IMAD.MOV.U32 R10, RZ, RZ, R18 ;  /* 0x000000ffff0a7224 */ /* 0x000fe200078e0012 */
[----:B------:R-:W-:Y:S01]  /*2880*/  LOP3.LUT R9, R9, 0xffff, RZ, 0xc0, !PT ;  /* 0x0000ffff09097812 */ /* 0x000fe200078ec0ff */
[----:B------:R-:W-:-:S03]  /*2890*/  IMAD.MOV R3, RZ, RZ, -R3 ;  /* 0x000000ffff037224 */ /* 0x000fc600078e0a03 */
[----:B------:R-:W-:Y:S02]  /*28a0*/  PRMT R9, R9, 0x8880, RZ ;  /* 0x0000888009097816 */ /* 0x000fe400000000ff */
[----:B------:R-:W-:Y:S02]  /*28b0*/  IADD3 R10, PT, PT, -R10, RZ, RZ ;  /* 0x000000ff0a0a7210 */ /* 0x000fe40007ffe1ff */
[----:B------:R-:W-:Y:S02]  /*28c0*/  ISETP.NE.AND P0, PT, R2, R3, PT ;  /* 0x000000030200720c */ /* 0x000fe40003f05270 */
[----:B------:R-:W-:Y:S02]  /*28d0*/  ISETP.NE.AND P1, PT, R9, R10, PT ;  /* 0x0000000a0900720c */ /* 0x000fe40003f25270 */
[----:B------:R-:W-:Y:S02]  /*28e0*/  SEL R10, RZ, 0x1, !P0 ;  /* 0x00000001ff0a7807 */ /* 0x000fe40004000000 */
[----:B------:R-:W-:Y:S01]  /*28f0*/  SEL R9, RZ, 0x1, !P1 ;  /* 0x00000001ff097807 */ /* 0x000fe20004800000 */
[----:B------:R-:W-:Y:S08]  /*2900*/  @P2 BRA `(.L_x_6527) ;  /* 0x0000000000d02947 */ /* 0x000ff00003800000 */
        /* <DEDUP_REMOVED lines=22> */
[----:B------:R-:W-:Y:S02]  /*2a70*/  LOP3.LUT R0, R0, 0xffff, RZ, 0xc0, !PT ;  /* 0x0000ffff00007812 */ /* 0x000fe400078ec0ff */
[----:B------:R-:W-:Y:S02]  /*2a80*/  PRMT R21, R21, 0x8880, RZ ;  /* 0x0000888015157816 */ /* 0x000fe400000000ff */
[----:B------:R-:W-:-:S02]  /*2a90*/  PRMT R3, R6, 0x8880, RZ ;  /* 0x0000888006037816 */ /* 0x000fc400000000ff */
[----:B------:R-:W-:Y:S01]  /*2aa0*/  ISETP.GE.U32.AND P2, PT, R11, R14, PT ;  /* 0x0000000e0b00720c */ /* 0x000fe20003f46070 */
[----:B------:R-:W-:Y:S01]  /*2ab0*/  IMAD.MOV.U32 R6, RZ, RZ, R21 ;  /* 0x000000ffff067224 */ /* 0x000fe200078e0015 */
[----:B------:R-:W-:Y:S02]  /*2ac0*/  PRMT R2, R20, 0x8880, RZ ;  /* 0x0000888014027816 */ /* 0x000fe400000000ff */
[----:B------:R-:W-:Y:S01]  /*2ad0*/  PRMT R15, R0, 0x8880, RZ ;  /* 0x00008880000f7816 */ /* 0x000fe200000000ff */
[----:B------:R-:W-:Y:S02]  /*2ae0*/  IMAD.MOV.U32 R0, RZ, RZ, R3 ;  /* 0x000000ffff007224 */ /* 0x000fe400078e0003 */
[----:B------:R-:W-:Y:S01]  /*2af0*/  IMAD.MOV R6, RZ, RZ, -R6 ;  /* 0x000000ffff067224 */ /* 0x000fe200078e0a06 */
[----:B------:R-:W-:Y:S01]  /*2b00*/  MOV R3, R15 ;  /* 0x0000000f00037202 */ /* 0x000fe20000000f00 */
[----:B------:R-:W-:-:S03]  /*2b10*/  IMAD.MOV R15, RZ, RZ, -R2 ;  /* 0x000000ffff0f7224 */ /* 0x000fc600078e0a02 */
[----:B------:R-:W-:Y:S02]  /*2b20*/  ISETP.NE.AND P1, PT, R3, R6, PT ;  /* 0x000000060300720c */ /* 0x000fe40003f25270 */
[----:B------:R-:W-:Y:S02]  /*2b30*/  ISETP.NE.AND P0, PT, R0, R15, PT ;  /* 0x0000000f0000720c */ /* 0x000fe40003f05270 */
[----:B------:R-:W-:Y:S02]  /*2b40*/  SEL R0, RZ, 0x1, !P1 ;  /* 0x00000001ff007807 */ /* 0x000fe40004800000 */
[----:B------:R-:W-:Y:S01]  /*2b50*/  SEL R6, RZ, 0x1, !P0 ;  /* 0x00000001ff067807 */ /* 0x000fe20004000000 */
[----:B------:R-:W-:Y:S08]  /*2b60*/  @P2 BRA `(.L_x_6527) ;  /* 0x0000000000382947 */ /* 0x000ff00003800000 */
[----:B------:R-:W-:Y:S02]  /*2b70*/  LOP3.LUT R5, R5, 0xffff, RZ, 0xc0, !PT ;  /* 0x0000ffff05057812 */ /* 0x000fe400078ec0ff */
[----:B------:R-:W-:Y:S02]  /*2b80*/  LOP3.LUT R4, R4, 0xffff, RZ, 0xc0, !PT ;  /* 0x0000ffff04047812 */ /* 0x000fe400078ec0ff */
[----:B------:R-:W-:Y:S02]  /*2b90*/  PRMT R3, R5, 0x8880, RZ ;  /* 0x0000888005037816 */ /* 0x000fe400000000ff */
[----:B------:R-:W-:Y:S02]  /*2ba0*/  PRMT R5, R4, 0x8880, RZ ;  /* 0x0000888004057816 */ /* 0x000fe400000000ff */
[----:B------:R-:W-:Y:S02]  /*2bb0*/  LOP3.LUT R13, R13, 0xffff, RZ, 0xc0, !PT ;  /* 0x0000ffff0d0d7812 */ /* 0x000fe400078ec0ff */
[----:B------:R-:W-:Y:S01]  /*2bc0*/  LOP3.LUT R12, R12, 0xffff, RZ, 0xc0, !PT ;  /* 0x0000ffff0c0c7812 */ /* 0x000fe200078ec0ff */
[----:B------:R-:W-:Y:S01]  /*2bd0*/  IMAD.MOV R5, RZ, RZ, -R5 ;  /* 0x000000ffff057224 */ /* 0x000fe200078e0a05 */
[----:B------:R-:W-:-:S02]  /*2be0*/  PRMT R2, R13, 0x8880, RZ ;  /* 0x000088800d027816 */ /* 0x000fc400000000ff */
[----:B------:R-:W-:Y:S02]  /*2bf0*/  PRMT R4, R12, 0x8880, RZ ;  /* 0x000088800c047816 */ /* 0x000fe400000000ff */
[----:B------:R-:W-:Y:S02]  /*2c00*/  IADD3 R3, PT, PT, -R3, RZ, RZ ;  /* 0x000000ff03037210 */ /* 0x000fe40007ffe1ff */
[----:B------:R-:W-:Y:S02]  /*2c10*/  ISETP.NE.AND P1, PT, R4, R5, PT ;  /* 0x000000050400720c */ /* 0x000fe40003f25270 */
[----:B------:R-:W-:Y:S02]  /*2c20*/  ISETP.NE.AND P0, PT, R2, R3, PT ;  /* 0x000000030200720c */ /* 0x000fe40003f05270 */
[----:B------:R-:W-:Y:S02]  /*2c30*/  SEL R12, RZ, 0x1, !P1 ;  /* 0x00000001ff0c7807 */ /* 0x000fe40004800000 */
[----:B------:R-:W-:-:S09]  /*2c40*/  SEL R13, RZ, 0x1, !P0 ;  /* 0x00000001ff0d7807 */ /* 0x000fd20004000000 */
.L_x_6527:
[----:B------:R-:W-:Y:S05]  /*2c50*/  BSYNC.RECONVERGENT B0 ;  /* 0x0000000000007941 */ /* 0x000fea0003800200 */
.L_x_6526:
[----:B------:R-:W-:Y:S02]  /*2c60*/  LOP3.LUT R8, R8, 0xffff, RZ, 0xc0, !PT ;  /* 0x0000ffff08087812 */ /* 0x000fe400078ec0ff */
[----:B------:R-:W-:Y:S02]  /*2c70*/  LOP3.LUT R7, R7, 0xffff, RZ, 0xc0, !PT ;  /* 0x0000ffff07077812 */ /* 0x000fe400078ec0ff */
[----:B------:R-:W-:Y:S02]  /*2c80*/  PRMT R3, R8, 0x8880, RZ ;  /* 0x0000888008037816 */ /* 0x000fe400000000ff */
[----:B------:R-:W-:Y:S02]  /*2c90*/  LOP3.LUT R10, R10, 0xffff, RZ, 0xc0, !PT ;  /* 0x0000ffff0a0a7812 */ /* 0x000fe400078ec0ff */
[----:B------:R-:W-:Y:S01]  /*2ca0*/  PRMT R5, R7, 0x8880, RZ ;  /* 0x0000888007057816 */ /* 0x000fe200000000ff */
[----:B------:R-:W-:Y:S01]  /*2cb0*/  IMAD.MOV R3, RZ, RZ, -R3 ;  /* 0x000000ffff037224 */ /* 0x000fe200078e0a03 */
[----:B------:R-:W-:-:S02]  /*2cc0*/  LOP3.LUT R6, R6, 0xffff, RZ, 0xc0, !PT ;  /* 0x0000ffff06067812 */ /* 0x000fc400078ec0ff */
[----:B------:R-:W-:Y:S01]  /*2cd0*/  LOP3.LUT R9, R9, 0xffff, RZ, 0xc0, !PT ;  /* 0x0000ffff09097812 */ /* 0x000fe200078ec0ff */
[----:B------:R-:W-:Y:S01]  /*2ce0*/  IMAD.MOV R5, RZ, RZ, -R5 ;  /* 0x000000ffff057224 */ /* 0x000fe200078e0a05 */
[----:B------:R-:W-:Y:S02]  /*2cf0*/  PRMT R2, R10, 0x8880, RZ ;  /* 0x000088800a027816 */ /* 0x000fe400000000ff */
[----:B------:R-:W-:Y:S02]  /*2d00*/  LOP3.LUT R0, R0, 0xffff, RZ, 0xc0, !PT ;  /* 0x0000ffff00007812 */ /* 0x000fe400078ec0ff */
[----:B------:R-:W-:Y:S02]  /*2d10*/  PRMT R6, R6, 0x8880, RZ ;  /* 0x0000888006067816 */ /* 0x000fe400000000ff */
[----:B------:R-:W-:Y:S02]  /*2d20*/  PRMT R4, R9, 0x8880, RZ ;  /* 0x0000888009047816 */ /* 0x000fe400000000ff */
[----:B------:R-:W-:-:S02]  /*2d30*/  ISETP.NE.AND P0, PT, R2, R3, PT ;  /* 0x000000030200720c */ /* 0x000fc40003f05270 */
[----:B------:R-:W-:Y:S02]  /*2d40*/  PRMT R2, R0, 0x8880, RZ ;  /* 0x0000888000027816 */ /* 0x000fe400000000ff */
[----:B------:R-:W-:Y:S02]  /*2d50*/  MOV R0, R6 ;  /* 0x0000000600007202 */ /* 0x000fe40000000f00 */
[----:B------:R-:W-:Y:S01]  /*2d60*/  ISETP.NE.AND P1, PT, R4, R5, PT ;  /* 0x000000050400720c */ /* 0x000fe20003f25270 */
[----:B------:R-:W-:Y:S01]  /*2d70*/  IMAD.MOV R7, RZ, RZ, -R2 ;  /* 0x000000ffff077224 */ /* 0x000fe200078e0a02 */
[----:B------:R-:W-:Y:S01]  /*2d80*/  LOP3.LUT R13, R13, 0xffff, RZ, 0xc0, !PT ;  /* 0x0000ffff0d0d7812 */ /* 0x000fe200078ec0ff */
[----:B------:R-:W-:Y:S01]  /*2d90*/  IMAD.MOV R5, RZ, RZ, -R0 ;  /* 0x000000ffff057224 */ /* 0x000fe200078e0a00 */
[----:B------:R-:W-:Y:S02]  /*2da0*/  LOP3.LUT R12, R12, 0xffff, RZ, 0xc0, !PT ;  /* 0x0000ffff0c0c7812 */ /* 0x000fe400078ec0ff */
[----:B------:R-:W-:-:S02]  /*2db0*/  SEL R0, RZ, 0x1, !P0 ;  /* 0x00000001ff007807 */ /* 0x000fc40004000000 */
[----:B------:R-:W-:Y:S02]  /*2dc0*/  SEL R2, RZ, 0x1, !P1 ;  /* 0x00000001ff027807 */ /* 0x000fe40004800000 */
[----:B------:R-:W-:Y:S02]  /*2dd0*/  PRMT R3, R13, 0x8880, RZ ;  /* 0x000088800d037816 */ /* 0x000fe400000000ff */
[----:B------:R-:W-:Y:S02]  /*2de0*/  PRMT R4, R12, 0x8880, RZ ;  /* 0x000088800c047816 */ /* 0x000fe400000000ff */
[----:B------:R-:W-:Y:S01]  /*2df0*/  ISETP.NE.AND P0, PT, R0, R5, PT ;  /* 0x000000050000720c */ /* 0x000fe20003f05270 */
[----:B------:R-:W-:Y:S01]  /*2e00*/  IMAD.MOV R3, RZ, RZ, -R3 ;  /* 0x000000ffff037224 */ /* 0x000fe200078e0a03 */
[----:B------:R-:W-:Y:S02]  /*2e10*/  ISETP.NE.AND P1, PT, R2, R7, PT ;  /* 0x000000070200720c */ /* 0x000fe40003f25270 */
[----:B------:R-:W-:-:S02]  /*2e20*/  IADD3 R5, PT, PT, -R4, RZ, RZ ;  /* 0x000000ff04057210 */ /* 0x000fc40007ffe1ff */
[----:B------:R-:W-:Y:S02]  /*2e30*/  SEL R0, RZ, 0x1, !P0 ;  /* 0x00000001ff007807 */ /* 0x000fe40004000000 */
[----:B------:R-:W-:Y:S02]  /*2e40*/  SEL R2, RZ, 0x1, !P1 ;  /* 0x00000001ff027807 */ /* 0x000fe40004800000 */
[----:B------:R-:W-:Y:S02]  /*2e50*/  ISETP.NE.AND P0, PT, R0, R3, PT ;  /* 0x000000030000720c */ /* 0x000fe40003f05270 */
[----:B------:R-:W-:Y:S01]  /*2e60*/  ISETP.NE.AND P1, PT, R2, R5, PT ;  /* 0x000000050200720c */ /* 0x000fe20003f25270 */
[----:B------:R-:W-:-:S12]  /*2e70*/  BRA `(.L_x_6518) ;  /* 0x000000a400e47947 */ /* 0x000fd80003800000 */
.L_x_6519:
[----:B------:R-:W-:-:S13]  /*2e80*/  ISETP.NE.AND P0, PT, R11, 0x1, PT ;  /* 0x000000010b00780c */ /* 0x000fda0003f05270 */
[----:B------:R-:W-:Y:S05]  /*2e90*/  @P0 BRA `(.L_x_6528) ;  /* 0x0000001000740947 */ /* 0x000fea0003800000 */
[----:B------:R-:W0:Y:S01]  /*2ea0*/  LDC R0, c[0x0][0x390] ;  /* 0x0000e400ff007b82 */ /* 0x000e220000000800 */
[----:B------:R-:W1:Y:S01]  /*2eb0*/  LDCU.U8 UR4, c[0x0][0x381] ;  /* 0x00007020ff0477ac */ /* 0x000e620008000000 */
[----:B------:R-:W-:Y:S01]  /*2ec0*/  BSSY.RECONVERGENT B0, `(.L_x_6529) ;  /* 0x0000079000007945 */ /* 0x000fe20003800200 */
[--C-:B------:R-:W-:Y:S02]  /*2ed0*/  IMAD.MOV.U32 R5, RZ, RZ, R3.reuse ;  /* 0x000000ffff057224 */ /* 0x100fe400078e0003 */
[----:B-1----:R-:W-:Y:S01]  /*2ee0*/  IMAD.U32 R10, RZ, RZ, UR4 ;  /* 0x00000004ff0a7e24 */ /* 0x002fe2000f8e00ff */
[----:B------:R-:W-:Y:S01]  /*2ef0*/  MOV R12, UR4 ;  /* 0x00000004000c7c02 */ /* 0x000fe20008000f00 */
[----:B------:R-:W-:Y:S01]  /*2f00*/  IMAD.U32 R11, RZ, RZ, UR4 ;  /* 0x00000004ff0b7e24 */ /* 0x000fe2000f8e00ff */
[----:B------:R-:W-:Y:S01]  /*2f10*/  MOV R17, UR4 ;  /* 0x0000000400117c02 */ /* 0x000fe20008000f00 */
[----:B------:R-:W-:Y:S02]  /*2f20*/  IMAD.U32 R13, RZ, RZ, UR4 ;  /* 0x00000004ff0d7e24 */ /* 0x000fe4000f8e00ff */
[----:B0-----:R-:W-:-:S02]  /*2f30*/  IMAD R7, R0, 0x3, R3 ;  /* 0x0000000300077824 */ /* 0x001fc400078e0203 */
[----:B------:R-:W-:Y:S02]  /*2f40*/  IMAD.U32 R15, RZ, RZ, UR4 ;  /* 0x00000004ff0f7e24 */ /* 0x000fe4000f8e00ff */
        /* <DEDUP_REMOVED lines=12> */
.L_x_6532:
[C-C-:B------:R-:W-:Y:S02]  /*3010*/  IMAD.IADD R3, R5.reuse, 0x1, R0.reuse ;  /* 0x0000000105037824 */ /* 0x140fe400078e0200 */
[-C--:B------:R-:W-:Y:S02]  /*3020*/  IMAD R5, R5, R20.reuse, RZ ;  /* 0x0000001405057224 */ /* 0x080fe400078e02ff */
[CC--:B------:R-:W-:Y:S02]  /*3030*/  IMAD R2, R3.reuse, R20.reuse, RZ ;  /* 0x0000001403027224 */ /* 0x0c0fe400078e02ff */
[----:B------:R-:W-:Y:S01]  /*3040*/  IMAD.IADD R21, R3, 0x1, R0 ;  /* 0x0000000103157824 */ /* 0x000fe200078e0200 */
[----:B------:R-:W-:Y:S02]  /*3050*/  LOP3.LUT R5, R5, 0xfffffffe, RZ, 0xc0, !PT ;  /* 0xfffffffe05057812 */ /* 0x000fe400078ec0ff */
[----:B------:R-:W-:Y:S01]  /*3060*/  LOP3.LUT R7, R2, 0xfffffffe, RZ, 0xc0, !PT ;  /* 0xfffffffe02077812 */ /* 0x000fe200078ec0ff */
[----:B------:R-:W-:Y:S01]  /*3070*/  IMAD R6, R21, R20, RZ ;  /* 0x0000001415067224 */ /* 0x000fe200078e02ff */
[----:B------:R-:W-:-:S02]  /*3080*/  IADD3 R2, P0, PT, R5, R24, RZ ;  /* 0x0000001805027210 */ /* 0x000fc40007f1e0ff */
[----:B------:R-:W-:Y:S02]  /*3090*/  IADD3 R4, P1, PT, R7, R24, RZ ;  /* 0x0000001807047210 */ /* 0x000fe40007f3e0ff */
[----:B------:R-:W-:-:S03]  /*30a0*/  IADD3.X R3, PT, PT, RZ, R25, RZ, P0, !PT ;  /* 0x00000019ff037210 */ /* 0x000fc600007fe4ff */
[----:B------:R-:W-:Y:S02]  /*30b0*/  IMAD.X R5, RZ, RZ, R25, P1 ;  /* 0x000000ffff057224 */ /* 0x000fe400008e0619 */
[----:B------:R-:W2:Y:S01]  /*30c0*/  LDG.E.U16 R2, desc[UR36][R2.64] ;  /* 0x0000002402027981 */ /* 0x000ea2000c1e1500 */
[----:B------:R-:W-:-:S03]  /*30d0*/  LOP3.LUT R7, R6, 0xfffffffe, RZ, 0xc0, !PT ;  /* 0xfffffffe06077812 */ /* 0x000fc600078ec0ff */
[----:B------:R-:W3:Y:S01]  /*30e0*/  LDG.E.U16 R4, desc[UR36][R4.64] ;  /* 0x0000002404047981 */ /* 0x000ee2000c1e1500 */
[----:B------:R-:W-:Y:S01]  /*30f0*/  IADD3 R6, P0, PT, R7, R24, RZ ;  /* 0x0000001807067210 */ /* 0x000fe20007f1e0ff */
[----:B------:R-:W-:-:S04]  /*3100*/  IMAD.IADD R21, R21, 0x1, R0 ;  /* 0x0000000115157824 */ /* 0x000fc800078e0200 */
[----:B------:R-:W-:-:S05]  /*3110*/  IMAD.X R7, RZ, RZ, R25, P0 ;  /* 0x000000ffff077224 */ /* 0x000fca00000e0619 */
[----:B------:R0:W4:Y:S01]  /*3120*/  LDG.E.U16 R6, desc[UR36][R6.64] ;  /* 0x0000002406067981 */ /* 0x000122000c1e1500 */
[----:B------:R-:W-:-:S05]  /*3130*/  IMAD R8, R21, R20, RZ ;  /* 0x0000001415087224 */ /* 0x000fca00078e02ff */
[----:B------:R-:W-:-:S04]  /*3140*/  LOP3.LUT R9, R8, 0xfffffffe, RZ, 0xc0, !PT ;  /* 0xfffffffe08097812 */ /* 0x000fc800078ec0ff */
[----:B------:R-:W-:-:S04]  /*3150*/  IADD3 R8, P0, PT, R9, R24, RZ ;  /* 0x0000001809087210 */ /* 0x000fc80007f1e0ff */
[----:B------:R-:W-:-:S05]  /*3160*/  IADD3.X R9, PT, PT, RZ, R25, RZ, P0, !PT ;  /* 0x00000019ff097210 */ /* 0x000fca00007fe4ff */
[----:B------:R1:W5:Y:S01]  /*3170*/  LDG.E.U16 R8, desc[UR36][R8.64] ;  /* 0x0000002408087981 */ /* 0x000362000c1e1500 */
[----:B------:R-:W-:Y:S02]  /*3180*/  LOP3.LUT R19, R19, 0xfffffffd, RZ, 0xc0, !PT ;  /* 0xfffffffd13137812 */ /* 0x000fe400078ec0ff */
[----:B------:R-:W-:Y:S02]  /*3190*/  LOP3.LUT R16, R16, 0xff, RZ, 0xc0, !PT ;  /* 0x000000ff10107812 */ /* 0x000fe400078ec0ff */
[----:B------:R-:W-:Y:S02]  /*31a0*/  LOP3.LUT R15, R15, 0xff, RZ, 0xc0, !PT ;  /* 0x000000ff0f0f7812 */ /* 0x000fe400078ec0ff */
[----:B------:R-:W-:Y:S02]  /*31b0*/  LOP3.LUT R13, R13, 0xff, RZ, 0xc0, !PT ;  /* 0x000000ff0d0d7812 */ /* 0x000fe400078ec0ff */
[----:B------:R-:W-:Y:S02]  /*31c0*/  LOP3.LUT R12, R12, 0xff, RZ, 0xc0, !PT ;  /* 0x000000ff0c0c7812 */ /* 0x000fe400078ec0ff */
[----:B------:R-:W-:-:S02]  /*31d0*/  LOP3.LUT R11, R11, 0xff, RZ, 0xc0, !PT ;  /* 0x000000ff0b0b7812 */ /* 0x000fc400078ec0ff */
[C---:B--2---:R-:W-:Y:S02]  /*31e0*/  PRMT R3, R2.reuse, 0x7770, RZ ;  /* 0x0000777002037816 */ /* 0x044fe400000000ff */
[----:B------:R-:W-:Y:S02]  /*31f0*/  PRMT R2, R2, 0x7771, RZ ;  /* 0x0000777102027816 */ /* 0x000fe400000000ff */
[----:B------:R-:W-:Y:S02]  /*3200*/  ISETP.NE.AND P3, PT, R3, RZ, PT ;  /* 0x000000ff0300720c */ /* 0x000fe40003f65270 */
[----:B---3--:R-:W-:Y:S02]  /*3210*/  PRMT R5, R4, 0x7770, RZ ;  /* 0x0000777004057816 */ /* 0x008fe400000000ff */
[----:B------:R-:W-:Y:S02]  /*3220*/  ISETP.NE.AND P2, PT, R2, RZ, PT ;  /* 0x000000ff0200720c */ /* 0x000fe40003f45270 */
[----:B------:R-:W-:-:S02]  /*3230*/  PRMT R4, R4, 0x7771, RZ ;  /* 0x0000777104047816 */ /* 0x000fc400000000ff */
[----:B------:R-:W-:Y:S02]  /*3240*/  ISETP.NE.AND P0, PT, R5, RZ, PT ;  /* 0x000000ff0500720c */ /* 0x000fe40003f05270 */
[----:B------:R-:W-:Y:S02]  /*3250*/  ISETP.NE.AND P1, PT, R4, RZ, PT ;  /* 0x000000ff0400720c */ /* 0x000fe40003f25270 */
[----:B------:R-:W-:Y:S02]  /*3260*/  SEL R4, RZ, 0xffffffff, !P3 ;  /* 0xffffffffff047807 */ /* 0x000fe40005800000 */
[----:B------:R-:W-:Y:S02]  /*3270*/  @P3 LOP3.LUT R19, R19, 0x2, RZ, 0xfc, !PT ;  /* 0x0000000213133812 */ /* 0x000fe400078efcff */
[----:B------:R-:W-:Y:S02]  /*3280*/  LOP3.LUT R5, R18, 0xff, RZ, 0xc0, !PT ;  /* 0x000000ff12057812 */ /* 0x000fe400078ec0ff */
[----:B------:R-:W-:-:S02]  /*3290*/  LOP3.LUT R19, R19, 0xfffffffe, RZ, 0xc0, !PT ;  /* 0xfffffffe13137812 */ /* 0x000fc400078ec0ff */
[----:B0-----:R-:W-:Y:S02]  /*32a0*/  SEL R7, RZ, 0xffffffff, !P2 ;  /* 0xffffffffff077807 */ /* 0x001fe40005000000 */
[----:B------:R-:W-:Y:S02]  /*32b0*/  LOP3.LUT R4, R4, 0xff, RZ, 0xc0, !PT ;  /* 0x000000ff04047812 */ /* 0x000fe400078ec0ff */
[----:B-1----:R-:W-:Y:S02]  /*32c0*/  SEL R9, RZ, 0xffffffff, !P0 ;  /* 0xffffffffff097807 */ /* 0x002fe40004000000 */
[----:B------:R-:W-:Y:S02]  /*32d0*/  @P2 LOP3.LUT R19, R19, 0x1, RZ, 0xfc, !PT ;  /* 0x0000000113132812 */ /* 0x000fe400078efcff */
[----:B------:R-:W-:Y:S02]  /*32e0*/  LOP3.LUT R18, R17, 0xff, RZ, 0xc0, !PT ;  /* 0x000000ff11127812 */ /* 0x000fe400078ec0ff */
[----:B------:R-:W-:-:S02]  /*32f0*/  LOP3.LUT R7, R7, 0xff, RZ, 0xc0, !PT ;  /* 0x000000ff07077812 */ /* 0x000fc400078ec0ff */
[----:B------:R-:W-:Y:S02]  /*3300*/  ISETP.NE.AND P2, PT, R5, R4, PT ;  /* 0x000000040500720c */ /* 0x000fe40003f45270 */
[----:B------:R-:W-:Y:S02]  /*3310*/  SEL R4, RZ, 0xffffffff, !P1 ;  /* 0xffffffffff047807 */ /* 0x000fe40004800000 */
[----:B------:R-:W-:Y:S02]  /*3320*/  LOP3.LUT R9, R9, 0xff, RZ, 0xc0, !PT ;  /* 0x000000ff09097812 */ /* 0x000fe400078ec0ff */
[----:B----4-:R-:W-:Y:S02]  /*3330*/  PRMT R5, R6, 0x7770, RZ ;  /* 0x0000777006057816 */ /* 0x010fe400000000ff */
[----:B------:R-:W-:Y:S02]  /*3340*/  ISETP.NE.AND P4, PT, R18, R7, PT ;  /* 0x000000071200720c */ /* 0x000fe40003f85270 */
[----:B------:R-:W-:-:S02]  /*3350*/  LOP3.LUT R4, R4, 0xff, RZ, 0xc0, !PT ;  /* 0x000000ff04047812 */ /* 0x000fc400078ec0ff */
[----:B------:R-:W-:Y:S02]  /*3360*/  SEL R18, RZ, 0x1, !P2 ;  /* 0x00000001ff127807 */ /* 0x000fe40005000000 */
[----:B------:R-:W-:Y:S02]  /*3370*/  ISETP.NE.AND P3, PT, R16, R9, PT ;  /* 0x000000091000720c */ /* 0x000fe40003f65270 */
[----:B------:R-:W-:Y:S02]  /*3380*/  ISETP.NE.AND P2, PT, R5, RZ, PT ;  /* 0x000000ff0500720c */ /* 0x000fe40003f45270 */
[----:B------:R-:W-:Y:S02]  /*3390*/  PRMT R6, R6, 0x7771, RZ ;  /* 0x0000777106067816 */ /* 0x000fe400000000ff */
[----:B------:R-:W-:Y:S02]  /*33a0*/  SEL R17, RZ, 0x1, !P4 ;  /* 0x00000001ff117807 */ /* 0x000fe40006000000 */
[----:B------:R-:W-:-:S02]  /*33b0*/  ISETP.NE.AND P4, PT, R15, R4, PT ;  /* 0x000000040f00720c */ /* 0x000fc40003f85270 */
[----:B------:R-:W-:Y:S02]  /*33c0*/  SEL R4, RZ, 0xffffffff, !P2 ;  /* 0xffffffffff047807 */ /* 0x000fe40005000000 */
[----:B------:R-:W-:Y:S02]  /*33d0*/  SEL R16, RZ, 0x1, !P3 ;  /* 0x00000001ff107807 */ /* 0x000fe40005800000 */
[----:B------:R-:W-:Y:S02]  /*33e0*/  ISETP.NE.AND P3, PT, R6, RZ, PT ;  /* 0x000000ff0600720c */ /* 0x000fe40003f65270 */
[----:B------:R-:W-:Y:S02]  /*33f0*/  LOP3.LUT R4, R4, 0xff, RZ, 0xc0, !PT ;  /* 0x000000ff04047812 */ /* 0x000fe400078ec0ff */
[----:B------:R-:W-:Y:S02]  /*3400*/  SEL R5, RZ, 0xffffffff, !P3 ;  /* 0xffffffffff057807 */ /* 0x000fe40005800000 */
[----:B------:R-:W-:-:S02]  /*3410*/  SEL R15, RZ, 0x1, !P4 ;  /* 0x00000001ff0f7807 */ /* 0x000fc40006000000 */
[----:B------:R-:W-:Y:S02]  /*3420*/  ISETP.NE.AND P4, PT, R13, R4, PT ;  /* 0x000000040d00720c */ /* 0x000fe40003f85270 */
[----:B------:R-:W-:Y:S02]  /*3430*/  LOP3.LUT R5, R5, 0xff, RZ, 0xc0, !PT ;  /* 0x000000ff05057812 */ /* 0x000fe400078ec0ff */
[----:B------:R-:W-:Y:S02]  /*3440*/  SEL R13, RZ, 0x1, !P4 ;  /* 0x00000001ff0d7807 */ /* 0x000fe40006000000 */
[----:B------:R-:W-:Y:S02]  /*3450*/  ISETP.NE.AND P4, PT, R12, R5, PT ;  /* 0x000000050c00720c */ /* 0x000fe40003f85270 */
[----:B-----5:R-:W-:Y:S02]  /*3460*/  PRMT R4, R8, 0x7770, RZ ;  /* 0x0000777008047816 */ /* 0x020fe400000000ff */
[----:B------:R-:W-:-:S02]  /*3470*/  SEL R12, RZ, 0x1, !P4 ;  /* 0x00000001ff0c7807 */ /* 0x000fc40006000000 */
[----:B------:R-:W-:Y:S02]  /*3480*/  ISETP.NE.AND P4, PT, R4, RZ, PT ;  /* 0x000000ff0400720c */ /* 0x000fe40003f85270 */
[----:B------:R-:W-:Y:S02]  /*3490*/  PRMT R8, R8, 0x7771, RZ ;  /* 0x0000777108087816 */ /* 0x000fe400000000ff */
[----:B------:R-:W-:Y:S02]  /*34a0*/  SEL R4, RZ, 0xffffffff, !P4 ;  /* 0xffffffffff047807 */ /* 0x000fe40006000000 */
[----:B------:R-:W-:Y:S02]  /*34b0*/  LOP3.LUT R5, R10, 0xff, RZ, 0xc0, !PT ;  /* 0x000000ff0a057812 */ /* 0x000fe400078ec0ff */
[----:B------:R-:W-:-:S04]  /*34c0*/  LOP3.LUT R4, R4, 0xff, RZ, 0xc0, !PT ;  /* 0x000000ff04047812 */ /* 0x000fc800078ec0ff */
[----:B------:R-:W-:-:S04]  /*34d0*/  ISETP.NE.AND P5, PT, R11, R4, PT ;  /* 0x000000040b00720c */ /* 0x000fc80003fa5270 */
[----:B------:R-:W-:Y:S02]  /*34e0*/  SEL R11, RZ, 0x1, !P5 ;  /* 0x00000001ff0b7807 */ /* 0x000fe40006800000 */
[----:B------:R-:W-:-:S04]  /*34f0*/  ISETP.NE.AND P5, PT, R8, RZ, PT ;  /* 0x000000ff0800720c */ /* 0x000fc80003fa5270 */
[----:B------:R-:W-:-:S04]  /*3500*/  SEL R4, RZ, 0xffffffff, !P5 ;  /* 0xffffffffff047807 */ /* 0x000fc80006800000 */
[----:B------:R-:W-:-:S04]  /*3510*/  LOP3.LUT R4, R4, 0xff, RZ, 0xc0, !PT ;  /* 0x000000ff04047812 */ /* 0x000fc800078ec0ff */
[----:B------:R-:W-:Y:S01]  /*3520*/  ISETP.NE.AND P6, PT, R5, R4, PT ;  /* 0x000000040500720c */ /* 0x000fe20003fc5270 */
[----:B------:R-:W-:-:S03]  /*3530*/  IMAD.IADD R5, R21, 0x1, R0 ;  /* 0x0000000115057824 */ /* 0x000fc600078e0200 */
[----:B------:R-:W-:Y:S01]  /*3540*/  SEL R10, RZ, 0x1, !P6 ;  /* 0x00000001ff0a7807 */ /* 0x000fe20007000000 */
[----:B------:R-:W-:-:S05]  /*3550*/  IMAD R7, R0, 0x3, R5 ;  /* 0x0000000300077824 */ /* 0x000fca00078e0205 */
[----:B------:R-:W-:-:S13]  /*3560*/  ISETP.GE.U32.AND P6, PT, R7, R14, PT ;  /* 0x0000000e0700720c */ /* 0x000fda0003fc6070 */
[----:B------:R-:W-:Y:S05]  /*3570*/  @!P6 BRA `(.L_x_6532) ;  /* 0xfffffff800a4e947 */ /* 0x000fea000383ffff */
[----:B------:R-:W-:Y:S05]  /*3580*/  BSYNC.RECONVERGENT B1 ;  /* 0x0000000000017941 */ /* 0x000fea0003800200 */
.L_x_6531:
        /* <DEDUP_REMOVED lines=12> */
.L_x_6530:
[----:B------:R-:W-:Y:S05]  /*3650*/  BSYNC.RECONVERGENT B0 ;  /* 0x0000000000007941 */ /* 0x000fea0003800200 */
.L_x_6529:
        /* <DEDUP_REMOVED lines=47> */
[----:B------:R-:W-:Y:S02]  /*3950*/  @!P4 ISETP.NE.AND P2, PT, R22, RZ, PT ;  /* 0x000000ff1600c20c */ /* 0x000fe40003f45270 */
[----:B------:R-:W-:Y:S02]  /*3960*/  @!P4 ISETP.NE.AND P3, PT, R23, RZ, PT ;  /* 0x000000ff1700c20c */ /* 0x000fe40003f65270 */
[----:B------:R-:W-:Y:S02]  /*3970*/  ISETP.NE.AND P0, PT, R20, RZ, PT ;  /* 0x000000ff1400720c */ /* 0x000fe40003f05270 */
[----:B------:R-:W-:Y:S02]  /*3980*/  ISETP.NE.AND P1, PT, R21, RZ, PT ;  /* 0x000000ff1500720c */ /* 0x000fe40003f25270 */
[----:B------:R-:W-:Y:S02]  /*3990*/  @!P4 SEL R20, RZ, 0x1, !P2 ;  /* 0x00000001ff14c807 */ /* 0x000fe40005000000 */
[----:B------:R-:W-:-:S02]  /*39a0*/  @!P4 SEL R2, RZ, 0x1, !P3 ;  /* 0x00000001ff02c807 */ /* 0x000fc40005800000 */
[----:B------:R-:W-:Y:S02]  /*39b0*/  SEL R21, RZ, 0x1, !P0 ;  /* 0x00000001ff157807 */ /* 0x000fe40004000000 */
[----:B------:R-:W-:Y:S02]  /*39c0*/  SEL R22, RZ, 0x1, !P1 ;  /* 0x00000001ff167807 */ /* 0x000fe40004800000 */
[----:B------:R-:W-:Y:S02]  /*39d0*/  @!P4 PRMT R4, R20, 0x7610, R4 ;  /* 0x000076101404c816 */ /* 0x000fe40000000004 */
[----:B------:R-:W-:-:S07]  /*39e0*/  @!P4 PRMT R6, R2, 0x7610, R6 ;  /* 0x000076100206c816 */ /* 0x000fce0000000006 */
.L_x_6534:
[----:B------:R-:W-:Y:S05]  /*39f0*/  BSYNC.RECONVERGENT B0 ;  /* 0x0000000000007941 */ /* 0x000fea0003800200 */
.L_x_6533:
[----:B------:R-:W-:Y:S01]  /*3a00*/  ISETP.GE.U32.AND P0, PT, R5, R14, PT ;  /* 0x0000000e0500720c */ /* 0x000fe20003f06070 */
[----:B------:R-:W-:-:S12]  /*3a10*/  BSSY.RECONVERGENT B0, `(.L_x_6535) ;  /* 0x0000044000007945 */ /* 0x000fd80003800200 */
[----:B------:R-:W-:Y:S05]  /*3a20*/  @P0 BRA `(.L_x_6536) ;  /* 0x0000000400080947 */ /* 0x000fea0003800000 */
[----:B------:R-:W-:Y:S02]  /*3a30*/  LOP3.LUT R19, R19, 0xffff, RZ, 0xc0, !PT ;  /* 0x0000ffff13137812 */ /* 0x000fe400078ec0ff */
[----:B------:R-:W-:Y:S02]  /*3a40*/  LOP3.LUT R9, R9, 0xffff, RZ, 0xc0, !PT ;  /* 0x0000ffff09097812 */ /* 0x000fe400078ec0ff */
[----:B------:R-:W-:Y:S02]  /*3a50*/  IADD3 R5, PT, PT, R5, R0, RZ ;  /* 0x0000000005057210 */ /* 0x000fe40007ffe0ff */
[----:B------:R-:W-:Y:S02]  /*3a60*/  LOP3.LUT R17, R17, 0xffff, RZ, 0xc0, !PT ;  /* 0x0000ffff11117812 */ /* 0x000fe400078ec0ff */
[----:B------:R-:W-:Y:S02]  /*3a70*/  PRMT R19, R19, 0x8880, RZ ;  /* 0x0000888013137816 */ /* 0x000fe400000000ff */
[----:B------:R-:W-:-:S02]  /*3a80*/  PRMT R3, R9, 0x8880, RZ ;  /* 0x0000888009037816 */ /* 0x000fc400000000ff */
[----:B------:R-:W-:Y:S02]  /*3a90*/  ISETP.GE.U32.AND P2, PT, R5, R14, PT ;  /* 0x0000000e0500720c */ /* 0x000fe40003f46070 */
[----:B------:R-:W-:Y:S01]  /*3aa0*/  LOP3.LUT R18, R18, 0xffff, RZ, 0xc0, !PT ;  /* 0x0000ffff12127812 */ /* 0x000fe200078ec0ff */
[----:B------:R-:W-:Y:S01]  /*3ab0*/  IMAD.MOV R3, RZ, RZ, -R3 ;  /* 0x000000ffff037224 */ /* 0x000fe200078e0a03 */
[----:B------:R-:W-:Y:S01]  /*3ac0*/  PRMT R9, R17, 0x8880, RZ ;  /* 0x0000888011097816 */ /* 0x000fe200000000ff */
[----:B------:R-:W-:Y:S01]  /*3ad0*/  IMAD.MOV.U32 R17, RZ, RZ, R19 ;  /* 0x000000ffff117224 */ /* 0x000fe200078e0013 */
[----:B------:R-:W-:-:S03]  /*3ae0*/  PRMT R2, R18, 0x8880, RZ ;  /* 0x0000888012027816 */ /* 0x000fc600000000ff */
[----:B------:R-:W-:Y:S01]  /*3af0*/  IMAD.MOV R18, RZ, RZ, -R17 ;  /* 0x000000ffff127224 */ /* 0x000fe200078e0a11 */
[----:B------:R-:W-:-:S04]  /*3b00*/  ISETP.NE.AND P0, PT, R2, R3, PT ;  /* 0x000000030200720c */ /* 0x000fc80003f05270 */
[----:B------:R-:W-:Y:S02]  /*3b10*/  ISETP.NE.AND P1, PT, R9, R18, PT ;  /* 0x000000120900720c */ /* 0x000fe40003f25270 */
[----:B------:R-:W-:Y:S02]  /*3b20*/  SEL R18, RZ, 0x1, !P0 ;  /* 0x00000001ff127807 */ /* 0x000fe40004000000 */
[----:B------:R-:W-:Y:S01]  /*3b30*/  SEL R17, RZ, 0x1, !P1 ;  /* 0x00000001ff117807 */ /* 0x000fe20004800000 */
[----:B------:R-:W-:Y:S08]  /*3b40*/  @P2 BRA `(.L_x_6536) ;  /* 0x0000000000c02947 */ /* 0x000ff00003800000 */
[----:B------:R-:W-:Y:S01]  /*3b50*/  IMAD.IADD R5, R5, 0x1, R0 ;  /* 0x0000000105057824 */ /* 0x000fe200078e0200 */
[----:B------:R-:W-:Y:S02]  /*3b60*/  LOP3.LUT R8, R8, 0xffff, RZ, 0xc0, !PT ;  /* 0x0000ffff08087812 */ /* 0x000fe400078ec0ff */
[----:B------:R-:W-:Y:S02]  /*3b70*/  LOP3.LUT R7, R7, 0xffff, RZ, 0xc0, !PT ;  /* 0x0000ffff07077812 */ /* 0x000fe400078ec0ff */
[----:B------:R-:W-:Y:S02]  /*3b80*/  PRMT R3, R8, 0x8880, RZ ;  /* 0x0000888008037816 */ /* 0x000fe400000000ff */
[----:B------:R-:W-:Y:S02]  /*3b90*/  ISETP.GE.U32.AND P2, PT, R5, R14, PT ;  /* 0x0000000e0500720c */ /* 0x000fe40003f46070 */
[----:B------:R-:W-:Y:S01]  /*3ba0*/  PRMT R8, R7, 0x8880, RZ ;  /* 0x0000888007087816 */ /* 0x000fe200000000ff */
[----:B------:R-:W-:Y:S01]  /*3bb0*/  IMAD.MOV R3, RZ, RZ, -R3 ;  /* 0x000000ffff037224 */ /* 0x000fe200078e0a03 */
[----:B------:R-:W-:-:S02]  /*3bc0*/  LOP3.LUT R16, R16, 0xffff, RZ, 0xc0, !PT ;  /* 0x0000ffff10107812 */ /* 0x000fc400078ec0ff */
[----:B------:R-:W-:Y:S01]  /*3bd0*/  LOP3.LUT R15, R15, 0xffff, RZ, 0xc0, !PT ;  /* 0x0000ffff0f0f7812 */ /* 0x000fe200078ec0ff */
[----:B------:R-:W-:Y:S01]  /*3be0*/  IMAD.MOV R8, RZ, RZ, -R8 ;  /* 0x000000ffff087224 */ /* 0x000fe200078e0a08 */
[----:B------:R-:W-:Y:S02]  /*3bf0*/  PRMT R2, R16, 0x8880, RZ ;  /* 0x0000888010027816 */ /* 0x000fe400000000ff */
[----:B------:R-:W-:Y:S02]  /*3c00*/  PRMT R7, R15, 0x8880, RZ ;  /* 0x000088800f077816 */ /* 0x000fe400000000ff */
[----:B------:R-:W-:Y:S02]  /*3c10*/  ISETP.NE.AND P0, PT, R2, R3, PT ;  /* 0x000000030200720c */ /* 0x000fe40003f05270 */
[----:B------:R-:W-:Y:S02]  /*3c20*/  ISETP.NE.AND P1, PT, R7, R8, PT ;  /* 0x000000080700720c */ /* 0x000fe40003f25270 */
[----:B------:R-:W-:-:S02]  /*3c30*/  SEL R16, RZ, 0x1, !P0 ;  /* 0x00000001ff107807 */ /* 0x000fc40004000000 */
[----:B------:R-:W-:Y:S01]  /*3c40*/  SEL R15, RZ, 0x1, !P1 ;  /* 0x00000001ff0f7807 */ /* 0x000fe20004800000 */
[----:B------:R-:W-:Y:S08]  /*3c50*/  @P2 BRA `(.L_x_6536) ;  /* 0x00000000007c2947 */ /* 0x000ff00003800000 */
[----:B------:R-:W-:Y:S01]  /*3c60*/  IMAD.IADD R5, R5, 0x1, R0 ;  /* 0x0000000105057824 */ /* 0x000fe200078e0200 */
[----:B------:R-:W-:Y:S02]  /*3c70*/  LOP3.LUT R22, R22, 0xffff, RZ, 0xc0, !PT ;  /* 0x0000ffff16167812 */ /* 0x000fe400078ec0ff */
[----:B------:R-:W-:Y:S02]  /*3c80*/  LOP3.LUT R21, R21, 0xffff, RZ, 0xc0, !PT ;  /* 0x0000ffff15157812 */ /* 0x000fe400078ec0ff */
[----:B------:R-:W-:Y:S02]  /*3c90*/  ISETP.GE.U32.AND P2, PT, R5, R14, PT ;  /* 0x0000000e0500720c */ /* 0x000fe40003f46070 */
[----:B------:R-:W-:Y:S02]  /*3ca0*/  PRMT R8, R22, 0x8880, RZ ;  /* 0x0000888016087816 */ /* 0x000fe400000000ff */
[----:B------:R-:W-:Y:S02]  /*3cb0*/  LOP3.LUT R13, R13, 0xffff, RZ, 0xc0, !PT ;  /* 0x0000ffff0d0d7812 */ /* 0x000fe400078ec0ff */
[----:B------:R-:W-:Y:S01]  /*3cc0*/  LOP3.LUT R12, R12, 0xffff, RZ, 0xc0, !PT ;  /* 0x0000ffff0c0c7812 */ /* 0x000fe200078ec0ff */
[----:B------:R-:W-:Y:S01]  /*3cd0*/  IMAD.MOV R8, RZ, RZ, -R8 ;  /* 0x000000ffff087224 */ /* 0x000fe200078e0a08 */
[----:B------:R-:W-:-:S02]  /*3ce0*/  PRMT R3, R21, 0x8880, RZ ;  /* 0x0000888015037816 */ /* 0x000fc400000000ff */
[----:B------:R-:W-:Y:S02]  /*3cf0*/  PRMT R2, R13, 0x8880, RZ ;  /* 0x000088800d027816 */ /* 0x000fe400000000ff */
[----:B------:R-:W-:Y:S02]  /*3d00*/  PRMT R7, R12, 0x8880, RZ ;  /* 0x000088800c077816 */ /* 0x000fe400000000ff */
[----:B------:R-:W-:Y:S02]  /*3d10*/  IADD3 R3, PT, PT, -R3, RZ, RZ ;  /* 0x000000ff03037210 */ /* 0x000fe40007ffe1ff */
[----:B------:R-:W-:Y:S02]  /*3d20*/  ISETP.NE.AND P1, PT, R7, R8, PT ;  /* 0x000000080700720c */ /* 0x000fe40003f25270 */
[----:B------:R-:W-:Y:S02]  /*3d30*/  ISETP.NE.AND P0, PT, R2, R3, PT ;  /* 0x000000030200720c */ /* 0x000fe40003f05270 */
[----:B------:R-:W-:-:S02]  /*3d40*/  SEL R12, RZ, 0x1, !P1 ;  /* 0x00000001ff0c7807 */ /* 0x000fc40004800000 */
[----:B------:R-:W-:Y:S01]  /*3d50*/  SEL R13, RZ, 0x1, !P0 ;  /* 0x00000001ff0d7807 */ /* 0x000fe20004000000 */
[----:B------:R-:W-:Y:S08]  /*3d60*/  @P2 BRA `(.L_x_6536) ;  /* 0x0000000000382947 */ /* 0x000ff00003800000 */
[----:B------:R-:W-:Y:S02]  /*3d70*/  LOP3.LUT R4, R4, 0xffff, RZ, 0xc0, !PT ;  /* 0x0000ffff04047812 */ /* 0x000fe400078ec0ff */
[----:B------:R-:W-:Y:S02]  /*3d80*/  LOP3.LUT R6, R6, 0xffff, RZ, 0xc0, !PT ;  /* 0x0000ffff06067812 */ /* 0x000fe400078ec0ff */
        /* <DEDUP_REMOVED lines=11> */
[----:B------:R-:W-:-:S09]  /*3e40*/  SEL R10, RZ, 0x1, !P1 ;  /* 0x00000001ff0a7807 */ /* 0x000fd20004800000 */
.L_x_6536:
[----:B------:R-:W-:Y:S05]  /*3e50*/  BSYNC.RECONVERGENT B0 ;  /* 0x0000000000007941 */ /* 0x000fea0003800200 */
.L_x_6535:
[----:B------:R-:W-:Y:S02]  /*3e60*/  LOP3.LUT R16, R16, 0xffff, RZ, 0xc0, !PT ;  /* 0x0000ffff10107812 */ /* 0x000fe400078ec0ff */
[----:B------:R-:W-:Y:S02]  /*3e70*/  LOP3.LUT R15, R15, 0xffff, RZ, 0xc0, !PT ;  /* 0x0000ffff0f0f7812 */ /* 0x000fe400078ec0ff */
[----:B------:R-:W-:Y:S02]  /*3e80*/  PRMT R2, R16, 0x8880, RZ ;  /* 0x0000888010027816 */ /* 0x000fe400000000ff */
[----:B------:R-:W-:Y:S02]  /*3e90*/  LOP3.LUT R18, R18, 0xffff, RZ, 0xc0, !PT ;  /* 0x0000ffff12127812 */ /* 0x000fe400078ec0ff */
[----:B------:R-:W-:Y:S01]  /*3ea0*/  PRMT R4, R15, 0x8880, RZ ;  /* 0x000088800f047816 */ /* 0x000fe200000000ff */
[----:B------:R-:W-:Y:S01]  /*3eb0*/  IMAD.MOV R5, RZ, RZ, -R2 ;  /* 0x000000ffff057224 */ /* 0x000fe200078e0a02 */
[----:B------:R-:W-:-:S02]  /*3ec0*/  LOP3.LUT R17, R17, 0xffff, RZ, 0xc0, !PT ;  /* 0x0000ffff11117812 */ /* 0x000fc400078ec0ff */
[----:B------:R-:W-:Y:S01]  /*3ed0*/  PRMT R0, R18, 0x8880, RZ ;  /* 0x0000888012007816 */ /* 0x000fe200000000ff */
[----:B------:R-:W-:Y:S01]  /*3ee0*/  IMAD.MOV R4, RZ, RZ, -R4 ;  /* 0x000000ffff047224 */ /* 0x000fe200078e0a04 */
[----:B------:R-:W-:Y:S02]  /*3ef0*/  LOP3.LUT R13, R13, 0xffff, RZ, 0xc0, !PT ;  /* 0x0000ffff0d0d7812 */ /* 0x000fe400078ec0ff */
[----:B------:R-:W-:Y:S02]  /*3f00*/  LOP3.LUT R12, R12, 0xffff, RZ, 0xc0, !PT ;  /* 0x0000ffff0c0c7812 */ /* 0x000fe400078ec0ff */
[----:B------:R-:W-:Y:S02]  /*3f10*/  PRMT R3, R17, 0x8880, RZ ;  /* 0x0000888011037816 */ /* 0x000fe400000000ff */
[----:B------:R-:W-:Y:S02]  /*3f20*/  ISETP.NE.AND P0, PT, R0, R5, PT ;  /* 0x000000050000720c */ /* 0x000fe40003f05270 */
[----:B------:R-:W-:-:S02]  /*3f30*/  PRMT R0, R13, 0x8880, RZ ;  /* 0x000088800d007816 */ /* 0x000fc400000000ff */
[----:B------:R-:W-:Y:S02]  /*3f40*/  PRMT R2, R12, 0x8880, RZ ;  /* 0x000088800c027816 */ /* 0x000fe400000000ff */
[----:B------:R-:W-:Y:S01]  /*3f50*/  ISETP.NE.AND P1, PT, R3, R4, PT ;  /* 0x000000040300720c */ /* 0x000fe20003f25270 */
[----:B------:R-:W-:Y:S01]  /*3f60*/  IMAD.MOV R5, RZ, RZ, -R0 ;  /* 0x000000ffff057224 */ /* 0x000fe200078e0a00 */
[----:B------:R-:W-:Y:S02]  /*3f70*/  LOP3.LUT R11, R11, 0xffff, RZ, 0xc0, !PT ;  /* 0x0000ffff0b0b7812 */ /* 0x000fe400078ec0ff */
[----:B------:R-:W-:Y:S02]  /*3f80*/  LOP3.LUT R10, R10, 0xffff, RZ, 0xc0, !PT ;  /* 0x0000ffff0a0a7812 */ /* 0x000fe400078ec0ff */
[----:B------:R-:W-:Y:S02]  /*3f90*/  IADD3 R7, PT, PT, -R2, RZ, RZ ;  /* 0x000000ff02077210 */ /* 0x000fe40007ffe1ff */
[----:B------:R-:W-:-:S02]  /*3fa0*/  SEL R0, RZ, 0x1, !P0 ;  /* 0x00000001ff007807 */ /* 0x000fc40004000000 */
[----:B------:R-:W-:Y:S02]  /*3fb0*/  SEL R2, RZ, 0x1, !P1 ;  /* 0x00000001ff027807 */ /* 0x000fe40004800000 */
[----:B------:R-:W-:Y:S02]  /*3fc0*/  PRMT R3, R11, 0x8880, RZ ;  /* 0x000088800b037816 */ /* 0x000fe400000000ff */
[----:B------:R-:W-:Y:S02]  /*3fd0*/  PRMT R4, R10, 0x8880, RZ ;  /* 0x000088800a047816 */ /* 0x000fe400000000ff */
[----:B------:R-:W-:Y:S01]  /*3fe0*/  ISETP.NE.AND P0, PT, R0, R5, PT ;  /* 0x000000050000720c */ /* 0x000fe20003f05270 */
[----:B------:R-:W-:Y:S01]  /*3ff0*/  IMAD.MOV R3, RZ, RZ, -R3 ;  /* 0x000000ffff037224 */ /* 0x000fe200078e0a03 */
[----:B------:R-:W-:Y:S01]  /*4000*/  ISETP.NE.AND P1, PT, R2, R7, PT ;  /* 0x000000070200720c */ /* 0x000fe20003f25270 */
[----:B------:R-:W-:Y:S01]  /*4010*/  IMAD.MOV R5, RZ, RZ, -R4 ;  /* 0x000000ffff057224 */ /* 0x000fe200078e0a04 */
[----:B------:R-:W-:-:S02]  /*4020*/  SEL R0, RZ, 0x1, !P0 ;  /* 0x00000001ff007807 */ /* 0x000fc40004000000 */
[----:B------:R-:W-:Y:S02]  /*4030*/  SEL R2, RZ, 0x1, !P1 ;  /* 0x00000001ff027807 */ /* 0x000fe40004800000 */
[----:B------:R-:W-:Y:S02]  /*4040*/  ISETP.NE.AND P0, PT, R0, R3, PT ;  /* 0x000000030000720c */ /* 0x000fe40003f05270 */
[----:B------:R-:W-:Y:S01]  /*4050*/  ISETP.NE.AND P1, PT, R2, R5, PT ;  /* 0x000000050200720c */ /* 0x000fe20003f25270 */
[----:B------:R-:W-:-:S12]  /*4060*/  BRA `(.L_x_6518) ;  /* 0x0000009400687947 */ /* 0x000fd80003800000 */
.L_x_6528:
        /* <DEDUP_REMOVED lines=28> */
[----:B------:R-:W-:Y:S02]  /*4230*/  PRMT R10, R12, 0x7610, R10 ;  /* 0x000076100c0a7816 */ /* 0x000fe4000000000a */
[C---:B--2---:R-:W-:Y:S02]  /*4240*/  @!P0 PRMT R12, R13.reuse, 0x7770, RZ ;  /* 0x000077700d0c8816 */ /* 0x044fe400000000ff */
[----:B------:R-:W-:-:S07]  /*4250*/  @!P0 PRMT R13, R13, 0x7771, RZ ;  /* 0x000077710d0d8816 */ /* 0x000fce00000000ff */
.L_x_6545:
[----:B------:R-:W0:Y:S01]  /*4260*/  LDCU UR4, c[0x0][0x390] ;  /* 0x00007200ff0477ac */ /* 0x000e220008000800 */
        /* <DEDUP_REMOVED lines=8> */
[----:B------:R-:W-:Y:S06]  /*42f0*/  @!P0 BRA `(.L_x_6540) ;  /* 0x0000003c00c48947 */ /* 0x000fec0003800000 */
[----:B------:R-:W1:Y:S01]  /*4300*/  LDCU.64 UR30, c[0x0][0x3c8] ;  /* 0x00007900ff1e77ac */ /* 0x000e620008000a00 */
[----:B------:R-:W-:Y:S02]  /*4310*/  IMAD.MOV.U32 R14, RZ, RZ, RZ ;  /* 0x000000ffff0e7224 */ /* 0x000fe400078e00ff */
        /* <DEDUP_REMOVED lines=8> */
[----:B------:R-:W2:Y:S03]  /*43a0*/  LDCU UR73, c[0x0][0x3e8] ;  /* 0x00007d00ff4977ac */ /* 0x000ea60008000800 */
[----:B------:R-:W-:Y:S01]  /*43b0*/  IADD3 R20, PT, PT, -R18, RZ, RZ ;  /* 0x000000ff12147210 */ /* 0x000fe20007ffe1ff */
[----:B---3--:R-:W-:Y:S01]  /*43c0*/  UISETP.NE.AND UP0, UPT, UR52, 0x1, UPT ;  /* 0x000000013400788c */ /* 0x008fe2000bf05270 */
[----:B------:R-:W3:Y:S03]  /*43d0*/  LDCU UR72, c[0x0][0x4fc] ;  /* 0x00009f80ff4877ac */ /* 0x000ee60008000800 */
        /* <DEDUP_REMOVED lines=283> */
.L_x_6541:
[----:B------:R-:W-:-:S04]  /*5590*/  LOP3.LUT R15, R20, 0xfffffffe, RZ, 0xc0, !PT ;  /* 0xfffffffe140f7812 */ /* 0x000fc800078ec0ff */
[----:B------:R-:W-:-:S04]  /*55a0*/  IADD3 R14, P1, PT, R15, R16, RZ ;  /* 0x000000100f0e7210 */ /* 0x000fc80007f3e0ff */
[----:B------:R-:W-:-:S05]  /*55b0*/  IADD3.X R15, PT, PT, RZ, R17, RZ, P1, !PT ;  /* 0x00000011ff0f7210 */ /* 0x000fca0000ffe4ff */
[----:B------:R1:W2:Y:S01]  /*55c0*/  LDG.E.U16 R14, desc[UR36][R14.64] ;  /* 0x000000240e0e7981 */ /* 0x0002a2000c1e1500 */
[----:B0-----:R-:W-:Y:S02]  /*55d0*/  VIADD R29, R3, UR4 ;  /* 0x00000004031d7c36 */ /* 0x001fe40008000000 */
[----:B------:R-:W-:-:S04]  /*55e0*/  IMAD.MOV.U32 R28, RZ, RZ, RZ ;  /* 0x000000ffff1c7224 */ /* 0x000fc800078e00ff */
        /* <DEDUP_REMOVED lines=236> */
.L_x_6542:
[----:B------:R-:W-:-:S04]  /*64b0*/  LOP3.LUT R15, R22, 0xfffffffe, RZ, 0xc0, !PT ;  /* 0xfffffffe160f7812 */ /* 0x000fc800078ec0ff */
[----:B------:R-:W-:-:S05]  /*64c0*/  IADD3 R14, P1, PT, R15, R16, RZ ;  /* 0x000000100f0e7210 */ /* 0x000fca0007f3e0ff */
[----:B------:R-:W-:-:S05]  /*64d0*/  IMAD.X R15, RZ, RZ, R17, P1 ;  /* 0x000000ffff0f7224 */ /* 0x000fca00008e0611 */
[----:B------:R0:W2:Y:S01]  /*64e0*/  LDG.E.U16 R14, desc[UR36][R14.64] ;  /* 0x000000240e0e7981 */ /* 0x0000a2000c1e1500 */
[----:B------:R-:W-:Y:S01]  /*64f0*/  MOV R28, RZ ;  /* 0x000000ff001c7202 */ /* 0x000fe20000000f00 */
[----:B------:R-:W-:-:S04]  /*6500*/  VIADD R29, R29, UR4 ;  /* 0x000000041d1d7c36 */ /* 0x000fc80008000000 */
[----:B------:R-:W-:-:S05]  /*6510*/  IMAD.HI.U32 R20, R29, UR31, R28 ;  /* 0x0000001f1d147c27 */ /* 0x000fca000f8e001c */
[----:B0-----:R-:W-:-:S05]  /*6520*/  SHF.R.U32.HI R15, RZ, UR76, R20 ;  /* 0x0000004cff0f7c19 */ /* 0x001fca0008011614 */
[----:B------:R-:W-:-:S04]  /*6530*/  IMAD.MOV R21, RZ, RZ, -R15 ;  /* 0x000000ffff157224 */ /* 0x000fc800078e0a0f */
[----:B------:R-:W-:-:S04]  /*6540*/  IMAD R24, R21, UR30, R29 ;  /* 0x0000001e15187c24 */ /* 0x000fc8000f8e021d */
[----:B------:R-:W-:Y:S01]  /*6550*/  IMAD R24, R24, UR5, RZ ;  /* 0x0000000518187c24 */ /* 0x000fe2000f8e02ff */
[C---:B--2---:R-:W-:Y:S02]  /*6560*/  PRMT R21, R14.reuse, 0x7770, RZ ;  /* 0x000077700e157816 */ /* 0x044fe400000000ff */
[----:B------:R-:W-:Y:S01]  /*6570*/  PRMT R20, R14, 0x7771, RZ ;  /* 0x000077710e147816 */ /* 0x000fe200000000ff */
[----:B------:R-:W-:Y:S06]  /*6580*/  BRA.U !UP0, `(.L_x_6543) ;  /* 0x0000000d08687547 */ /* 0x000fec000b800000 */
        /* <DEDUP_REMOVED lines=218> */
.L_x_6543:
        /* <DEDUP_REMOVED lines=232> */
.L_x_6544:
[----:B------:R-:W-:-:S04]  /*81b0*/  LOP3.LUT R15, R22, 0xfffffffe, RZ, 0xc0, !PT ;  /* 0xfffffffe160f7812 */ /* 0x000fc800078ec0ff */
[----:B------:R-:W-:-:S05]  /*81c0*/  IADD3 R14, P1, PT, R15, R16, RZ ;  /* 0x000000100f0e7210 */ /* 0x000fca0007f3e0ff */
[----:B------:R-:W-:-:S05]  /*81d0*/  IMAD.X R15, RZ, RZ, R17, P1 ;  /* 0x000000ffff0f7224 */ /* 0x000fca00008e0611 */
[----:B------:R-:W2:Y:S02]  /*81e0*/  LDG.E.U16 R14, desc[UR36][R14.64] ;  /* 0x000000240e0e7981 */ /* 0x000ea4000c1e1500 */
[C---:B--2---:R-:W-:Y:S02]  /*81f0*/  PRMT R25, R14.reuse, 0x7770, RZ ;  /* 0x000077700e197816 */ /* 0x044fe400000000ff */
[----:B------:R-:W-:-:S07]  /*8200*/  PRMT R22, R14, 0x7771, RZ ;  /* 0x000077710e167816 */ /* 0x000fce00000000ff */
.L_x_6540:
[----:B------:R-:W-:Y:S01]  /*8210*/  LOP3.LUT P1, R19, R19, 0xff, RZ, 0xc0, !PT ;  /* 0x000000ff13137812 */ /* 0x000fe2000782c0ff */
[----:B------:R-:W1:Y:S01]  /*8220*/  LDCU UR5, c[0x0][0x388] ;  /* 0x00007100ff0577ac */ /* 0x000e620008000800 */
[----:B------:R-:W-:Y:S02]  /*8230*/  LOP3.LUT P2, R15, R18, 0xff, RZ, 0xc0, !PT ;  /* 0x000000ff120f7812 */ /* 0x000fe4000784c0ff */
[----:B------:R-:W-:Y:S02]  /*8240*/  SEL R14, RZ, 0xffffffff, !P1 ;  /* 0xffffffffff0e7807 */ /* 0x000fe40004800000 */
[----:B------:R-:W-:Y:S02]  /*8250*/  LOP3.LUT P3, R20, R20, 0xff, RZ, 0xc0, !PT ;  /* 0x000000ff14147812 */ /* 0x000fe4000786c0ff */
[----:B------:R-:W-:Y:S02]  /*8260*/  SEL R18, RZ, 0xffffffff, !P2 ;  /* 0xffffffffff127807 */ /* 0x000fe40005000000 */
[----:B------:R-:W-:-:S02]  /*8270*/  LOP3.LUT R27, R8, 0xff, RZ, 0xc0, !PT ;  /* 0x000000ff081b7812 */ /* 0x000fc400078ec0ff */
[----:B------:R-:W-:Y:S02]  /*8280*/  LOP3.LUT R14, R14, 0xff, RZ, 0xc0, !PT ;  /* 0x000000ff0e0e7812 */ /* 0x000fe400078ec0ff */
[----:B------:R-:W-:Y:S02]  /*8290*/  LOP3.LUT R8, R5, 0xff, RZ, 0xc0, !PT ;  /* 0x000000ff05087812 */ /* 0x000fe400078ec0ff */
[----:B------:R-:W-:Y:S02]  /*82a0*/  SEL R5, RZ, 0xffffffff, !P3 ;  /* 0xffffffffff057807 */ /* 0x000fe40005800000 */
[----:B------:R-:W-:Y:S02]  /*82b0*/  LOP3.LUT R7, R7, 0xff, RZ, 0xc0, !PT ;  /* 0x000000ff07077812 */ /* 0x000fe400078ec0ff */
[----:B------:R-:W-:Y:S02]  /*82c0*/  LOP3.LUT R18, R18, 0xff, RZ, 0xc0, !PT ;  /* 0x000000ff12127812 */ /* 0x000fe400078ec0ff */
[----:B------:R-:W-:-:S02]  /*82d0*/  LOP3.LUT P6, R23, R23, 0xff, RZ, 0xc0, !PT ;  /* 0x000000ff17177812 */ /* 0x000fc400078cc0ff */
[----:B------:R-:W-:Y:S02]  /*82e0*/  LOP3.LUT P2, R21, R21, 0xff, RZ, 0xc0, !PT ;  /* 0x000000ff15157812 */ /* 0x000fe4000784c0ff */
[----:B------:R-:W-:Y:S02]  /*82f0*/  ISETP.NE.AND P5, PT, R27, R14, PT ;  /* 0x0000000e1b00720c */ /* 0x000fe40003fa5270 */
[----:B------:R-:W-:Y:S02]  /*8300*/  LOP3.LUT R27, R4, 0xff, RZ, 0xc0, !PT ;  /* 0x000000ff041b7812 */ /* 0x000fe400078ec0ff */
[----:B------:R-:W-:Y:S02]  /*8310*/  LOP3.LUT R5, R5, 0xff, RZ, 0xc0, !PT ;  /* 0x000000ff05057812 */ /* 0x000fe400078ec0ff */
[----:B------:R-:W-:Y:S01]  /*8320*/  ISETP.NE.AND P1, PT, R7, R18, PT ;  /* 0x000000120700720c */ /* 0x000fe20003f25270 */
[----:B0-----:R-:W-:Y:S01]  /*8330*/  IMAD.U32 R18, RZ, RZ, UR4 ;  /* 0x00000004ff127e24 */ /* 0x001fe2000f8e00ff */
[----:B------:R-:W-:-:S02]  /*8340*/  SEL R4, RZ, 0xffffffff, !P6 ;  /* 0xffffffffff047807 */ /* 0x000fc40007000000 */
[----:B------:R-:W-:Y:S02]  /*8350*/  SEL R7, RZ, 0xffffffff, !P2 ;  /* 0xffffffffff077807 */ /* 0x000fe40005000000 */
[----:B------:R-:W-:Y:S02]  /*8360*/  LOP3.LUT P6, R25, R25, 0xff, RZ, 0xc0, !PT ;  /* 0x000000ff19197812 */ /* 0x000fe400078cc0ff */
[----:B------:R-:W-:Y:S02]  /*8370*/  LOP3.LUT P4, R24, R24, 0xff, RZ, 0xc0, !PT ;  /* 0x000000ff18187812 */ /* 0x000fe4000788c0ff */
[----:B------:R-:W-:Y:S02]  /*8380*/  ISETP.NE.AND P3, PT, R8, R5, PT ;  /* 0x000000050800720c */ /* 0x000fe40003f65270 */
[----:B------:R-:W-:Y:S02]  /*8390*/  LOP3.LUT R5, R2, 0xff, RZ, 0xc0, !PT ;  /* 0x000000ff02057812 */ /* 0x000fe400078ec0ff */
[----:B------:R-:W-:-:S02]  /*83a0*/  LOP3.LUT R6, R6, 0xff, RZ, 0xc0, !PT ;  /* 0x000000ff06067812 */ /* 0x000fc400078ec0ff */
[----:B------:R-:W-:Y:S02]  /*83b0*/  LOP3.LUT R7, R7, 0xff, RZ, 0xc0, !PT ;  /* 0x000000ff07077812 */ /* 0x000fe400078ec0ff */
[----:B------:R-:W-:Y:S02]  /*83c0*/  SEL R2, RZ, 0xffffffff, !P6 ;  /* 0xffffffffff027807 */ /* 0x000fe40007000000 */
[----:B------:R-:W-:Y:S02]  /*83d0*/  SEL R14, RZ, 0xffffffff, !P4 ;  /* 0xffffffffff0e7807 */ /* 0x000fe40006000000 */
[----:B------:R-:W-:Y:S02]  /*83e0*/  LOP3.LUT P6, R22, R22, 0xff, RZ, 0xc0, !PT ;  /* 0x000000ff16167812 */ /* 0x000fe400078cc0ff */
[----:B------:R-:W-:Y:S02]  /*83f0*/  ISETP.NE.AND P2, PT, R6, R7, PT ;  /* 0x000000070600720c */ /* 0x000fe40003f45270 */
[----:B------:R-:W-:-:S02]  /*8400*/  LOP3.LUT R4, R4, 0xff, RZ, 0xc0, !PT ;  /* 0x000000ff04047812 */ /* 0x000fc400078ec0ff */
[----:B------:R-:W-:Y:S02]  /*8410*/  LOP3.LUT R14, R14, 0xff, RZ, 0xc0, !PT ;  /* 0x000000ff0e0e7812 */ /* 0x000fe400078ec0ff */
[----:B------:R-:W-:Y:S02]  /*8420*/  LOP3.LUT R9, R9, 0xff, RZ, 0xc0, !PT ;  /* 0x000000ff09097812 */ /* 0x000fe400078ec0ff */
[----:B------:R-:W-:Y:S02]  /*8430*/  LEA R3, R18, R3, 0x2 ;  /* 0x0000000312037211 */ /* 0x000fe400078e10ff */
[----:B------:R-:W-:Y:S02]  /*8440*/  LOP3.LUT R2, R2, 0xff, RZ, 0xc0, !PT ;  /* 0x000000ff02027812 */ /* 0x000fe400078ec0ff */
[----:B------:R-:W-:Y:S02]  /*8450*/  SEL R6, RZ, 0xffffffff, !P6 ;  /* 0xffffffffff067807 */ /* 0x000fe40007000000 */
[----:B------:R-:W-:-:S02]  /*8460*/  SEL R8, RZ, 0x1, !P5 ;  /* 0x00000001ff087807 */ /* 0x000fc40006800000 */
[----:B------:R-:W-:Y:S02]  /*8470*/  ISETP.NE.AND P6, PT, R5, R4, PT ;  /* 0x000000040500720c */ /* 0x000fe40003fc5270 */
[----:B------:R-:W-:Y:S01]  /*8480*/  ISETP.NE.AND P4, PT, R27, R14, PT ;  /* 0x0000000e1b00720c */ /* 0x000fe20003f85270 */
[----:B-1----:R-:W-:Y:S01]  /*8490*/  IMAD.U32 R14, RZ, RZ, UR5 ;  /* 0x00000005ff0e7e24 */ /* 0x002fe2000f8e00ff */
[----:B------:R-:W-:Y:S01]  /*84a0*/  ISETP.NE.AND P5, PT, R9, R2, PT ;  /* 0x000000020900720c */ /* 0x000fe20003fa5270 */
[----:B------:R-:W-:Y:S01]  /*84b0*/  IMAD R9, R18, 0x3, R3 ;  /* 0x0000000312097824 */ /* 0x000fe200078e0203 */
[----:B------:R-:W-:Y:S02]  /*84c0*/  LOP3.LUT R5, R10, 0xff, RZ, 0xc0, !PT ;  /* 0x000000ff0a057812 */ /* 0x000fe400078ec0ff */
[----:B------:R-:W-:Y:S02]  /*84d0*/  LOP3.LUT R6, R6, 0xff, RZ, 0xc0, !PT ;  /* 0x000000ff06067812 */ /* 0x000fe400078ec0ff */
[----:B------:R-:W-:-:S02]  /*84e0*/  SEL R7, RZ, 0x1, !P1 ;  /* 0x00000001ff077807 */ /* 0x000fc40004800000 */
[----:B------:R-:W-:Y:S02]  /*84f0*/  ISETP.NE.AND P1, PT, R5, R6, PT ;  /* 0x000000060500720c */ /* 0x000fe40003f25270 */
[----:B------:R-:W-:Y:S02]  /*8500*/  SEL R6, RZ, 0x1, !P2 ;  /* 0x00000001ff067807 */ /* 0x000fe40005000000 */
[----:B------:R-:W-:Y:S02]  /*8510*/  ISETP.GE.U32.AND P2, PT, R9, R14, PT ;  /* 0x0000000e0900720c */ /* 0x000fe40003f46070 */
[----:B------:R-:W-:Y:S02]  /*8520*/  SEL R5, RZ, 0x1, !P3 ;  /* 0x00000001ff057807 */ /* 0x000fe40005800000 */
[----:B------:R-:W-:Y:S02]  /*8530*/  SEL R4, RZ, 0x1, !P4 ;  /* 0x00000001ff047807 */ /* 0x000fe40006000000 */
[----:B------:R-:W-:-:S02]  /*8540*/  SEL R2, RZ, 0x1, !P6 ;  /* 0x00000001ff027807 */ /* 0x000fc40007000000 */
[----:B------:R-:W-:Y:S02]  /*8550*/  SEL R9, RZ, 0x1, !P5 ;  /* 0x00000001ff097807 */ /* 0x000fe40006800000 */
[----:B------:R-:W-:-:S03]  /*8560*/  SEL R10, RZ, 0x1, !P1 ;  /* 0x00000001ff0a7807 */ /* 0x000fc60004800000 */
[----:B------:R-:W-:Y:S05]  /*8570*/  @!P2 BRA `(.L_x_6545) ;  /* 0xffffffbc0038a947 */ /* 0x000fea000383ffff */
[----:B------:R-:W-:Y:S05]  /*8580*/  BSYNC.RECONVERGENT B1 ;  /* 0x0000000000017941 */ /* 0x000fea0003800200 */
.L_x_6539:
[----:B------:R-:W-:Y:S02]  /*8590*/  ISETP.NE.AND P6, PT, R19, RZ, PT ;  /* 0x000000ff1300720c */ /* 0x000fe40003fc5270 */
[----:B------:R-:W-:Y:S02]  /*85a0*/  ISETP.NE.AND P0, PT, R22, RZ, PT ;  /* 0x000000ff1600720c */ /* 0x000fe40003f05270 */
[----:B------:R-:W-:Y:S02]  /*85b0*/  SEL R26, RZ, 0x1, !P6 ;  /* 0x00000001ff1a7807 */ /* 0x000fe40007000000 */
[----:B------:R-:W-:Y:S02]  /*85c0*/  ISETP.NE.AND P1, PT, R25, RZ, PT ;  /* 0x000000ff1900720c */ /* 0x000fe40003f25270 */
[----:B------:R-:W-:Y:S02]  /*85d0*/  ISETP.NE.AND P2, PT, R23, RZ, PT ;  /* 0x000000ff1700720c */ /* 0x000fe40003f45270 */
[----:B------:R-:W-:-:S02]  /*85e0*/  ISETP.NE.AND P3, PT, R20, RZ, PT ;  /* 0x000000ff1400720c */ /* 0x000fc40003f65270 */
[----:B------:R-:W-:Y:S02]  /*85f0*/  ISETP.NE.AND P4, PT, R15, RZ, PT ;  /* 0x000000ff0f00720c */ /* 0x000fe40003f85270 */
[----:B------:R-:W-:Y:S02]  /*8600*/  ISETP.NE.AND P5, PT, R21, RZ, PT ;  /* 0x000000ff1500720c */ /* 0x000fe40003fa5270 */
[----:B------:R-:W-:Y:S02]  /*8610*/  ISETP.NE.AND P6, PT, R24, RZ, PT ;  /* 0x000000ff1800720c */ /* 0x000fe40003fc5270 */
[----:B------:R-:W-:Y:S02]  /*8620*/  SEL R25, RZ, 0x1, !P4 ;  /* 0x00000001ff197807 */ /* 0x000fe40006000000 */
[----:B------:R-:W-:Y:S02]  /*8630*/  SEL R24, RZ, 0x1, !P5 ;  /* 0x00000001ff187807 */ /* 0x000fe40006800000 */
[----:B------:R-:W-:-:S02]  /*8640*/  SEL R23, RZ, 0x1, !P3 ;  /* 0x00000001ff177807 */ /* 0x000fc40005800000 */
[----:B------:R-:W-:Y:S02]  /*8650*/  SEL R17, RZ, 0x1, !P6 ;  /* 0x00000001ff117807 */ /* 0x000fe40007000000 */
[----:B------:R-:W-:Y:S02]  /*8660*/  SEL R16, RZ, 0x1, !P2 ;  /* 0x00000001ff107807 */ /* 0x000fe40005000000 */
[----:B------:R-:W-:Y:S02]  /*8670*/  SEL R22, RZ, 0x1, !P1 ;  /* 0x00000001ff167807 */ /* 0x000fe40004800000 */
[----:B------:R-:W-:-:S07]  /*8680*/  SEL R19, RZ, 0x1, !P0 ;  /* 0x00000001ff137807 */ /* 0x000fce0004000000 */
.L_x_6538:
[----:B------:R-:W-:Y:S05]  /*8690*/  BSYNC.RECONVERGENT B0 ;  /* 0x0000000000007941 */ /* 0x000fea0003800200 */
.L_x_6537:
[----:B------:R-:W-:Y:S01]  /*86a0*/  ISETP.GE.U32.AND P0, PT, R3, R14, PT ;  /* 0x0000000e0300720c */ /* 0x000fe20003f06070 */
[----:B------:R-:W-:-:S12]  /*86b0*/  BSSY.RECONVERGENT B0, `(.L_x_6546) ;  /* 0x000048c000007945 */ /* 0x000fd80003800200 */
        /* <DEDUP_REMOVED lines=278> */
[----:B-1----:R-:W-:-:S05]  /*9820*/  SHF.R.U32.HI R12, RZ, UR4, R12 ;  /* 0x00000004ff0c7c19 */ /* 0x002fca000801160c */
[----:B------:R-:W-:-:S04]  /*9830*/  IMAD.MOV R12, RZ, RZ, -R12 ;  /* 0x000000ffff0c7224 */ /* 0x000fc800078e0a0c */
[----:B------:R-:W-:-:S04]  /*9840*/  IMAD R12, R12, UR6, R13 ;  /* 0x000000060c0c7c24 */ /* 0x000fc8000f8e020d */
[----:B--2---:R-:W-:-:S07]  /*9850*/  IMAD R25, R12, UR5, R25 ;  /* 0x000000050c197c24 */ /* 0x004fce000f8e0219 */
.L_x_6549:
[----:B------:R-:W-:Y:S01]  /*9860*/  SHF.R.U32.HI R12, RZ, 0x1, R25 ;  /* 0x00000001ff0c7819 */ /* 0x000fe20000011619 */
[----:B------:R-:W-:-:S07]  /*9870*/  IMAD.MOV.U32 R13, RZ, RZ, RZ ;  /* 0x000000ffff0d7224 */ /* 0x000fce00078e00ff */
.L_x_6548:
        /* <DEDUP_REMOVED lines=290> */
.L_x_6551:
[----:B------:R-:W-:Y:S02]  /*aaa0*/  SHF.R.U32.HI R30, RZ, 0x1, R0 ;  /* 0x00000001ff1e7819 */ /* 0x000fe40000011600 */
[----:B------:R-:W-:-:S07]  /*aab0*/  MOV R31, RZ ;  /* 0x000000ff001f7202 */ /* 0x000fce0000000f00 */
.L_x_6550:
        /* <DEDUP_REMOVED lines=287> */
.L_x_6553:
[----:B------:R-:W-:Y:S02]  /*bcb0*/  SHF.R.U32.HI R16, RZ, 0x1, R0 ;  /* 0x00000001ff107819 */ /* 0x000fe40000011600 */
[----:B------:R-:W-:-:S07]  /*bcc0*/  MOV R17, RZ ;  /* 0x000000ff00117202 */ /* 0x000fce0000000f00 */
.L_x_6552:
        /* <DEDUP_REMOVED lines=287> */
.L_x_6555:
[----:B------:R-:W-:Y:S02]  /*cec0*/  SHF.R.U32.HI R20, RZ, 0x1, R0 ;  /* 0x00000001ff147819 */ /* 0x000fe40000011600 */
[----:B------:R-:W-:-:S07]  /*ced0*/  MOV R21, RZ ;  /* 0x000000ff00157202 */ /* 0x000fce0000000f00 */
.L_x_6554:
        /* <DEDUP_REMOVED lines=9> */
.L_x_6547:
[----:B------:R-:W-:Y:S05]  /*cf70*/  BSYNC.RECONVERGENT B0 ;  /* 0x0000000000007941 */ /* 0x000fea0003800200 */
.L_x_6546:
[----:B------:R-:W-:Y:S01]  /*cf80*/  ISETP.GE.U32.AND P0, PT, R3, R14, PT ;  /* 0x0000000e0300720c */ /* 0x000fe20003f06070 */
[----:B------:R-:W-:-:S12]  /*cf90*/  BSSY.RECONVERGENT B0, `(.L_x_6556) ;  /* 0x0000047000007945 */ /* 0x000fd80003800200 */
[----:B------:R-:W-:Y:S05]  /*cfa0*/  @P0 BRA `(.L_x_6557) ;  /* 0x0000000400140947 */ /* 0x000fea0003800000 */
[----:B------:R-:W-:Y:S02]  /*cfb0*/  LOP3.LUT R26, R26, 0xffff, RZ, 0xc0, !PT ;  /* 0x0000ffff1a1a7812 */ /* 0x000fe400078ec0ff */
[----:B------:R-:W-:Y:S02]  /*cfc0*/  LOP3.LUT R8, R8, 0xffff, RZ, 0xc0, !PT ;  /* 0x0000ffff08087812 */ /* 0x000fe400078ec0ff */
[----:B------:R-:W-:Y:S02]  /*cfd0*/  IADD3 R3, PT, PT, R3, R18, RZ ;  /* 0x0000001203037210 */ /* 0x000fe40007ffe0ff */
[----:B------:R-:W-:Y:S02]  /*cfe0*/  LOP3.LUT R25, R25, 0xffff, RZ, 0xc0, !PT ;  /* 0x0000ffff19197812 */ /* 0x000fe400078ec0ff */
[----:B------:R-:W-:Y:S02]  /*cff0*/  LOP3.LUT R7, R7, 0xffff, RZ, 0xc0, !PT ;  /* 0x0000ffff07077812 */ /* 0x000fe400078ec0ff */
[----:B------:R-:W-:-:S02]  /*d000*/  PRMT R26, R26, 0x8880, RZ ;  /* 0x000088801a1a7816 */ /* 0x000fc400000000ff */
[----:B------:R-:W-:Y:S02]  /*d010*/  PRMT R0, R8, 0x8880, RZ ;  /* 0x0000888008007816 */ /* 0x000fe400000000ff */
[----:B------:R-:W-:Y:S02]  /*d020*/  ISETP.GE.U32.AND P2, PT, R3, R14, PT ;  /* 0x0000000e0300720c */ /* 0x000fe40003f46070 */
[----:B------:R-:W-:Y:S02]  /*d030*/  PRMT R11, R25, 0x8880, RZ ;  /* 0x00008880190b7816 */ /* 0x000fe400000000ff */
[----:B------:R-:W-:Y:S01]  /*d040*/  PRMT R8, R7, 0x8880, RZ ;  /* 0x0000888007087816 */ /* 0x000fe200000000ff */
[----:B------:R-:W-:Y:S02]  /*d050*/  IMAD.MOV.U32 R7, RZ, RZ, R26 ;  /* 0x000000ffff077224 */ /* 0x000fe400078e001a */
[----:B------:R-:W-:Y:S02]  /*d060*/  IMAD.MOV R11, RZ, RZ, -R11 ;  /* 0x000000ffff0b7224 */ /* 0x000fe400078e0a0b */
        /* <DEDUP_REMOVED lines=44> */
[----:B------:R-:W-:Y:S02]  /*d330*/  LOP3.LUT R22, R22, 0xffff, RZ, 0xc0, !PT ;  /* 0x0000ffff16167812 */ /* 0x000fe400078ec0ff */
[----:B------:R-:W-:Y:S02]  /*d340*/  LOP3.LUT R10, R10, 0xffff, RZ, 0xc0, !PT ;  /* 0x0000ffff0a0a7812 */ /* 0x000fe400078ec0ff */
[----:B------:R-:W-:Y:S02]  /*d350*/  PRMT R19, R19, 0x8880, RZ ;  /* 0x0000888013137816 */ /* 0x000fe400000000ff */
[----:B------:R-:W-:-:S02]  /*d360*/  PRMT R0, R9, 0x8880, RZ ;  /* 0x0000888009007816 */ /* 0x000fc400000000ff */
        /* <DEDUP_REMOVED lines=8> */
[----:B------:R-:W-:-:S09]  /*d3f0*/  SEL R10, RZ, 0x1, !P1 ;  /* 0x00000001ff0a7807 */ /* 0x000fd20004800000 */
.L_x_6557:
[----:B------:R-:W-:Y:S05]  /*d400*/  BSYNC.RECONVERGENT B0 ;  /* 0x0000000000007941 */ /* 0x000fea0003800200 */
.L_x_6556:
[----:B------:R-:W-:Y:S02]  /*d410*/  LOP3.LUT R6, R6, 0xffff, RZ, 0xc0, !PT ;  /* 0x0000ffff06067812 */ /* 0x000fe400078ec0ff */
[----:B------:R-:W-:Y:S02]  /*d420*/  LOP3.LUT R5, R5, 0xffff, RZ, 0xc0, !PT ;  /* 0x0000ffff05057812 */ /* 0x000fe400078ec0ff */
[----:B------:R-:W-:Y:S02]  /*d430*/  LOP3.LUT R8, R8, 0xffff, RZ, 0xc0, !PT ;  /* 0x0000ffff08087812 */ /* 0x000fe400078ec0ff */
[----:B------:R-:W-:Y:S02]  /*d440*/  PRMT R3, R6, 0x8880, RZ ;  /* 0x0000888006037816 */ /* 0x000fe400000000ff */
[----:B------:R-:W-:Y:S02]  /*d450*/  PRMT R6, R5, 0x8880, RZ ;  /* 0x0000888005067816 */ /* 0x000fe400000000ff */
[----:B------:R-:W-:-:S02]  /*d460*/  LOP3.LUT R7, R7, 0xffff, RZ, 0xc0, !PT ;  /* 0x0000ffff07077812 */ /* 0x000fc400078ec0ff */
[----:B------:R-:W-:Y:S01]  /*d470*/  PRMT R0, R8, 0x8880, RZ ;  /* 0x0000888008007816 */ /* 0x000fe200000000ff */
[----:B------:R-:W-:Y:S01]  /*d480*/  IMAD.MOV R6, RZ, RZ, -R6 ;  /* 0x000000ffff067224 */ /* 0x000fe200078e0a06 */
[----:B------:R-:W-:Y:S02]  /*d490*/  IADD3 R3, PT, PT, -R3, RZ, RZ ;  /* 0x000000ff03037210 */ /* 0x000fe40007ffe1ff */
[----:B------:R-:W-:Y:S02]  /*d4a0*/  LOP3.LUT R4, R4, 0xffff, RZ, 0xc0, !PT ;  /* 0x0000ffff04047812 */ /* 0x000fe400078ec0ff */
[----:B------:R-:W-:Y:S02]  /*d4b0*/  LOP3.LUT R2, R2, 0xffff, RZ, 0xc0, !PT ;  /* 0x0000ffff02027812 */ /* 0x000fe400078ec0ff */
[----:B------:R-:W-:Y:S02]  /*d4c0*/  PRMT R5, R7, 0x8880, RZ ;  /* 0x0000888007057816 */ /* 0x000fe400000000ff */
[----:B------:R-:W-:-:S02]  /*d4d0*/  ISETP.NE.AND P0, PT, R0, R3, PT ;  /* 0x000000030000720c */ /* 0x000fc40003f05270 */
[----:B------:R-:W-:Y:S02]  /*d4e0*/  PRMT R0, R4, 0x8880, RZ ;  /* 0x0000888004007816 */ /* 0x000fe400000000ff */
[----:B------:R-:W-:Y:S02]  /*d4f0*/  PRMT R2, R2, 0x8880, RZ ;  /* 0x0000888002027816 */ /* 0x000fe400000000ff */
        /* <DEDUP_REMOVED lines=16> */
[----:B------:R-:W-:-:S13]  /*d600*/  ISETP.NE.AND P1, PT, R2, R5, PT ;  /* 0x000000050200720c */ /* 0x000fda0003f25270 */
.L_x_6518:
[----:B------:R-:W-:Y:S02]  /*d610*/  SEL R17, RZ, 0x1, !P1 ;  /* 0x00000001ff117807 */ /* 0x000fe40004800000 */
[----:B------:R-:W-:-:S07]  /*d620*/  SEL R18, RZ, 0x1, !P0 ;  /* 0x00000001ff127807 */ /* 0x000fce0004000000 */
.L_x_6506:
[----:B------:R-:W-:Y:S05]  /*d630*/  BSYNC.RECONVERGENT B6 ;  /* 0x0000000000067941 */ /* 0x000fea0003800200 */
.L_x_6505:
[----:B------:R-:W0:Y:S01]  /*d640*/  LDCU UR4, c[0x0][0x3a0] ;  /* 0x00007400ff0477ac */ /* 0x000e220008000800 */
[----:B------:R-:W1:Y:S01]  /*d650*/  S2R R7, SR_TID.X ;  /* 0x0000000000077919 */ /* 0x000e620000002100 */
[----:B------:R-:W2:Y:S01]  /*d660*/  S2R R0, SR_TID.Y ;  /* 0x0000000000007919 */ /* 0x000ea20000002200 */
[----:B0-----:R-:W-:-:S09]  /*d670*/  UISETP.NE.AND UP0, UPT, UR4, URZ, UPT ;  /* 0x000000ff0400728c */ /* 0x001fd2000bf05270 */
[----:B------:R-:W-:Y:S05]  /*d680*/  BRA.U !UP0, `(.L_x_6558) ;  /* 0x0000000108a87547 */ /* 0x000fea000b800000 */
[----:B------:R-:W0:Y:S01]  /*d690*/  S2R R9, SR_CgaCtaId ;  /* 0x0000000000097919 */ /* 0x000e220000008800 */
[----:B------:R-:W1:Y:S01]  /*d6a0*/  LDC R2, c[0x0][0x360] ;  /* 0x0000d800ff027b82 */ /* 0x000e620000000800 */
[----:B------:R-:W-:Y:S02]  /*d6b0*/  MOV R3, 0x400 ;  /* 0x0000040000037802 */ /* 0x000fe40000000f00 */
[----:B------:R-:W-:-:S03]  /*d6c0*/  PRMT R6, R17, 0x7604, R18 ;  /* 0x0000760411067816 */ /* 0x000fc60000000012 */
[----:B------:R-:W-:Y:S02]  /*d6d0*/  VIADD R4, R3, 0x10 ;  /* 0x0000001003047836 */ /* 0x000fe40000000000 */
[----:B------:R-:W3:Y:S01]  /*d6e0*/  LDC R3, c[0x0][0x364] ;  /* 0x0000d900ff037b82 */ /* 0x000ee20000000800 */
[----:B-12---:R-:W-:Y:S02]  /*d6f0*/  IMAD R5, R0, R2, R7 ;  /* 0x0000000200057224 */ /* 0x006fe400078e0207 */
[----:B0-----:R-:W-:Y:S02]  /*d700*/  LEA R4, R9, R4, 0x18 ;  /* 0x0000000409047211 */ /* 0x001fe400078ec0ff */
[----:B---3--:R-:W-:-:S03]  /*d710*/  ISETP.GE.U32.AND P0, PT, R3, 0x2, PT ;  /* 0x000000020300780c */ /* 0x008fc60003f06070 */
[----:B------:R-:W-:-:S05]  /*d720*/  IMAD R5, R5, 0x2, R4 ;  /* 0x0000000205057824 */ /* 0x000fca00078e0204 */
[----:B------:R0:W-:Y:S05]  /*d730*/  STS.U16 [R5], R6 ;  /* 0x0000000605007388 */ /* 0x0001ea0000000400 */
[----:B------:R-:W-:Y:S05]  /*d740*/  @!P0 BRA `(.L_x_6558) ;  /* 0x0000000000788947 */ /* 0x000fea0003800000 */
[----:B0-----:R-:W-:-:S07]  /*d750*/  MOV R6, R3 ;  /* 0x0000000300067202 */ /* 0x001fce0000000f00 */
.L_x_6561:
        /* <DEDUP_REMOVED lines=12> */
[----:B------:R-:W-:Y:S01]  /*d820*/  IMAD R9, R9, 0x2, R4 ;  /* 0x0000000209097824 */ /* 0x000fe200078e0204 */
[----:B------:R-:W-:Y:S02]  /*d830*/  PRMT R6, R18, 0x8880, RZ ;  /* 0x0000888012067816 */ /* 0x000fe400000000ff */
[----:B------:R-:W-:-:S03]  /*d840*/  PRMT R10, R17, 0x8880, RZ ;  /* 0x00008880110a7816 */ /* 0x000fc600000000ff */
[----:B------:R-:W0:Y:S02]  /*d850*/  LDS.U16 R9, [R9] ;  /* 0x0000000009097984 */ /* 0x000e240000000400 */
[C---:B0-----:R-:W-:Y:S02]  /*d860*/  PRMT R8, R9.reuse, 0x8880, RZ ;  /* 0x0000888009087816 */ /* 0x041fe400000000ff */
[----:B------:R-:W-:-:S03]  /*d870*/  PRMT R11, R9, 0x9991, RZ ;  /* 0x00009991090b7816 */ /* 0x000fc600000000ff */
[----:B------:R-:W-:Y:S01]  /*d880*/  IMAD.MOV R9, RZ, RZ, -R8 ;  /* 0x000000ffff097224 */ /* 0x000fe200078e0a08 */
[----:B------:R-:W-:-:S04]  /*d890*/  IADD3 R11, PT, PT, -R11, RZ, RZ ;  /* 0x000000ff0b0b7210 */ /* 0x000fc80007ffe1ff */
[----:B------:R-:W-:Y:S02]  /*d8a0*/  ISETP.NE.AND P0, PT, R6, R9, PT ;  /* 0x000000090600720c */ /* 0x000fe40003f05270 */
[----:B------:R-:W-:Y:S02]  /*d8b0*/  ISETP.NE.AND P1, PT, R10, R11, PT ;  /* 0x0000000b0a00720c */ /* 0x000fe40003f25270 */
[----:B------:R-:W-:Y:S02]  /*d8c0*/  SEL R18, RZ, 0x1, !P0 ;  /* 0x00000001ff127807 */ /* 0x000fe40004000000 */
[----:B------:R-:W-:-:S04]  /*d8d0*/  SEL R17, RZ, 0x1, !P1 ;  /* 0x00000001ff117807 */ /* 0x000fc80004800000 */
[----:B------:R-:W-:-:S05]  /*d8e0*/  PRMT R6, R17, 0x7604, R18 ;  /* 0x0000760411067816 */ /* 0x000fca0000000012 */
[----:B------:R0:W-:Y:S02]  /*d8f0*/  STS.U16 [R5], R6 ;  /* 0x0000000605007388 */ /* 0x0001e40000000400 */
.L_x_6560:
[----:B------:R-:W-:Y:S05]  /*d900*/  BSYNC.RECONVERGENT B0 ;  /* 0x0000000000007941 */ /* 0x000fea0003800200 */
.L_x_6559:
[----:B0-----:R-:W-:Y:S01]  /*d910*/  IMAD.MOV.U32 R6, RZ, RZ, R13 ;  /* 0x000000ffff067224 */ /* 0x001fe200078e000d */
[----:B------:R-:W-:Y:S06]  /*d920*/  @P2 BRA `(.L_x_6561) ;  /* 0xfffffffc008c2947 */ /* 0x000fec000383ffff */
.L_x_6558:
[----:B------:R-:W3:Y:S02]  /*d930*/  LDCU UR4, c[0x0][0x39c] ;  /* 0x00007380ff0477ac */ /* 0x000ee40008000800 */
[----:B---3--:R-:W-:-:S09]  /*d940*/  UISETP.NE.AND UP0, UPT, UR4, URZ, UPT ;  /* 0x000000ff0400728c */ /* 0x008fd2000bf05270 */
[----:B------:R-:W-:Y:S05]  /*d950*/  BRA.U !UP0, `(.L_x_6562) ;  /* 0x00000005081c7547 */ /* 0x000fea000b800000 */
[----:B------:R-:W3:Y:S02]  /*d960*/  LDC R3, c[0x0][0x360] ;  /* 0x0000d800ff037b82 */ /* 0x000ee40000000800 */
[----:B---3--:R-:W-:Y:S01]  /*d970*/  ISETP.GE.U32.AND P0, PT, R3, 0x21, PT ;  /* 0x000000210300780c */ /* 0x008fe20003f06070 */
[----:B------:R-:W-:-:S12]  /*d980*/  IMAD.MOV.U32 R2, RZ, RZ, R3 ;  /* 0x000000ffff027224 */ /* 0x000fd800078e0003 */
[----:B------:R-:W-:Y:S05]  /*d990*/  @!P0 BRA `(.L_x_6563) ;  /* 0x0000000000a48947 */ /* 0x000fea0003800000 */
[----:B------:R-:W3:Y:S01]  /*d9a0*/  S2UR UR5, SR_CgaCtaId ;  /* 0x00000000000579c3 */ /* 0x000ee20000008800 */
[----:B------:R-:W-:Y:S01]  /*d9b0*/  UMOV UR4, 0x400 ;  /* 0x0000040000047882 */ /* 0x000fe20000000000 */
[----:B-12---:R-:W-:Y:S01]  /*d9c0*/  IMAD R2, R0, R3, R7 ;  /* 0x0000000300027224 */ /* 0x006fe200078e0207 */
[----:B------:R-:W-:Y:S01]  /*d9d0*/  UIADD3 UR4, UPT, UPT, UR4, 0x10, URZ ;  /* 0x0000001004047890 */ /* 0x000fe2000fffe0ff */
[----:B0-----:R-:W-:Y:S02]  /*d9e0*/  PRMT R5, R17, 0x7604, R18 ;  /* 0x0000760411057816 */ /* 0x001fe40000000012 */
[----:B------:R-:W-:Y:S01]  /*d9f0*/  ISETP.GE.U32.AND P0, PT, R3, 0x40, PT ;  /* 0x000000400300780c */ /* 0x000fe20003f06070 */
[----:B---3--:R-:W-:-:S06]  /*da00*/  ULEA UR4, UR5, UR4, 0x18 ;  /* 0x0000000405047291 */ /* 0x008fcc000f8ec0ff */
[----:B------:R-:W-:Y:S01]  /*da10*/  LEA R4, R2, UR4, 0x1 ;  /* 0x0000000402047c11 */ /* 0x000fe2000f8e08ff */
[----:B------:R-:W-:-:S04]  /*da20*/  IMAD.MOV.U32 R2, RZ, RZ, 0x20 ;  /* 0x00000020ff027424 */ /* 0x000fc800078e00ff */
[----:B------:R3:W-:Y:S01]  /*da30*/  STS.U16 [R4], R5 ;  /* 0x0000000504007388 */ /* 0x0007e20000000400 */
[----:B------:R-:W-:Y:S05]  /*da40*/  @!P0 BRA `(.L_x_6563) ;  /* 0x0000000000788947 */ /* 0x000fea0003800000 */
[----:B---3--:R-:W-:-:S07]  /*da50*/  MOV R5, R3 ;  /* 0x0000000300057202 */ /* 0x008fce0000000f00 */
.L_x_6566:
        /* <DEDUP_REMOVED lines=9> */
[----:B------:R-:W-:Y:S02]  /*daf0*/  LOP3.LUT R5, R5, 0x7fe, RZ, 0xc0, !PT ;  /* 0x000007fe05057812 */ /* 0x000fe400078ec0ff */
[----:B------:R-:W-:Y:S02]  /*db00*/  LOP3.LUT R18, R18, 0xffff, RZ, 0xc0, !PT ;  /* 0x0000ffff12127812 */ /* 0x000fe400078ec0ff */
[----:B------:R-:W-:Y:S01]  /*db10*/  LOP3.LUT R17, R17, 0xffff, RZ, 0xc0, !PT ;  /* 0x0000ffff11117812 */ /* 0x000fe200078ec0ff */
[----:B------:R-:W-:Y:S01]  /*db20*/  IMAD.IADD R5, R4, 0x1, R5 ;  /* 0x0000000104057824 */ /* 0x000fe200078e0205 */
        /* <DEDUP_REMOVED lines=13> */
.L_x_6565:
[----:B------:R-:W-:Y:S05]  /*dc00*/  BSYNC.RECONVERGENT B0 ;  /* 0x0000000000007941 */ /* 0x000fea0003800200 */
.L_x_6564:
[----:B0-----:R-:W-:Y:S01]  /*dc10*/  IMAD.MOV.U32 R5, RZ, RZ, R10 ;  /* 0x000000ffff057224 */ /* 0x001fe200078e000a */
[----:B------:R-:W-:Y:S06]  /*dc20*/  @P2 BRA `(.L_x_6566) ;  /* 0xfffffffc008c2947 */ /* 0x000fec000383ffff */
.L_x_6563:
[----:B------:R-:W-:Y:S01]  /*dc30*/  ISETP.GE.U32.AND P0, PT, R2, 0x2, PT ;  /* 0x000000020200780c */ /* 0x000fe20003f06070 */
[----:B------:R-:W-:Y:S05]  /*dc40*/  WARPSYNC.ALL ;  /* 0x0000000000007948 */ /* 0x000fea0003800000 */
[----:B------:R-:W-:Y:S07]  /*dc50*/  BAR.SYNC.DEFER_BLOCKING 0x0 ;  /* 0x0000000000007b1d */ /* 0x000fee0000010000 */
[----:B------:R-:W-:Y:S05]  /*dc60*/  @!P0 BRA `(.L_x_6562) ;  /* 0x0000000000588947 */ /* 0x000fea0003800000 */
[----:B------:R-:W-:-:S07]  /*dc70*/  IMAD.MOV.U32 R3, RZ, RZ, 0x1 ;  /* 0x00000001ff037424 */ /* 0x000fce00078e00ff */
.L_x_6567:
[----:B---3--:R-:W-:Y:S02]  /*dc80*/  LOP3.LUT R4, R18, 0xffff, RZ, 0xc0, !PT ;  /* 0x0000ffff12047812 */ /* 0x008fe400078ec0ff */
[----:B0-----:R-:W-:Y:S02]  /*dc90*/  LOP3.LUT R5, R17, 0xffff, RZ, 0xc0, !PT ;  /* 0x0000ffff11057812 */ /* 0x001fe400078ec0ff */
[----:B------:R-:W-:Y:S02]  /*dca0*/  PRMT R4, R4, 0x8880, RZ ;  /* 0x0000888004047816 */ /* 0x000fe400000000ff */
[----:B------:R-:W-:Y:S02]  /*dcb0*/  PRMT R6, R5, 0x8880, RZ ;  /* 0x0000888005067816 */ /* 0x000fe400000000ff */
[----:B------:R-:W-:Y:S02]  /*dcc0*/  LOP3.LUT R18, R18, 0xff, RZ, 0xc0, !PT ;  /* 0x000000ff12127812 */ /* 0x000fe400078ec0ff */
[----:B------:R-:W0:Y:S01]  /*dcd0*/  SHFL.DOWN PT, R4, R4, R3, 0x1f ;  /* 0x08001f0304047589 */ /* 0x000e2200000e0000 */
[----:B------:R-:W-:-:S03]  /*dce0*/  LOP3.LUT R17, R17, 0xff, RZ, 0xc0, !PT ;  /* 0x000000ff11117812 */ /* 0x000fc600078ec0ff */
[----:B------:R3:W4:Y:S02]  /*dcf0*/  SHFL.DOWN PT, R6, R6, R3, 0x1f ;  /* 0x08001f0306067589 */ /* 0x00072400000e0000 */
[----:B---3--:R-:W-:-:S05]  /*dd00*/  IMAD.SHL.U32 R3, R3, 0x2, RZ ;  /* 0x0000000203037824 */ /* 0x008fca00078e00ff */
[----:B------:R-:W-:Y:S02]  /*dd10*/  ISETP.GE.AND P2, PT, R3, R2, PT ;  /* 0x000000020300720c */ /* 0x000fe40003f46270 */
[----:B0-----:R-:W-:Y:S02]  /*dd20*/  ISETP.NE.AND P0, PT, R4, RZ, PT ;  /* 0x000000ff0400720c */ /* 0x001fe40003f05270 */
[----:B----4-:R-:W-:Y:S02]  /*dd30*/  ISETP.NE.AND P1, PT, R6, RZ, PT ;  /* 0x000000ff0600720c */ /* 0x010fe40003f25270 */
[----:B------:R-:W-:Y:S02]  /*dd40*/  SEL R5, RZ, 0xffffffff, !P0 ;  /* 0xffffffffff057807 */ /* 0x000fe40004000000 */
[----:B------:R-:W-:Y:S02]  /*dd50*/  SEL R8, RZ, 0xffffffff, !P1 ;  /* 0xffffffffff087807 */ /* 0x000fe40004800000 */
[----:B------:R-:W-:-:S02]  /*dd60*/  LOP3.LUT R5, R5, 0xff, RZ, 0xc0, !PT ;  /* 0x000000ff05057812 */ /* 0x000fc400078ec0ff */
[----:B------:R-:W-:Y:S02]  /*dd70*/  LOP3.LUT R8, R8, 0xff, RZ, 0xc0, !PT ;  /* 0x000000ff08087812 */ /* 0x000fe400078ec0ff */
[----:B------:R-:W-:Y:S02]  /*dd80*/  ISETP.NE.AND P0, PT, R18, R5, PT ;  /* 0x000000051200720c */ /* 0x000fe40003f05270 */
[----:B------:R-:W-:Y:S02]  /*dd90*/  ISETP.NE.AND P1, PT, R17, R8, PT ;  /* 0x000000081100720c */ /* 0x000fe40003f25270 */
[----:B------:R-:W-:Y:S02]  /*dda0*/  SEL R18, RZ, 0x1, !P0 ;  /* 0x00000001ff127807 */ /* 0x000fe40004000000 */
[----:B------:R-:W-:Y:S01]  /*ddb0*/  SEL R17, RZ, 0x1, !P1 ;  /* 0x00000001ff117807 */ /* 0x000fe20004800000 */
[----:B------:R-:W-:Y:S08]  /*ddc0*/  @!P2 BRA `(.L_x_6567) ;  /* 0xfffffffc00aca947 */ /* 0x000ff0000383ffff */
.L_x_6562:
[----:B------:R-:W4:Y:S01]  /*ddd0*/  LDCU UR9, c[0x0][0x558] ;  /* 0x0000ab00ff0977ac */ /* 0x000f220008000800 */
[----:B0-----:R-:W0:Y:S01]  /*dde0*/  S2R R6, SR_CTAID.X ;  /* 0x0000000000067919 */ /* 0x001e220000002500 */
[----:B------:R-:W-:Y:S01]  /*ddf0*/  HFMA2 R19, -RZ, RZ, 0, 0 ;  /* 0x00000000ff137431 */ /* 0x000fe200000001ff */
[----:B------:R-:W1:Y:S01]  /*de00*/  LDCU.64 UR6, c[0x0][0x3a8] ;  /* 0x00007500ff0677ac */ /* 0x000e620008000a00 */
[----:B------:R-:W0:Y:S01]  /*de10*/  LDCU UR8, c[0x0][0x394] ;  /* 0x00007280ff0877ac */ /* 0x000e220008000800 */
[----:B----4-:R-:W-:-:S04]  /*de20*/  UIADD3 UR5, UPT, UPT, UR9, -0x1, URZ ;  /* 0xffffffff09057890 */ /* 0x010fc8000fffe0ff */
[----:B------:R-:W-:Y:S01]  /*de30*/  UISETP.LT.U32.AND UP0, UPT, UR5, 0x18, UPT ;  /* 0x000000180500788c */ /* 0x000fe2000bf01070 */
[----:B-1----:R-:W-:-:S03]  /*de40*/  IMAD R3, R7, UR6, RZ ;  /* 0x0000000607037c24 */ /* 0x002fc6000f8e02ff */
[----:B------:R-:W-:Y:S01]  /*de50*/  USEL UR4, UR5, 0x18, UP0 ;  /* 0x0000001805047887 */ /* 0x000fe20008000000 */
[----:B--2---:R-:W-:Y:S01]  /*de60*/  IMAD R3, R0, UR7, R3 ;  /* 0x0000000700037c24 */ /* 0x004fe2000f8e0203 */
[----:B------:R-:W-:Y:S02]  /*de70*/  UISETP.NE.AND UP0, UPT, UR9, URZ, UPT ;  /* 0x000000ff0900728c */ /* 0x000fe4000bf05270 */
[----:B------:R-:W-:Y:S01]  /*de80*/  UIADD3 UR4, UPT, UPT, UR4, 0x1, URZ ;  /* 0x0000000104047890 */ /* 0x000fe2000fffe0ff */
[----:B0-----:R-:W-:-:S04]  /*de90*/  IMAD R3, R6, UR8, R3 ;  /* 0x0000000806037c24 */ /* 0x001fc8000f8e0203 */
[----:B---3--:R-:W-:Y:S02]  /*dea0*/  IMAD.SHL.U32 R5, R3, 0x2, RZ ;  /* 0x0000000203057824 */ /* 0x008fe400078e00ff */
[----:B------:R-:W-:Y:S05]  /*deb0*/  BRA.U !UP0, `(.L_x_6568) ;  /* 0x0000001108447547 */ /* 0x000fea000b800000 */
[----:B------:R-:W0:Y:S01]  /*dec0*/  LDCU.64 UR8, c[0x0][0x560] ;  /* 0x0000ac00ff0877ac */ /* 0x000e220008000a00 */
[----:B------:R-:W-:Y:S01]  /*ded0*/  IMAD.MOV.U32 R4, RZ, RZ, RZ ;  /* 0x000000ffff047224 */ /* 0x000fe200078e00ff */
[----:B------:R-:W1:Y:S01]  /*dee0*/  LDCU UR7, c[0x0][0x55c] ;  /* 0x0000ab80ff0777ac */ /* 0x000e620008000800 */
[----:B------:R-:W2:Y:S01]  /*def0*/  LDCU UR6, c[0x0][0x688] ;  /* 0x0000d100ff0677ac */ /* 0x000ea20008000800 */
        /* <DEDUP_REMOVED lines=269> */
.L_x_6568:
[----:B------:R-:W-:Y:S01]  /*efd0*/  MOV R16, RZ ;  /* 0x000000ff00107202 */ /* 0x000fe20000000f00 */
[----:B------:R-:W-:Y:S06]  /*efe0*/  BRA.U !UP0, `(.L_x_6569) ;  /* 0x0000001108487547 */ /* 0x000fec000b800000 */
[----:B------:R-:W0:Y:S01]  /*eff0*/  LDCU.64 UR6, c[0x0][0x560] ;  /* 0x0000ac00ff0677ac */ /* 0x000e220008000a00 */
[----:B------:R-:W-:Y:S02]  /*f000*/  VIADD R9, R5, 0x1 ;  /* 0x0000000105097836 */ /* 0x000fe40000000000 */
        /* <DEDUP_REMOVED lines=272> */
.L_x_6569:
        /* <DEDUP_REMOVED lines=10> */
[----:B------:R-:W-:Y:S01]  /*101b0*/  IMAD.MOV.U32 R19, RZ, RZ, RZ ;  /* 0x000000ffff137224 */ /* 0x000fe200078e00ff */
[----:B------:R-:W-:Y:S06]  /*101c0*/  BRA.U !UP0, `(.L_x_6571) ;  /* 0x0000001108487547 */ /* 0x000fec000b800000 */
[----:B------:R-:W0:Y:S01]  /*101d0*/  LDCU.64 UR6, c[0x0][0x560] ;  /* 0x0000ac00ff0677ac */ /* 0x000e220008000a00 */
[----:B------:R-:W-:Y:S02]  /*101e0*/  IMAD.MOV.U32 R8, RZ, RZ, RZ ;  /* 0x000000ffff087224 */ /* 0x000fe400078e00ff */
[----:B------:R-:W-:Y:S01]  /*101f0*/  IMAD.MOV.U32 R9, RZ, RZ, R5 ;  /* 0x000000ffff097224 */ /* 0x000fe200078e0005 */
[----:B------:R-:W1:Y:S01]  /*10200*/  LDCU UR8, c[0x0][0x55c] ;  /* 0x0000ab80ff0877ac */ /* 0x000e620008000800 */
[----:B------:R-:W2:Y:S01]  /*10210*/  LDCU UR9, c[0x0][0x688] ;  /* 0x0000d100ff0977ac */ /* 0x000ea20008000800 */
        /* <DEDUP_REMOVED lines=269> */
.L_x_6571:
        /* <DEDUP_REMOVED lines=276> */
.L_x_6572:
[----:B------:R-:W0:Y:S01]  /*12430*/  LDCU UR4, c[0x0][0x38c] ;  /* 0x00007180ff0477ac */ /* 0x000e220008000800 */
[----:B------:R-:W-:Y:S01]  /*12440*/  BSSY.RECONVERGENT B0, `(.L_x_6573) ;  /* 0x0000018000007945 */ /* 0x000fe20003800200 */
[----:B------:R-:W-:Y:S02]  /*12450*/  LOP3.LUT P3, RZ, R7, R0, RZ, 0xfc, !PT ;  /* 0x0000000007ff7212 */ /* 0x000fe4000786fcff */
[----:B------:R-:W-:Y:S02]  /*12460*/  PLOP3.LUT P0, PT, PT, PT, PT, 0x8, 0x80 ;  /* 0x000000000080781c */ /* 0x000fe40003f0e170 */
[----:B0-----:R-:W-:-:S13]  /*12470*/  ISETP.GE.AND P1, PT, R5, UR4, PT ;  /* 0x0000000405007c0c */ /* 0x001fda000bf26270 */
[----:B------:R-:W-:Y:S05]  /*12480*/  @P1 BRA `(.L_x_6574) ;  /* 0x00000000004c1947 */ /* 0x000fea0003800000 */
        /* <DEDUP_REMOVED lines=17> */
[----:B------:R0:W-:Y:S04]  /*125a0*/  STG.E.U8 desc[UR36][R4.64], R18 ;  /* 0x0000001204007986 */ /* 0x0001e8000c101124 */
[----:B------:R0:W-:Y:S02]  /*125b0*/  STG.E.U8 desc[UR36][R4.64+0x1], R17 ;  /* 0x0000011104007986 */ /* 0x0001e4000c101124 */
.L_x_6574:
[----:B------:R-:W-:Y:S05]  /*125c0*/  BSYNC.RECONVERGENT B0 ;  /* 0x0000000000007941 */ /* 0x000fea0003800200 */
.L_x_6573:
        /* <DEDUP_REMOVED lines=35> */
.L_x_6576:
[----:B------:R-:W-:Y:S05]  /*12800*/  BSYNC.RECONVERGENT B0 ;  /* 0x0000000000007941 */ /* 0x000fea0003800200 */
.L_x_6575:
[----:B------:R-:W2:Y:S08]  /*12810*/  S2UR UR5, SR_CgaCtaId ;  /* 0x00000000000579c3 */ /* 0x000eb00000008800 */
[----:B------:R-:W-:Y:S06]  /*12820*/  BAR.SYNC.DEFER_BLOCKING 0x0 ;  /* 0x0000000000007b1d */ /* 0x000fec0000010000 */
[----:B------:R-:W-:-:S02]  /*12830*/  UMOV UR4, 0x400 ;  /* 0x0000040000047882 */ /* 0x000fc40000000000 */
[----:B--2---:R-:W-:-:S09]  /*12840*/  ULEA UR6, UR5, UR4, 0x18 ;  /* 0x0000000405067291 */ /* 0x004fd2000f8ec0ff */
        /* <DEDUP_REMOVED lines=19> */
[----:B------:R-:W-:Y:S01]  /*12980*/  PRMT R17, R18, 0x7610, R17 ;  /* 0x0000761012117816 */ /* 0x000fe20000000011 */
[----:B------:R-:W1:Y:S01]  /*12990*/  LDCU UR8, c[0x0][0x398] ;  /* 0x00007300ff0877ac */ /* 0x000e620008000800 */
[----:B0-----:R-:W-:-:S05]  /*129a0*/  IMAD R8, R0, UR6, R7 ;  /* 0x0000000600087c24 */ /* 0x001fca000f8e0207 */
[----:B-1----:R-:W-:-:S13]  /*129b0*/  ISETP.GE.U32.AND P1, PT, R8, UR8, PT ;  /* 0x0000000808007c0c */ /* 0x002fda000bf26070 */
[----:B------:R-:W-:Y:S05]  /*129c0*/  @P1 BRA `(.L_x_6579) ;  /* 0x0000000000dc1947 */ /* 0x000fea0003800000 */
[----:B------:R-:W0:Y:S01]  /*129d0*/  LDCU UR7, c[0x0][0x374] ;  /* 0x00006e80ff0777ac */ /* 0x000e220008000800 */
[----:B------:R-:W1:Y:S01]  /*129e0*/  LDC R13, c[0x0][0x364] ;  /* 0x0000d900ff0d7b82 */ /* 0x000e620000000800 */
[----:B------:R-:W-:Y:S01]  /*129f0*/  BSSY.RECONVERGENT B1, `(.L_x_6580) ;  /* 0x0000016000017945 */ /* 0x000fe20003800200 */
[----:B------:R-:W-:-:S06]  /*12a00*/  PRMT R17, R18, 0x7610, R17 ;  /* 0x0000761012117816 */ /* 0x000fcc0000000011 */
[----:B------:R-:W2:Y:S01]  /*12a10*/  LDC.64 R4, c[0x0][0x770] ;  /* 0x0001dc00ff047b82 */ /* 0x000ea20000000a00 */
[----:B0-----:R-:W-:Y:S02]  /*12a20*/  IMAD R9, R6, UR7, RZ ;  /* 0x0000000706097c24 */ /* 0x001fe4000f8e02ff */
[----:B-1----:R-:W-:-:S07]  /*12a30*/  IMAD R13, R13, UR6, RZ ;  /* 0x000000060d0d7c24 */ /* 0x002fce000f8e02ff */
.L_x_6581:
[----:B------:R-:W-:-:S04]  /*12a40*/  IMAD.IADD R11, R9, 0x1, R8 ;  /* 0x00000001090b7824 */ /* 0x000fc800078e0208 */
[----:B--2---:R-:W-:-:S05]  /*12a50*/  IMAD.WIDE.U32 R10, R11, 0x2, R4 ;  /* 0x000000020b0a7825 */ /* 0x004fca00078e0004 */
[----:B------:R-:W2:Y:S04]  /*12a60*/  LDG.E.S8 R12, desc[UR36][R10.64+0x1] ;  /* 0x000001240a0c7981 */ /* 0x000ea8000c1e1300 */
[----:B------:R-:W3:Y:S01]  /*12a70*/  LDG.E.S8 R6, desc[UR36][R10.64] ;  /* 0x000000240a067981 */ /* 0x000ee2000c1e1300 */
[----:B------:R-:W-:Y:S01]  /*12a80*/  IMAD.IADD R8, R13, 0x1, R8 ;  /* 0x000000010d087824 */ /* 0x000fe200078e0208 */
[----:B------:R-:W-:-:S04]  /*12a90*/  LOP3.LUT R17, R17, 0xffff, RZ, 0xc0, !PT ;  /* 0x0000ffff11117812 */ /* 0x000fc800078ec0ff */
[----:B------:R-:W-:Y:S02]  /*12aa0*/  ISETP.GE.U32.AND P3, PT, R8, UR8, PT ;  /* 0x0000000808007c0c */ /* 0x000fe4000bf66070 */
[----:B------:R-:W-:Y:S02]  /*12ab0*/  LOP3.LUT R18, R18, 0xffff, RZ, 0xc0, !PT ;  /* 0x0000ffff12127812 */ /* 0x000fe400078ec0ff */
[----:B------:R-:W-:Y:S02]  /*12ac0*/  PRMT R15, R17, 0x8880, RZ ;  /* 0x00008880110f7816 */ /* 0x000fe400000000ff */
[----:B------:R-:W-:Y:S01]  /*12ad0*/  PRMT R14, R18, 0x8880, RZ ;  /* 0x00008880120e7816 */ /* 0x000fe200000000ff */
[----:B--2---:R-:W-:Y:S01]  /*12ae0*/  IMAD.MOV R12, RZ, RZ, -R12 ;  /* 0x000000ffff0c7224 */ /* 0x004fe200078e0a0c */
[----:B---3--:R-:W-:-:S04]  /*12af0*/  IADD3 R17, PT, PT, -R6, RZ, RZ ;  /* 0x000000ff06117210 */ /* 0x008fc80007ffe1ff */
[----:B------:R-:W-:Y:S02]  /*12b00*/  ISETP.NE.AND P2, PT, R15, R12, PT ;  /* 0x0000000c0f00720c */ /* 0x000fe40003f45270 */
[----:B------:R-:W-:Y:S02]  /*12b10*/  ISETP.NE.AND P1, PT, R14, R17, PT ;  /* 0x000000110e00720c */ /* 0x000fe40003f25270 */
[----:B------:R-:W-:Y:S02]  /*12b20*/  SEL R17, RZ, 0x1, !P2 ;  /* 0x00000001ff117807 */ /* 0x000fe40005000000 */
[----:B------:R-:W-:Y:S01]  /*12b30*/  SEL R18, RZ, 0x1, !P1 ;  /* 0x00000001ff127807 */ /* 0x000fe20004800000 */
[----:B------:R-:W-:Y:S08]  /*12b40*/  @!P3 BRA `(.L_x_6581) ;  /* 0xfffffffc00bcb947 */ /* 0x000ff0000383ffff */
[----:B------:R-:W-:Y:S05]  /*12b50*/  BSYNC.RECONVERGENT B1 ;  /* 0x0000000000017941 */ /* 0x000fea0003800200 */
.L_x_6580:
[----:B------:R-:W-:Y:S05]  /*12b60*/  BRA `(.L_x_6579) ;  /* 0x0000000000747947 */ /* 0x000fea0003800000 */
.L_x_6578:
[----:B------:R-:W0:Y:S01]  /*12b70*/  LDCU UR7, c[0x0][0x398] ;  /* 0x00007300ff0777ac */ /* 0x000e220008000800 */
[----:B------:R-:W-:Y:S02]  /*12b80*/  PRMT R17, R18, 0x7610, R17 ;  /* 0x0000761012117816 */ /* 0x000fe40000000011 */
[----:B0-----:R-:W-:-:S13]  /*12b90*/  ISETP.GE.U32.AND P1, PT, R0, UR7, PT ;  /* 0x0000000700007c0c */ /* 0x001fda000bf26070 */
[----:B------:R-:W-:Y:S05]  /*12ba0*/  @P1 BRA `(.L_x_6579) ;  /* 0x0000000000641947 */ /* 0x000fea0003800000 */
[----:B------:R-:W0:Y:S01]  /*12bb0*/  LDCU UR6, c[0x0][0x374] ;  /* 0x00006e80ff0677ac */ /* 0x000e220008000800 */
[----:B------:R-:W1:Y:S01]  /*12bc0*/  LDC R8, c[0x0][0x360] ;  /* 0x0000d800ff087b82 */ /* 0x000e620000000800 */
[----:B------:R-:W-:Y:S02]  /*12bd0*/  PRMT R17, R18, 0x7610, R17 ;  /* 0x0000761012117816 */ /* 0x000fe40000000011 */
[----:B------:R-:W-:-:S05]  /*12be0*/  MOV R10, R0 ;  /* 0x00000000000a7202 */ /* 0x000fca0000000f00 */
[----:B------:R-:W2:Y:S08]  /*12bf0*/  LDC.64 R4, c[0x0][0x770] ;  /* 0x0001dc00ff047b82 */ /* 0x000eb00000000a00 */
[----:B------:R-:W3:Y:S01]  /*12c00*/  LDC R9, c[0x0][0x364] ;  /* 0x0000d900ff097b82 */ /* 0x000ee20000000800 */
[----:B0-----:R-:W-:-:S07]  /*12c10*/  IMAD R11, R6, UR6, RZ ;  /* 0x00000006060b7c24 */ /* 0x001fce000f8e02ff */
.L_x_6582:
[----:B------:R-:W-:-:S04]  /*12c20*/  IMAD.IADD R13, R11, 0x1, R10 ;  /* 0x000000010b0d7824 */ /* 0x000fc800078e020a */
[----:B-1----:R-:W-:-:S04]  /*12c30*/  IMAD R13, R13, R8, R7 ;  /* 0x000000080d0d7224 */ /* 0x002fc800078e0207 */
[----:B--2---:R-:W-:-:S05]  /*12c40*/  IMAD.WIDE.U32 R12, R13, 0x2, R4 ;  /* 0x000000020d0c7825 */ /* 0x004fca00078e0004 */
[----:B------:R-:W2:Y:S04]  /*12c50*/  LDG.E.S8 R6, desc[UR36][R12.64] ;  /* 0x000000240c067981 */ /* 0x000ea8000c1e1300 */
[----:B------:R-:W4:Y:S01]  /*12c60*/  LDG.E.S8 R14, desc[UR36][R12.64+0x1] ;  /* 0x000001240c0e7981 */ /* 0x000f22000c1e1300 */
[----:B---3--:R-:W-:Y:S01]  /*12c70*/  IMAD.IADD R10, R9, 0x1, R10 ;  /* 0x00000001090a7824 */ /* 0x008fe200078e020a */
[----:B------:R-:W-:Y:S02]  /*12c80*/  LOP3.LUT R18, R18, 0xffff, RZ, 0xc0, !PT ;  /* 0x0000ffff12127812 */ /* 0x000fe400078ec0ff */
[----:B------:R-:W-:Y:S02]  /*12c90*/  LOP3.LUT R17, R17, 0xffff, RZ, 0xc0, !PT ;  /* 0x0000ffff11117812 */ /* 0x000fe400078ec0ff */
[----:B------:R-:W-:-:S02]  /*12ca0*/  ISETP.GE.U32.AND P3, PT, R10, UR7, PT ;  /* 0x000000070a007c0c */ /* 0x000fc4000bf66070 */
[----:B------:R-:W-:Y:S02]  /*12cb0*/  PRMT R15, R18, 0x8880, RZ ;  /* 0x00008880120f7816 */ /* 0x000fe400000000ff */
[----:B------:R-:W-:Y:S01]  /*12cc0*/  PRMT R17, R17, 0x8880, RZ ;  /* 0x0000888011117816 */ /* 0x000fe200000000ff */
[----:B--2---:R-:W-:Y:S01]  /*12cd0*/  IMAD.MOV R6, RZ, RZ, -R6 ;  /* 0x000000ffff067224 */ /* 0x004fe200078e0a06 */
[----:B----4-:R-:W-:-:S04]  /*12ce0*/  IADD3 R14, PT, PT, -R14, RZ, RZ ;  /* 0x000000ff0e0e7210 */ /* 0x010fc80007ffe1ff */
[----:B------:R-:W-:Y:S02]  /*12cf0*/  ISETP.NE.AND P1, PT, R15, R6, PT ;  /* 0x000000060f00720c */ /* 0x000fe40003f25270 */
[----:B------:R-:W-:Y:S02]  /*12d00*/  ISETP.NE.AND P2, PT, R17, R14, PT ;  /* 0x0000000e1100720c */ /* 0x000fe40003f45270 */
[----:B------:R-:W-:Y:S02]  /*12d10*/  SEL R18, RZ, 0x1, !P1 ;  /* 0x00000001ff127807 */ /* 0x000fe40004800000 */
[----:B------:R-:W-:Y:S01]  /*12d20*/  SEL R17, RZ, 0x1, !P2 ;  /* 0x00000001ff117807 */ /* 0x000fe20005000000 */
[----:B------:R-:W-:Y:S08]  /*12d30*/  @!P3 BRA `(.L_x_6582) ;  /* 0xfffffffc00b8b947 */ /* 0x000ff0000383ffff */
.L_x_6579:
[----:B------:R-:W-:Y:S05]  /*12d40*/  BSYNC.RECONVERGENT B0 ;  /* 0x0000000000007941 */ /* 0x000fea0003800200 */
.L_x_6577:
[----:B------:R-:W0:Y:S01]  /*12d50*/  LDCU UR6, c[0x0][0x360] ;  /* 0x00006c00ff0677ac */ /* 0x000e220008000800 */
[----:B------:R-:W-:Y:S01]  /*12d60*/  PRMT R5, R17, 0x7604, R18 ;  /* 0x0000760411057816 */ /* 0x000fe20000000012 */
[----:B------:R-:W-:-:S04]  /*12d70*/  UIADD3 UR4, UPT, UPT, UR4, 0x10, URZ ;  /* 0x0000001004047890 */ /* 0x000fc8000fffe0ff */
[----:B------:R-:W-:Y:S01]  /*12d80*/  ULEA UR8, UR5, UR4, 0x18 ;  /* 0x0000000405087291 */ /* 0x000fe2000f8ec0ff */
[----:B------:R-:W1:Y:S01]  /*12d90*/  LDCU UR5, c[0x0][0x364] ;  /* 0x00006c80ff0577ac */ /* 0x000e620008000800 */
[----:B0-----:R-:W-:-:S05]  /*12da0*/  IMAD R4, R0, UR6, R7 ;  /* 0x0000000600047c24 */ /* 0x001fca000f8e0207 */
[----:B------:R-:W-:-:S05]  /*12db0*/  LEA R4, R4, UR8, 0x1 ;  /* 0x0000000804047c11 */ /* 0x000fca000f8e08ff */
[----:B------:R0:W-:Y:S01]  /*12dc0*/  STS.U16 [R4], R5 ;  /* 0x0000000504007388 */ /* 0x0001e20000000400 */
[----:B-1----:R-:W-:-:S09]  /*12dd0*/  UISETP.GE.U32.AND UP0, UPT, UR5, 0x2, UPT ;  /* 0x000000020500788c */ /* 0x002fd2000bf06070 */
[----:B0-----:R-:W-:Y:S05]  /*12de0*/  BRA.U !UP0, `(.L_x_6583) ;  /* 0x0000000108747547 */ /* 0x001fea000b800000 */
[----:B------:R-:W-:-:S05]  /*12df0*/  UMOV UR4, UR5 ;  /* 0x0000000500047c82 */ /* 0x000fca0008000000 */
.L_x_6586:
        /* <DEDUP_REMOVED lines=8> */
[----:B------:R-:W-:Y:S02]  /*12e80*/  LOP3.LUT R18, R18, 0xffff, RZ, 0xc0, !PT ;  /* 0x0000ffff12127812 */ /* 0x000fe400078ec0ff */
[----:B------:R-:W-:Y:S02]  /*12e90*/  LOP3.LUT R17, R17, 0xffff, RZ, 0xc0, !PT ;  /* 0x0000ffff11117812 */ /* 0x000fe400078ec0ff */
[----:B------:R-:W-:Y:S02]  /*12ea0*/  LEA R5, R5, UR8, 0x1 ;  /* 0x0000000805057c11 */ /* 0x000fe4000f8e08ff */
[----:B------:R-:W-:Y:S02]  /*12eb0*/  PRMT R6, R18, 0x8880, RZ ;  /* 0x0000888012067816 */ /* 0x000fe400000000ff */
[----:B------:R-:W-:Y:S02]  /*12ec0*/  PRMT R9, R17, 0x8880, RZ ;  /* 0x0000888011097816 */ /* 0x000fe400000000ff */
[----:B------:R-:W0:Y:S02]  /*12ed0*/  LDS.U16 R5, [R5] ;  /* 0x0000000005057984 */ /* 0x000e240000000400 */
[----:B0-----:R-:W-:-:S02]  /*12ee0*/  PRMT R10, R5, 0x9991, RZ ;  /* 0x00009991050a7816 */ /* 0x001fc400000000ff */
        /* <DEDUP_REMOVED lines=9> */
.L_x_6585:
[----:B------:R-:W-:Y:S05]  /*12f80*/  BSYNC.RECONVERGENT B0 ;  /* 0x0000000000007941 */ /* 0x000fea0003800200 */
.L_x_6584:
[----:B------:R-:W-:-:S03]  /*12f90*/  UISETP.GT.U32.AND UP0, UPT, UR4, 0x3, UPT ;  /* 0x000000030400788c */ /* 0x000fc6000bf04070 */
[----:B------:R-:W-:-:S06]  /*12fa0*/  UMOV UR4, UR7 ;  /* 0x0000000700047c82 */ /* 0x000fcc0008000000 */
[----:B------:R-:W-:Y:S05]  /*12fb0*/  BRA.U UP0, `(.L_x_6586) ;  /* 0xfffffffd00907547 */ /* 0x000fea000b83ffff */
.L_x_6583:
[----:B------:R-:W1:Y:S02]  /*12fc0*/  LDCU UR4, c[0x0][0x39c] ;  /* 0x00007380ff0477ac */ /* 0x000e640008000800 */
[----:B-1----:R-:W-:-:S09]  /*12fd0*/  UISETP.NE.AND UP0, UPT, UR4, URZ, UPT ;  /* 0x000000ff0400728c */ /* 0x002fd2000bf05270 */
[----:B------:R-:W-:Y:S05]  /*12fe0*/  BRA.U !UP0, `(.L_x_6587) ;  /* 0x0000000108fc7547 */ /* 0x000fea000b800000 */
[----:B------:R-:W-:Y:S02]  /*12ff0*/  UISETP.GE.U32.AND UP0, UPT, UR6, 0x21, UPT ;  /* 0x000000210600788c */ /* 0x000fe4000bf06070 */
[----:B------:R-:W-:-:S07]  /*13000*/  UMOV UR4, UR6 ;  /* 0x0000000600047c82 */ /* 0x000fce0008000000 */
[----:B------:R-:W-:Y:S05]  /*13010*/  BRA.U !UP0, `(.L_x_6588) ;  /* 0x00000001088c7547 */ /* 0x000fea000b800000 */
[----:B0-----:R-:W-:Y:S01]  /*13020*/  PRMT R5, R17, 0x7604, R18 ;  /* 0x0000760411057816 */ /* 0x001fe20000000012 */
[----:B------:R-:W-:Y:S01]  /*13030*/  UISETP.GE.U32.AND UP0, UPT, UR6, 0x40, UPT ;  /* 0x000000400600788c */ /* 0x000fe2000bf06070 */
[----:B------:R-:W-:-:S03]  /*13040*/  UMOV UR4, 0x20 ;  /* 0x0000002000047882 */ /* 0x000fc60000000000 */
[----:B------:R1:W-:Y:S05]  /*13050*/  STS.U16 [R4], R5 ;  /* 0x0000000504007388 */ /* 0x0003ea0000000400 */
[----:B------:R-:W-:Y:S05]  /*13060*/  BRA.U !UP0, `(.L_x_6588) ;  /* 0x0000000108787547 */ /* 0x000fea000b800000 */
[----:B------:R-:W-:-:S05]  /*13070*/  UMOV UR5, UR6 ;  /* 0x0000000600057c82 */ /* 0x000fca0008000000 */
.L_x_6591:
[----:B------:R-:W-:Y:S01]  /*13080*/  USHF.R.U32.HI UR7, URZ, 0x1, UR5 ;  /* 0x00000001ff077899 */ /* 0x000fe20008011605 */
[----:B------:R-:W-:Y:S05]  /*13090*/  BAR.SYNC.DEFER_BLOCKING 0x0 ;  /* 0x0000000000007b1d */ /* 0x000fea0000010000 */
[----:B------:R-:W-:Y:S01]  /*130a0*/  VIADD R0, R7, UR7 ;  /* 0x0000000707007c36 */ /* 0x000fe20008000000 */
[----:B------:R-:W-:Y:S04]  /*130b0*/  BSSY.RECONVERGENT B0, `(.L_x_6589) ;  /* 0x0000016000007945 */ /* 0x000fe80003800200 */
[----:B------:R-:W-:-:S04]  /*130c0*/  ISETP.GE.U32.AND P1, PT, R0, UR6, PT ;  /* 0x0000000600007c0c */ /* 0x000fc8000bf26070 */
[----:B------:R-:W-:-:S13]  /*130d0*/  ISETP.GE.U32.OR P1, PT, R7, UR7, P1 ;  /* 0x0000000707007c0c */ /* 0x000fda0008f26470 */
[----:B0-----:R-:W-:Y:S05]  /*130e0*/  @P1 BRA `(.L_x_6590) ;  /* 0x0000000000481947 */ /* 0x001fea0003800000 */
[----:B------:R-:W-:Y:S01]  /*130f0*/  ULOP3.LUT UR8, UR5, 0x7fe, URZ, 0xc0, !UPT ;  /* 0x000007fe05087892 */ /* 0x000fe2000f8ec0ff */
[----:B------:R-:W-:Y:S02]  /*13100*/  LOP3.LUT R18, R18, 0xffff, RZ, 0xc0, !PT ;  /* 0x0000ffff12127812 */ /* 0x000fe400078ec0ff */
[----:B------:R-:W-:Y:S02]  /*13110*/  LOP3.LUT R17, R17, 0xffff, RZ, 0xc0, !PT ;  /* 0x0000ffff11117812 */ /* 0x000fe400078ec0ff */
[----:B------:R-:W-:Y:S02]  /*13120*/  PRMT R9, R18, 0x8880, RZ ;  /* 0x0000888012097816 */ /* 0x000fe400000000ff */
[----:B------:R-:W-:Y:S02]  /*13130*/  PRMT R6, R17, 0x8880, RZ ;  /* 0x0000888011067816 */ /* 0x000fe400000000ff */
[----:B------:R-:W1:Y:S02]  /*13140*/  LDS.U16 R0, [R4+UR8] ;  /* 0x0000000804007984 */ /* 0x000e640008000400 */
[----:B-1----:R-:W-:-:S02]  /*13150*/  PRMT R5, R0, 0x8880, RZ ;  /* 0x0000888000057816 */ /* 0x002fc400000000ff */
[----:B------:R-:W-:Y:S02]  /*13160*/  PRMT R8, R0, 0x9991, RZ ;  /* 0x0000999100087816 */ /* 0x000fe400000000ff */
[----:B------:R-:W-:-:S03]  /*13170*/  MOV R0, R5 ;  /* 0x0000000500007202 */ /* 0x000fc60000000f00 */
[----:B------:R-:W-:Y:S02]  /*13180*/  IMAD.MOV.U32 R5, RZ, RZ, R8 ;  /* 0x000000ffff057224 */ /* 0x000fe400078e0008 */
[----:B------:R-:W-:-:S03]  /*13190*/  IMAD.MOV R0, RZ, RZ, -R0 ;  /* 0x000000ffff007224 */ /* 0x000fc600078e0a00 */
[----:B------:R-:W-:Y:S02]  /*131a0*/  IADD3 R5, PT, PT, -R5, RZ, RZ ;  /* 0x000000ff05057210 */ /* 0x000fe40007ffe1ff */
[----:B------:R-:W-:Y:S02]  /*131b0*/  ISETP.NE.AND P1, PT, R9, R0, PT ;  /* 0x000000000900720c */ /* 0x000fe40003f25270 */
[----:B------:R-:W-:Y:S02]  /*131c0*/  ISETP.NE.AND P2, PT, R6, R5, PT ;  /* 0x000000050600720c */ /* 0x000fe40003f45270 */
[----:B------:R-:W-:Y:S02]  /*131d0*/  SEL R18, RZ, 0x1, !P1 ;  /* 0x00000001ff127807 */ /* 0x000fe40004800000 */
[----:B------:R-:W-:-:S04]  /*131e0*/  SEL R17, RZ, 0x1, !P2 ;  /* 0x00000001ff117807 */ /* 0x000fc80005000000 */
[----:B------:R-:W-:-:S05]  /*131f0*/  PRMT R5, R17, 0x7604, R18 ;  /* 0x0000760411057816 */ /* 0x000fca0000000012 */
[----:B------:R0:W-:Y:S02]  /*13200*/  STS.U16 [R4], R5 ;  /* 0x0000000504007388 */ /* 0x0001e40000000400 */
.L_x_6590:
[----:B------:R-:W-:Y:S05]  /*13210*/  BSYNC.RECONVERGENT B0 ;  /* 0x0000000000007941 */ /* 0x000fea0003800200 */
.L_x_6589:
[----:B------:R-:W-:-:S03]  /*13220*/  UISETP.GT.U32.AND UP0, UPT, UR5, 0x7f, UPT ;  /* 0x0000007f0500788c */ /* 0x000fc6000bf04070 */
[----:B------:R-:W-:-:S06]  /*13230*/  UMOV UR5, UR7 ;  /* 0x0000000700057c82 */ /* 0x000fcc0008000000 */
[----:B------:R-:W-:Y:S05]  /*13240*/  BRA.U UP0, `(.L_x_6591) ;  /* 0xfffffffd008c7547 */ /* 0x000fea000b83ffff */
.L_x_6588:
[----:B------:R-:W-:Y:S01]  /*13250*/  BAR.SYNC.DEFER_BLOCKING 0x0 ;  /* 0x0000000000007b1d */ /* 0x000fe20000010000 */
[----:B------:R-:W-:-:S09]  /*13260*/  UISETP.GE.U32.AND UP0, UPT, UR4, 0x2, UPT ;  /* 0x000000020400788c */ /* 0x000fd2000bf06070 */
[----:B------:R-:W-:Y:S05]  /*13270*/  BRA.U !UP0, `(.L_x_6587) ;  /* 0x0000000108587547 */ /* 0x000fea000b800000 */
[----:B------:R-:W-:-:S07]  /*13280*/  IMAD.MOV.U32 R0, RZ, RZ, 0x1 ;  /* 0x00000001ff007424 */ /* 0x000fce00078e00ff */
.L_x_6592:
[----:B01----:R-:W-:Y:S02]  /*13290*/  LOP3.LUT R4, R18, 0xffff, RZ, 0xc0, !PT ;  /* 0x0000ffff12047812 */ /* 0x003fe400078ec0ff */
[----:B------:R-:W-:Y:S02]  /*132a0*/  LOP3.LUT R5, R17, 0xffff, RZ, 0xc0, !PT ;  /* 0x0000ffff11057812 */ /* 0x000fe400078ec0ff */
[----:B------:R-:W-:Y:S02]  /*132b0*/  PRMT R7, R4, 0x8880, RZ ;  /* 0x0000888004077816 */ /* 0x000fe400000000ff */
[----:B------:R-:W-:Y:S02]  /*132c0*/  PRMT R9, R5, 0x8880, RZ ;  /* 0x0000888005097816 */ /* 0x000fe400000000ff */
[----:B------:R-:W-:Y:S01]  /*132d0*/  LOP3.LUT R18, R18, 0xff, RZ, 0xc0, !PT ;  /* 0x000000ff12127812 */ /* 0x000fe200078ec0ff */
[----:B------:R-:W0:Y:S01]  /*132e0*/  SHFL.DOWN PT, R4, R7, R0, 0x1f ;  /* 0x08001f0007047589 */ /* 0x000e2200000e0000 */
[----:B------:R-:W-:-:S03]  /*132f0*/  LOP3.LUT R17, R17, 0xff, RZ, 0xc0, !PT ;  /* 0x000000ff11117812 */ /* 0x000fc600078ec0ff */
[----:B------:R1:W2:Y:S02]  /*13300*/  SHFL.DOWN PT, R5, R9, R0, 0x1f ;  /* 0x08001f0009057589 */ /* 0x0002a400000e0000 */
[----:B-1----:R-:W-:-:S05]  /*13310*/  IMAD.SHL.U32 R0, R0, 0x2, RZ ;  /* 0x0000000200007824 */ /* 0x002fca00078e00ff */
[----:B------:R-:W-:Y:S02]  /*13320*/  ISETP.GE.AND P3, PT, R0, UR4, PT ;  /* 0x0000000400007c0c */ /* 0x000fe4000bf66270 */
[----:B0-----:R-:W-:Y:S02]  /*13330*/  ISETP.NE.AND P1, PT, R4, RZ, PT ;  /* 0x000000ff0400720c */ /* 0x001fe40003f25270 */
[----:B--2---:R-:W-:Y:S02]  /*13340*/  ISETP.NE.AND P2, PT, R5, RZ, PT ;  /* 0x000000ff0500720c */ /* 0x004fe40003f45270 */
        /* <DEDUP_REMOVED lines=9> */
.L_x_6587:
[----:B------:R-:W-:Y:S05]  /*133e0*/  @!P0 EXIT ;  /* 0x000000000000894d */ /* 0x000fea0003800000 */
[----:B------:R-:W2:Y:S02]  /*133f0*/  LDCU.64 UR4, c[0x0][0x768] ;  /* 0x0000ed00ff0477ac */ /* 0x000ea40008000a00 */
[----:B--2---:R-:W-:-:S04]  /*13400*/  UISETP.NE.U32.AND UP0, UPT, UR4, URZ, UPT ;  /* 0x000000ff0400728c */ /* 0x004fc8000bf05070 */
[----:B------:R-:W-:-:S09]  /*13410*/  UISETP.NE.AND.EX UP0, UPT, UR5, URZ, UPT, UP0 ;  /* 0x000000ff0500728c */ /* 0x000fd2000bf05300 */
[----:B------:R-:W-:Y:S05]  /*13420*/  BRA.U UP0, `(.L_x_6593) ;  /* 0x0000000500487547 */ /* 0x000fea000b800000 */
[----:B------:R-:W2:Y:S01]  /*13430*/  LDCU.U8 UR6, c[0x0][0x788] ;  /* 0x0000f100ff0677ac */ /* 0x000ea20008000000 */
[----:B------:R-:W0:Y:S01]  /*13440*/  LDCU.64 UR4, c[0x0][0x758] ;  /* 0x0000eb00ff0477ac */ /* 0x000e220008000a00 */
[----:B--2---:R-:W-:Y:S02]  /*13450*/  ISETP.NE.AND P2, PT, RZ, UR6, PT ;  /* 0x00000006ff007c0c */ /* 0x004fe4000bf45270 */
[----:B01----:R-:W-:Y:S02]  /*13460*/  IADD3 R4, P0, PT, R16, UR4, RZ ;  /* 0x0000000410047c10 */ /* 0x003fe4000ff1e0ff */
[----:B------:R-:W-:-:S03]  /*13470*/  IADD3 R2, P1, PT, R19, UR4, RZ ;  /* 0x0000000413027c10 */ /* 0x000fc6000ff3e0ff */
[----:B------:R-:W-:Y:S01]  /*13480*/  IMAD.X R5, RZ, RZ, UR5, P0 ;  /* 0x00000005ff057e24 */ /* 0x000fe200080e06ff */
[----:B------:R-:W-:-:S05]  /*13490*/  IADD3.X R3, PT, PT, RZ, UR5, RZ, P1, !PT ;  /* 0x00000005ff037c10 */ /* 0x000fca0008ffe4ff */
[----:B------:R-:W2:Y:S04]  /*134a0*/  @P2 LDG.E.S8 R6, desc[UR36][R4.64] ;  /* 0x0000002404062981 */ /* 0x000ea8000c1e1300 */
[----:B------:R-:W3:Y:S01]  /*134b0*/  @P2 LDG.E.S8 R0, desc[UR36][R2.64] ;  /* 0x0000002402002981 */ /* 0x000ee2000c1e1300 */
[----:B------:R-:W0:Y:S01]  /*134c0*/  LDCU.U8 UR4, c[0x0][0x789] ;  /* 0x0000f120ff0477ac */ /* 0x000e220008000000 */
[----:B------:R-:W-:Y:S02]  /*134d0*/  @P2 LOP3.LUT R7, R18, 0xffff, RZ, 0xc0, !PT ;  /* 0x0000ffff12072812 */ /* 0x000fe400078ec0ff */
[----:B------:R-:W-:Y:S02]  /*134e0*/  @P2 LOP3.LUT R8, R17, 0xffff, RZ, 0xc0, !PT ;  /* 0x0000ffff11082812 */ /* 0x000fe400078ec0ff */
[----:B------:R-:W-:-:S02]  /*134f0*/  @P2 PRMT R7, R7, 0x8880, RZ ;  /* 0x0000888007072816 */ /* 0x000fc400000000ff */
[----:B------:R-:W-:-:S03]  /*13500*/  @P2 PRMT R9, R8, 0x8880, RZ ;  /* 0x0000888008092816 */ /* 0x000fc600000000ff */
[----:B------:R-:W-:Y:S01]  /*13510*/  @P2 IMAD.MOV R7, RZ, RZ, -R7 ;  /* 0x000000ffff072224 */ /* 0x000fe200078e0a07 */
[----:B------:R-:W-:Y:S01]  /*13520*/  @P2 IADD3 R9, PT, PT, -R9, RZ, RZ ;  /* 0x000000ff09092210 */ /* 0x000fe20007ffe1ff */
[----:B0-----:R-:W-:-:S03]  /*13530*/  UISETP.NE.AND UP0, UPT, UR4, URZ, UPT ;  /* 0x000000ff0400728c */ /* 0x001fc6000bf05270 */
[----:B--2---:R-:W-:Y:S02]  /*13540*/  @P2 ISETP.NE.AND P1, PT, R6, R9, PT ;  /* 0x000000090600220c */ /* 0x004fe40003f25270 */
[----:B---3--:R-:W-:Y:S02]  /*13550*/  @P2 ISETP.NE.AND P0, PT, R0, R7, PT ;  /* 0x000000070000220c */ /* 0x008fe40003f05270 */
[----:B------:R-:W-:Y:S02]  /*13560*/  @P2 SEL R6, RZ, 0x1, !P1 ;  /* 0x00000001ff062807 */ /* 0x000fe40004800000 */
[----:B------:R-:W-:Y:S02]  /*13570*/  @P2 SEL R0, RZ, 0x1, !P0 ;  /* 0x00000001ff002807 */ /* 0x000fe40004000000 */
[----:B------:R-:W-:Y:S02]  /*13580*/  @P2 PRMT R17, R6, 0x7610, R17 ;  /* 0x0000761006112816 */ /* 0x000fe40000000011 */
[----:B------:R-:W-:Y:S01]  /*13590*/  @P2 PRMT R18, R0, 0x7610, R18 ;  /* 0x0000761000122816 */ /* 0x000fe20000000012 */
[----:B------:R-:W-:Y:S06]  /*135a0*/  BRA.U UP0, `(.L_x_6594) ;  /* 0x00000001001c7547 */ /* 0x000fec000b800000 */
[----:B------:R-:W-:Y:S02]  /*135b0*/  LOP3.LUT P0, RZ, R18, 0xff, RZ, 0xc0, !PT ;  /* 0x000000ff12ff7812 */ /* 0x000fe4000780c0ff */
[----:B------:R-:W-:Y:S02]  /*135c0*/  LOP3.LUT P1, RZ, R17, 0xff, RZ, 0xc0, !PT ;  /* 0x000000ff11ff7812 */ /* 0x000fe4000782c0ff */
[----:B------:R-:W-:Y:S02]  /*135d0*/  SEL R7, RZ, 0x1, !P0 ;  /* 0x00000001ff077807 */ /* 0x000fe40004000000 */
[----:B------:R-:W-:-:S03]  /*135e0*/  SEL R9, RZ, 0x1, !P1 ;  /* 0x00000001ff097807 */ /* 0x000fc60004800000 */
[----:B------:R-:W-:Y:S04]  /*135f0*/  STG.E.U8 desc[UR36][R2.64], R7 ;  /* 0x0000000702007986 */ /* 0x000fe8000c101124 */
[----:B------:R-:W-:Y:S01]  /*13600*/  STG.E.U8 desc[UR36][R4.64], R9 ;  /* 0x0000000904007986 */ /* 0x000fe2000c101124 */
[----:B------:R-:W-:Y:S05]  /*13610*/  EXIT ;  /* 0x000000000000794d */ /* 0x000fea0003800000 */
.L_x_6594:
[----:B------:R-:W0:Y:S02]  /*13620*/  LDCU UR4, c[0x0][0x78c] ;  /* 0x0000f180ff0477ac */ /* 0x000e240008000800 */
[----:B0-----:R-:W-:-:S09]  /*13630*/  UISETP.NE.AND UP0, UPT, UR4, 0x1, UPT ;  /* 0x000000010400788c */ /* 0x001fd2000bf05270 */
[----:B------:R-:W-:Y:S05]  /*13640*/  BRA.U !UP0, `(.L_x_6595) ;  /* 0x0000000108407547 */ /* 0x000fea000b800000 */
[----:B------:R-:W-:Y:S01]  /*13650*/  MOV R2, 0x0 ;  /* 0x0000000000027802 */ /* 0x000fe20000000f00 */
[----:B------:R-:W0:Y:S01]  /*13660*/  LDCU.64 UR4, c[0x4][0x7c8] ;  /* 0x0100f900ff0477ac */ /* 0x000e220008000a00 */
[----:B------:R-:W-:Y:S02]  /*13670*/  HFMA2 R13, -RZ, RZ, 0, 0 ;  /* 0x00000000ff0d7431 */ /* 0x000fe400000001ff */
[----:B------:R-:W-:Y:S01]  /*13680*/  IMAD.MOV.U32 R8, RZ, RZ, 0x2ef ;  /* 0x000002efff087424 */ /* 0x000fe200078e00ff */
[----:B------:R-:W1:Y:S01]  /*13690*/  LDCU.64 UR8, c[0x4][0x7b8] ;  /* 0x0100f700ff0877ac */ /* 0x000e620008000a00 */
[----:B------:R-:W2:Y:S01]  /*136a0*/  LDC.64 R2, c[0x4][R2] ;  /* 0x0100000002027b82 */ /* 0x000ea20000000a00 */
[----:B------:R-:W-:Y:S01]  /*136b0*/  IMAD.MOV.U32 R12, RZ, RZ, 0x1 ;  /* 0x00000001ff0c7424 */ /* 0x000fe200078e00ff */
[----:B------:R-:W3:Y:S01]  /*136c0*/  LDCU.64 UR6, c[0x4][0x248] ;  /* 0x01004900ff0677ac */ /* 0x000ee20008000a00 */
[----:B0-----:R-:W-:Y:S02]  /*136d0*/  IMAD.U32 R4, RZ, RZ, UR4 ;  /* 0x00000004ff047e24 */ /* 0x001fe4000f8e00ff */
[----:B------:R-:W-:Y:S01]  /*136e0*/  IMAD.U32 R5, RZ, RZ, UR5 ;  /* 0x00000005ff057e24 */ /* 0x000fe2000f8e00ff */
[----:B-1----:R-:W-:Y:S01]  /*136f0*/  MOV R6, UR8 ;  /* 0x0000000800067c02 */ /* 0x002fe20008000f00 */
[----:B------:R-:W-:-:S02]  /*13700*/  IMAD.U32 R7, RZ, RZ, UR9 ;  /* 0x00000009ff077e24 */ /* 0x000fc4000f8e00ff */
[----:B---3--:R-:W-:Y:S01]  /*13710*/  IMAD.U32 R10, RZ, RZ, UR6 ;  /* 0x00000006ff0a7e24 */ /* 0x008fe2000f8e00ff */
[----:B------:R-:W-:-:S07]  /*13720*/  MOV R11, UR7 ;  /* 0x00000007000b7c02 */ /* 0x000fce0008000f00 */
[----:B------:R-:W-:-:S07]  /*13730*/  LEPC R20, `(.L_x_6595) ;  /* 0x000000001014794e */ /* 0x000fce0000000000 */
[----:B--2---:R-:W-:Y:S05]  /*13740*/  CALL.ABS.NOINC R2 ;  /* 0x0000000002007343 */ /* 0x004fea0003c00000 */
.L_x_6595:
[----:B------:R-:W0:Y:S01]  /*13750*/  LDCU.64 UR4, c[0x0][0x758] ;  /* 0x0000eb00ff0477ac */ /* 0x000e220008000a00 */
[----:B------:R-:W-:-:S04]  /*13760*/  LOP3.LUT P1, RZ, R18, 0xff, RZ, 0xc0, !PT ;  /* 0x000000ff12ff7812 */ /* 0x000fc8000782c0ff */
[----:B------:R-:W-:Y:S02]  /*13770*/  SEL R5, RZ, 0x1, !P1 ;  /* 0x00000001ff057807 */ /* 0x000fe40004800000 */
[----:B0-----:R-:W-:Y:S01]  /*13780*/  IADD3 R2, P0, PT, R19, UR4, RZ ;  /* 0x0000000413027c10 */ /* 0x001fe2000ff1e0ff */
[----:B------:R-:W0:Y:S04]  /*13790*/  LDCU UR4, c[0x0][0x78c] ;  /* 0x0000f180ff0477ac */ /* 0x000e280008000800 */
[----:B------:R-:W-:-:S05]  /*137a0*/  IMAD.X R3, RZ, RZ, UR5, P0 ;  /* 0x00000005ff037e24 */ /* 0x000fca00080e06ff */
[----:B------:R1:W-:Y:S01]  /*137b0*/  STG.E.U8 desc[UR36][R2.64], R5 ;  /* 0x0000000502007986 */ /* 0x0003e2000c101124 */
[----:B0-----:R-:W-:-:S09]  /*137c0*/  UISETP.NE.AND UP0, UPT, UR4, 0x1, UPT ;  /* 0x000000010400788c */ /* 0x001fd2000bf05270 */
[----:B-1----:R-:W-:Y:S05]  /*137d0*/  BRA.U !UP0, `(.L_x_6596) ;  /* 0x0000000108407547 */ /* 0x002fea000b800000 */
        /* <DEDUP_REMOVED lines=10> */
[----:B-1----:R-:W-:-:S02]  /*13880*/  IMAD.U32 R6, RZ, RZ, UR6 ;  /* 0x00000006ff067e24 */ /* 0x002fc4000f8e00ff */
[----:B------:R-:W-:Y:S01]  /*13890*/  IMAD.U32 R7, RZ, RZ, UR7 ;  /* 0x00000007ff077e24 */ /* 0x000fe2000f8e00ff */
[----:B---3--:R-:W-:Y:S01]  /*138a0*/  MOV R10, UR8 ;  /* 0x00000008000a7c02 */ /* 0x008fe20008000f00 */
[----:B------:R-:W-:-:S07]  /*138b0*/  IMAD.U32 R11, RZ, RZ, UR9 ;  /* 0x00000009ff0b7e24 */ /* 0x000fce000f8e00ff */
[----:B------:R-:W-:-:S07]  /*138c0*/  LEPC R20, `(.L_x_6596) ;  /* 0x000000001014794e */ /* 0x000fce0000000000 */
[----:B--2---:R-:W-:Y:S05]  /*138d0*/  CALL.ABS.NOINC R2 ;  /* 0x0000000002007343 */ /* 0x004fea0003c00000 */
.L_x_6596:
[----:B------:R-:W0:Y:S01]  /*138e0*/  LDCU.64 UR4, c[0x0][0x758] ;  /* 0x0000eb00ff0477ac */ /* 0x000e220008000a00 */
[----:B------:R-:W-:-:S04]  /*138f0*/  LOP3.LUT P1, RZ, R17, 0xff, RZ, 0xc0, !PT ;  /* 0x000000ff11ff7812 */ /* 0x000fc8000782c0ff */
[----:B------:R-:W-:Y:S02]  /*13900*/  SEL R3, RZ, 0x1, !P1 ;  /* 0x00000001ff037807 */ /* 0x000fe40004800000 */
[----:B0-----:R-:W-:-:S05]  /*13910*/  IADD3 R16, P0, PT, R16, UR4, RZ ;  /* 0x0000000410107c10 */ /* 0x001fca000ff1e0ff */
[----:B------:R-:W-:-:S05]  /*13920*/  IMAD.X R17, RZ, RZ, UR5, P0 ;  /* 0x00000005ff117e24 */ /* 0x000fca00080e06ff */
[----:B------:R-:W-:Y:S01]  /*13930*/  STG.E.U8 desc[UR36][R16.64], R3 ;  /* 0x0000000310007986 */ /* 0x000fe2000c101124 */
[----:B------:R-:W-:Y:S05]  /*13940*/  EXIT ;  /* 0x000000000000794d */ /* 0x000fea0003800000 */
.L_x_6593:
[----:B------:R-:W2:Y:S01]  /*13950*/  LDCU.U8 UR4, c[0x0][0x788] ;  /* 0x0000f100ff0477ac */ /* 0x000ea20008000000 */
[----:B------:R-:W3:Y:S01]  /*13960*/  LDCU.U8 UR5, c[0x0][0x789] ;  /* 0x0000f120ff0577ac */ /* 0x000ee20008000000 */
[----:B--2---:R-:W-:Y:S02]  /*13970*/  UISETP.NE.AND UP1, UPT, UR4, URZ, UPT ;  /* 0x000000ff0400728c */ /* 0x004fe4000bf25270 */
[----:B---3--:R-:W-:-:S07]  /*13980*/  UISETP.NE.AND UP0, UPT, UR5, URZ, UPT ;  /* 0x000000ff0500728c */ /* 0x008fce000bf05270 */
[----:B------:R-:W-:Y:S05]  /*13990*/  BRA.U !UP1, `(.L_x_6597) ;  /* 0x0000000109307547 */ /* 0x000fea000b800000 */
[----:B------:R-:W2:Y:S04]  /*139a0*/  LDG.E.S8 R0, desc[UR36][R2.64] ;  /* 0x0000002402007981 */ /* 0x000ea8000c1e1300 */
[----:B01----:R-:W3:Y:S01]  /*139b0*/  LDG.E.S8 R4, desc[UR36][R2.64+0x1] ;  /* 0x0000012402047981 */ /* 0x003ee2000c1e1300 */
[----:B------:R-:W-:Y:S02]  /*139c0*/  LOP3.LUT R17, R17, 0xffff, RZ, 0xc0, !PT ;  /* 0x0000ffff11117812 */ /* 0x000fe400078ec0ff */
[----:B------:R-:W-:Y:S02]  /*139d0*/  LOP3.LUT R18, R18, 0xffff, RZ, 0xc0, !PT ;  /* 0x0000ffff12127812 */ /* 0x000fe400078ec0ff */
[----:B------:R-:W-:Y:S02]  /*139e0*/  PRMT R6, R17, 0x8880, RZ ;  /* 0x0000888011067816 */ /* 0x000fe400000000ff */
[----:B------:R-:W-:-:S03]  /*139f0*/  PRMT R5, R18, 0x8880, RZ ;  /* 0x0000888012057816 */ /* 0x000fc600000000ff */
[----:B------:R-:W-:Y:S01]  /*13a00*/  IMAD.MOV R7, RZ, RZ, -R6 ;  /* 0x000000ffff077224 */ /* 0x000fe200078e0a06 */
[----:B------:R-:W-:-:S04]  /*13a10*/  IADD3 R5, PT, PT, -R5, RZ, RZ ;  /* 0x000000ff05057210 */ /* 0x000fc80007ffe1ff */
[----:B--2---:R-:W-:Y:S02]  /*13a20*/  ISETP.NE.AND P0, PT, R0, R5, PT ;  /* 0x000000050000720c */ /* 0x004fe40003f05270 */
[----:B---3--:R-:W-:Y:S02]  /*13a30*/  ISETP.NE.AND P1, PT, R4, R7, PT ;  /* 0x000000070400720c */ /* 0x008fe40003f25270 */
[----:B------:R-:W-:Y:S02]  /*13a40*/  SEL R18, RZ, 0x1, !P0 ;  /* 0x00000001ff127807 */ /* 0x000fe40004000000 */
[----:B------:R-:W-:-:S09]  /*13a50*/  SEL R17, RZ, 0x1, !P1 ;  /* 0x00000001ff117807 */ /* 0x000fd20004800000 */
.L_x_6597:
[----:B------:R-:W-:Y:S05]  /*13a60*/  BRA.U !UP0, `(.L_x_6598) ;  /* 0x0000000108cc7547 */ /* 0x000fea000b800000 */
[----:B------:R-:W2:Y:S02]  /*13a70*/  LDCU UR4, c[0x0][0x78c] ;  /* 0x0000f180ff0477ac */ /* 0x000ea40008000800 */
[----:B--2---:R-:W-:-:S09]  /*13a80*/  UISETP.NE.AND UP0, UPT, UR4, 0x1, UPT ;  /* 0x000000010400788c */ /* 0x004fd2000bf05270 */
[----:B------:R-:W-:Y:S05]  /*13a90*/  BRA.U !UP0, `(.L_x_6599) ;  /* 0x0000000108407547 */ /* 0x000fea000b800000 */
[----:B------:R-:W-:Y:S01]  /*13aa0*/  MOV R2, 0x0 ;  /* 0x0000000000027802 */ /* 0x000fe20000000f00 */
[----:B------:R-:W0:Y:S01]  /*13ab0*/  LDCU.64 UR4, c[0x4][0x7c8] ;  /* 0x0100f900ff0477ac */ /* 0x000e220008000a00 */
[----:B------:R-:W-:Y:S02]  /*13ac0*/  HFMA2 R12, -RZ, RZ, 0, 5.9604644775390625e-08 ;  /* 0x00000001ff0c7431 */ /* 0x000fe400000001ff */
[----:B------:R-:W-:Y:S01]  /*13ad0*/  IMAD.MOV.U32 R8, RZ, RZ, 0x2ef ;  /* 0x000002efff087424 */ /* 0x000fe200078e00ff */
[----:B------:R-:W2:Y:S01]  /*13ae0*/  LDCU.64 UR6, c[0x4][0x7b8] ;  /* 0x0100f700ff0677ac */ /* 0x000ea20008000a00 */
[----:B------:R-:W3:Y:S01]  /*13af0*/  LDC.64 R2, c[0x4][R2] ;  /* 0x0100000002027b82 */ /* 0x000ee20000000a00 */
[----:B------:R-:W-:Y:S01]  /*13b00*/  IMAD.MOV.U32 R13, RZ, RZ, RZ ;  /* 0x000000ffff0d7224 */ /* 0x000fe200078e00ff */
[----:B------:R-:W4:Y:S01]  /*13b10*/  LDCU.64 UR8, c[0x4][0x248] ;  /* 0x01004900ff0877ac */ /* 0x000f220008000a00 */
[----:B01----:R-:W-:Y:S01]  /*13b20*/  IMAD.U32 R4, RZ, RZ, UR4 ;  /* 0x00000004ff047e24 */ /* 0x003fe2000f8e00ff */
[----:B------:R-:W-:Y:S01]  /*13b30*/  MOV R5, UR5 ;  /* 0x0000000500057c02 */ /* 0x000fe20008000f00 */
[----:B--2---:R-:W-:-:S02]  /*13b40*/  IMAD.U32 R6, RZ, RZ, UR6 ;  /* 0x00000006ff067e24 */ /* 0x004fc4000f8e00ff */
[----:B------:R-:W-:Y:S01]  /*13b50*/  IMAD.U32 R7, RZ, RZ, UR7 ;  /* 0x00000007ff077e24 */ /* 0x000fe2000f8e00ff */
[----:B----4-:R-:W-:Y:S01]  /*13b60*/  MOV R10, UR8 ;  /* 0x00000008000a7c02 */ /* 0x010fe20008000f00 */
[----:B------:R-:W-:-:S07]  /*13b70*/  IMAD.U32 R11, RZ, RZ, UR9 ;  /* 0x00000009ff0b7e24 */ /* 0x000fce000f8e00ff */
[----:B------:R-:W-:-:S07]  /*13b80*/  LEPC R20, `(.L_x_6599) ;  /* 0x000000001014794e */ /* 0x000fce0000000000 */
[----:B---3--:R-:W-:Y:S05]  /*13b90*/  CALL.ABS.NOINC R2 ;  /* 0x0000000002007343 */ /* 0x008fea0003c00000 */
.L_x_6599:
[----:B------:R-:W2:Y:S01]  /*13ba0*/  LDCU.64 UR4, c[0x0][0x758] ;  /* 0x0000eb00ff0477ac */ /* 0x000ea20008000a00 */
[----:B------:R-:W-:-:S04]  /*13bb0*/  LOP3.LUT P0, RZ, R18, 0xff, RZ, 0xc0, !PT ;  /* 0x000000ff12ff7812 */ /* 0x000fc8000780c0ff */
[----:B01----:R-:W-:Y:S02]  /*13bc0*/  SEL R5, RZ, 0x1, !P0 ;  /* 0x00000001ff057807 */ /* 0x003fe40004000000 */
[----:B--2---:R-:W-:Y:S01]  /*13bd0*/  IADD3 R2, P1, PT, R19, UR4, RZ ;  /* 0x0000000413027c10 */ /* 0x004fe2000ff3e0ff */
[----:B------:R-:W0:Y:S04]  /*13be0*/  LDCU UR4, c[0x0][0x78c] ;  /* 0x0000f180ff0477ac */ /* 0x000e280008000800 */
[----:B------:R-:W-:-:S05]  /*13bf0*/  IMAD.X R3, RZ, RZ, UR5, P1 ;  /* 0x00000005ff037e24 */ /* 0x000fca00088e06ff */
[----:B------:R1:W-:Y:S01]  /*13c00*/  STG.E.U8 desc[UR36][R2.64], R5 ;  /* 0x0000000502007986 */ /* 0x0003e2000c101124 */
[----:B0-----:R-:W-:-:S09]  /*13c10*/  UISETP.NE.AND UP0, UPT, UR4, 0x1, UPT ;  /* 0x000000010400788c */ /* 0x001fd2000bf05270 */
[----:B-1----:R-:W-:Y:S05]  /*13c20*/  BRA.U !UP0, `(.L_x_6600) ;  /* 0x0000000108407547 */ /* 0x002fea000b800000 */
[----:B------:R-:W-:Y:S01]  /*13c30*/  MOV R2, 0x0 ;  /* 0x0000000000027802 */ /* 0x000fe20000000f00 */
[----:B------:R-:W0:Y:S01]  /*13c40*/  LDCU.64 UR4, c[0x4][0x7c8] ;  /* 0x0100f900ff0477ac */ /* 0x000e220008000a00 */
[----:B------:R-:W-:Y:S02]  /*13c50*/  HFMA2 R8, -RZ, RZ, 0, 4.4763088226318359375e-05 ;  /* 0x000002efff087431 */ /* 0x000fe400000001ff */
[----:B------:R-:W-:Y:S01]  /*13c60*/  IMAD.MOV.U32 R12, RZ, RZ, 0x1 ;  /* 0x00000001ff0c7424 */ /* 0x000fe200078e00ff */
[----:B------:R-:W1:Y:S01]  /*13c70*/  LDCU.64 UR6, c[0x4][0x7b8] ;  /* 0x0100f700ff0677ac */ /* 0x000e620008000a00 */
[----:B------:R-:W2:Y:S01]  /*13c80*/  LDC.64 R2, c[0x4][R2] ;  /* 0x0100000002027b82 */ /* 0x000ea20000000a00 */
[----:B------:R-:W-:Y:S01]  /*13c90*/  IMAD.MOV.U32 R13, RZ, RZ, RZ ;  /* 0x000000ffff0d7224 */ /* 0x000fe200078e00ff */
[----:B------:R-:W3:Y:S01]  /*13ca0*/  LDCU.64 UR8, c[0x4][0x248] ;  /* 0x01004900ff0877ac */ /* 0x000ee20008000a00 */
[----:B0-----:R-:W-:Y:S01]  /*13cb0*/  MOV R4, UR4 ;  /* 0x0000000400047c02 */ /* 0x001fe20008000f00 */
[----:B------:R-:W-:-:S02]  /*13cc0*/  IMAD.U32 R5, RZ, RZ, UR5 ;  /* 0x00000005ff057e24 */ /* 0x000fc4000f8e00ff */
[----:B-1----:R-:W-:Y:S01]  /*13cd0*/  IMAD.U32 R6, RZ, RZ, UR6 ;  /* 0x00000006ff067e24 */ /* 0x002fe2000f8e00ff */
[----:B------:R-:W-:Y:S01]  /*13ce0*/  MOV R7, UR7 ;  /* 0x0000000700077c02 */ /* 0x000fe20008000f00 */
[----:B---3--:R-:W-:Y:S02]  /*13cf0*/  IMAD.U32 R10, RZ, RZ, UR8 ;  /* 0x00000008ff0a7e24 */ /* 0x008fe4000f8e00ff */
[----:B------:R-:W-:-:S07]  /*13d00*/  IMAD.U32 R11, RZ, RZ, UR9 ;  /* 0x00000009ff0b7e24 */ /* 0x000fce000f8e00ff */
[----:B------:R-:W-:-:S07]  /*13d10*/  LEPC R20, `(.L_x_6600) ;  /* 0x000000001014794e */ /* 0x000fce0000000000 */
[----:B--2---:R-:W-:Y:S05]  /*13d20*/  CALL.ABS.NOINC R2 ;  /* 0x0000000002007343 */ /* 0x004fea0003c00000 */
.L_x_6600:
[----:B------:R-:W0:Y:S01]  /*13d30*/  LDCU.64 UR4, c[0x0][0x758] ;  /* 0x0000eb00ff0477ac */ /* 0x000e220008000a00 */
[----:B------:R-:W-:-:S04]  /*13d40*/  LOP3.LUT P0, RZ, R17, 0xff, RZ, 0xc0, !PT ;  /* 0x000000ff11ff7812 */ /* 0x000fc8000780c0ff */
[----:B------:R-:W-:Y:S02]  /*13d50*/  SEL R3, RZ, 0x1, !P0 ;  /* 0x00000001ff037807 */ /* 0x000fe40004000000 */
[----:B0-----:R-:W-:-:S04]  /*13d60*/  IADD3 R16, P1, PT, R16, UR4, RZ ;  /* 0x0000000410107c10 */ /* 0x001fc8000ff3e0ff */
[----:B------:R-:W-:-:S05]  /*13d70*/  IADD3.X R17, PT, PT, RZ, UR5, RZ, P1, !PT ;  /* 0x00000005ff117c10 */ /* 0x000fca0008ffe4ff */
[----:B------:R-:W-:Y:S01]  /*13d80*/  STG.E.U8 desc[UR36][R16.64], R3 ;  /* 0x0000000310007986 */ /* 0x000fe2000c101124 */
[----:B------:R-:W-:Y:S05]  /*13d90*/  EXIT ;  /* 0x000000000000794d */ /* 0x000fea0003800000 */
.L_x_6598:
[----:B------:R-:W-:Y:S04]  /*13da0*/  STG.E.U8 desc[UR36][R2.64], R18 ;  /* 0x0000001202007986 */ /* 0x000fe8000c101124 */
[----:B------:R-:W-:Y:S01]  /*13db0*/  STG.E.U8 desc[UR36][R2.64+0x1], R17 ;  /* 0x0000011102007986 */ /* 0x000fe2000c101124 */
[----:B------:R-:W-:Y:S05]  /*13dc0*/  EXIT ;  /* 0x000000000000794d */ /* 0x000fea0003800000 */
.L_x_6570:
        /* <DEDUP_REMOVED lines=18> */
[----:B------:R-:W-:-:S03]  /*13ef0*/  IADD3 R4, P0, PT, R16, UR4, RZ ;  /* 0x0000000410047c10 */ /* 0x000fc6000ff1e0ff */
[----:B------:R-:W-:Y:S02]  /*13f00*/  IMAD.X R3, RZ, RZ, UR5, P1 ;  /* 0x00000005ff037e24 */ /* 0x000fe400088e06ff */
[----:B------:R-:W-:-:S04]  /*13f10*/  IMAD.X R5, RZ, RZ, UR5, P0 ;  /* 0x00000005ff057e24 */ /* 0x000fc800080e06ff */
        /* <DEDUP_REMOVED lines=24> */
.L_x_6602:
        /* <DEDUP_REMOVED lines=19> */
.L_x_6603:
        /* <DEDUP_REMOVED lines=25> */
.L_x_6604:
[----:B------:R-:W0:Y:S01]  /*14360*/  LDCU.64 UR4, c[0x0][0x758] ;  /* 0x0000eb00ff0477ac */ /* 0x000e220008000a00 */
[----:B------:R-:W-:-:S04]  /*14370*/  LOP3.LUT P1, RZ, R17, 0xff, RZ, 0xc0, !PT ;  /* 0x000000ff11ff7812 */ /* 0x000fc8000782c0ff */
[----:B------:R-:W-:Y:S02]  /*14380*/  SEL R3, RZ, 0x1, !P1 ;  /* 0x00000001ff037807 */ /* 0x000fe40004800000 */
[----:B0-----:R-:W-:-:S04]  /*14390*/  IADD3 R16, P0, PT, R16, UR4, RZ ;  /* 0x0000000410107c10 */ /* 0x001fc8000ff1e0ff */
[----:B------:R-:W-:-:S05]  /*143a0*/  IADD3.X R17, PT, PT, RZ, UR5, RZ, P0, !PT ;  /* 0x00000005ff117c10 */ /* 0x000fca00087fe4ff */
[----:B------:R-:W-:Y:S01]  /*143b0*/  STG.E.U8 desc[UR36][R16.64], R3 ;  /* 0x0000000310007986 */ /* 0x000fe2000c101124 */
[----:B------:R-:W-:Y:S05]  /*143c0*/  EXIT ;  /* 0x000000000000794d */ /* 0x000fea0003800000 */
.L_x_6601:
[----:B------:R-:W0:Y:S01]  /*143d0*/  LDCU.U8 UR4, c[0x0][0x788] ;  /* 0x0000f100ff0477ac */ /* 0x000e220008000000 */
[----:B------:R-:W1:Y:S01]  /*143e0*/  LDCU.U8 UR5, c[0x0][0x789] ;  /* 0x0000f120ff0577ac */ /* 0x000e620008000000 */
[----:B0-----:R-:W-:Y:S02]  /*143f0*/  UISETP.NE.AND UP0, UPT, UR4, URZ, UPT ;  /* 0x000000ff0400728c */ /* 0x001fe4000bf05270 */
[----:B-1----:R-:W-:-:S07]  /*14400*/  UISETP.NE.AND UP1, UPT, UR5, URZ, UPT ;  /* 0x000000ff0500728c */ /* 0x002fce000bf25270 */
[----:B------:R-:W-:Y:S05]  /*14410*/  BRA.U !UP0, `(.L_x_6605) ;  /* 0x0000000108307547 */ /* 0x000fea000b800000 */
[----:B------:R-:W2:Y:S04]  /*14420*/  LDG.E.S8 R0, desc[UR36][R2.64] ;  /* 0x0000002402007981 */ /* 0x000ea8000c1e1300 */
[----:B------:R-:W3:Y:S01]  /*14430*/  LDG.E.S8 R4, desc[UR36][R2.64+0x1] ;  /* 0x0000012402047981 */ /* 0x000ee2000c1e1300 */
[----:B------:R-:W-:Y:S02]  /*14440*/  LOP3.LUT R18, R18, 0xffff, RZ, 0xc0, !PT ;  /* 0x0000ffff12127812 */ /* 0x000fe400078ec0ff */
[----:B------:R-:W-:Y:S02]  /*14450*/  LOP3.LUT R17, R17, 0xffff, RZ, 0xc0, !PT ;  /* 0x0000ffff11117812 */ /* 0x000fe400078ec0ff */
[----:B------:R-:W-:Y:S02]  /*14460*/  PRMT R5, R18, 0x8880, RZ ;  /* 0x0000888012057816 */ /* 0x000fe400000000ff */
[----:B------:R-:W-:-:S03]  /*14470*/  PRMT R6, R17, 0x8880, RZ ;  /* 0x0000888011067816 */ /* 0x000fc600000000ff */
[----:B------:R-:W-:Y:S02]  /*14480*/  IMAD.MOV R5, RZ, RZ, -R5 ;  /* 0x000000ffff057224 */ /* 0x000fe400078e0a05 */
[----:B------:R-:W-:-:S03]  /*14490*/  IMAD.MOV R7, RZ, RZ, -R6 ;  /* 0x000000ffff077224 */ /* 0x000fc600078e0a06 */
[----:B--2---:R-:W-:Y:S02]  /*144a0*/  ISETP.NE.AND P0, PT, R0, R5, PT ;  /* 0x000000050000720c */ /* 0x004fe40003f05270 */
[----:B---3--:R-:W-:Y:S02]  /*144b0*/  ISETP.NE.AND P1, PT, R4, R7, PT ;  /* 0x000000070400720c */ /* 0x008fe40003f25270 */
[----:B------:R-:W-:Y:S02]  /*144c0*/  SEL R18, RZ, 0x1, !P0 ;  /* 0x00000001ff127807 */ /* 0x000fe40004000000 */
[----:B------:R-:W-:-:S09]  /*144d0*/  SEL R17, RZ, 0x1, !P1 ;  /* 0x00000001ff117807 */ /* 0x000fd20004800000 */
.L_x_6605:
        /* <DEDUP_REMOVED lines=20> */
.L_x_6607:
[----:B------:R-:W0:Y:S01]  /*14620*/  LDCU.64 UR4, c[0x0][0x758] ;  /* 0x0000eb00ff0477ac */ /* 0x000e220008000a00 */
[----:B------:R-:W-:-:S04]  /*14630*/  LOP3.LUT P0, RZ, R18, 0xff, RZ, 0xc0, !PT ;  /* 0x000000ff12ff7812 */ /* 0x000fc8000780c0ff */
[----:B------:R-:W-:Y:S02]  /*14640*/  SEL R5, RZ, 0x1, !P0 ;  /* 0x00000001ff057807 */ /* 0x000fe40004000000 */
[----:B0-----:R-:W-:Y:S01]  /*14650*/  IADD3 R2, P1, PT, R19, UR4, RZ ;  /* 0x0000000413027c10 */ /* 0x001fe2000ff3e0ff */
[----:B------:R-:W0:Y:S03]  /*14660*/  LDCU UR4, c[0x0][0x78c] ;  /* 0x0000f180ff0477ac */ /* 0x000e260008000800 */
[----:B------:R-:W-:-:S05]  /*14670*/  IADD3.X R3, PT, PT, RZ, UR5, RZ, P1, !PT ;  /* 0x00000005ff037c10 */ /* 0x000fca0008ffe4ff */
[----:B------:R1:W-:Y:S01]  /*14680*/  STG.E.U8 desc[UR36][R2.64], R5 ;  /* 0x0000000502007986 */ /* 0x0003e2000c101124 */
[----:B0-----:R-:W-:-:S09]  /*14690*/  UISETP.NE.AND UP0, UPT, UR4, 0x1, UPT ;  /* 0x000000010400788c */ /* 0x001fd2000bf05270 */
[----:B-1----:R-:W-:Y:S05]  /*146a0*/  BRA.U !UP0, `(.L_x_6608) ;  /* 0x0000000108407547 */ /* 0x002fea000b800000 */
        /* <DEDUP_REMOVED lines=16> */
.L_x_6608:
[----:B------:R-:W0:Y:S01]  /*147b0*/  LDCU.64 UR4, c[0x0][0x758] ;  /* 0x0000eb00ff0477ac */ /* 0x000e220008000a00 */
[----:B------:R-:W-:-:S04]  /*147c0*/  LOP3.LUT P0, RZ, R17, 0xff, RZ, 0xc0, !PT ;  /* 0x000000ff11ff7812 */ /* 0x000fc8000780c0ff */
[----:B------:R-:W-:Y:S02]  /*147d0*/  SEL R3, RZ, 0x1, !P0 ;  /* 0x00000001ff037807 */ /* 0x000fe40004000000 */
[----:B0-----:R-:W-:-:S05]  /*147e0*/  IADD3 R16, P1, PT, R16, UR4, RZ ;  /* 0x0000000410107c10 */ /* 0x001fca000ff3e0ff */
[----:B------:R-:W-:-:S05]  /*147f0*/  IMAD.X R17, RZ, RZ, UR5, P1 ;  /* 0x00000005ff117e24 */ /* 0x000fca00088e06ff */
[----:B------:R-:W-:Y:S01]  /*14800*/  STG.E.U8 desc[UR36][R16.64], R3 ;  /* 0x0000000310007986 */ /* 0x000fe2000c101124 */
[----:B------:R-:W-:Y:S05]  /*14810*/  EXIT ;  /* 0x000000000000794d */ /* 0x000fea0003800000 */
.L_x_6606:
[----:B------:R-:W-:Y:S04]  /*14820*/  STG.E.U8 desc[UR36][R2.64], R18 ;  /* 0x0000001202007986 */ /* 0x000fe8000c101124 */
[----:B------:R-:W-:Y:S01]  /*14830*/  STG.E.U8 desc[UR36][R2.64+0x1], R17 ;  /* 0x0000011102007986 */ /* 0x000fe2000c101124 */
[----:B------:R-:W-:Y:S05]  /*14840*/  EXIT ;  /* 0x000000000000794d */ /* 0x000fea0003800000 */
.L_x_6609:
        /* <DEDUP_REMOVED lines=11> */
.L_x_10015:


//--------------------- .text._ZN2at6native13reduce_kernelILi128ELi4ENS0_8ReduceOpIbNS0_14func_wrapper_tIbZNS0_11sum_functorIbbbEclERNS_14TensorIteratorEEUlbbE_EEjbLi4ELi4EEEEEvT1_ --------------------------
	.section	.text._ZN2at6native13reduce_kernelILi128ELi4ENS0_8ReduceOpIbNS0_14func_wrapper_tIbZNS0_11sum_functorIbbbEclERNS_14TensorIteratorEEUlbbE_EEjbLi4ELi4EEEEEvT1_,"ax",@progbits
	.align	128
        .global         _ZN2at6native13reduce_kernelILi128ELi4ENS0_8ReduceOpIbNS0_14func_wrapper_tIbZNS0_11sum_functorIbbbEclERNS_14TensorIteratorEEUlbbE_EEjbLi4ELi4EEEEEvT1_
        .type           _ZN2at6native13reduce_kernelILi128ELi4ENS0_8ReduceOpIbNS0_14func_wrapper_tIbZNS0_11sum_functorIbbbEclERNS_14TensorIteratorEEUlbbE_EEjbLi4ELi4EEEEEvT1_,@function
        .size           _ZN2at6native13reduce_kernelILi128ELi4ENS0_8ReduceOpIbNS0_14func_wrapper_tIbZNS0_11sum_functorIbbbEclERNS_14TensorIteratorEEUlbbE_EEjbLi4ELi4EEEEEvT1_,(.L_x_10016 - _ZN2at6native13reduce_kernelILi128ELi4ENS0_8ReduceOpIbNS0_14func_wrapper_tIbZNS0_11sum_functorIbbbEclERNS_14TensorIteratorEEUlbbE_EEjbLi4ELi4EEEEEvT1_)
        .other          _ZN2at6native13reduce_kernelILi128ELi4ENS0_8ReduceOpIbNS0_14func_wrapper_tIbZNS0_11sum_functorIbbbEclERNS_14TensorIteratorEEUlbbE_EEjbLi4ELi4EEEEEvT1_,@"STO_CUDA_ENTRY STV_DEFAULT"
_ZN2at6native13reduce_kernelILi128ELi4ENS0_8ReduceOpIbNS0_14func_wrapper_tIbZNS0_11sum_functorIbbbEclERNS_14TensorIteratorEEUlbbE_EEjbLi4ELi4EEEEEvT1_:
.text._ZN2at6native13reduce_kernelILi128ELi4ENS0_8ReduceOpIbNS0_14func_wrapper_tIbZNS0_11sum_functorIbbbEclERNS_14TensorIteratorEEUlbbE_EEjbLi4ELi4EEEEEvT1_:
        /* <DEDUP_REMOVED lines=296> */
.L_x_6610:
        /* <DEDUP_REMOVED lines=12> */
[----:B------:R-:W-:Y:S02]  /*1340*/  IMAD.MOV.U32 R18, RZ, RZ, R16 ;  /* 0x000000ffff127224 */ /* 0x000fe400078e0010 */
[----:B------:R-:W-:Y:S01]  /*1350*/  IMAD.MOV.U32 R19, RZ, RZ, R17 ;  /* 0x000000ffff137224 */ /* 0x000fe200078e0011 */
[----:B------:R-:W-:Y:S06]  /*1360*/  BRA.U !UP0, `(.L_x_6613) ;  /* 0x0000000908547547 */ /* 0x000fec000b800000 */
[----:B------:R-:W-:Y:S01]  /*1370*/  MOV R0, 0x0 ;  /* 0x0000000000007802 */ /* 0x000fe20000000f00 */
[----:B------:R-:W0:Y:S01]  /*1380*/  LDCU.64 UR4, c[0x4][0x7b0] ;  /* 0x0100f600ff0477ac */ /* 0x000e220008000a00 */
[----:B------:R-:W-:Y:S02]  /*1390*/  IMAD.MOV.U32 R8, RZ, RZ, 0x1e3 ;  /* 0x000001e3ff087424 */ /* 0x000fe400078e00ff */
[----:B------:R1:W2:Y:S01]  /*13a0*/  LDC.64 R2, c[0x4][R0] ;  /* 0x0100000000027b82 */ /* 0x0002a20000000a00 */
[----:B------:R-:W3:Y:S01]  /*13b0*/  LDCU.64 UR6, c[0x4][0x7b8] ;  /* 0x0100f700ff0677ac */ /* 0x000ee20008000a00 */
[----:B------:R-:W-:Y:S02]  /*13c0*/  IMAD.MOV.U32 R12, RZ, RZ, 0x1 ;  /* 0x00000001ff0c7424 */ /* 0x000fe400078e00ff */
[----:B------:R-:W-:Y:S01]  /*13d0*/  IMAD.MOV.U32 R13, RZ, RZ, RZ ;  /* 0x000000ffff0d7224 */ /* 0x000fe200078e00ff */
[----:B------:R-:W4:Y:S01]  /*13e0*/  LDCU.64 UR8, c[0x4][0x238] ;  /* 0x01004700ff0877ac */ /* 0x000f220008000a00 */
[----:B0-----:R-:W-:-:S02]  /*13f0*/  IMAD.U32 R4, RZ, RZ, UR4 ;  /* 0x00000004ff047e24 */ /* 0x001fc4000f8e00ff */
[----:B------:R-:W-:Y:S02]  /*1400*/  IMAD.U32 R5, RZ, RZ, UR5 ;  /* 0x00000005ff057e24 */ /* 0x000fe4000f8e00ff */
[----:B---3--:R-:W-:Y:S01]  /*1410*/  IMAD.U32 R6, RZ, RZ, UR6 ;  /* 0x00000006ff067e24 */ /* 0x008fe2000f8e00ff */
[----:B------:R-:W-:Y:S01]  /*1420*/  MOV R7, UR7 ;  /* 0x0000000700077c02 */ /* 0x000fe20008000f00 */
[----:B----4-:R-:W-:Y:S02]  /*1430*/  IMAD.U32 R10, RZ, RZ, UR8 ;  /* 0x00000008ff0a7e24 */ /* 0x010fe4000f8e00ff */
[----:B-1----:R-:W-:-:S07]  /*1440*/  IMAD.U32 R11, RZ, RZ, UR9 ;  /* 0x00000009ff0b7e24 */ /* 0x002fce000f8e00ff */
[----:B------:R-:W-:-:S07]  /*1450*/  LEPC R20, `(.L_x_6614) ;  /* 0x000000001014794e */ /* 0x000fce0000000000 */
[----:B--2---:R-:W-:Y:S05]  /*1460*/  CALL.ABS.NOINC R2 ;  /* 0x0000000002007343 */ /* 0x004fea0003c00000 */
.L_x_6614:
        /* <DEDUP_REMOVED lines=35> */
.L_x_6618:
[----:B------:R-:W-:Y:S05]  /*16a0*/  BSYNC.RECONVERGENT B1 ;  /* 0x0000000000017941 */ /* 0x000fea0003800200 */
.L_x_6617:
[----:B------:R-:W0:Y:S01]  /*16b0*/  LDC R4, c[0x0][0x388] ;  /* 0x0000e200ff047b82 */ /* 0x000e220000000800 */
[----:B------:R-:W-:-:S05]  /*16c0*/  IADD3 R18, P0, PT, R9, 0x4, RZ ;  /* 0x0000000409127810 */ /* 0x000fca0007f1e0ff */
[----:B------:R-:W-:Y:S01]  /*16d0*/  IMAD.X R19, RZ, RZ, R19, P0 ;  /* 0x000000ffff137224 */ /* 0x000fe200000e0613 */
[----:B0-----:R-:W-:-:S07]  /*16e0*/  IADD3 R4, PT, PT, R7, -0x4, R4 ;  /* 0xfffffffc07047810 */ /* 0x001fce0007ffe004 */
.L_x_6616:
[----:B------:R-:W-:Y:S05]  /*16f0*/  BSYNC.RECONVERGENT B0 ;  /* 0x0000000000007941 */ /* 0x000fea0003800200 */
.L_x_6615:
        /* <DEDUP_REMOVED lines=16> */
[----:B------:R-:W-:Y:S01]  /*1800*/  IMAD.MOV.U32 R7, RZ, RZ, R2 ;  /* 0x000000ffff077224 */ /* 0x000fe200078e0002 */
[C---:B------:R-:W-:Y:S02]  /*1810*/  PRMT R6, R0.reuse, 0x7610, R6 ;  /* 0x0000761000067816 */ /* 0x040fe40000000006 */
[----:B------:R-:W-:-:S07]  /*1820*/  PRMT R8, R0, 0x7610, R8 ;  /* 0x0000761000087816 */ /* 0x000fce0000000008 */
.L_x_6621:
        /* <DEDUP_REMOVED lines=35> */
.L_x_6620:
[----:B------:R-:W-:Y:S05]  /*1a60*/  BSYNC.RECONVERGENT B0 ;  /* 0x0000000000007941 */ /* 0x000fea0003800200 */
.L_x_6619:
        /* <DEDUP_REMOVED lines=15> */
.L_x_6623:
[----:B------:R-:W-:Y:S05]  /*1b60*/  BSYNC.RECONVERGENT B0 ;  /* 0x0000000000007941 */ /* 0x000fea0003800200 */
.L_x_6622:
        /* <DEDUP_REMOVED lines=8> */
[----:B------:R-:W-:Y:S01]  /*1bf0*/  ISETP.NE.AND P0, PT, R2, R5, PT ;  /* 0x000000050200720c */ /* 0x000fe20003f05270 */
[----:B------:R-:W-:Y:S01]  /*1c00*/  IMAD.MOV.U32 R0, RZ, RZ, R6 ;  /* 0x000000ffff007224 */ /* 0x000fe200078e0006 */
[----:B------:R-:W-:Y:S02]  /*1c10*/  PRMT R2, R3, 0x8880, RZ ;  /* 0x0000888003027816 */ /* 0x000fe400000000ff */
[----:B------:R-:W-:Y:S01]  /*1c20*/  PLOP3.LUT P1, PT, PT, PT, PT, 0x8, 0x80 ;  /* 0x000000000080781c */ /* 0x000fe20003f2e170 */
[----:B------:R-:W-:Y:S01]  /*1c30*/  IMAD.MOV R3, RZ, RZ, -R0 ;  /* 0x000000ffff037224 */ /* 0x000fe200078e0a00 */
[----:B------:R-:W-:Y:S02]  /*1c40*/  SEL R0, RZ, 0x1, !P0 ;  /* 0x00000001ff007807 */ /* 0x000fe40004000000 */
[----:B------:R-:W-:-:S02]  /*1c50*/  PLOP3.LUT P2, PT, PT, PT, PT, 0x8, 0x80 ;  /* 0x000000000080781c */ /* 0x000fc40003f4e170 */
[----:B------:R-:W-:Y:S01]  /*1c60*/  ISETP.NE.AND P0, PT, R0, R3, PT ;  /* 0x000000030000720c */ /* 0x000fe20003f05270 */
[----:B------:R-:W-:Y:S01]  /*1c70*/  IMAD.MOV R3, RZ, RZ, -R2 ;  /* 0x000000ffff037224 */ /* 0x000fe200078e0a02 */
[----:B------:R-:W-:Y:S02]  /*1c80*/  PLOP3.LUT P3, PT, PT, PT, PT, 0x8, 0x80 ;  /* 0x000000000080781c */ /* 0x000fe40003f6e170 */
[----:B------:R-:W-:-:S04]  /*1c90*/  SEL R0, RZ, 0x1, !P0 ;  /* 0x00000001ff007807 */ /* 0x000fc80004000000 */
[----:B------:R-:W-:Y:S01]  /*1ca0*/  ISETP.NE.AND P0, PT, R0, R3, PT ;  /* 0x000000030000720c */ /* 0x000fe20003f05270 */
[----:B------:R-:W-:-:S12]  /*1cb0*/  BRA `(.L_x_6624) ;  /* 0x000000e400507947 */ /* 0x000fd80003800000 */
.L_x_6613:
[----:B------:R-:W0:Y:S08]  /*1cc0*/  LDC R6, c[0x0][0x4f4] ;  /* 0x00013d00ff067b82 */ /* 0x000e300000000800 */
[----:B------:R-:W1:Y:S01]  /*1cd0*/  LDC R0, c[0x0][0x3c4] ;  /* 0x0000f100ff007b82 */ /* 0x000e620000000800 */
[----:B0-----:R-:W-:-:S04]  /*1ce0*/  ISETP.NE.AND P0, PT, R6, 0x1, PT ;  /* 0x000000010600780c */ /* 0x001fc80003f05270 */
[----:B-1----:R-:W-:-:S13]  /*1cf0*/  ISETP.NE.OR P0, PT, R0, 0x1, P0 ;  /* 0x000000010000780c */ /* 0x002fda0000705670 */
[----:B------:R-:W-:Y:S05]  /*1d00*/  @P0 BRA `(.L_x_6625) ;  /* 0x0000002000200947 */ /* 0x000fea0003800000 */
[----:B------:R-:W0:Y:S01]  /*1d10*/  LDC R0, c[0x0][0x390] ;  /* 0x0000e400ff007b82 */ /* 0x000e220000000800 */
[----:B------:R-:W1:Y:S01]  /*1d20*/  LDCU.U8 UR4, c[0x0][0x381] ;  /* 0x00007020ff0477ac */ /* 0x000e620008000000 */
[--C-:B------:R-:W-:Y:S01]  /*1d30*/  IMAD.MOV.U32 R3, RZ, RZ, R5.reuse ;  /* 0x000000ffff037224 */ /* 0x100fe200078e0005 */
[----:B------:R-:W-:Y:S01]  /*1d40*/  BSSY.RECONVERGENT B0, `(.L_x_6626) ;  /* 0x00000e7000007945 */ /* 0x000fe20003800200 */
        /* <DEDUP_REMOVED lines=35> */
.L_x_6629:
[----:B------:R-:W-:-:S04]  /*1f80*/  LOP3.LUT R25, R3, 0xfffffffc, RZ, 0xc0, !PT ;  /* 0xfffffffc03197812 */ /* 0x000fc800078ec0ff */
[----:B------:R-:W-:-:S05]  /*1f90*/  IADD3 R24, P0, PT, R25, R18, RZ ;  /* 0x0000001219187210 */ /* 0x000fca0007f1e0ff */
[----:B------:R-:W-:-:S05]  /*1fa0*/  IMAD.X R25, RZ, RZ, R19, P0 ;  /* 0x000000ffff197224 */ /* 0x000fca00000e0613 */
[----:B------:R0:W2:Y:S01]  /*1fb0*/  LDG.E R24, desc[UR36][R24.64] ;  /* 0x0000002418187981 */ /* 0x0000a2000c1e1900 */
[----:B------:R-:W-:-:S05]  /*1fc0*/  IMAD.IADD R3, R3, 0x1, R0 ;  /* 0x0000000103037824 */ /* 0x000fca00078e0200 */
[----:B------:R-:W-:-:S04]  /*1fd0*/  LOP3.LUT R29, R3, 0xfffffffc, RZ, 0xc0, !PT ;  /* 0xfffffffc031d7812 */ /* 0x000fc800078ec0ff */
[----:B------:R-:W-:-:S05]  /*1fe0*/  IADD3 R28, P0, PT, R29, R18, RZ ;  /* 0x000000121d1c7210 */ /* 0x000fca0007f1e0ff */
[----:B------:R-:W-:-:S05]  /*1ff0*/  IMAD.X R29, RZ, RZ, R19, P0 ;  /* 0x000000ffff1d7224 */ /* 0x000fca00000e0613 */
[----:B------:R1:W3:Y:S01]  /*2000*/  LDG.E R27, desc[UR36][R28.64] ;  /* 0x000000241c1b7981 */ /* 0x0002e2000c1e1900 */
[----:B------:R-:W-:Y:S01]  /*2010*/  LOP3.LUT R26, R26, 0xfffffdff, RZ, 0xc0, !PT ;  /* 0xfffffdff1a1a7812 */ /* 0x000fe200078ec0ff */
[----:B------:R-:W-:Y:S01]  /*2020*/  IMAD.IADD R3, R3, 0x1, R0 ;  /* 0x0000000103037824 */ /* 0x000fe200078e0200 */
[----:B0-----:R-:W-:Y:S02]  /*2030*/  LOP3.LUT R25, R2, 0xff, RZ, 0xc0, !PT ;  /* 0x000000ff02197812 */ /* 0x001fe400078ec0ff */
[----:B------:R-:W-:Y:S02]  /*2040*/  LOP3.LUT R31, R17, 0xff, RZ, 0xc0, !PT ;  /* 0x000000ff111f7812 */ /* 0x000fe400078ec0ff */
[----:B------:R-:W-:Y:S02]  /*2050*/  LOP3.LUT R14, R14, 0xff, RZ, 0xc0, !PT ;  /* 0x000000ff0e0e7812 */ /* 0x000fe400078ec0ff */
[----:B-1----:R-:W-:Y:S02]  /*2060*/  LOP3.LUT R28, R5, 0xff, RZ, 0xc0, !PT ;  /* 0x000000ff051c7812 */ /* 0x002fe400078ec0ff */
[----:B--2---:R-:W-:-:S02]  /*2070*/  PRMT R21, R24, 0x7770, RZ ;  /* 0x0000777018157816 */ /* 0x004fc400000000ff */
[----:B------:R-:W-:Y:S02]  /*2080*/  PRMT R22, R24, 0x7771, RZ ;  /* 0x0000777118167816 */ /* 0x000fe400000000ff */
[----:B------:R-:W-:Y:S02]  /*2090*/  ISETP.NE.AND P1, PT, R21, RZ, PT ;  /* 0x000000ff1500720c */ /* 0x000fe40003f25270 */
[----:B------:R-:W-:Y:S02]  /*20a0*/  ISETP.NE.AND P4, PT, R22, RZ, PT ;  /* 0x000000ff1600720c */ /* 0x000fe40003f85270 */
[----:B------:R-:W-:Y:S02]  /*20b0*/  SEL R30, RZ, 0xffffffff, !P1 ;  /* 0xffffffffff1e7807 */ /* 0x000fe40004800000 */
[----:B------:R-:W-:Y:S02]  /*20c0*/  PRMT R23, R24, 0x7772, RZ ;  /* 0x0000777218177816 */ /* 0x000fe400000000ff */
[----:B------:R-:W-:-:S02]  /*20d0*/  LOP3.LUT R30, R30, 0xff, RZ, 0xc0, !PT ;  /* 0x000000ff1e1e7812 */ /* 0x000fc400078ec0ff */
[----:B------:R-:W-:Y:S02]  /*20e0*/  SEL R2, RZ, 0xffffffff, !P4 ;  /* 0xffffffffff027807 */ /* 0x000fe40006000000 */
[----:B------:R-:W-:Y:S02]  /*20f0*/  ISETP.NE.AND P2, PT, R25, R30, PT ;  /* 0x0000001e1900720c */ /* 0x000fe40003f45270 */
[----:B------:R-:W-:Y:S02]  /*2100*/  @P1 LOP3.LUT R26, R26, 0x200, RZ, 0xfc, !PT ;  /* 0x000002001a1a1812 */ /* 0x000fe400078efcff */
[----:B------:R-:W-:Y:S02]  /*2110*/  ISETP.NE.AND P1, PT, R23, RZ, PT ;  /* 0x000000ff1700720c */ /* 0x000fe40003f25270 */
[----:B------:R-:W-:Y:S02]  /*2120*/  LOP3.LUT R26, R26, 0xfffffeff, RZ, 0xc0, !PT ;  /* 0xfffffeff1a1a7812 */ /* 0x000fe400078ec0ff */
[----:B------:R-:W-:-:S02]  /*2130*/  IADD3 R25, PT, PT, R3, R0, RZ ;  /* 0x0000000003197210 */ /* 0x000fc40007ffe0ff */
[----:B------:R-:W-:Y:S02]  /*2140*/  @P4 LOP3.LUT R26, R26, 0x100, RZ, 0xfc, !PT ;  /* 0x000001001a1a4812 */ /* 0x000fe400078efcff */
[----:B------:R-:W-:Y:S02]  /*2150*/  LOP3.LUT R3, R3, 0xfffffffc, RZ, 0xc0, !PT ;  /* 0xfffffffc03037812 */ /* 0x000fe400078ec0ff */
[----:B------:R-:W-:Y:S02]  /*2160*/  LOP3.LUT R26, R26, 0xffffff7f, RZ, 0xc0, !PT ;  /* 0xffffff7f1a1a7812 */ /* 0x000fe400078ec0ff */
[----:B------:R-:W-:Y:S02]  /*2170*/  LOP3.LUT R30, R4, 0xff, RZ, 0xc0, !PT ;  /* 0x000000ff041e7812 */ /* 0x000fe400078ec0ff */
[----:B------:R-:W-:Y:S02]  /*2180*/  LOP3.LUT R5, R25, 0xfffffffc, RZ, 0xc0, !PT ;  /* 0xfffffffc19057812 */ /* 0x000fe400078ec0ff */
[----:B------:R-:W-:-:S02]  /*2190*/  IADD3 R4, P0, PT, R3, R18, RZ ;  /* 0x0000001203047210 */ /* 0x000fc40007f1e0ff */
[----:B------:R-:W-:Y:S02]  /*21a0*/  @P1 LOP3.LUT R26, R26, 0x80, RZ, 0xfc, !PT ;  /* 0x000000801a1a1812 */ /* 0x000fe400078efcff */
[----:B------:R-:W-:Y:S02]  /*21b0*/  SEL R29, RZ, 0xffffffff, !P1 ;  /* 0xffffffffff1d7807 */ /* 0x000fe40004800000 */
[----:B------:R-:W-:Y:S02]  /*21c0*/  LOP3.LUT R3, R2, 0xff, RZ, 0xc0, !PT ;  /* 0x000000ff02037812 */ /* 0x000fe400078ec0ff */
[----:B------:R-:W-:Y:S01]  /*21d0*/  IADD3 R2, P1, PT, R5, R18, RZ ;  /* 0x0000001205027210 */ /* 0x000fe20007f3e0ff */
[--C-:B------:R-:W-:Y:S01]  /*21e0*/  IMAD.X R5, RZ, RZ, R19.reuse, P0 ;  /* 0x000000ffff057224 */ /* 0x100fe200000e0613 */
[----:B------:R-:W-:Y:S02]  /*21f0*/  ISETP.NE.AND P0, PT, R28, R3, PT ;  /* 0x000000031c00720c */ /* 0x000fe40003f05270 */
[----:B------:R-:W-:Y:S01]  /*2200*/  PRMT R24, R24, 0x7773, RZ ;  /* 0x0000777318187816 */ /* 0x000fe200000000ff */
[----:B------:R-:W-:Y:S01]  /*2210*/  IMAD.X R3, RZ, RZ, R19, P1 ;  /* 0x000000ffff037224 */ /* 0x000fe200008e0613 */
[----:B------:R0:W2:Y:S01]  /*2220*/  LDG.E R4, desc[UR36][R4.64] ;  /* 0x0000002404047981 */ /* 0x0000a2000c1e1900 */
[----:B------:R-:W-:-:S02]  /*2230*/  LOP3.LUT R26, R26, 0xffffffbf, RZ, 0xc0, !PT ;  /* 0xffffffbf1a1a7812 */ /* 0x000fc400078ec0ff */
[----:B------:R-:W-:Y:S01]  /*2240*/  ISETP.NE.AND P3, PT, R24, RZ, PT ;  /* 0x000000ff1800720c */ /* 0x000fe20003f65270 */
[----:B------:R1:W4:Y:S01]  /*2250*/  LDG.E R2, desc[UR36][R2.64] ;  /* 0x0000002402027981 */ /* 0x000322000c1e1900 */
[----:B---3--:R-:W-:Y:S02]  /*2260*/  PRMT R33, R27, 0x7770, RZ ;  /* 0x000077701b217816 */ /* 0x008fe400000000ff */
[----:B------:R-:W-:Y:S02]  /*2270*/  SEL R28, RZ, 0xffffffff, !P3 ;  /* 0xffffffffff1c7807 */ /* 0x000fe40005800000 */
[----:B------:R-:W-:Y:S02]  /*2280*/  LOP3.LUT R29, R29, 0xff, RZ, 0xc0, !PT ;  /* 0x000000ff1d1d7812 */ /* 0x000fe400078ec0ff */
[----:B------:R-:W-:Y:S02]  /*2290*/  PRMT R34, R27, 0x7771, RZ ;  /* 0x000077711b227816 */ /* 0x000fe400000000ff */
[----:B------:R-:W-:-:S02]  /*22a0*/  ISETP.NE.AND P1, PT, R30, R29, PT ;  /* 0x0000001d1e00720c */ /* 0x000fc40003f25270 */
[----:B------:R-:W-:Y:S02]  /*22b0*/  LOP3.LUT R30, R20, 0xff, RZ, 0xc0, !PT ;  /* 0x000000ff141e7812 */ /* 0x000fe400078ec0ff */
[----:B------:R-:W-:Y:S02]  /*22c0*/  @P3 LOP3.LUT R26, R26, 0x40, RZ, 0xfc, !PT ;  /* 0x000000401a1a3812 */ /* 0x000fe400078efcff */
[----:B------:R-:W-:Y:S02]  /*22d0*/  ISETP.NE.AND P3, PT, R33, RZ, PT ;  /* 0x000000ff2100720c */ /* 0x000fe40003f65270 */
[----:B------:R-:W-:Y:S02]  /*22e0*/  LOP3.LUT R29, R28, 0xff, RZ, 0xc0, !PT ;  /* 0x000000ff1c1d7812 */ /* 0x000fe400078ec0ff */
[----:B------:R-:W-:Y:S02]  /*22f0*/  SEL R28, RZ, 0x1, !P2 ;  /* 0x00000001ff1c7807 */ /* 0x000fe40005000000 */
[----:B------:R-:W-:-:S02]  /*2300*/  ISETP.NE.AND P2, PT, R34, RZ, PT ;  /* 0x000000ff2200720c */ /* 0x000fc40003f45270 */
[----:B------:R-:W-:Y:S02]  /*2310*/  SEL R20, RZ, 0x1, !P0 ;  /* 0x00000001ff147807 */ /* 0x000fe40004000000 */
[----:B------:R-:W-:Y:S02]  /*2320*/  LOP3.LUT R26, R26, 0xffffffdf, RZ, 0xc0, !PT ;  /* 0xffffffdf1a1a7812 */ /* 0x000fe400078ec0ff */
[----:B------:R-:W-:Y:S02]  /*2330*/  ISETP.NE.AND P0, PT, R30, R29, PT ;  /* 0x0000001d1e00720c */ /* 0x000fe40003f05270 */
[----:B------:R-:W-:Y:S02]  /*2340*/  SEL R30, RZ, 0xffffffff, !P3 ;  /* 0xffffffffff1e7807 */ /* 0x000fe40005800000 */
[----:B------:R-:W-:Y:S02]  /*2350*/  PRMT R35, R27, 0x7772, RZ ;  /* 0x000077721b237816 */ /* 0x000fe400000000ff */
[----:B------:R-:W-:-:S02]  /*2360*/  @P3 LOP3.LUT R26, R26, 0x20, RZ, 0xfc, !PT ;  /* 0x000000201a1a3812 */ /* 0x000fc400078efcff */
[----:B------:R-:W-:Y:S02]  /*2370*/  SEL R29, RZ, 0x1, !P1 ;  /* 0x00000001ff1d7807 */ /* 0x000fe40004800000 */
[----:B------:R-:W-:Y:S02]  /*2380*/  LOP3.LUT R30, R30, 0xff, RZ, 0xc0, !PT ;  /* 0x000000ff1e1e7812 */ /* 0x000fe400078ec0ff */
[----:B------:R-:W-:Y:S02]  /*2390*/  SEL R32, RZ, 0xffffffff, !P2 ;  /* 0xffffffffff207807 */ /* 0x000fe40005000000 */
[----:B------:R-:W-:Y:S02]  /*23a0*/  ISETP.NE.AND P1, PT, R35, RZ, PT ;  /* 0x000000ff2300720c */ /* 0x000fe40003f25270 */
[----:B------:R-:W-:Y:S02]  /*23b0*/  LOP3.LUT R26, R26, 0xffffffef, RZ, 0xc0, !PT ;  /* 0xffffffef1a1a7812 */ /* 0x000fe400078ec0ff */
[----:B------:R-:W-:-:S02]  /*23c0*/  SEL R17, RZ, 0x1, !P0 ;  /* 0x00000001ff117807 */ /* 0x000fc40004000000 */
[----:B------:R-:W-:Y:S02]  /*23d0*/  ISETP.NE.AND P0, PT, R31, R30, PT ;  /* 0x0000001e1f00720c */ /* 0x000fe40003f05270 */
[----:B------:R-:W-:Y:S02]  /*23e0*/  LOP3.LUT R31, R16, 0xff, RZ, 0xc0, !PT ;  /* 0x000000ff101f7812 */ /* 0x000fe400078ec0ff */
[----:B------:R-:W-:Y:S02]  /*23f0*/  LOP3.LUT R32, R32, 0xff, RZ, 0xc0, !PT ;  /* 0x000000ff20207812 */ /* 0x000fe400078ec0ff */
[----:B------:R-:W-:Y:S02]  /*2400*/  @P2 LOP3.LUT R26, R26, 0x10, RZ, 0xfc, !PT ;  /* 0x000000101a1a2812 */ /* 0x000fe400078efcff */
[----:B------:R-:W-:Y:S02]  /*2410*/  SEL R30, RZ, 0x1, !P0 ;  /* 0x00000001ff1e7807 */ /* 0x000fe40004000000 */
[----:B------:R-:W-:-:S02]  /*2420*/  ISETP.NE.AND P0, PT, R31, R32, PT ;  /* 0x000000201f00720c */ /* 0x000fc40003f05270 */
[----:B------:R-:W-:Y:S02]  /*2430*/  LOP3.LUT R26, R26, 0xfffffff7, RZ, 0xc0, !PT ;  /* 0xfffffff71a1a7812 */ /* 0x000fe400078ec0ff */
[----:B------:R-:W-:Y:S02]  /*2440*/  SEL R31, RZ, 0xffffffff, !P1 ;  /* 0xffffffffff1f7807 */ /* 0x000fe40004800000 */
[----:B------:R-:W-:Y:S02]  /*2450*/  PRMT R27, R27, 0x7773, RZ ;  /* 0x000077731b1b7816 */ /* 0x000fe400000000ff */
[----:B------:R-:W-:Y:S02]  /*2460*/  @P1 LOP3.LUT R26, R26, 0x8, RZ, 0xfc, !PT ;  /* 0x000000081a1a1812 */ /* 0x000fe400078efcff */
[----:B------:R-:W-:Y:S02]  /*2470*/  LOP3.LUT R32, R15, 0xff, RZ, 0xc0, !PT ;  /* 0x000000ff0f207812 */ /* 0x000fe400078ec0ff */
[----:B------:R-:W-:-:S02]  /*2480*/  LOP3.LUT R31, R31, 0xff, RZ, 0xc0, !PT ;  /* 0x000000ff1f1f7812 */ /* 0x000fc400078ec0ff */
[----:B------:R-:W-:Y:S02]  /*2490*/  ISETP.NE.AND P1, PT, R27, RZ, PT ;  /* 0x000000ff1b00720c */ /* 0x000fe40003f25270 */
[----:B------:R-:W-:Y:S02]  /*24a0*/  SEL R16, RZ, 0x1, !P0 ;  /* 0x00000001ff107807 */ /* 0x000fe40004000000 */
[----:B------:R-:W-:Y:S02]  /*24b0*/  ISETP.NE.AND P0, PT, R32, R31, PT ;  /* 0x0000001f2000720c */ /* 0x000fe40003f05270 */
[----:B------:R-:W-:Y:S02]  /*24c0*/  SEL R31, RZ, 0xffffffff, !P1 ;  /* 0xffffffffff1f7807 */ /* 0x000fe40004800000 */
[----:B------:R-:W-:Y:S02]  /*24d0*/  SEL R15, RZ, 0x1, !P0 ;  /* 0x00000001ff0f7807 */ /* 0x000fe40004000000 */
[----:B------:R-:W-:-:S02]  /*24e0*/  LOP3.LUT R31, R31, 0xff, RZ, 0xc0, !PT ;  /* 0x000000ff1f1f7812 */ /* 0x000fc400078ec0ff */
[----:B------:R-:W-:Y:S02]  /*24f0*/  LOP3.LUT R26, R26, 0xfffffffb, RZ, 0xc0, !PT ;  /* 0xfffffffb1a1a7812 */ /* 0x000fe400078ec0ff */
[----:B------:R-:W-:Y:S02]  /*2500*/  ISETP.NE.AND P0, PT, R14, R31, PT ;  /* 0x0000001f0e00720c */ /* 0x000fe40003f05270 */
[----:B------:R-:W-:Y:S02]  /*2510*/  @P1 LOP3.LUT R26, R26, 0x4, RZ, 0xfc, !PT ;  /* 0x000000041a1a1812 */ /* 0x000fe400078efcff */
[----:B------:R-:W-:Y:S02]  /*2520*/  LOP3.LUT R13, R13, 0xff, RZ, 0xc0, !PT ;  /* 0x000000ff0d0d7812 */ /* 0x000fe400078ec0ff */
[----:B------:R-:W-:Y:S02]  /*2530*/  SEL R14, RZ, 0x1, !P0 ;  /* 0x00000001ff0e7807 */ /* 0x000fe40004000000 */
[----:B------:R-:W-:-:S02]  /*2540*/  LOP3.LUT R26, R26, 0xfffffffd, RZ, 0xc0, !PT ;  /* 0xfffffffd1a1a7812 */ /* 0x000fc400078ec0ff */
[----:B0-----:R-:W-:Y:S02]  /*2550*/  LOP3.LUT R5, R12, 0xff, RZ, 0xc0, !PT ;  /* 0x000000ff0c057812 */ /* 0x001fe400078ec0ff */
[----:B-1----:R-:W-:Y:S02]  /*2560*/  LOP3.LUT R3, R8, 0xff, RZ, 0xc0, !PT ;  /* 0x000000ff08037812 */ /* 0x002fe400078ec0ff */
[----:B------:R-:W-:Y:S02]  /*2570*/  LOP3.LUT R9, R9, 0xff, RZ, 0xc0, !PT ;  /* 0x000000ff09097812 */ /* 0x000fe400078ec0ff */
[----:B--2---:R-:W-:-:S04]  /*2580*/  PRMT R31, R4, 0x7770, RZ ;  /* 0x00007770041f7816 */ /* 0x004fc800000000ff */
[----:B------:R-:W-:-:S04]  /*2590*/  ISETP.NE.AND P1, PT, R31, RZ, PT ;  /* 0x000000ff1f00720c */ /* 0x000fc80003f25270 */
[----:B------:R-:W-:-:S04]  /*25a0*/  SEL R32, RZ, 0xffffffff, !P1 ;  /* 0xffffffffff207807 */ /* 0x000fc80004800000 */
[----:B------:R-:W-:-:S04]  /*25b0*/  LOP3.LUT R32, R32, 0xff, RZ, 0xc0, !PT ;  /* 0x000000ff20207812 */ /* 0x000fc800078ec0ff */
[----:B------:R-:W-:Y:S02]  /*25c0*/  ISETP.NE.AND P0, PT, R13, R32, PT ;  /* 0x000000200d00720c */ /* 0x000fe40003f05270 */
[----:B------:R-:W-:Y:S02]  /*25d0*/  PRMT R32, R4, 0x7771, RZ ;  /* 0x0000777104207816 */ /* 0x000fe400000000ff */
[----:B------:R-:W-:Y:S02]  /*25e0*/  @P1 LOP3.LUT R26, R26, 0x2, RZ, 0xfc, !PT ;  /* 0x000000021a1a1812 */ /* 0x000fe400078efcff */
[----:B------:R-:W-:-:S04]  /*25f0*/  ISETP.NE.AND P1, PT, R32, RZ, PT ;  /* 0x000000ff2000720c */ /* 0x000fc80003f25270 */
[----:B------:R-:W-:-:S04]  /*2600*/  SEL R36, RZ, 0xffffffff, !P1 ;  /* 0xffffffffff247807 */ /* 0x000fc80004800000 */
[----:B------:R-:W-:Y:S02]  /*2610*/  LOP3.LUT R36, R36, 0xff, RZ, 0xc0, !PT ;  /* 0x000000ff24247812 */ /* 0x000fe400078ec0ff */
[----:B------:R-:W-:Y:S02]  /*2620*/  SEL R13, RZ, 0x1, !P0 ;  /* 0x00000001ff0d7807 */ /* 0x000fe40004000000 */
[----:B------:R-:W-:Y:S02]  /*2630*/  ISETP.NE.AND P0, PT, R5, R36, PT ;  /* 0x000000240500720c */ /* 0x000fe40003f05270 */
[----:B------:R-:W-:Y:S02]  /*2640*/  PRMT R5, R4, 0x7772, RZ ;  /* 0x0000777204057816 */ /* 0x000fe400000000ff */
[----:B------:R-:W-:Y:S02]  /*2650*/  SEL R12, RZ, 0x1, !P0 ;  /* 0x00000001ff0c7807 */ /* 0x000fe40004000000 */
[----:B------:R-:W-:-:S04]  /*2660*/  ISETP.NE.AND P0, PT, R5, RZ, PT ;  /* 0x000000ff0500720c */ /* 0x000fc80003f05270 */
[----:B------:R-:W-:Y:S02]  /*2670*/  SEL R5, RZ, 0xffffffff, !P0 ;  /* 0xffffffffff057807 */ /* 0x000fe40004000000 */
[----:B------:R-:W-:Y:S02]  /*2680*/  LOP3.LUT R26, R26, 0xfffffffe, RZ, 0xc0, !PT ;  /* 0xfffffffe1a1a7812 */ /* 0x000fe400078ec0ff */
[----:B------:R-:W-:Y:S02]  /*2690*/  LOP3.LUT R36, R11, 0xff, RZ, 0xc0, !PT ;  /* 0x000000ff0b247812 */ /* 0x000fe400078ec0ff */
[----:B------:R-:W-:Y:S02]  /*26a0*/  LOP3.LUT R5, R5, 0xff, RZ, 0xc0, !PT ;  /* 0x000000ff05057812 */ /* 0x000fe400078ec0ff */
[----:B------:R-:W-:Y:S02]  /*26b0*/  @P1 LOP3.LUT R26, R26, 0x1, RZ, 0xfc, !PT ;  /* 0x000000011a1a1812 */ /* 0x000fe400078efcff */
[----:B------:R-:W-:-:S02]  /*26c0*/  ISETP.NE.AND P1, PT, R36, R5, PT ;  /* 0x000000052400720c */ /* 0x000fc40003f25270 */
[----:B------:R-:W-:Y:S02]  /*26d0*/  PRMT R4, R4, 0x7773, RZ ;  /* 0x0000777304047816 */ /* 0x000fe400000000ff */
[----:B------:R-:W-:Y:S02]  /*26e0*/  SEL R11, RZ, 0x1, !P1 ;  /* 0x00000001ff0b7807 */ /* 0x000fe40004800000 */
[----:B------:R-:W-:-:S04]  /*26f0*/  ISETP.NE.AND P1, PT, R4, RZ, PT ;  /* 0x000000ff0400720c */ /* 0x000fc80003f25270 */
[----:B------:R-:W-:Y:S02]  /*2700*/  SEL R4, RZ, 0xffffffff, !P1 ;  /* 0xffffffffff047807 */ /* 0x000fe40004800000 */
[----:B------:R-:W-:Y:S02]  /*2710*/  LOP3.LUT R5, R10, 0xff, RZ, 0xc0, !PT ;  /* 0x000000ff0a057812 */ /* 0x000fe400078ec0ff */
[----:B------:R-:W-:-:S04]  /*2720*/  LOP3.LUT R4, R4, 0xff, RZ, 0xc0, !PT ;  /* 0x000000ff04047812 */ /* 0x000fc800078ec0ff */
[----:B------:R-:W-:Y:S02]  /*2730*/  ISETP.NE.AND P2, PT, R5, R4, PT ;  /* 0x000000040500720c */ /* 0x000fe40003f45270 */
[----:B----4-:R-:W-:Y:S02]  /*2740*/  PRMT R4, R2, 0x7770, RZ ;  /* 0x0000777002047816 */ /* 0x010fe400000000ff */
[----:B------:R-:W-:Y:S02]  /*2750*/  SEL R10, RZ, 0x1, !P2 ;  /* 0x00000001ff0a7807 */ /* 0x000fe40005000000 */
[----:B------:R-:W-:-:S04]  /*2760*/  ISETP.NE.AND P2, PT, R4, RZ, PT ;  /* 0x000000ff0400720c */ /* 0x000fc80003f45270 */
[----:B------:R-:W-:Y:S02]  /*2770*/  SEL R4, RZ, 0xffffffff, !P2 ;  /* 0xffffffffff047807 */ /* 0x000fe40005000000 */
[----:B------:R-:W-:Y:S02]  /*2780*/  LOP3.LUT R5, R6, 0xff, RZ, 0xc0, !PT ;  /* 0x000000ff06057812 */ /* 0x000fe400078ec0ff */
[----:B------:R-:W-:-:S04]  /*2790*/  LOP3.LUT R4, R4, 0xff, RZ, 0xc0, !PT ;  /* 0x000000ff04047812 */ /* 0x000fc800078ec0ff */
[----:B------:R-:W-:Y:S02]  /*27a0*/  ISETP.NE.AND P3, PT, R5, R4, PT ;  /* 0x000000040500720c */ /* 0x000fe40003f65270 */
[----:B------:R-:W-:Y:S02]  /*27b0*/  PRMT R4, R2, 0x7771, RZ ;  /* 0x0000777102047816 */ /* 0x000fe400000000ff */
[----:B------:R-:W-:Y:S02]  /*27c0*/  SEL R6, RZ, 0x1, !P3 ;  /* 0x00000001ff067807 */ /* 0x000fe40005800000 */
[----:B------:R-:W-:-:S04]  /*27d0*/  ISETP.NE.AND P3, PT, R4, RZ, PT ;  /* 0x000000ff0400720c */ /* 0x000fc80003f65270 */
[----:B------:R-:W-:-:S04]  /*27e0*/  SEL R4, RZ, 0xffffffff, !P3 ;  /* 0xffffffffff047807 */ /* 0x000fc80005800000 */
[----:B------:R-:W-:-:S04]  /*27f0*/  LOP3.LUT R4, R4, 0xff, RZ, 0xc0, !PT ;  /* 0x000000ff04047812 */ /* 0x000fc800078ec0ff */
[----:B------:R-:W-:Y:S02]  /*2800*/  ISETP.NE.AND P4, PT, R3, R4, PT ;  /* 0x000000040300720c */ /* 0x000fe40003f85270 */
[----:B------:R-:W-:Y:S02]  /*2810*/  PRMT R3, R2, 0x7772, RZ ;  /* 0x0000777202037816 */ /* 0x000fe400000000ff */
[----:B------:R-:W-:Y:S02]  /*2820*/  SEL R8, RZ, 0x1, !P4 ;  /* 0x00000001ff087807 */ /* 0x000fe40006000000 */
[----:B------:R-:W-:-:S04]  /*2830*/  ISETP.NE.AND P4, PT, R3, RZ, PT ;  /* 0x000000ff0300720c */ /* 0x000fc80003f85270 */
[----:B------:R-:W-:Y:S02]  /*2840*/  SEL R3, RZ, 0xffffffff, !P4 ;  /* 0xffffffffff037807 */ /* 0x000fe40006000000 */
[----:B------:R-:W-:Y:S02]  /*2850*/  LOP3.LUT R4, R7, 0xff, RZ, 0xc0, !PT ;  /* 0x000000ff07047812 */ /* 0x000fe400078ec0ff */
[----:B------:R-:W-:Y:S02]  /*2860*/  LOP3.LUT R3, R3, 0xff, RZ, 0xc0, !PT ;  /* 0x000000ff03037812 */ /* 0x000fe400078ec0ff */
[----:B------:R-:W-:Y:S02]  /*2870*/  PRMT R2, R2, 0x7773, RZ ;  /* 0x0000777302027816 */ /* 0x000fe400000000ff */
[----:B------:R-:W-:-:S04]  /*2880*/  ISETP.NE.AND P5, PT, R4, R3, PT ;  /* 0x000000030400720c */ /* 0x000fc80003fa5270 */
[----:B------:R-:W-:Y:S02]  /*2890*/  SEL R7, RZ, 0x1, !P5 ;  /* 0x00000001ff077807 */ /* 0x000fe40006800000 */
[----:B------:R-:W-:-:S04]  /*28a0*/  ISETP.NE.AND P5, PT, R2, RZ, PT ;  /* 0x000000ff0200720c */ /* 0x000fc80003fa5270 */
[----:B------:R-:W-:Y:S01]  /*28b0*/  SEL R2, RZ, 0xffffffff, !P5 ;  /* 0xffffffffff027807 */ /* 0x000fe20006800000 */
[----:B------:R-:W-:-:S03]  /*28c0*/  IMAD.IADD R3, R25, 0x1, R0 ;  /* 0x0000000119037824 */ /* 0x000fc600078e0200 */
[----:B------:R-:W-:Y:S01]  /*28d0*/  LOP3.LUT R2, R2, 0xff, RZ, 0xc0, !PT ;  /* 0x000000ff02027812 */ /* 0x000fe200078ec0ff */
[----:B------:R-:W-:-:S03]  /*28e0*/  IMAD R25, R0, 0x3, R3 ;  /* 0x0000000300197824 */ /* 0x000fc600078e0203 */
[----:B------:R-:W-:-:S04]  /*28f0*/  ISETP.NE.AND P6, PT, R9, R2, PT ;  /* 0x000000020900720c */ /* 0x000fc80003fc5270 */
[----:B------:R-:W-:Y:S02]  /*2900*/  SEL R9, RZ, 0x1, !P6 ;  /* 0x00000001ff097807 */ /* 0x000fe40007000000 */
[----:B------:R-:W-:Y:S02]  /*2910*/  ISETP.GE.U32.AND P6, PT, R25, R42, PT ;  /* 0x0000002a1900720c */ /* 0x000fe40003fc6070 */
[----:B------:R-:W-:Y:S02]  /*2920*/  PRMT R5, R20, 0x7610, R5 ;  /* 0x0000761014057816 */ /* 0x000fe40000000005 */
[----:B------:R-:W-:Y:S02]  /*2930*/  PRMT R20, R17, 0x7610, R20 ;  /* 0x0000761011147816 */ /* 0x000fe40000000014 */
[----:B------:R-:W-:Y:S02]  /*2940*/  PRMT R2, R28, 0x7610, R2 ;  /* 0x000076101c027816 */ /* 0x000fe40000000002 */
[----:B------:R-:W-:-:S02]  /*2950*/  PRMT R4, R29, 0x7610, R4 ;  /* 0x000076101d047816 */ /* 0x000fc40000000004 */
[----:B------:R-:W-:-:S03]  /*2960*/  PRMT R17, R30, 0x7610, R17 ;  /* 0x000076101e117816 */ /* 0x000fc60000000011 */
[----:B------:R-:W-:Y:S05]  /*2970*/  @!P6 BRA `(.L_x_6629) ;  /* 0xfffffff40080e947 */ /* 0x000fea000383ffff */
[----:B------:R-:W-:Y:S05]  /*2980*/  BSYNC.RECONVERGENT B1 ;  /* 0x0000000000017941 */ /* 0x000fea0003800200 */
.L_x_6628:
[----:B------:R-:W-:Y:S02]  /*2990*/  P2R R30, PR, RZ, 0x8 ;  /* 0x00000008ff1e7803 */ /* 0x000fe40000000000 */
[----:B------:R-:W-:Y:S02]  /*29a0*/  ISETP.NE.AND P3, PT, R21, RZ, PT ;  /* 0x000000ff1500720c */ /* 0x000fe40003f65270 */
[----:B------:R-:W-:Y:S02]  /*29b0*/  P2R R36, PR, RZ, 0x10 ;  /* 0x00000010ff247803 */ /* 0x000fe40000000000 */
[----:B------:R-:W-:Y:S02]  /*29c0*/  SEL R21, RZ, 0x1, !P3 ;  /* 0x00000001ff157807 */ /* 0x000fe40005800000 */
[----:B------:R-:W-:Y:S02]  /*29d0*/  ISETP.NE.AND P3, PT, R33, RZ, PT ;  /* 0x000000ff2100720c */ /* 0x000fe40003f65270 */
[----:B------:R-:W-:-:S02]  /*29e0*/  P2R R37, PR, RZ, 0x20 ;  /* 0x00000020ff257803 */ /* 0x000fc40000000000 */
[----:B------:R-:W-:Y:S02]  /*29f0*/  ISETP.NE.AND P6, PT, R22, RZ, PT ;  /* 0x000000ff1600720c */ /* 0x000fe40003fc5270 */
[----:B------:R-:W-:Y:S02]  /*2a00*/  ISETP.NE.AND P5, PT, R23, RZ, PT ;  /* 0x000000ff1700720c */ /* 0x000fe40003fa5270 */
[----:B------:R-:W-:Y:S02]  /*2a10*/  ISETP.NE.AND P4, PT, R24, RZ, PT ;  /* 0x000000ff1800720c */ /* 0x000fe40003f85270 */
[----:B------:R-:W-:Y:S02]  /*2a20*/  SEL R26, RZ, 0x1, !P3 ;  /* 0x00000001ff1a7807 */ /* 0x000fe40005800000 */
[----:B------:R-:W-:Y:S02]  /*2a30*/  ISETP.NE.AND P3, PT, R35, RZ, PT ;  /* 0x000000ff2300720c */ /* 0x000fe40003f65270 */
[----:B------:R-:W-:-:S02]  /*2a40*/  SEL R22, RZ, 0x1, !P6 ;  /* 0x00000001ff167807 */ /* 0x000fc40007000000 */
[----:B------:R-:W-:Y:S02]  /*2a50*/  SEL R25, RZ, 0x1, !P5 ;  /* 0x00000001ff197807 */ /* 0x000fe40006800000 */
[----:B------:R-:W-:Y:S02]  /*2a60*/  SEL R23, RZ, 0x1, !P4 ;  /* 0x00000001ff177807 */ /* 0x000fe40006000000 */
[----:B------:R-:W-:Y:S02]  /*2a70*/  ISETP.NE.AND P6, PT, R34, RZ, PT ;  /* 0x000000ff2200720c */ /* 0x000fe40003fc5270 */
[----:B------:R-:W-:Y:S02]  /*2a80*/  ISETP.NE.AND P4, PT, R27, RZ, PT ;  /* 0x000000ff1b00720c */ /* 0x000fe40003f85270 */
[----:B------:R-:W-:Y:S02]  /*2a90*/  ISETP.NE.AND P5, PT, R31, RZ, PT ;  /* 0x000000ff1f00720c */ /* 0x000fe40003fa5270 */
[----:B------:R-:W-:-:S02]  /*2aa0*/  SEL R29, RZ, 0x1, !P3 ;  /* 0x00000001ff1d7807 */ /* 0x000fc40005800000 */
[----:B------:R-:W-:Y:S02]  /*2ab0*/  ISETP.NE.AND P3, PT, R30, RZ, PT ;  /* 0x000000ff1e00720c */ /* 0x000fe40003f65270 */
[----:B------:R-:W-:Y:S02]  /*2ac0*/  SEL R28, RZ, 0x1, !P6 ;  /* 0x00000001ff1c7807 */ /* 0x000fe40007000000 */
[----:B------:R-:W-:Y:S02]  /*2ad0*/  SEL R30, RZ, 0x1, !P4 ;  /* 0x00000001ff1e7807 */ /* 0x000fe40006000000 */
[----:B------:R-:W-:Y:S02]  /*2ae0*/  SEL R31, RZ, 0x1, !P5 ;  /* 0x00000001ff1f7807 */ /* 0x000fe40006800000 */
[----:B------:R-:W-:Y:S02]  /*2af0*/  ISETP.NE.AND P6, PT, R32, RZ, PT ;  /* 0x000000ff2000720c */ /* 0x000fe40003fc5270 */
[----:B------:R-:W-:-:S02]  /*2b00*/  ISETP.NE.AND P4, PT, R36, RZ, PT ;  /* 0x000000ff2400720c */ /* 0x000fc40003f85270 */
[----:B------:R-:W-:Y:S02]  /*2b10*/  ISETP.NE.AND P5, PT, R37, RZ, PT ;  /* 0x000000ff2500720c */ /* 0x000fe40003fa5270 */
[----:B------:R-:W-:Y:S02]  /*2b20*/  SEL R34, RZ, 0x1, !P6 ;  /* 0x00000001ff227807 */ /* 0x000fe40007000000 */
[----:B------:R-:W-:Y:S02]  /*2b30*/  SEL R36, RZ, 0x1, !P0 ;  /* 0x00000001ff247807 */ /* 0x000fe40004000000 */
[----:B------:R-:W-:Y:S02]  /*2b40*/  SEL R38, RZ, 0x1, !P1 ;  /* 0x00000001ff267807 */ /* 0x000fe40004800000 */
[----:B------:R-:W-:Y:S02]  /*2b50*/  SEL R32, RZ, 0x1, !P2 ;  /* 0x00000001ff207807 */ /* 0x000fe40005000000 */
[----:B------:R-:W-:-:S02]  /*2b60*/  SEL R33, RZ, 0x1, !P3 ;  /* 0x00000001ff217807 */ /* 0x000fc40005800000 */
[----:B------:R-:W-:Y:S02]  /*2b70*/  SEL R35, RZ, 0x1, !P4 ;  /* 0x00000001ff237807 */ /* 0x000fe40006000000 */
[----:B------:R-:W-:Y:S02]  /*2b80*/  SEL R37, RZ, 0x1, !P5 ;  /* 0x00000001ff257807 */ /* 0x000fe40006800000 */
[----:B------:R-:W-:Y:S02]  /*2b90*/  PRMT R24, R22, 0x7610, R24 ;  /* 0x0000761016187816 */ /* 0x000fe40000000018 */
[----:B------:R-:W-:-:S07]  /*2ba0*/  PRMT R27, R23, 0x7610, R27 ;  /* 0x00007610171b7816 */ /* 0x000fce000000001b */
.L_x_6627:
[----:B------:R-:W-:Y:S05]  /*2bb0*/  BSYNC.RECONVERGENT B0 ;  /* 0x0000000000007941 */ /* 0x000fea0003800200 */
.L_x_6626:
[----:B------:R-:W-:Y:S01]  /*2bc0*/  ISETP.GE.U32.AND P0, PT, R3, R42, PT ;  /* 0x0000002a0300720c */ /* 0x000fe20003f06070 */
[----:B------:R-:W-:-:S12]  /*2bd0*/  BSSY.RECONVERGENT B0, `(.L_x_6630) ;  /* 0x000004e000007945 */ /* 0x000fd80003800200 */
        /* <DEDUP_REMOVED lines=49> */
[----:B--2---:R-:W-:-:S04]  /*2ef0*/  PRMT R34, R22, 0x7771, RZ ;  /* 0x0000777116227816 */ /* 0x004fc800000000ff */
[----:B------:R-:W-:Y:S02]  /*2f00*/  ISETP.NE.AND P1, PT, R34, RZ, PT ;  /* 0x000000ff2200720c */ /* 0x000fe40003f25270 */
[----:B------:R-:W-:Y:S02]  /*2f10*/  PRMT R31, R22, 0x7770, RZ ;  /* 0x00007770161f7816 */ /* 0x000fe400000000ff */
[C---:B---3--:R-:W-:Y:S02]  /*2f20*/  @!P3 PRMT R34, R18.reuse, 0x7770, RZ ;  /* 0x000077701222b816 */ /* 0x048fe400000000ff */
[C---:B------:R-:W-:Y:S02]  /*2f30*/  @!P3 PRMT R36, R18.reuse, 0x7771, RZ ;  /* 0x000077711224b816 */ /* 0x040fe400000000ff */
[----:B------:R-:W-:Y:S02]  /*2f40*/  @!P3 PRMT R23, R18, 0x7772, RZ ;  /* 0x000077721217b816 */ /* 0x000fe400000000ff */
[----:B------:R-:W-:-:S02]  /*2f50*/  @!P3 ISETP.NE.AND P4, PT, R34, RZ, PT ;  /* 0x000000ff2200b20c */ /* 0x000fc40003f85270 */
[----:B------:R-:W-:Y:S02]  /*2f60*/  @!P3 PRMT R18, R18, 0x7773, RZ ;  /* 0x000077731212b816 */ /* 0x000fe400000000ff */
[----:B------:R-:W-:Y:S02]  /*2f70*/  ISETP.NE.AND P2, PT, R31, RZ, PT ;  /* 0x000000ff1f00720c */ /* 0x000fe40003f45270 */
[----:B------:R-:W-:Y:S02]  /*2f80*/  PRMT R31, R22, 0x7772, RZ ;  /* 0x00007772161f7816 */ /* 0x000fe400000000ff */
[----:B------:R-:W-:Y:S02]  /*2f90*/  @!P3 ISETP.NE.AND P6, PT, R36, RZ, PT ;  /* 0x000000ff2400b20c */ /* 0x000fe40003fc5270 */
[----:B------:R-:W-:Y:S02]  /*2fa0*/  PRMT R22, R22, 0x7773, RZ ;  /* 0x0000777316167816 */ /* 0x000fe400000000ff */
[----:B------:R-:W-:-:S02]  /*2fb0*/  @!P3 SEL R19, RZ, 0x1, !P4 ;  /* 0x00000001ff13b807 */ /* 0x000fc40006000000 */
[----:B------:R-:W-:Y:S02]  /*2fc0*/  @!P3 ISETP.NE.AND P5, PT, R23, RZ, PT ;  /* 0x000000ff1700b20c */ /* 0x000fe40003fa5270 */
[----:B------:R-:W-:Y:S02]  /*2fd0*/  @!P3 ISETP.NE.AND P4, PT, R18, RZ, PT ;  /* 0x000000ff1200b20c */ /* 0x000fe40003f85270 */
[----:B------:R-:W-:Y:S02]  /*2fe0*/  @!P3 SEL R18, RZ, 0x1, !P6 ;  /* 0x00000001ff12b807 */ /* 0x000fe40007000000 */
[----:B------:R-:W-:Y:S02]  /*2ff0*/  ISETP.NE.AND P6, PT, R22, RZ, PT ;  /* 0x000000ff1600720c */ /* 0x000fe40003fc5270 */
[----:B------:R-:W-:Y:S02]  /*3000*/  ISETP.NE.AND P0, PT, R31, RZ, PT ;  /* 0x000000ff1f00720c */ /* 0x000fe40003f05270 */
[----:B------:R-:W-:-:S02]  /*3010*/  @!P3 SEL R22, RZ, 0x1, !P5 ;  /* 0x00000001ff16b807 */ /* 0x000fc40006800000 */
[----:B------:R-:W-:Y:S02]  /*3020*/  @!P3 SEL R23, RZ, 0x1, !P4 ;  /* 0x00000001ff17b807 */ /* 0x000fe40006000000 */
[----:B------:R-:W-:Y:S02]  /*3030*/  @!P3 PRMT R32, R19, 0x7610, R32 ;  /* 0x000076101320b816 */ /* 0x000fe40000000020 */
[----:B------:R-:W-:Y:S02]  /*3040*/  @!P3 PRMT R33, R18, 0x7610, R33 ;  /* 0x000076101221b816 */ /* 0x000fe40000000021 */
[----:B------:R-:W-:Y:S02]  /*3050*/  @!P3 PRMT R35, R22, 0x7610, R35 ;  /* 0x000076101623b816 */ /* 0x000fe40000000023 */
[----:B------:R-:W-:Y:S02]  /*3060*/  @!P3 PRMT R37, R23, 0x7610, R37 ;  /* 0x000076101725b816 */ /* 0x000fe40000000025 */
[----:B------:R-:W-:-:S02]  /*3070*/  SEL R31, RZ, 0x1, !P2 ;  /* 0x00000001ff1f7807 */ /* 0x000fc40005000000 */
[----:B------:R-:W-:Y:S02]  /*3080*/  SEL R34, RZ, 0x1, !P1 ;  /* 0x00000001ff227807 */ /* 0x000fe40004800000 */
[----:B------:R-:W-:Y:S02]  /*3090*/  SEL R36, RZ, 0x1, !P0 ;  /* 0x00000001ff247807 */ /* 0x000fe40004000000 */
[----:B------:R-:W-:-:S07]  /*30a0*/  SEL R38, RZ, 0x1, !P6 ;  /* 0x00000001ff267807 */ /* 0x000fce0007000000 */
.L_x_6631:
[----:B------:R-:W-:Y:S05]  /*30b0*/  BSYNC.RECONVERGENT B0 ;  /* 0x0000000000007941 */ /* 0x000fea0003800200 */
.L_x_6630:
[----:B------:R-:W-:Y:S01]  /*30c0*/  ISETP.GE.U32.AND P0, PT, R3, R42, PT ;  /* 0x0000002a0300720c */ /* 0x000fe20003f06070 */
[----:B------:R-:W-:-:S12]  /*30d0*/  BSSY.RECONVERGENT B0, `(.L_x_6632) ;  /* 0x0000086000007945 */ /* 0x000fd80003800200 */
[----:B------:R-:W-:Y:S05]  /*30e0*/  @P0 BRA `(.L_x_6633) ;  /* 0x0000000800100947 */ /* 0x000fea0003800000 */
[----:B------:R-:W-:Y:S01]  /*30f0*/  LOP3.LUT R21, R21, 0xffff, RZ, 0xc0, !PT ;  /* 0x0000ffff15157812 */ /* 0x000fe200078ec0ff */
[----:B------:R-:W-:Y:S01]  /*3100*/  IMAD.IADD R3, R3, 0x1, R0 ;  /* 0x0000000103037824 */ /* 0x000fe200078e0200 */
[----:B------:R-:W-:Y:S02]  /*3110*/  LOP3.LUT R2, R2, 0xffff, RZ, 0xc0, !PT ;  /* 0x0000ffff02027812 */ /* 0x000fe400078ec0ff */
[----:B------:R-:W-:Y:S02]  /*3120*/  PRMT R18, R21, 0x8880, RZ ;  /* 0x0000888015127816 */ /* 0x000fe400000000ff */
[----:B------:R-:W-:Y:S02]  /*3130*/  LOP3.LUT R24, R24, 0xffff, RZ, 0xc0, !PT ;  /* 0x0000ffff18187812 */ /* 0x000fe400078ec0ff */
[----:B------:R-:W-:Y:S01]  /*3140*/  PRMT R2, R2, 0x8880, RZ ;  /* 0x0000888002027816 */ /* 0x000fe200000000ff */
[----:B------:R-:W-:Y:S01]  /*3150*/  IMAD.MOV R19, RZ, RZ, -R18 ;  /* 0x000000ffff137224 */ /* 0x000fe200078e0a12 */
[----:B------:R-:W-:-:S02]  /*3160*/  LOP3.LUT R5, R5, 0xffff, RZ, 0xc0, !PT ;  /* 0x0000ffff05057812 */ /* 0x000fc400078ec0ff */
[----:B------:R-:W-:Y:S02]  /*3170*/  LOP3.LUT R20, R20, 0xffff, RZ, 0xc0, !PT ;  /* 0x0000ffff14147812 */ /* 0x000fe400078ec0ff */
[----:B------:R-:W-:Y:S02]  /*3180*/  LOP3.LUT R4, R4, 0xffff, RZ, 0xc0, !PT ;  /* 0x0000ffff04047812 */ /* 0x000fe400078ec0ff */
[----:B------:R-:W-:Y:S02]  /*3190*/  LOP3.LUT R25, R25, 0xffff, RZ, 0xc0, !PT ;  /* 0x0000ffff19197812 */ /* 0x000fe400078ec0ff */
[----:B------:R-:W-:Y:S02]  /*31a0*/  LOP3.LUT R27, R27, 0xffff, RZ, 0xc0, !PT ;  /* 0x0000ffff1b1b7812 */ /* 0x000fe400078ec0ff */
[----:B------:R-:W-:Y:S02]  /*31b0*/  PRMT R24, R24, 0x8880, RZ ;  /* 0x0000888018187816 */ /* 0x000fe400000000ff */
[----:B------:R-:W-:-:S02]  /*31c0*/  ISETP.NE.AND P0, PT, R2, R19, PT ;  /* 0x000000130200720c */ /* 0x000fc40003f05270 */
[----:B------:R-:W-:Y:S02]  /*31d0*/  PRMT R2, R5, 0x8880, RZ ;  /* 0x0000888005027816 */ /* 0x000fe400000000ff */
[----:B------:R-:W-:Y:S02]  /*31e0*/  PRMT R19, R20, 0x8880, RZ ;  /* 0x0000888014137816 */ /* 0x000fe400000000ff */
[----:B------:R-:W-:Y:S02]  /*31f0*/  ISETP.GE.U32.AND P4, PT, R3, R42, PT ;  /* 0x0000002a0300720c */ /* 0x000fe40003f86070 */
[----:B------:R-:W-:Y:S01]  /*3200*/  PRMT R5, R4, 0x8880, RZ ;  /* 0x0000888004057816 */ /* 0x000fe200000000ff */
[----:B------:R-:W-:Y:S01]  /*3210*/  IMAD.MOV.U32 R4, RZ, RZ, R24 ;  /* 0x000000ffff047224 */ /* 0x000fe200078e0018 */
[----:B------:R-:W-:Y:S02]  /*3220*/  PRMT R18, R25, 0x8880, RZ ;  /* 0x0000888019127816 */ /* 0x000fe400000000ff */
[----:B------:R-:W-:Y:S01]  /*3230*/  PRMT R20, R27, 0x8880, RZ ;  /* 0x000088801b147816 */ /* 0x000fe200000000ff */
[----:B------:R-:W-:-:S02]  /*3240*/  IMAD.MOV R21, RZ, RZ, -R4 ;  /* 0x000000ffff157224 */ /* 0x000fc400078e0a04 */
[----:B------:R-:W-:Y:S02]  /*3250*/  IMAD.MOV R18, RZ, RZ, -R18 ;  /* 0x000000ffff127224 */ /* 0x000fe400078e0a12 */
[----:B------:R-:W-:Y:S01]  /*3260*/  IMAD.MOV R20, RZ, RZ, -R20 ;  /* 0x000000ffff147224 */ /* 0x000fe200078e0a14 */
[----:B------:R-:W-:Y:S02]  /*3270*/  ISETP.NE.AND P1, PT, R2, R21, PT ;  /* 0x000000150200720c */ /* 0x000fe40003f25270 */
[----:B------:R-:W-:Y:S02]  /*3280*/  ISETP.NE.AND P2, PT, R5, R18, PT ;  /* 0x000000120500720c */ /* 0x000fe40003f45270 */
[----:B------:R-:W-:Y:S02]  /*3290*/  ISETP.NE.AND P3, PT, R19, R20, PT ;  /* 0x000000141300720c */ /* 0x000fe40003f65270 */
[----:B------:R-:W-:Y:S02]  /*32a0*/  SEL R2, RZ, 0x1, !P0 ;  /* 0x00000001ff027807 */ /* 0x000fe40004000000 */
[----:B------:R-:W-:-:S02]  /*32b0*/  SEL R5, RZ, 0x1, !P1 ;  /* 0x00000001ff057807 */ /* 0x000fc40004800000 */
[----:B------:R-:W-:Y:S02]  /*32c0*/  SEL R4, RZ, 0x1, !P2 ;  /* 0x00000001ff047807 */ /* 0x000fe40005000000 */
[----:B------:R-:W-:Y:S01]  /*32d0*/  SEL R20, RZ, 0x1, !P3 ;  /* 0x00000001ff147807 */ /* 0x000fe20005800000 */
[----:B------:R-:W-:Y:S06]  /*32e0*/  @P4 BRA `(.L_x_6633) ;  /* 0x0000000400904947 */ /* 0x000fec0003800000 */
        /* <DEDUP_REMOVED lines=11> */
[----:B------:R-:W-:Y:S02]  /*33a0*/  PRMT R16, R16, 0x8880, RZ ;  /* 0x0000888010107816 */ /* 0x000fe400000000ff */
[----:B------:R-:W-:Y:S02]  /*33b0*/  ISETP.NE.AND P0, PT, R17, R18, PT ;  /* 0x000000121100720c */ /* 0x000fe40003f05270 */
[----:B------:R-:W-:-:S02]  /*33c0*/  LOP3.LUT R30, R30, 0xffff, RZ, 0xc0, !PT ;  /* 0x0000ffff1e1e7812 */ /* 0x000fc400078ec0ff */
[----:B------:R-:W-:Y:S02]  /*33d0*/  PRMT R28, R28, 0x8880, RZ ;  /* 0x000088801c1c7816 */ /* 0x000fe400000000ff */
[----:B------:R-:W-:Y:S02]  /*33e0*/  PRMT R17, R15, 0x8880, RZ ;  /* 0x000088800f117816 */ /* 0x000fe400000000ff */
[----:B------:R-:W-:Y:S01]  /*33f0*/  PRMT R29, R29, 0x8880, RZ ;  /* 0x000088801d1d7816 */ /* 0x000fe200000000ff */
[----:B------:R-:W-:Y:S01]  /*3400*/  IMAD.MOV.U32 R15, RZ, RZ, R28 ;  /* 0x000000ffff0f7224 */ /* 0x000fe200078e001c */
[----:B------:R-:W-:Y:S01]  /*3410*/  PRMT R18, R14, 0x8880, RZ ;  /* 0x000088800e127816 */ /* 0x000fe200000000ff */
[----:B------:R-:W-:Y:S01]  /*3420*/  IMAD.MOV.U32 R14, RZ, RZ, R16 ;  /* 0x000000ffff0e7224 */ /* 0x000fe200078e0010 */
[----:B------:R-:W-:Y:S01]  /*3430*/  ISETP.GE.U32.AND P4, PT, R3, R42, PT ;  /* 0x0000002a0300720c */ /* 0x000fe20003f86070 */
[----:B------:R-:W-:Y:S01]  /*3440*/  IMAD.MOV R15, RZ, RZ, -R15 ;  /* 0x000000ffff0f7224 */ /* 0x000fe200078e0a0f */
[----:B------:R-:W-:-:S02]  /*3450*/  PRMT R19, R30, 0x8880, RZ ;  /* 0x000088801e137816 */ /* 0x000fc400000000ff */
[----:B------:R-:W-:Y:S01]  /*3460*/  MOV R16, R17 ;  /* 0x0000001100107202 */ /* 0x000fe20000000f00 */
[----:B------:R-:W-:Y:S01]  /*3470*/  IMAD.MOV.U32 R17, RZ, RZ, R29 ;  /* 0x000000ffff117224 */ /* 0x000fe200078e001d */
[----:B------:R-:W-:Y:S01]  /*3480*/  ISETP.NE.AND P1, PT, R14, R15, PT ;  /* 0x0000000f0e00720c */ /* 0x000fe20003f25270 */
[----:B------:R-:W-:Y:S02]  /*3490*/  IMAD.MOV R19, RZ, RZ, -R19 ;  /* 0x000000ffff137224 */ /* 0x000fe400078e0a13 */
[----:B------:R-:W-:-:S03]  /*34a0*/  IMAD.MOV R17, RZ, RZ, -R17 ;  /* 0x000000ffff117224 */ /* 0x000fc600078e0a11 */
[----:B------:R-:W-:Y:S02]  /*34b0*/  ISETP.NE.AND P3, PT, R18, R19, PT ;  /* 0x000000131200720c */ /* 0x000fe40003f65270 */
[----:B------:R-:W-:Y:S02]  /*34c0*/  ISETP.NE.AND P2, PT, R16, R17, PT ;  /* 0x000000111000720c */ /* 0x000fe40003f45270 */
[----:B------:R-:W-:Y:S02]  /*34d0*/  SEL R17, RZ, 0x1, !P0 ;  /* 0x00000001ff117807 */ /* 0x000fe40004000000 */
[----:B------:R-:W-:Y:S02]  /*34e0*/  SEL R16, RZ, 0x1, !P1 ;  /* 0x00000001ff107807 */ /* 0x000fe40004800000 */
[----:B------:R-:W-:Y:S02]  /*34f0*/  SEL R15, RZ, 0x1, !P2 ;  /* 0x00000001ff0f7807 */ /* 0x000fe40005000000 */
[----:B------:R-:W-:Y:S01]  /*3500*/  SEL R14, RZ, 0x1, !P3 ;  /* 0x00000001ff0e7807 */ /* 0x000fe20005800000 */
[----:B------:R-:W-:Y:S06]  /*3510*/  @P4 BRA `(.L_x_6633) ;  /* 0x0000000400044947 */ /* 0x000fec0003800000 */
[----:B------:R-:W-:Y:S01]  /*3520*/  LOP3.LUT R13, R13, 0xffff, RZ, 0xc0, !PT ;  /* 0x0000ffff0d0d7812 */ /* 0x000fe200078ec0ff */
[----:B------:R-:W-:Y:S01]  /*3530*/  IMAD.IADD R3, R3, 0x1, R0 ;  /* 0x0000000103037824 */ /* 0x000fe200078e0200 */
[----:B------:R-:W-:Y:S02]  /*3540*/  LOP3.LUT R12, R12, 0xffff, RZ, 0xc0, !PT ;  /* 0x0000ffff0c0c7812 */ /* 0x000fe400078ec0ff */
[----:B------:R-:W-:Y:S02]  /*3550*/  LOP3.LUT R11, R11, 0xffff, RZ, 0xc0, !PT ;  /* 0x0000ffff0b0b7812 */ /* 0x000fe400078ec0ff */
[----:B------:R-:W-:Y:S02]  /*3560*/  LOP3.LUT R34, R34, 0xffff, RZ, 0xc0, !PT ;  /* 0x0000ffff22227812 */ /* 0x000fe400078ec0ff */
[----:B------:R-:W-:Y:S02]  /*3570*/  LOP3.LUT R36, R36, 0xffff, RZ, 0xc0, !PT ;  /* 0x0000ffff24247812 */ /* 0x000fe400078ec0ff */
[----:B------:R-:W-:-:S02]  /*3580*/  LOP3.LUT R10, R10, 0xffff, RZ, 0xc0, !PT ;  /* 0x0000ffff0a0a7812 */ /* 0x000fc400078ec0ff */
[----:B------:R-:W-:Y:S02]  /*3590*/  PRMT R0, R13, 0x8880, RZ ;  /* 0x000088800d007816 */ /* 0x000fe400000000ff */
[----:B------:R-:W-:Y:S02]  /*35a0*/  PRMT R12, R12, 0x8880, RZ ;  /* 0x000088800c0c7816 */ /* 0x000fe400000000ff */
[----:B------:R-:W-:Y:S02]  /*35b0*/  PRMT R13, R11, 0x8880, RZ ;  /* 0x000088800b0d7816 */ /* 0x000fe400000000ff */
[----:B------:R-:W-:Y:S02]  /*35c0*/  LOP3.LUT R31, R31, 0xffff, RZ, 0xc0, !PT ;  /* 0x0000ffff1f1f7812 */ /* 0x000fe400078ec0ff */
[----:B------:R-:W-:Y:S02]  /*35d0*/  LOP3.LUT R38, R38, 0xffff, RZ, 0xc0, !PT ;  /* 0x0000ffff26267812 */ /* 0x000fe400078ec0ff */
[----:B------:R-:W-:-:S02]  /*35e0*/  PRMT R34, R34, 0x8880, RZ ;  /* 0x0000888022227816 */ /* 0x000fc400000000ff */
[----:B------:R-:W-:Y:S02]  /*35f0*/  PRMT R36, R36, 0x8880, RZ ;  /* 0x0000888024247816 */ /* 0x000fe400000000ff */
[----:B------:R-:W-:Y:S01]  /*3600*/  PRMT R18, R10, 0x8880, RZ ;  /* 0x000088800a127816 */ /* 0x000fe200000000ff */
[----:B------:R-:W-:Y:S01]  /*3610*/  IMAD.MOV.U32 R10, RZ, RZ, R12 ;  /* 0x000000ffff0a7224 */ /* 0x000fe200078e000c */
[----:B------:R-:W-:Y:S01]  /*3620*/  ISETP.GE.U32.AND P4, PT, R3, R42, PT ;  /* 0x0000002a0300720c */ /* 0x000fe20003f86070 */
[----:B------:R-:W-:Y:S01]  /*3630*/  IMAD.MOV.U32 R12, RZ, RZ, R13 ;  /* 0x000000ffff0c7224 */ /* 0x000fe200078e000d */
[----:B------:R-:W-:Y:S01]  /*3640*/  PRMT R3, R31, 0x8880, RZ ;  /* 0x000088801f037816 */ /* 0x000fe200000000ff */
[----:B------:R-:W-:Y:S01]  /*3650*/  IMAD.MOV.U32 R11, RZ, RZ, R34 ;  /* 0x000000ffff0b7224 */ /* 0x000fe200078e0022 */
[----:B------:R-:W-:Y:S02]  /*3660*/  PRMT R19, R38, 0x8880, RZ ;  /* 0x0000888026137816 */ /* 0x000fe400000000ff */
[----:B------:R-:W-:Y:S01]  /*3670*/  MOV R13, R36 ;  /* 0x00000024000d7202 */ /* 0x000fe20000000f00 */
[----:B------:R-:W-:-:S02]  /*3680*/  IMAD.MOV R3, RZ, RZ, -R3 ;  /* 0x000000ffff037224 */ /* 0x000fc400078e0a03 */
[----:B------:R-:W-:Y:S02]  /*3690*/  IMAD.MOV R11, RZ, RZ, -R11 ;  /* 0x000000ffff0b7224 */ /* 0x000fe400078e0a0b */
[----:B------:R-:W-:Y:S01]  /*36a0*/  IMAD.MOV R13, RZ, RZ, -R13 ;  /* 0x000000ffff0d7224 */ /* 0x000fe200078e0a0d */
[----:B------:R-:W-:Y:S01]  /*36b0*/  ISETP.NE.AND P0, PT, R0, R3, PT ;  /* 0x000000030000720c */ /* 0x000fe20003f05270 */
[----:B------:R-:W-:Y:S01]  /*36c0*/  IMAD.MOV R19, RZ, RZ, -R19 ;  /* 0x000000ffff137224 */ /* 0x000fe200078e0a13 */
[----:B------:R-:W-:Y:S02]  /*36d0*/  ISETP.NE.AND P1, PT, R10, R11, PT ;  /* 0x0000000b0a00720c */ /* 0x000fe40003f25270 */
[----:B------:R-:W-:Y:S02]  /*36e0*/  ISETP.NE.AND P2, PT, R12, R13, PT ;  /* 0x0000000d0c00720c */ /* 0x000fe40003f45270 */
[----:B------:R-:W-:Y:S02]  /*36f0*/  ISETP.NE.AND P3, PT, R18, R19, PT ;  /* 0x000000131200720c */ /* 0x000fe40003f65270 */
[----:B------:R-:W-:-:S02]  /*3700*/  SEL R13, RZ, 0x1, !P0 ;  /* 0x00000001ff0d7807 */ /* 0x000fc40004000000 */
        /* <DEDUP_REMOVED lines=11> */
[----:B------:R-:W-:Y:S02]  /*37c0*/  PRMT R33, R33, 0x8880, RZ ;  /* 0x0000888021217816 */ /* 0x000fe400000000ff */
[----:B------:R-:W-:Y:S02]  /*37d0*/  PRMT R35, R35, 0x8880, RZ ;  /* 0x0000888023237816 */ /* 0x000fe400000000ff */
[----:B------:R-:W-:Y:S02]  /*37e0*/  LOP3.LUT R37, R37, 0xffff, RZ, 0xc0, !PT ;  /* 0x0000ffff25257812 */ /* 0x000fe400078ec0ff */
[----:B------:R-:W-:Y:S02]  /*37f0*/  PRMT R0, R6, 0x8880, RZ ;  /* 0x0000888006007816 */ /* 0x000fe400000000ff */
[----:B------:R-:W-:-:S02]  /*3800*/  PRMT R6, R8, 0x8880, RZ ;  /* 0x0000888008067816 */ /* 0x000fc400000000ff */
[----:B------:R-:W-:Y:S02]  /*3810*/  PRMT R3, R32, 0x8880, RZ ;  /* 0x0000888020037816 */ /* 0x000fe400000000ff */
[----:B------:R-:W-:Y:S01]  /*3820*/  PRMT R8, R7, 0x8880, RZ ;  /* 0x0000888007087816 */ /* 0x000fe200000000ff */
[----:B------:R-:W-:Y:S01]  /*3830*/  IMAD.MOV.U32 R7, RZ, RZ, R33 ;  /* 0x000000ffff077224 */ /* 0x000fe200078e0021 */
[----:B------:R-:W-:Y:S01]  /*3840*/  PRMT R18, R9, 0x8880, RZ ;  /* 0x0000888009127816 */ /* 0x000fe200000000ff */
[----:B------:R-:W-:Y:S01]  /*3850*/  IMAD.MOV.U32 R9, RZ, RZ, R35 ;  /* 0x000000ffff097224 */ /* 0x000fe200078e0023 */
[----:B------:R-:W-:Y:S01]  /*3860*/  PRMT R19, R37, 0x8880, RZ ;  /* 0x0000888025137816 */ /* 0x000fe200000000ff */
[----:B------:R-:W-:Y:S02]  /*3870*/  IMAD.MOV R3, RZ, RZ, -R3 ;  /* 0x000000ffff037224 */ /* 0x000fe400078e0a03 */
[----:B------:R-:W-:Y:S01]  /*3880*/  IMAD.MOV R7, RZ, RZ, -R7 ;  /* 0x000000ffff077224 */ /* 0x000fe200078e0a07 */
[----:B------:R-:W-:Y:S01]  /*3890*/  IADD3 R19, PT, PT, -R19, RZ, RZ ;  /* 0x000000ff13137210 */ /* 0x000fe20007ffe1ff */
[----:B------:R-:W-:Y:S01]  /*38a0*/  IMAD.MOV R9, RZ, RZ, -R9 ;  /* 0x000000ffff097224 */ /* 0x000fe200078e0a09 */
[----:B------:R-:W-:-:S02]  /*38b0*/  ISETP.NE.AND P0, PT, R0, R3, PT ;  /* 0x000000030000720c */ /* 0x000fc40003f05270 */
[----:B------:R-:W-:Y:S02]  /*38c0*/  ISETP.NE.AND P1, PT, R6, R7, PT ;  /* 0x000000070600720c */ /* 0x000fe40003f25270 */
[----:B------:R-:W-:Y:S02]  /*38d0*/  ISETP.NE.AND P2, PT, R8, R9, PT ;  /* 0x000000090800720c */ /* 0x000fe40003f45270 */
[----:B------:R-:W-:Y:S02]  /*38e0*/  ISETP.NE.AND P3, PT, R18, R19, PT ;  /* 0x000000131200720c */ /* 0x000fe40003f65270 */
[----:B------:R-:W-:Y:S02]  /*38f0*/  SEL R6, RZ, 0x1, !P0 ;  /* 0x00000001ff067807 */ /* 0x000fe40004000000 */
[----:B------:R-:W-:Y:S02]  /*3900*/  SEL R8, RZ, 0x1, !P1 ;  /* 0x00000001ff087807 */ /* 0x000fe40004800000 */
[----:B------:R-:W-:-:S02]  /*3910*/  SEL R7, RZ, 0x1, !P2 ;  /* 0x00000001ff077807 */ /* 0x000fc40005000000 */
[----:B------:R-:W-:-:S07]  /*3920*/  SEL R9, RZ, 0x1, !P3 ;  /* 0x00000001ff097807 */ /* 0x000fce0005800000 */
.L_x_6633:
[----:B------:R-:W-:Y:S05]  /*3930*/  BSYNC.RECONVERGENT B0 ;  /* 0x0000000000007941 */ /* 0x000fea0003800200 */
.L_x_6632:
        /* <DEDUP_REMOVED lines=9> */
[----:B------:R-:W-:Y:S02]  /*39d0*/  PRMT R2, R17, 0x8880, RZ ;  /* 0x0000888011027816 */ /* 0x000fe400000000ff */
[----:B------:R-:W-:Y:S02]  /*39e0*/  LOP3.LUT R20, R20, 0xffff, RZ, 0xc0, !PT ;  /* 0x0000ffff14147812 */ /* 0x000fe400078ec0ff */
[----:B------:R-:W-:-:S02]  /*39f0*/  PRMT R3, R5, 0x8880, RZ ;  /* 0x0000888005037816 */ /* 0x000fc400000000ff */
[----:B------:R-:W-:Y:S02]  /*3a00*/  PRMT R15, R15, 0x8880, RZ ;  /* 0x000088800f0f7816 */ /* 0x000fe400000000ff */
[----:B------:R-:W-:Y:S02]  /*3a10*/  PRMT R17, R14, 0x8880, RZ ;  /* 0x000088800e117816 */ /* 0x000fe400000000ff */
[----:B------:R-:W-:Y:S01]  /*3a20*/  PRMT R5, R4, 0x8880, RZ ;  /* 0x0000888004057816 */ /* 0x000fe200000000ff */
[----:B------:R-:W-:Y:S01]  /*3a30*/  IMAD.MOV.U32 R4, RZ, RZ, R16 ;  /* 0x000000ffff047224 */ /* 0x000fe200078e0010 */
[----:B------:R-:W-:Y:S01]  /*3a40*/  PRMT R20, R20, 0x8880, RZ ;  /* 0x0000888014147816 */ /* 0x000fe200000000ff */
[----:B------:R-:W-:Y:S01]  /*3a50*/  IMAD.MOV.U32 R14, RZ, RZ, R15 ;  /* 0x000000ffff0e7224 */ /* 0x000fe200078e000f */
[----:B------:R-:W-:Y:S01]  /*3a60*/  LOP3.LUT R13, R13, 0xffff, RZ, 0xc0, !PT ;  /* 0x0000ffff0d0d7812 */ /* 0x000fe200078ec0ff */
[----:B------:R-:W-:Y:S01]  /*3a70*/  IMAD.MOV.U32 R16, RZ, RZ, R17 ;  /* 0x000000ffff107224 */ /* 0x000fe200078e0011 */
[----:B------:R-:W-:Y:S01]  /*3a80*/  LOP3.LUT R11, R11, 0xffff, RZ, 0xc0, !PT ;  /* 0x0000ffff0b0b7812 */ /* 0x000fe200078ec0ff */
[----:B------:R-:W-:Y:S01]  /*3a90*/  IMAD.MOV R17, RZ, RZ, -R2 ;  /* 0x000000ffff117224 */ /* 0x000fe200078e0a02 */
[----:B------:R-:W-:Y:S01]  /*3aa0*/  LOP3.LUT R10, R10, 0xffff, RZ, 0xc0, !PT ;  /* 0x0000ffff0a0a7812 */ /* 0x000fe200078ec0ff */
[----:B------:R-:W-:Y:S01]  /*3ab0*/  IMAD.MOV R4, RZ, RZ, -R4 ;  /* 0x000000ffff047224 */ /* 0x000fe200078e0a04 */
[----:B------:R-:W-:Y:S01]  /*3ac0*/  LOP3.LUT R12, R12, 0xffff, RZ, 0xc0, !PT ;  /* 0x0000ffff0c0c7812 */ /* 0x000fe200078ec0ff */
[----:B------:R-:W-:Y:S01]  /*3ad0*/  IMAD.MOV.U32 R15, RZ, RZ, R20 ;  /* 0x000000ffff0f7224 */ /* 0x000fe200078e0014 */
[----:B------:R-:W-:Y:S01]  /*3ae0*/  ISETP.NE.AND P0, PT, R0, R17, PT ;  /* 0x000000110000720c */ /* 0x000fe20003f05270 */
[----:B------:R-:W-:Y:S01]  /*3af0*/  IMAD.MOV R14, RZ, RZ, -R14 ;  /* 0x000000ffff0e7224 */ /* 0x000fe200078e0a0e */
[----:B------:R-:W-:Y:S01]  /*3b00*/  ISETP.NE.AND P1, PT, R3, R4, PT ;  /* 0x000000040300720c */ /* 0x000fe20003f25270 */
[----:B------:R-:W-:Y:S01]  /*3b10*/  IMAD.MOV R16, RZ, RZ, -R16 ;  /* 0x000000ffff107224 */ /* 0x000fe200078e0a10 */
[----:B------:R-:W-:-:S02]  /*3b20*/  PRMT R0, R13, 0x8880, RZ ;  /* 0x000088800d007816 */ /* 0x000fc400000000ff */
[----:B------:R-:W-:Y:S02]  /*3b30*/  PRMT R3, R11, 0x8880, RZ ;  /* 0x000088800b037816 */ /* 0x000fe400000000ff */
[----:B------:R-:W-:Y:S02]  /*3b40*/  PRMT R4, R10, 0x8880, RZ ;  /* 0x000088800a047816 */ /* 0x000fe400000000ff */
[----:B------:R-:W-:Y:S01]  /*3b50*/  PRMT R2, R12, 0x8880, RZ ;  /* 0x000088800c027816 */ /* 0x000fe200000000ff */
[----:B------:R-:W-:Y:S01]  /*3b60*/  IMAD.MOV R10, RZ, RZ, -R3 ;  /* 0x000000ffff0a7224 */ /* 0x000fe200078e0a03 */
[----:B------:R-:W-:Y:S01]  /*3b70*/  ISETP.NE.AND P2, PT, R5, R14, PT ;  /* 0x0000000e0500720c */ /* 0x000fe20003f45270 */
[----:B------:R-:W-:Y:S01]  /*3b80*/  IMAD.MOV R5, RZ, RZ, -R0 ;  /* 0x000000ffff057224 */ /* 0x000fe200078e0a00 */
[----:B------:R-:W-:Y:S01]  /*3b90*/  ISETP.NE.AND P3, PT, R15, R16, PT ;  /* 0x000000100f00720c */ /* 0x000fe20003f65270 */
[----:B------:R-:W-:Y:S01]  /*3ba0*/  IMAD.MOV R13, RZ, RZ, -R4 ;  /* 0x000000ffff0d7224 */ /* 0x000fe200078e0a04 */
[----:B------:R-:W-:-:S02]  /*3bb0*/  IADD3 R11, PT, PT, -R2, RZ, RZ ;  /* 0x000000ff020b7210 */ /* 0x000fc40007ffe1ff */
        /* <DEDUP_REMOVED lines=12> */
[----:B------:R-:W-:Y:S02]  /*3c80*/  PRMT R0, R6, 0x8880, RZ ;  /* 0x0000888006007816 */ /* 0x000fe400000000ff */
[----:B------:R-:W-:Y:S02]  /*3c90*/  PRMT R2, R8, 0x8880, RZ ;  /* 0x0000888008027816 */ /* 0x000fe400000000ff */
[----:B------:R-:W-:Y:S01]  /*3ca0*/  PRMT R3, R7, 0x8880, RZ ;  /* 0x0000888007037816 */ /* 0x000fe200000000ff */
[----:B------:R-:W-:Y:S01]  /*3cb0*/  IMAD.MOV R5, RZ, RZ, -R0 ;  /* 0x000000ffff057224 */ /* 0x000fe200078e0a00 */
[----:B------:R-:W-:Y:S01]  /*3cc0*/  PRMT R4, R9, 0x8880, RZ ;  /* 0x0000888009047816 */ /* 0x000fe200000000ff */
[----:B------:R-:W-:Y:S01]  /*3cd0*/  IMAD.MOV R7, RZ, RZ, -R2 ;  /* 0x000000ffff077224 */ /* 0x000fe200078e0a02 */
[----:B------:R-:W-:Y:S01]  /*3ce0*/  SEL R0, RZ, 0x1, !P0 ;  /* 0x00000001ff007807 */ /* 0x000fe20004000000 */
[----:B------:R-:W-:Y:S01]  /*3cf0*/  IMAD.MOV R6, RZ, RZ, -R3 ;  /* 0x000000ffff067224 */ /* 0x000fe200078e0a03 */
[----:B------:R-:W-:Y:S01]  /*3d00*/  SEL R2, RZ, 0x1, !P1 ;  /* 0x00000001ff027807 */ /* 0x000fe20004800000 */
[----:B------:R-:W-:Y:S01]  /*3d10*/  IMAD.MOV R9, RZ, RZ, -R4 ;  /* 0x000000ffff097224 */ /* 0x000fe200078e0a04 */
[----:B------:R-:W-:-:S02]  /*3d20*/  SEL R3, RZ, 0x1, !P2 ;  /* 0x00000001ff037807 */ /* 0x000fc40005000000 */
[----:B------:R-:W-:Y:S02]  /*3d30*/  SEL R4, RZ, 0x1, !P3 ;  /* 0x00000001ff047807 */ /* 0x000fe40005800000 */
[----:B------:R-:W-:Y:S02]  /*3d40*/  ISETP.NE.AND P0, PT, R0, R5, PT ;  /* 0x000000050000720c */ /* 0x000fe40003f05270 */
[----:B------:R-:W-:Y:S02]  /*3d50*/  ISETP.NE.AND P1, PT, R2, R7, PT ;  /* 0x000000070200720c */ /* 0x000fe40003f25270 */
[----:B------:R-:W-:Y:S02]  /*3d60*/  ISETP.NE.AND P2, PT, R3, R6, PT ;  /* 0x000000060300720c */ /* 0x000fe40003f45270 */
[----:B------:R-:W-:Y:S01]  /*3d70*/  ISETP.NE.AND P3, PT, R4, R9, PT ;  /* 0x000000090400720c */ /* 0x000fe20003f65270 */
[----:B------:R-:W-:-:S12]  /*3d80*/  BRA `(.L_x_6624) ;  /* 0x000000c4001c7947 */ /* 0x000fd80003800000 */
.L_x_6625:
[----:B------:R-:W-:-:S13]  /*3d90*/  ISETP.NE.AND P0, PT, R0, 0x1, PT ;  /* 0x000000010000780c */ /* 0x000fda0003f05270 */
[----:B------:R-:W-:Y:S05]  /*3da0*/  @P0 BRA `(.L_x_6634) ;  /* 0x0000002000340947 */ /* 0x000fea0003800000 */
[----:B------:R-:W0:Y:S01]  /*3db0*/  LDC R0, c[0x0][0x390] ;  /* 0x0000e400ff007b82 */ /* 0x000e220000000800 */
[----:B------:R-:W1:Y:S01]  /*3dc0*/  LDCU.U8 UR4, c[0x0][0x381] ;  /* 0x00007020ff0477ac */ /* 0x000e620008000000 */
[----:B------:R-:W-:Y:S01]  /*3dd0*/  BSSY.RECONVERGENT B0, `(.L_x_6635) ;  /* 0x00000f3000007945 */ /* 0x000fe20003800200 */
[----:B-1----:R-:W-:Y:S01]  /*3de0*/  IMAD.U32 R10, RZ, RZ, UR4 ;  /* 0x00000004ff0a7e24 */ /* 0x002fe2000f8e00ff */
[----:B------:R-:W-:Y:S01]  /*3df0*/  MOV R7, UR4 ;  /* 0x0000000400077c02 */ /* 0x000fe20008000f00 */
        /* <DEDUP_REMOVED lines=33> */
.L_x_6638:
[----:B------:R-:W-:-:S05]  /*4010*/  IMAD R22, R5, R6, RZ ;  /* 0x0000000605167224 */ /* 0x000fca00078e02ff */
[----:B------:R-:W-:-:S04]  /*4020*/  LOP3.LUT R25, R22, 0xfffffffc, RZ, 0xc0, !PT ;  /* 0xfffffffc16197812 */ /* 0x000fc800078ec0ff */
[----:B------:R-:W-:-:S05]  /*4030*/  IADD3 R24, P0, PT, R25, R18, RZ ;  /* 0x0000001219187210 */ /* 0x000fca0007f1e0ff */
[----:B------:R-:W-:-:S06]  /*4040*/  IMAD.X R25, RZ, RZ, R19, P0 ;  /* 0x000000ffff197224 */ /* 0x000fcc00000e0613 */
[----:B------:R-:W2:Y:S01]  /*4050*/  LDG.E R25, desc[UR36][R24.64] ;  /* 0x0000002418197981 */ /* 0x000ea2000c1e1900 */
[----:B------:R-:W-:-:S04]  /*4060*/  IMAD.IADD R5, R5, 0x1, R0 ;  /* 0x0000000105057824 */ /* 0x000fc800078e0200 */
[----:B------:R-:W-:-:S05]  /*4070*/  IMAD R22, R5, R6, RZ ;  /* 0x0000000605167224 */ /* 0x000fca00078e02ff */
[----:B------:R-:W-:-:S04]  /*4080*/  LOP3.LUT R29, R22, 0xfffffffc, RZ, 0xc0, !PT ;  /* 0xfffffffc161d7812 */ /* 0x000fc800078ec0ff */
[----:B------:R-:W-:-:S05]  /*4090*/  IADD3 R28, P0, PT, R29, R18, RZ ;  /* 0x000000121d1c7210 */ /* 0x000fca0007f1e0ff */
[----:B------:R-:W-:-:S05]  /*40a0*/  IMAD.X R29, RZ, RZ, R19, P0 ;  /* 0x000000ffff1d7224 */ /* 0x000fca00000e0613 */
[----:B------:R0:W3:Y:S01]  /*40b0*/  LDG.E R28, desc[UR36][R28.64] ;  /* 0x000000241c1c7981 */ /* 0x0000e2000c1e1900 */
[--C-:B------:R-:W-:Y:S01]  /*40c0*/  IMAD.IADD R5, R5, 0x1, R0.reuse ;  /* 0x0000000105057824 */ /* 0x100fe200078e0200 */
[----:B------:R-:W-:Y:S02]  /*40d0*/  LOP3.LUT R32, R4, 0xff, RZ, 0xc0, !PT ;  /* 0x000000ff04207812 */ /* 0x000fe400078ec0ff */
[----:B------:R-:W-:Y:S01]  /*40e0*/  LOP3.LUT R26, R26, 0xfffffdff, RZ, 0xc0, !PT ;  /* 0xfffffdff1a1a7812 */ /* 0x000fe200078ec0ff */
[----:B------:R-:W-:Y:S01]  /*40f0*/  IMAD.IADD R27, R5, 0x1, R0 ;  /* 0x00000001051b7824 */ /* 0x000fe200078e0200 */
[----:B------:R-:W-:Y:S01]  /*4100*/  LOP3.LUT R30, R3, 0xff, RZ, 0xc0, !PT ;  /* 0x000000ff031e7812 */ /* 0x000fe200078ec0ff */
[----:B------:R-:W-:Y:S01]  /*4110*/  IMAD R5, R5, R6, RZ ;  /* 0x0000000605057224 */ /* 0x000fe200078e02ff */
[----:B------:R-:W-:Y:S02]  /*4120*/  LOP3.LUT R33, R20, 0xff, RZ, 0xc0, !PT ;  /* 0x000000ff14217812 */ /* 0x000fe400078ec0ff */
[----:B------:R-:W-:-:S02]  /*4130*/  LOP3.LUT R17, R17, 0xff, RZ, 0xc0, !PT ;  /* 0x000000ff11117812 */ /* 0x000fc400078ec0ff */
[----:B------:R-:W-:Y:S02]  /*4140*/  LOP3.LUT R5, R5, 0xfffffffc, RZ, 0xc0, !PT ;  /* 0xfffffffc05057812 */ /* 0x000fe400078ec0ff */
[----:B------:R-:W-:Y:S02]  /*4150*/  LOP3.LUT R15, R15, 0xff, RZ, 0xc0, !PT ;  /* 0x000000ff0f0f7812 */ /* 0x000fe400078ec0ff */
[----:B------:R-:W-:-:S05]  /*4160*/  IADD3 R4, P0, PT, R5, R18, RZ ;  /* 0x0000001205047210 */ /* 0x000fca0007f1e0ff */
[----:B------:R-:W-:-:S05]  /*4170*/  IMAD.X R5, RZ, RZ, R19, P0 ;  /* 0x000000ffff057224 */ /* 0x000fca00000e0613 */
[----:B------:R-:W4:Y:S01]  /*4180*/  LDG.E R4, desc[UR36][R4.64] ;  /* 0x0000002404047981 */ /* 0x000f22000c1e1900 */
[C---:B--2---:R-:W-:Y:S02]  /*4190*/  PRMT R22, R25.reuse, 0x7770, RZ ;  /* 0x0000777019167816 */ /* 0x044fe400000000ff */
[----:B------:R-:W-:Y:S02]  /*41a0*/  PRMT R23, R25, 0x7771, RZ ;  /* 0x0000777119177816 */ /* 0x000fe400000000ff */
[----:B------:R-:W-:Y:S02]  /*41b0*/  ISETP.NE.AND P1, PT, R22, RZ, PT ;  /* 0x000000ff1600720c */ /* 0x000fe40003f25270 */
[----:B------:R-:W-:Y:S02]  /*41c0*/  ISETP.NE.AND P4, PT, R23, RZ, PT ;  /* 0x000000ff1700720c */ /* 0x000fe40003f85270 */
[----:B------:R-:W-:Y:S02]  /*41d0*/  SEL R3, RZ, 0xffffffff, !P1 ;  /* 0xffffffffff037807 */ /* 0x000fe40004800000 */
[----:B------:R-:W-:-:S02]  /*41e0*/  PRMT R24, R25, 0x7772, RZ ;  /* 0x0000777219187816 */ /* 0x000fc400000000ff */
[----:B------:R-:W-:Y:S02]  /*41f0*/  LOP3.LUT R3, R3, 0xff, RZ, 0xc0, !PT ;  /* 0x000000ff03037812 */ /* 0x000fe400078ec0ff */
[----:B------:R-:W-:Y:S02]  /*4200*/  PRMT R25, R25, 0x7773, RZ ;  /* 0x0000777319197816 */ /* 0x000fe400000000ff */
[----:B------:R-:W-:Y:S01]  /*4210*/  ISETP.NE.AND P2, PT, R30, R3, PT ;  /* 0x000000031e00720c */ /* 0x000fe20003f45270 */
[----:B------:R-:W-:Y:S01]  /*4220*/  IMAD R3, R27, R6, RZ ;  /* 0x000000061b037224 */ /* 0x000fe200078e02ff */
[----:B------:R-:W-:Y:S02]  /*4230*/  @P1 LOP3.LUT R26, R26, 0x200, RZ, 0xfc, !PT ;  /* 0x000002001a1a1812 */ /* 0x000fe400078efcff */
[----:B------:R-:W-:Y:S02]  /*4240*/  ISETP.NE.AND P1, PT, R24, RZ, PT ;  /* 0x000000ff1800720c */ /* 0x000fe40003f25270 */
[----:B------:R-:W-:-:S02]  /*4250*/  LOP3.LUT R26, R26, 0xfffffeff, RZ, 0xc0, !PT ;  /* 0xfffffeff1a1a7812 */ /* 0x000fc400078ec0ff */
[----:B------:R-:W-:Y:S02]  /*4260*/  LOP3.LUT R30, R2, 0xff, RZ, 0xc0, !PT ;  /* 0x000000ff021e7812 */ /* 0x000fe400078ec0ff */
[----:B------:R-:W-:Y:S02]  /*4270*/  @P4 LOP3.LUT R26, R26, 0x100, RZ, 0xfc, !PT ;  /* 0x000001001a1a4812 */ /* 0x000fe400078efcff */
[----:B------:R-:W-:Y:S02]  /*4280*/  SEL R2, RZ, 0xffffffff, !P4 ;  /* 0xffffffffff027807 */ /* 0x000fe40006000000 */
[----:B------:R-:W-:Y:S02]  /*4290*/  LOP3.LUT R26, R26, 0xffffff7f, RZ, 0xc0, !PT ;  /* 0xffffff7f1a1a7812 */ /* 0x000fe400078ec0ff */
[----:B------:R-:W-:Y:S02]  /*42a0*/  LOP3.LUT R3, R3, 0xfffffffc, RZ, 0xc0, !PT ;  /* 0xfffffffc03037812 */ /* 0x000fe400078ec0ff */
[----:B------:R-:W-:-:S02]  /*42b0*/  @P1 LOP3.LUT R26, R26, 0x80, RZ, 0xfc, !PT ;  /* 0x000000801a1a1812 */ /* 0x000fc400078efcff */
[----:B------:R-:W-:Y:S02]  /*42c0*/  SEL R31, RZ, 0xffffffff, !P1 ;  /* 0xffffffffff1f7807 */ /* 0x000fe40004800000 */
[----:B0-----:R-:W-:Y:S02]  /*42d0*/  LOP3.LUT R29, R2, 0xff, RZ, 0xc0, !PT ;  /* 0x000000ff021d7812 */ /* 0x001fe400078ec0ff */
[----:B------:R-:W-:Y:S02]  /*42e0*/  IADD3 R2, P1, PT, R3, R18, RZ ;  /* 0x0000001203027210 */ /* 0x000fe40007f3e0ff */
[----:B------:R-:W-:Y:S02]  /*42f0*/  ISETP.NE.AND P3, PT, R25, RZ, PT ;  /* 0x000000ff1900720c */ /* 0x000fe40003f65270 */
[----:B------:R-:W-:Y:S01]  /*4300*/  LOP3.LUT R26, R26, 0xffffffbf, RZ, 0xc0, !PT ;  /* 0xffffffbf1a1a7812 */ /* 0x000fe200078ec0ff */
[----:B------:R-:W-:Y:S01]  /*4310*/  IMAD.X R3, RZ, RZ, R19, P1 ;  /* 0x000000ffff037224 */ /* 0x000fe200008e0613 */
[----:B---3--:R-:W-:-:S02]  /*4320*/  PRMT R34, R28, 0x7770, RZ ;  /* 0x000077701c227816 */ /* 0x008fc400000000ff */
[----:B------:R-:W-:Y:S02]  /*4330*/  ISETP.NE.AND P0, PT, R30, R29, PT ;  /* 0x0000001d1e00720c */ /* 0x000fe40003f05270 */
[----:B------:R-:W2:Y:S01]  /*4340*/  LDG.E R2, desc[UR36][R2.64] ;  /* 0x0000002402027981 */ /* 0x000ea2000c1e1900 */
[----:B------:R-:W-:Y:S02]  /*4350*/  SEL R29, RZ, 0xffffffff, !P3 ;  /* 0xffffffffff1d7807 */ /* 0x000fe40005800000 */
[----:B------:R-:W-:Y:S02]  /*4360*/  LOP3.LUT R31, R31, 0xff, RZ, 0xc0, !PT ;  /* 0x000000ff1f1f7812 */ /* 0x000fe400078ec0ff */
[----:B------:R-:W-:Y:S02]  /*4370*/  @P3 LOP3.LUT R26, R26, 0x40, RZ, 0xfc, !PT ;  /* 0x000000401a1a3812 */ /* 0x000fe400078efcff */
[----:B------:R-:W-:Y:S02]  /*4380*/  ISETP.NE.AND P3, PT, R34, RZ, PT ;  /* 0x000000ff2200720c */ /* 0x000fe40003f65270 */
[----:B------:R-:W-:-:S02]  /*4390*/  PRMT R35, R28, 0x7771, RZ ;  /* 0x000077711c237816 */ /* 0x000fc400000000ff */
[----:B------:R-:W-:Y:S02]  /*43a0*/  ISETP.NE.AND P1, PT, R32, R31, PT ;  /* 0x0000001f2000720c */ /* 0x000fe40003f25270 */
[----:B------:R-:W-:Y:S02]  /*43b0*/  SEL R31, RZ, 0x1, !P2 ;  /* 0x00000001ff1f7807 */ /* 0x000fe40005000000 */
[----:B------:R-:W-:Y:S02]  /*43c0*/  ISETP.NE.AND P2, PT, R35, RZ, PT ;  /* 0x000000ff2300720c */ /* 0x000fe40003f45270 */
[----:B------:R-:W-:Y:S02]  /*43d0*/  LOP3.LUT R26, R26, 0xffffffdf, RZ, 0xc0, !PT ;  /* 0xffffffdf1a1a7812 */ /* 0x000fe400078ec0ff */
[----:B------:R-:W-:Y:S02]  /*43e0*/  LOP3.LUT R32, R21, 0xff, RZ, 0xc0, !PT ;  /* 0x000000ff15207812 */ /* 0x000fe400078ec0ff */
[----:B------:R-:W-:-:S02]  /*43f0*/  LOP3.LUT R29, R29, 0xff, RZ, 0xc0, !PT ;  /* 0x000000ff1d1d7812 */ /* 0x000fc400078ec0ff */
[----:B------:R-:W-:Y:S02]  /*4400*/  SEL R21, RZ, 0xffffffff, !P3 ;  /* 0xffffffffff157807 */ /* 0x000fe40005800000 */
[----:B------:R-:W-:Y:S02]  /*4410*/  PRMT R36, R28, 0x7772, RZ ;  /* 0x000077721c247816 */ /* 0x000fe400000000ff */
[----:B------:R-:W-:Y:S02]  /*4420*/  SEL R30, RZ, 0x1, !P0 ;  /* 0x00000001ff1e7807 */ /* 0x000fe40004000000 */
[----:B------:R-:W-:Y:S02]  /*4430*/  @P3 LOP3.LUT R26, R26, 0x20, RZ, 0xfc, !PT ;  /* 0x000000201a1a3812 */ /* 0x000fe400078efcff */
[----:B------:R-:W-:Y:S02]  /*4440*/  ISETP.NE.AND P0, PT, R32, R29, PT ;  /* 0x0000001d2000720c */ /* 0x000fe40003f05270 */
[----:B------:R-:W-:-:S02]  /*4450*/  SEL R29, RZ, 0x1, !P1 ;  /* 0x00000001ff1d7807 */ /* 0x000fc40004800000 */
[----:B------:R-:W-:Y:S02]  /*4460*/  LOP3.LUT R20, R21, 0xff, RZ, 0xc0, !PT ;  /* 0x000000ff15147812 */ /* 0x000fe400078ec0ff */
[----:B------:R-:W-:Y:S02]  /*4470*/  SEL R32, RZ, 0xffffffff, !P2 ;  /* 0xffffffffff207807 */ /* 0x000fe40005000000 */
[----:B------:R-:W-:Y:S02]  /*4480*/  ISETP.NE.AND P1, PT, R36, RZ, PT ;  /* 0x000000ff2400720c */ /* 0x000fe40003f25270 */
[----:B------:R-:W-:Y:S02]  /*4490*/  LOP3.LUT R26, R26, 0xffffffef, RZ, 0xc0, !PT ;  /* 0xffffffef1a1a7812 */ /* 0x000fe400078ec0ff */
[----:B------:R-:W-:Y:S02]  /*44a0*/  SEL R21, RZ, 0x1, !P0 ;  /* 0x00000001ff157807 */ /* 0x000fe40004000000 */
[----:B------:R-:W-:-:S02]  /*44b0*/  ISETP.NE.AND P0, PT, R33, R20, PT ;  /* 0x000000142100720c */ /* 0x000fc40003f05270 */
[----:B------:R-:W-:Y:S02]  /*44c0*/  LOP3.LUT R32, R32, 0xff, RZ, 0xc0, !PT ;  /* 0x000000ff20207812 */ /* 0x000fe400078ec0ff */
[----:B------:R-:W-:Y:S02]  /*44d0*/  @P2 LOP3.LUT R26, R26, 0x10, RZ, 0xfc, !PT ;  /* 0x000000101a1a2812 */ /* 0x000fe400078efcff */
[----:B------:R-:W-:Y:S02]  /*44e0*/  SEL R20, RZ, 0x1, !P0 ;  /* 0x00000001ff147807 */ /* 0x000fe40004000000 */
[----:B------:R-:W-:Y:S02]  /*44f0*/  ISETP.NE.AND P0, PT, R17, R32, PT ;  /* 0x000000201100720c */ /* 0x000fe40003f05270 */
[----:B------:R-:W-:Y:S02]  /*4500*/  LOP3.LUT R26, R26, 0xfffffff7, RZ, 0xc0, !PT ;  /* 0xfffffff71a1a7812 */ /* 0x000fe400078ec0ff */
[----:B------:R-:W-:-:S02]  /*4510*/  SEL R32, RZ, 0xffffffff, !P1 ;  /* 0xffffffffff207807 */ /* 0x000fc40004800000 */
[----:B------:R-:W-:Y:S02]  /*4520*/  PRMT R28, R28, 0x7773, RZ ;  /* 0x000077731c1c7816 */ /* 0x000fe400000000ff */
[----:B------:R-:W-:Y:S02]  /*4530*/  @P1 LOP3.LUT R26, R26, 0x8, RZ, 0xfc, !PT ;  /* 0x000000081a1a1812 */ /* 0x000fe400078efcff */
[----:B------:R-:W-:Y:S02]  /*4540*/  LOP3.LUT R33, R16, 0xff, RZ, 0xc0, !PT ;  /* 0x000000ff10217812 */ /* 0x000fe400078ec0ff */
[----:B------:R-:W-:Y:S02]  /*4550*/  LOP3.LUT R32, R32, 0xff, RZ, 0xc0, !PT ;  /* 0x000000ff20207812 */ /* 0x000fe400078ec0ff */
[----:B------:R-:W-:Y:S02]  /*4560*/  ISETP.NE.AND P1, PT, R28, RZ, PT ;  /* 0x000000ff1c00720c */ /* 0x000fe40003f25270 */
[----:B------:R-:W-:-:S02]  /*4570*/  SEL R17, RZ, 0x1, !P0 ;  /* 0x00000001ff117807 */ /* 0x000fc40004000000 */
[----:B------:R-:W-:Y:S02]  /*4580*/  ISETP.NE.AND P0, PT, R33, R32, PT ;  /* 0x000000202100720c */ /* 0x000fe40003f05270 */
[----:B------:R-:W-:Y:S02]  /*4590*/  SEL R32, RZ, 0xffffffff, !P1 ;  /* 0xffffffffff207807 */ /* 0x000fe40004800000 */
[----:B------:R-:W-:Y:S02]  /*45a0*/  SEL R16, RZ, 0x1, !P0 ;  /* 0x00000001ff107807 */ /* 0x000fe40004000000 */
[----:B------:R-:W-:Y:S02]  /*45b0*/  LOP3.LUT R32, R32, 0xff, RZ, 0xc0, !PT ;  /* 0x000000ff20207812 */ /* 0x000fe400078ec0ff */
[----:B------:R-:W-:Y:S02]  /*45c0*/  LOP3.LUT R26, R26, 0xfffffffb, RZ, 0xc0, !PT ;  /* 0xfffffffb1a1a7812 */ /* 0x000fe400078ec0ff */
[----:B------:R-:W-:-:S02]  /*45d0*/  ISETP.NE.AND P0, PT, R15, R32, PT ;  /* 0x000000200f00720c */ /* 0x000fc40003f05270 */
[----:B----4-:R-:W-:Y:S02]  /*45e0*/  PRMT R32, R4, 0x7770, RZ ;  /* 0x0000777004207816 */ /* 0x010fe400000000ff */
[----:B------:R-:W-:Y:S02]  /*45f0*/  @P1 LOP3.LUT R26, R26, 0x4, RZ, 0xfc, !PT ;  /* 0x000000041a1a1812 */ /* 0x000fe400078efcff */
[----:B------:R-:W-:Y:S02]  /*4600*/  ISETP.NE.AND P1, PT, R32, RZ, PT ;  /* 0x000000ff2000720c */ /* 0x000fe40003f25270 */
[----:B------:R-:W-:Y:S02]  /*4610*/  LOP3.LUT R14, R14, 0xff, RZ, 0xc0, !PT ;  /* 0x000000ff0e0e7812 */ /* 0x000fe400078ec0ff */
[----:B------:R-:W-:Y:S02]  /*4620*/  SEL R33, RZ, 0xffffffff, !P1 ;  /* 0xffffffffff217807 */ /* 0x000fe40004800000 */
[----:B------:R-:W-:-:S02]  /*4630*/  SEL R15, RZ, 0x1, !P0 ;  /* 0x00000001ff0f7807 */ /* 0x000fc40004000000 */
[----:B------:R-:W-:Y:S02]  /*4640*/  LOP3.LUT R33, R33, 0xff, RZ, 0xc0, !PT ;  /* 0x000000ff21217812 */ /* 0x000fe400078ec0ff */
[----:B------:R-:W-:Y:S02]  /*4650*/  LOP3.LUT R26, R26, 0xfffffffd, RZ, 0xc0, !PT ;  /* 0xfffffffd1a1a7812 */ /* 0x000fe400078ec0ff */
[----:B------:R-:W-:Y:S02]  /*4660*/  ISETP.NE.AND P0, PT, R14, R33, PT ;  /* 0x000000210e00720c */ /* 0x000fe40003f05270 */
[----:B------:R-:W-:Y:S02]  /*4670*/  PRMT R33, R4, 0x7771, RZ ;  /* 0x0000777104217816 */ /* 0x000fe400000000ff */
[----:B------:R-:W-:Y:S02]  /*4680*/  @P1 LOP3.LUT R26, R26, 0x2, RZ, 0xfc, !PT ;  /* 0x000000021a1a1812 */ /* 0x000fe400078efcff */
[----:B------:R-:W-:-:S04]  /*4690*/  ISETP.NE.AND P1, PT, R33, RZ, PT ;  /* 0x000000ff2100720c */ /* 0x000fc80003f25270 */
[----:B------:R-:W-:Y:S02]  /*46a0*/  SEL R37, RZ, 0xffffffff, !P1 ;  /* 0xffffffffff257807 */ /* 0x000fe40004800000 */
[----:B------:R-:W-:Y:S02]  /*46b0*/  LOP3.LUT R38, R13, 0xff, RZ, 0xc0, !PT ;  /* 0x000000ff0d267812 */ /* 0x000fe400078ec0ff */
[----:B------:R-:W-:Y:S02]  /*46c0*/  LOP3.LUT R37, R37, 0xff, RZ, 0xc0, !PT ;  /* 0x000000ff25257812 */ /* 0x000fe400078ec0ff */
[----:B------:R-:W-:Y:S02]  /*46d0*/  SEL R14, RZ, 0x1, !P0 ;  /* 0x00000001ff0e7807 */ /* 0x000fe40004000000 */
[----:B------:R-:W-:Y:S02]  /*46e0*/  ISETP.NE.AND P0, PT, R38, R37, PT ;  /* 0x000000252600720c */ /* 0x000fe40003f05270 */
[----:B------:R-:W-:-:S02]  /*46f0*/  PRMT R5, R4, 0x7772, RZ ;  /* 0x0000777204057816 */ /* 0x000fc400000000ff */
        /* <DEDUP_REMOVED lines=14> */
[----:B------:R-:W-:-:S04]  /*47e0*/  ISETP.NE.AND P2, PT, R11, R4, PT ;  /* 0x000000040b00720c */ /* 0x000fc80003f45270 */
[----:B------:R-:W-:Y:S02]  /*47f0*/  SEL R11, RZ, 0x1, !P2 ;  /* 0x00000001ff0b7807 */ /* 0x000fe40005000000 */
[----:B------:R-:W-:Y:S02]  /*4800*/  LOP3.LUT R7, R7, 0xff, RZ, 0xc0, !PT ;  /* 0x000000ff07077812 */ /* 0x000fe400078ec0ff */
[----:B------:R-:W-:Y:S02]  /*4810*/  LOP3.LUT R9, R9, 0xff, RZ, 0xc0, !PT ;  /* 0x000000ff09097812 */ /* 0x000fe400078ec0ff */
[----:B------:R-:W-:Y:S02]  /*4820*/  LOP3.LUT R8, R8, 0xff, RZ, 0xc0, !PT ;  /* 0x000000ff08087812 */ /* 0x000fe400078ec0ff */
[----:B------:R-:W-:-:S05]  /*4830*/  IADD3 R5, PT, PT, R27, R0, RZ ;  /* 0x000000001b057210 */ /* 0x000fca0007ffe0ff */
[----:B------:R-:W-:Y:S01]  /*4840*/  IMAD R27, R0, 0x3, R5 ;  /* 0x00000003001b7824 */ /* 0x000fe200078e0205 */
[----:B--2---:R-:W-:-:S04]  /*4850*/  PRMT R4, R2, 0x7770, RZ ;  /* 0x0000777002047816 */ /* 0x004fc800000000ff */
[----:B------:R-:W-:-:S04]  /*4860*/  ISETP.NE.AND P2, PT, R4, RZ, PT ;  /* 0x000000ff0400720c */ /* 0x000fc80003f45270 */
[----:B------:R-:W-:-:S04]  /*4870*/  SEL R4, RZ, 0xffffffff, !P2 ;  /* 0xffffffffff047807 */ /* 0x000fc80005000000 */
[----:B------:R-:W-:-:S04]  /*4880*/  LOP3.LUT R4, R4, 0xff, RZ, 0xc0, !PT ;  /* 0x000000ff04047812 */ /* 0x000fc800078ec0ff */
[----:B------:R-:W-:Y:S02]  /*4890*/  ISETP.NE.AND P3, PT, R7, R4, PT ;  /* 0x000000040700720c */ /* 0x000fe40003f65270 */
[----:B------:R-:W-:Y:S02]  /*48a0*/  PRMT R4, R2, 0x7771, RZ ;  /* 0x0000777102047816 */ /* 0x000fe400000000ff */
        /* <DEDUP_REMOVED lines=14> */
[----:B------:R-:W-:Y:S02]  /*4990*/  SEL R2, RZ, 0xffffffff, !P5 ;  /* 0xffffffffff027807 */ /* 0x000fe40006800000 */
[----:B------:R-:W-:Y:S02]  /*49a0*/  LOP3.LUT R3, R10, 0xff, RZ, 0xc0, !PT ;  /* 0x000000ff0a037812 */ /* 0x000fe400078ec0ff */
[----:B------:R-:W-:-:S04]  /*49b0*/  LOP3.LUT R2, R2, 0xff, RZ, 0xc0, !PT ;  /* 0x000000ff02027812 */ /* 0x000fc800078ec0ff */
[----:B------:R-:W-:-:S04]  /*49c0*/  ISETP.NE.AND P6, PT, R3, R2, PT ;  /* 0x000000020300720c */ /* 0x000fc80003fc5270 */
[----:B------:R-:W-:Y:S02]  /*49d0*/  SEL R10, RZ, 0x1, !P6 ;  /* 0x00000001ff0a7807 */ /* 0x000fe40007000000 */
[----:B------:R-:W-:Y:S02]  /*49e0*/  ISETP.GE.U32.AND P6, PT, R27, R42, PT ;  /* 0x0000002a1b00720c */ /* 0x000fe40003fc6070 */
[----:B------:R-:W-:Y:S02]  /*49f0*/  PRMT R3, R31, 0x7610, R3 ;  /* 0x000076101f037816 */ /* 0x000fe40000000003 */
[----:B------:R-:W-:Y:S02]  /*4a00*/  PRMT R2, R30, 0x7610, R2 ;  /* 0x000076101e027816 */ /* 0x000fe40000000002 */
[----:B------:R-:W-:-:S07]  /*4a10*/  PRMT R4, R29, 0x7610, R4 ;  /* 0x000076101d047816 */ /* 0x000fce0000000004 */
[----:B------:R-:W-:Y:S05]  /*4a20*/  @!P6 BRA `(.L_x_6638) ;  /* 0xfffffff40078e947 */ /* 0x000fea000383ffff */
[----:B------:R-:W-:Y:S05]  /*4a30*/  BSYNC.RECONVERGENT B1 ;  /* 0x0000000000017941 */ /* 0x000fea0003800200 */
.L_x_6637:
[----:B------:R-:W-:Y:S02]  /*4a40*/  P2R R37, PR, RZ, 0x8 ;  /* 0x00000008ff257803 */ /* 0x000fe40000000000 */
[----:B------:R-:W-:Y:S02]  /*4a50*/  ISETP.NE.AND P3, PT, R22, RZ, PT ;  /* 0x000000ff1600720c */ /* 0x000fe40003f65270 */
[----:B------:R-:W-:Y:S02]  /*4a60*/  ISETP.NE.AND P6, PT, R23, RZ, PT ;  /* 0x000000ff1700720c */ /* 0x000fe40003fc5270 */
[----:B------:R-:W-:Y:S02]  /*4a70*/  SEL R22, RZ, 0x1, !P3 ;  /* 0x00000001ff167807 */ /* 0x000fe40005800000 */
[----:B------:R-:W-:Y:S02]  /*4a80*/  P2R R38, PR, RZ, 0x10 ;  /* 0x00000010ff267803 */ /* 0x000fe40000000000 */
[----:B------:R-:W-:-:S02]  /*4a90*/  ISETP.NE.AND P3, PT, R34, RZ, PT ;  /* 0x000000ff2200720c */ /* 0x000fc40003f65270 */
[----:B------:R-:W-:Y:S02]  /*4aa0*/  P2R R39, PR, RZ, 0x20 ;  /* 0x00000020ff277803 */ /* 0x000fe40000000000 */
[----:B------:R-:W-:Y:S02]  /*4ab0*/  ISETP.NE.AND P4, PT, R25, RZ, PT ;  /* 0x000000ff1900720c */ /* 0x000fe40003f85270 */
[----:B------:R-:W-:Y:S02]  /*4ac0*/  ISETP.NE.AND P5, PT, R24, RZ, PT ;  /* 0x000000ff1800720c */ /* 0x000fe40003fa5270 */
[----:B------:R-:W-:Y:S02]  /*4ad0*/  SEL R23, RZ, 0x1, !P6 ;  /* 0x00000001ff177807 */ /* 0x000fe40007000000 */
[----:B------:R-:W-:Y:S02]  /*4ae0*/  SEL R29, RZ, 0x1, !P3 ;  /* 0x00000001ff1d7807 */ /* 0x000fe40005800000 */
[----:B------:R-:W-:-:S02]  /*4af0*/  ISETP.NE.AND P6, PT, R35, RZ, PT ;  /* 0x000000ff2300720c */ /* 0x000fc40003fc5270 */
[----:B------:R-:W-:Y:S02]  /*4b00*/  SEL R27, RZ, 0x1, !P4 ;  /* 0x00000001ff1b7807 */ /* 0x000fe40006000000 */
[----:B------:R-:W-:Y:S02]  /*4b10*/  ISETP.NE.AND P3, PT, R36, RZ, PT ;  /* 0x000000ff2400720c */ /* 0x000fe40003f65270 */
[----:B------:R-:W-:Y:S02]  /*4b20*/  SEL R26, RZ, 0x1, !P5 ;  /* 0x00000001ff1a7807 */ /* 0x000fe40006800000 */
[----:B------:R-:W-:Y:S02]  /*4b30*/  ISETP.NE.AND P4, PT, R28, RZ, PT ;  /* 0x000000ff1c00720c */ /* 0x000fe40003f85270 */
[----:B------:R-:W-:Y:S02]  /*4b40*/  ISETP.NE.AND P5, PT, R32, RZ, PT ;  /* 0x000000ff2000720c */ /* 0x000fe40003fa5270 */
[----:B------:R-:W-:-:S02]  /*4b50*/  SEL R30, RZ, 0x1, !P6 ;  /* 0x00000001ff1e7807 */ /* 0x000fc40007000000 */
[----:B------:R-:W-:Y:S02]  /*4b60*/  SEL R31, RZ, 0x1, !P3 ;  /* 0x00000001ff1f7807 */ /* 0x000fe40005800000 */
[----:B------:R-:W-:Y:S02]  /*4b70*/  ISETP.NE.AND P6, PT, R33, RZ, PT ;  /* 0x000000ff2100720c */ /* 0x000fe40003fc5270 */
[----:B------:R-:W-:Y:S02]  /*4b80*/  ISETP.NE.AND P3, PT, R37, RZ, PT ;  /* 0x000000ff2500720c */ /* 0x000fe40003f65270 */
[----:B------:R-:W-:Y:S02]  /*4b90*/  SEL R32, RZ, 0x1, !P4 ;  /* 0x00000001ff207807 */ /* 0x000fe40006000000 */
[----:B------:R-:W-:Y:S02]  /*4ba0*/  ISETP.NE.AND P4, PT, R38, RZ, PT ;  /* 0x000000ff2600720c */ /* 0x000fe40003f85270 */
[----:B------:R-:W-:-:S02]  /*4bb0*/  SEL R33, RZ, 0x1, !P5 ;  /* 0x00000001ff217807 */ /* 0x000fc40006800000 */
[----:B------:R-:W-:Y:S02]  /*4bc0*/  PRMT R28, R27, 0x7610, R28 ;  /* 0x000076101b1c7816 */ /* 0x000fe4000000001c */
[----:B------:R-:W-:Y:S02]  /*4bd0*/  ISETP.NE.AND P5, PT, R39, RZ, PT ;  /* 0x000000ff2700720c */ /* 0x000fe40003fa5270 */
[----:B------:R-:W-:Y:S02]  /*4be0*/  PRMT R27, R29, 0x7610, R27 ;  /* 0x000076101d1b7816 */ /* 0x000fe4000000001b */
[----:B------:R-:W-:Y:S02]  /*4bf0*/  SEL R34, RZ, 0x1, !P2 ;  /* 0x00000001ff227807 */ /* 0x000fe40005000000 */
[----:B------:R-:W-:Y:S02]  /*4c00*/  PRMT R29, R30, 0x7610, R29 ;  /* 0x000076101e1d7816 */ /* 0x000fe4000000001d */
[----:B------:R-:W-:-:S02]  /*4c10*/  SEL R36, RZ, 0x1, !P3 ;  /* 0x00000001ff247807 */ /* 0x000fc40005800000 */
[----:B------:R-:W-:Y:S02]  /*4c20*/  PRMT R30, R31, 0x7610, R30 ;  /* 0x000076101f1e7816 */ /* 0x000fe4000000001e */
[----:B------:R-:W-:Y:S02]  /*4c30*/  SEL R38, RZ, 0x1, !P4 ;  /* 0x00000001ff267807 */ /* 0x000fe40006000000 */
[----:B------:R-:W-:Y:S02]  /*4c40*/  PRMT R31, R32, 0x7610, R31 ;  /* 0x00007610201f7816 */ /* 0x000fe4000000001f */
[----:B------:R-:W-:Y:S02]  /*4c50*/  SEL R40, RZ, 0x1, !P5 ;  /* 0x00000001ff287807 */ /* 0x000fe40006800000 */
[----:B------:R-:W-:Y:S02]  /*4c60*/  PRMT R32, R33, 0x7610, R32 ;  /* 0x0000761021207816 */ /* 0x000fe40000000020 */
[----:B------:R-:W-:-:S02]  /*4c70*/  PRMT R33, R34, 0x7610, R33 ;  /* 0x0000761022217816 */ /* 0x000fc40000000021 */
[----:B------:R-:W-:Y:S02]  /*4c80*/  PRMT R34, R36, 0x7610, R34 ;  /* 0x0000761024227816 */ /* 0x000fe40000000022 */
[----:B------:R-:W-:Y:S02]  /*4c90*/  PRMT R36, R38, 0x7610, R36 ;  /* 0x0000761026247816 */ /* 0x000fe40000000024 */
[----:B------:R-:W-:Y:S02]  /*4ca0*/  SEL R35, RZ, 0x1, !P6 ;  /* 0x00000001ff237807 */ /* 0x000fe40007000000 */
[----:B------:R-:W-:Y:S02]  /*4cb0*/  SEL R37, RZ, 0x1, !P0 ;  /* 0x00000001ff257807 */ /* 0x000fe40004000000 */
[----:B------:R-:W-:Y:S02]  /*4cc0*/  SEL R39, RZ, 0x1, !P1 ;  /* 0x00000001ff277807 */ /* 0x000fe40004800000 */
[----:B------:R-:W-:-:S02]  /*4cd0*/  PRMT R24, R22, 0x7610, R24 ;  /* 0x0000761016187816 */ /* 0x000fc40000000018 */
[----:B------:R-:W-:Y:S02]  /*4ce0*/  PRMT R25, R23, 0x7610, R25 ;  /* 0x0000761017197816 */ /* 0x000fe40000000019 */
[----:B------:R-:W-:-:S07]  /*4cf0*/  PRMT R38, R40, 0x7610, R38 ;  /* 0x0000761028267816 */ /* 0x000fce0000000026 */
.L_x_6636:
[----:B------:R-:W-:Y:S05]  /*4d00*/  BSYNC.RECONVERGENT B0 ;  /* 0x0000000000007941 */ /* 0x000fea0003800200 */
.L_x_6635:
        /* <DEDUP_REMOVED lines=56> */
[----:B------:R-:W-:Y:S02]  /*5090*/  PRMT R32, R22, 0x7771, RZ ;  /* 0x0000777116207816 */ /* 0x000fe400000000ff */
[----:B------:R-:W-:Y:S02]  /*50a0*/  ISETP.NE.AND P2, PT, R6, RZ, PT ;  /* 0x000000ff0600720c */ /* 0x000fe40003f45270 */
[----:B------:R-:W-:Y:S02]  /*50b0*/  PRMT R6, R22, 0x7772, RZ ;  /* 0x0000777216067816 */ /* 0x000fe400000000ff */
[----:B------:R-:W-:Y:S02]  /*50c0*/  ISETP.NE.AND P1, PT, R32, RZ, PT ;  /* 0x000000ff2000720c */ /* 0x000fe40003f25270 */
[----:B------:R-:W-:-:S02]  /*50d0*/  ISETP.NE.AND P0, PT, R6, RZ, PT ;  /* 0x000000ff0600720c */ /* 0x000fc40003f05270 */
[C---:B---3--:R-:W-:Y:S02]  /*50e0*/  @!P3 PRMT R32, R18.reuse, 0x7770, RZ ;  /* 0x000077701220b816 */ /* 0x048fe400000000ff */
[C---:B------:R-:W-:Y:S02]  /*50f0*/  @!P3 PRMT R35, R18.reuse, 0x7771, RZ ;  /* 0x000077711223b816 */ /* 0x040fe400000000ff */
[----:B------:R-:W-:Y:S02]  /*5100*/  @!P3 PRMT R6, R18, 0x7772, RZ ;  /* 0x000077721206b816 */ /* 0x000fe400000000ff */
[----:B------:R-:W-:Y:S02]  /*5110*/  @!P3 ISETP.NE.AND P4, PT, R32, RZ, PT ;  /* 0x000000ff2000b20c */ /* 0x000fe40003f85270 */
[----:B------:R-:W-:Y:S02]  /*5120*/  @!P3 PRMT R18, R18, 0x7773, RZ ;  /* 0x000077731212b816 */ /* 0x000fe400000000ff */
[----:B------:R-:W-:-:S02]  /*5130*/  @!P3 ISETP.NE.AND P6, PT, R35, RZ, PT ;  /* 0x000000ff2300b20c */ /* 0x000fc40003fc5270 */
[----:B------:R-:W-:Y:S02]  /*5140*/  @!P3 ISETP.NE.AND P5, PT, R6, RZ, PT ;  /* 0x000000ff0600b20c */ /* 0x000fe40003fa5270 */
[----:B------:R-:W-:Y:S02]  /*5150*/  PRMT R22, R22, 0x7773, RZ ;  /* 0x0000777316167816 */ /* 0x000fe400000000ff */
[----:B------:R-:W-:Y:S02]  /*5160*/  @!P3 SEL R6, RZ, 0x1, !P4 ;  /* 0x00000001ff06b807 */ /* 0x000fe40006000000 */
[----:B------:R-:W-:Y:S02]  /*5170*/  @!P3 ISETP.NE.AND P4, PT, R18, RZ, PT ;  /* 0x000000ff1200b20c */ /* 0x000fe40003f85270 */
        /* <DEDUP_REMOVED lines=12> */
.L_x_6640:
[----:B------:R-:W-:Y:S05]  /*5240*/  BSYNC.RECONVERGENT B0 ;  /* 0x0000000000007941 */ /* 0x000fea0003800200 */
.L_x_6639:
[----:B------:R-:W-:Y:S01]  /*5250*/  ISETP.GE.U32.AND P0, PT, R5, R42, PT ;  /* 0x0000002a0500720c */ /* 0x000fe20003f06070 */
[----:B------:R-:W-:-:S12]  /*5260*/  BSSY.RECONVERGENT B0, `(.L_x_6641) ;  /* 0x000007d000007945 */ /* 0x000fd80003800200 */
[----:B------:R-:W-:Y:S05]  /*5270*/  @P0 BRA `(.L_x_6642) ;  /* 0x0000000400ec0947 */ /* 0x000fea0003800000 */
[----:B------:R-:W-:Y:S01]  /*5280*/  LOP3.LUT R24, R24, 0xffff, RZ, 0xc0, !PT ;  /* 0x0000ffff18187812 */ /* 0x000fe200078ec0ff */
[----:B------:R-:W-:Y:S01]  /*5290*/  IMAD.IADD R5, R5, 0x1, R0 ;  /* 0x0000000105057824 */ /* 0x000fe200078e0200 */
[----:B------:R-:W-:Y:S02]  /*52a0*/  LOP3.LUT R3, R3, 0xffff, RZ, 0xc0, !PT ;  /* 0x0000ffff03037812 */ /* 0x000fe400078ec0ff */
[----:B------:R-:W-:Y:S02]  /*52b0*/  PRMT R6, R24, 0x8880, RZ ;  /* 0x0000888018067816 */ /* 0x000fe400000000ff */
[----:B------:R-:W-:Y:S02]  /*52c0*/  PRMT R3, R3, 0x8880, RZ ;  /* 0x0000888003037816 */ /* 0x000fe400000000ff */
[----:B------:R-:W-:Y:S01]  /*52d0*/  LOP3.LUT R25, R25, 0xffff, RZ, 0xc0, !PT ;  /* 0x0000ffff19197812 */ /* 0x000fe200078ec0ff */
[----:B------:R-:W-:Y:S01]  /*52e0*/  IMAD.MOV R6, RZ, RZ, -R6 ;  /* 0x000000ffff067224 */ /* 0x000fe200078e0a06 */
[----:B------:R-:W-:-:S02]  /*52f0*/  LOP3.LUT R28, R28, 0xffff, RZ, 0xc0, !PT ;  /* 0x0000ffff1c1c7812 */ /* 0x000fc400078ec0ff */
[----:B------:R-:W-:Y:S02]  /*5300*/  LOP3.LUT R26, R26, 0xffff, RZ, 0xc0, !PT ;  /* 0x0000ffff1a1a7812 */ /* 0x000fe400078ec0ff */
[----:B------:R-:W-:Y:S02]  /*5310*/  ISETP.NE.AND P0, PT, R3, R6, PT ;  /* 0x000000060300720c */ /* 0x000fe40003f05270 */
[----:B------:R-:W-:Y:S02]  /*5320*/  ISETP.GE.U32.AND P4, PT, R5, R42, PT ;  /* 0x0000002a0500720c */ /* 0x000fe40003f86070 */
[----:B------:R-:W-:Y:S02]  /*5330*/  PRMT R3, R25, 0x8880, RZ ;  /* 0x0000888019037816 */ /* 0x000fe400000000ff */
[----:B------:R-:W-:Y:S02]  /*5340*/  PRMT R19, R28, 0x8880, RZ ;  /* 0x000088801c137816 */ /* 0x000fe400000000ff */
[----:B------:R-:W-:Y:S01]  /*5350*/  LOP3.LUT R21, R21, 0xffff, RZ, 0xc0, !PT ;  /* 0x0000ffff15157812 */ /* 0x000fe200078ec0ff */
[----:B------:R-:W-:Y:S01]  /*5360*/  IMAD.MOV R3, RZ, RZ, -R3 ;  /* 0x000000ffff037224 */ /* 0x000fe200078e0a03 */
[----:B------:R-:W-:Y:S01]  /*5370*/  LOP3.LUT R2, R2, 0xffff, RZ, 0xc0, !PT ;  /* 0x0000ffff02027812 */ /* 0x000fe200078ec0ff */
[----:B------:R-:W-:Y:S01]  /*5380*/  IMAD.MOV R19, RZ, RZ, -R19 ;  /* 0x000000ffff137224 */ /* 0x000fe200078e0a13 */
[----:B------:R-:W-:-:S02]  /*5390*/  LOP3.LUT R4, R4, 0xffff, RZ, 0xc0, !PT ;  /* 0x0000ffff04047812 */ /* 0x000fc400078ec0ff */
[----:B------:R-:W-:Y:S02]  /*53a0*/  PRMT R6, R26, 0x8880, RZ ;  /* 0x000088801a067816 */ /* 0x000fe400000000ff */
[----:B------:R-:W-:Y:S02]  /*53b0*/  PRMT R18, R21, 0x8880, RZ ;  /* 0x0000888015127816 */ /* 0x000fe400000000ff */
[----:B------:R-:W-:Y:S02]  /*53c0*/  PRMT R2, R2, 0x8880, RZ ;  /* 0x0000888002027816 */ /* 0x000fe400000000ff */
[----:B------:R-:W-:Y:S02]  /*53d0*/  PRMT R4, R4, 0x8880, RZ ;  /* 0x0000888004047816 */ /* 0x000fe400000000ff */
[----:B------:R-:W-:Y:S02]  /*53e0*/  IADD3 R21, PT, PT, -R6, RZ, RZ ;  /* 0x000000ff06157210 */ /* 0x000fe40007ffe1ff */
        /* <DEDUP_REMOVED lines=21> */
[----:B------:R-:W-:-:S02]  /*5540*/  PRMT R6, R17, 0x8880, RZ ;  /* 0x0000888011067816 */ /* 0x000fc400000000ff */
[----:B------:R-:W-:Y:S02]  /*5550*/  ISETP.GE.U32.AND P4, PT, R5, R42, PT ;  /* 0x0000002a0500720c */ /* 0x000fe40003f86070 */
[----:B------:R-:W-:Y:S02]  /*5560*/  PRMT R17, R30, 0x8880, RZ ;  /* 0x000088801e117816 */ /* 0x000fe400000000ff */
[----:B------:R-:W-:Y:S01]  /*5570*/  PRMT R18, R15, 0x8880, RZ ;  /* 0x000088800f127816 */ /* 0x000fe200000000ff */
[----:B------:R-:W-:Y:S01]  /*5580*/  IMAD.MOV.U32 R15, RZ, RZ, R29 ;  /* 0x000000ffff0f7224 */ /* 0x000fe200078e001d */
[----:B------:R-:W-:Y:S01]  /*5590*/  PRMT R19, R31, 0x8880, RZ ;  /* 0x000088801f137816 */ /* 0x000fe200000000ff */
[----:B------:R-:W-:Y:S01]  /*55a0*/  IMAD.MOV R17, RZ, RZ, -R17 ;  /* 0x000000ffff117224 */ /* 0x000fe200078e0a11 */
[----:B------:R-:W-:Y:S01]  /*55b0*/  LOP3.LUT R16, R16, 0xffff, RZ, 0xc0, !PT ;  /* 0x0000ffff10107812 */ /* 0x000fe200078ec0ff */
[----:B------:R-:W-:Y:S01]  /*55c0*/  IMAD.MOV R15, RZ, RZ, -R15 ;  /* 0x000000ffff0f7224 */ /* 0x000fe200078e0a0f */
[----:B------:R-:W-:Y:S01]  /*55d0*/  SEL R20, RZ, 0x1, !P0 ;  /* 0x00000001ff147807 */ /* 0x000fe20004000000 */
[----:B------:R-:W-:Y:S01]  /*55e0*/  IMAD.MOV R19, RZ, RZ, -R19 ;  /* 0x000000ffff137224 */ /* 0x000fe200078e0a13 */
[----:B------:R-:W-:-:S02]  /*55f0*/  PRMT R16, R16, 0x8880, RZ ;  /* 0x0000888010107816 */ /* 0x000fc400000000ff */
[----:B------:R-:W-:Y:S02]  /*5600*/  ISETP.NE.AND P1, PT, R6, R15, PT ;  /* 0x0000000f0600720c */ /* 0x000fe40003f25270 */
[----:B------:R-:W-:Y:S02]  /*5610*/  ISETP.NE.AND P2, PT, R16, R17, PT ;  /* 0x000000111000720c */ /* 0x000fe40003f45270 */
[----:B------:R-:W-:Y:S02]  /*5620*/  ISETP.NE.AND P3, PT, R18, R19, PT ;  /* 0x000000131200720c */ /* 0x000fe40003f65270 */
        /* <DEDUP_REMOVED lines=14> */
[----:B------:R-:W-:Y:S02]  /*5710*/  ISETP.GE.U32.AND P4, PT, R5, R42, PT ;  /* 0x0000002a0500720c */ /* 0x000fe40003f86070 */
[----:B------:R-:W-:Y:S02]  /*5720*/  PRMT R6, R13, 0x8880, RZ ;  /* 0x000088800d067816 */ /* 0x000fe400000000ff */
[----:B------:R-:W-:-:S02]  /*5730*/  PRMT R14, R11, 0x8880, RZ ;  /* 0x000088800b0e7816 */ /* 0x000fc400000000ff */
[----:B------:R-:W-:Y:S02]  /*5740*/  PRMT R5, R32, 0x8880, RZ ;  /* 0x0000888020057816 */ /* 0x000fe400000000ff */
[----:B------:R-:W-:Y:S02]  /*5750*/  PRMT R13, R37, 0x8880, RZ ;  /* 0x00008880250d7816 */ /* 0x000fe400000000ff */
[----:B------:R-:W-:Y:S01]  /*5760*/  PRMT R18, R39, 0x8880, RZ ;  /* 0x0000888027127816 */ /* 0x000fe200000000ff */
[----:B------:R-:W-:Y:S01]  /*5770*/  IMAD.MOV R5, RZ, RZ, -R5 ;  /* 0x000000ffff057224 */ /* 0x000fe200078e0a05 */
[----:B------:R-:W-:Y:S01]  /*5780*/  MOV R11, R35 ;  /* 0x00000023000b7202 */ /* 0x000fe20000000f00 */
[----:B------:R-:W-:Y:S01]  /*5790*/  IMAD.MOV R13, RZ, RZ, -R13 ;  /* 0x000000ffff0d7224 */ /* 0x000fe200078e0a0d */
[----:B------:R-:W-:Y:S01]  /*57a0*/  LOP3.LUT R12, R12, 0xffff, RZ, 0xc0, !PT ;  /* 0x0000ffff0c0c7812 */ /* 0x000fe200078ec0ff */
[----:B------:R-:W-:Y:S01]  /*57b0*/  IMAD.MOV R19, RZ, RZ, -R18 ;  /* 0x000000ffff137224 */ /* 0x000fe200078e0a12 */
[----:B------:R-:W-:Y:S01]  /*57c0*/  ISETP.NE.AND P0, PT, R0, R5, PT ;  /* 0x000000050000720c */ /* 0x000fe20003f05270 */
[----:B------:R-:W-:Y:S01]  /*57d0*/  IMAD.MOV R11, RZ, RZ, -R11 ;  /* 0x000000ffff0b7224 */ /* 0x000fe200078e0a0b */
[----:B------:R-:W-:-:S02]  /*57e0*/  PRMT R12, R12, 0x8880, RZ ;  /* 0x000088800c0c7816 */ /* 0x000fc400000000ff */
[----:B------:R-:W-:Y:S02]  /*57f0*/  ISETP.NE.AND P3, PT, R14, R19, PT ;  /* 0x000000130e00720c */ /* 0x000fe40003f65270 */
[----:B------:R-:W-:Y:S02]  /*5800*/  ISETP.NE.AND P1, PT, R6, R11, PT ;  /* 0x0000000b0600720c */ /* 0x000fe40003f25270 */
[----:B------:R-:W-:Y:S02]  /*5810*/  ISETP.NE.AND P2, PT, R12, R13, PT ;  /* 0x0000000d0c00720c */ /* 0x000fe40003f45270 */
[----:B------:R-:W-:Y:S02]  /*5820*/  SEL R14, RZ, 0x1, !P0 ;  /* 0x00000001ff0e7807 */ /* 0x000fe40004000000 */
[----:B------:R-:W-:Y:S02]  /*5830*/  SEL R13, RZ, 0x1, !P1 ;  /* 0x00000001ff0d7807 */ /* 0x000fe40004800000 */
[----:B------:R-:W-:-:S02]  /*5840*/  SEL R12, RZ, 0x1, !P2 ;  /* 0x00000001ff0c7807 */ /* 0x000fc40005000000 */
        /* <DEDUP_REMOVED lines=11> */
[----:B------:R-:W-:Y:S02]  /*5900*/  PRMT R7, R34, 0x8880, RZ ;  /* 0x0000888022077816 */ /* 0x000fe400000000ff */
[----:B------:R-:W-:Y:S01]  /*5910*/  PRMT R9, R36, 0x8880, RZ ;  /* 0x0000888024097816 */ /* 0x000fe200000000ff */
[----:B------:R-:W-:Y:S01]  /*5920*/  IMAD.MOV R5, RZ, RZ, -R5 ;  /* 0x000000ffff057224 */ /* 0x000fe200078e0a05 */
[----:B------:R-:W-:Y:S01]  /*5930*/  PRMT R18, R38, 0x8880, RZ ;  /* 0x0000888026127816 */ /* 0x000fe200000000ff */
[----:B------:R-:W-:Y:S01]  /*5940*/  IMAD.MOV R7, RZ, RZ, -R7 ;  /* 0x000000ffff077224 */ /* 0x000fe200078e0a07 */
[----:B------:R-:W-:Y:S01]  /*5950*/  LOP3.LUT R8, R8, 0xffff, RZ, 0xc0, !PT ;  /* 0x0000ffff08087812 */ /* 0x000fe200078ec0ff */
[----:B------:R-:W-:Y:S01]  /*5960*/  IMAD.MOV R9, RZ, RZ, -R9 ;  /* 0x000000ffff097224 */ /* 0x000fe200078e0a09 */
[----:B------:R-:W-:Y:S01]  /*5970*/  LOP3.LUT R10, R10, 0xffff, RZ, 0xc0, !PT ;  /* 0x0000ffff0a0a7812 */ /* 0x000fe200078ec0ff */
[----:B------:R-:W-:Y:S01]  /*5980*/  IMAD.MOV R19, RZ, RZ, -R18 ;  /* 0x000000ffff137224 */ /* 0x000fe200078e0a12 */
[----:B------:R-:W-:-:S02]  /*5990*/  PRMT R8, R8, 0x8880, RZ ;  /* 0x0000888008087816 */ /* 0x000fc400000000ff */
[----:B------:R-:W-:Y:S02]  /*59a0*/  PRMT R10, R10, 0x8880, RZ ;  /* 0x000088800a0a7816 */ /* 0x000fe400000000ff */
[----:B------:R-:W-:Y:S02]  /*59b0*/  ISETP.NE.AND P0, PT, R0, R5, PT ;  /* 0x000000050000720c */ /* 0x000fe40003f05270 */
[----:B------:R-:W-:Y:S02]  /*59c0*/  ISETP.NE.AND P1, PT, R6, R7, PT ;  /* 0x000000070600720c */ /* 0x000fe40003f25270 */
[----:B------:R-:W-:Y:S02]  /*59d0*/  ISETP.NE.AND P2, PT, R8, R9, PT ;  /* 0x000000090800720c */ /* 0x000fe40003f45270 */
[----:B------:R-:W-:Y:S02]  /*59e0*/  ISETP.NE.AND P3, PT, R10, R19, PT ;  /* 0x000000130a00720c */ /* 0x000fe40003f65270 */
[----:B------:R-:W-:-:S02]  /*59f0*/  SEL R7, RZ, 0x1, !P0 ;  /* 0x00000001ff077807 */ /* 0x000fc40004000000 */
[----:B------:R-:W-:Y:S02]  /*5a00*/  SEL R9, RZ, 0x1, !P1 ;  /* 0x00000001ff097807 */ /* 0x000fe40004800000 */
[----:B------:R-:W-:Y:S02]  /*5a10*/  SEL R8, RZ, 0x1, !P2 ;  /* 0x00000001ff087807 */ /* 0x000fe40005000000 */
[----:B------:R-:W-:-:S07]  /*5a20*/  SEL R10, RZ, 0x1, !P3 ;  /* 0x00000001ff0a7807 */ /* 0x000fce0005800000 */
.L_x_6642:
[----:B------:R-:W-:Y:S05]  /*5a30*/  BSYNC.RECONVERGENT B0 ;  /* 0x0000000000007941 */ /* 0x000fea0003800200 */
.L_x_6641:
[----:B------:R-:W-:Y:S02]  /*5a40*/  LOP3.LUT R17, R17, 0xffff, RZ, 0xc0, !PT ;  /* 0x0000ffff11117812 */ /* 0x000fe400078ec0ff */
[----:B------:R-:W-:Y:S02]  /*5a50*/  LOP3.LUT R20, R20, 0xffff, RZ, 0xc0, !PT ;  /* 0x0000ffff14147812 */ /* 0x000fe400078ec0ff */
[----:B------:R-:W-:Y:S02]  /*5a60*/  LOP3.LUT R4, R4, 0xffff, RZ, 0xc0, !PT ;  /* 0x0000ffff04047812 */ /* 0x000fe400078ec0ff */
[----:B------:R-:W-:Y:S02]  /*5a70*/  LOP3.LUT R3, R3, 0xffff, RZ, 0xc0, !PT ;  /* 0x0000ffff03037812 */ /* 0x000fe400078ec0ff */
[----:B------:R-:W-:Y:S02]  /*5a80*/  PRMT R17, R17, 0x8880, RZ ;  /* 0x0000888011117816 */ /* 0x000fe400000000ff */
[----:B------:R-:W-:-:S02]  /*5a90*/  LOP3.LUT R2, R2, 0xffff, RZ, 0xc0, !PT ;  /* 0x0000ffff02027812 */ /* 0x000fc400078ec0ff */
[----:B------:R-:W-:Y:S02]  /*5aa0*/  PRMT R20, R20, 0x8880, RZ ;  /* 0x0000888014147816 */ /* 0x000fe400000000ff */
[----:B------:R-:W-:Y:S02]  /*5ab0*/  LOP3.LUT R16, R16, 0xffff, RZ, 0xc0, !PT ;  /* 0x0000ffff10107812 */ /* 0x000fe400078ec0ff */
[----:B------:R-:W-:Y:S02]  /*5ac0*/  LOP3.LUT R21, R21, 0xffff, RZ, 0xc0, !PT ;  /* 0x0000ffff15157812 */ /* 0x000fe400078ec0ff */
[----:B------:R-:W-:Y:S02]  /*5ad0*/  LOP3.LUT R15, R15, 0xffff, RZ, 0xc0, !PT ;  /* 0x0000ffff0f0f7812 */ /* 0x000fe400078ec0ff */
[----:B------:R-:W-:Y:S02]  /*5ae0*/  PRMT R5, R4, 0x8880, RZ ;  /* 0x0000888004057816 */ /* 0x000fe400000000ff */
[----:B------:R-:W-:-:S02]  /*5af0*/  PRMT R0, R3, 0x8880, RZ ;  /* 0x0000888003007816 */ /* 0x000fc400000000ff */
[----:B------:R-:W-:Y:S02]  /*5b00*/  MOV R4, R17 ;  /* 0x0000001100047202 */ /* 0x000fe40000000f00 */
[----:B------:R-:W-:Y:S01]  /*5b10*/  PRMT R3, R2, 0x8880, RZ ;  /* 0x0000888002037816 */ /* 0x000fe200000000ff */
[----:B------:R-:W-:Y:S01]  /*5b20*/  IMAD.MOV.U32 R2, RZ, RZ, R20 ;  /* 0x000000ffff027224 */ /* 0x000fe200078e0014 */
[----:B------:R-:W-:Y:S01]  /*5b30*/  PRMT R6, R16, 0x8880, RZ ;  /* 0x0000888010067816 */ /* 0x000fe200000000ff */
[----:B------:R-:W-:Y:S01]  /*5b40*/  IMAD.MOV R4, RZ, RZ, -R4 ;  /* 0x000000ffff047224 */ /* 0x000fe200078e0a04 */
[----:B------:R-:W-:Y:S01]  /*5b50*/  PRMT R21, R21, 0x8880, RZ ;  /* 0x0000888015157816 */ /* 0x000fe200000000ff */
[----:B------:R-:W-:Y:S01]  /*5b60*/  IMAD.MOV R17, RZ, RZ, -R2 ;  /* 0x000000ffff117224 */ /* 0x000fe200078e0a02 */
[----:B------:R-:W-:Y:S01]  /*5b70*/  PRMT R16, R15, 0x8880, RZ ;  /* 0x000088800f107816 */ /* 0x000fe200000000ff */
[----:B------:R-:W-:Y:S01]  /*5b80*/  IMAD.MOV R6, RZ, RZ, -R6 ;  /* 0x000000ffff067224 */ /* 0x000fe200078e0a06 */
[----:B------:R-:W-:Y:S01]  /*5b90*/  LOP3.LUT R13, R13, 0xffff, RZ, 0xc0, !PT ;  /* 0x0000ffff0d0d7812 */ /* 0x000fe200078ec0ff */
[----:B------:R-:W-:Y:S01]  /*5ba0*/  IMAD.MOV.U32 R15, RZ, RZ, R21 ;  /* 0x000000ffff0f7224 */ /* 0x000fe200078e0015 */
[----:B------:R-:W-:Y:S01]  /*5bb0*/  LOP3.LUT R12, R12, 0xffff, RZ, 0xc0, !PT ;  /* 0x0000ffff0c0c7812 */ /* 0x000fe200078ec0ff */
[----:B------:R-:W-:Y:S01]  /*5bc0*/  IMAD.MOV R16, RZ, RZ, -R16 ;  /* 0x000000ffff107224 */ /* 0x000fe200078e0a10 */
[----:B------:R-:W-:-:S02]  /*5bd0*/  LOP3.LUT R11, R11, 0xffff, RZ, 0xc0, !PT ;  /* 0x0000ffff0b0b7812 */ /* 0x000fc400078ec0ff */
[----:B------:R-:W-:Y:S02]  /*5be0*/  LOP3.LUT R14, R14, 0xffff, RZ, 0xc0, !PT ;  /* 0x0000ffff0e0e7812 */ /* 0x000fe400078ec0ff */
[----:B------:R-:W-:Y:S02]  /*5bf0*/  ISETP.NE.AND P1, PT, R3, R4, PT ;  /* 0x000000040300720c */ /* 0x000fe40003f25270 */
[----:B------:R-:W-:Y:S02]  /*5c00*/  ISETP.NE.AND P0, PT, R0, R17, PT ;  /* 0x000000110000720c */ /* 0x000fe40003f05270 */
[----:B------:R-:W-:Y:S02]  /*5c10*/  PRMT R2, R13, 0x8880, RZ ;  /* 0x000088800d027816 */ /* 0x000fe400000000ff */
[----:B------:R-:W-:Y:S02]  /*5c20*/  PRMT R3, R12, 0x8880, RZ ;  /* 0x000088800c037816 */ /* 0x000fe400000000ff */
[----:B------:R-:W-:Y:S01]  /*5c30*/  PRMT R4, R11, 0x8880, RZ ;  /* 0x000088800b047816 */ /* 0x000fe200000000ff */
[----:B------:R-:W-:Y:S01]  /*5c40*/  IMAD.MOV R11, RZ, RZ, -R2 ;  /* 0x000000ffff0b7224 */ /* 0x000fe200078e0a02 */
[----:B------:R-:W-:-:S02]  /*5c50*/  PRMT R0, R14, 0x8880, RZ ;  /* 0x000088800e007816 */ /* 0x000fc400000000ff */
[----:B------:R-:W-:Y:S01]  /*5c60*/  ISETP.NE.AND P2, PT, R5, R6, PT ;  /* 0x000000060500720c */ /* 0x000fe20003f45270 */
[----:B------:R-:W-:Y:S01]  /*5c70*/  IMAD.MOV R6, RZ, RZ, -R3 ;  /* 0x000000ffff067224 */ /* 0x000fe200078e0a03 */
[----:B------:R-:W-:Y:S01]  /*5c80*/  ISETP.NE.AND P3, PT, R15, R16, PT ;  /* 0x000000100f00720c */ /* 0x000fe20003f65270 */
[----:B------:R-:W-:Y:S01]  /*5c90*/  IMAD.MOV R13, RZ, RZ, -R4 ;  /* 0x000000ffff0d7224 */ /* 0x000fe200078e0a04 */
[----:B------:R-:W-:Y:S01]  /*5ca0*/  SEL R2, RZ, 0x1, !P1 ;  /* 0x00000001ff027807 */ /* 0x000fe20004800000 */
[----:B------:R-:W-:Y:S01]  /*5cb0*/  IMAD.MOV R5, RZ, RZ, -R0 ;  /* 0x000000ffff057224 */ /* 0x000fe200078e0a00 */
[----:B------:R-:W-:Y:S02]  /*5cc0*/  SEL R3, RZ, 0x1, !P2 ;  /* 0x00000001ff037807 */ /* 0x000fe40005000000 */
[----:B------:R-:W-:Y:S02]  /*5cd0*/  SEL R4, RZ, 0x1, !P3 ;  /* 0x00000001ff047807 */ /* 0x000fe40005800000 */
[----:B------:R-:W-:-:S02]  /*5ce0*/  SEL R0, RZ, 0x1, !P0 ;  /* 0x00000001ff007807 */ /* 0x000fc40004000000 */
[----:B------:R-:W-:Y:S02]  /*5cf0*/  LOP3.LUT R9, R9, 0xffff, RZ, 0xc0, !PT ;  /* 0x0000ffff09097812 */ /* 0x000fe400078ec0ff */
[----:B------:R-:W-:Y:S02]  /*5d00*/  LOP3.LUT R8, R8, 0xffff, RZ, 0xc0, !PT ;  /* 0x0000ffff08087812 */ /* 0x000fe400078ec0ff */
[----:B------:R-:W-:Y:S02]  /*5d10*/  LOP3.LUT R10, R10, 0xffff, RZ, 0xc0, !PT ;  /* 0x0000ffff0a0a7812 */ /* 0x000fe400078ec0ff */
[----:B------:R-:W-:Y:S02]  /*5d20*/  LOP3.LUT R7, R7, 0xffff, RZ, 0xc0, !PT ;  /* 0x0000ffff07077812 */ /* 0x000fe400078ec0ff */
[----:B------:R-:W-:Y:S02]  /*5d30*/  ISETP.NE.AND P1, PT, R2, R11, PT ;  /* 0x0000000b0200720c */ /* 0x000fe40003f25270 */
[----:B------:R-:W-:-:S02]  /*5d40*/  ISETP.NE.AND P2, PT, R3, R6, PT ;  /* 0x000000060300720c */ /* 0x000fc40003f45270 */
[----:B------:R-:W-:Y:S02]  /*5d50*/  ISETP.NE.AND P3, PT, R4, R13, PT ;  /* 0x0000000d0400720c */ /* 0x000fe40003f65270 */
[----:B------:R-:W-:Y:S02]  /*5d60*/  ISETP.NE.AND P0, PT, R0, R5, PT ;  /* 0x000000050000720c */ /* 0x000fe40003f05270 */
[----:B------:R-:W-:Y:S02]  /*5d70*/  PRMT R2, R9, 0x8880, RZ ;  /* 0x0000888009027816 */ /* 0x000fe400000000ff */
[----:B------:R-:W-:Y:S02]  /*5d80*/  PRMT R3, R8, 0x8880, RZ ;  /* 0x0000888008037816 */ /* 0x000fe400000000ff */
[----:B------:R-:W-:Y:S02]  /*5d90*/  PRMT R4, R10, 0x8880, RZ ;  /* 0x000088800a047816 */ /* 0x000fe400000000ff */
[----:B------:R-:W-:Y:S01]  /*5da0*/  PRMT R0, R7, 0x8880, RZ ;  /* 0x0000888007007816 */ /* 0x000fe200000000ff */
[----:B------:R-:W-:Y:S01]  /*5db0*/  IMAD.MOV R7, RZ, RZ, -R2 ;  /* 0x000000ffff077224 */ /* 0x000fe200078e0a02 */
[----:B------:R-:W-:Y:S01]  /*5dc0*/  SEL R2, RZ, 0x1, !P1 ;  /* 0x00000001ff027807 */ /* 0x000fe20004800000 */
[----:B------:R-:W-:Y:S01]  /*5dd0*/  IMAD.MOV R6, RZ, RZ, -R3 ;  /* 0x000000ffff067224 */ /* 0x000fe200078e0a03 */
[----:B------:R-:W-:Y:S01]  /*5de0*/  IADD3 R5, PT, PT, -R0, RZ, RZ ;  /* 0x000000ff00057210 */ /* 0x000fe20007ffe1ff */
[----:B------:R-:W-:Y:S01]  /*5df0*/  IMAD.MOV R9, RZ, RZ, -R4 ;  /* 0x000000ffff097224 */ /* 0x000fe200078e0a04 */
        /* <DEDUP_REMOVED lines=8> */
.L_x_6634:
[----:B------:R-:W0:Y:S01]  /*5e80*/  LDCU UR4, c[0x0][0x390] ;  /* 0x00007200ff0477ac */ /* 0x000e220008000800 */
[----:B------:R-:W1:Y:S01]  /*5e90*/  LDC.U8 R4, c[0x0][0x381] ;  /* 0x0000e040ff047b82 */ /* 0x000e620000000000 */
[----:B------:R-:W-:Y:S01]  /*5ea0*/  BSSY.RECONVERGENT B0, `(.L_x_6643) ;  /* 0x00004cd000007945 */ /* 0x000fe20003800200 */
[----:B------:R-:W-:Y:S02]  /*5eb0*/  IMAD.MOV.U32 R41, RZ, RZ, R5 ;  /* 0x000000ffff297224 */ /* 0x000fe400078e0005 */
        /* <DEDUP_REMOVED lines=22> */
[----:B------:R-:W-:Y:S01]  /*6020*/  VIADD R0, R0, 0xffffffff ;  /* 0xffffffff00007836 */ /* 0x000fe20000000000 */
[C---:B------:R-:W-:Y:S01]  /*6030*/  PRMT R39, R4.reuse, 0x7610, R39 ;  /* 0x0000761004277816 */ /* 0x040fe20000000027 */
[----:B------:R-:W-:Y:S01]  /*6040*/  BSSY.RECONVERGENT B1, `(.L_x_6645) ;  /* 0x0000492000017945 */ /* 0x000fe20003800200 */
        /* <DEDUP_REMOVED lines=16> */
[----:B------:R-:W-:Y:S02]  /*6150*/  PRMT R18, R4, 0x7610, R18 ;  /* 0x0000761004127816 */ /* 0x000fe40000000012 */
[----:B--2---:R-:W-:-:S02]  /*6160*/  @!P0 PRMT R4, R7, 0x7770, RZ ;  /* 0x0000777007048816 */ /* 0x004fc400000000ff */
[C---:B------:R-:W-:Y:S02]  /*6170*/  @!P0 PRMT R5, R7.reuse, 0x7771, RZ ;  /* 0x0000777107058816 */ /* 0x040fe400000000ff */
[C---:B------:R-:W-:Y:S02]  /*6180*/  @!P0 PRMT R6, R7.reuse, 0x7772, RZ ;  /* 0x0000777207068816 */ /* 0x040fe400000000ff */
[----:B------:R-:W-:-:S07]  /*6190*/  @!P0 PRMT R7, R7, 0x7773, RZ ;  /* 0x0000777307078816 */ /* 0x000fce00000000ff */
.L_x_6651:
        /* <DEDUP_REMOVED lines=18> */
[----:B------:R-:W0:Y:S01]  /*62c0*/  LDCU.64 UR30, c[0x0][0x3c8] ;  /* 0x00007900ff1e77ac */ /* 0x000e220008000a00 */
[----:B------:R-:W-:Y:S01]  /*62d0*/  IMAD.MOV.U32 R40, RZ, RZ, RZ ;  /* 0x000000ffff287224 */ /* 0x000fe200078e00ff */
[----:B------:R-:W-:Y:S01]  /*62e0*/  ISETP.NE.AND P1, PT, R0, RZ, PT ;  /* 0x000000ff0000720c */ /* 0x000fe20003f25270 */
[----:B------:R-:W1:Y:S01]  /*62f0*/  LDCU UR76, c[0x0][0x3d0] ;  /* 0x00007a00ff4c77ac */ /* 0x000e620008000800 */
[----:B------:R-:W2:Y:S01]  /*6300*/  LDCU UR5, c[0x0][0x4f4] ;  /* 0x00009e80ff0577ac */ /* 0x000ea20008000800 */
[----:B------:R-:W3:Y:S01]  /*6310*/  LDCU UR75, c[0x0][0x3d4] ;  /* 0x00007a80ff4b77ac */ /* 0x000ee20008000800 */
[----:B------:R-:W4:Y:S01]  /*6320*/  LDCU UR74, c[0x0][0x4f8] ;  /* 0x00009f00ff4a77ac */ /* 0x000f220008000800 */
[----:B0-----:R-:W-:Y:S01]  /*6330*/  IMAD.HI.U32 R8, R41, UR31, R40 ;  /* 0x0000001f29087c27 */ /* 0x001fe2000f8e0028 */
[----:B------:R-:W0:Y:S04]  /*6340*/  LDCU UR73, c[0x0][0x3e8] ;  /* 0x00007d00ff4977ac */ /* 0x000e280008000800 */
[----:B-1----:R-:W-:Y:S01]  /*6350*/  SHF.R.U32.HI R10, RZ, UR76, R8 ;  /* 0x0000004cff0a7c19 */ /* 0x002fe20008011608 */
[----:B------:R-:W1:Y:S04]  /*6360*/  LDCU UR72, c[0x0][0x4fc] ;  /* 0x00009f80ff4877ac */ /* 0x000e680008000800 */
        /* <DEDUP_REMOVED lines=276> */
[--C-:B------:R-:W-:Y:S02]  /*74b0*/  IMAD.MOV R13, RZ, RZ, -R11.reuse ;  /* 0x000000ffff0d7224 */ /* 0x100fe400078e0a0b */
[----:B-1----:R-:W-:-:S05]  /*74c0*/  @P2 IMAD.HI.U32 R9, R11, R9, R10 ;  /* 0x000000090b092227 */ /* 0x002fca00078e000a */
[----:B0-----:R-:W-:Y:S01]  /*74d0*/  @P2 SHF.R.U32.HI R10, RZ, R14, R9 ;  /* 0x0000000eff0a2219 */ /* 0x001fe20000011609 */
[----:B------:R-:W-:-:S03]  /*74e0*/  IMAD R9, R13, UR27, R24 ;  /* 0x0000001b0d097c24 */ /* 0x000fc6000f8e0218 */
[----:B------:R-:W-:Y:S01]  /*74f0*/  @P2 IADD3 R13, PT, PT, -R10, RZ, RZ ;  /* 0x000000ff0a0d2210 */ /* 0x000fe20007ffe1ff */
[----:B------:R-:W-:-:S04]  /*7500*/  IMAD R12, R9, UR28, R12 ;  /* 0x0000001c090c7c24 */ /* 0x000fc8000f8e020c */
[----:B------:R-:W-:-:S04]  /*7510*/  @P2 IMAD R11, R13, R8, R11 ;  /* 0x000000080d0b2224 */ /* 0x000fc800078e020b */
[----:B--2---:R-:W-:-:S07]  /*7520*/  @P2 IMAD R12, R11, R15, R12 ;  /* 0x0000000f0b0c2224 */ /* 0x004fce00078e020c */
.L_x_6647:
[----:B------:R-:W-:-:S04]  /*7530*/  LOP3.LUT R9, R12, 0xfffffffc, RZ, 0xc0, !PT ;  /* 0xfffffffc0c097812 */ /* 0x000fc800078ec0ff */
[----:B------:R-:W-:-:S05]  /*7540*/  IADD3 R8, P2, PT, R9, R16, RZ ;  /* 0x0000001009087210 */ /* 0x000fca0007f5e0ff */
[----:B------:R-:W-:-:S05]  /*7550*/  IMAD.X R9, RZ, RZ, R17, P2 ;  /* 0x000000ffff097224 */ /* 0x000fca00010e0611 */
[----:B------:R-:W2:Y:S01]  /*7560*/  LDG.E R8, desc[UR36][R8.64] ;  /* 0x0000002408087981 */ /* 0x000ea2000c1e1900 */
[----:B------:R-:W-:Y:S02]  /*7570*/  VIADD R29, R41, UR4 ;  /* 0x00000004291d7c36 */ /* 0x000fe40008000000 */
[----:B------:R-:W-:-:S04]  /*7580*/  IMAD.MOV.U32 R28, RZ, RZ, RZ ;  /* 0x000000ffff1c7224 */ /* 0x000fc800078e00ff */
        /* <DEDUP_REMOVED lines=234> */
[----:B------:R-:W-:-:S04]  /*8430*/  IMAD R9, R25, UR27, R26 ;  /* 0x0000001b19097c24 */ /* 0x000fc8000f8e021a */
[----:B------:R-:W-:Y:S02]  /*8440*/  @P2 IMAD.MOV R25, RZ, RZ, -R10 ;  /* 0x000000ffff192224 */ /* 0x000fe400078e0a0a */
[----:B------:R-:W-:Y:S02]  /*8450*/  IMAD R24, R9, UR28, R24 ;  /* 0x0000001c09187c24 */ /* 0x000fe4000f8e0218 */
[----:B------:R-:W-:-:S04]  /*8460*/  @P2 IMAD R11, R8, R25, R11 ;  /* 0x00000019080b2224 */ /* 0x000fc800078e020b */
[----:B--2---:R-:W-:-:S07]  /*8470*/  @P2 IMAD R24, R11, R27, R24 ;  /* 0x0000001b0b182224 */ /* 0x004fce00078e0218 */
.L_x_6648:
        /* <DEDUP_REMOVED lines=245> */
.L_x_6649:
[----:B------:R-:W-:-:S04]  /*93d0*/  LOP3.LUT R9, R40, 0xfffffffc, RZ, 0xc0, !PT ;  /* 0xfffffffc28097812 */ /* 0x000fc800078ec0ff */
[----:B------:R-:W-:-:S05]  /*93e0*/  IADD3 R8, P2, PT, R9, R16, RZ ;  /* 0x0000001009087210 */ /* 0x000fca0007f5e0ff */
[----:B------:R-:W-:-:S05]  /*93f0*/  IMAD.X R9, RZ, RZ, R17, P2 ;  /* 0x000000ffff097224 */ /* 0x000fca00010e0611 */
        /* <DEDUP_REMOVED lines=231> */
.L_x_6650:
        /* <DEDUP_REMOVED lines=8> */
.L_x_6646:
[----:B------:R-:W-:Y:S01]  /*a2f0*/  LOP3.LUT P1, R15, R15, 0xff, RZ, 0xc0, !PT ;  /* 0x000000ff0f0f7812 */ /* 0x000fe2000782c0ff */
[----:B------:R-:W1:Y:S01]  /*a300*/  LDCU UR5, c[0x0][0x388] ;  /* 0x00007100ff0577ac */ /* 0x000e620008000800 */
[----:B------:R-:W-:Y:S02]  /*a310*/  LOP3.LUT P2, R14, R14, 0xff, RZ, 0xc0, !PT ;  /* 0x000000ff0e0e7812 */ /* 0x000fe4000784c0ff */
[----:B------:R-:W-:Y:S02]  /*a320*/  SEL R8, RZ, 0xffffffff, !P1 ;  /* 0xffffffffff087807 */ /* 0x000fe40004800000 */
[----:B------:R-:W-:Y:S02]  /*a330*/  LOP3.LUT R9, R18, 0xff, RZ, 0xc0, !PT ;  /* 0x000000ff12097812 */ /* 0x000fe400078ec0ff */
[----:B------:R-:W-:Y:S02]  /*a340*/  SEL R18, RZ, 0xffffffff, !P2 ;  /* 0xffffffffff127807 */ /* 0x000fe40005000000 */
[----:B------:R-:W-:-:S02]  /*a350*/  LOP3.LUT R8, R8, 0xff, RZ, 0xc0, !PT ;  /* 0x000000ff08087812 */ /* 0x000fc400078ec0ff */
[----:B------:R-:W-:Y:S02]  /*a360*/  LOP3.LUT P2, R13, R13, 0xff, RZ, 0xc0, !PT ;  /* 0x000000ff0d0d7812 */ /* 0x000fe4000784c0ff */
[----:B------:R-:W-:Y:S02]  /*a370*/  LOP3.LUT R19, R19, 0xff, RZ, 0xc0, !PT ;  /* 0x000000ff13137812 */ /* 0x000fe400078ec0ff */
[----:B------:R-:W-:Y:S02]  /*a380*/  LOP3.LUT R18, R18, 0xff, RZ, 0xc0, !PT ;  /* 0x000000ff12127812 */ /* 0x000fe400078ec0ff */
[----:B------:R-:W-:Y:S02]  /*a390*/  ISETP.NE.AND P1, PT, R9, R8, PT ;  /* 0x000000080900720c */ /* 0x000fe40003f25270 */
[----:B------:R-:W-:Y:S02]  /*a3a0*/  LOP3.LUT P3, R12, R12, 0xff, RZ, 0xc0, !PT ;  /* 0x000000ff0c0c7812 */ /* 0x000fe4000786c0ff */
[----:B------:R-:W-:-:S02]  /*a3b0*/  SEL R8, RZ, 0xffffffff, !P2 ;  /* 0xffffffffff087807 */ /* 0x000fc40005000000 */
[----:B------:R-:W-:Y:S02]  /*a3c0*/  ISETP.NE.AND P5, PT, R19, R18, PT ;  /* 0x000000121300720c */ /* 0x000fe40003fa5270 */
[----:B------:R-:W-:Y:S02]  /*a3d0*/  LOP3.LUT R9, R20, 0xff, RZ, 0xc0, !PT ;  /* 0x000000ff14097812 */ /* 0x000fe400078ec0ff */
[----:B------:R-:W-:Y:S02]  /*a3e0*/  SEL R18, RZ, 0xffffffff, !P3 ;  /* 0xffffffffff127807 */ /* 0x000fe40005800000 */
[----:B------:R-:W-:Y:S02]  /*a3f0*/  LOP3.LUT R8, R8, 0xff, RZ, 0xc0, !PT ;  /* 0x000000ff08087812 */ /* 0x000fe400078ec0ff */
[----:B------:R-:W-:Y:S02]  /*a400*/  LOP3.LUT P2, R27, R27, 0xff, RZ, 0xc0, !PT ;  /* 0x000000ff1b1b7812 */ /* 0x000fe4000784c0ff */
[----:B------:R-:W-:-:S02]  /*a410*/  LOP3.LUT R21, R21, 0xff, RZ, 0xc0, !PT ;  /* 0x000000ff15157812 */ /* 0x000fc400078ec0ff */
[----:B------:R-:W-:Y:S02]  /*a420*/  LOP3.LUT R18, R18, 0xff, RZ, 0xc0, !PT ;  /* 0x000000ff12127812 */ /* 0x000fe400078ec0ff */
[----:B------:R-:W-:Y:S02]  /*a430*/  ISETP.NE.AND P3, PT, R9, R8, PT ;  /* 0x000000080900720c */ /* 0x000fe40003f65270 */
[----:B------:R-:W-:Y:S02]  /*a440*/  LOP3.LUT P4, R26, R26, 0xff, RZ, 0xc0, !PT ;  /* 0x000000ff1a1a7812 */ /* 0x000fe4000788c0ff */
[----:B------:R-:W-:Y:S02]  /*a450*/  SEL R8, RZ, 0xffffffff, !P2 ;  /* 0xffffffffff087807 */ /* 0x000fe40005000000 */
[----:B------:R-:W-:Y:S02]  /*a460*/  ISETP.NE.AND P2, PT, R21, R18, PT ;  /* 0x000000121500720c */ /* 0x000fe40003f45270 */
[----:B------:R-:W-:-:S02]  /*a470*/  LOP3.LUT R9, R22, 0xff, RZ, 0xc0, !PT ;  /* 0x000000ff16097812 */ /* 0x000fc400078ec0ff */
[----:B------:R-:W-:Y:S02]  /*a480*/  SEL R18, RZ, 0xffffffff, !P4 ;  /* 0xffffffffff127807 */ /* 0x000fe40006000000 */
[----:B------:R-:W-:Y:S02]  /*a490*/  LOP3.LUT R8, R8, 0xff, RZ, 0xc0, !PT ;  /* 0x000000ff08087812 */ /* 0x000fe400078ec0ff */
[----:B------:R-:W-:Y:S02]  /*a4a0*/  LOP3.LUT P4, R25, R25, 0xff, RZ, 0xc0, !PT ;  /* 0x000000ff19197812 */ /* 0x000fe4000788c0ff */
[----:B------:R-:W-:Y:S02]  /*a4b0*/  LOP3.LUT R20, R23, 0xff, RZ, 0xc0, !PT ;  /* 0x000000ff17147812 */ /* 0x000fe400078ec0ff */
[----:B------:R-:W-:Y:S02]  /*a4c0*/  LOP3.LUT R19, R18, 0xff, RZ, 0xc0, !PT ;  /* 0x000000ff12137812 */ /* 0x000fe400078ec0ff */
[----:B------:R-:W-:-:S02]  /*a4d0*/  ISETP.NE.AND P6, PT, R9, R8, PT ;  /* 0x000000080900720c */ /* 0x000fc40003fc5270 */
[----:B------:R-:W-:Y:S02]  /*a4e0*/  SEL R8, RZ, 0xffffffff, !P4 ;  /* 0xffffffffff087807 */ /* 0x000fe40006000000 */
[----:B------:R-:W-:Y:S02]  /*a4f0*/  SEL R18, RZ, 0x1, !P1 ;  /* 0x00000001ff127807 */ /* 0x000fe40004800000 */
[----:B------:R-:W-:Y:S02]  /*a500*/  LOP3.LUT P1, R24, R24, 0xff, RZ, 0xc0, !PT ;  /* 0x000000ff18187812 */ /* 0x000fe4000782c0ff */
[----:B------:R-:W-:Y:S02]  /*a510*/  ISETP.NE.AND P4, PT, R20, R19, PT ;  /* 0x000000131400720c */ /* 0x000fe40003f85270 */
[----:B------:R-:W-:Y:S02]  /*a520*/  LOP3.LUT R9, R8, 0xff, RZ, 0xc0, !PT ;  /* 0x000000ff08097812 */ /* 0x000fe400078ec0ff */
[----:B------:R-:W-:-:S02]  /*a530*/  SEL R19, RZ, 0x1, !P5 ;  /* 0x00000001ff137807 */ /* 0x000fc40006800000 */
[----:B------:R-:W-:Y:S02]  /*a540*/  LOP3.LUT R30, R30, 0xff, RZ, 0xc0, !PT ;  /* 0x000000ff1e1e7812 */ /* 0x000fe400078ec0ff */
[----:B------:R-:W-:Y:S01]  /*a550*/  LOP3.LUT P5, R8, R42, 0xff, RZ, 0xc0, !PT ;  /* 0x000000ff2a087812 */ /* 0x000fe200078ac0ff */
[----:B-1----:R-:W-:Y:S01]  /*a560*/  IMAD.U32 R42, RZ, RZ, UR5 ;  /* 0x00000005ff2a7e24 */ /* 0x002fe2000f8e00ff */
[----:B------:R-:W-:Y:S02]  /*a570*/  SEL R20, RZ, 0xffffffff, !P1 ;  /* 0xffffffffff147807 */ /* 0x000fe40004800000 */
[----:B------:R-:W-:Y:S02]  /*a580*/  ISETP.NE.AND P1, PT, R30, R9, PT ;  /* 0x000000091e00720c */ /* 0x000fe40003f25270 */
[----:B------:R-:W-:Y:S02]  /*a590*/  LOP3.LUT R22, R31, 0xff, RZ, 0xc0, !PT ;  /* 0x000000ff1f167812 */ /* 0x000fe400078ec0ff */
[----:B------:R-:W-:-:S02]  /*a5a0*/  SEL R23, RZ, 0xffffffff, !P5 ;  /* 0xffffffffff177807 */ /* 0x000fc40006800000 */
[----:B------:R-:W-:Y:S02]  /*a5b0*/  LOP3.LUT R21, R20, 0xff, RZ, 0xc0, !PT ;  /* 0x000000ff14157812 */ /* 0x000fe400078ec0ff */
[----:B------:R-:W-:Y:S01]  /*a5c0*/  LOP3.LUT P5, R9, R40, 0xff, RZ, 0xc0, !PT ;  /* 0x000000ff28097812 */ /* 0x000fe200078ac0ff */
[----:B------:R-:W-:Y:S01]  /*a5d0*/  IMAD.U32 R40, RZ, RZ, UR4 ;  /* 0x00000004ff287e24 */ /* 0x000fe2000f8e00ff */
[----:B------:R-:W-:Y:S02]  /*a5e0*/  SEL R20, RZ, 0x1, !P3 ;  /* 0x00000001ff147807 */ /* 0x000fe40005800000 */
[----:B------:R-:W-:Y:S01]  /*a5f0*/  LOP3.LUT R32, R32, 0xff, RZ, 0xc0, !PT ;  /* 0x000000ff20207812 */ /* 0x000fe200078ec0ff */
[----:B------:R-:W-:Y:S01]  /*a600*/  IMAD R41, R40, 0x4, R41 ;  /* 0x0000000428297824 */ /* 0x000fe200078e0229 */
[----:B------:R-:W-:Y:S02]  /*a610*/  LOP3.LUT R23, R23, 0xff, RZ, 0xc0, !PT ;  /* 0x000000ff17177812 */ /* 0x000fe400078ec0ff */
[----:B------:R-:W-:-:S02]  /*a620*/  ISETP.NE.AND P3, PT, R22, R21, PT ;  /* 0x000000151600720c */ /* 0x000fc40003f65270 */
[----:B------:R-:W-:Y:S02]  /*a630*/  SEL R22, RZ, 0xffffffff, !P5 ;  /* 0xffffffffff167807 */ /* 0x000fe40006800000 */
[----:B------:R-:W-:Y:S02]  /*a640*/  SEL R21, RZ, 0x1, !P2 ;  /* 0x00000001ff157807 */ /* 0x000fe40005000000 */
[----:B------:R-:W-:Y:S02]  /*a650*/  ISETP.NE.AND P2, PT, R32, R23, PT ;  /* 0x000000172000720c */ /* 0x000fe40003f45270 */
[----:B------:R-:W-:Y:S02]  /*a660*/  LOP3.LUT P5, R29, R29, 0xff, RZ, 0xc0, !PT ;  /* 0x000000ff1d1d7812 */ /* 0x000fe400078ac0ff */
[----:B------:R-:W-:Y:S02]  /*a670*/  LOP3.LUT R23, R22, 0xff, RZ, 0xc0, !PT ;  /* 0x000000ff16177812 */ /* 0x000fe400078ec0ff */
[----:B------:R-:W-:-:S02]  /*a680*/  LOP3.LUT R30, R33, 0xff, RZ, 0xc0, !PT ;  /* 0x000000ff211e7812 */ /* 0x000fc400078ec0ff */
[----:B------:R-:W-:Y:S02]  /*a690*/  SEL R22, RZ, 0x1, !P6 ;  /* 0x00000001ff167807 */ /* 0x000fe40007000000 */
[----:B------:R-:W-:Y:S02]  /*a6a0*/  LOP3.LUT P6, R28, R28, 0xff, RZ, 0xc0, !PT ;  /* 0x000000ff1c1c7812 */ /* 0x000fe400078cc0ff */
[----:B------:R-:W-:Y:S02]  /*a6b0*/  SEL R31, RZ, 0xffffffff, !P5 ;  /* 0xffffffffff1f7807 */ /* 0x000fe40006800000 */
[----:B------:R-:W-:Y:S02]  /*a6c0*/  ISETP.NE.AND P5, PT, R30, R23, PT ;  /* 0x000000171e00720c */ /* 0x000fe40003fa5270 */
[----:B------:R-:W-:Y:S02]  /*a6d0*/  SEL R23, RZ, 0xffffffff, !P6 ;  /* 0xffffffffff177807 */ /* 0x000fe40007000000 */
[----:B------:R-:W-:-:S02]  /*a6e0*/  LOP3.LUT P6, R44, R44, 0xff, RZ, 0xc0, !PT ;  /* 0x000000ff2c2c7812 */ /* 0x000fc400078cc0ff */
[----:B------:R-:W-:Y:S02]  /*a6f0*/  LOP3.LUT R35, R35, 0xff, RZ, 0xc0, !PT ;  /* 0x000000ff23237812 */ /* 0x000fe400078ec0ff */
[----:B------:R-:W-:Y:S02]  /*a700*/  LOP3.LUT R30, R23, 0xff, RZ, 0xc0, !PT ;  /* 0x000000ff171e7812 */ /* 0x000fe400078ec0ff */
[----:B------:R-:W-:Y:S02]  /*a710*/  SEL R32, RZ, 0xffffffff, !P6 ;  /* 0xffffffffff207807 */ /* 0x000fe40007000000 */
[----:B------:R-:W-:Y:S02]  /*a720*/  LOP3.LUT R34, R34, 0xff, RZ, 0xc0, !PT ;  /* 0x000000ff22227812 */ /* 0x000fe400078ec0ff */
[----:B------:R-:W-:Y:S02]  /*a730*/  LOP3.LUT R31, R31, 0xff, RZ, 0xc0, !PT ;  /* 0x000000ff1f1f7812 */ /* 0x000fe400078ec0ff */
[----:B------:R-:W-:-:S02]  /*a740*/  SEL R23, RZ, 0x1, !P4 ;  /* 0x00000001ff177807 */ /* 0x000fc40006000000 */
[----:B------:R-:W-:Y:S02]  /*a750*/  ISETP.NE.AND P4, PT, R35, R30, PT ;  /* 0x0000001e2300720c */ /* 0x000fe40003f85270 */
[----:B------:R-:W-:Y:S02]  /*a760*/  LOP3.LUT R33, R36, 0xff, RZ, 0xc0, !PT ;  /* 0x000000ff24217812 */ /* 0x000fe400078ec0ff */
[----:B------:R-:W-:Y:S02]  /*a770*/  LOP3.LUT R32, R32, 0xff, RZ, 0xc0, !PT ;  /* 0x000000ff20207812 */ /* 0x000fe400078ec0ff */
[----:B------:R-:W-:Y:S02]  /*a780*/  SEL R30, RZ, 0x1, !P1 ;  /* 0x00000001ff1e7807 */ /* 0x000fe40004800000 */
[----:B------:R-:W-:Y:S02]  /*a790*/  LOP3.LUT P1, R43, R43, 0xff, RZ, 0xc0, !PT ;  /* 0x000000ff2b2b7812 */ /* 0x000fe4000782c0ff */
[----:B------:R-:W-:-:S02]  /*a7a0*/  ISETP.NE.AND P6, PT, R34, R31, PT ;  /* 0x0000001f2200720c */ /* 0x000fc40003fc5270 */
[----:B------:R-:W-:Y:S02]  /*a7b0*/  SEL R31, RZ, 0x1, !P3 ;  /* 0x00000001ff1f7807 */ /* 0x000fe40005800000 */
[----:B------:R-:W-:Y:S02]  /*a7c0*/  ISETP.NE.AND P3, PT, R33, R32, PT ;  /* 0x000000202100720c */ /* 0x000fe40003f65270 */
[----:B------:R-:W-:Y:S02]  /*a7d0*/  SEL R32, RZ, 0xffffffff, !P1 ;  /* 0xffffffffff207807 */ /* 0x000fe40004800000 */
[----:B------:R-:W-:Y:S02]  /*a7e0*/  LOP3.LUT P1, R11, R11, 0xff, RZ, 0xc0, !PT ;  /* 0x000000ff0b0b7812 */ /* 0x000fe4000782c0ff */
[----:B------:R-:W-:Y:S02]  /*a7f0*/  LOP3.LUT R38, R38, 0xff, RZ, 0xc0, !PT ;  /* 0x000000ff26267812 */ /* 0x000fe400078ec0ff */
[----:B------:R-:W-:-:S02]  /*a800*/  SEL R35, RZ, 0xffffffff, !P1 ;  /* 0xffffffffff237807 */ /* 0x000fc40004800000 */
[----:B------:R-:W-:Y:S02]  /*a810*/  LOP3.LUT P1, R10, R10, 0xff, RZ, 0xc0, !PT ;  /* 0x000000ff0a0a7812 */ /* 0x000fe4000782c0ff */
[----:B------:R-:W-:Y:S02]  /*a820*/  LOP3.LUT R35, R35, 0xff, RZ, 0xc0, !PT ;  /* 0x000000ff23237812 */ /* 0x000fe400078ec0ff */
[----:B------:R-:W-:Y:S02]  /*a830*/  SEL R36, RZ, 0xffffffff, !P1 ;  /* 0xffffffffff247807 */ /* 0x000fe40004800000 */
[----:B------:R-:W-:Y:S02]  /*a840*/  LOP3.LUT R34, R37, 0xff, RZ, 0xc0, !PT ;  /* 0x000000ff25227812 */ /* 0x000fe400078ec0ff */
[----:B------:R-:W-:Y:S02]  /*a850*/  LOP3.LUT R33, R32, 0xff, RZ, 0xc0, !PT ;  /* 0x000000ff20217812 */ /* 0x000fe400078ec0ff */
[----:B------:R-:W-:Y:S01]  /*a860*/  ISETP.NE.AND P1, PT, R38, R35, PT ;  /* 0x000000232600720c */ /* 0x000fe20003f25270 */
[----:B------:R-:W-:Y:S01]  /*a870*/  IMAD R35, R40, 0x3, R41 ;  /* 0x0000000328237824 */ /* 0x000fe200078e0229 */
[----:B------:R-:W-:-:S02]  /*a880*/  SEL R32, RZ, 0x1, !P2 ;  /* 0x00000001ff207807 */ /* 0x000fc40005000000 */
[----:B------:R-:W-:Y:S02]  /*a890*/  ISETP.NE.AND P2, PT, R34, R33, PT ;  /* 0x000000212200720c */ /* 0x000fe40003f45270 */
[----:B------:R-:W-:Y:S02]  /*a8a0*/  SEL R34, RZ, 0x1, !P6 ;  /* 0x00000001ff227807 */ /* 0x000fe40007000000 */
[----:B------:R-:W-:Y:S02]  /*a8b0*/  ISETP.GE.U32.AND P6, PT, R35, R42, PT ;  /* 0x0000002a2300720c */ /* 0x000fe40003fc6070 */
[----:B------:R-:W-:Y:S02]  /*a8c0*/  LOP3.LUT R39, R39, 0xff, RZ, 0xc0, !PT ;  /* 0x000000ff27277812 */ /* 0x000fe400078ec0ff */
[----:B------:R-:W-:Y:S02]  /*a8d0*/  LOP3.LUT R36, R36, 0xff, RZ, 0xc0, !PT ;  /* 0x000000ff24247812 */ /* 0x000fe400078ec0ff */
[----:B------:R-:W-:-:S02]  /*a8e0*/  SEL R33, RZ, 0x1, !P5 ;  /* 0x00000001ff217807 */ /* 0x000fc40006800000 */
        /* <DEDUP_REMOVED lines=8> */
.L_x_6645:
[----:B------:R-:W-:Y:S02]  /*a970*/  ISETP.NE.AND P5, PT, R15, RZ, PT ;  /* 0x000000ff0f00720c */ /* 0x000fe40003fa5270 */
[----:B------:R-:W-:Y:S02]  /*a980*/  ISETP.NE.AND P6, PT, R14, RZ, PT ;  /* 0x000000ff0e00720c */ /* 0x000fe40003fc5270 */
[----:B------:R-:W-:Y:S02]  /*a990*/  ISETP.NE.AND P4, PT, R13, RZ, PT ;  /* 0x000000ff0d00720c */ /* 0x000fe40003f85270 */
[----:B------:R-:W-:Y:S02]  /*a9a0*/  SEL R17, RZ, 0x1, !P5 ;  /* 0x00000001ff117807 */ /* 0x000fe40006800000 */
[----:B------:R-:W-:Y:S02]  /*a9b0*/  SEL R16, RZ, 0x1, !P6 ;  /* 0x00000001ff107807 */ /* 0x000fe40007000000 */
[----:B------:R-:W-:-:S02]  /*a9c0*/  SEL R15, RZ, 0x1, !P4 ;  /* 0x00000001ff0f7807 */ /* 0x000fc40006000000 */
        /* <DEDUP_REMOVED lines=9> */
[----:B------:R-:W-:Y:S02]  /*aa60*/  ISETP.NE.AND P0, PT, R10, RZ, PT ;  /* 0x000000ff0a00720c */ /* 0x000fe40003f05270 */
[----:B------:R-:W-:Y:S02]  /*aa70*/  ISETP.NE.AND P1, PT, R11, RZ, PT ;  /* 0x000000ff0b00720c */ /* 0x000fe40003f25270 */
[----:B------:R-:W-:-:S02]  /*aa80*/  ISETP.NE.AND P3, PT, R28, RZ, PT ;  /* 0x000000ff1c00720c */ /* 0x000fc40003f65270 */
[----:B------:R-:W-:Y:S02]  /*aa90*/  SEL R11, RZ, 0x1, !P5 ;  /* 0x00000001ff0b7807 */ /* 0x000fe40006800000 */
[----:B------:R-:W-:Y:S02]  /*aaa0*/  SEL R10, RZ, 0x1, !P6 ;  /* 0x00000001ff0a7807 */ /* 0x000fe40007000000 */
[----:B------:R-:W-:Y:S02]  /*aab0*/  SEL R28, RZ, 0x1, !P4 ;  /* 0x00000001ff1c7807 */ /* 0x000fe40006000000 */
[----:B------:R-:W-:Y:S02]  /*aac0*/  ISETP.NE.AND P2, PT, R43, RZ, PT ;  /* 0x000000ff2b00720c */ /* 0x000fe40003f45270 */
        /* <DEDUP_REMOVED lines=9> */
[----:B------:R-:W-:-:S07]  /*ab60*/  SEL R6, RZ, 0x1, !P0 ;  /* 0x00000001ff067807 */ /* 0x000fce0004000000 */
.L_x_6644:
[----:B------:R-:W-:Y:S05]  /*ab70*/  BSYNC.RECONVERGENT B0 ;  /* 0x0000000000007941 */ /* 0x000fea0003800200 */
.L_x_6643:
        /* <DEDUP_REMOVED lines=284> */
.L_x_6655:
[----:B------:R-:W-:Y:S01]  /*bd40*/  SHF.R.U32.HI R14, RZ, 0x2, R2 ;  /* 0x00000002ff0e7819 */ /* 0x000fe20000011602 */
[----:B------:R-:W-:-:S07]  /*bd50*/  IMAD.MOV.U32 R15, RZ, RZ, RZ ;  /* 0x000000ffff0f7224 */ /* 0x000fce00078e00ff */
.L_x_6654:
        /* <DEDUP_REMOVED lines=296> */
.L_x_6657:
[----:B------:R-:W-:Y:S01]  /*cfe0*/  SHF.R.U32.HI R12, RZ, 0x2, R29 ;  /* 0x00000002ff0c7819 */ /* 0x000fe2000001161d */
[----:B------:R-:W-:-:S07]  /*cff0*/  IMAD.MOV.U32 R13, RZ, RZ, RZ ;  /* 0x000000ffff0d7224 */ /* 0x000fce00078e00ff */
.L_x_6656:
        /* <DEDUP_REMOVED lines=293> */
.L_x_6659:
[----:B------:R-:W-:Y:S01]  /*e250*/  SHF.R.U32.HI R28, RZ, 0x2, R0 ;  /* 0x00000002ff1c7819 */ /* 0x000fe20000011600 */
[----:B------:R-:W-:-:S07]  /*e260*/  IMAD.MOV.U32 R29, RZ, RZ, RZ ;  /* 0x000000ffff1d7224 */ /* 0x000fce00078e00ff */
.L_x_6658:
        /* <DEDUP_REMOVED lines=293> */
.L_x_6661:
[----:B------:R-:W-:Y:S01]  /*f4c0*/  SHF.R.U32.HI R6, RZ, 0x2, R5 ;  /* 0x00000002ff067819 */ /* 0x000fe20000011605 */
[----:B------:R-:W-:-:S07]  /*f4d0*/  IMAD.MOV.U32 R7, RZ, RZ, RZ ;  /* 0x000000ffff077224 */ /* 0x000fce00078e00ff */
.L_x_6660:
        /* <DEDUP_REMOVED lines=15> */
.L_x_6653:
[----:B------:R-:W-:Y:S05]  /*f5d0*/  BSYNC.RECONVERGENT B0 ;  /* 0x0000000000007941 */ /* 0x000fea0003800200 */
.L_x_6652:
        /* <DEDUP_REMOVED lines=8> */
[----:B------:R-:W-:Y:S02]  /*f660*/  IADD3 R3, PT, PT, -R3, RZ, RZ ;  /* 0x000000ff03037210 */ /* 0x000fe40007ffe1ff */
[----:B------:R-:W-:-:S02]  /*f670*/  LOP3.LUT R15, R15, 0xffff, RZ, 0xc0, !PT ;  /* 0x0000ffff0f0f7812 */ /* 0x000fc400078ec0ff */
[----:B------:R-:W-:Y:S02]  /*f680*/  LOP3.LUT R16, R16, 0xffff, RZ, 0xc0, !PT ;  /* 0x0000ffff10107812 */ /* 0x000fe400078ec0ff */
[----:B------:R-:W-:Y:S02]  /*f690*/  LOP3.LUT R21, R21, 0xffff, RZ, 0xc0, !PT ;  /* 0x0000ffff15157812 */ /* 0x000fe400078ec0ff */
[----:B------:R-:W-:Y:S02]  /*f6a0*/  LOP3.LUT R14, R14, 0xffff, RZ, 0xc0, !PT ;  /* 0x0000ffff0e0e7812 */ /* 0x000fe400078ec0ff */
[----:B------:R-:W-:Y:S02]  /*f6b0*/  ISETP.NE.AND P0, PT, R2, R3, PT ;  /* 0x000000030200720c */ /* 0x000fe40003f05270 */
[----:B------:R-:W-:Y:S02]  /*f6c0*/  PRMT R5, R15, 0x8880, RZ ;  /* 0x000088800f057816 */ /* 0x000fe400000000ff */
[----:B------:R-:W-:-:S02]  /*f6d0*/  ISETP.GE.U32.AND P4, PT, R41, R42, PT ;  /* 0x0000002a2900720c */ /* 0x000fc40003f86070 */
[----:B------:R-:W-:Y:S01]  /*f6e0*/  PRMT R3, R16, 0x8880, RZ ;  /* 0x0000888010037816 */ /* 0x000fe200000000ff */
[----:B------:R-:W-:Y:S01]  /*f6f0*/  IMAD.MOV R5, RZ, RZ, -R5 ;  /* 0x000000ffff057224 */ /* 0x000fe200078e0a05 */
[----:B------:R-:W-:Y:S02]  /*f700*/  PRMT R21, R21, 0x8880, RZ ;  /* 0x0000888015157816 */ /* 0x000fe400000000ff */
[----:B------:R-:W-:Y:S01]  /*f710*/  PRMT R15, R14, 0x8880, RZ ;  /* 0x000088800e0f7816 */ /* 0x000fe200000000ff */
[----:B------:R-:W-:Y:S01]  /*f720*/  IMAD.MOV R3, RZ, RZ, -R3 ;  /* 0x000000ffff037224 */ /* 0x000fe200078e0a03 */
[----:B------:R-:W-:Y:S01]  /*f730*/  LOP3.LUT R19, R19, 0xffff, RZ, 0xc0, !PT ;  /* 0x0000ffff13137812 */ /* 0x000fe200078ec0ff */
[----:B------:R-:W-:Y:S01]  /*f740*/  IMAD.MOV.U32 R14, RZ, RZ, R21 ;  /* 0x000000ffff0e7224 */ /* 0x000fe200078e0015 */
[----:B------:R-:W-:Y:S01]  /*f750*/  LOP3.LUT R20, R20, 0xffff, RZ, 0xc0, !PT ;  /* 0x0000ffff14147812 */ /* 0x000fe200078ec0ff */
[----:B------:R-:W-:Y:S01]  /*f760*/  IMAD.MOV R15, RZ, RZ, -R15 ;  /* 0x000000ffff0f7224 */ /* 0x000fe200078e0a0f */
[----:B------:R-:W-:-:S02]  /*f770*/  PRMT R2, R19, 0x8880, RZ ;  /* 0x0000888013027816 */ /* 0x000fc400000000ff */
[----:B------:R-:W-:Y:S02]  /*f780*/  PRMT R4, R20, 0x8880, RZ ;  /* 0x0000888014047816 */ /* 0x000fe400000000ff */
        /* <DEDUP_REMOVED lines=17> */
[----:B------:R-:W-:Y:S02]  /*f8a0*/  LOP3.LUT R10, R10, 0xffff, RZ, 0xc0, !PT ;  /* 0x0000ffff0a0a7812 */ /* 0x000fe400078ec0ff */
[----:B------:R-:W-:Y:S02]  /*f8b0*/  ISETP.NE.AND P0, PT, R2, R3, PT ;  /* 0x000000030200720c */ /* 0x000fe40003f05270 */
[----:B------:R-:W-:Y:S02]  /*f8c0*/  ISETP.GE.U32.AND P4, PT, R41, R42, PT ;  /* 0x0000002a2900720c */ /* 0x000fe40003f86070 */
[----:B------:R-:W-:Y:S02]  /*f8d0*/  PRMT R3, R12, 0x8880, RZ ;  /* 0x000088800c037816 */ /* 0x000fe400000000ff */
[----:B------:R-:W-:-:S02]  /*f8e0*/  PRMT R5, R11, 0x8880, RZ ;  /* 0x000088800b057816 */ /* 0x000fc400000000ff */
[----:B------:R-:W-:Y:S01]  /*f8f0*/  PRMT R31, R31, 0x8880, RZ ;  /* 0x000088801f1f7816 */ /* 0x000fe200000000ff */
[----:B------:R-:W-:Y:S01]  /*f900*/  IMAD.MOV R3, RZ, RZ, -R3 ;  /* 0x000000ffff037224 */ /* 0x000fe200078e0a03 */
[----:B------:R-:W-:Y:S01]  /*f910*/  LOP3.LUT R23, R23, 0xffff, RZ, 0xc0, !PT ;  /* 0x0000ffff17177812 */ /* 0x000fe200078ec0ff */
[----:B------:R-:W-:Y:S01]  /*f920*/  IMAD.MOV R5, RZ, RZ, -R5 ;  /* 0x000000ffff057224 */ /* 0x000fe200078e0a05 */
[----:B------:R-:W-:Y:S02]  /*f930*/  LOP3.LUT R30, R30, 0xffff, RZ, 0xc0, !PT ;  /* 0x0000ffff1e1e7812 */ /* 0x000fe400078ec0ff */
[----:B------:R-:W-:Y:S01]  /*f940*/  PRMT R11, R10, 0x8880, RZ ;  /* 0x000088800a0b7816 */ /* 0x000fe200000000ff */
[----:B------:R-:W-:Y:S01]  /*f950*/  IMAD.MOV.U32 R10, RZ, RZ, R31 ;  /* 0x000000ffff0a7224 */ /* 0x000fe200078e001f */
[----:B------:R-:W-:Y:S02]  /*f960*/  PRMT R2, R23, 0x8880, RZ ;  /* 0x0000888017027816 */ /* 0x000fe400000000ff */
[----:B------:R-:W-:-:S02]  /*f970*/  PRMT R4, R30, 0x8880, RZ ;  /* 0x000088801e047816 */ /* 0x000fc400000000ff */
[----:B------:R-:W-:Y:S02]  /*f980*/  IADD3 R11, PT, PT, -R11, RZ, RZ ;  /* 0x000000ff0b0b7210 */ /* 0x000fe40007ffe1ff */
        /* <DEDUP_REMOVED lines=8> */
[----:B------:R-:W-:Y:S01]  /*fa10*/  IMAD.IADD R3, R41, 0x1, R40 ;  /* 0x0000000129037824 */ /* 0x000fe200078e0228 */
[----:B------:R-:W-:Y:S02]  /*fa20*/  LOP3.LUT R32, R32, 0xffff, RZ, 0xc0, !PT ;  /* 0x0000ffff20207812 */ /* 0x000fe400078ec0ff */
[----:B------:R-:W-:Y:S02]  /*fa30*/  LOP3.LUT R28, R28, 0xffff, RZ, 0xc0, !PT ;  /* 0x0000ffff1c1c7812 */ /* 0x000fe400078ec0ff */
[----:B------:R-:W-:Y:S02]  /*fa40*/  LOP3.LUT R25, R25, 0xffff, RZ, 0xc0, !PT ;  /* 0x0000ffff19197812 */ /* 0x000fe400078ec0ff */
[----:B------:R-:W-:Y:S02]  /*fa50*/  LOP3.LUT R24, R24, 0xffff, RZ, 0xc0, !PT ;  /* 0x0000ffff18187812 */ /* 0x000fe400078ec0ff */
[----:B------:R-:W-:Y:S02]  /*fa60*/  LOP3.LUT R0, R0, 0xffff, RZ, 0xc0, !PT ;  /* 0x0000ffff00007812 */ /* 0x000fe400078ec0ff */
[----:B------:R-:W-:-:S02]  /*fa70*/  ISETP.GE.U32.AND P4, PT, R3, R42, PT ;  /* 0x0000002a0300720c */ /* 0x000fc40003f86070 */
[----:B------:R-:W-:Y:S02]  /*fa80*/  PRMT R32, R32, 0x8880, RZ ;  /* 0x0000888020207816 */ /* 0x000fe400000000ff */
[----:B------:R-:W-:Y:S02]  /*fa90*/  PRMT R2, R28, 0x8880, RZ ;  /* 0x000088801c027816 */ /* 0x000fe400000000ff */
[----:B------:R-:W-:Y:S02]  /*faa0*/  PRMT R4, R25, 0x8880, RZ ;  /* 0x0000888019047816 */ /* 0x000fe400000000ff */
[----:B------:R-:W-:Y:S01]  /*fab0*/  PRMT R10, R24, 0x8880, RZ ;  /* 0x00008880180a7816 */ /* 0x000fe200000000ff */
[----:B------:R-:W-:Y:S01]  /*fac0*/  IMAD.MOV R13, RZ, RZ, -R2 ;  /* 0x000000ffff0d7224 */ /* 0x000fe200078e0a02 */
[----:B------:R-:W-:Y:S01]  /*fad0*/  PRMT R12, R0, 0x8880, RZ ;  /* 0x00008880000c7816 */ /* 0x000fe200000000ff */
[----:B------:R-:W-:Y:S01]  /*fae0*/  IMAD.MOV.U32 R0, RZ, RZ, R32 ;  /* 0x000000ffff007224 */ /* 0x000fe200078e0020 */
[----:B------:R-:W-:Y:S01]  /*faf0*/  LOP3.LUT R33, R33, 0xffff, RZ, 0xc0, !PT ;  /* 0x0000ffff21217812 */ /* 0x000fe200078ec0ff */
[----:B------:R-:W-:Y:S01]  /*fb00*/  IMAD.MOV R4, RZ, RZ, -R4 ;  /* 0x000000ffff047224 */ /* 0x000fe200078e0a04 */
[----:B------:R-:W-:Y:S01]  /*fb10*/  LOP3.LUT R34, R34, 0xffff, RZ, 0xc0, !PT ;  /* 0x0000ffff22227812 */ /* 0x000fe200078ec0ff */
[----:B------:R-:W-:Y:S01]  /*fb20*/  IMAD.MOV R10, RZ, RZ, -R10 ;  /* 0x000000ffff0a7224 */ /* 0x000fe200078e0a0a */
[----:B------:R-:W-:Y:S01]  /*fb30*/  LOP3.LUT R35, R35, 0xffff, RZ, 0xc0, !PT ;  /* 0x0000ffff23237812 */ /* 0x000fe200078ec0ff */
[----:B------:R-:W-:Y:S01]  /*fb40*/  IMAD.MOV R12, RZ, RZ, -R12 ;  /* 0x000000ffff0c7224 */ /* 0x000fe200078e0a0c */
[----:B------:R-:W-:-:S02]  /*fb50*/  PRMT R3, R33, 0x8880, RZ ;  /* 0x0000888021037816 */ /* 0x000fc400000000ff */
[----:B------:R-:W-:Y:S02]  /*fb60*/  PRMT R5, R34, 0x8880, RZ ;  /* 0x0000888022057816 */ /* 0x000fe400000000ff */
[----:B------:R-:W-:Y:S02]  /*fb70*/  PRMT R11, R35, 0x8880, RZ ;  /* 0x00008880230b7816 */ /* 0x000fe400000000ff */
        /* <DEDUP_REMOVED lines=13> */
[----:B------:R-:W-:Y:S02]  /*fc50*/  PRMT R7, R7, 0x8880, RZ ;  /* 0x0000888007077816 */ /* 0x000fe400000000ff */
[----:B------:R-:W-:-:S02]  /*fc60*/  LOP3.LUT R9, R9, 0xffff, RZ, 0xc0, !PT ;  /* 0x0000ffff09097812 */ /* 0x000fc400078ec0ff */
[----:B------:R-:W-:Y:S02]  /*fc70*/  PRMT R4, R8, 0x8880, RZ ;  /* 0x0000888008047816 */ /* 0x000fe400000000ff */
[----:B------:R-:W-:Y:S02]  /*fc80*/  PRMT R39, R39, 0x8880, RZ ;  /* 0x0000888027277816 */ /* 0x000fe400000000ff */
        /* <DEDUP_REMOVED lines=8> */
[----:B------:R-:W-:Y:S01]  /*fd10*/  PRMT R2, R9, 0x8880, RZ ;  /* 0x0000888009027816 */ /* 0x000fe200000000ff */
[----:B------:R-:W-:Y:S01]  /*fd20*/  IMAD.MOV R8, RZ, RZ, -R8 ;  /* 0x000000ffff087224 */ /* 0x000fe200078e0a08 */
[----:B------:R-:W-:-:S02]  /*fd30*/  PRMT R0, R36, 0x8880, RZ ;  /* 0x0000888024007816 */ /* 0x000fc400000000ff */
[----:B------:R-:W-:Y:S02]  /*fd40*/  PRMT R3, R37, 0x8880, RZ ;  /* 0x0000888025037816 */ /* 0x000fe400000000ff */
[----:B------:R-:W-:Y:S02]  /*fd50*/  PRMT R5, R38, 0x8880, RZ ;  /* 0x0000888026057816 */ /* 0x000fe400000000ff */
[----:B------:R-:W-:Y:S02]  /*fd60*/  IADD3 R9, PT, PT, -R2, RZ, RZ ;  /* 0x000000ff02097210 */ /* 0x000fe40007ffe1ff */
        /* <DEDUP_REMOVED lines=8> */
.L_x_6663:
[----:B------:R-:W-:Y:S05]  /*fdf0*/  BSYNC.RECONVERGENT B0 ;  /* 0x0000000000007941 */ /* 0x000fea0003800200 */
.L_x_6662:
[----:B------:R-:W-:Y:S02]  /*fe00*/  LOP3.LUT R22, R22, 0xffff, RZ, 0xc0, !PT ;  /* 0x0000ffff16167812 */ /* 0x000fe400078ec0ff */
[----:B------:R-:W-:Y:S02]  /*fe10*/  LOP3.LUT R23, R23, 0xffff, RZ, 0xc0, !PT ;  /* 0x0000ffff17177812 */ /* 0x000fe400078ec0ff */
[----:B------:R-:W-:Y:S02]  /*fe20*/  LOP3.LUT R30, R30, 0xffff, RZ, 0xc0, !PT ;  /* 0x0000ffff1e1e7812 */ /* 0x000fe400078ec0ff */
[----:B------:R-:W-:Y:S02]  /*fe30*/  LOP3.LUT R31, R31, 0xffff, RZ, 0xc0, !PT ;  /* 0x0000ffff1f1f7812 */ /* 0x000fe400078ec0ff */
[----:B------:R-:W-:Y:S02]  /*fe40*/  PRMT R2, R22, 0x8880, RZ ;  /* 0x0000888016027816 */ /* 0x000fe400000000ff */
[----:B------:R-:W-:-:S02]  /*fe50*/  PRMT R4, R23, 0x8880, RZ ;  /* 0x0000888017047816 */ /* 0x000fc400000000ff */
[----:B------:R-:W-:Y:S01]  /*fe60*/  LOP3.LUT R18, R18, 0xffff, RZ, 0xc0, !PT ;  /* 0x0000ffff12127812 */ /* 0x000fe200078ec0ff */
[----:B------:R-:W-:Y:S01]  /*fe70*/  IMAD.MOV R9, RZ, RZ, -R2 ;  /* 0x000000ffff097224 */ /* 0x000fe200078e0a02 */
[----:B------:R-:W-:Y:S01]  /*fe80*/  LOP3.LUT R19, R19, 0xffff, RZ, 0xc0, !PT ;  /* 0x0000ffff13137812 */ /* 0x000fe200078ec0ff */
[----:B------:R-:W-:Y:S01]  /*fe90*/  IMAD.MOV R4, RZ, RZ, -R4 ;  /* 0x000000ffff047224 */ /* 0x000fe200078e0a04 */
[----:B------:R-:W-:Y:S02]  /*fea0*/  PRMT R6, R30, 0x8880, RZ ;  /* 0x000088801e067816 */ /* 0x000fe400000000ff */
[----:B------:R-:W-:Y:S02]  /*feb0*/  PRMT R8, R31, 0x8880, RZ ;  /* 0x000088801f087816 */ /* 0x000fe400000000ff */
[----:B------:R-:W-:Y:S01]  /*fec0*/  LOP3.LUT R20, R20, 0xffff, RZ, 0xc0, !PT ;  /* 0x0000ffff14147812 */ /* 0x000fe200078ec0ff */
[----:B------:R-:W-:Y:S01]  /*fed0*/  IMAD.MOV R6, RZ, RZ, -R6 ;  /* 0x000000ffff067224 */ /* 0x000fe200078e0a06 */
[----:B------:R-:W-:Y:S01]  /*fee0*/  LOP3.LUT R21, R21, 0xffff, RZ, 0xc0, !PT ;  /* 0x0000ffff15157812 */ /* 0x000fe200078ec0ff */
[----:B------:R-:W-:Y:S01]  /*fef0*/  IMAD.MOV R8, RZ, RZ, -R8 ;  /* 0x000000ffff087224 */ /* 0x000fe200078e0a08 */
[----:B------:R-:W-:-:S02]  /*ff00*/  PRMT R0, R18, 0x8880, RZ ;  /* 0x0000888012007816 */ /* 0x000fc400000000ff */
[----:B------:R-:W-:Y:S02]  /*ff10*/  PRMT R3, R19, 0x8880, RZ ;  /* 0x0000888013037816 */ /* 0x000fe400000000ff */
[----:B------:R-:W-:Y:S02]  /*ff20*/  LOP3.LUT R32, R32, 0xffff, RZ, 0xc0, !PT ;  /* 0x0000ffff20207812 */ /* 0x000fe400078ec0ff */
[----:B------:R-:W-:Y:S02]  /*ff30*/  LOP3.LUT R33, R33, 0xffff, RZ, 0xc0, !PT ;  /* 0x0000ffff21217812 */ /* 0x000fe400078ec0ff */
[----:B------:R-:W-:Y:S02]  /*ff40*/  LOP3.LUT R35, R35, 0xffff, RZ, 0xc0, !PT ;  /* 0x0000ffff23237812 */ /* 0x000fe400078ec0ff */
[----:B------:R-:W-:Y:S02]  /*ff50*/  LOP3.LUT R34, R34, 0xffff, RZ, 0xc0, !PT ;  /* 0x0000ffff22227812 */ /* 0x000fe400078ec0ff */
[----:B------:R-:W-:-:S02]  /*ff60*/  PRMT R5, R20, 0x8880, RZ ;  /* 0x0000888014057816 */ /* 0x000fc400000000ff */
[----:B------:R-:W-:Y:S02]  /*ff70*/  PRMT R7, R21, 0x8880, RZ ;  /* 0x0000888015077816 */ /* 0x000fe400000000ff */
[----:B------:R-:W-:Y:S02]  /*ff80*/  ISETP.NE.AND P0, PT, R0, R9, PT ;  /* 0x000000090000720c */ /* 0x000fe40003f05270 */
[----:B------:R-:W-:Y:S02]  /*ff90*/  ISETP.NE.AND P1, PT, R3, R4, PT ;  /* 0x000000040300720c */ /* 0x000fe40003f25270 */
[----:B------:R-:W-:Y:S02]  /*ffa0*/  PRMT R0, R32, 0x8880, RZ ;  /* 0x0000888020007816 */ /* 0x000fe400000000ff */
[----:B------:R-:W-:Y:S02]  /*ffb0*/  PRMT R2, R33, 0x8880, RZ ;  /* 0x0000888021027816 */ /* 0x000fe400000000ff */
[----:B------:R-:W-:-:S02]  /*ffc0*/  PRMT R4, R35, 0x8880, RZ ;  /* 0x0000888023047816 */ /* 0x000fc400000000ff */
[----:B------:R-:W-:Y:S02]  /*ffd0*/  PRMT R3, R34, 0x8880, RZ ;  /* 0x0000888022037816 */ /* 0x000fe400000000ff */
[----:B------:R-:W-:Y:S01]  /*ffe0*/  ISETP.NE.AND P2, PT, R5, R6, PT ;  /* 0x000000060500720c */ /* 0x000fe20003f45270 */
[----:B------:R-:W-:Y:S01]  /*fff0*/  IMAD.MOV R5, RZ, RZ, -R0 ;  /* 0x000000ffff057224 */ /* 0x000fe200078e0a00 */
[----:B------:R-:W-:Y:S01]  /*10000*/  ISETP.NE.AND P3, PT, R7, R8, PT ;  /* 0x000000080700720c */ /* 0x000fe20003f65270 */
[----:B------:R-:W-:Y:S01]  /*10010*/  IMAD.MOV R7, RZ, RZ, -R2 ;  /* 0x000000ffff077224 */ /* 0x000fe200078e0a02 */
[----:B------:R-:W-:Y:S01]  /*10020*/  IADD3 R6, PT, PT, -R3, RZ, RZ ;  /* 0x000000ff03067210 */ /* 0x000fe20007ffe1ff */
[----:B------:R-:W-:Y:S01]  /*10030*/  IMAD.MOV R9, RZ, RZ, -R4 ;  /* 0x000000ffff097224 */ /* 0x000fe200078e0a04 */
[----:B------:R-:W-:Y:S02]  /*10040*/  SEL R0, RZ, 0x1, !P0 ;  /* 0x00000001ff007807 */ /* 0x000fe40004000000 */
[----:B------:R-:W-:-:S02]  /*10050*/  SEL R2, RZ, 0x1, !P1 ;  /* 0x00000001ff027807 */ /* 0x000fc40004800000 */
[----:B------:R-:W-:Y:S02]  /*10060*/  SEL R3, RZ, 0x1, !P2 ;  /* 0x00000001ff037807 */ /* 0x000fe40005000000 */
[----:B------:R-:W-:Y:S02]  /*10070*/  SEL R4, RZ, 0x1, !P3 ;  /* 0x00000001ff047807 */ /* 0x000fe40005800000 */
[----:B------:R-:W-:Y:S02]  /*10080*/  LOP3.LUT R36, R36, 0xffff, RZ, 0xc0, !PT ;  /* 0x0000ffff24247812 */ /* 0x000fe400078ec0ff */
[----:B------:R-:W-:Y:S02]  /*10090*/  LOP3.LUT R37, R37, 0xffff, RZ, 0xc0, !PT ;  /* 0x0000ffff25257812 */ /* 0x000fe400078ec0ff */
[----:B------:R-:W-:Y:S02]  /*100a0*/  LOP3.LUT R38, R38, 0xffff, RZ, 0xc0, !PT ;  /* 0x0000ffff26267812 */ /* 0x000fe400078ec0ff */
[----:B------:R-:W-:-:S02]  /*100b0*/  LOP3.LUT R39, R39, 0xffff, RZ, 0xc0, !PT ;  /* 0x0000ffff27277812 */ /* 0x000fc400078ec0ff */
[----:B------:R-:W-:Y:S02]  /*100c0*/  ISETP.NE.AND P0, PT, R0, R5, PT ;  /* 0x000000050000720c */ /* 0x000fe40003f05270 */
[----:B------:R-:W-:Y:S02]  /*100d0*/  ISETP.NE.AND P1, PT, R2, R7, PT ;  /* 0x000000070200720c */ /* 0x000fe40003f25270 */
[----:B------:R-:W-:Y:S02]  /*100e0*/  ISETP.NE.AND P2, PT, R3, R6, PT ;  /* 0x000000060300720c */ /* 0x000fe40003f45270 */
[----:B------:R-:W-:Y:S02]  /*100f0*/  ISETP.NE.AND P3, PT, R4, R9, PT ;  /* 0x000000090400720c */ /* 0x000fe40003f65270 */
[----:B------:R-:W-:Y:S02]  /*10100*/  PRMT R0, R36, 0x8880, RZ ;  /* 0x0000888024007816 */ /* 0x000fe400000000ff */
[----:B------:R-:W-:-:S02]  /*10110*/  PRMT R2, R37, 0x8880, RZ ;  /* 0x0000888025027816 */ /* 0x000fc400000000ff */
        /* <DEDUP_REMOVED lines=8> */
[----:B------:R-:W-:Y:S02]  /*101a0*/  SEL R3, RZ, 0x1, !P2 ;  /* 0x00000001ff037807 */ /* 0x000fe40005000000 */
[----:B------:R-:W-:-:S02]  /*101b0*/  SEL R4, RZ, 0x1, !P3 ;  /* 0x00000001ff047807 */ /* 0x000fc40005800000 */
[----:B------:R-:W-:Y:S02]  /*101c0*/  ISETP.NE.AND P0, PT, R0, R5, PT ;  /* 0x000000050000720c */ /* 0x000fe40003f05270 */
[----:B------:R-:W-:Y:S02]  /*101d0*/  ISETP.NE.AND P1, PT, R2, R7, PT ;  /* 0x000000070200720c */ /* 0x000fe40003f25270 */
[----:B------:R-:W-:Y:S02]  /*101e0*/  ISETP.NE.AND P2, PT, R3, R6, PT ;  /* 0x000000060300720c */ /* 0x000fe40003f45270 */
[----:B------:R-:W-:-:S13]  /*101f0*/  ISETP.NE.AND P3, PT, R4, R9, PT ;  /* 0x000000090400720c */ /* 0x000fda0003f65270 */
.L_x_6624:
[----:B------:R-:W-:Y:S02]  /*10200*/  SEL R16, RZ, 0x1, !P3 ;  /* 0x00000001ff107807 */ /* 0x000fe40005800000 */
[----:B------:R-:W-:Y:S02]  /*10210*/  SEL R18, RZ, 0x1, !P2 ;  /* 0x00000001ff127807 */ /* 0x000fe40005000000 */
[----:B------:R-:W-:Y:S02]  /*10220*/  SEL R23, RZ, 0x1, !P1 ;  /* 0x00000001ff177807 */ /* 0x000fe40004800000 */
[----:B------:R-:W-:-:S07]  /*10230*/  SEL R25, RZ, 0x1, !P0 ;  /* 0x00000001ff197807 */ /* 0x000fce0004000000 */
.L_x_6612:
[----:B------:R-:W-:Y:S05]  /*10240*/  BSYNC.RECONVERGENT B6 ;  /* 0x0000000000067941 */ /* 0x000fea0003800200 */
.L_x_6611:
        /* <DEDUP_REMOVED lines=8> */
[----:B------:R-:W-:Y:S02]  /*102d0*/  LOP3.LUT R4, R16, 0xffff, RZ, 0xc0, !PT ;  /* 0x0000ffff10047812 */ /* 0x000fe400078ec0ff */
[----:B------:R-:W-:Y:S01]  /*102e0*/  LOP3.LUT R7, R18, 0xffff, RZ, 0xc0, !PT ;  /* 0x0000ffff12077812 */ /* 0x000fe200078ec0ff */
[----:B------:R-:W-:Y:S01]  /*102f0*/  VIADD R6, R3, 0x10 ;  /* 0x0000001003067836 */ /* 0x000fe20000000000 */
[----:B------:R-:W-:Y:S01]  /*10300*/  LOP3.LUT R9, R23, 0xffff, RZ, 0xc0, !PT ;  /* 0x0000ffff17097812 */ /* 0x000fe200078ec0ff */
[----:B------:R-:W3:Y:S01]  /*10310*/  LDC R3, c[0x0][0x364] ;  /* 0x0000d900ff037b82 */ /* 0x000ee20000000800 */
[----:B------:R-:W-:-:S02]  /*10320*/  LOP3.LUT R10, R25, 0xffff, RZ, 0xc0, !PT ;  /* 0x0000ffff190a7812 */ /* 0x000fc400078ec0ff */
[----:B------:R-:W-:Y:S02]  /*10330*/  PRMT R8, R7, 0x3340, R4 ;  /* 0x0000334007087816 */ /* 0x000fe40000000004 */
[----:B------:R-:W-:-:S04]  /*10340*/  PRMT R9, R10, 0x3340, R9 ;  /* 0x000033400a097816 */ /* 0x000fc80000000009 */
[----:B------:R-:W-:Y:S01]  /*10350*/  PRMT R9, R9, 0x5410, R8 ;  /* 0x0000541009097816 */ /* 0x000fe20000000008 */
[----:B-12---:R-:W-:Y:S01]  /*10360*/  IMAD R4, R0, R2, R5 ;  /* 0x0000000200047224 */ /* 0x006fe200078e0205 */
[----:B0-----:R-:W-:Y:S02]  /*10370*/  LEA R7, R11, R6, 0x18 ;  /* 0x000000060b077211 */ /* 0x001fe400078ec0ff */
[----:B---3--:R-:W-:-:S03]  /*10380*/  ISETP.GE.U32.AND P0, PT, R3, 0x2, PT ;  /* 0x000000020300780c */ /* 0x008fc60003f06070 */
[----:B------:R-:W-:-:S05]  /*10390*/  IMAD R4, R4, 0x4, R7 ;  /* 0x0000000404047824 */ /* 0x000fca00078e0207 */
[----:B------:R0:W-:Y:S05]  /*103a0*/  STS [R4], R9 ;  /* 0x0000000904007388 */ /* 0x0001ea0000000800 */
[----:B------:R-:W-:Y:S05]  /*103b0*/  @!P0 BRA `(.L_x_6664) ;  /* 0x0000000000c48947 */ /* 0x000fea0003800000 */
[----:B------:R-:W-:-:S07]  /*103c0*/  IMAD.MOV.U32 R6, RZ, RZ, R3 ;  /* 0x000000ffff067224 */ /* 0x000fce00078e0003 */
.L_x_6667:
        /* <DEDUP_REMOVED lines=9> */
[----:B------:R-:W-:Y:S01]  /*10460*/  IMAD R6, R8, R2, R5 ;  /* 0x0000000208067224 */ /* 0x000fe200078e0205 */
[----:B------:R-:W-:Y:S02]  /*10470*/  LOP3.LUT R25, R25, 0xffff, RZ, 0xc0, !PT ;  /* 0x0000ffff19197812 */ /* 0x000fe400078ec0ff */
[----:B------:R-:W-:Y:S02]  /*10480*/  LOP3.LUT R23, R23, 0xffff, RZ, 0xc0, !PT ;  /* 0x0000ffff17177812 */ /* 0x000fe400078ec0ff */
[----:B------:R-:W-:Y:S02]  /*10490*/  LEA R6, R6, R7, 0x2 ;  /* 0x0000000706067211 */ /* 0x000fe400078e10ff */
[----:B------:R-:W-:Y:S02]  /*104a0*/  LOP3.LUT R18, R18, 0xffff, RZ, 0xc0, !PT ;  /* 0x0000ffff12127812 */ /* 0x000fe400078ec0ff */
[----:B------:R-:W-:Y:S02]  /*104b0*/  LOP3.LUT R16, R16, 0xffff, RZ, 0xc0, !PT ;  /* 0x0000ffff10107812 */ /* 0x000fe400078ec0ff */
[----:B------:R-:W1:Y:S01]  /*104c0*/  LDS R6, [R6] ;  /* 0x0000000006067984 */ /* 0x000e620000000800 */
[----:B------:R-:W-:-:S02]  /*104d0*/  PRMT R8, R25, 0x8880, RZ ;  /* 0x0000888019087816 */ /* 0x000fc400000000ff */
[----:B0-----:R-:W-:Y:S02]  /*104e0*/  PRMT R9, R23, 0x8880, RZ ;  /* 0x0000888017097816 */ /* 0x001fe400000000ff */
[----:B------:R-:W-:Y:S02]  /*104f0*/  PRMT R11, R18, 0x8880, RZ ;  /* 0x00008880120b7816 */ /* 0x000fe400000000ff */
[----:B------:R-:W-:Y:S02]  /*10500*/  PRMT R13, R16, 0x8880, RZ ;  /* 0x00008880100d7816 */ /* 0x000fe400000000ff */
[--C-:B-1----:R-:W-:Y:S02]  /*10510*/  SHF.R.S32.HI R12, RZ, 0x10, R6.reuse ;  /* 0x00000010ff0c7819 */ /* 0x102fe40000011406 */
[--C-:B------:R-:W-:Y:S02]  /*10520*/  SHF.R.S32.HI R14, RZ, 0x18, R6.reuse ;  /* 0x00000018ff0e7819 */ /* 0x100fe40000011406 */
[----:B------:R-:W-:-:S02]  /*10530*/  SHF.R.S32.HI R10, RZ, 0x8, R6 ;  /* 0x00000008ff0a7819 */ /* 0x000fc40000011406 */
[----:B------:R-:W-:Y:S02]  /*10540*/  SGXT R6, R6, 0x8 ;  /* 0x000000080606781a */ /* 0x000fe40000000200 */
[----:B------:R-:W-:Y:S02]  /*10550*/  SGXT R12, R12, 0x8 ;  /* 0x000000080c0c781a */ /* 0x000fe40000000200 */
[----:B------:R-:W-:Y:S01]  /*10560*/  SGXT R14, R14, 0x8 ;  /* 0x000000080e0e781a */ /* 0x000fe20000000200 */
[----:B------:R-:W-:Y:S01]  /*10570*/  IMAD.MOV R15, RZ, RZ, -R6 ;  /* 0x000000ffff0f7224 */ /* 0x000fe200078e0a06 */
[----:B------:R-:W-:Y:S01]  /*10580*/  SGXT R10, R10, 0x8 ;  /* 0x000000080a0a781a */ /* 0x000fe20000000200 */
[----:B------:R-:W-:Y:S02]  /*10590*/  IMAD.MOV R12, RZ, RZ, -R12 ;  /* 0x000000ffff0c7224 */ /* 0x000fe400078e0a0c */
[----:B------:R-:W-:Y:S01]  /*105a0*/  IMAD.MOV R14, RZ, RZ, -R14 ;  /* 0x000000ffff0e7224 */ /* 0x000fe200078e0a0e */
[----:B------:R-:W-:Y:S01]  /*105b0*/  ISETP.NE.AND P0, PT, R8, R15, PT ;  /* 0x0000000f0800720c */ /* 0x000fe20003f05270 */
[----:B------:R-:W-:Y:S01]  /*105c0*/  IMAD.MOV R10, RZ, RZ, -R10 ;  /* 0x000000ffff0a7224 */ /* 0x000fe200078e0a0a */
[----:B------:R-:W-:-:S02]  /*105d0*/  ISETP.NE.AND P2, PT, R11, R12, PT ;  /* 0x0000000c0b00720c */ /* 0x000fc40003f45270 */
[----:B------:R-:W-:Y:S02]  /*105e0*/  ISETP.NE.AND P3, PT, R13, R14, PT ;  /* 0x0000000e0d00720c */ /* 0x000fe40003f65270 */
[----:B------:R-:W-:Y:S02]  /*105f0*/  ISETP.NE.AND P1, PT, R9, R10, PT ;  /* 0x0000000a0900720c */ /* 0x000fe40003f25270 */
[----:B------:R-:W-:Y:S02]  /*10600*/  SEL R25, RZ, 0x1, !P0 ;  /* 0x00000001ff197807 */ /* 0x000fe40004000000 */
[----:B------:R-:W-:Y:S02]  /*10610*/  SEL R18, RZ, 0x1, !P2 ;  /* 0x00000001ff127807 */ /* 0x000fe40005000000 */
[----:B------:R-:W-:Y:S02]  /*10620*/  SEL R9, RZ, 0x1, !P3 ;  /* 0x00000001ff097807 */ /* 0x000fe40005800000 */
[----:B------:R-:W-:-:S02]  /*10630*/  SEL R6, RZ, 0x1, !P1 ;  /* 0x00000001ff067807 */ /* 0x000fc40004800000 */
[----:B------:R-:W-:Y:S02]  /*10640*/  PRMT R8, R18, 0x3340, R9 ;  /* 0x0000334012087816 */ /* 0x000fe40000000009 */
[----:B------:R-:W-:Y:S02]  /*10650*/  PRMT R11, R25, 0x3340, R6 ;  /* 0x00003340190b7816 */ /* 0x000fe40000000006 */
[----:B------:R-:W-:Y:S02]  /*10660*/  PRMT R23, R6, 0x7610, R23 ;  /* 0x0000761006177816 */ /* 0x000fe40000000017 */
[----:B------:R-:W-:Y:S02]  /*10670*/  PRMT R11, R11, 0x5410, R8 ;  /* 0x000054100b0b7816 */ /* 0x000fe40000000008 */
[----:B------:R-:W-:-:S03]  /*10680*/  PRMT R16, R9, 0x7610, R16 ;  /* 0x0000761009107816 */ /* 0x000fc60000000010 */
[----:B------:R1:W-:Y:S04]  /*10690*/  STS [R4], R11 ;  /* 0x0000000b04007388 */ /* 0x0003e80000000800 */
.L_x_6666:
[----:B------:R-:W-:Y:S05]  /*106a0*/  BSYNC.RECONVERGENT B0 ;  /* 0x0000000000007941 */ /* 0x000fea0003800200 */
.L_x_6665:
[----:B------:R-:W-:Y:S01]  /*106b0*/  IMAD.MOV.U32 R6, RZ, RZ, R17 ;  /* 0x000000ffff067224 */ /* 0x000fe200078e0011 */
[----:B------:R-:W-:Y:S06]  /*106c0*/  @P4 BRA `(.L_x_6667) ;  /* 0xfffffffc00404947 */ /* 0x000fec000383ffff */
.L_x_6664:
[----:B------:R-:W3:Y:S02]  /*106d0*/  LDCU UR4, c[0x0][0x39c] ;  /* 0x00007380ff0477ac */ /* 0x000ee40008000800 */
[----:B---3--:R-:W-:-:S09]  /*106e0*/  UISETP.NE.AND UP0, UPT, UR4, URZ, UPT ;  /* 0x000000ff0400728c */ /* 0x008fd2000bf05270 */
[----:B------:R-:W-:Y:S05]  /*106f0*/  BRA.U !UP0, `(.L_x_6668) ;  /* 0x0000000508c87547 */ /* 0x000fea000b800000 */
[----:B-1----:R-:W1:Y:S02]  /*10700*/  LDC R11, c[0x0][0x360] ;  /* 0x0000d800ff0b7b82 */ /* 0x002e640000000800 */
[----:B-1----:R-:W-:Y:S01]  /*10710*/  ISETP.GE.U32.AND P0, PT, R11, 0x21, PT ;  /* 0x000000210b00780c */ /* 0x002fe20003f06070 */
[----:B------:R-:W-:-:S12]  /*10720*/  IMAD.MOV.U32 R2, RZ, RZ, R11 ;  /* 0x000000ffff027224 */ /* 0x000fd800078e000b */
[----:B------:R-:W-:Y:S05]  /*10730*/  @!P0 BRA `(.L_x_6669) ;  /* 0x0000000400048947 */ /* 0x000fea0003800000 */
[----:B------:R-:W1:Y:S01]  /*10740*/  S2UR UR5, SR_CgaCtaId ;  /* 0x00000000000579c3 */ /* 0x000e620000008800 */
[----:B------:R-:W-:Y:S01]  /*10750*/  UMOV UR4, 0x400 ;  /* 0x0000040000047882 */ /* 0x000fe20000000000 */
[----:B------:R-:W-:Y:S01]  /*10760*/  LOP3.LUT R2, R16, 0xffff, RZ, 0xc0, !PT ;  /* 0x0000ffff10027812 */ /* 0x000fe200078ec0ff */
[----:B------:R-:W-:Y:S01]  /*10770*/  UIADD3 UR4, UPT, UPT, UR4, 0x10, URZ ;  /* 0x0000001004047890 */ /* 0x000fe2000fffe0ff */
[----:B------:R-:W-:Y:S02]  /*10780*/  LOP3.LUT R3, R18, 0xffff, RZ, 0xc0, !PT ;  /* 0x0000ffff12037812 */ /* 0x000fe400078ec0ff */
[----:B0-----:R-:W-:Y:S02]  /*10790*/  LOP3.LUT R4, R23, 0xffff, RZ, 0xc0, !PT ;  /* 0x0000ffff17047812 */ /* 0x001fe400078ec0ff */
[----:B------:R-:W-:Y:S02]  /*107a0*/  LOP3.LUT R7, R25, 0xffff, RZ, 0xc0, !PT ;  /* 0x0000ffff19077812 */ /* 0x000fe400078ec0ff */
[----:B------:R-:W-:Y:S01]  /*107b0*/  PRMT R3, R3, 0x3340, R2 ;  /* 0x0000334003037816 */ /* 0x000fe20000000002 */
[----:B--2---:R-:W-:Y:S01]  /*107c0*/  IMAD R2, R0, R11, R5 ;  /* 0x0000000b00027224 */ /* 0x004fe200078e0205 */
        /* <DEDUP_REMOVED lines=9> */
.L_x_6672:
        /* <DEDUP_REMOVED lines=9> */
[----:B------:R-:W-:Y:S02]  /*108f0*/  LEA R4, R10, R3, 0x2 ;  /* 0x000000030a047211 */ /* 0x000fe400078e10ff */
[----:B------:R-:W-:Y:S02]  /*10900*/  LOP3.LUT R25, R25, 0xffff, RZ, 0xc0, !PT ;  /* 0x0000ffff19197812 */ /* 0x000fe400078ec0ff */
[----:B------:R-:W-:Y:S02]  /*10910*/  LOP3.LUT R23, R23, 0xffff, RZ, 0xc0, !PT ;  /* 0x0000ffff17177812 */ /* 0x000fe400078ec0ff */
[----:B------:R-:W0:Y:S01]  /*10920*/  LDS R4, [R4] ;  /* 0x0000000004047984 */ /* 0x000e220000000800 */
[----:B------:R-:W-:Y:S02]  /*10930*/  LOP3.LUT R18, R18, 0xffff, RZ, 0xc0, !PT ;  /* 0x0000ffff12127812 */ /* 0x000fe400078ec0ff */
[----:B------:R-:W-:Y:S02]  /*10940*/  LOP3.LUT R16, R16, 0xffff, RZ, 0xc0, !PT ;  /* 0x0000ffff10107812 */ /* 0x000fe400078ec0ff */
[----:B------:R-:W-:-:S02]  /*10950*/  PRMT R9, R25, 0x8880, RZ ;  /* 0x0000888019097816 */ /* 0x000fc400000000ff */
[----:B------:R-:W-:Y:S02]  /*10960*/  PRMT R13, R23, 0x8880, RZ ;  /* 0x00008880170d7816 */ /* 0x000fe400000000ff */
[----:B------:R-:W-:Y:S02]  /*10970*/  PRMT R12, R18, 0x8880, RZ ;  /* 0x00008880120c7816 */ /* 0x000fe400000000ff */
[----:B------:R-:W-:Y:S02]  /*10980*/  PRMT R15, R16, 0x8880, RZ ;  /* 0x00008880100f7816 */ /* 0x000fe400000000ff */
[--C-:B0-----:R-:W-:Y:S02]  /*10990*/  SHF.R.S32.HI R7, RZ, 0x10, R4.reuse ;  /* 0x00000010ff077819 */ /* 0x101fe40000011404 */
        /* <DEDUP_REMOVED lines=24> */
.L_x_6671:
[----:B------:R-:W-:Y:S05]  /*10b20*/  BSYNC.RECONVERGENT B0 ;  /* 0x0000000000007941 */ /* 0x000fea0003800200 */
.L_x_6670:
[----:B------:R-:W-:Y:S01]  /*10b30*/  IMAD.MOV.U32 R4, RZ, RZ, R10 ;  /* 0x000000ffff047224 */ /* 0x000fe200078e000a */
[----:B------:R-:W-:Y:S06]  /*10b40*/  @P4 BRA `(.L_x_6672) ;  /* 0xfffffffc00444947 */ /* 0x000fec000383ffff */
.L_x_6669:
[----:B------:R-:W-:Y:S01]  /*10b50*/  ISETP.GE.U32.AND P0, PT, R2, 0x2, PT ;  /* 0x000000020200780c */ /* 0x000fe20003f06070 */
[----:B------:R-:W-:Y:S05]  /*10b60*/  WARPSYNC.ALL ;  /* 0x0000000000007948 */ /* 0x000fea0003800000 */
[----:B------:R-:W-:Y:S07]  /*10b70*/  BAR.SYNC.DEFER_BLOCKING 0x0 ;  /* 0x0000000000007b1d */ /* 0x000fee0000010000 */
[----:B------:R-:W-:Y:S05]  /*10b80*/  @!P0 BRA `(.L_x_6668) ;  /* 0x0000000000a48947 */ /* 0x000fea0003800000 */
[----:B01----:R-:W-:-:S07]  /*10b90*/  IMAD.MOV.U32 R3, RZ, RZ, 0x1 ;  /* 0x00000001ff037424 */ /* 0x003fce00078e00ff */
.L_x_6673:
[----:B------:R-:W-:Y:S02]  /*10ba0*/  LOP3.LUT R4, R25, 0xffff, RZ, 0xc0, !PT ;  /* 0x0000ffff19047812 */ /* 0x000fe400078ec0ff */
[----:B------:R-:W-:Y:S02]  /*10bb0*/  LOP3.LUT R6, R23, 0xffff, RZ, 0xc0, !PT ;  /* 0x0000ffff17067812 */ /* 0x000fe400078ec0ff */
[----:B------:R-:W-:Y:S02]  /*10bc0*/  PRMT R4, R4, 0x8880, RZ ;  /* 0x0000888004047816 */ /* 0x000fe400000000ff */
[----:B------:R-:W-:Y:S02]  /*10bd0*/  LOP3.LUT R8, R16, 0xffff, RZ, 0xc0, !PT ;  /* 0x0000ffff10087812 */ /* 0x000fe400078ec0ff */
[----:B------:R-:W-:Y:S02]  /*10be0*/  PRMT R6, R6, 0x8880, RZ ;  /* 0x0000888006067816 */ /* 0x000fe400000000ff */
[----:B------:R-:W-:Y:S01]  /*10bf0*/  LOP3.LUT R7, R18, 0xffff, RZ, 0xc0, !PT ;  /* 0x0000ffff12077812 */ /* 0x000fe200078ec0ff */
[----:B------:R-:W0:Y:S01]  /*10c00*/  SHFL.DOWN PT, R4, R4, R3, 0x1f ;  /* 0x08001f0304047589 */ /* 0x000e2200000e0000 */
[----:B------:R-:W-:Y:S01]  /*10c10*/  PRMT R12, R8, 0x8880, RZ ;  /* 0x00008880080c7816 */ /* 0x000fe200000000ff */
[----:B------:R-:W-:Y:S01]  /*10c20*/  IMAD.MOV.U32 R8, RZ, RZ, R6 ;  /* 0x000000ffff087224 */ /* 0x000fe200078e0006 */
[----:B------:R-:W-:-:S02]  /*10c30*/  PRMT R10, R7, 0x8880, RZ ;  /* 0x00008880070a7816 */ /* 0x000fc400000000ff */
[----:B------:R-:W-:Y:S02]  /*10c40*/  LOP3.LUT R25, R25, 0xff, RZ, 0xc0, !PT ;  /* 0x000000ff19197812 */ /* 0x000fe400078ec0ff */
[----:B------:R-:W1:Y:S01]  /*10c50*/  SHFL.DOWN PT, R12, R12, R3, 0x1f ;  /* 0x08001f030c0c7589 */ /* 0x000e6200000e0000 */
[----:B------:R-:W-:Y:S02]  /*10c60*/  LOP3.LUT R23, R23, 0xff, RZ, 0xc0, !PT ;  /* 0x000000ff17177812 */ /* 0x000fe400078ec0ff */
[----:B------:R-:W-:Y:S01]  /*10c70*/  LOP3.LUT R18, R18, 0xff, RZ, 0xc0, !PT ;  /* 0x000000ff12127812 */ /* 0x000fe200078ec0ff */
[----:B------:R-:W3:Y:S01]  /*10c80*/  SHFL.DOWN PT, R8, R8, R3, 0x1f ;  /* 0x08001f0308087589 */ /* 0x000ee200000e0000 */
[----:B------:R-:W-:-:S03]  /*10c90*/  LOP3.LUT R16, R16, 0xff, RZ, 0xc0, !PT ;  /* 0x000000ff10107812 */ /* 0x000fc600078ec0ff */
[----:B------:R4:W5:Y:S01]  /*10ca0*/  SHFL.DOWN PT, R10, R10, R3, 0x1f ;  /* 0x08001f030a0a7589 */ /* 0x00096200000e0000 */
[----:B0-----:R-:W-:Y:S01]  /*10cb0*/  ISETP.NE.AND P0, PT, R4, RZ, PT ;  /* 0x000000ff0400720c */ /* 0x001fe20003f05270 */
[----:B----4-:R-:W-:-:S03]  /*10cc0*/  IMAD.SHL.U32 R3, R3, 0x2, RZ ;  /* 0x0000000203037824 */ /* 0x010fc600078e00ff */
[----:B------:R-:W-:Y:S02]  /*10cd0*/  SEL R6, RZ, 0xffffffff, !P0 ;  /* 0xffffffffff067807 */ /* 0x000fe40004000000 */
[----:B------:R-:W-:Y:S02]  /*10ce0*/  ISETP.GE.AND P4, PT, R3, R2, PT ;  /* 0x000000020300720c */ /* 0x000fe40003f86270 */
[----:B------:R-:W-:Y:S02]  /*10cf0*/  LOP3.LUT R6, R6, 0xff, RZ, 0xc0, !PT ;  /* 0x000000ff06067812 */ /* 0x000fe400078ec0ff */
[----:B-1----:R-:W-:Y:S02]  /*10d00*/  ISETP.NE.AND P3, PT, R12, RZ, PT ;  /* 0x000000ff0c00720c */ /* 0x002fe40003f65270 */
[----:B---3--:R-:W-:Y:S02]  /*10d10*/  ISETP.NE.AND P1, PT, R8, RZ, PT ;  /* 0x000000ff0800720c */ /* 0x008fe40003f25270 */
[----:B------:R-:W-:-:S02]  /*10d20*/  ISETP.NE.AND P0, PT, R25, R6, PT ;  /* 0x000000061900720c */ /* 0x000fc40003f05270 */
[----:B-----5:R-:W-:Y:S02]  /*10d30*/  ISETP.NE.AND P2, PT, R10, RZ, PT ;  /* 0x000000ff0a00720c */ /* 0x020fe40003f45270 */
[----:B------:R-:W-:Y:S02]  /*10d40*/  SEL R4, RZ, 0xffffffff, !P1 ;  /* 0xffffffffff047807 */ /* 0x000fe40004800000 */
[----:B------:R-:W-:Y:S02]  /*10d50*/  SEL R6, RZ, 0xffffffff, !P2 ;  /* 0xffffffffff067807 */ /* 0x000fe40005000000 */
[----:B------:R-:W-:Y:S02]  /*10d60*/  SEL R8, RZ, 0xffffffff, !P3 ;  /* 0xffffffffff087807 */ /* 0x000fe40005800000 */
[----:B------:R-:W-:Y:S02]  /*10d70*/  LOP3.LUT R4, R4, 0xff, RZ, 0xc0, !PT ;  /* 0x000000ff04047812 */ /* 0x000fe400078ec0ff */
[----:B------:R-:W-:-:S02]  /*10d80*/  LOP3.LUT R7, R6, 0xff, RZ, 0xc0, !PT ;  /* 0x000000ff06077812 */ /* 0x000fc400078ec0ff */
[----:B------:R-:W-:Y:S02]  /*10d90*/  LOP3.LUT R9, R8, 0xff, RZ, 0xc0, !PT ;  /* 0x000000ff08097812 */ /* 0x000fe400078ec0ff */
        /* <DEDUP_REMOVED lines=8> */
.L_x_6668:
[----:B------:R-:W3:Y:S01]  /*10e20*/  LDCU UR9, c[0x0][0x558] ;  /* 0x0000ab00ff0977ac */ /* 0x000ee20008000800 */
[----:B01----:R-:W0:Y:S01]  /*10e30*/  S2R R4, SR_CTAID.X ;  /* 0x0000000000047919 */ /* 0x003e220000002500 */
[----:B------:R-:W-:Y:S01]  /*10e40*/  IMAD.MOV.U32 R27, RZ, RZ, RZ ;  /* 0x000000ffff1b7224 */ /* 0x000fe200078e00ff */
[----:B------:R-:W1:Y:S01]  /*10e50*/  LDCU.64 UR6, c[0x0][0x3a8] ;  /* 0x00007500ff0677ac */ /* 0x000e620008000a00 */
[----:B------:R-:W0:Y:S01]  /*10e60*/  LDCU UR8, c[0x0][0x394] ;  /* 0x00007280ff0877ac */ /* 0x000e220008000800 */
[----:B---3--:R-:W-:-:S04]  /*10e70*/  UIADD3 UR5, UPT, UPT, UR9, -0x1, URZ ;  /* 0xffffffff09057890 */ /* 0x008fc8000fffe0ff */
[----:B------:R-:W-:Y:S01]  /*10e80*/  UISETP.LT.U32.AND UP0, UPT, UR5, 0x18, UPT ;  /* 0x000000180500788c */ /* 0x000fe2000bf01070 */
[----:B-1----:R-:W-:-:S03]  /*10e90*/  IMAD R3, R5, UR6, RZ ;  /* 0x0000000605037c24 */ /* 0x002fc6000f8e02ff */
[----:B------:R-:W-:Y:S01]  /*10ea0*/  USEL UR4, UR5, 0x18, UP0 ;  /* 0x0000001805047887 */ /* 0x000fe20008000000 */
[----:B--2---:R-:W-:Y:S01]  /*10eb0*/  IMAD R3, R0, UR7, R3 ;  /* 0x0000000700037c24 */ /* 0x004fe2000f8e0203 */
[----:B------:R-:W-:Y:S02]  /*10ec0*/  UISETP.NE.AND UP0, UPT, UR9, URZ, UPT ;  /* 0x000000ff0900728c */ /* 0x000fe4000bf05270 */
[----:B------:R-:W-:Y:S01]  /*10ed0*/  UIADD3 UR4, UPT, UPT, UR4, 0x1, URZ ;  /* 0x0000000104047890 */ /* 0x000fe2000fffe0ff */
        /* <DEDUP_REMOVED lines=276> */
.L_x_6674:
[----:B------:R-:W-:Y:S01]  /*12020*/  IMAD.MOV.U32 R22, RZ, RZ, RZ ;  /* 0x000000ffff167224 */ /* 0x000fe200078e00ff */
        /* <DEDUP_REMOVED lines=275> */
.L_x_6675:
        /* <DEDUP_REMOVED lines=276> */
.L_x_6676:
        /* <DEDUP_REMOVED lines=276> */
.L_x_6677:
        /* <DEDUP_REMOVED lines=286> */
.L_x_6679:
        /* <DEDUP_REMOVED lines=276> */
.L_x_6680:
        /* <DEDUP_REMOVED lines=276> */
.L_x_6681:
        /* <DEDUP_REMOVED lines=276> */
.L_x_6682:
        /* <DEDUP_REMOVED lines=24> */
[----:B------:R0:W-:Y:S04]  /*19b00*/  STG.E.U8 desc[UR36][R6.64+0x1], R23 ;  /* 0x0000011706007986 */ /* 0x0001e8000c101124 */
[----:B------:R0:W-:Y:S04]  /*19b10*/  STG.E.U8 desc[UR36][R6.64+0x2], R18 ;  /* 0x0000021206007986 */ /* 0x0001e8000c101124 */
[----:B------:R0:W-:Y:S02]  /*19b20*/  STG.E.U8 desc[UR36][R6.64+0x3], R16 ;  /* 0x0000031006007986 */ /* 0x0001e4000c101124 */
.L_x_6684:
[----:B------:R-:W-:Y:S05]  /*19b30*/  BSYNC.RECONVERGENT B0 ;  /* 0x0000000000007941 */ /* 0x000fea0003800200 */
.L_x_6683:
        /* <DEDUP_REMOVED lines=35> */
.L_x_6686:
[----:B------:R-:W-:Y:S05]  /*19d70*/  BSYNC.RECONVERGENT B0 ;  /* 0x0000000000007941 */ /* 0x000fea0003800200 */
.L_x_6685:
        /* <DEDUP_REMOVED lines=23> */
[C---:B------:R-:W-:Y:S02]  /*19ef0*/  PRMT R23, R25.reuse, 0x7610, R23 ;  /* 0x0000761019177816 */ /* 0x040fe40000000017 */
[C---:B------:R-:W-:Y:S01]  /*19f00*/  PRMT R18, R25.reuse, 0x7610, R18 ;  /* 0x0000761019127816 */ /* 0x040fe20000000012 */
[----:B------:R-:W1:Y:S01]  /*19f10*/  LDCU UR8, c[0x0][0x398] ;  /* 0x00007300ff0877ac */ /* 0x000e620008000800 */
[----:B------:R-:W-:Y:S01]  /*19f20*/  PRMT R16, R25, 0x7610, R16 ;  /* 0x0000761019107816 */ /* 0x000fe20000000010 */
[----:B0-----:R-:W-:-:S05]  /*19f30*/  IMAD R8, R0, UR5, R5 ;  /* 0x0000000500087c24 */ /* 0x001fca000f8e0205 */
[----:B-1----:R-:W-:-:S13]  /*19f40*/  ISETP.GE.U32.AND P1, PT, R8, UR8, PT ;  /* 0x0000000808007c0c */ /* 0x002fda000bf26070 */
[----:B------:R-:W-:Y:S05]  /*19f50*/  @P1 BRA `(.L_x_6689) ;  /* 0x00000004006c1947 */ /* 0x000fea0003800000 */
[----:B------:R-:W0:Y:S01]  /*19f60*/  LDCU UR7, c[0x0][0x374] ;  /* 0x00006e80ff0777ac */ /* 0x000e220008000800 */
[----:B------:R-:W1:Y:S01]  /*19f70*/  LDC R13, c[0x0][0x364] ;  /* 0x0000d900ff0d7b82 */ /* 0x000e620000000800 */
[----:B------:R-:W-:Y:S01]  /*19f80*/  BSSY.RECONVERGENT B1, `(.L_x_6690) ;  /* 0x0000027000017945 */ /* 0x000fe20003800200 */
[----:B------:R-:W-:Y:S01]  /*19f90*/  IMAD.MOV.U32 R10, RZ, RZ, R8 ;  /* 0x000000ffff0a7224 */ /* 0x000fe200078e0008 */
[C---:B------:R-:W-:Y:S02]  /*19fa0*/  PRMT R23, R25.reuse, 0x7610, R23 ;  /* 0x0000761019177816 */ /* 0x040fe40000000017 */
[C---:B------:R-:W-:Y:S02]  /*19fb0*/  PRMT R18, R25.reuse, 0x7610, R18 ;  /* 0x0000761019127816 */ /* 0x040fe40000000012 */
[----:B------:R-:W-:Y:S01]  /*19fc0*/  PRMT R16, R25, 0x7610, R16 ;  /* 0x0000761019107816 */ /* 0x000fe20000000010 */
[----:B------:R-:W2:Y:S01]  /*19fd0*/  LDC.64 R6, c[0x0][0x770] ;  /* 0x0001dc00ff067b82 */ /* 0x000ea20000000a00 */
[----:B0-----:R-:W-:-:S02]  /*19fe0*/  IMAD R11, R4, UR7, RZ ;  /* 0x00000007040b7c24 */ /* 0x001fc4000f8e02ff */
[----:B-1----:R-:W-:-:S07]  /*19ff0*/  IMAD R13, R13, UR5, RZ ;  /* 0x000000050d0d7c24 */ /* 0x002fce000f8e02ff */
.L_x_6691:
[----:B------:R-:W-:-:S04]  /*1a000*/  IMAD.IADD R9, R11, 0x1, R10 ;  /* 0x000000010b097824 */ /* 0x000fc800078e020a */
[----:B--2---:R-:W-:-:S05]  /*1a010*/  IMAD.WIDE.U32 R8, R9, 0x4, R6 ;  /* 0x0000000409087825 */ /* 0x004fca00078e0006 */
[----:B------:R-:W2:Y:S04]  /*1a020*/  LDG.E.S8 R4, desc[UR36][R8.64] ;  /* 0x0000002408047981 */ /* 0x000ea8000c1e1300 */
[----:B------:R-:W3:Y:S04]  /*1a030*/  LDG.E.S8 R12, desc[UR36][R8.64+0x1] ;  /* 0x00000124080c7981 */ /* 0x000ee8000c1e1300 */
[----:B------:R-:W4:Y:S04]  /*1a040*/  LDG.E.S8 R14, desc[UR36][R8.64+0x2] ;  /* 0x00000224080e7981 */ /* 0x000f28000c1e1300 */
[----:B------:R0:W5:Y:S01]  /*1a050*/  LDG.E.S8 R15, desc[UR36][R8.64+0x3] ;  /* 0x00000324080f7981 */ /* 0x000162000c1e1300 */
[----:B------:R-:W-:Y:S01]  /*1a060*/  LOP3.LUT R25, R25, 0xffff, RZ, 0xc0, !PT ;  /* 0x0000ffff19197812 */ /* 0x000fe200078ec0ff */
[----:B------:R-:W-:Y:S01]  /*1a070*/  IMAD.IADD R10, R13, 0x1, R10 ;  /* 0x000000010d0a7824 */ /* 0x000fe200078e020a */
[----:B------:R-:W-:-:S02]  /*1a080*/  LOP3.LUT R18, R18, 0xffff, RZ, 0xc0, !PT ;  /* 0x0000ffff12127812 */ /* 0x000fc400078ec0ff */
[----:B------:R-:W-:Y:S02]  /*1a090*/  PRMT R25, R25, 0x8880, RZ ;  /* 0x0000888019197816 */ /* 0x000fe400000000ff */
[----:B------:R-:W-:Y:S02]  /*1a0a0*/  LOP3.LUT R20, R16, 0xffff, RZ, 0xc0, !PT ;  /* 0x0000ffff10147812 */ /* 0x000fe400078ec0ff */
[----:B------:R-:W-:Y:S01]  /*1a0b0*/  ISETP.GE.U32.AND P5, PT, R10, UR8, PT ;  /* 0x000000080a007c0c */ /* 0x000fe2000bfa6070 */
[----:B------:R-:W-:Y:S01]  /*1a0c0*/  IMAD.MOV.U32 R16, RZ, RZ, R25 ;  /* 0x000000ffff107224 */ /* 0x000fe200078e0019 */
[----:B------:R-:W-:Y:S02]  /*1a0d0*/  LOP3.LUT R23, R23, 0xffff, RZ, 0xc0, !PT ;  /* 0x0000ffff17177812 */ /* 0x000fe400078ec0ff */
[----:B------:R-:W-:Y:S02]  /*1a0e0*/  PRMT R18, R18, 0x8880, RZ ;  /* 0x0000888012127816 */ /* 0x000fe400000000ff */
[----:B0-----:R-:W-:-:S03]  /*1a0f0*/  PRMT R9, R20, 0x8880, RZ ;  /* 0x0000888014097816 */ /* 0x001fc600000000ff */
[----:B------:R-:W-:Y:S02]  /*1a100*/  IMAD.MOV.U32 R8, RZ, RZ, R18 ;  /* 0x000000ffff087224 */ /* 0x000fe400078e0012 */
[----:B--2---:R-:W-:Y:S01]  /*1a110*/  IMAD.MOV R21, RZ, RZ, -R4 ;  /* 0x000000ffff157224 */ /* 0x004fe200078e0a04 */
[----:B------:R-:W-:-:S04]  /*1a120*/  PRMT R4, R23, 0x8880, RZ ;  /* 0x0000888017047816 */ /* 0x000fc800000000ff */
[----:B------:R-:W-:Y:S02]  /*1a130*/  ISETP.NE.AND P1, PT, R16, R21, PT ;  /* 0x000000151000720c */ /* 0x000fe40003f25270 */
[----:B---3--:R-:W-:Y:S01]  /*1a140*/  IADD3 R21, PT, PT, -R12, RZ, RZ ;  /* 0x000000ff0c157210 */ /* 0x008fe20007ffe1ff */
[----:B----4-:R-:W-:Y:S01]  /*1a150*/  IMAD.MOV R23, RZ, RZ, -R14 ;  /* 0x000000ffff177224 */ /* 0x010fe200078e0a0e */
[----:B------:R-:W-:Y:S02]  /*1a160*/  SEL R25, RZ, 0x1, !P1 ;  /* 0x00000001ff197807 */ /* 0x000fe40004800000 */
[----:B------:R-:W-:Y:S01]  /*1a170*/  ISETP.NE.AND P2, PT, R4, R21, PT ;  /* 0x000000150400720c */ /* 0x000fe20003f45270 */
[----:B-----5:R-:W-:Y:S01]  /*1a180*/  IMAD.MOV R12, RZ, RZ, -R15 ;  /* 0x000000ffff0c7224 */ /* 0x020fe200078e0a0f */
[----:B------:R-:W-:Y:S02]  /*1a190*/  ISETP.NE.AND P3, PT, R8, R23, PT ;  /* 0x000000170800720c */ /* 0x000fe40003f65270 */
[----:B------:R-:W-:-:S02]  /*1a1a0*/  SEL R23, RZ, 0x1, !P2 ;  /* 0x00000001ff177807 */ /* 0x000fc40005000000 */
[----:B------:R-:W-:Y:S02]  /*1a1b0*/  ISETP.NE.AND P4, PT, R9, R12, PT ;  /* 0x0000000c0900720c */ /* 0x000fe40003f85270 */
[----:B------:R-:W-:Y:S02]  /*1a1c0*/  SEL R18, RZ, 0x1, !P3 ;  /* 0x00000001ff127807 */ /* 0x000fe40005800000 */
[----:B------:R-:W-:Y:S01]  /*1a1d0*/  SEL R16, RZ, 0x1, !P4 ;  /* 0x00000001ff107807 */ /* 0x000fe20006000000 */
[----:B------:R-:W-:Y:S08]  /*1a1e0*/  @!P5 BRA `(.L_x_6691) ;  /* 0xfffffffc0084d947 */ /* 0x000ff0000383ffff */
[----:B------:R-:W-:Y:S05]  /*1a1f0*/  BSYNC.RECONVERGENT B1 ;  /* 0x0000000000017941 */ /* 0x000fea0003800200 */
.L_x_6690:
[----:B------:R-:W-:Y:S05]  /*1a200*/  BRA `(.L_x_6689) ;  /* 0x0000000000c07947 */ /* 0x000fea0003800000 */
.L_x_6688:
[----:B------:R-:W0:Y:S01]  /*1a210*/  LDCU UR7, c[0x0][0x398] ;  /* 0x00007300ff0777ac */ /* 0x000e220008000800 */
[C---:B------:R-:W-:Y:S02]  /*1a220*/  PRMT R23, R25.reuse, 0x7610, R23 ;  /* 0x0000761019177816 */ /* 0x040fe40000000017 */
[C---:B------:R-:W-:Y:S02]  /*1a230*/  PRMT R18, R25.reuse, 0x7610, R18 ;  /* 0x0000761019127816 */ /* 0x040fe40000000012 */
[----:B------:R-:W-:Y:S02]  /*1a240*/  PRMT R16, R25, 0x7610, R16 ;  /* 0x0000761019107816 */ /* 0x000fe40000000010 */
[----:B0-----:R-:W-:-:S13]  /*1a250*/  ISETP.GE.U32.AND P1, PT, R0, UR7, PT ;  /* 0x0000000700007c0c */ /* 0x001fda000bf26070 */
[----:B------:R-:W-:Y:S05]  /*1a260*/  @P1 BRA `(.L_x_6689) ;  /* 0x0000000000a81947 */ /* 0x000fea0003800000 */
[----:B------:R-:W0:Y:S01]  /*1a270*/  LDCU UR5, c[0x0][0x374] ;  /* 0x00006e80ff0577ac */ /* 0x000e220008000800 */
[----:B------:R-:W1:Y:S01]  /*1a280*/  LDC R15, c[0x0][0x360] ;  /* 0x0000d800ff0f7b82 */ /* 0x000e620000000800 */
[C---:B------:R-:W-:Y:S01]  /*1a290*/  PRMT R23, R25.reuse, 0x7610, R23 ;  /* 0x0000761019177816 */ /* 0x040fe20000000017 */
[----:B------:R-:W-:Y:S01]  /*1a2a0*/  IMAD.MOV.U32 R11, RZ, RZ, R0 ;  /* 0x000000ffff0b7224 */ /* 0x000fe200078e0000 */
[C---:B------:R-:W-:Y:S02]  /*1a2b0*/  PRMT R18, R25.reuse, 0x7610, R18 ;  /* 0x0000761019127816 */ /* 0x040fe40000000012 */
[----:B------:R-:W-:-:S03]  /*1a2c0*/  PRMT R16, R25, 0x7610, R16 ;  /* 0x0000761019107816 */ /* 0x000fc60000000010 */
[----:B------:R-:W2:Y:S08]  /*1a2d0*/  LDC.64 R6, c[0x0][0x770] ;  /* 0x0001dc00ff067b82 */ /* 0x000eb00000000a00 */
[----:B------:R-:W3:Y:S01]  /*1a2e0*/  LDC R20, c[0x0][0x364] ;  /* 0x0000d900ff147b82 */ /* 0x000ee20000000800 */
[----:B0-----:R-:W-:-:S07]  /*1a2f0*/  IMAD R4, R4, UR5, RZ ;  /* 0x0000000504047c24 */ /* 0x001fce000f8e02ff */
.L_x_6692:
[----:B------:R-:W-:-:S04]  /*1a300*/  IMAD.IADD R8, R4, 0x1, R11 ;  /* 0x0000000104087824 */ /* 0x000fc800078e020b */
[----:B-1----:R-:W-:-:S04]  /*1a310*/  IMAD R8, R8, R15, R5 ;  /* 0x0000000f08087224 */ /* 0x002fc800078e0205 */
[----:B--2---:R-:W-:-:S05]  /*1a320*/  IMAD.WIDE.U32 R8, R8, 0x4, R6 ;  /* 0x0000000408087825 */ /* 0x004fca00078e0006 */
[----:B------:R-:W2:Y:S04]  /*1a330*/  LDG.E.S8 R10, desc[UR36][R8.64] ;  /* 0x00000024080a7981 */ /* 0x000ea8000c1e1300 */
[----:B------:R-:W4:Y:S04]  /*1a340*/  LDG.E.S8 R12, desc[UR36][R8.64+0x1] ;  /* 0x00000124080c7981 */ /* 0x000f28000c1e1300 */
[----:B------:R-:W5:Y:S04]  /*1a350*/  LDG.E.S8 R13, desc[UR36][R8.64+0x2] ;  /* 0x00000224080d7981 */ /* 0x000f68000c1e1300 */
[----:B------:R0:W5:Y:S01]  /*1a360*/  LDG.E.S8 R14, desc[UR36][R8.64+0x3] ;  /* 0x00000324080e7981 */ /* 0x000162000c1e1300 */
[----:B---3--:R-:W-:Y:S01]  /*1a370*/  IMAD.IADD R11, R20, 0x1, R11 ;  /* 0x00000001140b7824 */ /* 0x008fe200078e020b */
[----:B------:R-:W-:-:S02]  /*1a380*/  LOP3.LUT R23, R23, 0xffff, RZ, 0xc0, !PT ;  /* 0x0000ffff17177812 */ /* 0x000fc400078ec0ff */
[----:B------:R-:W-:Y:S02]  /*1a390*/  LOP3.LUT R18, R18, 0xffff, RZ, 0xc0, !PT ;  /* 0x0000ffff12127812 */ /* 0x000fe400078ec0ff */
[----:B------:R-:W-:Y:S02]  /*1a3a0*/  LOP3.LUT R25, R25, 0xffff, RZ, 0xc0, !PT ;  /* 0x0000ffff19197812 */ /* 0x000fe400078ec0ff */
[----:B------:R-:W-:Y:S02]  /*1a3b0*/  LOP3.LUT R16, R16, 0xffff, RZ, 0xc0, !PT ;  /* 0x0000ffff10107812 */ /* 0x000fe400078ec0ff */
[----:B------:R-:W-:Y:S02]  /*1a3c0*/  ISETP.GE.U32.AND P5, PT, R11, UR7, PT ;  /* 0x000000070b007c0c */ /* 0x000fe4000bfa6070 */
[----:B------:R-:W-:Y:S02]  /*1a3d0*/  PRMT R23, R23, 0x8880, RZ ;  /* 0x0000888017177816 */ /* 0x000fe400000000ff */
[----:B------:R-:W-:-:S02]  /*1a3e0*/  PRMT R18, R18, 0x8880, RZ ;  /* 0x0000888012127816 */ /* 0x000fc400000000ff */
[----:B------:R-:W-:Y:S01]  /*1a3f0*/  PRMT R21, R25, 0x8880, RZ ;  /* 0x0000888019157816 */ /* 0x000fe200000000ff */
[----:B0-----:R-:W-:Y:S01]  /*1a400*/  IMAD.MOV.U32 R9, RZ, RZ, R23 ;  /* 0x000000ffff097224 */ /* 0x001fe200078e0017 */
[----:B------:R-:W-:Y:S01]  /*1a410*/  PRMT R16, R16, 0x8880, RZ ;  /* 0x0000888010107816 */ /* 0x000fe200000000ff */
[----:B------:R-:W-:Y:S02]  /*1a420*/  IMAD.MOV.U32 R8, RZ, RZ, R18 ;  /* 0x000000ffff087224 */ /* 0x000fe400078e0012 */
[----:B--2---:R-:W-:Y:S02]  /*1a430*/  IMAD.MOV R10, RZ, RZ, -R10 ;  /* 0x000000ffff0a7224 */ /* 0x004fe400078e0a0a */
[----:B----4-:R-:W-:-:S03]  /*1a440*/  IMAD.MOV R12, RZ, RZ, -R12 ;  /* 0x000000ffff0c7224 */ /* 0x010fc600078e0a0c */
[----:B------:R-:W-:Y:S02]  /*1a450*/  ISETP.NE.AND P1, PT, R21, R10, PT ;  /* 0x0000000a1500720c */ /* 0x000fe40003f25270 */
[----:B------:R-:W-:Y:S01]  /*1a460*/  MOV R21, R16 ;  /* 0x0000001000157202 */ /* 0x000fe20000000f00 */
[----:B-----5:R-:W-:Y:S01]  /*1a470*/  IMAD.MOV R13, RZ, RZ, -R13 ;  /* 0x000000ffff0d7224 */ /* 0x020fe200078e0a0d */
[----:B------:R-:W-:Y:S02]  /*1a480*/  ISETP.NE.AND P2, PT, R9, R12, PT ;  /* 0x0000000c0900720c */ /* 0x000fe40003f45270 */
[----:B------:R-:W-:Y:S01]  /*1a490*/  SEL R25, RZ, 0x1, !P1 ;  /* 0x00000001ff197807 */ /* 0x000fe20004800000 */
[----:B------:R-:W-:Y:S01]  /*1a4a0*/  IMAD.MOV R14, RZ, RZ, -R14 ;  /* 0x000000ffff0e7224 */ /* 0x000fe200078e0a0e */
[----:B------:R-:W-:Y:S02]  /*1a4b0*/  ISETP.NE.AND P3, PT, R8, R13, PT ;  /* 0x0000000d0800720c */ /* 0x000fe40003f65270 */
[----:B------:R-:W-:-:S02]  /*1a4c0*/  SEL R23, RZ, 0x1, !P2 ;  /* 0x00000001ff177807 */ /* 0x000fc40005000000 */
[----:B------:R-:W-:Y:S02]  /*1a4d0*/  ISETP.NE.AND P4, PT, R21, R14, PT ;  /* 0x0000000e1500720c */ /* 0x000fe40003f85270 */
[----:B------:R-:W-:Y:S02]  /*1a4e0*/  SEL R18, RZ, 0x1, !P3 ;  /* 0x00000001ff127807 */ /* 0x000fe40005800000 */
[----:B------:R-:W-:Y:S01]  /*1a4f0*/  SEL R16, RZ, 0x1, !P4 ;  /* 0x00000001ff107807 */ /* 0x000fe20006000000 */
[----:B------:R-:W-:Y:S08]  /*1a500*/  @!P5 BRA `(.L_x_6692) ;  /* 0xfffffffc007cd947 */ /* 0x000ff0000383ffff */
.L_x_6689:
[----:B------:R-:W-:Y:S05]  /*1a510*/  BSYNC.RECONVERGENT B0 ;  /* 0x0000000000007941 */ /* 0x000fea0003800200 */
.L_x_6687:
[----:B------:R-:W0:Y:S01]  /*1a520*/  LDCU UR5, c[0x0][0x360] ;  /* 0x00006c00ff0577ac */ /* 0x000e220008000800 */
[----:B------:R-:W-:Y:S02]  /*1a530*/  LOP3.LUT R4, R16, 0xffff, RZ, 0xc0, !PT ;  /* 0x0000ffff10047812 */ /* 0x000fe400078ec0ff */
[----:B------:R-:W-:Y:S01]  /*1a540*/  LOP3.LUT R7, R18, 0xffff, RZ, 0xc0, !PT ;  /* 0x0000ffff12077812 */ /* 0x000fe200078ec0ff */
[----:B------:R-:W-:Y:S01]  /*1a550*/  UIADD3 UR4, UPT, UPT, UR4, 0x10, URZ ;  /* 0x0000001004047890 */ /* 0x000fe2000fffe0ff */
[----:B------:R-:W-:Y:S02]  /*1a560*/  LOP3.LUT R6, R23, 0xffff, RZ, 0xc0, !PT ;  /* 0x0000ffff17067812 */ /* 0x000fe400078ec0ff */
[----:B------:R-:W-:Y:S01]  /*1a570*/  LOP3.LUT R9, R25, 0xffff, RZ, 0xc0, !PT ;  /* 0x0000ffff19097812 */ /* 0x000fe200078ec0ff */
[----:B------:R-:W-:Y:S01]  /*1a580*/  ULEA UR8, UR6, UR4, 0x18 ;  /* 0x0000000406087291 */ /* 0x000fe2000f8ec0ff */
[----:B------:R-:W-:Y:S01]  /*1a590*/  PRMT R7, R7, 0x3340, R4 ;  /* 0x0000334007077816 */ /* 0x000fe20000000004 */
[----:B------:R-:W1:Y:S01]  /*1a5a0*/  LDCU UR6, c[0x0][0x364] ;  /* 0x00006c80ff0677ac */ /* 0x000e620008000800 */
[----:B------:R-:W-:-:S04]  /*1a5b0*/  PRMT R6, R9, 0x3340, R6 ;  /* 0x0000334009067816 */ /* 0x000fc80000000006 */
[----:B------:R-:W-:Y:S01]  /*1a5c0*/  PRMT R7, R6, 0x5410, R7 ;  /* 0x0000541006077816 */ /* 0x000fe20000000007 */
[----:B0-----:R-:W-:-:S05]  /*1a5d0*/  IMAD R4, R0, UR5, R5 ;  /* 0x0000000500047c24 */ /* 0x001fca000f8e0205 */
[----:B------:R-:W-:-:S05]  /*1a5e0*/  LEA R4, R4, UR8, 0x2 ;  /* 0x0000000804047c11 */ /* 0x000fca000f8e10ff */
[----:B------:R0:W-:Y:S01]  /*1a5f0*/  STS [R4], R7 ;  /* 0x0000000704007388 */ /* 0x0001e20000000800 */
[----:B-1----:R-:W-:-:S09]  /*1a600*/  UISETP.GE.U32.AND UP0, UPT, UR6, 0x2, UPT ;  /* 0x000000020600788c */ /* 0x002fd2000bf06070 */
[----:B0-----:R-:W-:Y:S05]  /*1a610*/  BRA.U !UP0, `(.L_x_6693) ;  /* 0x0000000108c07547 */ /* 0x001fea000b800000 */
[----:B------:R-:W-:-:S05]  /*1a620*/  UMOV UR4, UR6 ;  /* 0x0000000600047c82 */ /* 0x000fca0008000000 */
.L_x_6696:
        /* <DEDUP_REMOVED lines=11> */
[----:B------:R-:W-:Y:S02]  /*1a6e0*/  LOP3.LUT R18, R18, 0xffff, RZ, 0xc0, !PT ;  /* 0x0000ffff12127812 */ /* 0x000fe400078ec0ff */
[----:B------:R-:W-:Y:S02]  /*1a6f0*/  LOP3.LUT R16, R16, 0xffff, RZ, 0xc0, !PT ;  /* 0x0000ffff10107812 */ /* 0x000fe400078ec0ff */
[----:B------:R-:W0:Y:S01]  /*1a700*/  LDS R6, [R6] ;  /* 0x0000000006067984 */ /* 0x000e220000000800 */
        /* <DEDUP_REMOVED lines=14> */
[----:B------:R-:W-:-:S02]  /*1a7f0*/  IADD3 R9, PT, PT, -R9, RZ, RZ ;  /* 0x000000ff09097210 */ /* 0x000fc40007ffe1ff */
        /* <DEDUP_REMOVED lines=11> */
[----:B------:R-:W-:-:S02]  /*1a8b0*/  PRMT R9, R9, 0x5410, R8 ;  /* 0x0000541009097816 */ /* 0x000fc40000000008 */
[----:B------:R-:W-:-:S03]  /*1a8c0*/  PRMT R16, R7, 0x7610, R16 ;  /* 0x0000761007107816 */ /* 0x000fc60000000010 */
[----:B------:R0:W-:Y:S04]  /*1a8d0*/  STS [R4], R9 ;  /* 0x0000000904007388 */ /* 0x0001e80000000800 */
.L_x_6695:
[----:B------:R-:W-:Y:S05]  /*1a8e0*/  BSYNC.RECONVERGENT B0 ;  /* 0x0000000000007941 */ /* 0x000fea0003800200 */
.L_x_6694:
[----:B------:R-:W-:-:S03]  /*1a8f0*/  UISETP.GT.U32.AND UP0, UPT, UR4, 0x3, UPT ;  /* 0x000000030400788c */ /* 0x000fc6000bf04070 */
[----:B------:R-:W-:-:S06]  /*1a900*/  UMOV UR4, UR7 ;  /* 0x0000000700047c82 */ /* 0x000fcc0008000000 */
[----:B------:R-:W-:Y:S05]  /*1a910*/  BRA.U UP0, `(.L_x_6696) ;  /* 0xfffffffd00447547 */ /* 0x000fea000b83ffff */
.L_x_6693:
[----:B------:R-:W1:Y:S02]  /*1a920*/  LDCU UR4, c[0x0][0x39c] ;  /* 0x00007380ff0477ac */ /* 0x000e640008000800 */
[----:B-1----:R-:W-:-:S09]  /*1a930*/  UISETP.NE.AND UP0, UPT, UR4, URZ, UPT ;  /* 0x000000ff0400728c */ /* 0x002fd2000bf05270 */
        /* <DEDUP_REMOVED lines=8> */
[----:B------:R-:W-:Y:S02]  /*1a9c0*/  LOP3.LUT R6, R23, 0xffff, RZ, 0xc0, !PT ;  /* 0x0000ffff17067812 */ /* 0x000fe400078ec0ff */
[----:B0-----:R-:W-:Y:S02]  /*1a9d0*/  LOP3.LUT R9, R25, 0xffff, RZ, 0xc0, !PT ;  /* 0x0000ffff19097812 */ /* 0x001fe400078ec0ff */
[----:B------:R-:W-:Y:S02]  /*1a9e0*/  PRMT R0, R7, 0x3340, R0 ;  /* 0x0000334007007816 */ /* 0x000fe40000000000 */
[----:B------:R-:W-:-:S04]  /*1a9f0*/  PRMT R9, R9, 0x3340, R6 ;  /* 0x0000334009097816 */ /* 0x000fc80000000006 */
[----:B------:R-:W-:-:S05]  /*1aa00*/  PRMT R9, R9, 0x5410, R0 ;  /* 0x0000541009097816 */ /* 0x000fca0000000000 */
[----:B------:R1:W-:Y:S01]  /*1aa10*/  STS [R4], R9 ;  /* 0x0000000904007388 */ /* 0x0003e20000000800 */
[----:B------:R-:W-:Y:S05]  /*1aa20*/  BRA.U !UP0, `(.L_x_6698) ;  /* 0x0000000108bc7547 */ /* 0x000fea000b800000 */
[----:B------:R-:W-:-:S07]  /*1aa30*/  IMAD.U32 R0, RZ, RZ, UR5 ;  /* 0x00000005ff007e24 */ /* 0x000fce000f8e00ff */
.L_x_6701:
[----:B------:R-:W-:Y:S01]  /*1aa40*/  SHF.R.U32.HI R10, RZ, 0x1, R0 ;  /* 0x00000001ff0a7819 */ /* 0x000fe20000011600 */
[----:B------:R-:W-:Y:S01]  /*1aa50*/  BAR.SYNC.DEFER_BLOCKING 0x0 ;  /* 0x0000000000007b1d */ /* 0x000fe20000010000 */
[----:B------:R-:W-:-:S03]  /*1aa60*/  ISETP.GT.U32.AND P5, PT, R0, 0x7f, PT ;  /* 0x0000007f0000780c */ /* 0x000fc60003fa4070 */
[----:B------:R-:W-:Y:S02]  /*1aa70*/  IMAD.IADD R6, R10, 0x1, R5 ;  /* 0x000000010a067824 */ /* 0x000fe400078e0205 */
[----:B------:R-:W-:Y:S03]  /*1aa80*/  BSSY.RECONVERGENT B0, `(.L_x_6699) ;  /* 0x0000027000007945 */ /* 0x000fe60003800200 */
[----:B------:R-:W-:-:S04]  /*1aa90*/  ISETP.GE.U32.AND P1, PT, R6, UR5, PT ;  /* 0x0000000506007c0c */ /* 0x000fc8000bf26070 */
[----:B------:R-:W-:-:S13]  /*1aaa0*/  ISETP.GE.U32.OR P1, PT, R5, R10, P1 ;  /* 0x0000000a0500720c */ /* 0x000fda0000f26470 */
[----:B0-----:R-:W-:Y:S05]  /*1aab0*/  @P1 BRA `(.L_x_6700) ;  /* 0x00000000008c1947 */ /* 0x001fea0003800000 */
[----:B------:R-:W-:Y:S01]  /*1aac0*/  IMAD R0, R10, 0x4, R4 ;  /* 0x000000040a007824 */ /* 0x000fe200078e0204 */
[----:B------:R-:W-:Y:S02]  /*1aad0*/  LOP3.LUT R25, R25, 0xffff, RZ, 0xc0, !PT ;  /* 0x0000ffff19197812 */ /* 0x000fe400078ec0ff */
[----:B------:R-:W-:Y:S02]  /*1aae0*/  LOP3.LUT R23, R23, 0xffff, RZ, 0xc0, !PT ;  /* 0x0000ffff17177812 */ /* 0x000fe400078ec0ff */
[----:B------:R-:W-:Y:S01]  /*1aaf0*/  LOP3.LUT R18, R18, 0xffff, RZ, 0xc0, !PT ;  /* 0x0000ffff12127812 */ /* 0x000fe200078ec0ff */
[----:B------:R-:W0:Y:S01]  /*1ab00*/  LDS R0, [R0] ;  /* 0x0000000000007984 */ /* 0x000e220000000800 */
[----:B------:R-:W-:Y:S02]  /*1ab10*/  LOP3.LUT R16, R16, 0xffff, RZ, 0xc0, !PT ;  /* 0x0000ffff10107812 */ /* 0x000fe400078ec0ff */
[----:B-1----:R-:W-:Y:S02]  /*1ab20*/  PRMT R9, R25, 0x8880, RZ ;  /* 0x0000888019097816 */ /* 0x002fe400000000ff */
[----:B------:R-:W-:-:S02]  /*1ab30*/  PRMT R11, R23, 0x8880, RZ ;  /* 0x00008880170b7816 */ /* 0x000fc400000000ff */
[----:B------:R-:W-:Y:S02]  /*1ab40*/  PRMT R12, R18, 0x8880, RZ ;  /* 0x00008880120c7816 */ /* 0x000fe400000000ff */
[----:B------:R-:W-:Y:S02]  /*1ab50*/  PRMT R13, R16, 0x8880, RZ ;  /* 0x00008880100d7816 */ /* 0x000fe400000000ff */
[--C-:B0-----:R-:W-:Y:S02]  /*1ab60*/  SHF.R.S32.HI R7, RZ, 0x10, R0.reuse ;  /* 0x00000010ff077819 */ /* 0x101fe40000011400 */
[--C-:B------:R-:W-:Y:S02]  /*1ab70*/  SHF.R.S32.HI R8, RZ, 0x18, R0.reuse ;  /* 0x00000018ff087819 */ /* 0x100fe40000011400 */
[----:B------:R-:W-:Y:S02]  /*1ab80*/  SHF.R.S32.HI R6, RZ, 0x8, R0 ;  /* 0x00000008ff067819 */ /* 0x000fe40000011400 */
[----:B------:R-:W-:-:S02]  /*1ab90*/  SGXT R0, R0, 0x8 ;  /* 0x000000080000781a */ /* 0x000fc40000000200 */
        /* <DEDUP_REMOVED lines=21> */
.L_x_6700:
[----:B------:R-:W-:Y:S05]  /*1acf0*/  BSYNC.RECONVERGENT B0 ;  /* 0x0000000000007941 */ /* 0x000fea0003800200 */
.L_x_6699:
[----:B------:R-:W-:Y:S01]  /*1ad00*/  IMAD.MOV.U32 R0, RZ, RZ, R10 ;  /* 0x000000ffff007224 */ /* 0x000fe200078e000a */
[----:B------:R-:W-:Y:S06]  /*1ad10*/  @P5 BRA `(.L_x_6701) ;  /* 0xfffffffc00485947 */ /* 0x000fec000383ffff */
.L_x_6698:
[----:B------:R-:W-:Y:S01]  /*1ad20*/  BAR.SYNC.DEFER_BLOCKING 0x0 ;  /* 0x0000000000007b1d */ /* 0x000fe20000010000 */
[----:B------:R-:W-:-:S09]  /*1ad30*/  UISETP.GE.U32.AND UP0, UPT, UR4, 0x2, UPT ;  /* 0x000000020400788c */ /* 0x000fd2000bf06070 */
[----:B------:R-:W-:Y:S05]  /*1ad40*/  BRA.U !UP0, `(.L_x_6697) ;  /* 0x0000000108a87547 */ /* 0x000fea000b800000 */
[----:B------:R-:W-:-:S07]  /*1ad50*/  HFMA2 R0, -RZ, RZ, 0, 5.9604644775390625e-08 ;  /* 0x00000001ff007431 */ /* 0x000fce00000001ff */
.L_x_6702:
[----:B01----:R-:W-:Y:S02]  /*1ad60*/  LOP3.LUT R4, R25, 0xffff, RZ, 0xc0, !PT ;  /* 0x0000ffff19047812 */ /* 0x003fe400078ec0ff */
[----:B------:R-:W-:Y:S02]  /*1ad70*/  LOP3.LUT R6, R16, 0xffff, RZ, 0xc0, !PT ;  /* 0x0000ffff10067812 */ /* 0x000fe400078ec0ff */
[----:B------:R-:W-:Y:S02]  /*1ad80*/  PRMT R9, R4, 0x8880, RZ ;  /* 0x0000888004097816 */ /* 0x000fe400000000ff */
[----:B------:R-:W-:Y:S02]  /*1ad90*/  LOP3.LUT R4, R23, 0xffff, RZ, 0xc0, !PT ;  /* 0x0000ffff17047812 */ /* 0x000fe400078ec0ff */
[----:B------:R-:W-:Y:S02]  /*1ada0*/  LOP3.LUT R5, R18, 0xffff, RZ, 0xc0, !PT ;  /* 0x0000ffff12057812 */ /* 0x000fe400078ec0ff */
[----:B------:R-:W-:-:S02]  /*1adb0*/  PRMT R7, R4, 0x8880, RZ ;  /* 0x0000888004077816 */ /* 0x000fc400000000ff */
[----:B------:R-:W-:Y:S01]  /*1adc0*/  PRMT R6, R6, 0x8880, RZ ;  /* 0x0000888006067816 */ /* 0x000fe200000000ff */
[----:B------:R-:W0:Y:S01]  /*1add0*/  SHFL.DOWN PT, R4, R9, R0, 0x1f ;  /* 0x08001f0009047589 */ /* 0x000e2200000e0000 */
[----:B------:R-:W-:Y:S01]  /*1ade0*/  PRMT R11, R5, 0x8880, RZ ;  /* 0x00008880050b7816 */ /* 0x000fe200000000ff */
[----:B------:R-:W-:Y:S01]  /*1adf0*/  IMAD.MOV.U32 R5, RZ, RZ, R7 ;  /* 0x000000ffff057224 */ /* 0x000fe200078e0007 */
[----:B------:R-:W-:Y:S01]  /*1ae00*/  LOP3.LUT R25, R25, 0xff, RZ, 0xc0, !PT ;  /* 0x000000ff19197812 */ /* 0x000fe200078ec0ff */
[----:B------:R-:W-:Y:S01]  /*1ae10*/  IMAD.MOV.U32 R7, RZ, RZ, R6 ;  /* 0x000000ffff077224 */ /* 0x000fe200078e0006 */
[----:B------:R-:W-:Y:S01]  /*1ae20*/  LOP3.LUT R23, R23, 0xff, RZ, 0xc0, !PT ;  /* 0x000000ff17177812 */ /* 0x000fe200078ec0ff */
[----:B------:R-:W1:Y:S01]  /*1ae30*/  SHFL.DOWN PT, R6, R11, R0, 0x1f ;  /* 0x08001f000b067589 */ /* 0x000e6200000e0000 */
[----:B------:R-:W-:Y:S02]  /*1ae40*/  LOP3.LUT R18, R18, 0xff, RZ, 0xc0, !PT ;  /* 0x000000ff12127812 */ /* 0x000fe400078ec0ff */
[----:B------:R-:W-:Y:S01]  /*1ae50*/  LOP3.LUT R16, R16, 0xff, RZ, 0xc0, !PT ;  /* 0x000000ff10107812 */ /* 0x000fe200078ec0ff */
[----:B------:R-:W2:Y:S04]  /*1ae60*/  SHFL.DOWN PT, R5, R5, R0, 0x1f ;  /* 0x08001f0005057589 */ /* 0x000ea800000e0000 */
[----:B------:R3:W4:Y:S01]  /*1ae70*/  SHFL.DOWN PT, R7, R7, R0, 0x1f ;  /* 0x08001f0007077589 */ /* 0x00072200000e0000 */
[----:B0-----:R-:W-:Y:S01]  /*1ae80*/  ISETP.NE.AND P1, PT, R4, RZ, PT ;  /* 0x000000ff0400720c */ /* 0x001fe20003f25270 */
[----:B---3--:R-:W-:-:S03]  /*1ae90*/  IMAD.SHL.U32 R0, R0, 0x2, RZ ;  /* 0x0000000200007824 */ /* 0x008fc600078e00ff */
[----:B------:R-:W-:Y:S02]  /*1aea0*/  SEL R4, RZ, 0xffffffff, !P1 ;  /* 0xffffffffff047807 */ /* 0x000fe40004800000 */
[----:B-1----:R-:W-:Y:S02]  /*1aeb0*/  ISETP.NE.AND P3, PT, R6, RZ, PT ;  /* 0x000000ff0600720c */ /* 0x002fe40003f65270 */
[----:B------:R-:W-:Y:S02]  /*1aec0*/  LOP3.LUT R4, R4, 0xff, RZ, 0xc0, !PT ;  /* 0x000000ff04047812 */ /* 0x000fe400078ec0ff */
[----:B--2---:R-:W-:Y:S02]  /*1aed0*/  ISETP.NE.AND P2, PT, R5, RZ, PT ;  /* 0x000000ff0500720c */ /* 0x004fe40003f45270 */
[----:B------:R-:W-:Y:S02]  /*1aee0*/  ISETP.GE.AND P5, PT, R0, UR4, PT ;  /* 0x0000000400007c0c */ /* 0x000fe4000bfa6270 */
[----:B----4-:R-:W-:-:S02]  /*1aef0*/  ISETP.NE.AND P4, PT, R7, RZ, PT ;  /* 0x000000ff0700720c */ /* 0x010fc40003f85270 */
[----:B------:R-:W-:Y:S02]  /*1af00*/  ISETP.NE.AND P1, PT, R25, R4, PT ;  /* 0x000000041900720c */ /* 0x000fe40003f25270 */
        /* <DEDUP_REMOVED lines=14> */
.L_x_6697:
[----:B------:R-:W-:Y:S05]  /*1aff0*/  @!P0 EXIT ;  /* 0x000000000000894d */ /* 0x000fea0003800000 */
[----:B------:R-:W2:Y:S02]  /*1b000*/  LDCU.64 UR4, c[0x0][0x768] ;  /* 0x0000ed00ff0477ac */ /* 0x000ea40008000a00 */
[----:B--2---:R-:W-:-:S04]  /*1b010*/  UISETP.NE.U32.AND UP0, UPT, UR4, URZ, UPT ;  /* 0x000000ff0400728c */ /* 0x004fc8000bf05070 */
[----:B------:R-:W-:-:S09]  /*1b020*/  UISETP.NE.AND.EX UP0, UPT, UR5, URZ, UPT, UP0 ;  /* 0x000000ff0500728c */ /* 0x000fd2000bf05300 */
[----:B------:R-:W-:Y:S05]  /*1b030*/  BRA.U UP0, `(.L_x_6703) ;  /* 0x0000000900647547 */ /* 0x000fea000b800000 */
[----:B------:R-:W2:Y:S01]  /*1b040*/  LDCU.U8 UR6, c[0x0][0x788] ;  /* 0x0000f100ff0677ac */ /* 0x000ea20008000000 */
[----:B------:R-:W3:Y:S01]  /*1b050*/  LDCU.64 UR4, c[0x0][0x758] ;  /* 0x0000eb00ff0477ac */ /* 0x000ee20008000a00 */
[----:B--2---:R-:W-:Y:S01]  /*1b060*/  UISETP.NE.AND UP0, UPT, UR6, URZ, UPT ;  /* 0x000000ff0600728c */ /* 0x004fe2000bf05270 */
[----:B---3--:R-:W-:Y:S02]  /*1b070*/  IADD3 R6, P0, PT, R17, UR4, RZ ;  /* 0x0000000411067c10 */ /* 0x008fe4000ff1e0ff */
[----:B------:R-:W-:Y:S02]  /*1b080*/  IADD3 R2, P1, PT, R19, UR4, RZ ;  /* 0x0000000413027c10 */ /* 0x000fe4000ff3e0ff */
[----:B01----:R-:W-:Y:S01]  /*1b090*/  IADD3 R4, P2, PT, R22, UR4, RZ ;  /* 0x0000000416047c10 */ /* 0x003fe2000ff5e0ff */
[----:B------:R-:W-:Y:S01]  /*1b0a0*/  IMAD.X R7, RZ, RZ, UR5, P0 ;  /* 0x00000005ff077e24 */ /* 0x000fe200080e06ff */
[----:B------:R-:W-:Y:S01]  /*1b0b0*/  IADD3 R8, P3, PT, R24, UR4, RZ ;  /* 0x0000000418087c10 */ /* 0x000fe2000ff7e0ff */
[----:B------:R-:W-:-:S02]  /*1b0c0*/  IMAD.X R3, RZ, RZ, UR5, P1 ;  /* 0x00000005ff037e24 */ /* 0x000fc400088e06ff */
[----:B------:R-:W-:Y:S02]  /*1b0d0*/  IMAD.X R5, RZ, RZ, UR5, P2 ;  /* 0x00000005ff057e24 */ /* 0x000fe400090e06ff */
[----:B------:R-:W-:Y:S01]  /*1b0e0*/  IMAD.X R9, RZ, RZ, UR5, P3 ;  /* 0x00000005ff097e24 */ /* 0x000fe200098e06ff */
[----:B------:R-:W-:Y:S07]  /*1b0f0*/  BRA.U !UP0, `(.L_x_6704) ;  /* 0x0000000108607547 */ /* 0x000fee000b800000 */
[----:B------:R-:W2:Y:S04]  /*1b100*/  LDG.E.S8 R0, desc[UR36][R8.64] ;  /* 0x0000002408007981 */ /* 0x000ea8000c1e1300 */
[----:B------:R-:W3:Y:S04]  /*1b110*/  LDG.E.S8 R10, desc[UR36][R4.64] ;  /* 0x00000024040a7981 */ /* 0x000ee8000c1e1300 */
[----:B------:R-:W4:Y:S04]  /*1b120*/  LDG.E.S8 R11, desc[UR36][R2.64] ;  /* 0x00000024020b7981 */ /* 0x000f28000c1e1300 */
[----:B------:R-:W5:Y:S01]  /*1b130*/  LDG.E.S8 R12, desc[UR36][R6.64] ;  /* 0x00000024060c7981 */ /* 0x000f62000c1e1300 */
[----:B------:R-:W-:-:S02]  /*1b140*/  LOP3.LUT R25, R25, 0xffff, RZ, 0xc0, !PT ;  /* 0x0000ffff19197812 */ /* 0x000fc400078ec0ff */
[----:B------:R-:W-:Y:S02]  /*1b150*/  LOP3.LUT R18, R18, 0xffff, RZ, 0xc0, !PT ;  /* 0x0000ffff12127812 */ /* 0x000fe400078ec0ff */
[----:B------:R-:W-:Y:S02]  /*1b160*/  LOP3.LUT R16, R16, 0xffff, RZ, 0xc0, !PT ;  /* 0x0000ffff10107812 */ /* 0x000fe400078ec0ff */
[----:B------:R-:W-:Y:S02]  /*1b170*/  LOP3.LUT R23, R23, 0xffff, RZ, 0xc0, !PT ;  /* 0x0000ffff17177812 */ /* 0x000fe400078ec0ff */
[----:B------:R-:W-:Y:S02]  /*1b180*/  PRMT R13, R25, 0x8880, RZ ;  /* 0x00008880190d7816 */ /* 0x000fe400000000ff */
[----:B------:R-:W-:Y:S02]  /*1b190*/  PRMT R14, R18, 0x8880, RZ ;  /* 0x00008880120e7816 */ /* 0x000fe400000000ff */
[----:B------:R-:W-:Y:S01]  /*1b1a0*/  PRMT R21, R16, 0x8880, RZ ;  /* 0x0000888010157816 */ /* 0x000fe200000000ff */
[----:B------:R-:W-:Y:S01]  /*1b1b0*/  IMAD.MOV R13, RZ, RZ, -R13 ;  /* 0x000000ffff0d7224 */ /* 0x000fe200078e0a0d */
[----:B------:R-:W-:Y:S01]  /*1b1c0*/  PRMT R15, R23, 0x8880, RZ ;  /* 0x00008880170f7816 */ /* 0x000fe200000000ff */
[----:B------:R-:W-:-:S02]  /*1b1d0*/  IMAD.MOV R14, RZ, RZ, -R14 ;  /* 0x000000ffff0e7224 */ /* 0x000fc400078e0a0e */
[----:B------:R-:W-:Y:S01]  /*1b1e0*/  IMAD.MOV R21, RZ, RZ, -R21 ;  /* 0x000000ffff157224 */ /* 0x000fe200078e0a15 */
[----:B------:R-:W-:Y:S02]  /*1b1f0*/  IADD3 R15, PT, PT, -R15, RZ, RZ ;  /* 0x000000ff0f0f7210 */ /* 0x000fe40007ffe1ff */
[----:B--2---:R-:W-:Y:S02]  /*1b200*/  ISETP.NE.AND P0, PT, R0, R13, PT ;  /* 0x0000000d0000720c */ /* 0x004fe40003f05270 */
[----:B---3--:R-:W-:Y:S02]  /*1b210*/  ISETP.NE.AND P1, PT, R10, R15, PT ;  /* 0x0000000f0a00720c */ /* 0x008fe40003f25270 */
[----:B------:R-:W-:Y:S02]  /*1b220*/  SEL R25, RZ, 0x1, !P0 ;  /* 0x00000001ff197807 */ /* 0x000fe40004000000 */
[----:B----4-:R-:W-:Y:S02]  /*1b230*/  ISETP.NE.AND P2, PT, R11, R14, PT ;  /* 0x0000000e0b00720c */ /* 0x010fe40003f45270 */
[----:B------:R-:W-:-:S02]  /*1b240*/  SEL R23, RZ, 0x1, !P1 ;  /* 0x00000001ff177807 */ /* 0x000fc40004800000 */
[----:B-----5:R-:W-:Y:S02]  /*1b250*/  ISETP.NE.AND P3, PT, R12, R21, PT ;  /* 0x000000150c00720c */ /* 0x020fe40003f65270 */
[----:B------:R-:W-:Y:S02]  /*1b260*/  SEL R18, RZ, 0x1, !P2 ;  /* 0x00000001ff127807 */ /* 0x000fe40005000000 */
[----:B------:R-:W-:-:S09]  /*1b270*/  SEL R16, RZ, 0x1, !P3 ;  /* 0x00000001ff107807 */ /* 0x000fd20005800000 */
.L_x_6704:
[----:B------:R-:W0:Y:S02]  /*1b280*/  LDCU.U8 UR4, c[0x0][0x789] ;  /* 0x0000f120ff0477ac */ /* 0x000e240008000000 */
[----:B0-----:R-:W-:-:S09]  /*1b290*/  UISETP.NE.AND UP0, UPT, UR4, URZ, UPT ;  /* 0x000000ff0400728c */ /* 0x001fd2000bf05270 */
[----:B------:R-:W-:Y:S05]  /*1b2a0*/  BRA.U UP0, `(.L_x_6705) ;  /* 0x0000000100347547 */ /* 0x000fea000b800000 */
[----:B------:R-:W-:Y:S02]  /*1b2b0*/  LOP3.LUT P0, RZ, R25, 0xff, RZ, 0xc0, !PT ;  /* 0x000000ff19ff7812 */ /* 0x000fe4000780c0ff */
[----:B------:R-:W-:Y:S02]  /*1b2c0*/  LOP3.LUT P1, RZ, R23, 0xff, RZ, 0xc0, !PT ;  /* 0x000000ff17ff7812 */ /* 0x000fe4000782c0ff */
[----:B------:R-:W-:Y:S02]  /*1b2d0*/  LOP3.LUT P2, RZ, R18, 0xff, RZ, 0xc0, !PT ;  /* 0x000000ff12ff7812 */ /* 0x000fe4000784c0ff */
[----:B------:R-:W-:Y:S02]  /*1b2e0*/  LOP3.LUT P3, RZ, R16, 0xff, RZ, 0xc0, !PT ;  /* 0x000000ff10ff7812 */ /* 0x000fe4000786c0ff */
[----:B------:R-:W-:Y:S02]  /*1b2f0*/  SEL R11, RZ, 0x1, !P0 ;  /* 0x00000001ff0b7807 */ /* 0x000fe40004000000 */
[----:B------:R-:W-:-:S02]  /*1b300*/  SEL R13, RZ, 0x1, !P1 ;  /* 0x00000001ff0d7807 */ /* 0x000fc40004800000 */
[----:B------:R-:W-:Y:S01]  /*1b310*/  SEL R15, RZ, 0x1, !P2 ;  /* 0x00000001ff0f7807 */ /* 0x000fe20005000000 */
[----:B------:R-:W-:Y:S01]  /*1b320*/  STG.E.U8 desc[UR36][R8.64], R11 ;  /* 0x0000000b08007986 */ /* 0x000fe2000c101124 */
[----:B------:R-:W-:-:S03]  /*1b330*/  SEL R17, RZ, 0x1, !P3 ;  /* 0x00000001ff117807 */ /* 0x000fc60005800000 */
[----:B------:R-:W-:Y:S04]  /*1b340*/  STG.E.U8 desc[UR36][R4.64], R13 ;  /* 0x0000000d04007986 */ /* 0x000fe8000c101124 */
[----:B------:R-:W-:Y:S04]  /*1b350*/  STG.E.U8 desc[UR36][R2.64], R15 ;  /* 0x0000000f02007986 */ /* 0x000fe8000c101124 */
[----:B------:R-:W-:Y:S01]  /*1b360*/  STG.E.U8 desc[UR36][R6.64], R17 ;  /* 0x0000001106007986 */ /* 0x000fe2000c101124 */
[----:B------:R-:W-:Y:S05]  /*1b370*/  EXIT ;  /* 0x000000000000794d */ /* 0x000fea0003800000 */
.L_x_6705:
        /* <DEDUP_REMOVED lines=9> */
[----:B------:R-:W-:Y:S01]  /*1b410*/  IMAD.MOV.U32 R13, RZ, RZ, RZ ;  /* 0x000000ffff0d7224 */ /* 0x000fe200078e00ff */
[----:B------:R-:W4:Y:S01]  /*1b420*/  LDCU.64 UR6, c[0x4][0x248] ;  /* 0x01004900ff0677ac */ /* 0x000f220008000a00 */
[----:B0-----:R-:W-:Y:S02]  /*1b430*/  IMAD.U32 R4, RZ, RZ, UR4 ;  /* 0x00000004ff047e24 */ /* 0x001fe4000f8e00ff */
[----:B------:R-:W-:-:S02]  /*1b440*/  IMAD.U32 R5, RZ, RZ, UR5 ;  /* 0x00000005ff057e24 */ /* 0x000fc4000f8e00ff */
[----:B---3--:R-:W-:Y:S02]  /*1b450*/  IMAD.U32 R6, RZ, RZ, UR8 ;  /* 0x00000008ff067e24 */ /* 0x008fe4000f8e00ff */
[----:B------:R-:W-:Y:S02]  /*1b460*/  IMAD.U32 R7, RZ, RZ, UR9 ;  /* 0x00000009ff077e24 */ /* 0x000fe4000f8e00ff */
[----:B----4-:R-:W-:Y:S02]  /*1b470*/  IMAD.U32 R10, RZ, RZ, UR6 ;  /* 0x00000006ff0a7e24 */ /* 0x010fe4000f8e00ff */
[----:B-1----:R-:W-:-:S07]  /*1b480*/  IMAD.U32 R11, RZ, RZ, UR7 ;  /* 0x00000007ff0b7e24 */ /* 0x002fce000f8e00ff */
[----:B------:R-:W-:-:S07]  /*1b490*/  LEPC R20, `(.L_x_6706) ;  /* 0x000000001014794e */ /* 0x000fce0000000000 */
[----:B--2---:R-:W-:Y:S05]  /*1b4a0*/  CALL.ABS.NOINC R2 ;  /* 0x0000000002007343 */ /* 0x004fea0003c00000 */
.L_x_6706:
        /* <DEDUP_REMOVED lines=19> */
[----:B---3--:R-:W-:Y:S02]  /*1b5e0*/  IMAD.U32 R6, RZ, RZ, UR6 ;  /* 0x00000006ff067e24 */ /* 0x008fe4000f8e00ff */
[----:B------:R-:W-:Y:S02]  /*1b5f0*/  IMAD.U32 R7, RZ, RZ, UR7 ;  /* 0x00000007ff077e24 */ /* 0x000fe4000f8e00ff */
[----:B----4-:R-:W-:Y:S01]  /*1b600*/  IMAD.U32 R10, RZ, RZ, UR8 ;  /* 0x00000008ff0a7e24 */ /* 0x010fe2000f8e00ff */
[----:B-1----:R-:W-:-:S07]  /*1b610*/  MOV R11, UR9 ;  /* 0x00000009000b7c02 */ /* 0x002fce0008000f00 */
[----:B------:R-:W-:-:S07]  /*1b620*/  LEPC R20, `(.L_x_6707) ;  /* 0x000000001014794e */ /* 0x000fce0000000000 */
[----:B--2---:R-:W-:Y:S05]  /*1b630*/  CALL.ABS.NOINC R2 ;  /* 0x0000000002007343 */ /* 0x004fea0003c00000 */
.L_x_6707:
        /* <DEDUP_REMOVED lines=20> */
[----:B------:R-:W-:Y:S01]  /*1b780*/  IMAD.U32 R7, RZ, RZ, UR7 ;  /* 0x00000007ff077e24 */ /* 0x000fe2000f8e00ff */
[----:B----4-:R-:W-:Y:S01]  /*1b790*/  MOV R10, UR8 ;  /* 0x00000008000a7c02 */ /* 0x010fe20008000f00 */
[----:B-1----:R-:W-:-:S07]  /*1b7a0*/  IMAD.U32 R11, RZ, RZ, UR9 ;  /* 0x00000009ff0b7e24 */ /* 0x002fce000f8e00ff */
[----:B------:R-:W-:-:S07]  /*1b7b0*/  LEPC R20, `(.L_x_6708) ;  /* 0x000000001014794e */ /* 0x000fce0000000000 */
[----:B--2---:R-:W-:Y:S05]  /*1b7c0*/  CALL.ABS.NOINC R2 ;  /* 0x0000000002007343 */ /* 0x004fea0003c00000 */
.L_x_6708:
        /* <DEDUP_REMOVED lines=25> */
.L_x_6709:
[----:B------:R-:W0:Y:S01]  /*1b960*/  LDCU.64 UR4, c[0x0][0x758] ;  /* 0x0000eb00ff0477ac */ /* 0x000e220008000a00 */
[----:B------:R-:W-:-:S04]  /*1b970*/  LOP3.LUT P1, RZ, R16, 0xff, RZ, 0xc0, !PT ;  /* 0x000000ff10ff7812 */ /* 0x000fc8000782c0ff */
[----:B------:R-:W-:Y:S02]  /*1b980*/  SEL R5, RZ, 0x1, !P1 ;  /* 0x00000001ff057807 */ /* 0x000fe40004800000 */
[----:B0-----:R-:W-:-:S05]  /*1b990*/  IADD3 R2, P0, PT, R17, UR4, RZ ;  /* 0x0000000411027c10 */ /* 0x001fca000ff1e0ff */
[----:B------:R-:W-:-:S05]  /*1b9a0*/  IMAD.X R3, RZ, RZ, UR5, P0 ;  /* 0x00000005ff037e24 */ /* 0x000fca00080e06ff */
[----:B------:R-:W-:Y:S01]  /*1b9b0*/  STG.E.U8 desc[UR36][R2.64], R5 ;  /* 0x0000000502007986 */ /* 0x000fe2000c101124 */
[----:B------:R-:W-:Y:S05]  /*1b9c0*/  EXIT ;  /* 0x000000000000794d */ /* 0x000fea0003800000 */
.L_x_6703:
[----:B------:R-:W2:Y:S01]  /*1b9d0*/  LDCU.U8 UR4, c[0x0][0x788] ;  /* 0x0000f100ff0477ac */ /* 0x000ea20008000000 */
[----:B------:R-:W3:Y:S01]  /*1b9e0*/  LDCU.U8 UR5, c[0x0][0x789] ;  /* 0x0000f120ff0577ac */ /* 0x000ee20008000000 */
[----:B--2---:R-:W-:Y:S02]  /*1b9f0*/  UISETP.NE.AND UP1, UPT, UR4, URZ, UPT ;  /* 0x000000ff0400728c */ /* 0x004fe4000bf25270 */
[----:B---3--:R-:W-:-:S07]  /*1ba00*/  UISETP.NE.AND UP0, UPT, UR5, URZ, UPT ;  /* 0x000000ff0500728c */ /* 0x008fce000bf05270 */
[----:B------:R-:W-:Y:S05]  /*1ba10*/  BRA.U !UP1, `(.L_x_6710) ;  /* 0x0000000109607547 */ /* 0x000fea000b800000 */
[----:B------:R-:W2:Y:S04]  /*1ba20*/  LDG.E.S8 R0, desc[UR36][R2.64] ;  /* 0x0000002402007981 */ /* 0x000ea8000c1e1300 */
[----:B01----:R-:W3:Y:S04]  /*1ba30*/  LDG.E.S8 R4, desc[UR36][R2.64+0x1] ;  /* 0x0000012402047981 */ /* 0x003ee8000c1e1300 */
        /* <DEDUP_REMOVED lines=22> */
.L_x_6710:
        /* <DEDUP_REMOVED lines=8> */
[----:B------:R2:W3:Y:S01]  /*1bc20*/  LDC.64 R2, c[0x4][R0] ;  /* 0x0100000000027b82 */ /* 0x0004e20000000a00 */
[----:B------:R-:W4:Y:S01]  /*1bc30*/  LDCU.64 UR6, c[0x4][0x7b8] ;  /* 0x0100f700ff0677ac */ /* 0x000f220008000a00 */
[----:B------:R-:W-:Y:S01]  /*1bc40*/  IMAD.MOV.U32 R13, RZ, RZ, RZ ;  /* 0x000000ffff0d7224 */ /* 0x000fe200078e00ff */
[----:B------:R-:W5:Y:S01]  /*1bc50*/  LDCU.64 UR8, c[0x4][0x248] ;  /* 0x01004900ff0877ac */ /* 0x000f620008000a00 */
[----:B01----:R-:W-:Y:S02]  /*1bc60*/  IMAD.U32 R4, RZ, RZ, UR4 ;  /* 0x00000004ff047e24 */ /* 0x003fe4000f8e00ff */
[----:B------:R-:W-:-:S02]  /*1bc70*/  IMAD.U32 R5, RZ, RZ, UR5 ;  /* 0x00000005ff057e24 */ /* 0x000fc4000f8e00ff */
[----:B----4-:R-:W-:Y:S02]  /*1bc80*/  IMAD.U32 R6, RZ, RZ, UR6 ;  /* 0x00000006ff067e24 */ /* 0x010fe4000f8e00ff */
[----:B------:R-:W-:Y:S02]  /*1bc90*/  IMAD.U32 R7, RZ, RZ, UR7 ;  /* 0x00000007ff077e24 */ /* 0x000fe4000f8e00ff */
[----:B-----5:R-:W-:Y:S02]  /*1bca0*/  IMAD.U32 R10, RZ, RZ, UR8 ;  /* 0x00000008ff0a7e24 */ /* 0x020fe4000f8e00ff */
[----:B--2---:R-:W-:-:S07]  /*1bcb0*/  IMAD.U32 R11, RZ, RZ, UR9 ;  /* 0x00000009ff0b7e24 */ /* 0x004fce000f8e00ff */
[----:B------:R-:W-:-:S07]  /*1bcc0*/  LEPC R20, `(.L_x_6712) ;  /* 0x000000001014794e */ /* 0x000fce0000000000 */
[----:B---3--:R-:W-:Y:S05]  /*1bcd0*/  CALL.ABS.NOINC R2 ;  /* 0x0000000002007343 */ /* 0x008fea0003c00000 */
.L_x_6712:
[----:B------:R-:W2:Y:S01]  /*1bce0*/  LDCU.64 UR4, c[0x0][0x758] ;  /* 0x0000eb00ff0477ac */ /* 0x000ea20008000a00 */
[----:B------:R-:W-:-:S04]  /*1bcf0*/  LOP3.LUT P0, RZ, R25, 0xff, RZ, 0xc0, !PT ;  /* 0x000000ff19ff7812 */ /* 0x000fc8000780c0ff */
[----:B------:R-:W-:Y:S02]  /*1bd00*/  SEL R3, RZ, 0x1, !P0 ;  /* 0x00000001ff037807 */ /* 0x000fe40004000000 */
[----:B--2---:R-:W-:Y:S01]  /*1bd10*/  IADD3 R24, P1, PT, R24, UR4, RZ ;  /* 0x0000000418187c10 */ /* 0x004fe2000ff3e0ff */
[----:B------:R-:W2:Y:S04]  /*1bd20*/  LDCU UR4, c[0x0][0x78c] ;  /* 0x0000f180ff0477ac */ /* 0x000ea80008000800 */
[----:B------:R-:W-:-:S05]  /*1bd30*/  IMAD.X R25, RZ, RZ, UR5, P1 ;  /* 0x00000005ff197e24 */ /* 0x000fca00088e06ff */
[----:B------:R3:W-:Y:S01]  /*1bd40*/  STG.E.U8 desc[UR36][R24.64], R3 ;  /* 0x0000000318007986 */ /* 0x0007e2000c101124 */
[----:B--2---:R-:W-:-:S09]  /*1bd50*/  UISETP.NE.AND UP0, UPT, UR4, 0x1, UPT ;  /* 0x000000010400788c */ /* 0x004fd2000bf05270 */
[----:B---3--:R-:W-:Y:S05]  /*1bd60*/  BRA.U !UP0, `(.L_x_6713) ;  /* 0x0000000108407547 */ /* 0x008fea000b800000 */
[----:B------:R-:W-:Y:S01]  /*1bd70*/  MOV R0, 0x0 ;  /* 0x0000000000007802 */ /* 0x000fe20000000f00 */
[----:B------:R-:W0:Y:S01]  /*1bd80*/  LDCU.64 UR4, c[0x4][0x7c8] ;  /* 0x0100f900ff0477ac */ /* 0x000e220008000a00 */
[----:B------:R-:W-:Y:S02]  /*1bd90*/  HFMA2 R8, -RZ, RZ, 0, 4.4763088226318359375e-05 ;  /* 0x000002efff087431 */ /* 0x000fe400000001ff */
        /* <DEDUP_REMOVED lines=13> */
.L_x_6713:
        /* <DEDUP_REMOVED lines=11> */
[----:B------:R-:W-:Y:S02]  /*1bf20*/  IMAD.MOV.U32 R8, RZ, RZ, 0x2ef ;  /* 0x000002efff087424 */ /* 0x000fe400078e00ff */
[----:B------:R2:W3:Y:S01]  /*1bf30*/  LDC.64 R2, c[0x4][R0] ;  /* 0x0100000000027b82 */ /* 0x0004e20000000a00 */
[----:B------:R-:W4:Y:S01]  /*1bf40*/  LDCU.64 UR6, c[0x4][0x7b8] ;  /* 0x0100f700ff0677ac */ /* 0x000f220008000a00 */
[----:B------:R-:W-:Y:S02]  /*1bf50*/  IMAD.MOV.U32 R12, RZ, RZ, 0x1 ;  /* 0x00000001ff0c7424 */ /* 0x000fe400078e00ff */
[----:B------:R-:W-:Y:S01]  /*1bf60*/  IMAD.MOV.U32 R13, RZ, RZ, RZ ;  /* 0x000000ffff0d7224 */ /* 0x000fe200078e00ff */
[----:B------:R-:W5:Y:S01]  /*1bf70*/  LDCU.64 UR8, c[0x4][0x248] ;  /* 0x01004900ff0877ac */ /* 0x000f620008000a00 */
[----:B01----:R-:W-:-:S02]  /*1bf80*/  IMAD.U32 R4, RZ, RZ, UR4 ;  /* 0x00000004ff047e24 */ /* 0x003fc4000f8e00ff */
[----:B------:R-:W-:Y:S02]  /*1bf90*/  IMAD.U32 R5, RZ, RZ, UR5 ;  /* 0x00000005ff057e24 */ /* 0x000fe4000f8e00ff */
[----:B----4-:R-:W-:Y:S02]  /*1bfa0*/  IMAD.U32 R6, RZ, RZ, UR6 ;  /* 0x00000006ff067e24 */ /* 0x010fe4000f8e00ff */
[----:B------:R-:W-:Y:S02]  /*1bfb0*/  IMAD.U32 R7, RZ, RZ, UR7 ;  /* 0x00000007ff077e24 */ /* 0x000fe4000f8e00ff */
[----:B-----5:R-:W-:Y:S01]  /*1bfc0*/  IMAD.U32 R10, RZ, RZ, UR8 ;  /* 0x00000008ff0a7e24 */ /* 0x020fe2000f8e00ff */
[----:B--2---:R-:W-:-:S07]  /*1bfd0*/  MOV R11, UR9 ;  /* 0x00000009000b7c02 */ /* 0x004fce0008000f00 */
[----:B------:R-:W-:-:S07]  /*1bfe0*/  LEPC R20, `(.L_x_6714) ;  /* 0x000000001014794e */ /* 0x000fce0000000000 */
[----:B---3--:R-:W-:Y:S05]  /*1bff0*/  CALL.ABS.NOINC R2 ;  /* 0x0000000002007343 */ /* 0x008fea0003c00000 */
.L_x_6714:
        /* <DEDUP_REMOVED lines=20> */
[----:B------:R-:W-:Y:S01]  /*1c140*/  IMAD.U32 R7, RZ, RZ, UR7 ;  /* 0x00000007ff077e24 */ /* 0x000fe2000f8e00ff */
[----:B-----5:R-:W-:Y:S01]  /*1c150*/  MOV R10, UR8 ;  /* 0x00000008000a7c02 */ /* 0x020fe20008000f00 */
[----:B--2---:R-:W-:-:S07]  /*1c160*/  IMAD.U32 R11, RZ, RZ, UR9 ;  /* 0x00000009ff0b7e24 */ /* 0x004fce000f8e00ff */
[----:B------:R-:W-:-:S07]  /*1c170*/  LEPC R20, `(.L_x_6715) ;  /* 0x000000001014794e */ /* 0x000fce0000000000 */
[----:B---3--:R-:W-:Y:S05]  /*1c180*/  CALL.ABS.NOINC R2 ;  /* 0x0000000002007343 */ /* 0x008fea0003c00000 */
.L_x_6715:
[----:B------:R-:W2:Y:S01]  /*1c190*/  LDCU.64 UR4, c[0x0][0x758] ;  /* 0x0000eb00ff0477ac */ /* 0x000ea20008000a00 */
[----:B------:R-:W-:-:S04]  /*1c1a0*/  LOP3.LUT P0, RZ, R16, 0xff, RZ, 0xc0, !PT ;  /* 0x000000ff10ff7812 */ /* 0x000fc8000780c0ff */
[----:B------:R-:W-:Y:S02]  /*1c1b0*/  SEL R5, RZ, 0x1, !P0 ;  /* 0x00000001ff057807 */ /* 0x000fe40004000000 */
[----:B--2---:R-:W-:-:S05]  /*1c1c0*/  IADD3 R2, P1, PT, R17, UR4, RZ ;  /* 0x0000000411027c10 */ /* 0x004fca000ff3e0ff */
[----:B------:R-:W-:-:S05]  /*1c1d0*/  IMAD.X R3, RZ, RZ, UR5, P1 ;  /* 0x00000005ff037e24 */ /* 0x000fca00088e06ff */
[----:B------:R-:W-:Y:S01]  /*1c1e0*/  STG.E.U8 desc[UR36][R2.64], R5 ;  /* 0x0000000502007986 */ /* 0x000fe2000c101124 */
[----:B------:R-:W-:Y:S05]  /*1c1f0*/  EXIT ;  /* 0x000000000000794d */ /* 0x000fea0003800000 */
.L_x_6711:
[----:B------:R-:W-:Y:S04]  /*1c200*/  STG.E.U8 desc[UR36][R2.64], R25 ;  /* 0x0000001902007986 */ /* 0x000fe8000c101124 */
[----:B------:R-:W-:Y:S04]  /*1c210*/  STG.E.U8 desc[UR36][R2.64+0x1], R23 ;  /* 0x0000011702007986 */ /* 0x000fe8000c101124 */
[----:B------:R-:W-:Y:S04]  /*1c220*/  STG.E.U8 desc[UR36][R2.64+0x2], R18 ;  /* 0x0000021202007986 */ /* 0x000fe8000c101124 */
[----:B------:R-:W-:Y:S01]  /*1c230*/  STG.E.U8 desc[UR36][R2.64+0x3], R16 ;  /* 0x0000031002007986 */ /* 0x000fe2000c101124 */
[----:B------:R-:W-:Y:S05]  /*1c240*/  EXIT ;  /* 0x000000000000794d */ /* 0x000fea0003800000 */
.L_x_6678:
        /* <DEDUP_REMOVED lines=16> */
[----:B0-----:R-:W-:Y:S01]  /*1c350*/  UISETP.NE.AND UP0, UPT, UR6, URZ, UPT ;  /* 0x000000ff0600728c */ /* 0x001fe2000bf05270 */
[----:B-1----:R-:W-:Y:S02]  /*1c360*/  IADD3 R4, P0, PT, R17, UR4, RZ ;  /* 0x0000000411047c10 */ /* 0x002fe4000ff1e0ff */
        /* <DEDUP_REMOVED lines=22> */
[----:B------:R-:W-:Y:S02]  /*1c4d0*/  IMAD.MOV R14, RZ, RZ, -R14 ;  /* 0x000000ffff0e7224 */ /* 0x000fe400078e0a0e */
[----:B------:R-:W-:Y:S01]  /*1c4e0*/  IMAD.MOV R21, RZ, RZ, -R21 ;  /* 0x000000ffff157224 */ /* 0x000fe200078e0a15 */
        /* <DEDUP_REMOVED lines=8> */
.L_x_6717:
        /* <DEDUP_REMOVED lines=16> */
.L_x_6718:
[----:B------:R-:W0:Y:S02]  /*1c670*/  LDCU UR4, c[0x0][0x78c] ;  /* 0x0000f180ff0477ac */ /* 0x000e240008000800 */
[----:B0-----:R-:W-:-:S09]  /*1c680*/  UISETP.NE.AND UP0, UPT, UR4, 0x1, UPT ;  /* 0x000000010400788c */ /* 0x001fd2000bf05270 */
[----:B------:R-:W-:Y:S05]  /*1c690*/  BRA.U !UP0, `(.L_x_6719) ;  /* 0x0000000108407547 */ /* 0x000fea000b800000 */
        /* <DEDUP_REMOVED lines=16> */
.L_x_6719:
        /* <DEDUP_REMOVED lines=25> */
.L_x_6720:
        /* <DEDUP_REMOVED lines=18> */
[----:B------:R-:W-:Y:S01]  /*1ca50*/  IMAD.U32 R5, RZ, RZ, UR5 ;  /* 0x00000005ff057e24 */ /* 0x000fe2000f8e00ff */
[----:B---3--:R-:W-:Y:S01]  /*1ca60*/  MOV R6, UR6 ;  /* 0x0000000600067c02 */ /* 0x008fe20008000f00 */
[----:B------:R-:W-:Y:S02]  /*1ca70*/  IMAD.U32 R7, RZ, RZ, UR7 ;  /* 0x00000007ff077e24 */ /* 0x000fe4000f8e00ff */
[----:B----4-:R-:W-:Y:S02]  /*1ca80*/  IMAD.U32 R10, RZ, RZ, UR8 ;  /* 0x00000008ff0a7e24 */ /* 0x010fe4000f8e00ff */
[----:B-1----:R-:W-:-:S07]  /*1ca90*/  IMAD.U32 R11, RZ, RZ, UR9 ;  /* 0x00000009ff0b7e24 */ /* 0x002fce000f8e00ff */
[----:B------:R-:W-:-:S07]  /*1caa0*/  LEPC R20, `(.L_x_6721) ;  /* 0x000000001014794e */ /* 0x000fce0000000000 */
[----:B--2---:R-:W-:Y:S05]  /*1cab0*/  CALL.ABS.NOINC R2 ;  /* 0x0000000002007343 */ /* 0x004fea0003c00000 */
.L_x_6721:
        /* <DEDUP_REMOVED lines=17> */
[----:B0-----:R-:W-:Y:S01]  /*1cbd0*/  IMAD.U32 R4, RZ, RZ, UR4 ;  /* 0x00000004ff047e24 */ /* 0x001fe2000f8e00ff */
[----:B------:R-:W-:Y:S01]  /*1cbe0*/  MOV R5, UR5 ;  /* 0x0000000500057c02 */ /* 0x000fe20008000f00 */
[----:B---3--:R-:W-:-:S02]  /*1cbf0*/  IMAD.U32 R6, RZ, RZ, UR6 ;  /* 0x00000006ff067e24 */ /* 0x008fc4000f8e00ff */
[----:B------:R-:W-:Y:S02]  /*1cc00*/  IMAD.U32 R7, RZ, RZ, UR7 ;  /* 0x00000007ff077e24 */ /* 0x000fe4000f8e00ff */
[----:B----4-:R-:W-:Y:S02]  /*1cc10*/  IMAD.U32 R10, RZ, RZ, UR8 ;  /* 0x00000008ff0a7e24 */ /* 0x010fe4000f8e00ff */
[----:B-1----:R-:W-:-:S07]  /*1cc20*/  IMAD.U32 R11, RZ, RZ, UR9 ;  /* 0x00000009ff0b7e24 */ /* 0x002fce000f8e00ff */
[----:B------:R-:W-:-:S07]  /*1cc30*/  LEPC R20, `(.L_x_6722) ;  /* 0x000000001014794e */ /* 0x000fce0000000000 */
[----:B--2---:R-:W-:Y:S05]  /*1cc40*/  CALL.ABS.NOINC R2 ;  /* 0x0000000002007343 */ /* 0x004fea0003c00000 */
.L_x_6722:
[----:B------:R-:W0:Y:S01]  /*1cc50*/  LDCU.64 UR4, c[0x0][0x758] ;  /* 0x0000eb00ff0477ac */ /* 0x000e220008000a00 */
[----:B------:R-:W-:-:S04]  /*1cc60*/  LOP3.LUT P1, RZ, R16, 0xff, RZ, 0xc0, !PT ;  /* 0x000000ff10ff7812 */ /* 0x000fc8000782c0ff */
[----:B------:R-:W-:Y:S02]  /*1cc70*/  SEL R5, RZ, 0x1, !P1 ;  /* 0x00000001ff057807 */ /* 0x000fe40004800000 */
[----:B0-----:R-:W-:-:S05]  /*1cc80*/  IADD3 R2, P0, PT, R17, UR4, RZ ;  /* 0x0000000411027c10 */ /* 0x001fca000ff1e0ff */
[----:B------:R-:W-:-:S05]  /*1cc90*/  IMAD.X R3, RZ, RZ, UR5, P0 ;  /* 0x00000005ff037e24 */ /* 0x000fca00080e06ff */
[----:B------:R-:W-:Y:S01]  /*1cca0*/  STG.E.U8 desc[UR36][R2.64], R5 ;  /* 0x0000000502007986 */ /* 0x000fe2000c101124 */
[----:B------:R-:W-:Y:S05]  /*1ccb0*/  EXIT ;  /* 0x000000000000794d */ /* 0x000fea0003800000 */
.L_x_6716:
[----:B------:R-:W0:Y:S01]  /*1ccc0*/  LDCU.U8 UR4, c[0x0][0x788] ;  /* 0x0000f100ff0477ac */ /* 0x000e220008000000 */
[----:B------:R-:W1:Y:S01]  /*1ccd0*/  LDCU.U8 UR5, c[0x0][0x789] ;  /* 0x0000f120ff0577ac */ /* 0x000e620008000000 */
[----:B0-----:R-:W-:Y:S02]  /*1cce0*/  UISETP.NE.AND UP0, UPT, UR4, URZ, UPT ;  /* 0x000000ff0400728c */ /* 0x001fe4000bf05270 */
[----:B-1----:R-:W-:-:S07]  /*1ccf0*/  UISETP.NE.AND UP1, UPT, UR5, URZ, UPT ;  /* 0x000000ff0500728c */ /* 0x002fce000bf25270 */
[----:B------:R-:W-:Y:S05]  /*1cd00*/  BRA.U !UP0, `(.L_x_6723) ;  /* 0x0000000108607547 */ /* 0x000fea000b800000 */
        /* <DEDUP_REMOVED lines=15> */
[----:B------:R-:W-:-:S04]  /*1ce00*/  IADD3 R7, PT, PT, -R7, RZ, RZ ;  /* 0x000000ff07077210 */ /* 0x000fc80007ffe1ff */
[----:B--2---:R-:W-:Y:S02]  /*1ce10*/  ISETP.NE.AND P0, PT, R0, R7, PT ;  /* 0x000000070000720c */ /* 0x004fe40003f05270 */
[----:B---3--:R-:W-:Y:S02]  /*1ce20*/  ISETP.NE.AND P1, PT, R4, R9, PT ;  /* 0x000000090400720c */ /* 0x008fe40003f25270 */
[----:B------:R-:W-:Y:S02]  /*1ce30*/  SEL R25, RZ, 0x1, !P0 ;  /* 0x00000001ff197807 */ /* 0x000fe40004000000 */
[----:B----4-:R-:W-:Y:S02]  /*1ce40*/  ISETP.NE.AND P2, PT, R5, R10, PT ;  /* 0x0000000a0500720c */ /* 0x010fe40003f45270 */
[----:B------:R-:W-:Y:S02]  /*1ce50*/  SEL R23, RZ, 0x1, !P1 ;  /* 0x00000001ff177807 */ /* 0x000fe40004800000 */
[----:B-----5:R-:W-:-:S02]  /*1ce60*/  ISETP.NE.AND P3, PT, R6, R11, PT ;  /* 0x0000000b0600720c */ /* 0x020fc40003f65270 */
[----:B------:R-:W-:Y:S02]  /*1ce70*/  SEL R18, RZ, 0x1, !P2 ;  /* 0x00000001ff127807 */ /* 0x000fe40005000000 */
[----:B------:R-:W-:-:S09]  /*1ce80*/  SEL R16, RZ, 0x1, !P3 ;  /* 0x00000001ff107807 */ /* 0x000fd20005800000 */
.L_x_6723:
[----:B------:R-:W-:Y:S05]  /*1ce90*/  BRA.U !UP1, `(.L_x_6724) ;  /* 0x0000000509947547 */ /* 0x000fea000b800000 */
        /* <DEDUP_REMOVED lines=19> */
.L_x_6725:
        /* <DEDUP_REMOVED lines=25> */
.L_x_6726:
        /* <DEDUP_REMOVED lines=25> */
.L_x_6727:
        /* <DEDUP_REMOVED lines=25> */
.L_x_6728:
[----:B------:R-:W0:Y:S01]  /*1d480*/  LDCU.64 UR4, c[0x0][0x758] ;  /* 0x0000eb00ff0477ac */ /* 0x000e220008000a00 */
[----:B------:R-:W-:-:S04]  /*1d490*/  LOP3.LUT P0, RZ, R16, 0xff, RZ, 0xc0, !PT ;  /* 0x000000ff10ff7812 */ /* 0x000fc8000780c0ff */
[----:B------:R-:W-:Y:S02]  /*1d4a0*/  SEL R5, RZ, 0x1, !P0 ;  /* 0x00000001ff057807 */ /* 0x000fe40004000000 */
[----:B0-----:R-:W-:-:S05]  /*1d4b0*/  IADD3 R2, P1, PT, R17, UR4, RZ ;  /* 0x0000000411027c10 */ /* 0x001fca000ff3e0ff */
[----:B------:R-:W-:-:S05]  /*1d4c0*/  IMAD.X R3, RZ, RZ, UR5, P1 ;  /* 0x00000005ff037e24 */ /* 0x000fca00088e06ff */
[----:B------:R-:W-:Y:S01]  /*1d4d0*/  STG.E.U8 desc[UR36][R2.64], R5 ;  /* 0x0000000502007986 */ /* 0x000fe2000c101124 */
[----:B------:R-:W-:Y:S05]  /*1d4e0*/  EXIT ;  /* 0x000000000000794d */ /* 0x000fea0003800000 */
.L_x_6724:
[----:B------:R-:W-:Y:S04]  /*1d4f0*/  STG.E.U8 desc[UR36][R2.64], R25 ;  /* 0x0000001902007986 */ /* 0x000fe8000c101124 */
[----:B------:R-:W-:Y:S04]  /*1d500*/  STG.E.U8 desc[UR36][R2.64+0x1], R23 ;  /* 0x0000011702007986 */ /* 0x000fe8000c101124 */
[----:B------:R-:W-:Y:S04]  /*1d510*/  STG.E.U8 desc[UR36][R2.64+0x2], R18 ;  /* 0x0000021202007986 */ /* 0x000fe8000c101124 */
[----:B------:R-:W-:Y:S01]  /*1d520*/  STG.E.U8 desc[UR36][R2.64+0x3], R16 ;  /* 0x0000031002007986 */ /* 0x000fe2000c101124 */
[----:B------:R-:W-:Y:S05]  /*1d530*/  EXIT ;  /* 0x000000000000794d */ /* 0x000fea0003800000 */
.L_x_6729:
        /* <DEDUP_REMOVED lines=12> */
.L_x_10016:


//--------------------- .text._ZN2at6native13reduce_kernelILi512ELi1ENS0_8ReduceOpIN3c107complexIfEENS0_14func_wrapper_tIS5_ZNS0_11sum_functorIS5_S5_S5_EclERNS_14TensorIteratorEEUlS5_S5_E_EEjS5_Li4ELi4EEEEEvT1_ --------------------------
	.section	.text._ZN2at6native13reduce_kernelILi512ELi1ENS0_8ReduceOpIN3c107complexIfEENS0_14func_wrapper_tIS5_ZNS0_11sum_functorIS5_S5_S5_EclERNS_14TensorIteratorEEUlS5_S5_E_EEjS5_Li4ELi4EEEEEvT1_,"ax",@progbits
	.align	128
        .global         _ZN2at6native13reduce_kernelILi512ELi1ENS0_8ReduceOpIN3c107complexIfEENS0_14func_wrapper_tIS5_ZNS0_11sum_functorIS5_S5_S5_EclERNS_14TensorIteratorEEUlS5_S5_E_EEjS5_Li4ELi4EEEEEvT1_
        .type           _ZN2at6native13reduce_kernelILi512ELi1ENS0_8ReduceOpIN3c107complexIfEENS0_14func_wrapper_tIS5_ZNS0_11sum_functorIS5_S5_S5_EclERNS_14TensorIteratorEEUlS5_S5_E_EEjS5_Li4ELi4EEEEEvT1_,@function
        .size           _ZN2at6native13reduce_kernelILi512ELi1ENS0_8ReduceOpIN3c107complexIfEENS0_14func_wrapper_tIS5_ZNS0_11sum_functorIS5_S5_S5_EclERNS_14TensorIteratorEEUlS5_S5_E_EEjS5_Li4ELi4EEEEEvT1_,(.L_x_10017 - _ZN2at6native13reduce_kernelILi512ELi1ENS0_8ReduceOpIN3c107complexIfEENS0_14func_wrapper_tIS5_ZNS0_11sum_functorIS5_S5_S5_EclERNS_14TensorIteratorEEUlS5_S5_E_EEjS5_Li4ELi4EEEEEvT1_)
        .other          _ZN2at6native13reduce_kernelILi512ELi1ENS0_8ReduceOpIN3c107complexIfEENS0_14func_wrapper_tIS5_ZNS0_11sum_functorIS5_S5_S5_EclERNS_14TensorIteratorEEUlS5_S5_E_EEjS5_Li4ELi4EEEEEvT1_,@"STO_CUDA_ENTRY STV_DEFAULT"
_ZN2at6native13reduce_kernelILi512ELi1ENS0_8ReduceOpIN3c107complexIfEENS0_14func_wrapper_tIS5_ZNS0_11sum_functorIS5_S5_S5_EclERNS_14TensorIteratorEEUlS5_S5_E_EEjS5_Li4ELi4EEEEEvT1_:
.text._ZN2at6native13reduce_kernelILi512ELi1ENS0_8ReduceOpIN3c107complexIfEENS0_14func_wrapper_tIS5_ZNS0_11sum_functorIS5_S5_S5_EclERNS_14TensorIteratorEEUlS5_S5_E_EEjS5_Li4ELi4EEEEEvT1_:
[----:B------:R-:W0:Y:S01]  /*0000*/  LDC R1, c[0x0][0x37c] ;  /* 0x0000df00ff017b82 */ /* 0x000e220000000800 */
[----:B------:R-:W1:Y:S01]  /*0010*/  S2R R12, SR_TID.X ;  /* 0x00000000000c7919 */ /* 0x000e620000002100 */
[----:B------:R-:W1:Y:S06]  /*0020*/  LDCU.64 UR28, c[0x0][0x3b0] ;  /* 0x00007600ff1c77ac */ /* 0x000e6c0008000a00 */
[----:B------:R-:W2:Y:S01]  /*0030*/  S2UR UR5, SR_CTAID.X ;  /* 0x00000000000579c3 */ /* 0x000ea20000002500 */
[----:B0-----:R-:W-:Y:S01]  /*0040*/  IADD3 R1, PT, PT, R1, -0x8, RZ ;  /* 0xfffffff801017810 */ /* 0x001fe20007ffe0ff */
[----:B------:R-:W0:Y:S01]  /*0050*/  S2R R6, SR_TID.Y ;  /* 0x0000000000067919 */ /* 0x000e220000002200 */
[----:B------:R-:W0:Y:S01]  /*0060*/  LDCU UR6, c[0x0][0x3b8] ;  /* 0x00007700ff0677ac */ /* 0x000e220008000800 */
[----:B------:R-:W-:Y:S01]  /*0070*/  MOV R10, R8 ;  /* 0x00000008000a7202 */ /* 0x000fe20000000f00 */
        /* <DEDUP_REMOVED lines=10> */
[----:B------:R-:W-:Y:S02]  /*0120*/  HFMA2 R0, -RZ, RZ, 0, 0 ;  /* 0x00000000ff007431 */ /* 0x000fe400000001ff */
[----:B---3--:R-:W-:-:S02]  /*0130*/  IMAD R4, R5, UR28, R4 ;  /* 0x0000001c05047c24 */ /* 0x008fc4000f8e0204 */
[----:B------:R-:W-:Y:S01]  /*0140*/  IMAD.MOV.U32 R11, RZ, RZ, R9 ;  /* 0x000000ffff0b7224 */ /* 0x000fe200078e0009 */
[----:B------:R0:W-:Y:S01]  /*0150*/  STL [R1+0x4], R9 ;  /* 0x0000040901007387 */ /* 0x0001e20000100800 */
[----:B------:R-:W-:Y:S05]  /*0160*/  BRA.U !UP0, `(.L_x_6730) ;  /* 0x0000001108587547 */ /* 0x000fea000b800000 */
[----:B------:R-:W1:Y:S01]  /*0170*/  LDCU.64 UR6, c[0x0][0x568] ;  /* 0x0000ad00ff0677ac */ /* 0x000e620008000a00 */
[----:B------:R-:W-:Y:S01]  /*0180*/  MOV R10, RZ ;  /* 0x000000ff000a7202 */ /* 0x000fe20000000f00 */
        /* <DEDUP_REMOVED lines=20> */
[----:B------:R-:W-:-:S03]  /*02d0*/  UISETP.NE.AND UP0, UPT, UR4, 0x2, UPT ;  /* 0x000000020400788c */ /* 0x000fc6000bf05270 */
[----:B------:R-:W-:-:S05]  /*02e0*/  IADD3 R2, PT, PT, -R9, RZ, RZ ;  /* 0x000000ff09027210 */ /* 0x000fca0007ffe1ff */
[----:B--2---:R-:W-:-:S04]  /*02f0*/  IMAD R3, R2, UR5, R3 ;  /* 0x0000000502037c24 */ /* 0x004fc8000f8e0203 */
[----:B-1----:R-:W-:Y:S01]  /*0300*/  IMAD R0, R3, UR6, R0 ;  /* 0x0000000603007c24 */ /* 0x002fe2000f8e0200 */
        /* <DEDUP_REMOVED lines=252> */
.L_x_6730:
[----:B------:R-:W1:Y:S01]  /*12d0*/  LDCU UR5, c[0x0][0x394] ;  /* 0x00007280ff0577ac */ /* 0x000e620008000800 */
[----:B------:R-:W-:Y:S01]  /*12e0*/  BSSY.RECONVERGENT B0, `(.L_x_6731) ;  /* 0x00009eb000007945 */ /* 0x000fe20003800200 */
[----:B------:R-:W-:Y:S01]  /*12f0*/  CS2R R16, SRZ ;  /* 0x0000000000107805 */ /* 0x000fe2000001ff00 */
        /* <DEDUP_REMOVED lines=11> */
[----:B------:R-:W-:-:S03]  /*13b0*/  IMAD.MOV.U32 R2, RZ, RZ, R16 ;  /* 0x000000ffff027224 */ /* 0x000fc600078e0010 */
[----:B------:R-:W-:Y:S01]  /*13c0*/  MOV R3, R17 ;  /* 0x0000001100037202 */ /* 0x000fe20000000f00 */
        /* <DEDUP_REMOVED lines=9> */
[----:B------:R-:W-:-:S02]  /*1460*/  MOV R13, R17 ;  /* 0x00000011000d7202 */ /* 0x000fc40000000f00 */
[----:B---3--:R-:W-:Y:S01]  /*1470*/  MOV R14, R18 ;  /* 0x00000012000e7202 */ /* 0x008fe20000000f00 */
[----:B------:R-:W-:-:S05]  /*1480*/  IMAD.MOV.U32 R16, RZ, RZ, R18 ;  /* 0x000000ffff107224 */ /* 0x000fca00078e0012 */
        /* <DEDUP_REMOVED lines=9> */
[----:B------:R-:W-:Y:S02]  /*1520*/  ISETP.NE.AND P0, PT, RZ, UR27, PT ;  /* 0x0000001bff007c0c */ /* 0x000fe4000bf05270 */
[----:B------:R-:W-:Y:S02]  /*1530*/  ISETP.NE.AND P1, PT, R6, RZ, PT ;  /* 0x000000ff0600720c */ /* 0x000fe40003f25270 */
[----:B------:R-:W-:Y:S02]  /*1540*/  MOV R13, R17 ;  /* 0x00000011000d7202 */ /* 0x000fe40000000f00 */
[----:B------:R-:W-:-:S09]  /*1550*/  MOV R16, R18 ;  /* 0x0000001200107202 */ /* 0x000fd20000000f00 */
        /* <DEDUP_REMOVED lines=9> */
[----:B0-----:R-:W-:Y:S01]  /*15f0*/  FADD.FTZ R13, R8, UR4 ;  /* 0x00000004080d7e21 */ /* 0x001fe20008010000 */
[----:B------:R-:W-:-:S07]  /*1600*/  FADD.FTZ R16, R9, UR5 ;  /* 0x0000000509107e21 */ /* 0x000fce0008010000 */
.L_x_6737:
[----:B------:R-:W-:Y:S05]  /*1610*/  BSYNC.RECONVERGENT B2 ;  /* 0x0000000000027941 */ /* 0x000fea0003800200 */
.L_x_6736:
[----:B------:R-:W-:Y:S02]  /*1620*/  IADD3 R2, P0, PT, R2, 0x20, RZ ;  /* 0x0000002002027810 */ /* 0x000fe40007f1e0ff */
[----:B------:R-:W-:Y:S02]  /*1630*/  IADD3 R0, PT, PT, R11, -0x4, R20 ;  /* 0xfffffffc0b007810 */ /* 0x000fe40007ffe014 */
[----:B------:R-:W-:-:S09]  /*1640*/  IADD3.X R3, PT, PT, RZ, R3, RZ, P0, !PT ;  /* 0x00000003ff037210 */ /* 0x000fd200007fe4ff */
.L_x_6735:
[----:B------:R-:W-:Y:S05]  /*1650*/  BSYNC.RECONVERGENT B1 ;  /* 0x0000000000017941 */ /* 0x000fea0003800200 */
.L_x_6734:
        /* <DEDUP_REMOVED lines=12> */
[----:B------:R-:W-:Y:S01]  /*1720*/  IMAD.MOV.U32 R19, RZ, RZ, R18 ;  /* 0x000000ffff137224 */ /* 0x000fe200078e0012 */
[----:B------:R-:W-:-:S07]  /*1730*/  MOV R20, R17 ;  /* 0x0000001100147202 */ /* 0x000fce0000000f00 */
.L_x_6740:
[C---:B------:R-:W-:Y:S01]  /*1740*/  IMAD.WIDE.U32 R4, R21.reuse, 0x20, R2 ;  /* 0x0000002015047825 */ /* 0x040fe200078e0002 */
[----:B------:R-:W1:Y:S05]  /*1750*/  LDCU UR4, c[0x0][0x39c] ;  /* 0x00007380ff0477ac */ /* 0x000e6a0008000800 */
[----:B0-----:R-:W2:Y:S01]  /*1760*/  LDG.E.ENL2.256 R8, R4, desc[UR36][R4.64] ;  /* 0xfe0000240404797e */ /* 0x001ea20008121908 */
[----:B-1----:R-:W-:-:S04]  /*1770*/  IADD3 R21, PT, PT, R21, UR4, RZ ;  /* 0x0000000415157c10 */ /* 0x002fc8000fffe0ff */
[----:B------:R-:W-:-:S04]  /*1780*/  LEA R23, R21, 0x3, 0x2 ;  /* 0x0000000315177811 */ /* 0x000fc800078e10ff */
[----:B------:R-:W-:Y:S01]  /*1790*/  ISETP.GE.U32.AND P1, PT, R23, R0, PT ;  /* 0x000000001700720c */ /* 0x000fe20003f26070 */
[----:B--2---:R-:W-:Y:S01]  /*17a0*/  FADD.FTZ R13, R4, R13 ;  /* 0x0000000d040d7221 */ /* 0x004fe20000010000 */
[----:B------:R-:W-:Y:S01]  /*17b0*/  FADD.FTZ R16, R5, R16 ;  /* 0x0000001005107221 */ /* 0x000fe20000010000 */
[----:B------:R-:W-:Y:S01]  /*17c0*/  FADD.FTZ R20, R6, R20 ;  /* 0x0000001406147221 */ /* 0x000fe20000010000 */
[----:B------:R-:W-:Y:S01]  /*17d0*/  FADD.FTZ R19, R7, R19 ;  /* 0x0000001307137221 */ /* 0x000fe20000010000 */
[----:B------:R-:W-:Y:S01]  /*17e0*/  FADD.FTZ R17, R8, R17 ;  /* 0x0000001108117221 */ /* 0x000fe20000010000 */
[----:B------:R-:W-:Y:S01]  /*17f0*/  FADD.FTZ R18, R9, R18 ;  /* 0x0000001209127221 */ /* 0x000fe20000010000 */
[----:B------:R-:W-:Y:S01]  /*1800*/  FADD.FTZ R15, R10, R15 ;  /* 0x0000000f0a0f7221 */ /* 0x000fe20000010000 */
[----:B------:R-:W-:-:S05]  /*1810*/  FADD.FTZ R14, R11, R14 ;  /* 0x0000000e0b0e7221 */ /* 0x000fca0000010000 */
[----:B------:R-:W-:Y:S05]  /*1820*/  @!P1 BRA `(.L_x_6740) ;  /* 0xfffffffc00c49947 */ /* 0x000fea000383ffff */
.L_x_6739:
[----:B------:R-:W-:Y:S05]  /*1830*/  BSYNC.RECONVERGENT B1 ;  /* 0x0000000000017941 */ /* 0x000fea0003800200 */
.L_x_6738:
        /* <DEDUP_REMOVED lines=8> */
[----:B--2---:R-:W-:Y:S01]  /*18c0*/  FADD.FTZ R13, R13, R2 ;  /* 0x000000020d0d7221 */ /* 0x004fe20000010000 */
[----:B------:R-:W-:-:S07]  /*18d0*/  FADD.FTZ R16, R16, R3 ;  /* 0x0000000310107221 */ /* 0x000fce0000010000 */
.L_x_6742:
[----:B------:R-:W-:Y:S05]  /*18e0*/  BSYNC.RECONVERGENT B1 ;  /* 0x0000000000017941 */ /* 0x000fea0003800200 */
.L_x_6741:
[----:B------:R-:W-:Y:S01]  /*18f0*/  FADD.FTZ R20, R20, R13 ;  /* 0x0000000d14147221 */ /* 0x000fe20000010000 */
[----:B------:R-:W-:-:S03]  /*1900*/  FADD.FTZ R19, R19, R16 ;  /* 0x0000001013137221 */ /* 0x000fc60000010000 */
[----:B------:R-:W-:Y:S01]  /*1910*/  FADD.FTZ R20, R20, R17 ;  /* 0x0000001114147221 */ /* 0x000fe20000010000 */
[----:B------:R-:W-:-:S03]  /*1920*/  FADD.FTZ R19, R19, R18 ;  /* 0x0000001213137221 */ /* 0x000fc60000010000 */
[----:B------:R-:W-:Y:S01]  /*1930*/  FADD.FTZ R16, R20, R15 ;  /* 0x0000000f14107221 */ /* 0x000fe20000010000 */
[----:B------:R-:W-:Y:S01]  /*1940*/  FADD.FTZ R17, R19, R14 ;  /* 0x0000000e13117221 */ /* 0x000fe20000010000 */
[----:B------:R-:W-:Y:S06]  /*1950*/  BRA `(.L_x_6732) ;  /* 0x00000098000c7947 */ /* 0x000fec0003800000 */
.L_x_6733:
        /* <DEDUP_REMOVED lines=8> */
[----:B------:R-:W-:Y:S02]  /*19e0*/  MOV R0, R4 ;  /* 0x0000000400007202 */ /* 0x000fe40000000f00 */
[----:B------:R-:W-:Y:S02]  /*19f0*/  CS2R R16, SRZ ;  /* 0x0000000000107805 */ /* 0x000fe4000001ff00 */
[----:B------:R-:W-:Y:S02]  /*1a00*/  CS2R R18, SRZ ;  /* 0x0000000000127805 */ /* 0x000fe4000001ff00 */
[----:B------:R-:W-:Y:S02]  /*1a10*/  CS2R R12, SRZ ;  /* 0x00000000000c7805 */ /* 0x000fe4000001ff00 */
[----:B------:R-:W-:Y:S01]  /*1a20*/  CS2R R14, SRZ ;  /* 0x00000000000e7805 */ /* 0x000fe2000001ff00 */
[----:B------:R-:W2:Y:S08]  /*1a30*/  LDC R6, c[0x0][0x388] ;  /* 0x0000e200ff067b82 */ /* 0x000eb00000000800 */
[----:B------:R-:W0:Y:S01]  /*1a40*/  LDC R10, c[0x0][0x38c] ;  /* 0x0000e300ff0a7b82 */ /* 0x000e220000000800 */
[----:B-1----:R-:W-:-:S05]  /*1a50*/  IMAD R5, R21, 0x3, R4 ;  /* 0x0000000315057824 */ /* 0x002fca00078e0204 */
[----:B------:R-:W-:Y:S02]  /*1a60*/  ISETP.GE.U32.AND P0, PT, R5, R20, PT ;  /* 0x000000140500720c */ /* 0x000fe40003f06070 */
[-C--:B--2---:R-:W-:Y:S01]  /*1a70*/  MOV R5, R6.reuse ;  /* 0x0000000600057202 */ /* 0x084fe20000000f00 */
[----:B------:R-:W-:Y:S01]  /*1a80*/  IMAD.MOV.U32 R7, RZ, RZ, R6 ;  /* 0x000000ffff077224 */ /* 0x000fe200078e0006 */
[----:B------:R-:W-:Y:S02]  /*1a90*/  MOV R8, R6 ;  /* 0x0000000600087202 */ /* 0x000fe40000000f00 */
[-C--:B0-----:R-:W-:Y:S01]  /*1aa0*/  MOV R9, R10.reuse ;  /* 0x0000000a00097202 */ /* 0x081fe20000000f00 */
[----:B------:R-:W-:Y:S01]  /*1ab0*/  IMAD.MOV.U32 R11, RZ, RZ, R10 ;  /* 0x000000ffff0b7224 */ /* 0x000fe200078e000a */
[----:B------:R-:W-:-:S05]  /*1ac0*/  MOV R4, R10 ;  /* 0x0000000a00047202 */ /* 0x000fca0000000f00 */
[----:B------:R-:W-:Y:S05]  /*1ad0*/  @P0 BRA `(.L_x_6745) ;  /* 0x0000000000740947 */ /* 0x000fea0003800000 */
[----:B------:R-:W-:Y:S01]  /*1ae0*/  BSSY.RECONVERGENT B2, `(.L_x_6745) ;  /* 0x000001c000027945 */ /* 0x000fe20003800200 */
[----:B------:R-:W-:Y:S01]  /*1af0*/  MOV R11, R10 ;  /* 0x0000000a000b7202 */ /* 0x000fe20000000f00 */
[----:B------:R-:W-:Y:S01]  /*1b00*/  IMAD.MOV.U32 R4, RZ, RZ, R10 ;  /* 0x000000ffff047224 */ /* 0x000fe200078e000a */
[-C--:B------:R-:W-:Y:S02]  /*1b10*/  MOV R7, R6.reuse ;  /* 0x0000000600077202 */ /* 0x080fe40000000f00 */
[----:B------:R-:W-:-:S07]  /*1b20*/  MOV R8, R6 ;  /* 0x0000000600087202 */ /* 0x000fce0000000f00 */
.L_x_6746:
[C---:B------:R-:W-:Y:S02]  /*1b30*/  IMAD.IADD R12, R0.reuse, 0x1, R21 ;  /* 0x00000001000c7824 */ /* 0x040fe400078e0215 */
[----:B------:R-:W-:-:S03]  /*1b40*/  IMAD.WIDE.U32 R14, R0, 0x8, R2 ;  /* 0x00000008000e7825 */ /* 0x000fc600078e0002 */
[CC--:B------:R-:W-:Y:S01]  /*1b50*/  IADD3 R18, PT, PT, R12.reuse, R21.reuse, RZ ;  /* 0x000000150c127210 */ /* 0x0c0fe20007ffe0ff */
[--C-:B------:R-:W-:Y:S02]  /*1b60*/  IMAD.WIDE.U32 R12, R12, 0x8, R2.reuse ;  /* 0x000000080c0c7825 */ /* 0x100fe400078e0002 */
[----:B------:R-:W2:Y:S01]  /*1b70*/  LDG.E.64 R14, desc[UR36][R14.64] ;  /* 0x000000240e0e7981 */ /* 0x000ea2000c1e1b00 */
[C---:B------:R-:W-:Y:S01]  /*1b80*/  IADD3 R0, PT, PT, R18.reuse, R21, RZ ;  /* 0x0000001512007210 */ /* 0x040fe20007ffe0ff */
[--C-:B------:R-:W-:Y:S02]  /*1b90*/  IMAD.WIDE.U32 R18, R18, 0x8, R2.reuse ;  /* 0x0000000812127825 */ /* 0x100fe400078e0002 */
[----:B------:R-:W3:Y:S02]  /*1ba0*/  LDG.E.64 R12, desc[UR36][R12.64] ;  /* 0x000000240c0c7981 */ /* 0x000ee4000c1e1b00 */
[C---:B------:R-:W-:Y:S02]  /*1bb0*/  IMAD.WIDE.U32 R16, R0.reuse, 0x8, R2 ;  /* 0x0000000800107825 */ /* 0x040fe400078e0002 */
[----:B------:R-:W4:Y:S04]  /*1bc0*/  LDG.E.64 R18, desc[UR36][R18.64] ;  /* 0x0000002412127981 */ /* 0x000f28000c1e1b00 */
[----:B------:R-:W5:Y:S01]  /*1bd0*/  LDG.E.64 R16, desc[UR36][R16.64] ;  /* 0x0000002410107981 */ /* 0x000f62000c1e1b00 */
[----:B------:R-:W-:-:S04]  /*1be0*/  IMAD.IADD R0, R0, 0x1, R21 ;  /* 0x0000000100007824 */ /* 0x000fc800078e0215 */
[----:B------:R-:W-:-:S05]  /*1bf0*/  IMAD R23, R21, 0x3, R0 ;  /* 0x0000000315177824 */ /* 0x000fca00078e0200 */
[----:B------:R-:W-:Y:S01]  /*1c00*/  ISETP.GE.U32.AND P0, PT, R23, R20, PT ;  /* 0x000000141700720c */ /* 0x000fe20003f06070 */
[----:B--2---:R-:W-:Y:S01]  /*1c10*/  FADD.FTZ R8, R14, R8 ;  /* 0x000000080e087221 */ /* 0x004fe20000010000 */
[----:B------:R-:W-:Y:S01]  /*1c20*/  FADD.FTZ R4, R15, R4 ;  /* 0x000000040f047221 */ /* 0x000fe20000010000 */
[----:B---3--:R-:W-:Y:S01]  /*1c30*/  FADD.FTZ R7, R12, R7 ;  /* 0x000000070c077221 */ /* 0x008fe20000010000 */
[----:B------:R-:W-:Y:S01]  /*1c40*/  FADD.FTZ R11, R13, R11 ;  /* 0x0000000b0d0b7221 */ /* 0x000fe20000010000 */
[----:B----4-:R-:W-:Y:S01]  /*1c50*/  FADD.FTZ R6, R18, R6 ;  /* 0x0000000612067221 */ /* 0x010fe20000010000 */
[----:B------:R-:W-:Y:S01]  /*1c60*/  FADD.FTZ R10, R19, R10 ;  /* 0x0000000a130a7221 */ /* 0x000fe20000010000 */
[----:B-----5:R-:W-:Y:S01]  /*1c70*/  FADD.FTZ R5, R16, R5 ;  /* 0x0000000510057221 */ /* 0x020fe20000010000 */
[----:B------:R-:W-:-:S05]  /*1c80*/  FADD.FTZ R9, R17, R9 ;  /* 0x0000000911097221 */ /* 0x000fca0000010000 */
[----:B------:R-:W-:Y:S05]  /*1c90*/  @!P0 BRA `(.L_x_6746) ;  /* 0xfffffffc00a48947 */ /* 0x000fea000383ffff */
[----:B------:R-:W-:Y:S05]  /*1ca0*/  BSYNC.RECONVERGENT B2 ;  /* 0x0000000000027941 */ /* 0x000fea0003800200 */
.L_x_6745:
[----:B------:R-:W-:Y:S05]  /*1cb0*/  BSYNC.RECONVERGENT B1 ;  /* 0x0000000000017941 */ /* 0x000fea0003800200 */
.L_x_6744:
[----:B------:R-:W-:Y:S01]  /*1cc0*/  ISETP.GE.U32.AND P0, PT, R0, R20, PT ;  /* 0x000000140000720c */ /* 0x000fe20003f06070 */
[----:B------:R-:W-:-:S12]  /*1cd0*/  BSSY.RECONVERGENT B1, `(.L_x_6747) ;  /* 0x0000012000017945 */ /* 0x000fd80003800200 */
[----:B------:R-:W-:Y:S05]  /*1ce0*/  @P0 BRA `(.L_x_6748) ;  /* 0x0000000000400947 */ /* 0x000fea0003800000 */
[----:B------:R-:W-:-:S06]  /*1cf0*/  IMAD.WIDE.U32 R14, R0, 0x8, R2 ;  /* 0x00000008000e7825 */ /* 0x000fcc00078e0002 */
[----:B------:R-:W5:Y:S01]  /*1d00*/  LDG.E.64 R14, desc[UR36][R14.64] ;  /* 0x000000240e0e7981 */ /* 0x000f62000c1e1b00 */
[----:B------:R-:W-:-:S04]  /*1d10*/  IADD3 R23, PT, PT, R0, R21, RZ ;  /* 0x0000001500177210 */ /* 0x000fc80007ffe0ff */
        /* <DEDUP_REMOVED lines=13> */
.L_x_6748:
[----:B------:R-:W-:Y:S05]  /*1df0*/  BSYNC.RECONVERGENT B1 ;  /* 0x0000000000017941 */ /* 0x000fea0003800200 */
.L_x_6747:
[----:B------:R-:W-:Y:S04]  /*1e00*/  BSSY.RECONVERGENT B1, `(.L_x_6749) ;  /* 0x0000012000017945 */ /* 0x000fe80003800200 */
[----:B------:R-:W-:Y:S05]  /*1e10*/  @P0 BRA `(.L_x_6750) ;  /* 0x0000000000400947 */ /* 0x000fea0003800000 */
[----:B------:R-:W-:Y:S01]  /*1e20*/  IADD3 R0, PT, PT, R0, R21, RZ ;  /* 0x0000001500007210 */ /* 0x000fe20007ffe0ff */
[----:B-----5:R-:W-:Y:S01]  /*1e30*/  FADD.FTZ R8, R8, R14 ;  /* 0x0000000e08087221 */ /* 0x020fe20000010000 */
[----:B------:R-:W-:Y:S02]  /*1e40*/  FADD.FTZ R4, R4, R15 ;  /* 0x0000000f04047221 */ /* 0x000fe40000010000 */
[----:B------:R-:W-:-:S13]  /*1e50*/  ISETP.GE.U32.AND P0, PT, R0, R20, PT ;  /* 0x000000140000720c */ /* 0x000fda0003f06070 */
[----:B------:R-:W-:Y:S05]  /*1e60*/  @P0 BRA `(.L_x_6750) ;  /* 0x00000000002c0947 */ /* 0x000fea0003800000 */
[----:B------:R-:W-:Y:S01]  /*1e70*/  IADD3 R0, PT, PT, R0, R21, RZ ;  /* 0x0000001500007210 */ /* 0x000fe20007ffe0ff */
[----:B------:R-:W-:Y:S01]  /*1e80*/  FADD.FTZ R7, R7, R12 ;  /* 0x0000000c07077221 */ /* 0x000fe20000010000 */
[----:B------:R-:W-:Y:S02]  /*1e90*/  FADD.FTZ R11, R11, R13 ;  /* 0x0000000d0b0b7221 */ /* 0x000fe40000010000 */
[----:B------:R-:W-:-:S13]  /*1ea0*/  ISETP.GE.U32.AND P0, PT, R0, R20, PT ;  /* 0x000000140000720c */ /* 0x000fda0003f06070 */
[----:B------:R-:W-:Y:S05]  /*1eb0*/  @P0 BRA `(.L_x_6750) ;  /* 0x0000000000180947 */ /* 0x000fea0003800000 */
[----:B------:R-:W-:Y:S02]  /*1ec0*/  IMAD.IADD R21, R0, 0x1, R21 ;  /* 0x0000000100157824 */ /* 0x000fe400078e0215 */
[----:B------:R-:W-:Y:S01]  /*1ed0*/  FADD.FTZ R6, R6, R18 ;  /* 0x0000001206067221 */ /* 0x000fe20000010000 */
[----:B------:R-:W-:Y:S02]  /*1ee0*/  FADD.FTZ R10, R10, R19 ;  /* 0x000000130a0a7221 */ /* 0x000fe40000010000 */
[----:B------:R-:W-:-:S13]  /*1ef0*/  ISETP.GE.U32.AND P0, PT, R21, R20, PT ;  /* 0x000000141500720c */ /* 0x000fda0003f06070 */
[----:B------:R-:W-:Y:S01]  /*1f00*/  @!P0 FADD.FTZ R5, R5, R16 ;  /* 0x0000001005058221 */ /* 0x000fe20000010000 */
[----:B------:R-:W-:-:S07]  /*1f10*/  @!P0 FADD.FTZ R9, R9, R17 ;  /* 0x0000001109098221 */ /* 0x000fce0000010000 */
.L_x_6750:
[----:B------:R-:W-:Y:S05]  /*1f20*/  BSYNC.RECONVERGENT B1 ;  /* 0x0000000000017941 */ /* 0x000fea0003800200 */
.L_x_6749:
[----:B------:R-:W-:Y:S01]  /*1f30*/  FADD.FTZ R7, R8, R7 ;  /* 0x0000000708077221 */ /* 0x000fe20000010000 */
[----:B------:R-:W-:-:S03]  /*1f40*/  FADD.FTZ R11, R4, R11 ;  /* 0x0000000b040b7221 */ /* 0x000fc60000010000 */
[----:B------:R-:W-:Y:S01]  /*1f50*/  FADD.FTZ R6, R7, R6 ;  /* 0x0000000607067221 */ /* 0x000fe20000010000 */
[----:B------:R-:W-:-:S03]  /*1f60*/  FADD.FTZ R10, R11, R10 ;  /* 0x0000000a0b0a7221 */ /* 0x000fc60000010000 */
[----:B-----5:R-:W-:Y:S01]  /*1f70*/  FADD.FTZ R16, R6, R5 ;  /* 0x0000000506107221 */ /* 0x020fe20000010000 */
[----:B------:R-:W-:Y:S01]  /*1f80*/  FADD.FTZ R17, R10, R9 ;  /* 0x000000090a117221 */ /* 0x000fe20000010000 */
[----:B------:R-:W-:Y:S06]  /*1f90*/  BRA `(.L_x_6732) ;  /* 0x00000090007c7947 */ /* 0x000fec0003800000 */
.L_x_6743:
[----:B------:R-:W-:-:S13]  /*1fa0*/  ISETP.NE.AND P0, PT, R7, 0x1, PT ;  /* 0x000000010700780c */ /* 0x000fda0003f05270 */
        /* <DEDUP_REMOVED lines=24> */
.L_x_6754:
[----:B------:R-:W-:Y:S02]  /*2130*/  IMAD.IADD R12, R0, 0x1, R22 ;  /* 0x00000001000c7824 */ /* 0x000fe400078e0216 */
[C---:B------:R-:W-:Y:S02]  /*2140*/  IMAD R15, R21.reuse, R0, RZ ;  /* 0x00000000150f7224 */ /* 0x040fe400078e02ff */
[----:B------:R-:W-:Y:S01]  /*2150*/  IMAD R13, R21, R12, RZ ;  /* 0x0000000c150d7224 */ /* 0x000fe200078e02ff */
[----:B------:R-:W-:Y:S01]  /*2160*/  IADD3 R16, PT, PT, R12, R22, RZ ;  /* 0x000000160c107210 */ /* 0x000fe20007ffe0ff */
[----:B------:R-:W-:-:S03]  /*2170*/  IMAD.WIDE.U32 R14, R15, 0x8, R2 ;  /* 0x000000080f0e7825 */ /* 0x000fc600078e0002 */
[----:B------:R-:W-:Y:S01]  /*2180*/  IADD3 R0, PT, PT, R16, R22, RZ ;  /* 0x0000001610007210 */ /* 0x000fe20007ffe0ff */
[----:B------:R-:W-:Y:S02]  /*2190*/  IMAD R19, R21, R16, RZ ;  /* 0x0000001015137224 */ /* 0x000fe400078e02ff */
[--C-:B------:R-:W-:Y:S01]  /*21a0*/  IMAD.WIDE.U32 R12, R13, 0x8, R2.reuse ;  /* 0x000000080d0c7825 */ /* 0x100fe200078e0002 */
[----:B------:R-:W2:Y:S03]  /*21b0*/  LDG.E.64 R14, desc[UR36][R14.64] ;  /* 0x000000240e0e7981 */ /* 0x000ea6000c1e1b00 */
[----:B------:R-:W-:Y:S02]  /*21c0*/  IMAD R17, R21, R0, RZ ;  /* 0x0000000015117224 */ /* 0x000fe400078e02ff */
[--C-:B------:R-:W-:Y:S01]  /*21d0*/  IMAD.WIDE.U32 R18, R19, 0x8, R2.reuse ;  /* 0x0000000813127825 */ /* 0x100fe200078e0002 */
[----:B------:R-:W3:Y:S03]  /*21e0*/  LDG.E.64 R12, desc[UR36][R12.64] ;  /* 0x000000240c0c7981 */ /* 0x000ee6000c1e1b00 */
[----:B------:R-:W-:-:S02]  /*21f0*/  IMAD.WIDE.U32 R16, R17, 0x8, R2 ;  /* 0x0000000811107825 */ /* 0x000fc400078e0002 */
        /* <DEDUP_REMOVED lines=15> */
.L_x_6753:
[----:B------:R-:W-:Y:S05]  /*22f0*/  BSYNC.RECONVERGENT B1 ;  /* 0x0000000000017941 */ /* 0x000fea0003800200 */
.L_x_6752:
        /* <DEDUP_REMOVED lines=18> */
[----:B------:R-:W-:Y:S02]  /*2420*/  @!P1 IMAD R21, R21, R18, RZ ;  /* 0x0000001215159224 */ /* 0x000fe400078e02ff */
[----:B------:R-:W-:-:S04]  /*2430*/  IMAD.WIDE.U32 R18, R19, 0x8, R2 ;  /* 0x0000000813127825 */ /* 0x000fc800078e0002 */
[----:B------:R-:W-:Y:S02]  /*2440*/  @!P1 IMAD.WIDE.U32 R2, R21, 0x8, R2 ;  /* 0x0000000815029825 */ /* 0x000fe400078e0002 */
[----:B------:R-:W5:Y:S04]  /*2450*/  LDG.E.64 R18, desc[UR36][R18.64] ;  /* 0x0000002412127981 */ /* 0x000f68000c1e1b00 */
[----:B------:R0:W5:Y:S02]  /*2460*/  @!P1 LDG.E.64 R16, desc[UR36][R2.64] ;  /* 0x0000002402109981 */ /* 0x000164000c1e1b00 */
.L_x_6756:
[----:B------:R-:W-:Y:S05]  /*2470*/  BSYNC.RECONVERGENT B1 ;  /* 0x0000000000017941 */ /* 0x000fea0003800200 */
.L_x_6755:
[----:B------:R-:W-:Y:S04]  /*2480*/  BSSY.RECONVERGENT B1, `(.L_x_6757) ;  /* 0x0000012000017945 */ /* 0x000fe80003800200 */
[----:B------:R-:W-:Y:S05]  /*2490*/  @P0 BRA `(.L_x_6758) ;  /* 0x0000000000400947 */ /* 0x000fea0003800000 */
[----:B0-----:R-:W-:Y:S01]  /*24a0*/  IADD3 R3, PT, PT, R0, R22, RZ ;  /* 0x0000001600037210 */ /* 0x001fe20007ffe0ff */
        /* <DEDUP_REMOVED lines=15> */
.L_x_6758:
[----:B------:R-:W-:Y:S05]  /*25a0*/  BSYNC.RECONVERGENT B1 ;  /* 0x0000000000017941 */ /* 0x000fea0003800200 */
.L_x_6757:
[----:B------:R-:W-:Y:S01]  /*25b0*/  FADD.FTZ R7, R8, R7 ;  /* 0x0000000708077221 */ /* 0x000fe20000010000 */
[----:B------:R-:W-:-:S03]  /*25c0*/  FADD.FTZ R11, R4, R11 ;  /* 0x0000000b040b7221 */ /* 0x000fc60000010000 */
[----:B------:R-:W-:Y:S01]  /*25d0*/  FADD.FTZ R6, R7, R6 ;  /* 0x0000000607067221 */ /* 0x000fe20000010000 */
[----:B------:R-:W-:-:S03]  /*25e0*/  FADD.FTZ R10, R11, R10 ;  /* 0x0000000a0b0a7221 */ /* 0x000fc60000010000 */
[----:B-----5:R-:W-:Y:S01]  /*25f0*/  FADD.FTZ R16, R6, R5 ;  /* 0x0000000506107221 */ /* 0x020fe20000010000 */
[----:B------:R-:W-:Y:S01]  /*2600*/  FADD.FTZ R17, R10, R9 ;  /* 0x000000090a117221 */ /* 0x000fe20000010000 */
[----:B------:R-:W-:Y:S06]  /*2610*/  BRA `(.L_x_6732) ;  /* 0x0000008800dc7947 */ /* 0x000fec0003800000 */
.L_x_6751:
[----:B------:R-:W1:Y:S01]  /*2620*/  LDCU UR4, c[0x0][0x39c] ;  /* 0x00007380ff0477ac */ /* 0x000e620008000800 */
[----:B------:R-:W2:Y:S01]  /*2630*/  LDC R5, c[0x0][0x388] ;  /* 0x0000e200ff057b82 */ /* 0x000ea20000000800 */
[----:B------:R-:W-:Y:S01]  /*2640*/  BSSY.RECONVERGENT B1, `(.L_x_6759) ;  /* 0x0000418000017945 */ /* 0x000fe20003800200 */
[----:B------:R-:W-:Y:S02]  /*2650*/  MOV R2, R4 ;  /* 0x0000000400027202 */ /* 0x000fe40000000f00 */
[----:B0-----:R-:W-:Y:S02]  /*2660*/  CS2R R8, SRZ ;  /* 0x0000000000087805 */ /* 0x001fe4000001ff00 */
[----:B------:R-:W-:Y:S02]  /*2670*/  CS2R R18, SRZ ;  /* 0x0000000000127805 */ /* 0x000fe4000001ff00 */
[----:B------:R-:W-:Y:S02]  /*2680*/  CS2R R14, SRZ ;  /* 0x00000000000e7805 */ /* 0x000fe4000001ff00 */
[----:B------:R-:W-:Y:S01]  /*2690*/  CS2R R12, SRZ ;  /* 0x00000000000c7805 */ /* 0x000fe2000001ff00 */
[----:B------:R-:W0:Y:S01]  /*26a0*/  LDC R6, c[0x0][0x38c] ;  /* 0x0000e300ff067b82 */ /* 0x000e220000000800 */
[----:B-1----:R-:W-:-:S05]  /*26b0*/  MOV R21, UR4 ;  /* 0x0000000400157c02 */ /* 0x002fca0008000f00 */
[----:B------:R-:W-:Y:S02]  /*26c0*/  IMAD R3, R21, 0x3, R4 ;  /* 0x0000000315037824 */ /* 0x000fe400078e0204 */
[----:B--2---:R-:W-:Y:S01]  /*26d0*/  IMAD.MOV.U32 R25, RZ, RZ, R5 ;  /* 0x000000ffff197224 */ /* 0x004fe200078e0005 */
[-C--:B------:R-:W-:Y:S02]  /*26e0*/  MOV R4, R5.reuse ;  /* 0x0000000500047202 */ /* 0x080fe40000000f00 */
[----:B------:R-:W-:Y:S02]  /*26f0*/  ISETP.GE.U32.AND P0, PT, R3, R20, PT ;  /* 0x000000140300720c */ /* 0x000fe40003f06070 */
[----:B------:R-:W-:Y:S01]  /*2700*/  MOV R3, R5 ;  /* 0x0000000500037202 */ /* 0x000fe20000000f00 */
[----:B0-----:R-:W-:Y:S01]  /*2710*/  IMAD.MOV.U32 R24, RZ, RZ, R6 ;  /* 0x000000ffff187224 */ /* 0x001fe200078e0006 */
[-C--:B------:R-:W-:Y:S02]  /*2720*/  MOV R23, R6.reuse ;  /* 0x0000000600177202 */ /* 0x080fe40000000f00 */
[----:B------:R-:W-:-:S07]  /*2730*/  MOV R26, R6 ;  /* 0x00000006001a7202 */ /* 0x000fce0000000f00 */
[----:B------:R-:W-:Y:S05]  /*2740*/  @P0 BRA `(.L_x_6760) ;  /* 0x00000040001c0947 */ /* 0x000fea0003800000 */
[----:B------:R-:W-:-:S13]  /*2750*/  ISETP.NE.AND P0, PT, R7, RZ, PT ;  /* 0x000000ff0700720c */ /* 0x000fda0003f05270 */
[----:B------:R0:W5:Y:S01]  /*2760*/  @!P0 LDG.E.64 R10, desc[UR36][R16.64] ;  /* 0x00000024100a8981 */ /* 0x000162000c1e1b00 */
[----:B------:R-:W-:Y:S01]  /*2770*/  VIADD R7, R7, 0xffffffff ;  /* 0xffffffff07077836 */ /* 0x000fe20000000000 */
[-C--:B------:R-:W-:Y:S01]  /*2780*/  MOV R24, R6.reuse ;  /* 0x0000000600187202 */ /* 0x080fe20000000f00 */
[----:B------:R-:W-:Y:S01]  /*2790*/  IMAD.MOV.U32 R26, RZ, RZ, R6 ;  /* 0x000000ffff1a7224 */ /* 0x000fe200078e0006 */
[----:B------:R-:W-:Y:S01]  /*27a0*/  MOV R23, R6 ;  /* 0x0000000600177202 */ /* 0x000fe20000000f00 */
[----:B------:R-:W-:Y:S01]  /*27b0*/  IMAD.MOV.U32 R4, RZ, RZ, R5 ;  /* 0x000000ffff047224 */ /* 0x000fe200078e0005 */
[----:B------:R-:W-:Y:S02]  /*27c0*/  VIMNMX.U32 R7, PT, PT, R7, 0x18, PT ;  /* 0x0000001807077848 */ /* 0x000fe40003fe0000 */
[-C--:B------:R-:W-:Y:S02]  /*27d0*/  MOV R25, R5.reuse ;  /* 0x0000000500197202 */ /* 0x080fe40000000f00 */
[----:B------:R-:W-:-:S02]  /*27e0*/  MOV R3, R5 ;  /* 0x0000000500037202 */ /* 0x000fc40000000f00 */
[----:B0-----:R-:W-:-:S07]  /*27f0*/  IADD3 R7, PT, PT, R7, 0x1, RZ ;  /* 0x0000000107077810 */ /* 0x001fce0007ffe0ff */
.L_x_6766:
[----:B------:R-:W0:Y:S01]  /*2800*/  LDCU UR4, c[0x0][0x39c] ;  /* 0x00007380ff0477ac */ /* 0x000e220008000800 */
[-C--:B-----5:R-:W-:Y:S01]  /*2810*/  @!P0 MOV R8, R10.reuse ;  /* 0x0000000a00088202 */ /* 0x0a0fe20000000f00 */
[--C-:B------:R-:W-:Y:S01]  /*2820*/  @!P0 IMAD.MOV.U32 R9, RZ, RZ, R11.reuse ;  /* 0x000000ffff098224 */ /* 0x100fe200078e000b */
[-C--:B------:R-:W-:Y:S01]  /*2830*/  @!P0 MOV R19, R11.reuse ;  /* 0x0000000b00138202 */ /* 0x080fe20000000f00 */
[----:B------:R-:W-:Y:S01]  /*2840*/  @!P0 IMAD.MOV.U32 R15, RZ, RZ, R11 ;  /* 0x000000ffff0f8224 */ /* 0x000fe200078e000b */
[-C--:B------:R-:W-:Y:S01]  /*2850*/  @!P0 MOV R18, R10.reuse ;  /* 0x0000000a00128202 */ /* 0x080fe20000000f00 */
[----:B------:R-:W-:Y:S01]  /*2860*/  @!P0 IMAD.MOV.U32 R12, RZ, RZ, R10 ;  /* 0x000000ffff0c8224 */ /* 0x000fe200078e000a */
[----:B------:R-:W-:Y:S02]  /*2870*/  @!P0 MOV R14, R10 ;  /* 0x0000000a000e8202 */ /* 0x000fe40000000f00 */
[----:B------:R-:W-:Y:S01]  /*2880*/  @!P0 MOV R13, R11 ;  /* 0x0000000b000d8202 */ /* 0x000fe20000000f00 */
[----:B------:R-:W-:Y:S06]  /*2890*/  @!P0 BRA `(.L_x_6761) ;  /* 0x0000003c008c8947 */ /* 0x000fec0003800000 */
[----:B------:R-:W1:Y:S01]  /*28a0*/  LDCU.64 UR30, c[0x0][0x3d8] ;  /* 0x00007b00ff1e77ac */ /* 0x000e620008000a00 */
[----:B------:R-:W-:Y:S01]  /*28b0*/  HFMA2 R8, -RZ, RZ, 0, 0 ;  /* 0x00000000ff087431 */ /* 0x000fe200000001ff */
[----:B------:R-:W-:Y:S01]  /*28c0*/  MOV R9, R2 ;  /* 0x0000000200097202 */ /* 0x000fe20000000f00 */
[----:B------:R-:W2:Y:S01]  /*28d0*/  LDCU UR48, c[0x0][0x3d0] ;  /* 0x00007a00ff3077ac */ /* 0x000ea20008000800 */
[----:B------:R-:W3:Y:S01]  /*28e0*/  LDCU UR52, c[0x0][0x3d4] ;  /* 0x00007a80ff3477ac */ /* 0x000ee20008000800 */
[----:B------:R-:W4:Y:S01]  /*28f0*/  LDCU UR5, c[0x0][0x500] ;  /* 0x0000a000ff0577ac */ /* 0x000f220008000800 */
[----:B------:R-:W0:Y:S01]  /*2900*/  LDCU UR77, c[0x0][0x3e8] ;  /* 0x00007d00ff4d77ac */ /* 0x000e220008000800 */
[----:B-1----:R-:W-:Y:S01]  /*2910*/  IMAD.HI.U32 R8, R2, UR30, R8 ;  /* 0x0000001e02087c27 */ /* 0x002fe2000f8e0008 */
[----:B------:R-:W1:Y:S04]  /*2920*/  LDCU UR76, c[0x0][0x504] ;  /* 0x0000a080ff4c77ac */ /* 0x000e680008000800 */
[----:B------:R-:W-:Y:S01]  /*2930*/  SHF.R.U32.HI R12, RZ, UR31, R8 ;  /* 0x0000001fff0c7c19 */ /* 0x000fe20008011608 */
[----:B--2---:R-:W-:Y:S01]  /*2940*/  UIADD3 UR50, UPT, UPT, UR48, -0x1, URZ ;  /* 0xffffffff30327890 */ /* 0x004fe2000fffe0ff */
[----:B------:R-:W2:Y:S03]  /*2950*/  LDCU UR75, c[0x0][0x3ec] ;  /* 0x00007d80ff4b77ac */ /* 0x000ea60008000800 */
[----:B------:R-:W-:Y:S01]  /*2960*/  IMAD.MOV R9, RZ, RZ, -R12 ;  /* 0x000000ffff097224 */ /* 0x000fe200078e0a0c */
[----:B------:R-:W-:-:S03]  /*2970*/  UISETP.NE.AND UP0, UPT, UR50, URZ, UPT ;  /* 0x000000ff3200728c */ /* 0x000fc6000bf05270 */
        /* <DEDUP_REMOVED lines=284> */
.L_x_6762:
        /* <DEDUP_REMOVED lines=219> */
[----:B------:R-:W-:-:S04]  /*48f0*/  SHF.R.U32.HI R15, RZ, UR25, R14 ;  /* 0x00000019ff0f7c19 */ /* 0x000fc8000801160e */
[----:B------:R-:W-:-:S05]  /*4900*/  IADD3 R14, PT, PT, -R15, RZ, RZ ;  /* 0x000000ff0f0e7210 */ /* 0x000fca0007ffe1ff */
[----:B------:R-:W-:Y:S01]  /*4910*/  IMAD R21, R14, UR52, R19 ;  /* 0x000000340e157c24 */ /* 0x000fe2000f8e0213 */
[----:B------:R-:W-:Y:S01]  /*4920*/  @P1 MOV R14, RZ ;  /* 0x000000ff000e1202 */ /* 0x000fe20000000f00 */
[----:B------:R-:W0:Y:S02]  /*4930*/  @P1 LDC.64 R18, c[0x0][0x4f8] ;  /* 0x00013e00ff121b82 */ /* 0x000e240000000a00 */
[----:B------:R-:W-:Y:S02]  /*4940*/  IMAD R20, R21, UR26, R20 ;  /* 0x0000001a15147c24 */ /* 0x000fe4000f8e0214 */
[----:B0-----:R-:W-:-:S04]  /*4950*/  @P1 IMAD.HI.U32 R18, R15, R18, R14 ;  /* 0x000000120f121227 */ /* 0x001fc800078e000e */
[----:B------:R-:W0:Y:S01]  /*4960*/  @P1 LDC R14, c[0x0][0x4f4] ;  /* 0x00013d00ff0e1b82 */ /* 0x000e220000000800 */
[----:B------:R-:W-:-:S04]  /*4970*/  @P1 SHF.R.U32.HI R18, RZ, R19, R18 ;  /* 0x00000013ff121219 */ /* 0x000fc80000011612 */
[----:B------:R-:W-:-:S05]  /*4980*/  @P1 IADD3 R19, PT, PT, -R18, RZ, RZ ;  /* 0x000000ff12131210 */ /* 0x000fca0007ffe1ff */
[----:B0-----:R-:W-:-:S04]  /*4990*/  @P1 IMAD R14, R14, R19, R15 ;  /* 0x000000130e0e1224 */ /* 0x001fc800078e020f */
[----:B-1----:R-:W-:-:S07]  /*49a0*/  @P1 IMAD R20, R14, R27, R20 ;  /* 0x0000001b0e141224 */ /* 0x002fce00078e0214 */
.L_x_6763:
[----:B------:R-:W-:Y:S01]  /*49b0*/  LOP3.LUT R15, R20, 0xfffffff8, RZ, 0xc0, !PT ;  /* 0xfffffff8140f7812 */ /* 0x000fe200078ec0ff */
[----:B------:R-:W0:Y:S03]  /*49c0*/  LDCU UR52, c[0x0][0x3d4] ;  /* 0x00007a80ff3477ac */ /* 0x000e260008000800 */
[----:B------:R-:W-:-:S05]  /*49d0*/  IADD3 R14, P1, PT, R15, R16, RZ ;  /* 0x000000100f0e7210 */ /* 0x000fca0007f3e0ff */
[----:B------:R-:W-:-:S06]  /*49e0*/  IMAD.X R15, RZ, RZ, R17, P1 ;  /* 0x000000ffff0f7224 */ /* 0x000fcc00008e0611 */
[----:B------:R-:W5:Y:S01]  /*49f0*/  LDG.E.64 R14, desc[UR36][R14.64] ;  /* 0x000000240e0e7981 */ /* 0x000f62000c1e1b00 */
[----:B------:R-:W-:Y:S02]  /*4a00*/  IADD3 R9, PT, PT, R9, UR4, RZ ;  /* 0x0000000409097c10 */ /* 0x000fe4000fffe0ff */
[----:B------:R-:W-:-:S05]  /*4a10*/  MOV R8, RZ ;  /* 0x000000ff00087202 */ /* 0x000fca0000000f00 */
[----:B------:R-:W-:-:S05]  /*4a20*/  IMAD.HI.U32 R19, R9, UR30, R8 ;  /* 0x0000001e09137c27 */ /* 0x000fca000f8e0008 */
[----:B------:R-:W-:-:S04]  /*4a30*/  SHF.R.U32.HI R19, RZ, UR31, R19 ;  /* 0x0000001fff137c19 */ /* 0x000fc80008011613 */
[----:B------:R-:W-:-:S05]  /*4a40*/  IADD3 R21, PT, PT, -R19, RZ, RZ ;  /* 0x000000ff13157210 */ /* 0x000fca0007ffe1ff */
[----:B0-----:R-:W-:-:S04]  /*4a50*/  IMAD R22, R21, UR52, R9 ;  /* 0x0000003415167c24 */ /* 0x001fc8000f8e0209 */
[----:B------:R-:W-:Y:S01]  /*4a60*/  IMAD R22, R22, UR5, RZ ;  /* 0x0000000516167c24 */ /* 0x000fe2000f8e02ff */
[----:B------:R-:W-:Y:S06]  /*4a70*/  BRA.U !UP0, `(.L_x_6764) ;  /* 0x0000000d08687547 */ /* 0x000fec000b800000 */
        /* <DEDUP_REMOVED lines=214> */
[----:B------:R-:W-:-:S03]  /*57e0*/  @P1 IADD3 R27, PT, PT, -R20, RZ, RZ ;  /* 0x000000ff141b1210 */ /* 0x000fc60007ffe1ff */
[----:B------:R-:W1:Y:S02]  /*57f0*/  @P1 LDC R21, c[0x0][0x560] ;  /* 0x00015800ff151b82 */ /* 0x000e640000000800 */
[----:B0-----:R-:W-:-:S04]  /*5800*/  @P1 IMAD R18, R18, R27, R19 ;  /* 0x0000001b12121224 */ /* 0x001fc800078e0213 */
[----:B-1----:R-:W-:-:S07]  /*5810*/  @P1 IMAD R22, R18, R21, R22 ;  /* 0x0000001512161224 */ /* 0x002fce00078e0216 */
.L_x_6764:
        /* <DEDUP_REMOVED lines=231> */
.L_x_6765:
[----:B------:R-:W-:-:S04]  /*6690*/  LOP3.LUT R9, R22, 0xfffffff8, RZ, 0xc0, !PT ;  /* 0xfffffff816097812 */ /* 0x000fc800078ec0ff */
[----:B------:R-:W-:-:S05]  /*66a0*/  IADD3 R8, P1, PT, R9, R16, RZ ;  /* 0x0000001009087210 */ /* 0x000fca0007f3e0ff */
[----:B------:R-:W-:-:S06]  /*66b0*/  IMAD.X R9, RZ, RZ, R17, P1 ;  /* 0x000000ffff097224 */ /* 0x000fcc00008e0611 */
[----:B------:R-:W5:Y:S02]  /*66c0*/  LDG.E.64 R8, desc[UR36][R8.64] ;  /* 0x0000002408087981 */ /* 0x000f64000c1e1b00 */
.L_x_6761:
[----:B------:R-:W1:Y:S01]  /*66d0*/  LDCU UR5, c[0x0][0x394] ;  /* 0x00007280ff0577ac */ /* 0x000e620008000800 */
[----:B0-----:R-:W-:Y:S01]  /*66e0*/  MOV R21, UR4 ;  /* 0x0000000400157c02 */ /* 0x001fe20008000f00 */
[----:B-----5:R-:W-:Y:S01]  /*66f0*/  FADD.FTZ R4, R12, R4 ;  /* 0x000000040c047221 */ /* 0x020fe20000010000 */
[----:B------:R-:W-:Y:S01]  /*6700*/  FADD.FTZ R6, R13, R6 ;  /* 0x000000060d067221 */ /* 0x000fe20000010000 */
[----:B------:R-:W-:Y:S01]  /*6710*/  FADD.FTZ R3, R14, R3 ;  /* 0x000000030e037221 */ /* 0x000fe20000010000 */
[----:B------:R-:W-:Y:S01]  /*6720*/  LEA R2, R21, R2, 0x2 ;  /* 0x0000000215027211 */ /* 0x000fe200078e10ff */
[----:B------:R-:W-:Y:S01]  /*6730*/  FADD.FTZ R23, R15, R23 ;  /* 0x000000170f177221 */ /* 0x000fe20000010000 */
[----:B------:R-:W-:Y:S01]  /*6740*/  FADD.FTZ R25, R18, R25 ;  /* 0x0000001912197221 */ /* 0x000fe20000010000 */
[----:B------:R-:W-:Y:S01]  /*6750*/  FADD.FTZ R24, R19, R24 ;  /* 0x0000001813187221 */ /* 0x000fe20000010000 */
[----:B------:R-:W-:Y:S01]  /*6760*/  FADD.FTZ R5, R8, R5 ;  /* 0x0000000508057221 */ /* 0x000fe20000010000 */
[----:B------:R-:W-:-:S02]  /*6770*/  IMAD R27, R21, 0x3, R2 ;  /* 0x00000003151b7824 */ /* 0x000fc400078e0202 */
[----:B------:R-:W-:Y:S01]  /*6780*/  FADD.FTZ R26, R9, R26 ;  /* 0x0000001a091a7221 */ /* 0x000fe20000010000 */
[----:B-1----:R-:W-:-:S04]  /*6790*/  MOV R20, UR5 ;  /* 0x0000000500147c02 */ /* 0x002fc80008000f00 */
[----:B------:R-:W-:-:S13]  /*67a0*/  ISETP.GE.U32.AND P1, PT, R27, R20, PT ;  /* 0x000000141b00720c */ /* 0x000fda0003f26070 */
[----:B------:R-:W-:Y:S05]  /*67b0*/  @!P1 BRA `(.L_x_6766) ;  /* 0xffffffc000109947 */ /* 0x000fea000383ffff */
.L_x_6760:
[----:B------:R-:W-:Y:S05]  /*67c0*/  BSYNC.RECONVERGENT B1 ;  /* 0x0000000000017941 */ /* 0x000fea0003800200 */
.L_x_6759:
        /* <DEDUP_REMOVED lines=283> */
[----:B------:R-:W1:Y:S04]  /*7980*/  LDCU UR6, c[0x0][0x4f4] ;  /* 0x00009e80ff0677ac */ /* 0x000e680008000800 */
[----:B0-----:R-:W-:Y:S01]  /*7990*/  IMAD.HI.U32 R9, R11, UR4, R10 ;  /* 0x000000040b097c27 */ /* 0x001fe2000f8e000a */
[----:B------:R-:W0:Y:S04]  /*79a0*/  LDCU UR4, c[0x0][0x560] ;  /* 0x0000ac00ff0477ac */ /* 0x000e280008000800 */
[----:B------:R-:W-:-:S04]  /*79b0*/  SHF.R.U32.HI R9, RZ, UR5, R9 ;  /* 0x00000005ff097c19 */ /* 0x000fc80008011609 */
[----:B------:R-:W-:-:S05]  /*79c0*/  IADD3 R9, PT, PT, -R9, RZ, RZ ;  /* 0x000000ff09097210 */ /* 0x000fca0007ffe1ff */
[----:B-1----:R-:W-:-:S04]  /*79d0*/  IMAD R11, R9, UR6, R11 ;  /* 0x00000006090b7c24 */ /* 0x002fc8000f8e020b */
[----:B0-----:R-:W-:-:S07]  /*79e0*/  IMAD R8, R11, UR4, R8 ;  /* 0x000000040b087c24 */ /* 0x001fce000f8e0208 */
.L_x_6770:
[----:B------:R-:W-:Y:S02]  /*79f0*/  SHF.R.U32.HI R8, RZ, 0x3, R8 ;  /* 0x00000003ff087819 */ /* 0x000fe40000011608 */
[----:B------:R-:W-:-:S07]  /*7a00*/  MOV R9, RZ ;  /* 0x000000ff00097202 */ /* 0x000fce0000000f00 */
.L_x_6769:
[----:B------:R-:W0:Y:S02]  /*7a10*/  LDCU.64 UR4, c[0x0][0x760] ;  /* 0x0000ec00ff0477ac */ /* 0x000e240008000a00 */
[----:B0-----:R-:W-:-:S05]  /*7a20*/  IADD3 R22, P1, PT, R0, UR4, RZ ;  /* 0x0000000400167c10 */ /* 0x001fca000ff3e0ff */
[----:B------:R-:W-:Y:S01]  /*7a30*/  IMAD.X R27, RZ, RZ, UR5, P1 ;  /* 0x00000005ff1b7e24 */ /* 0x000fe200088e06ff */
        /* <DEDUP_REMOVED lines=10> */
[----:B------:R-:W-:Y:S01]  /*7ae0*/  HFMA2 R8, -RZ, RZ, 0, 0 ;  /* 0x00000000ff087431 */ /* 0x000fe200000001ff */
        /* <DEDUP_REMOVED lines=268> */
[----:B------:R-:W-:-:S05]  /*8bb0*/  SHF.R.U32.HI R10, RZ, UR5, R10 ;  /* 0x00000005ff0a7c19 */ /* 0x000fca000801160a */
[----:B------:R-:W-:-:S04]  /*8bc0*/  IMAD.MOV R10, RZ, RZ, -R10 ;  /* 0x000000ffff0a7224 */ /* 0x000fc800078e0a0a */
[----:B-1----:R-:W-:-:S04]  /*8bd0*/  IMAD R11, R10, UR6, R11 ;  /* 0x000000060a0b7c24 */ /* 0x002fc8000f8e020b */
[----:B0-----:R-:W-:-:S07]  /*8be0*/  IMAD R0, R11, UR4, R0 ;  /* 0x000000040b007c24 */ /* 0x001fce000f8e0200 */
.L_x_6772:
[----:B------:R-:W-:Y:S02]  /*8bf0*/  SHF.R.U32.HI R10, RZ, 0x3, R0 ;  /* 0x00000003ff0a7819 */ /* 0x000fe40000011600 */
[----:B------:R-:W-:-:S07]  /*8c00*/  MOV R11, RZ ;  /* 0x000000ff000b7202 */ /* 0x000fce0000000f00 */
.L_x_6771:
        /* <DEDUP_REMOVED lines=283> */
.L_x_6774:
[----:B------:R-:W-:Y:S02]  /*9dc0*/  SHF.R.U32.HI R10, RZ, 0x3, R0 ;  /* 0x00000003ff0a7819 */ /* 0x000fe40000011600 */
[----:B------:R-:W-:-:S07]  /*9dd0*/  MOV R11, RZ ;  /* 0x000000ff000b7202 */ /* 0x000fce0000000f00 */
.L_x_6773:
        /* <DEDUP_REMOVED lines=283> */
.L_x_6776:
[----:B------:R-:W-:Y:S02]  /*af90*/  SHF.R.U32.HI R10, RZ, 0x3, R0 ;  /* 0x00000003ff0a7819 */ /* 0x000fe40000011600 */
[----:B------:R-:W-:-:S07]  /*afa0*/  MOV R11, RZ ;  /* 0x000000ff000b7202 */ /* 0x000fce0000000f00 */
.L_x_6775:
[----:B------:R-:W-:-:S04]  /*afb0*/  LEA R8, P0, R10, R22, 0x3 ;  /* 0x000000160a087211 */ /* 0x000fc800078018ff */
[----:B------:R-:W-:-:S05]  /*afc0*/  LEA.HI.X R9, R10, R27, R11, 0x3, P0 ;  /* 0x0000001b0a097211 */ /* 0x000fca00000f1c0b */
[----:B------:R0:W5:Y:S04]  /*afd0*/  LDG.E.64 R28, desc[UR36][R8.64] ;  /* 0x00000024081c7981 */ /* 0x000168000c1e1b00 */
.L_x_6768:
[----:B------:R-:W-:Y:S05]  /*afe0*/  BSYNC.RECONVERGENT B1 ;  /* 0x0000000000017941 */ /* 0x000fea0003800200 */
.L_x_6767:
[----:B------:R-:W-:Y:S01]  /*aff0*/  ISETP.GE.U32.AND P0, PT, R2, R20, PT ;  /* 0x000000140200720c */ /* 0x000fe20003f06070 */
[----:B------:R-:W-:-:S12]  /*b000*/  BSSY.RECONVERGENT B1, `(.L_x_6777) ;  /* 0x0000012000017945 */ /* 0x000fd80003800200 */
[----:B------:R-:W-:Y:S05]  /*b010*/  @P0 BRA `(.L_x_6778) ;  /* 0x0000000000400947 */ /* 0x000fea0003800000 */
[----:B------:R-:W-:Y:S02]  /*b020*/  IMAD.IADD R0, R2, 0x1, R21 ;  /* 0x0000000102007824 */ /* 0x000fe400078e0215 */
        /* <DEDUP_REMOVED lines=9> */
[----:B------:R-:W-:Y:S01]  /*b0c0*/  IADD3 R21, PT, PT, R0, R21, RZ ;  /* 0x0000001500157210 */ /* 0x000fe20007ffe0ff */
[----:B------:R-:W-:Y:S01]  /*b0d0*/  FADD.FTZ R25, R25, R18 ;  /* 0x0000001219197221 */ /* 0x000fe20000010000 */
[----:B------:R-:W-:Y:S02]  /*b0e0*/  FADD.FTZ R24, R24, R19 ;  /* 0x0000001318187221 */ /* 0x000fe40000010000 */
[----:B------:R-:W-:-:S13]  /*b0f0*/  ISETP.GE.U32.AND P0, PT, R21, R20, PT ;  /* 0x000000141500720c */ /* 0x000fda0003f06070 */
[----:B------:R-:W-:Y:S01]  /*b100*/  @!P0 FADD.FTZ R5, R5, R28 ;  /* 0x0000001c05058221 */ /* 0x000fe20000010000 */
[----:B------:R-:W-:-:S07]  /*b110*/  @!P0 FADD.FTZ R26, R26, R29 ;  /* 0x0000001d1a1a8221 */ /* 0x000fce0000010000 */
.L_x_6778:
[----:B------:R-:W-:Y:S05]  /*b120*/  BSYNC.RECONVERGENT B1 ;  /* 0x0000000000017941 */ /* 0x000fea0003800200 */
.L_x_6777:
[----:B------:R-:W-:Y:S01]  /*b130*/  FADD.FTZ R4, R3, R4 ;  /* 0x0000000403047221 */ /* 0x000fe20000010000 */
[----:B------:R-:W-:-:S03]  /*b140*/  FADD.FTZ R23, R23, R6 ;  /* 0x0000000617177221 */ /* 0x000fc60000010000 */
[----:B------:R-:W-:Y:S01]  /*b150*/  FADD.FTZ R4, R4, R25 ;  /* 0x0000001904047221 */ /* 0x000fe20000010000 */
[----:B------:R-:W-:-:S03]  /*b160*/  FADD.FTZ R23, R23, R24 ;  /* 0x0000001817177221 */ /* 0x000fc60000010000 */
[----:B-----5:R-:W-:Y:S01]  /*b170*/  FADD.FTZ R16, R4, R5 ;  /* 0x0000000504107221 */ /* 0x020fe20000010000 */
[----:B------:R-:W-:-:S07]  /*b180*/  FADD.FTZ R17, R23, R26 ;  /* 0x0000001a17117221 */ /* 0x000fce0000010000 */
.L_x_6732:
[----:B------:R-:W-:Y:S05]  /*b190*/  BSYNC.RECONVERGENT B0 ;  /* 0x0000000000007941 */ /* 0x000fea0003800200 */
.L_x_6731:
        /* <DEDUP_REMOVED lines=17> */
.L_x_6780:
        /* <DEDUP_REMOVED lines=9> */
[----:B------:R-:W1:Y:S02]  /*b340*/  @!P0 LDS.64 R6, [R3] ;  /* 0x0000000003068984 */ /* 0x000e640000000a00 */
[----:B-1--4-:R-:W-:Y:S01]  /*b350*/  @!P0 FADD.FTZ R16, R16, R6 ;  /* 0x0000000610108221 */ /* 0x012fe20000010000 */
[----:B------:R-:W-:-:S05]  /*b360*/  @!P0 FADD.FTZ R17, R17, R7 ;  /* 0x0000000711118221 */ /* 0x000fca0000010000 */
[----:B------:R4:W-:Y:S01]  /*b370*/  @!P0 STS.64 [R2], R16 ;  /* 0x0000001002008388 */ /* 0x0009e20000000a00 */
[----:B------:R-:W-:Y:S05]  /*b380*/  BRA.U UP0, `(.L_x_6780) ;  /* 0xfffffffd00c87547 */ /* 0x000fea000b83ffff */
.L_x_6779:
        /* <DEDUP_REMOVED lines=9> */
[----:B01234-:R-:W-:Y:S01]  /*b420*/  IMAD R2, R5, UR5, R0 ;  /* 0x0000000505027c24 */ /* 0x01ffe2000f8e0200 */
[----:B------:R-:W-:Y:S02]  /*b430*/  UIADD3 UR4, UPT, UPT, UR4, 0x10, URZ ;  /* 0x0000001004047890 */ /* 0x000fe4000fffe0ff */
[----:B------:R-:W-:Y:S02]  /*b440*/  UISETP.GE.U32.AND UP0, UPT, UR5, 0x40, UPT ;  /* 0x000000400500788c */ /* 0x000fe4000bf06070 */
[----:B-----5:R-:W-:-:S06]  /*b450*/  ULEA UR4, UR6, UR4, 0x18 ;  /* 0x0000000406047291 */ /* 0x020fcc000f8ec0ff */
[----:B------:R-:W-:Y:S01]  /*b460*/  LEA R2, R2, UR4, 0x3 ;  /* 0x0000000402027c11 */ /* 0x000fe2000f8e18ff */
[----:B------:R-:W-:-:S04]  /*b470*/  UMOV UR4, 0x20 ;  /* 0x0000002000047882 */ /* 0x000fc80000000000 */
[----:B------:R0:W-:Y:S01]  /*b480*/  STS.64 [R2], R16 ;  /* 0x0000001002007388 */ /* 0x0001e20000000a00 */
[----:B------:R-:W-:Y:S05]  /*b490*/  BRA.U !UP0, `(.L_x_6782) ;  /* 0x0000000108387547 */ /* 0x000fea000b800000 */
[----:B------:R-:W-:-:S07]  /*b4a0*/  IMAD.U32 R3, RZ, RZ, UR5 ;  /* 0x00000005ff037e24 */ /* 0x000fce000f8e00ff */
.L_x_6783:
[----:B------:R-:W-:Y:S01]  /*b4b0*/  SHF.R.U32.HI R9, RZ, 0x1, R3 ;  /* 0x00000001ff097819 */ /* 0x000fe20000011603 */
[----:B------:R-:W-:Y:S03]  /*b4c0*/  BAR.SYNC.DEFER_BLOCKING 0x0 ;  /* 0x0000000000007b1d */ /* 0x000fe60000010000 */
[----:B------:R-:W-:-:S04]  /*b4d0*/  IADD3 R4, PT, PT, R9, R0, RZ ;  /* 0x0000000009047210 */ /* 0x000fc80007ffe0ff */
[----:B------:R-:W-:-:S04]  /*b4e0*/  ISETP.GE.U32.AND P0, PT, R4, UR5, PT ;  /* 0x0000000504007c0c */ /* 0x000fc8000bf06070 */
[----:B------:R-:W-:-:S13]  /*b4f0*/  ISETP.GE.U32.OR P0, PT, R0, R9, P0 ;  /* 0x000000090000720c */ /* 0x000fda0000706470 */
[----:B------:R-:W-:-:S05]  /*b500*/  @!P0 LEA R4, R9, R2, 0x3 ;  /* 0x0000000209048211 */ /* 0x000fca00078e18ff */
[----:B------:R-:W0:Y:S02]  /*b510*/  @!P0 LDS.64 R6, [R4] ;  /* 0x0000000004068984 */ /* 0x000e240000000a00 */
[----:B0-----:R-:W-:Y:S01]  /*b520*/  @!P0 FADD.FTZ R16, R16, R6 ;  /* 0x0000000610108221 */ /* 0x001fe20000010000 */
[----:B------:R-:W-:-:S05]  /*b530*/  @!P0 FADD.FTZ R17, R17, R7 ;  /* 0x0000000711118221 */ /* 0x000fca0000010000 */
[----:B------:R0:W-:Y:S01]  /*b540*/  @!P0 STS.64 [R2], R16 ;  /* 0x0000001002008388 */ /* 0x0001e20000000a00 */
[----:B------:R-:W-:Y:S02]  /*b550*/  ISETP.GT.U32.AND P0, PT, R3, 0x7f, PT ;  /* 0x0000007f0300780c */ /* 0x000fe40003f04070 */
[----:B------:R-:W-:-:S11]  /*b560*/  MOV R3, R9 ;  /* 0x0000000900037202 */ /* 0x000fd60000000f00 */
[----:B0-----:R-:W-:Y:S05]  /*b570*/  @P0 BRA `(.L_x_6783) ;  /* 0xfffffffc00cc0947 */ /* 0x001fea000383ffff */
.L_x_6782:
[----:B------:R-:W-:Y:S01]  /*b580*/  BAR.SYNC.DEFER_BLOCKING 0x0 ;  /* 0x0000000000007b1d */ /* 0x000fe20000010000 */
[----:B------:R-:W-:-:S09]  /*b590*/  UISETP.GE.U32.AND UP0, UPT, UR4, 0x2, UPT ;  /* 0x000000020400788c */ /* 0x000fd2000bf06070 */
[----:B------:R-:W-:Y:S05]  /*b5a0*/  BRA.U !UP0, `(.L_x_6781) ;  /* 0x0000000108207547 */ /* 0x000fea000b800000 */
[----:B01--4-:R-:W-:-:S07]  /*b5b0*/  IMAD.MOV.U32 R2, RZ, RZ, 0x1 ;  /* 0x00000001ff027424 */ /* 0x013fce00078e00ff */
.L_x_6784:
[----:B------:R-:W0:Y:S04]  /*b5c0*/  SHFL.DOWN PT, R3, R16, R2, 0x1f ;  /* 0x08001f0210037589 */ /* 0x000e2800000e0000 */
[----:B------:R1:W4:Y:S02]  /*b5d0*/  SHFL.DOWN PT, R4, R17, R2, 0x1f ;  /* 0x08001f0211047589 */ /* 0x00032400000e0000 */
[----:B-1----:R-:W-:-:S04]  /*b5e0*/  SHF.L.U32 R2, R2, 0x1, RZ ;  /* 0x0000000102027819 */ /* 0x002fc800000006ff */
[----:B------:R-:W-:Y:S01]  /*b5f0*/  ISETP.GE.AND P0, PT, R2, UR4, PT ;  /* 0x0000000402007c0c */ /* 0x000fe2000bf06270 */
[----:B0-----:R-:W-:Y:S01]  /*b600*/  FADD.FTZ R16, R3, R16 ;  /* 0x0000001003107221 */ /* 0x001fe20000010000 */
[----:B----4-:R-:W-:-:S11]  /*b610*/  FADD.FTZ R17, R4, R17 ;  /* 0x0000001104117221 */ /* 0x010fd60000010000 */
[----:B------:R-:W-:Y:S05]  /*b620*/  @!P0 BRA `(.L_x_6784) ;  /* 0xfffffffc00e48947 */ /* 0x000fea000383ffff */
.L_x_6781:
[----:B------:R-:W5:Y:S01]  /*b630*/  LDCU UR4, c[0x0][0x564] ;  /* 0x0000ac80ff0477ac */ /* 0x000f620008000800 */
[----:B------:R-:W-:Y:S01]  /*b640*/  HFMA2 R18, -RZ, RZ, 0, 0 ;  /* 0x00000000ff127431 */ /* 0x000fe200000001ff */
[----:B-----5:R-:W-:-:S09]  /*b650*/  UISETP.NE.AND UP0, UPT, UR4, URZ, UPT ;  /* 0x000000ff0400728c */ /* 0x020fd2000bf05270 */
[----:B------:R-:W-:Y:S05]  /*b660*/  BRA.U !UP0, `(.L_x_6785) ;  /* 0x00000011085c7547 */ /* 0x000fea000b800000 */
[----:B------:R-:W5:Y:S01]  /*b670*/  LDL.64 R6, [R1] ;  /* 0x0000000001067983 */ /* 0x000f620000100a00 */
[----:B------:R-:W2:Y:S01]  /*b680*/  LDCU.64 UR8, c[0x0][0x568] ;  /* 0x0000ad00ff0877ac */ /* 0x000ea20008000a00 */
[----:B01--4-:R-:W-:Y:S01]  /*b690*/  MOV R2, RZ ;  /* 0x000000ff00027202 */ /* 0x013fe20000000f00 */
[----:B------:R-:W0:Y:S01]  /*b6a0*/  LDCU UR5, c[0x0][0x570] ;  /* 0x0000ae00ff0577ac */ /* 0x000e220008000800 */
[----:B------:R-:W1:Y:S01]  /*b6b0*/  LDCU UR6, c[0x0][0x694] ;  /* 0x0000d280ff0677ac */ /* 0x000e620008000800 */
[----:B-----5:R-:W-:Y:S02]  /*b6c0*/  IMAD.MOV.U32 R3, RZ, RZ, R7 ;  /* 0x000000ffff037224 */ /* 0x020fe400078e0007 */
[----:B--2---:R-:W-:-:S05]  /*b6d0*/  IMAD.HI.U32 R2, R7, UR9, R2 ;  /* 0x0000000907027c27 */ /* 0x004fca000f8e0002 */
[----:B0-----:R-:W-:Y:S01]  /*b6e0*/  SHF.R.U32.HI R3, RZ, UR5, R2 ;  /* 0x00000005ff037c19 */ /* 0x001fe20008011602 */
[----:B------:R-:W-:-:S03]  /*b6f0*/  UIADD3 UR5, UPT, UPT, UR4, -0x1, URZ ;  /* 0xffffffff04057890 */ /* 0x000fc6000fffe0ff */
[----:B------:R-:W-:Y:S01]  /*b700*/  IADD3 R4, PT, PT, -R3, RZ, RZ ;  /* 0x000000ff03047210 */ /* 0x000fe20007ffe1ff */
[----:B------:R-:W-:-:S04]  /*b710*/  UISETP.NE.AND UP1, UPT, UR5, URZ, UPT ;  /* 0x000000ff0500728c */ /* 0x000fc8000bf25270 */
[----:B------:R-:W-:-:S04]  /*b720*/  IMAD R4, R4, UR8, R7 ;  /* 0x0000000804047c24 */ /* 0x000fc8000f8e0207 */
[----:B-1----:R-:W-:Y:S01]  /*b730*/  IMAD R18, R4, UR6, RZ ;  /* 0x0000000604127c24 */ /* 0x002fe2000f8e02ff */
        /* <DEDUP_REMOVED lines=266> */
.L_x_6785:
[----:B------:R-:W5:Y:S01]  /*c7e0*/  LDCU UR5, c[0x0][0x3b0] ;  /* 0x00007600ff0577ac */ /* 0x000f620008000800 */
[----:B------:R-:W0:Y:S01]  /*c7f0*/  LDCU.64 UR6, c[0x0][0x778] ;  /* 0x0000ef00ff0677ac */ /* 0x000e220008000a00 */
[----:B-----5:R-:W-:Y:S01]  /*c800*/  UISETP.NE.AND UP1, UPT, UR5, URZ, UPT ;  /* 0x000000ff0500728c */ /* 0x020fe2000bf25270 */
[----:B0-----:R-:W-:Y:S02]  /*c810*/  ISETP.NE.U32.AND P0, PT, RZ, UR6, PT ;  /* 0x00000006ff007c0c */ /* 0x001fe4000bf05070 */
[----:B-1--4-:R-:W-:Y:S02]  /*c820*/  IADD3 R2, P1, PT, R18, UR6, RZ ;  /* 0x0000000612027c10 */ /* 0x012fe4000ff3e0ff */
[----:B------:R-:W-:Y:S02]  /*c830*/  ISETP.NE.AND.EX P0, PT, RZ, UR7, PT, P0 ;  /* 0x00000007ff007c0c */ /* 0x000fe4000bf05300 */
[----:B------:R-:W-:Y:S02]  /*c840*/  IADD3.X R3, PT, PT, RZ, UR7, RZ, P1, !PT ;  /* 0x00000007ff037c10 */ /* 0x000fe40008ffe4ff */
[----:B------:R-:W-:-:S02]  /*c850*/  SEL R2, R2, RZ, P0 ;  /* 0x000000ff02027207 */ /* 0x000fc40000000000 */
[----:B------:R-:W-:Y:S01]  /*c860*/  SEL R3, R3, RZ, P0 ;  /* 0x000000ff03037207 */ /* 0x000fe20000000000 */
[----:B------:R-:W-:Y:S06]  /*c870*/  BRA.U !UP1, `(.L_x_6786) ;  /* 0x0000002109887547 */ /* 0x000fec000b800000 */
[----:B------:R-:W0:Y:S01]  /*c880*/  S2R R4, SR_CTAID.X ;  /* 0x0000000000047919 */ /* 0x000e220000002500 */
[----:B------:R-:W2:Y:S01]  /*c890*/  LDCU UR5, c[0x0][0x3b4] ;  /* 0x00007680ff0577ac */ /* 0x000ea20008000800 */
[----:B------:R-:W-:Y:S01]  /*c8a0*/  MOV R18, RZ ;  /* 0x000000ff00127202 */ /* 0x000fe20000000f00 */
[----:B------:R-:W3:Y:S01]  /*c8b0*/  LDCU UR6, c[0x0][0x3b8] ;  /* 0x00007700ff0677ac */ /* 0x000ee20008000800 */
[----:B------:R-:W0:Y:S01]  /*c8c0*/  LDCU UR7, c[0x0][0x3a0] ;  /* 0x00007400ff0777ac */ /* 0x000e220008000800 */
[----:B--2---:R-:W-:-:S04]  /*c8d0*/  IMAD R6, R0, UR5, RZ ;  /* 0x0000000500067c24 */ /* 0x004fc8000f8e02ff */
        /* <DEDUP_REMOVED lines=280> */
.L_x_6787:
        /* <DEDUP_REMOVED lines=24> */
.L_x_6789:
[----:B------:R-:W-:Y:S05]  /*dbe0*/  BSYNC.RECONVERGENT B0 ;  /* 0x0000000000007941 */ /* 0x000fea0003800200 */
.L_x_6788:
        /* <DEDUP_REMOVED lines=35> */
.L_x_6791:
[----:B------:R-:W-:Y:S05]  /*de20*/  BSYNC.RECONVERGENT B0 ;  /* 0x0000000000007941 */ /* 0x000fea0003800200 */
.L_x_6790:
        /* <DEDUP_REMOVED lines=33> */
.L_x_6796:
[----:B------:R-:W-:-:S05]  /*e040*/  IADD3 R9, PT, PT, R11, R10, RZ ;  /* 0x0000000a0b097210 */ /* 0x000fca0007ffe0ff */
[----:B--2---:R-:W-:-:S06]  /*e050*/  IMAD.WIDE.U32 R8, R9, 0x8, R6 ;  /* 0x0000000809087825 */ /* 0x004fcc00078e0006 */
[----:B------:R-:W2:Y:S01]  /*e060*/  LDG.E.64 R8, desc[UR36][R8.64] ;  /* 0x0000002408087981 */ /* 0x000ea2000c1e1b00 */
[----:B------:R-:W-:-:S04]  /*e070*/  IADD3 R10, PT, PT, R13, R10, RZ ;  /* 0x0000000a0d0a7210 */ /* 0x000fc80007ffe0ff */
[----:B------:R-:W-:Y:S01]  /*e080*/  ISETP.GE.U32.AND P1, PT, R10, UR6, PT ;  /* 0x000000060a007c0c */ /* 0x000fe2000bf26070 */
[----:B--2---:R-:W-:Y:S01]  /*e090*/  FADD.FTZ R16, R8, R16 ;  /* 0x0000001008107221 */ /* 0x004fe20000010000 */
[----:B------:R-:W-:-:S11]  /*e0a0*/  FADD.FTZ R17, R9, R17 ;  /* 0x0000001109117221 */ /* 0x000fd60000010000 */
[----:B------:R-:W-:Y:S05]  /*e0b0*/  @!P1 BRA `(.L_x_6796) ;  /* 0xfffffffc00e09947 */ /* 0x000fea000383ffff */
[----:B------:R-:W-:Y:S05]  /*e0c0*/  BSYNC.RECONVERGENT B1 ;  /* 0x0000000000017941 */ /* 0x000fea0003800200 */
.L_x_6795:
[----:B------:R-:W-:Y:S05]  /*e0d0*/  BRA `(.L_x_6794) ;  /* 0x0000000000487947 */ /* 0x000fea0003800000 */
.L_x_6793:
        /* <DEDUP_REMOVED lines=9> */
.L_x_6797:
[----:B------:R-:W-:-:S05]  /*e170*/  IADD3 R9, PT, PT, R4, R11, RZ ;  /* 0x0000000b04097210 */ /* 0x000fca0007ffe0ff */
[----:B-1----:R-:W-:-:S04]  /*e180*/  IMAD R9, R9, R10, R0 ;  /* 0x0000000a09097224 */ /* 0x002fc800078e0200 */
[----:B--2---:R-:W-:-:S06]  /*e190*/  IMAD.WIDE.U32 R8, R9, 0x8, R6 ;  /* 0x0000000809087825 */ /* 0x004fcc00078e0006 */
[----:B------:R-:W2:Y:S01]  /*e1a0*/  LDG.E.64 R8, desc[UR36][R8.64] ;  /* 0x0000002408087981 */ /* 0x000ea2000c1e1b00 */
[----:B---3--:R-:W-:-:S04]  /*e1b0*/  IADD3 R11, PT, PT, R12, R11, RZ ;  /* 0x0000000b0c0b7210 */ /* 0x008fc80007ffe0ff */
[----:B------:R-:W-:Y:S01]  /*e1c0*/  ISETP.GE.U32.AND P1, PT, R11, UR5, PT ;  /* 0x000000050b007c0c */ /* 0x000fe2000bf26070 */
[----:B--2---:R-:W-:Y:S01]  /*e1d0*/  FADD.FTZ R16, R8, R16 ;  /* 0x0000001008107221 */ /* 0x004fe20000010000 */
[----:B------:R-:W-:-:S11]  /*e1e0*/  FADD.FTZ R17, R9, R17 ;  /* 0x0000001109117221 */ /* 0x000fd60000010000 */
[----:B------:R-:W-:Y:S05]  /*e1f0*/  @!P1 BRA `(.L_x_6797) ;  /* 0xfffffffc00dc9947 */ /* 0x000fea000383ffff */
.L_x_6794:
[----:B------:R-:W-:Y:S05]  /*e200*/  BSYNC.RECONVERGENT B0 ;  /* 0x0000000000007941 */ /* 0x000fea0003800200 */
.L_x_6792:
        /* <DEDUP_REMOVED lines=12> */
.L_x_6799:
        /* <DEDUP_REMOVED lines=9> */
[----:B------:R-:W0:Y:S02]  /*e360*/  @!P1 LDS.64 R6, [R6] ;  /* 0x0000000006069984 */ /* 0x000e240000000a00 */
[----:B01----:R-:W-:Y:S01]  /*e370*/  @!P1 FADD.FTZ R16, R16, R6 ;  /* 0x0000000610109221 */ /* 0x003fe20000010000 */
[----:B------:R-:W-:-:S05]  /*e380*/  @!P1 FADD.FTZ R17, R17, R7 ;  /* 0x0000000711119221 */ /* 0x000fca0000010000 */
[----:B------:R1:W-:Y:S01]  /*e390*/  @!P1 STS.64 [R4], R16 ;  /* 0x0000001004009388 */ /* 0x0003e20000000a00 */
[----:B------:R-:W-:Y:S05]  /*e3a0*/  BRA.U UP1, `(.L_x_6799) ;  /* 0xfffffffd01c87547 */ /* 0x000fea000b83ffff */
.L_x_6798:
        /* <DEDUP_REMOVED lines=9> */
.L_x_6802:
[----:B------:R-:W-:Y:S01]  /*e440*/  SHF.R.U32.HI R9, RZ, 0x1, R5 ;  /* 0x00000001ff097819 */ /* 0x000fe20000011605 */
[----:B------:R-:W-:Y:S03]  /*e450*/  BAR.SYNC.DEFER_BLOCKING 0x0 ;  /* 0x0000000000007b1d */ /* 0x000fe60000010000 */
[----:B------:R-:W-:-:S04]  /*e460*/  IADD3 R6, PT, PT, R9, R0, RZ ;  /* 0x0000000009067210 */ /* 0x000fc80007ffe0ff */
[----:B------:R-:W-:-:S04]  /*e470*/  ISETP.GE.U32.AND P1, PT, R6, UR5, PT ;  /* 0x0000000506007c0c */ /* 0x000fc8000bf26070 */
[----:B------:R-:W-:-:S13]  /*e480*/  ISETP.GE.U32.OR P1, PT, R0, R9, P1 ;  /* 0x000000090000720c */ /* 0x000fda0000f26470 */
[----:B------:R-:W-:-:S06]  /*e490*/  @!P1 LEA R6, R9, R4, 0x3 ;  /* 0x0000000409069211 */ /* 0x000fcc00078e18ff */
[----:B------:R-:W0:Y:S02]  /*e4a0*/  @!P1 LDS.64 R6, [R6] ;  /* 0x0000000006069984 */ /* 0x000e240000000a00 */
[----:B012---:R-:W-:Y:S01]  /*e4b0*/  @!P1 FADD.FTZ R16, R16, R6 ;  /* 0x0000000610109221 */ /* 0x007fe20000010000 */
[----:B------:R-:W-:-:S05]  /*e4c0*/  @!P1 FADD.FTZ R17, R17, R7 ;  /* 0x0000000711119221 */ /* 0x000fca0000010000 */
[----:B------:R3:W-:Y:S01]  /*e4d0*/  @!P1 STS.64 [R4], R16 ;  /* 0x0000001004009388 */ /* 0x0007e20000000a00 */
[----:B------:R-:W-:Y:S02]  /*e4e0*/  ISETP.GT.U32.AND P1, PT, R5, 0x7f, PT ;  /* 0x0000007f0500780c */ /* 0x000fe40003f24070 */
[----:B------:R-:W-:-:S11]  /*e4f0*/  MOV R5, R9 ;  /* 0x0000000900057202 */ /* 0x000fd60000000f00 */
[----:B---3--:R-:W-:Y:S05]  /*e500*/  @P1 BRA `(.L_x_6802) ;  /* 0xfffffffc00cc1947 */ /* 0x008fea000383ffff */
.L_x_6801:
[----:B------:R-:W-:Y:S01]  /*e510*/  BAR.SYNC.DEFER_BLOCKING 0x0 ;  /* 0x0000000000007b1d */ /* 0x000fe20000010000 */
[----:B------:R-:W-:-:S09]  /*e520*/  UISETP.GE.U32.AND UP0, UPT, UR4, 0x2, UPT ;  /* 0x000000020400788c */ /* 0x000fd2000bf06070 */
[----:B------:R-:W-:Y:S05]  /*e530*/  BRA.U !UP0, `(.L_x_6800) ;  /* 0x0000000108207547 */ /* 0x000fea000b800000 */
[----:B------:R-:W-:-:S07]  /*e540*/  IMAD.MOV.U32 R0, RZ, RZ, 0x1 ;  /* 0x00000001ff007424 */ /* 0x000fce00078e00ff */
.L_x_6803:
[----:B------:R-:W3:Y:S04]  /*e550*/  SHFL.DOWN PT, R5, R16, R0, 0x1f ;  /* 0x08001f0010057589 */ /* 0x000ee800000e0000 */
[----:B012---:R0:W1:Y:S02]  /*e560*/  SHFL.DOWN PT, R4, R17, R0, 0x1f ;  /* 0x08001f0011047589 */ /* 0x00706400000e0000 */
[----:B0-----:R-:W-:-:S04]  /*e570*/  SHF.L.U32 R0, R0, 0x1, RZ ;  /* 0x0000000100007819 */ /* 0x001fc800000006ff */
[----:B------:R-:W-:Y:S01]  /*e580*/  ISETP.GE.AND P1, PT, R0, UR4, PT ;  /* 0x0000000400007c0c */ /* 0x000fe2000bf26270 */
[----:B---3--:R-:W-:Y:S01]  /*e590*/  FADD.FTZ R16, R5, R16 ;  /* 0x0000001005107221 */ /* 0x008fe20000010000 */
[----:B-1----:R-:W-:-:S11]  /*e5a0*/  FADD.FTZ R17, R4, R17 ;  /* 0x0000001104117221 */ /* 0x002fd60000010000 */
[----:B------:R-:W-:Y:S05]  /*e5b0*/  @!P1 BRA `(.L_x_6803) ;  /* 0xfffffffc00e49947 */ /* 0x000fea000383ffff */
.L_x_6800:
        /* <DEDUP_REMOVED lines=13> */
[----:B012---:R-:W2:Y:S02]  /*e690*/  LDG.E.64 R4, desc[UR36][R2.64] ;  /* 0x0000002402047981 */ /* 0x007ea4000c1e1b00 */
[----:B--2---:R-:W-:Y:S01]  /*e6a0*/  FADD.FTZ R16, R16, R4 ;  /* 0x0000000410107221 */ /* 0x004fe20000010000 */
[----:B------:R-:W-:-:S07]  /*e6b0*/  FADD.FTZ R17, R17, R5 ;  /* 0x0000000511117221 */ /* 0x000fce0000010000 */
.L_x_6805:
[----:B------:R-:W-:Y:S05]  /*e6c0*/  BRA.U !UP1, `(.L_x_6806) ;  /* 0x0000000109607547 */ /* 0x000fea000b800000 */
[----:B------:R-:W3:Y:S02]  /*e6d0*/  LDCU UR4, c[0x0][0x79c] ;  /* 0x0000f380ff0477ac */ /* 0x000ee40008000800 */
[----:B---3--:R-:W-:-:S09]  /*e6e0*/  UISETP.NE.AND UP0, UPT, UR4, 0x1, UPT ;  /* 0x000000010400788c */ /* 0x008fd2000bf05270 */
[----:B------:R-:W-:Y:S05]  /*e6f0*/  BRA.U !UP0, `(.L_x_6807) ;  /* 0x0000000108407547 */ /* 0x000fea000b800000 */
[----:B------:R-:W-:Y:S01]  /*e700*/  MOV R2, 0x0 ;  /* 0x0000000000027802 */ /* 0x000fe20000000f00 */
[----:B------:R-:W0:Y:S01]  /*e710*/  LDCU.64 UR4, c[0x4][0x7c8] ;  /* 0x0100f900ff0477ac */ /* 0x000e220008000a00 */
[----:B------:R-:W-:Y:S01]  /*e720*/  HFMA2 R8, -RZ, RZ, 0, 4.4763088226318359375e-05 ;  /* 0x000002efff087431 */ /* 0x000fe200000001ff */
[----:B------:R-:W-:Y:S01]  /*e730*/  MOV R12, 0x1 ;  /* 0x00000001000c7802 */ /* 0x000fe20000000f00 */
[----:B------:R-:W-:Y:S01]  /*e740*/  HFMA2 R13, -RZ, RZ, 0, 0 ;  /* 0x00000000ff0d7431 */ /* 0x000fe200000001ff */
[----:B------:R-:W3:Y:S01]  /*e750*/  LDCU.64 UR6, c[0x4][0x7b8] ;  /* 0x0100f700ff0677ac */ /* 0x000ee20008000a00 */
[----:B------:R-:W4:Y:S01]  /*e760*/  LDC.64 R2, c[0x4][R2] ;  /* 0x0100000002027b82 */ /* 0x000f220000000a00 */
[----:B------:R-:W5:Y:S01]  /*e770*/  LDCU.64 UR8, c[0x4][0x210] ;  /* 0x01004200ff0877ac */ /* 0x000f620008000a00 */
[----:B012---:R-:W-:Y:S01]  /*e780*/  MOV R4, UR4 ;  /* 0x0000000400047c02 */ /* 0x007fe20008000f00 */
[----:B------:R-:W-:Y:S01]  /*e790*/  IMAD.U32 R5, RZ, RZ, UR5 ;  /* 0x00000005ff057e24 */ /* 0x000fe2000f8e00ff */
[----:B---3--:R-:W-:-:S02]  /*e7a0*/  MOV R6, UR6 ;  /* 0x0000000600067c02 */ /* 0x008fc40008000f00 */
[----:B------:R-:W-:Y:S02]  /*e7b0*/  MOV R7, UR7 ;  /* 0x0000000700077c02 */ /* 0x000fe40008000f00 */
[----:B-----5:R-:W-:Y:S01]  /*e7c0*/  MOV R10, UR8 ;  /* 0x00000008000a7c02 */ /* 0x020fe20008000f00 */
[----:B------:R-:W-:-:S07]  /*e7d0*/  IMAD.U32 R11, RZ, RZ, UR9 ;  /* 0x00000009ff0b7e24 */ /* 0x000fce000f8e00ff */
[----:B------:R-:W-:-:S07]  /*e7e0*/  LEPC R20, `(.L_x_6807) ;  /* 0x000000001014794e */ /* 0x000fce0000000000 */
[----:B----4-:R-:W-:Y:S05]  /*e7f0*/  CALL.ABS.NOINC R2 ;  /* 0x0000000002007343 */ /* 0x010fea0003c00000 */
.L_x_6807:
[----:B------:R-:W3:Y:S02]  /*e800*/  LDCU.64 UR4, c[0x0][0x768] ;  /* 0x0000ed00ff0477ac */ /* 0x000ee40008000a00 */
[----:B---3--:R-:W-:-:S05]  /*e810*/  IADD3 R18, P0, PT, R18, UR4, RZ ;  /* 0x0000000412127c10 */ /* 0x008fca000ff1e0ff */
[----:B------:R-:W-:-:S05]  /*e820*/  IMAD.X R19, RZ, RZ, UR5, P0 ;  /* 0x00000005ff137e24 */ /* 0x000fca00080e06ff */
[----:B------:R-:W-:Y:S01]  /*e830*/  STG.E.64 desc[UR36][R18.64], R16 ;  /* 0x0000001012007986 */ /* 0x000fe2000c101b24 */
[----:B------:R-:W-:Y:S05]  /*e840*/  EXIT ;  /* 0x000000000000794d */ /* 0x000fea0003800000 */
.L_x_6806:
[----:B------:R-:W-:Y:S01]  /*e850*/  STG.E.64 desc[UR36][R2.64], R16 ;  /* 0x0000001002007986 */ /* 0x000fe2000c101b24 */
[----:B------:R-:W-:Y:S05]  /*e860*/  EXIT ;  /* 0x000000000000794d */ /* 0x000fea0003800000 */
.L_x_6804:
[----:B------:R-:W3:Y:S01]  /*e870*/  LDCU.U8 UR4, c[0x0][0x798] ;  /* 0x0000f300ff0477ac */ /* 0x000ee20008000000 */
[----:B------:R-:W4:Y:S01]  /*e880*/  LDCU.U8 UR5, c[0x0][0x799] ;  /* 0x0000f320ff0577ac */ /* 0x000f220008000000 */
[----:B---3--:R-:W-:Y:S02]  /*e890*/  UISETP.NE.AND UP0, UPT, UR4, URZ, UPT ;  /* 0x000000ff0400728c */ /* 0x008fe4000bf05270 */
[----:B----4-:R-:W-:-:S07]  /*e8a0*/  UISETP.NE.AND UP1, UPT, UR5, URZ, UPT ;  /* 0x000000ff0500728c */ /* 0x010fce000bf25270 */
[----:B------:R-:W-:Y:S05]  /*e8b0*/  BRA.U !UP0, `(.L_x_6808) ;  /* 0x00000001080c7547 */ /* 0x000fea000b800000 */
[----:B012---:R-:W2:Y:S02]  /*e8c0*/  LDG.E.64 R4, desc[UR36][R2.64] ;  /* 0x0000002402047981 */ /* 0x007ea4000c1e1b00 */
[----:B--2---:R-:W-:Y:S01]  /*e8d0*/  FADD.FTZ R16, R16, R4 ;  /* 0x0000000410107221 */ /* 0x004fe20000010000 */
[----:B------:R-:W-:-:S07]  /*e8e0*/  FADD.FTZ R17, R17, R5 ;  /* 0x0000000511117221 */ /* 0x000fce0000010000 */
.L_x_6808:
[----:B------:R-:W-:Y:S05]  /*e8f0*/  BRA.U !UP1, `(.L_x_6809) ;  /* 0x0000000109607547 */ /* 0x000fea000b800000 */
[----:B------:R-:W3:Y:S02]  /*e900*/  LDCU UR4, c[0x0][0x79c] ;  /* 0x0000f380ff0477ac */ /* 0x000ee40008000800 */
[----:B---3--:R-:W-:-:S09]  /*e910*/  UISETP.NE.AND UP0, UPT, UR4, 0x1, UPT ;  /* 0x000000010400788c */ /* 0x008fd2000bf05270 */
[----:B------:R-:W-:Y:S05]  /*e920*/  BRA.U !UP0, `(.L_x_6810) ;  /* 0x0000000108407547 */ /* 0x000fea000b800000 */
[----:B------:R-:W-:Y:S01]  /*e930*/  MOV R2, 0x0 ;  /* 0x0000000000027802 */ /* 0x000fe20000000f00 */
[----:B------:R-:W0:Y:S01]  /*e940*/  LDCU.64 UR4, c[0x4][0x7c8] ;  /* 0x0100f900ff0477ac */ /* 0x000e220008000a00 */
[----:B------:R-:W-:Y:S02]  /*e950*/  HFMA2 R8, -RZ, RZ, 0, 4.4763088226318359375e-05 ;  /* 0x000002efff087431 */ /* 0x000fe400000001ff */
[----:B------:R-:W-:Y:S01]  /*e960*/  IMAD.MOV.U32 R12, RZ, RZ, 0x1 ;  /* 0x00000001ff0c7424 */ /* 0x000fe200078e00ff */
[----:B------:R-:W-:Y:S01]  /*e970*/  MOV R13, RZ ;  /* 0x000000ff000d7202 */ /* 0x000fe20000000f00 */
[----:B------:R-:W3:Y:S01]  /*e980*/  LDCU.64 UR6, c[0x4][0x7b8] ;  /* 0x0100f700ff0677ac */ /* 0x000ee20008000a00 */
[----:B------:R-:W4:Y:S01]  /*e990*/  LDC.64 R2, c[0x4][R2] ;  /* 0x0100000002027b82 */ /* 0x000f220000000a00 */
[----:B------:R-:W5:Y:S01]  /*e9a0*/  LDCU.64 UR8, c[0x4][0x210] ;  /* 0x01004200ff0877ac */ /* 0x000f620008000a00 */
[----:B012---:R-:W-:Y:S02]  /*e9b0*/  MOV R4, UR4 ;  /* 0x0000000400047c02 */ /* 0x007fe40008000f00 */
[----:B------:R-:W-:-:S02]  /*e9c0*/  MOV R5, UR5 ;  /* 0x0000000500057c02 */ /* 0x000fc40008000f00 */
[----:B---3--:R-:W-:Y:S01]  /*e9d0*/  MOV R6, UR6 ;  /* 0x0000000600067c02 */ /* 0x008fe20008000f00 */
[----:B------:R-:W-:Y:S01]  /*e9e0*/  IMAD.U32 R7, RZ, RZ, UR7 ;  /* 0x00000007ff077e24 */ /* 0x000fe2000f8e00ff */
[----:B-----5:R-:W-:Y:S02]  /*e9f0*/  MOV R10, UR8 ;  /* 0x00000008000a7c02 */ /* 0x020fe40008000f00 */
[----:B------:R-:W-:-:S07]  /*ea00*/  MOV R11, UR9 ;  /* 0x00000009000b7c02 */ /* 0x000fce0008000f00 */
[----:B------:R-:W-:-:S07]  /*ea10*/  LEPC R20, `(.L_x_6810) ;  /* 0x000000001014794e */ /* 0x000fce0000000000 */
[----:B----4-:R-:W-:Y:S05]  /*ea20*/  CALL.ABS.NOINC R2 ;  /* 0x0000000002007343 */ /* 0x010fea0003c00000 */
.L_x_6810:
[----:B------:R-:W3:Y:S02]  /*ea30*/  LDCU.64 UR4, c[0x0][0x768] ;  /* 0x0000ed00ff0477ac */ /* 0x000ee40008000a00 */
[----:B---3--:R-:W-:-:S04]  /*ea40*/  IADD3 R18, P0, PT, R18, UR4, RZ ;  /* 0x0000000412127c10 */ /* 0x008fc8000ff1e0ff */
[----:B------:R-:W-:-:S05]  /*ea50*/  IADD3.X R19, PT, PT, RZ, UR5, RZ, P0, !PT ;  /* 0x00000005ff137c10 */ /* 0x000fca00087fe4ff */
[----:B------:R-:W-:Y:S01]  /*ea60*/  STG.E.64 desc[UR36][R18.64], R16 ;  /* 0x0000001012007986 */ /* 0x000fe2000c101b24 */
[----:B------:R-:W-:Y:S05]  /*ea70*/  EXIT ;  /* 0x000000000000794d */ /* 0x000fea0003800000 */
.L_x_6809:
[----:B------:R-:W-:Y:S01]  /*ea80*/  STG.E.64 desc[UR36][R2.64], R16 ;  /* 0x0000001002007986 */ /* 0x000fe2000c101b24 */
[----:B------:R-:W-:Y:S05]  /*ea90*/  EXIT ;  /* 0x000000000000794d */ /* 0x000fea0003800000 */
.L_x_6786:
[----:B------:R-:W4:Y:S01]  /*eaa0*/  LDL.LU.64 R6, [R1] ;  /* 0x0000000001067983 */ /* 0x000f220000300a00 */
        /* <DEDUP_REMOVED lines=22> */
[----:B------:R-:W2:Y:S02]  /*ec10*/  LDG.E.64 R4, desc[UR36][R2.64] ;  /* 0x0000002402047981 */ /* 0x000ea4000c1e1b00 */
[----:B--2---:R-:W-:Y:S01]  /*ec20*/  FADD.FTZ R16, R16, R4 ;  /* 0x0000000410107221 */ /* 0x004fe20000010000 */
[----:B------:R-:W-:-:S07]  /*ec30*/  FADD.FTZ R17, R17, R5 ;  /* 0x0000000511117221 */ /* 0x000fce0000010000 */
.L_x_6812:
        /* <DEDUP_REMOVED lines=20> */
.L_x_6814:
[----:B------:R-:W0:Y:S02]  /*ed80*/  LDCU.64 UR4, c[0x0][0x768] ;  /* 0x0000ed00ff0477ac */ /* 0x000e240008000a00 */
[----:B0-----:R-:W-:-:S04]  /*ed90*/  IADD3 R18, P0, PT, R18, UR4, RZ ;  /* 0x0000000412127c10 */ /* 0x001fc8000ff1e0ff */
[----:B------:R-:W-:-:S05]  /*eda0*/  IADD3.X R19, PT, PT, RZ, UR5, RZ, P0, !PT ;  /* 0x00000005ff137c10 */ /* 0x000fca00087fe4ff */
[----:B------:R-:W-:Y:S01]  /*edb0*/  STG.E.64 desc[UR36][R18.64], R16 ;  /* 0x0000001012007986 */ /* 0x000fe2000c101b24 */
[----:B------:R-:W-:Y:S05]  /*edc0*/  EXIT ;  /* 0x000000000000794d */ /* 0x000fea0003800000 */
.L_x_6813:
[----:B------:R-:W-:Y:S01]  /*edd0*/  STG.E.64 desc[UR36][R2.64], R16 ;  /* 0x0000001002007986 */ /* 0x000fe2000c101b24 */
[----:B------:R-:W-:Y:S05]  /*ede0*/  EXIT ;  /* 0x000000000000794d */ /* 0x000fea0003800000 */
.L_x_6811:
[----:B------:R-:W0:Y:S01]  /*edf0*/  LDCU.U8 UR4, c[0x0][0x798] ;  /* 0x0000f300ff0477ac */ /* 0x000e220008000000 */
[----:B------:R-:W1:Y:S01]  /*ee00*/  LDCU.U8 UR5, c[0x0][0x799] ;  /* 0x0000f320ff0577ac */ /* 0x000e620008000000 */
[----:B0-----:R-:W-:Y:S02]  /*ee10*/  UISETP.NE.AND UP0, UPT, UR4, URZ, UPT ;  /* 0x000000ff0400728c */ /* 0x001fe4000bf05270 */
[----:B-1----:R-:W-:-:S07]  /*ee20*/  UISETP.NE.AND UP1, UPT, UR5, URZ, UPT ;  /* 0x000000ff0500728c */ /* 0x002fce000bf25270 */
[----:B------:R-:W-:Y:S05]  /*ee30*/  BRA.U !UP0, `(.L_x_6815) ;  /* 0x00000001080c7547 */ /* 0x000fea000b800000 */
[----:B------:R-:W2:Y:S02]  /*ee40*/  LDG.E.64 R4, desc[UR36][R2.64] ;  /* 0x0000002402047981 */ /* 0x000ea4000c1e1b00 */
[----:B--2---:R-:W-:Y:S01]  /*ee50*/  FADD.FTZ R16, R16, R4 ;  /* 0x0000000410107221 */ /* 0x004fe20000010000 */
[----:B------:R-:W-:-:S07]  /*ee60*/  FADD.FTZ R17, R17, R5 ;  /* 0x0000000511117221 */ /* 0x000fce0000010000 */
.L_x_6815:
        /* <DEDUP_REMOVED lines=20> */
.L_x_6817:
[----:B------:R-:W0:Y:S02]  /*efb0*/  LDCU.64 UR4, c[0x0][0x768] ;  /* 0x0000ed00ff0477ac */ /* 0x000e240008000a00 */
[----:B0-----:R-:W-:-:S04]  /*efc0*/  IADD3 R18, P0, PT, R18, UR4, RZ ;  /* 0x0000000412127c10 */ /* 0x001fc8000ff1e0ff */
[----:B------:R-:W-:-:S05]  /*efd0*/  IADD3.X R19, PT, PT, RZ, UR5, RZ, P0, !PT ;  /* 0x00000005ff137c10 */ /* 0x000fca00087fe4ff */
[----:B------:R-:W-:Y:S01]  /*efe0*/  STG.E.64 desc[UR36][R18.64], R16 ;  /* 0x0000001012007986 */ /* 0x000fe2000c101b24 */
[----:B------:R-:W-:Y:S05]  /*eff0*/  EXIT ;  /* 0x000000000000794d */ /* 0x000fea0003800000 */
.L_x_6816:
[----:B------:R-:W-:Y:S01]  /*f000*/  STG.E.64 desc[UR36][R2.64], R16 ;  /* 0x0000001002007986 */ /* 0x000fe2000c101b24 */
[----:B------:R-:W-:Y:S05]  /*f010*/  EXIT ;  /* 0x000000000000794d */ /* 0x000fea0003800000 */
.L_x_6818:
        /* <DEDUP_REMOVED lines=14> */
.L_x_10017:


//--------------------- .text._ZN2at6native13reduce_kernelILi256ELi2ENS0_8ReduceOpIN3c107complexIfEENS0_14func_wrapper_tIS5_ZNS0_11sum_functorIS5_S5_S5_EclERNS_14TensorIteratorEEUlS5_S5_E_EEjS5_Li4ELi4EEEEEvT1_ --------------------------
	.section	.text._ZN2at6native13reduce_kernelILi256ELi2ENS0_8ReduceOpIN3c107complexIfEENS0_14func_wrapper_tIS5_ZNS0_11sum_functorIS5_S5_S5_EclERNS_14TensorIteratorEEUlS5_S5_E_EEjS5_Li4ELi4EEEEEvT1_,"ax",@progbits
	.align	128
        .global         _ZN2at6native13reduce_kernelILi256ELi2ENS0_8ReduceOpIN3c107complexIfEENS0_14func_wrapper_tIS5_ZNS0_11sum_functorIS5_S5_S5_EclERNS_14TensorIteratorEEUlS5_S5_E_EEjS5_Li4ELi4EEEEEvT1_
        .type           _ZN2at6native13reduce_kernelILi256ELi2ENS0_8ReduceOpIN3c107complexIfEENS0_14func_wrapper_tIS5_ZNS0_11sum_functorIS5_S5_S5_EclERNS_14TensorIteratorEEUlS5_S5_E_EEjS5_Li4ELi4EEEEEvT1_,@function
        .size           _ZN2at6native13reduce_kernelILi256ELi2ENS0_8ReduceOpIN3c107complexIfEENS0_14func_wrapper_tIS5_ZNS0_11sum_functorIS5_S5_S5_EclERNS_14TensorIteratorEEUlS5_S5_E_EEjS5_Li4ELi4EEEEEvT1_,(.L_x_10018 - _ZN2at6native13reduce_kernelILi256ELi2ENS0_8ReduceOpIN3c107complexIfEENS0_14func_wrapper_tIS5_ZNS0_11sum_functorIS5_S5_S5_EclERNS_14TensorIteratorEEUlS5_S5_E_EEjS5_Li4ELi4EEEEEvT1_)
        .other          _ZN2at6native13reduce_kernelILi256ELi2ENS0_8ReduceOpIN3c107complexIfEENS0_14func_wrapper_tIS5_ZNS0_11sum_functorIS5_S5_S5_EclERNS_14TensorIteratorEEUlS5_S5_E_EEjS5_Li4ELi4EEEEEvT1_,@"STO_CUDA_ENTRY STV_DEFAULT"
_ZN2at6native13reduce_kernelILi256ELi2ENS0_8ReduceOpIN3c107complexIfEENS0_14func_wrapper_tIS5_ZNS0_11sum_functorIS5_S5_S5_EclERNS_14TensorIteratorEEUlS5_S5_E_EEjS5_Li4ELi4EEEEEvT1_:
.text._ZN2at6native13reduce_kernelILi256ELi2ENS0_8ReduceOpIN3c107complexIfEENS0_14func_wrapper_tIS5_ZNS0_11sum_functorIS5_S5_S5_EclERNS_14TensorIteratorEEUlS5_S5_E_EEjS5_Li4ELi4EEEEEvT1_:
[----:B------:R-:W0:Y:S01]  /*0000*/  LDC R1, c[0x0][0x37c] ;  /* 0x0000df00ff017b82 */ /* 0x000e220000000800 */
[----:B------:R-:W1:Y:S01]  /*0010*/  S2R R23, SR_TID.X ;  /* 0x0000000000177919 */ /* 0x000e620000002100 */
[----:B------:R-:W1:Y:S01]  /*0020*/  LDCU.64 UR10, c[0x0][0x3b0] ;  /* 0x00007600ff0a77ac */ /* 0x000e620008000a00 */
[----:B------:R-:W2:Y:S01]  /*0030*/  S2R R22, SR_TID.Y ;  /* 0x0000000000167919 */ /* 0x000ea20000002200 */
[----:B------:R-:W3:Y:S01]  /*0040*/  LDCU UR4, c[0x0][0x564] ;  /* 0x0000ac80ff0477ac */ /* 0x000ee20008000800 */
[----:B------:R-:W4:Y:S01]  /*0050*/  S2R R2, SR_CTAID.X ;  /* 0x0000000000027919 */ /* 0x000f220000002500 */
[----:B------:R-:W2:Y:S01]  /*0060*/  LDCU UR5, c[0x0][0x3b8] ;  /* 0x00007700ff0577ac */ /* 0x000ea20008000800 */
[----:B------:R-:W5:Y:S01]  /*0070*/  S2R R24, SR_CTAID.Y ;  /* 0x0000000000187919 */ /* 0x000f620000002600 */
[----:B------:R-:W1:Y:S01]  /*0080*/  LDCU.64 UR8, c[0x0][0x3a8] ;  /* 0x00007500ff0877ac */ /* 0x000e620008000a00 */
        /* <DEDUP_REMOVED lines=288> */
.L_x_6819:
[----:B------:R-:W1:Y:S01]  /*1290*/  LDCU UR5, c[0x0][0x394] ;  /* 0x00007280ff0577ac */ /* 0x000e620008000800 */
[----:B------:R-:W-:Y:S01]  /*12a0*/  BSSY.RECONVERGENT B6, `(.L_x_6820) ;  /* 0x0000aab000067945 */ /* 0x000fe20003800200 */
[----:B------:R-:W-:Y:S02]  /*12b0*/  CS2R R18, SRZ ;  /* 0x0000000000127805 */ /* 0x000fe4000001ff00 */
        /* <DEDUP_REMOVED lines=33> */
.L_x_6823:
[----:B------:R-:W0:Y:S01]  /*14d0*/  LDC R21, c[0x0][0x388] ;  /* 0x0000e200ff157b82 */ /* 0x000e220000000800 */
[----:B------:R-:W-:Y:S01]  /*14e0*/  SHF.R.U32.HI R46, RZ, 0x3, R46 ;  /* 0x00000003ff2e7819 */ /* 0x000fe2000001162e */
[----:B------:R-:W-:Y:S03]  /*14f0*/  BSSY.RECONVERGENT B0, `(.L_x_6824) ;  /* 0x0000026000007945 */ /* 0x000fe60003800200 */
[----:B------:R-:W-:-:S03]  /*1500*/  LOP3.LUT P0, R46, R46, 0x3, RZ, 0xc0, !PT ;  /* 0x000000032e2e7812 */ /* 0x000fc6000780c0ff */
[----:B------:R-:W1:Y:S01]  /*1510*/  LDC R14, c[0x0][0x38c] ;  /* 0x0000e300ff0e7b82 */ /* 0x000e620000000800 */
[-C--:B0-----:R-:W-:Y:S02]  /*1520*/  MOV R3, R21.reuse ;  /* 0x0000001500037202 */ /* 0x081fe40000000f00 */
[----:B------:R-:W-:Y:S01]  /*1530*/  MOV R13, R21 ;  /* 0x00000015000d7202 */ /* 0x000fe20000000f00 */
[----:B-1----:R-:W-:Y:S01]  /*1540*/  IMAD.MOV.U32 R0, RZ, RZ, R14 ;  /* 0x000000ffff007224 */ /* 0x002fe200078e000e */
[----:B------:R-:W-:-:S05]  /*1550*/  MOV R12, R14 ;  /* 0x0000000e000c7202 */ /* 0x000fca0000000f00 */
        /* <DEDUP_REMOVED lines=16> */
[----:B------:R-:W-:Y:S02]  /*1660*/  ISETP.NE.AND P1, PT, R24, RZ, PT ;  /* 0x000000ff1800720c */ /* 0x000fe40003f25270 */
[----:B------:R-:W-:Y:S02]  /*1670*/  MOV R13, R21 ;  /* 0x00000015000d7202 */ /* 0x000fe40000000f00 */
[----:B------:R-:W-:Y:S02]  /*1680*/  MOV R12, R14 ;  /* 0x0000000e000c7202 */ /* 0x000fe40000000f00 */
[----:B0-----:R-:W-:-:S13]  /*1690*/  ISETP.NE.AND P0, PT, RZ, UR4, PT ;  /* 0x00000004ff007c0c */ /* 0x001fda000bf05270 */
[----:B------:R-:W-:Y:S05]  /*16a0*/  @P0 BRA P1, `(.L_x_6827) ;  /* 0x0000000000140947 */ /* 0x000fea0000800000 */
[----:B------:R-:W-:Y:S01]  /*16b0*/  IMAD.WIDE.U32 R4, R23, 0x8, R16 ;  /* 0x0000000817047825 */ /* 0x000fe200078e0010 */
[----:B------:R-:W0:Y:S05]  /*16c0*/  LDCU.64 UR4, c[0x0][0x388] ;  /* 0x00007100ff0477ac */ /* 0x000e2a0008000a00 */
[----:B------:R-:W0:Y:S02]  /*16d0*/  LDG.E.64 R4, desc[UR36][R4.64] ;  /* 0x0000002404047981 */ /* 0x000e24000c1e1b00 */
[----:B0-----:R-:W-:Y:S01]  /*16e0*/  FADD.FTZ R13, R4, UR4 ;  /* 0x00000004040d7e21 */ /* 0x001fe20008010000 */
[----:B------:R-:W-:-:S07]  /*16f0*/  FADD.FTZ R12, R5, UR5 ;  /* 0x00000005050c7e21 */ /* 0x000fce0008010000 */
.L_x_6827:
[----:B------:R-:W-:Y:S05]  /*1700*/  BSYNC.RECONVERGENT B1 ;  /* 0x0000000000017941 */ /* 0x000fea0003800200 */
.L_x_6826:
[----:B------:R-:W0:Y:S01]  /*1710*/  LDC R5, c[0x0][0x394] ;  /* 0x0000e500ff057b82 */ /* 0x000e220000000800 */
[----:B------:R-:W-:-:S05]  /*1720*/  IADD3 R16, P0, PT, R16, 0x20, RZ ;  /* 0x0000002010107810 */ /* 0x000fca0007f1e0ff */
[----:B------:R-:W-:Y:S01]  /*1730*/  IMAD.X R17, RZ, RZ, R17, P0 ;  /* 0x000000ffff117224 */ /* 0x000fe200000e0611 */
[----:B0-----:R-:W-:-:S07]  /*1740*/  IADD3 R18, PT, PT, R46, -0x4, R5 ;  /* 0xfffffffc2e127810 */ /* 0x001fce0007ffe005 */
.L_x_6825:
[----:B------:R-:W-:Y:S05]  /*1750*/  BSYNC.RECONVERGENT B0 ;  /* 0x0000000000007941 */ /* 0x000fea0003800200 */
.L_x_6824:
        /* <DEDUP_REMOVED lines=13> */
[----:B------:R-:W-:Y:S02]  /*1830*/  PLOP3.LUT P0, PT, P0, P1, PT, 0xf8, 0x8f ;  /* 0x00000000008f781c */ /* 0x000fe40000703f70 */
[----:B------:R-:W-:-:S09]  /*1840*/  MOV R24, R21 ;  /* 0x0000001500187202 */ /* 0x000fd20000000f00 */
[----:B------:R-:W-:Y:S05]  /*1850*/  @P2 BRA `(.L_x_6829) ;  /* 0x0000000000442947 */ /* 0x000fea0003800000 */
[----:B------:R-:W-:Y:S01]  /*1860*/  IMAD.MOV.U32 R20, RZ, RZ, R14 ;  /* 0x000000ffff147224 */ /* 0x000fe200078e000e */
[----:B------:R-:W-:-:S07]  /*1870*/  MOV R24, R21 ;  /* 0x0000001500187202 */ /* 0x000fce0000000f00 */
.L_x_6830:
[C---:B------:R-:W-:Y:S01]  /*1880*/  IMAD.WIDE.U32 R4, R15.reuse, 0x20, R16 ;  /* 0x000000200f047825 */ /* 0x040fe200078e0010 */
[----:B------:R-:W0:Y:S05]  /*1890*/  LDCU UR4, c[0x0][0x39c] ;  /* 0x00007380ff0477ac */ /* 0x000e2a0008000800 */
[----:B------:R-:W2:Y:S01]  /*18a0*/  LDG.E.ENL2.256 R8, R4, desc[UR36][R4.64] ;  /* 0xfe0000240404797e */ /* 0x000ea20008121908 */
[----:B0-----:R-:W-:-:S04]  /*18b0*/  IADD3 R15, PT, PT, R15, UR4, RZ ;  /* 0x000000040f0f7c10 */ /* 0x001fc8000fffe0ff */
        /* <DEDUP_REMOVED lines=11> */
.L_x_6829:
[----:B------:R-:W-:Y:S05]  /*1970*/  BSYNC.RECONVERGENT B0 ;  /* 0x0000000000007941 */ /* 0x000fea0003800200 */
.L_x_6828:
        /* <DEDUP_REMOVED lines=10> */
.L_x_6832:
[----:B------:R-:W-:Y:S05]  /*1a20*/  BSYNC.RECONVERGENT B0 ;  /* 0x0000000000007941 */ /* 0x000fea0003800200 */
.L_x_6831:
[----:B------:R-:W-:Y:S01]  /*1a30*/  FADD.FTZ R24, R24, R13 ;  /* 0x0000000d18187221 */ /* 0x000fe20000010000 */
[----:B------:R-:W-:Y:S01]  /*1a40*/  FADD.FTZ R5, R20, R12 ;  /* 0x0000000c14057221 */ /* 0x000fe20000010000 */
[----:B------:R-:W-:Y:S02]  /*1a50*/  HFMA2 R18, -RZ, RZ, 0, 0 ;  /* 0x00000000ff127431 */ /* 0x000fe400000001ff */
[----:B------:R-:W-:Y:S01]  /*1a60*/  FADD.FTZ R24, R24, R21 ;  /* 0x0000001518187221 */ /* 0x000fe20000010000 */
[----:B------:R-:W-:-:S03]  /*1a70*/  FADD.FTZ R5, R5, R14 ;  /* 0x0000000e05057221 */ /* 0x000fc60000010000 */
[----:B------:R-:W-:Y:S01]  /*1a80*/  FADD.FTZ R16, R24, R3 ;  /* 0x0000000318107221 */ /* 0x000fe20000010000 */
[----:B------:R-:W-:Y:S01]  /*1a90*/  FADD.FTZ R17, R5, R0 ;  /* 0x0000000005117221 */ /* 0x000fe20000010000 */
[----:B------:R-:W-:Y:S06]  /*1aa0*/  BRA `(.L_x_6821) ;  /* 0x000000a000a87947 */ /* 0x000fec0003800000 */
.L_x_6822:
        /* <DEDUP_REMOVED lines=8> */
[----:B------:R-:W-:Y:S02]  /*1b30*/  CS2R R26, SRZ ;  /* 0x00000000001a7805 */ /* 0x000fe4000001ff00 */
[----:B------:R-:W-:Y:S02]  /*1b40*/  CS2R R24, SRZ ;  /* 0x0000000000187805 */ /* 0x000fe4000001ff00 */
[----:B------:R-:W-:Y:S02]  /*1b50*/  CS2R R30, SRZ ;  /* 0x00000000001e7805 */ /* 0x000fe4000001ff00 */
[----:B------:R-:W-:Y:S02]  /*1b60*/  CS2R R28, SRZ ;  /* 0x00000000001c7805 */ /* 0x000fe4000001ff00 */
[----:B------:R-:W-:-:S02]  /*1b70*/  CS2R R10, SRZ ;  /* 0x00000000000a7805 */ /* 0x000fc4000001ff00 */
[----:B------:R-:W-:Y:S01]  /*1b80*/  CS2R R8, SRZ ;  /* 0x0000000000087805 */ /* 0x000fe2000001ff00 */
[----:B------:R-:W2:Y:S01]  /*1b90*/  LDC R5, c[0x0][0x388] ;  /* 0x0000e200ff057b82 */ /* 0x000ea20000000800 */
[----:B------:R-:W-:Y:S02]  /*1ba0*/  CS2R R14, SRZ ;  /* 0x00000000000e7805 */ /* 0x000fe4000001ff00 */
[----:B------:R-:W-:-:S05]  /*1bb0*/  CS2R R12, SRZ ;  /* 0x00000000000c7805 */ /* 0x000fca000001ff00 */
[----:B------:R-:W3:Y:S01]  /*1bc0*/  LDC R6, c[0x0][0x38c] ;  /* 0x0000e300ff067b82 */ /* 0x000ee20000000800 */
        /* <DEDUP_REMOVED lines=17> */
[----:B------:R-:W-:Y:S01]  /*1ce0*/  BSSY.RECONVERGENT B1, `(.L_x_6835) ;  /* 0x0000034000017945 */ /* 0x000fe20003800200 */
[-C--:B------:R-:W-:Y:S01]  /*1cf0*/  MOV R40, R6.reuse ;  /* 0x0000000600287202 */ /* 0x080fe20000000f00 */
[--C-:B------:R-:W-:Y:S01]  /*1d00*/  IMAD.MOV.U32 R20, RZ, RZ, R6.reuse ;  /* 0x000000ffff147224 */ /* 0x100fe200078e0006 */
[-C--:B------:R-:W-:Y:S01]  /*1d10*/  MOV R38, R6.reuse ;  /* 0x0000000600267202 */ /* 0x080fe20000000f00 */
[----:B------:R-:W-:Y:S01]  /*1d20*/  IMAD.MOV.U32 R36, RZ, RZ, R6 ;  /* 0x000000ffff247224 */ /* 0x000fe200078e0006 */
[-C--:B------:R-:W-:Y:S01]  /*1d30*/  MOV R32, R6.reuse ;  /* 0x0000000600207202 */ /* 0x080fe20000000f00 */
[--C-:B------:R-:W-:Y:S01]  /*1d40*/  IMAD.MOV.U32 R33, RZ, RZ, R5.reuse ;  /* 0x000000ffff217224 */ /* 0x100fe200078e0005 */
[----:B------:R-:W-:Y:S01]  /*1d50*/  MOV R34, R6 ;  /* 0x0000000600227202 */ /* 0x000fe20000000f00 */
[----:B------:R-:W-:Y:S01]  /*1d60*/  IMAD.MOV.U32 R7, RZ, RZ, R5 ;  /* 0x000000ffff077224 */ /* 0x000fe200078e0005 */
[-C--:B------:R-:W-:Y:S02]  /*1d70*/  MOV R37, R5.reuse ;  /* 0x0000000500257202 */ /* 0x080fe40000000f00 */
[----:B------:R-:W-:-:S02]  /*1d80*/  MOV R35, R5 ;  /* 0x0000000500237202 */ /* 0x000fc40000000f00 */
[-C--:B------:R-:W-:Y:S02]  /*1d90*/  MOV R21, R5.reuse ;  /* 0x0000000500157202 */ /* 0x080fe40000000f00 */
[----:B------:R-:W-:-:S07]  /*1da0*/  MOV R19, R5 ;  /* 0x0000000500137202 */ /* 0x000fce0000000f00 */
.L_x_6836:
[----:B------:R-:W-:Y:S02]  /*1db0*/  SHF.R.U32.HI R13, RZ, 0x1, R39 ;  /* 0x00000001ff0d7819 */ /* 0x000fe40000011627 */
[-C--:B------:R-:W-:Y:S02]  /*1dc0*/  IADD3 R39, PT, PT, R39, R18.reuse, RZ ;  /* 0x0000001227277210 */ /* 0x080fe40007ffe0ff */
        /* <DEDUP_REMOVED lines=10> */
[----:B------:R-:W-:Y:S02]  /*1e70*/  LOP3.LUT R27, R11, 0x7, RZ, 0xc0, !PT ;  /* 0x000000070b1b7812 */ /* 0x000fe400078ec0ff */
[----:B------:R-:W-:Y:S01]  /*1e80*/  IADD3 R28, P0, PT, R16, R29, RZ ;  /* 0x0000001d101c7210 */ /* 0x000fe20007f1e0ff */
[----:B------:R-:W-:Y:S01]  /*1e90*/  IMAD.WIDE.U32 R24, R25, 0x10, R16 ;  /* 0x0000001019187825 */ /* 0x000fe200078e0010 */
[----:B------:R-:W3:Y:S02]  /*1ea0*/  LDG.E.128 R8, desc[UR36][R8.64] ;  /* 0x0000002408087981 */ /* 0x000ee4000c1e1d00 */
[----:B------:R-:W-:-:S03]  /*1eb0*/  IADD3.X R29, PT, PT, R17, R27, RZ, P0, !PT ;  /* 0x0000001b111d7210 */ /* 0x000fc600007fe4ff */
[----:B------:R-:W4:Y:S04]  /*1ec0*/  LDG.E.128 R24, desc[UR36][R24.64] ;  /* 0x0000002418187981 */ /* 0x000f28000c1e1d00 */
[----:B------:R-:W5:Y:S01]  /*1ed0*/  LDG.E.128 R28, desc[UR36][R28.64] ;  /* 0x000000241c1c7981 */ /* 0x000f62000c1e1d00 */
[----:B------:R-:W-:-:S04]  /*1ee0*/  IMAD.IADD R39, R39, 0x1, R18 ;  /* 0x0000000127277824 */ /* 0x000fc800078e0212 */
[----:B------:R-:W-:-:S05]  /*1ef0*/  IMAD R41, R18, 0x3, R39 ;  /* 0x0000000312297824 */ /* 0x000fca00078e0227 */
[----:B------:R-:W-:Y:S01]  /*1f00*/  ISETP.GE.U32.AND P0, PT, R41, R0, PT ;  /* 0x000000002900720c */ /* 0x000fe20003f06070 */
[----:B--2---:R-:W-:Y:S01]  /*1f10*/  FADD.FTZ R5, R12, R5 ;  /* 0x000000050c057221 */ /* 0x004fe20000010000 */
[----:B------:R-:W-:Y:S01]  /*1f20*/  FADD.FTZ R36, R13, R36 ;  /* 0x000000240d247221 */ /* 0x000fe20000010000 */
[----:B------:R-:W-:Y:S01]  /*1f30*/  FADD.FTZ R7, R14, R7 ;  /* 0x000000070e077221 */ /* 0x000fe20000010000 */
[----:B------:R-:W-:Y:S01]  /*1f40*/  FADD.FTZ R34, R15, R34 ;  /* 0x000000220f227221 */ /* 0x000fe20000010000 */
[----:B---3--:R-:W-:Y:S01]  /*1f50*/  FADD.FTZ R19, R8, R19 ;  /* 0x0000001308137221 */ /* 0x008fe20000010000 */
[----:B------:R-:W-:Y:S01]  /*1f60*/  FADD.FTZ R32, R9, R32 ;  /* 0x0000002009207221 */ /* 0x000fe20000010000 */
[----:B------:R-:W-:Y:S01]  /*1f70*/  FADD.FTZ R21, R10, R21 ;  /* 0x000000150a157221 */ /* 0x000fe20000010000 */
[----:B------:R-:W-:Y:S01]  /*1f80*/  FADD.FTZ R20, R11, R20 ;  /* 0x000000140b147221 */ /* 0x000fe20000010000 */
[----:B----4-:R-:W-:Y:S01]  /*1f90*/  FADD.FTZ R37, R24, R37 ;  /* 0x0000002518257221 */ /* 0x010fe20000010000 */
[----:B------:R-:W-:Y:S01]  /*1fa0*/  FADD.FTZ R6, R25, R6 ;  /* 0x0000000619067221 */ /* 0x000fe20000010000 */
[----:B------:R-:W-:Y:S01]  /*1fb0*/  FADD.FTZ R3, R26, R3 ;  /* 0x000000031a037221 */ /* 0x000fe20000010000 */
[----:B------:R-:W-:Y:S01]  /*1fc0*/  FADD.FTZ R4, R27, R4 ;  /* 0x000000041b047221 */ /* 0x000fe20000010000 */
[----:B-----5:R-:W-:Y:S01]  /*1fd0*/  FADD.FTZ R33, R28, R33 ;  /* 0x000000211c217221 */ /* 0x020fe20000010000 */
[----:B------:R-:W-:Y:S01]  /*1fe0*/  FADD.FTZ R38, R29, R38 ;  /* 0x000000261d267221 */ /* 0x000fe20000010000 */
[----:B------:R-:W-:Y:S01]  /*1ff0*/  FADD.FTZ R35, R30, R35 ;  /* 0x000000231e237221 */ /* 0x000fe20000010000 */
[----:B------:R-:W-:Y:S01]  /*2000*/  FADD.FTZ R40, R31, R40 ;  /* 0x000000281f287221 */ /* 0x000fe20000010000 */
[----:B------:R-:W-:Y:S06]  /*2010*/  @!P0 BRA `(.L_x_6836) ;  /* 0xfffffffc00648947 */ /* 0x000fec000383ffff */
[----:B------:R-:W-:Y:S05]  /*2020*/  BSYNC.RECONVERGENT B1 ;  /* 0x0000000000017941 */ /* 0x000fea0003800200 */
.L_x_6835:
[----:B------:R-:W-:Y:S05]  /*2030*/  BSYNC.RECONVERGENT B0 ;  /* 0x0000000000007941 */ /* 0x000fea0003800200 */
.L_x_6834:
        /* <DEDUP_REMOVED lines=23> */
.L_x_6838:
[----:B------:R-:W-:Y:S05]  /*21b0*/  BSYNC.RECONVERGENT B0 ;  /* 0x0000000000007941 */ /* 0x000fea0003800200 */
.L_x_6837:
[----:B------:R-:W-:Y:S04]  /*21c0*/  BSSY.RECONVERGENT B0, `(.L_x_6839) ;  /* 0x000001a000007945 */ /* 0x000fe80003800200 */
[----:B------:R-:W-:Y:S05]  /*21d0*/  @P0 BRA `(.L_x_6840) ;  /* 0x0000000000600947 */ /* 0x000fea0003800000 */
[----:B------:R-:W-:Y:S01]  /*21e0*/  IADD3 R39, PT, PT, R39, R18, RZ ;  /* 0x0000001227277210 */ /* 0x000fe20007ffe0ff */
[----:B-----5:R-:W-:Y:S01]  /*21f0*/  FADD.FTZ R5, R5, R12 ;  /* 0x0000000c05057221 */ /* 0x020fe20000010000 */
[----:B------:R-:W-:Y:S01]  /*2200*/  FADD.FTZ R36, R36, R13 ;  /* 0x0000000d24247221 */ /* 0x000fe20000010000 */
[----:B------:R-:W-:Y:S01]  /*2210*/  FADD.FTZ R7, R7, R14 ;  /* 0x0000000e07077221 */ /* 0x000fe20000010000 */
[----:B------:R-:W-:Y:S01]  /*2220*/  ISETP.GE.U32.AND P0, PT, R39, R0, PT ;  /* 0x000000002700720c */ /* 0x000fe20003f06070 */
[----:B------:R-:W-:-:S12]  /*2230*/  FADD.FTZ R34, R34, R15 ;  /* 0x0000000f22227221 */ /* 0x000fd80000010000 */
[----:B------:R-:W-:Y:S05]  /*2240*/  @P0 BRA `(.L_x_6840) ;  /* 0x0000000000440947 */ /* 0x000fea0003800000 */
[----:B------:R-:W-:Y:S01]  /*2250*/  IADD3 R13, PT, PT, R39, R18, RZ ;  /* 0x00000012270d7210 */ /* 0x000fe20007ffe0ff */
[----:B------:R-:W-:Y:S01]  /*2260*/  FADD.FTZ R19, R19, R8 ;  /* 0x0000000813137221 */ /* 0x000fe20000010000 */
[----:B------:R-:W-:Y:S01]  /*2270*/  FADD.FTZ R32, R32, R9 ;  /* 0x0000000920207221 */ /* 0x000fe20000010000 */
[----:B------:R-:W-:Y:S01]  /*2280*/  FADD.FTZ R21, R21, R10 ;  /* 0x0000000a15157221 */ /* 0x000fe20000010000 */
[----:B------:R-:W-:Y:S01]  /*2290*/  ISETP.GE.U32.AND P0, PT, R13, R0, PT ;  /* 0x000000000d00720c */ /* 0x000fe20003f06070 */
[----:B------:R-:W-:-:S12]  /*22a0*/  FADD.FTZ R20, R20, R11 ;  /* 0x0000000b14147221 */ /* 0x000fd80000010000 */
[----:B------:R-:W-:Y:S05]  /*22b0*/  @P0 BRA `(.L_x_6840) ;  /* 0x0000000000280947 */ /* 0x000fea0003800000 */
[----:B------:R-:W-:Y:S02]  /*22c0*/  IMAD.IADD R9, R13, 0x1, R18 ;  /* 0x000000010d097824 */ /* 0x000fe400078e0212 */
[----:B------:R-:W-:Y:S01]  /*22d0*/  FADD.FTZ R33, R33, R28 ;  /* 0x0000001c21217221 */ /* 0x000fe20000010000 */
[----:B------:R-:W-:Y:S01]  /*22e0*/  FADD.FTZ R38, R38, R29 ;  /* 0x0000001d26267221 */ /* 0x000fe20000010000 */
[----:B------:R-:W-:Y:S01]  /*22f0*/  FADD.FTZ R35, R35, R30 ;  /* 0x0000001e23237221 */ /* 0x000fe20000010000 */
[----:B------:R-:W-:Y:S01]  /*2300*/  FADD.FTZ R40, R40, R31 ;  /* 0x0000001f28287221 */ /* 0x000fe20000010000 */
[----:B------:R-:W-:-:S13]  /*2310*/  ISETP.GE.U32.AND P0, PT, R9, R0, PT ;  /* 0x000000000900720c */ /* 0x000fda0003f06070 */
[----:B------:R-:W-:Y:S01]  /*2320*/  @!P0 FADD.FTZ R37, R37, R24 ;  /* 0x0000001825258221 */ /* 0x000fe20000010000 */
[----:B------:R-:W-:Y:S01]  /*2330*/  @!P0 FADD.FTZ R6, R6, R25 ;  /* 0x0000001906068221 */ /* 0x000fe20000010000 */
[----:B------:R-:W-:Y:S01]  /*2340*/  @!P0 FADD.FTZ R3, R3, R26 ;  /* 0x0000001a03038221 */ /* 0x000fe20000010000 */
[----:B------:R-:W-:-:S07]  /*2350*/  @!P0 FADD.FTZ R4, R4, R27 ;  /* 0x0000001b04048221 */ /* 0x000fce0000010000 */
.L_x_6840:
[----:B------:R-:W-:Y:S05]  /*2360*/  BSYNC.RECONVERGENT B0 ;  /* 0x0000000000007941 */ /* 0x000fea0003800200 */
.L_x_6839:
        /* <DEDUP_REMOVED lines=8> */
[----:B-1----:R-:W-:Y:S01]  /*23f0*/  FADD.FTZ R16, R0, R37 ;  /* 0x0000002500107221 */ /* 0x002fe20000010000 */
[----:B------:R-:W-:Y:S01]  /*2400*/  FADD.FTZ R18, R8, R3 ;  /* 0x0000000308127221 */ /* 0x000fe20000010000 */
[----:B------:R-:W-:Y:S01]  /*2410*/  FADD.FTZ R17, R5, R6 ;  /* 0x0000000605117221 */ /* 0x000fe20000010000 */
[----:B------:R-:W-:Y:S01]  /*2420*/  FADD.FTZ R19, R7, R4 ;  /* 0x0000000407137221 */ /* 0x000fe20000010000 */
[----:B------:R-:W-:Y:S06]  /*2430*/  BRA `(.L_x_6821) ;  /* 0x0000009800447947 */ /* 0x000fec0003800000 */
.L_x_6833:
        /* <DEDUP_REMOVED lines=8> */
[----:B------:R-:W-:-:S02]  /*24c0*/  CS2R R28, SRZ ;  /* 0x00000000001c7805 */ /* 0x000fc4000001ff00 */
[----:B------:R-:W-:Y:S01]  /*24d0*/  CS2R R10, SRZ ;  /* 0x00000000000a7805 */ /* 0x000fe2000001ff00 */
[----:B------:R-:W2:Y:S01]  /*24e0*/  LDC R19, c[0x0][0x388] ;  /* 0x0000e200ff137b82 */ /* 0x000ea20000000800 */
[----:B------:R-:W-:Y:S02]  /*24f0*/  CS2R R8, SRZ ;  /* 0x0000000000087805 */ /* 0x000fe4000001ff00 */
[----:B------:R-:W-:Y:S02]  /*2500*/  CS2R R14, SRZ ;  /* 0x00000000000e7805 */ /* 0x000fe4000001ff00 */
[----:B------:R-:W-:-:S03]  /*2510*/  CS2R R12, SRZ ;  /* 0x00000000000c7805 */ /* 0x000fc6000001ff00 */
        /* <DEDUP_REMOVED lines=31> */
.L_x_6844:
[----:B------:R-:W-:Y:S01]  /*2710*/  IADD3 R8, PT, PT, R40, R7, RZ ;  /* 0x0000000728087210 */ /* 0x000fe20007ffe0ff */
[----:B------:R-:W-:-:S03]  /*2720*/  IMAD R40, R5, R40, RZ ;  /* 0x0000002805287224 */ /* 0x000fc600078e02ff */
[----:B------:R-:W-:Y:S01]  /*2730*/  IADD3 R10, PT, PT, R8, R7, RZ ;  /* 0x00000007080a7210 */ /* 0x000fe20007ffe0ff */
[----:B------:R-:W-:Y:S01]  /*2740*/  IMAD R8, R5, R8, RZ ;  /* 0x0000000805087224 */ /* 0x000fe200078e02ff */
[----:B------:R-:W-:-:S03]  /*2750*/  SHF.R.U32.HI R13, RZ, 0x1, R40 ;  /* 0x00000001ff0d7819 */ /* 0x000fc60000011628 */
[----:B------:R-:W-:Y:S01]  /*2760*/  IMAD.IADD R40, R10, 0x1, R7 ;  /* 0x000000010a287824 */ /* 0x000fe200078e0207 */
[----:B------:R-:W-:Y:S01]  /*2770*/  SHF.R.U32.HI R9, RZ, 0x1, R8 ;  /* 0x00000001ff097819 */ /* 0x000fe20000011608 */
[C---:B------:R-:W-:Y:S02]  /*2780*/  IMAD R10, R5.reuse, R10, RZ ;  /* 0x0000000a050a7224 */ /* 0x040fe400078e02ff */
[----:B------:R-:W-:Y:S02]  /*2790*/  IMAD R11, R5, R40, RZ ;  /* 0x00000028050b7224 */ /* 0x000fe400078e02ff */
[----:B------:R-:W-:Y:S01]  /*27a0*/  IMAD.WIDE.U32 R12, R13, 0x10, R16 ;  /* 0x000000100d0c7825 */ /* 0x000fe200078e0010 */
[----:B------:R-:W-:Y:S02]  /*27b0*/  SHF.R.U32.HI R29, RZ, 0x1, R10 ;  /* 0x00000001ff1d7819 */ /* 0x000fe4000001160a */
[----:B------:R-:W-:Y:S01]  /*27c0*/  SHF.R.U32.HI R25, RZ, 0x1, R11 ;  /* 0x00000001ff197819 */ /* 0x000fe2000001160b */
[----:B------:R-:W-:-:S02]  /*27d0*/  IMAD.WIDE.U32 R8, R9, 0x10, R16 ;  /* 0x0000001009087825 */ /* 0x000fc400078e0010 */
[----:B------:R-:W2:Y:S02]  /*27e0*/  LDG.E.128 R12, desc[UR36][R12.64] ;  /* 0x000000240c0c7981 */ /* 0x000ea4000c1e1d00 */
[--C-:B------:R-:W-:Y:S02]  /*27f0*/  IMAD.WIDE.U32 R28, R29, 0x10, R16.reuse ;  /* 0x000000101d1c7825 */ /* 0x100fe400078e0010 */
[----:B------:R-:W3:Y:S02]  /*2800*/  LDG.E.128 R8, desc[UR36][R8.64] ;  /* 0x0000002408087981 */ /* 0x000ee4000c1e1d00 */
[----:B------:R-:W-:Y:S02]  /*2810*/  IMAD.WIDE.U32 R24, R25, 0x10, R16 ;  /* 0x0000001019187825 */ /* 0x000fe400078e0010 */
[----:B------:R-:W4:Y:S04]  /*2820*/  LDG.E.128 R28, desc[UR36][R28.64] ;  /* 0x000000241c1c7981 */ /* 0x000f28000c1e1d00 */
[----:B------:R-:W5:Y:S01]  /*2830*/  LDG.E.128 R24, desc[UR36][R24.64] ;  /* 0x0000002418187981 */ /* 0x000f62000c1e1d00 */
[----:B------:R-:W-:-:S05]  /*2840*/  IADD3 R40, PT, PT, R40, R7, RZ ;  /* 0x0000000728287210 */ /* 0x000fca0007ffe0ff */
        /* <DEDUP_REMOVED lines=20> */
.L_x_6843:
[----:B------:R-:W-:Y:S05]  /*2990*/  BSYNC.RECONVERGENT B0 ;  /* 0x0000000000007941 */ /* 0x000fea0003800200 */
.L_x_6842:
        /* <DEDUP_REMOVED lines=27> */
.L_x_6846:
[----:B------:R-:W-:Y:S05]  /*2b50*/  BSYNC.RECONVERGENT B0 ;  /* 0x0000000000007941 */ /* 0x000fea0003800200 */
.L_x_6845:
        /* <DEDUP_REMOVED lines=22> */
[----:B------:R-:W-:Y:S01]  /*2cc0*/  @!P0 FADD.FTZ R41, R41, R24 ;  /* 0x0000001829298221 */ /* 0x000fe20000010000 */
[----:B------:R-:W-:Y:S01]  /*2cd0*/  @!P0 FADD.FTZ R6, R6, R25 ;  /* 0x0000001906068221 */ /* 0x000fe20000010000 */
[----:B------:R-:W-:Y:S01]  /*2ce0*/  @!P0 FADD.FTZ R3, R3, R26 ;  /* 0x0000001a03038221 */ /* 0x000fe20000010000 */
[----:B------:R-:W-:-:S07]  /*2cf0*/  @!P0 FADD.FTZ R4, R4, R27 ;  /* 0x0000001b04048221 */ /* 0x000fce0000010000 */
.L_x_6848:
[----:B------:R-:W-:Y:S05]  /*2d00*/  BSYNC.RECONVERGENT B0 ;  /* 0x0000000000007941 */ /* 0x000fea0003800200 */
.L_x_6847:
        /* <DEDUP_REMOVED lines=13> */
.L_x_6841:
[----:B------:R-:W1:Y:S01]  /*2de0*/  LDCU UR4, c[0x0][0x39c] ;  /* 0x00007380ff0477ac */ /* 0x000e620008000800 */
[----:B------:R-:W2:Y:S01]  /*2df0*/  LDC R7, c[0x0][0x388] ;  /* 0x0000e200ff077b82 */ /* 0x000ea20000000800 */
[----:B------:R-:W-:Y:S01]  /*2e00*/  BSSY.RECONVERGENT B0, `(.L_x_6849) ;  /* 0x0000456000007945 */ /* 0x000fe20003800200 */
[----:B------:R-:W-:Y:S02]  /*2e10*/  MOV R43, R39 ;  /* 0x00000027002b7202 */ /* 0x000fe40000000f00 */
[----:B------:R-:W-:Y:S02]  /*2e20*/  CS2R R26, SRZ ;  /* 0x00000000001a7805 */ /* 0x000fe4000001ff00 */
[----:B------:R-:W-:Y:S02]  /*2e30*/  CS2R R24, SRZ ;  /* 0x0000000000187805 */ /* 0x000fe4000001ff00 */
[----:B------:R-:W-:Y:S02]  /*2e40*/  CS2R R18, SRZ ;  /* 0x0000000000127805 */ /* 0x000fe4000001ff00 */
[----:B------:R-:W-:-:S02]  /*2e50*/  CS2R R16, SRZ ;  /* 0x0000000000107805 */ /* 0x000fc4000001ff00 */
[----:B------:R-:W-:Y:S01]  /*2e60*/  CS2R R14, SRZ ;  /* 0x00000000000e7805 */ /* 0x000fe2000001ff00 */
[----:B------:R-:W3:Y:S01]  /*2e70*/  LDC R4, c[0x0][0x38c] ;  /* 0x0000e300ff047b82 */ /* 0x000ee20000000800 */
[----:B------:R-:W-:Y:S02]  /*2e80*/  CS2R R12, SRZ ;  /* 0x00000000000c7805 */ /* 0x000fe4000001ff00 */
[----:B------:R-:W-:Y:S02]  /*2e90*/  CS2R R10, SRZ ;  /* 0x00000000000a7805 */ /* 0x000fe4000001ff00 */
[----:B------:R-:W-:Y:S01]  /*2ea0*/  CS2R R8, SRZ ;  /* 0x0000000000087805 */ /* 0x000fe2000001ff00 */
        /* <DEDUP_REMOVED lines=8> */
[-C--:B------:R-:W-:Y:S01]  /*2f30*/  MOV R35, R7.reuse ;  /* 0x0000000700237202 */ /* 0x080fe20000000f00 */
[----:B---3--:R-:W-:Y:S01]  /*2f40*/  IMAD.MOV.U32 R20, RZ, RZ, R4 ;  /* 0x000000ffff147224 */ /* 0x008fe200078e0004 */
[----:B------:R-:W-:Y:S02]  /*2f50*/  MOV R33, R7 ;  /* 0x0000000700217202 */ /* 0x000fe40000000f00 */
        /* <DEDUP_REMOVED lines=9> */
[----:B------:R-:W-:Y:S01]  /*2ff0*/  VIADD R48, R48, 0xffffffff ;  /* 0xffffffff30307836 */ /* 0x000fe20000000000 */
[-C--:B------:R-:W-:Y:S01]  /*3000*/  MOV R6, R4.reuse ;  /* 0x0000000400067202 */ /* 0x080fe20000000f00 */
[----:B------:R-:W-:Y:S01]  /*3010*/  IMAD.MOV.U32 R20, RZ, RZ, R4 ;  /* 0x000000ffff147224 */ /* 0x000fe200078e0004 */
[-C--:B------:R-:W-:Y:S01]  /*3020*/  MOV R40, R4.reuse ;  /* 0x0000000400287202 */ /* 0x080fe20000000f00 */
[--C-:B------:R-:W-:Y:S01]  /*3030*/  IMAD.MOV.U32 R5, RZ, RZ, R7.reuse ;  /* 0x000000ffff057224 */ /* 0x100fe200078e0007 */
[----:B------:R-:W-:Y:S01]  /*3040*/  VIMNMX.U32 R48, PT, PT, R48, 0x18, PT ;  /* 0x0000001830307848 */ /* 0x000fe20003fe0000 */
[----:B------:R-:W-:Y:S01]  /*3050*/  IMAD.MOV.U32 R35, RZ, RZ, R7 ;  /* 0x000000ffff237224 */ /* 0x000fe200078e0007 */
[-C--:B------:R-:W-:Y:S02]  /*3060*/  MOV R38, R4.reuse ;  /* 0x0000000400267202 */ /* 0x080fe40000000f00 */
[----:B------:R-:W-:-:S02]  /*3070*/  MOV R32, R4 ;  /* 0x0000000400207202 */ /* 0x000fc40000000f00 */
[-C--:B------:R-:W-:Y:S02]  /*3080*/  MOV R34, R4.reuse ;  /* 0x0000000400227202 */ /* 0x080fe40000000f00 */
[----:B------:R-:W-:Y:S02]  /*3090*/  MOV R36, R4 ;  /* 0x0000000400247202 */ /* 0x000fe40000000f00 */
[-C--:B------:R-:W-:Y:S02]  /*30a0*/  MOV R41, R7.reuse ;  /* 0x0000000700297202 */ /* 0x080fe40000000f00 */
[-C--:B------:R-:W-:Y:S02]  /*30b0*/  MOV R39, R7.reuse ;  /* 0x0000000700277202 */ /* 0x080fe40000000f00 */
[-C--:B------:R-:W-:Y:S02]  /*30c0*/  MOV R37, R7.reuse ;  /* 0x0000000700257202 */ /* 0x080fe40000000f00 */
[----:B------:R-:W-:-:S02]  /*30d0*/  MOV R33, R7 ;  /* 0x0000000700217202 */ /* 0x000fc40000000f00 */
[----:B------:R-:W-:Y:S02]  /*30e0*/  MOV R21, R7 ;  /* 0x0000000700157202 */ /* 0x000fe40000000f00 */
[----:B-1----:R-:W-:-:S07]  /*30f0*/  IADD3 R48, PT, PT, R48, 0x1, RZ ;  /* 0x0000000130307810 */ /* 0x002fce0007ffe0ff */
.L_x_6856:
[----:B------:R-:W1:Y:S01]  /*3100*/  LDCU UR4, c[0x0][0x39c] ;  /* 0x00007380ff0477ac */ /* 0x000e620008000800 */
[----:B-----5:R-:W-:Y:S01]  /*3110*/  @!P0 IMAD.MOV.U32 R24, RZ, RZ, R28 ;  /* 0x000000ffff188224 */ /* 0x020fe200078e001c */
[----:B------:R-:W-:Y:S01]  /*3120*/  @!P0 MOV R25, R29 ;  /* 0x0000001d00198202 */ /* 0x000fe20000000f00 */
[--C-:B------:R-:W-:Y:S01]  /*3130*/  @!P0 IMAD.MOV.U32 R19, RZ, RZ, R31.reuse ;  /* 0x000000ffff138224 */ /* 0x100fe200078e001f */
[-C--:B------:R-:W-:Y:S01]  /*3140*/  @!P0 MOV R26, R30.reuse ;  /* 0x0000001e001a8202 */ /* 0x080fe20000000f00 */
[--C-:B------:R-:W-:Y:S01]  /*3150*/  @!P0 IMAD.MOV.U32 R15, RZ, RZ, R31.reuse ;  /* 0x000000ffff0f8224 */ /* 0x100fe200078e001f */
[----:B------:R-:W-:Y:S01]  /*3160*/  @!P0 MOV R27, R31 ;  /* 0x0000001f001b8202 */ /* 0x000fe20000000f00 */
[----:B------:R-:W-:Y:S01]  /*3170*/  @!P0 IMAD.MOV.U32 R11, RZ, RZ, R31 ;  /* 0x000000ffff0b8224 */ /* 0x000fe200078e001f */
[----:B------:R-:W-:Y:S02]  /*3180*/  @!P0 MOV R18, R30 ;  /* 0x0000001e00128202 */ /* 0x000fe40000000f00 */
[----:B------:R-:W-:-:S02]  /*3190*/  @!P0 MOV R17, R29 ;  /* 0x0000001d00118202 */ /* 0x000fc40000000f00 */
[----:B------:R-:W-:Y:S02]  /*31a0*/  @!P0 MOV R16, R28 ;  /* 0x0000001c00108202 */ /* 0x000fe40000000f00 */
[----:B------:R-:W-:Y:S02]  /*31b0*/  @!P0 MOV R14, R30 ;  /* 0x0000001e000e8202 */ /* 0x000fe40000000f00 */
[-C--:B------:R-:W-:Y:S02]  /*31c0*/  @!P0 MOV R13, R29.reuse ;  /* 0x0000001d000d8202 */ /* 0x080fe40000000f00 */
[----:B------:R-:W-:Y:S02]  /*31d0*/  @!P0 MOV R12, R28 ;  /* 0x0000001c000c8202 */ /* 0x000fe40000000f00 */
[----:B------:R-:W-:Y:S02]  /*31e0*/  @!P0 MOV R10, R30 ;  /* 0x0000001e000a8202 */ /* 0x000fe40000000f00 */
[----:B------:R-:W-:-:S02]  /*31f0*/  @!P0 MOV R9, R29 ;  /* 0x0000001d00098202 */ /* 0x000fc40000000f00 */
[----:B------:R-:W-:Y:S01]  /*3200*/  @!P0 MOV R8, R28 ;  /* 0x0000001c00088202 */ /* 0x000fe20000000f00 */
[----:B01----:R-:W-:Y:S06]  /*3210*/  @!P0 BRA `(.L_x_6851) ;  /* 0x0000003c00f48947 */ /* 0x003fec0003800000 */
[----:B------:R-:W1:Y:S01]  /*3220*/  LDCU.128 UR20, c[0x0][0x3d0] ;  /* 0x00007a00ff1477ac */ /* 0x000e620008000c00 */
        /* <DEDUP_REMOVED lines=293> */
.L_x_6852:
[----:B------:R-:W-:-:S04]  /*4480*/  LOP3.LUT R9, R0, 0xfffffff0, RZ, 0xc0, !PT ;  /* 0xfffffff000097812 */ /* 0x000fc800078ec0ff */
[----:B------:R-:W-:-:S04]  /*4490*/  IADD3 R8, P1, PT, R9, R46, RZ ;  /* 0x0000002e09087210 */ /* 0x000fc80007f3e0ff */
[----:B------:R-:W-:-:S06]  /*44a0*/  IADD3.X R9, PT, PT, RZ, R47, RZ, P1, !PT ;  /* 0x0000002fff097210 */ /* 0x000fcc0000ffe4ff */
[----:B------:R-:W5:Y:S01]  /*44b0*/  LDG.E.128 R8, desc[UR36][R8.64] ;  /* 0x0000002408087981 */ /* 0x000f62000c1e1d00 */
[----:B------:R-:W-:Y:S02]  /*44c0*/  IADD3 R25, PT, PT, R43, UR4, RZ ;  /* 0x000000042b197c10 */ /* 0x000fe4000fffe0ff */
[----:B------:R-:W-:-:S05]  /*44d0*/  MOV R24, RZ ;  /* 0x000000ff00187202 */ /* 0x000fca0000000f00 */
[----:B------:R-:W-:-:S05]  /*44e0*/  IMAD.HI.U32 R0, R25, UR22, R24 ;  /* 0x0000001619007c27 */ /* 0x000fca000f8e0018 */
[----:B------:R-:W-:-:S05]  /*44f0*/  SHF.R.U32.HI R14, RZ, UR23, R0 ;  /* 0x00000017ff0e7c19 */ /* 0x000fca0008011600 */
[----:B------:R-:W-:-:S04]  /*4500*/  IMAD.MOV R13, RZ, RZ, -R14 ;  /* 0x000000ffff0d7224 */ /* 0x000fc800078e0a0e */
[----:B------:R-:W-:-:S04]  /*4510*/  IMAD R0, R13, UR21, R25 ;  /* 0x000000150d007c24 */ /* 0x000fc8000f8e0219 */
[----:B------:R-:W-:Y:S01]  /*4520*/  IMAD R0, R0, UR5, RZ ;  /* 0x0000000500007c24 */ /* 0x000fe2000f8e02ff */
        /* <DEDUP_REMOVED lines=230> */
.L_x_6853:
[----:B------:R-:W-:-:S04]  /*5390*/  LOP3.LUT R13, R0, 0xfffffff0, RZ, 0xc0, !PT ;  /* 0xfffffff0000d7812 */ /* 0x000fc800078ec0ff */
[----:B------:R-:W-:-:S05]  /*53a0*/  IADD3 R12, P1, PT, R13, R46, RZ ;  /* 0x0000002e0d0c7210 */ /* 0x000fca0007f3e0ff */
[----:B------:R-:W-:-:S06]  /*53b0*/  IMAD.X R13, RZ, RZ, R47, P1 ;  /* 0x000000ffff0d7224 */ /* 0x000fcc00008e062f */
[----:B------:R-:W5:Y:S01]  /*53c0*/  LDG.E.128 R12, desc[UR36][R12.64] ;  /* 0x000000240c0c7981 */ /* 0x000f62000c1e1d00 */
[----:B------:R-:W-:Y:S02]  /*53d0*/  IADD3 R25, PT, PT, R25, UR4, RZ ;  /* 0x0000000419197c10 */ /* 0x000fe4000fffe0ff */
[----:B------:R-:W-:-:S05]  /*53e0*/  MOV R24, RZ ;  /* 0x000000ff00187202 */ /* 0x000fca0000000f00 */
        /* <DEDUP_REMOVED lines=235> */
.L_x_6854:
        /* <DEDUP_REMOVED lines=241> */
.L_x_6855:
[----:B------:R-:W-:-:S04]  /*71b0*/  LOP3.LUT R25, R0, 0xfffffff0, RZ, 0xc0, !PT ;  /* 0xfffffff000197812 */ /* 0x000fc800078ec0ff */
[----:B------:R-:W-:-:S04]  /*71c0*/  IADD3 R24, P1, PT, R25, R46, RZ ;  /* 0x0000002e19187210 */ /* 0x000fc80007f3e0ff */
[----:B------:R-:W-:-:S06]  /*71d0*/  IADD3.X R25, PT, PT, RZ, R47, RZ, P1, !PT ;  /* 0x0000002fff197210 */ /* 0x000fcc0000ffe4ff */
[----:B------:R-:W5:Y:S03]  /*71e0*/  LDG.E.128 R24, desc[UR36][R24.64] ;  /* 0x0000002418187981 */ /* 0x000f66000c1e1d00 */
.L_x_6851:
[----:B------:R-:W1:Y:S01]  /*71f0*/  LDCU UR5, c[0x0][0x394] ;  /* 0x00007280ff0577ac */ /* 0x000e620008000800 */
[----:B------:R-:W-:Y:S01]  /*7200*/  MOV R42, UR4 ;  /* 0x00000004002a7c02 */ /* 0x000fe20008000f00 */
[----:B-----5:R-:W-:Y:S01]  /*7210*/  FADD.FTZ R7, R8, R7 ;  /* 0x0000000708077221 */ /* 0x020fe20000010000 */
[----:B------:R-:W-:Y:S01]  /*7220*/  FADD.FTZ R36, R9, R36 ;  /* 0x0000002409247221 */ /* 0x000fe20000010000 */
[----:B------:R-:W-:Y:S01]  /*7230*/  FADD.FTZ R21, R10, R21 ;  /* 0x000000150a157221 */ /* 0x000fe20000010000 */
[----:B------:R-:W-:Y:S01]  /*7240*/  FADD.FTZ R34, R11, R34 ;  /* 0x000000220b227221 */ /* 0x000fe20000010000 */
[----:B------:R-:W-:Y:S02]  /*7250*/  IMAD R43, R42, 0x4, R43 ;  /* 0x000000042a2b7824 */ /* 0x000fe400078e022b */
[----:B------:R-:W-:Y:S01]  /*7260*/  FADD.FTZ R33, R12, R33 ;  /* 0x000000210c217221 */ /* 0x000fe20000010000 */
[----:B------:R-:W-:Y:S01]  /*7270*/  FADD.FTZ R32, R13, R32 ;  /* 0x000000200d207221 */ /* 0x000fe20000010000 */
[----:B------:R-:W-:Y:S01]  /*7280*/  FADD.FTZ R35, R14, R35 ;  /* 0x000000230e237221 */ /* 0x000fe20000010000 */
[----:B------:R-:W-:-:S02]  /*7290*/  IMAD R49, R42, 0x3, R43 ;  /* 0x000000032a317824 */ /* 0x000fc400078e022b */
[----:B------:R-:W-:Y:S01]  /*72a0*/  FADD.FTZ R20, R15, R20 ;  /* 0x000000140f147221 */ /* 0x000fe20000010000 */
[----:B------:R-:W-:Y:S01]  /*72b0*/  FADD.FTZ R37, R16, R37 ;  /* 0x0000002510257221 */ /* 0x000fe20000010000 */
[----:B------:R-:W-:Y:S01]  /*72c0*/  FADD.FTZ R38, R17, R38 ;  /* 0x0000002611267221 */ /* 0x000fe20000010000 */
[----:B------:R-:W-:Y:S01]  /*72d0*/  FADD.FTZ R39, R18, R39 ;  /* 0x0000002712277221 */ /* 0x000fe20000010000 */
[----:B------:R-:W-:Y:S01]  /*72e0*/  FADD.FTZ R40, R19, R40 ;  /* 0x0000002813287221 */ /* 0x000fe20000010000 */
[----:B------:R-:W-:Y:S01]  /*72f0*/  FADD.FTZ R41, R24, R41 ;  /* 0x0000002918297221 */ /* 0x000fe20000010000 */
[----:B------:R-:W-:Y:S01]  /*7300*/  FADD.FTZ R6, R25, R6 ;  /* 0x0000000619067221 */ /* 0x000fe20000010000 */
[----:B-1----:R-:W-:Y:S01]  /*7310*/  MOV R0, UR5 ;  /* 0x0000000500007c02 */ /* 0x002fe20008000f00 */
[----:B------:R-:W-:Y:S01]  /*7320*/  FADD.FTZ R5, R26, R5 ;  /* 0x000000051a057221 */ /* 0x000fe20000010000 */
[----:B------:R-:W-:Y:S02]  /*7330*/  FADD.FTZ R4, R27, R4 ;  /* 0x000000041b047221 */ /* 0x000fe40000010000 */
[----:B------:R-:W-:-:S13]  /*7340*/  ISETP.GE.U32.AND P1, PT, R49, R0, PT ;  /* 0x000000003100720c */ /* 0x000fda0003f26070 */
[----:B------:R-:W-:Y:S05]  /*7350*/  @!P1 BRA `(.L_x_6856) ;  /* 0xffffffbc00689947 */ /* 0x000fea000383ffff */
.L_x_6850:
[----:B0-----:R-:W-:Y:S05]  /*7360*/  BSYNC.RECONVERGENT B0 ;  /* 0x0000000000007941 */ /* 0x001fea0003800200 */
.L_x_6849:
        /* <DEDUP_REMOVED lines=284> */
.L_x_6860:
[----:B------:R-:W-:Y:S02]  /*8530*/  SHF.R.U32.HI R28, RZ, 0x4, R28 ;  /* 0x00000004ff1c7819 */ /* 0x000fe4000001161c */
[----:B------:R-:W-:-:S07]  /*8540*/  MOV R29, RZ ;  /* 0x000000ff001d7202 */ /* 0x000fce0000000f00 */
.L_x_6859:
        /* <DEDUP_REMOVED lines=284> */
.L_x_6862:
[----:B------:R-:W-:Y:S01]  /*9710*/  SHF.R.U32.HI R14, RZ, 0x4, R47 ;  /* 0x00000004ff0e7819 */ /* 0x000fe2000001162f */
[----:B------:R-:W-:-:S07]  /*9720*/  IMAD.MOV.U32 R15, RZ, RZ, RZ ;  /* 0x000000ffff0f7224 */ /* 0x000fce00078e00ff */
.L_x_6861:
        /* <DEDUP_REMOVED lines=281> */
.L_x_6864:
[----:B------:R-:W-:Y:S01]  /*a8c0*/  SHF.R.U32.HI R18, RZ, 0x4, R47 ;  /* 0x00000004ff127819 */ /* 0x000fe2000001162f */
[----:B------:R-:W-:-:S07]  /*a8d0*/  IMAD.MOV.U32 R19, RZ, RZ, RZ ;  /* 0x000000ffff137224 */ /* 0x000fce00078e00ff */
.L_x_6863:
        /* <DEDUP_REMOVED lines=281> */
.L_x_6866:
[----:B------:R-:W-:Y:S01]  /*ba70*/  SHF.R.U32.HI R24, RZ, 0x4, R28 ;  /* 0x00000004ff187819 */ /* 0x000fe2000001161c */
[----:B------:R-:W-:-:S07]  /*ba80*/  IMAD.MOV.U32 R25, RZ, RZ, RZ ;  /* 0x000000ffff197224 */ /* 0x000fce00078e00ff */
.L_x_6865:
[----:B------:R-:W-:-:S04]  /*ba90*/  LEA R26, P0, R24, R46, 0x4 ;  /* 0x0000002e181a7211 */ /* 0x000fc800078020ff */
[----:B------:R-:W-:-:S06]  /*baa0*/  LEA.HI.X R27, R24, R3, R25, 0x4, P0 ;  /* 0x00000003181b7211 */ /* 0x000fcc00000f2419 */
[----:B------:R-:W5:Y:S03]  /*bab0*/  LDG.E.128 R24, desc[UR36][R26.64] ;  /* 0x000000241a187981 */ /* 0x000f66000c1e1d00 */
.L_x_6858:
[----:B------:R-:W-:Y:S05]  /*bac0*/  BSYNC.RECONVERGENT B0 ;  /* 0x0000000000007941 */ /* 0x000fea0003800200 */
.L_x_6857:
[----:B------:R-:W-:Y:S01]  /*bad0*/  ISETP.GE.U32.AND P0, PT, R43, R0, PT ;  /* 0x000000002b00720c */ /* 0x000fe20003f06070 */
[----:B------:R-:W-:-:S12]  /*bae0*/  BSSY.RECONVERGENT B0, `(.L_x_6867) ;  /* 0x000001a000007945 */ /* 0x000fd80003800200 */
        /* <DEDUP_REMOVED lines=25> */
.L_x_6868:
[----:B------:R-:W-:Y:S05]  /*bc80*/  BSYNC.RECONVERGENT B0 ;  /* 0x0000000000007941 */ /* 0x000fea0003800200 */
.L_x_6867:
        /* <DEDUP_REMOVED lines=12> */
.L_x_6821:
[----:B------:R-:W-:Y:S05]  /*bd50*/  BSYNC.RECONVERGENT B6 ;  /* 0x0000000000067941 */ /* 0x000fea0003800200 */
.L_x_6820:
        /* <DEDUP_REMOVED lines=15> */
.L_x_6870:
[----:B------:R-:W-:Y:S01]  /*be50*/  SHF.R.U32.HI R7, RZ, 0x1, R4 ;  /* 0x00000001ff077819 */ /* 0x000fe20000011604 */
[----:B------:R-:W-:Y:S05]  /*be60*/  WARPSYNC.ALL ;  /* 0x0000000000007948 */ /* 0x000fea0003800000 */
[----:B------:R-:W-:Y:S01]  /*be70*/  IADD3 R6, PT, PT, R7, R22, RZ ;  /* 0x0000001607067210 */ /* 0x000fe20007ffe0ff */
[----:B------:R-:W-:Y:S03]  /*be80*/  BAR.SYNC.DEFER_BLOCKING 0x0 ;  /* 0x0000000000007b1d */ /* 0x000fe60000010000 */
[----:B------:R-:W-:-:S04]  /*be90*/  ISETP.GE.U32.AND P0, PT, R6, R5, PT ;  /* 0x000000050600720c */ /* 0x000fc80003f06070 */
[----:B------:R-:W-:-:S13]  /*bea0*/  ISETP.GE.U32.OR P0, PT, R22, R7, P0 ;  /* 0x000000071600720c */ /* 0x000fda0000706470 */
[----:B------:R-:W-:-:S04]  /*beb0*/  @!P0 IMAD R6, R6, R12, R23 ;  /* 0x0000000c06068224 */ /* 0x000fc800078e0217 */
[----:B------:R-:W-:-:S05]  /*bec0*/  @!P0 IMAD R6, R6, 0x10, R3 ;  /* 0x0000001006068824 */ /* 0x000fca00078e0203 */
        /* <DEDUP_REMOVED lines=9> */
.L_x_6869:
        /* <DEDUP_REMOVED lines=18> */
.L_x_6873:
        /* <DEDUP_REMOVED lines=16> */
.L_x_6872:
[----:B------:R-:W-:Y:S01]  /*c180*/  ISETP.GE.U32.AND P0, PT, R0, 0x2, PT ;  /* 0x000000020000780c */ /* 0x000fe20003f06070 */
[----:B------:R-:W-:Y:S05]  /*c190*/  WARPSYNC.ALL ;  /* 0x0000000000007948 */ /* 0x000fea0003800000 */
[----:B------:R-:W-:Y:S07]  /*c1a0*/  BAR.SYNC.DEFER_BLOCKING 0x0 ;  /* 0x0000000000007b1d */ /* 0x000fee0000010000 */
[----:B------:R-:W-:Y:S05]  /*c1b0*/  @!P0 BRA `(.L_x_6871) ;  /* 0x0000000000308947 */ /* 0x000fea0003800000 */
[----:B-12---:R-:W-:-:S07]  /*c1c0*/  IMAD.MOV.U32 R3, RZ, RZ, 0x1 ;  /* 0x00000001ff037424 */ /* 0x006fce00078e00ff */
.L_x_6874:
        /* <DEDUP_REMOVED lines=11> */
.L_x_6871:
        /* <DEDUP_REMOVED lines=282> */
.L_x_6875:
        /* <DEDUP_REMOVED lines=276> */
.L_x_6876:
        /* <DEDUP_REMOVED lines=292> */
.L_x_6878:
        /* <DEDUP_REMOVED lines=276> */
.L_x_6879:
        /* <DEDUP_REMOVED lines=24> */
.L_x_6881:
[----:B------:R-:W-:Y:S05]  /*10a60*/  BSYNC.RECONVERGENT B0 ;  /* 0x0000000000007941 */ /* 0x000fea0003800200 */
.L_x_6880:
        /* <DEDUP_REMOVED lines=35> */
.L_x_6883:
[----:B------:R-:W-:Y:S05]  /*10ca0*/  BSYNC.RECONVERGENT B0 ;  /* 0x0000000000007941 */ /* 0x000fea0003800200 */
.L_x_6882:
        /* <DEDUP_REMOVED lines=38> */
.L_x_6888:
[----:B------:R-:W-:-:S05]  /*10f10*/  IADD3 R3, PT, PT, R9, R0, RZ ;  /* 0x0000000009037210 */ /* 0x000fca0007ffe0ff */
[----:B---3--:R-:W-:-:S05]  /*10f20*/  IMAD.WIDE.U32 R2, R3, 0x10, R6 ;  /* 0x0000001003027825 */ /* 0x008fca00078e0006 */
[----:B------:R-:W2:Y:S04]  /*10f30*/  LDG.E.64 R12, desc[UR36][R2.64] ;  /* 0x00000024020c7981 */ /* 0x000ea8000c1e1b00 */
[----:B------:R-:W3:Y:S01]  /*10f40*/  LDG.E.64 R14, desc[UR36][R2.64+0x8] ;  /* 0x00000824020e7981 */ /* 0x000ee2000c1e1b00 */
[----:B------:R-:W-:-:S04]  /*10f50*/  IADD3 R0, PT, PT, R11, R0, RZ ;  /* 0x000000000b007210 */ /* 0x000fc80007ffe0ff */
[----:B------:R-:W-:Y:S01]  /*10f60*/  ISETP.GE.U32.AND P1, PT, R0, UR8, PT ;  /* 0x0000000800007c0c */ /* 0x000fe2000bf26070 */
[----:B--2---:R-:W-:Y:S01]  /*10f70*/  FADD.FTZ R16, R12, R16 ;  /* 0x000000100c107221 */ /* 0x004fe20000010000 */
[----:B------:R-:W-:Y:S01]  /*10f80*/  FADD.FTZ R17, R13, R17 ;  /* 0x000000110d117221 */ /* 0x000fe20000010000 */
[----:B---3--:R-:W-:Y:S01]  /*10f90*/  FADD.FTZ R18, R14, R18 ;  /* 0x000000120e127221 */ /* 0x008fe20000010000 */
[----:B------:R-:W-:-:S09]  /*10fa0*/  FADD.FTZ R19, R15, R19 ;  /* 0x000000130f137221 */ /* 0x000fd20000010000 */
[----:B------:R-:W-:Y:S05]  /*10fb0*/  @!P1 BRA `(.L_x_6888) ;  /* 0xfffffffc00d49947 */ /* 0x000fea000383ffff */
[----:B------:R-:W-:Y:S05]  /*10fc0*/  BSYNC.RECONVERGENT B1 ;  /* 0x0000000000017941 */ /* 0x000fea0003800200 */
.L_x_6887:
[----:B------:R-:W-:Y:S05]  /*10fd0*/  BRA `(.L_x_6886) ;  /* 0x0000000000647947 */ /* 0x000fea0003800000 */
.L_x_6885:
[----:B------:R-:W1:Y:S01]  /*10fe0*/  LDCU UR6, c[0x0][0x3a4] ;  /* 0x00007480ff0677ac */ /* 0x000e620008000800 */
        /* <DEDUP_REMOVED lines=8> */
[----:B------:R-:W-:-:S05]  /*11070*/  MOV R18, UR10 ;  /* 0x0000000a00127c02 */ /* 0x000fca0008000f00 */
[----:B------:R-:W3:Y:S08]  /*11080*/  LDC.64 R6, c[0x0][0x780] ;  /* 0x0001e000ff067b82 */ /* 0x000ef00000000a00 */
[----:B------:R-:W4:Y:S01]  /*11090*/  LDC R14, c[0x0][0x364] ;  /* 0x0000d900ff0e7b82 */ /* 0x000f220000000800 */
[----:B-1----:R-:W-:-:S07]  /*110a0*/  IMAD R0, R2, UR5, RZ ;  /* 0x0000000502007c24 */ /* 0x002fce000f8e02ff */
.L_x_6889:
[----:B------:R-:W-:-:S05]  /*110b0*/  IADD3 R2, PT, PT, R0, R9, RZ ;  /* 0x0000000900027210 */ /* 0x000fca0007ffe0ff */
[----:B--2---:R-:W-:-:S04]  /*110c0*/  IMAD R3, R2, R8, R23 ;  /* 0x0000000802037224 */ /* 0x004fc800078e0217 */
[----:B---3--:R-:W-:-:S05]  /*110d0*/  IMAD.WIDE.U32 R2, R3, 0x10, R6 ;  /* 0x0000001003027825 */ /* 0x008fca00078e0006 */
[----:B------:R-:W2:Y:S04]  /*110e0*/  LDG.E.64 R10, desc[UR36][R2.64] ;  /* 0x00000024020a7981 */ /* 0x000ea8000c1e1b00 */
[----:B------:R-:W3:Y:S01]  /*110f0*/  LDG.E.64 R12, desc[UR36][R2.64+0x8] ;  /* 0x00000824020c7981 */ /* 0x000ee2000c1e1b00 */
[----:B----4-:R-:W-:-:S04]  /*11100*/  IADD3 R9, PT, PT, R14, R9, RZ ;  /* 0x000000090e097210 */ /* 0x010fc80007ffe0ff */
[----:B------:R-:W-:Y:S01]  /*11110*/  ISETP.GE.U32.AND P1, PT, R9, UR6, PT ;  /* 0x0000000609007c0c */ /* 0x000fe2000bf26070 */
[----:B--2---:R-:W-:Y:S01]  /*11120*/  FADD.FTZ R16, R10, R16 ;  /* 0x000000100a107221 */ /* 0x004fe20000010000 */
[----:B------:R-:W-:Y:S01]  /*11130*/  FADD.FTZ R17, R11, R17 ;  /* 0x000000110b117221 */ /* 0x000fe20000010000 */
[----:B---3--:R-:W-:Y:S01]  /*11140*/  FADD.FTZ R18, R12, R18 ;  /* 0x000000120c127221 */ /* 0x008fe20000010000 */
[----:B------:R-:W-:-:S09]  /*11150*/  FADD.FTZ R19, R13, R19 ;  /* 0x000000130d137221 */ /* 0x000fd20000010000 */
[----:B------:R-:W-:Y:S05]  /*11160*/  @!P1 BRA `(.L_x_6889) ;  /* 0xfffffffc00d09947 */ /* 0x000fea000383ffff */
.L_x_6886:
[----:B------:R-:W-:Y:S05]  /*11170*/  BSYNC.RECONVERGENT B0 ;  /* 0x0000000000007941 */ /* 0x000fea0003800200 */
.L_x_6884:
        /* <DEDUP_REMOVED lines=12> */
.L_x_6891:
        /* <DEDUP_REMOVED lines=16> */
.L_x_6890:
        /* <DEDUP_REMOVED lines=9> */
.L_x_6894:
        /* <DEDUP_REMOVED lines=15> */
.L_x_6893:
[----:B------:R-:W-:Y:S01]  /*114c0*/  BAR.SYNC.DEFER_BLOCKING 0x0 ;  /* 0x0000000000007b1d */ /* 0x000fe20000010000 */
[----:B------:R-:W-:-:S09]  /*114d0*/  UISETP.GE.U32.AND UP0, UPT, UR4, 0x2, UPT ;  /* 0x000000020400788c */ /* 0x000fd2000bf06070 */
[----:B------:R-:W-:Y:S05]  /*114e0*/  BRA.U !UP0, `(.L_x_6892) ;  /* 0x0000000108307547 */ /* 0x000fea000b800000 */
[----:B-1234-:R-:W-:-:S07]  /*114f0*/  IMAD.MOV.U32 R0, RZ, RZ, 0x1 ;  /* 0x00000001ff007424 */ /* 0x01efce00078e00ff */
.L_x_6895:
        /* <DEDUP_REMOVED lines=11> */
.L_x_6892:
        /* <DEDUP_REMOVED lines=12> */
[----:B------:R-:W1:Y:S04]  /*11670*/  @P0 LDG.E.64 R6, desc[UR36][R4.64] ;  /* 0x0000002404060981 */ /* 0x000e68000c1e1b00 */
[----:B------:R-:W5:Y:S01]  /*11680*/  @P0 LDG.E.64 R8, desc[UR36][R2.64] ;  /* 0x0000002402080981 */ /* 0x000f62000c1e1b00 */
[----:B------:R-:W0:Y:S02]  /*11690*/  LDCU.U8 UR4, c[0x0][0x799] ;  /* 0x0000f320ff0477ac */ /* 0x000e240008000000 */
[----:B0-----:R-:W-:Y:S01]  /*116a0*/  ISETP.NE.AND P1, PT, RZ, UR4, PT ;  /* 0x00000004ff007c0c */ /* 0x001fe2000bf25270 */
[----:B-1234-:R-:W-:Y:S01]  /*116b0*/  @P0 FADD.FTZ R16, R16, R6 ;  /* 0x0000000610100221 */ /* 0x01efe20000010000 */
[----:B------:R-:W-:Y:S01]  /*116c0*/  @P0 FADD.FTZ R17, R17, R7 ;  /* 0x0000000711110221 */ /* 0x000fe20000010000 */
[----:B-----5:R-:W-:Y:S01]  /*116d0*/  @P0 FADD.FTZ R18, R18, R8 ;  /* 0x0000000812120221 */ /* 0x020fe20000010000 */
[----:B------:R-:W-:-:S09]  /*116e0*/  @P0 FADD.FTZ R19, R19, R9 ;  /* 0x0000000913130221 */ /* 0x000fd20000010000 */
[----:B------:R0:W-:Y:S04]  /*116f0*/  @!P1 STG.E.64 desc[UR36][R4.64], R16 ;  /* 0x0000001004009986 */ /* 0x0001e8000c101b24 */
[----:B------:R0:W-:Y:S01]  /*11700*/  @!P1 STG.E.64 desc[UR36][R2.64], R18 ;  /* 0x0000001202009986 */ /* 0x0001e2000c101b24 */
        /* <DEDUP_REMOVED lines=20> */
.L_x_6898:
        /* <DEDUP_REMOVED lines=12> */
[----:B------:R2:W-:Y:S01]  /*11910*/  STG.E.64 desc[UR36][R14.64], R16 ;  /* 0x000000100e007986 */ /* 0x0005e2000c101b24 */
[----:B---3--:R-:W-:Y:S01]  /*11920*/  IMAD.U32 R6, RZ, RZ, UR8 ;  /* 0x00000008ff067e24 */ /* 0x008fe2000f8e00ff */
[----:B------:R-:W-:Y:S02]  /*11930*/  MOV R7, UR9 ;  /* 0x0000000900077c02 */ /* 0x000fe40008000f00 */
[----:B0-----:R-:W-:Y:S02]  /*11940*/  MOV R10, UR4 ;  /* 0x00000004000a7c02 */ /* 0x001fe40008000f00 */
[----:B--2---:R-:W-:-:S07]  /*11950*/  MOV R11, UR5 ;  /* 0x00000005000b7c02 */ /* 0x004fce0008000f00 */
[----:B------:R-:W-:-:S07]  /*11960*/  LEPC R20, `(.L_x_6899) ;  /* 0x000000001014794e */ /* 0x000fce0000000000 */
[----:B-1----:R-:W-:Y:S05]  /*11970*/  CALL.ABS.NOINC R2 ;  /* 0x0000000002007343 */ /* 0x002fea0003c00000 */
.L_x_6899:
[----:B------:R-:W-:Y:S05]  /*11980*/  BRA `(.L_x_6900) ;  /* 0x0000000000047947 */ /* 0x000fea0003800000 */
.L_x_6897:
[----:B------:R1:W-:Y:S02]  /*11990*/  STG.E.64 desc[UR36][R4.64], R16 ;  /* 0x0000001004007986 */ /* 0x0003e4000c101b24 */
.L_x_6900:
[----:B------:R-:W2:Y:S02]  /*119a0*/  LDCU.64 UR4, c[0x0][0x768] ;  /* 0x0000ed00ff0477ac */ /* 0x000ea40008000a00 */
[----:B--2---:R-:W-:-:S04]  /*119b0*/  IADD3 R24, P0, PT, R24, UR4, RZ ;  /* 0x0000000418187c10 */ /* 0x004fc8000ff1e0ff */
[----:B------:R-:W-:-:S05]  /*119c0*/  IADD3.X R25, PT, PT, RZ, UR5, RZ, P0, !PT ;  /* 0x00000005ff197c10 */ /* 0x000fca00087fe4ff */
[----:B------:R-:W-:Y:S01]  /*119d0*/  STG.E.64 desc[UR36][R24.64], R18 ;  /* 0x0000001218007986 */ /* 0x000fe2000c101b24 */
[----:B------:R-:W-:Y:S05]  /*119e0*/  EXIT ;  /* 0x000000000000794d */ /* 0x000fea0003800000 */
.L_x_6896:
[----:B------:R-:W5:Y:S01]  /*119f0*/  LDCU.U8 UR4, c[0x0][0x798] ;  /* 0x0000f300ff0477ac */ /* 0x000f620008000000 */
[----:B------:R-:W0:Y:S01]  /*11a00*/  LDCU.U8 UR5, c[0x0][0x799] ;  /* 0x0000f320ff0577ac */ /* 0x000e220008000000 */
[----:B-----5:R-:W-:Y:S02]  /*11a10*/  UISETP.NE.AND UP1, UPT, UR4, URZ, UPT ;  /* 0x000000ff0400728c */ /* 0x020fe4000bf25270 */
[----:B0-----:R-:W-:-:S07]  /*11a20*/  UISETP.NE.AND UP0, UPT, UR5, URZ, UPT ;  /* 0x000000ff0500728c */ /* 0x001fce000bf05270 */
[----:B------:R-:W-:Y:S05]  /*11a30*/  BRA.U !UP1, `(.L_x_6901) ;  /* 0x0000000109187547 */ /* 0x000fea000b800000 */
[----:B------:R-:W1:Y:S04]  /*11a40*/  LDG.E.64 R2, desc[UR36][R4.64] ;  /* 0x0000002404027981 */ /* 0x000e68000c1e1b00 */
[----:B------:R-:W5:Y:S01]  /*11a50*/  LDG.E.64 R6, desc[UR36][R4.64+0x8] ;  /* 0x0000082404067981 */ /* 0x000f62000c1e1b00 */
[----:B-1234-:R-:W-:Y:S01]  /*11a60*/  FADD.FTZ R16, R16, R2 ;  /* 0x0000000210107221 */ /* 0x01efe20000010000 */
[----:B------:R-:W-:Y:S01]  /*11a70*/  FADD.FTZ R17, R17, R3 ;  /* 0x0000000311117221 */ /* 0x000fe20000010000 */
[----:B-----5:R-:W-:Y:S01]  /*11a80*/  FADD.FTZ R18, R18, R6 ;  /* 0x0000000612127221 */ /* 0x020fe20000010000 */
[----:B------:R-:W-:-:S07]  /*11a90*/  FADD.FTZ R19, R19, R7 ;  /* 0x0000000713137221 */ /* 0x000fce0000010000 */
.L_x_6901:
        /* <DEDUP_REMOVED lines=10> */
[----:B------:R-:W-:Y:S01]  /*11b40*/  IMAD.MOV.U32 R13, RZ, RZ, RZ ;  /* 0x000000ffff0d7224 */ /* 0x000fe200078e00ff */
[----:B------:R-:W2:Y:S01]  /*11b50*/  LDCU.64 UR8, c[0x4][0x210] ;  /* 0x01004200ff0877ac */ /* 0x000ea20008000a00 */
[----:B0-----:R-:W-:Y:S01]  /*11b60*/  IMAD.U32 R4, RZ, RZ, UR4 ;  /* 0x00000004ff047e24 */ /* 0x001fe2000f8e00ff */
[----:B------:R-:W-:Y:S02]  /*11b70*/  MOV R5, UR5 ;  /* 0x0000000500057c02 */ /* 0x000fe40008000f00 */
[----:B-----5:R-:W-:-:S02]  /*11b80*/  MOV R6, UR6 ;  /* 0x0000000600067c02 */ /* 0x020fc40008000f00 */
[----:B------:R-:W-:Y:S01]  /*11b90*/  MOV R7, UR7 ;  /* 0x0000000700077c02 */ /* 0x000fe20008000f00 */
[----:B--2---:R-:W-:Y:S01]  /*11ba0*/  IMAD.U32 R10, RZ, RZ, UR8 ;  /* 0x00000008ff0a7e24 */ /* 0x004fe2000f8e00ff */
[----:B------:R-:W-:-:S07]  /*11bb0*/  MOV R11, UR9 ;  /* 0x00000009000b7c02 */ /* 0x000fce0008000f00 */
[----:B------:R-:W-:-:S07]  /*11bc0*/  LEPC R20, `(.L_x_6904) ;  /* 0x000000001014794e */ /* 0x000fce0000000000 */
[----:B-1-34-:R-:W-:Y:S05]  /*11bd0*/  CALL.ABS.NOINC R14 ;  /* 0x000000000e007343 */ /* 0x01afea0003c00000 */
.L_x_6904:
        /* <DEDUP_REMOVED lines=19> */
.L_x_6905:
[----:B------:R-:W-:Y:S05]  /*11d10*/  BRA `(.L_x_6906) ;  /* 0x0000000000107947 */ /* 0x000fea0003800000 */
.L_x_6903:
[----:B------:R-:W0:Y:S02]  /*11d20*/  LDCU.64 UR4, c[0x0][0x768] ;  /* 0x0000ed00ff0477ac */ /* 0x000e240008000a00 */
[----:B0-----:R-:W-:-:S04]  /*11d30*/  IADD3 R2, P0, PT, R25, UR4, RZ ;  /* 0x0000000419027c10 */ /* 0x001fc8000ff1e0ff */
[----:B------:R-:W-:-:S05]  /*11d40*/  IADD3.X R3, PT, PT, RZ, UR5, RZ, P0, !PT ;  /* 0x00000005ff037c10 */ /* 0x000fca00087fe4ff */
[----:B------:R0:W-:Y:S04]  /*11d50*/  STG.E.64 desc[UR36][R2.64], R16 ;  /* 0x0000001002007986 */ /* 0x0001e8000c101b24 */
.L_x_6906:
[----:B------:R-:W5:Y:S02]  /*11d60*/  LDCU.64 UR4, c[0x0][0x768] ;  /* 0x0000ed00ff0477ac */ /* 0x000f640008000a00 */
[----:B-----5:R-:W-:-:S05]  /*11d70*/  IADD3 R24, P0, PT, R24, UR4, RZ ;  /* 0x0000000418187c10 */ /* 0x020fca000ff1e0ff */
[----:B------:R-:W-:-:S05]  /*11d80*/  IMAD.X R25, RZ, RZ, UR5, P0 ;  /* 0x00000005ff197e24 */ /* 0x000fca00080e06ff */
[----:B------:R-:W-:Y:S01]  /*11d90*/  STG.E.64 desc[UR36][R24.64], R18 ;  /* 0x0000001218007986 */ /* 0x000fe2000c101b24 */
[----:B------:R-:W-:Y:S05]  /*11da0*/  EXIT ;  /* 0x000000000000794d */ /* 0x000fea0003800000 */
.L_x_6902:
[----:B------:R-:W-:Y:S04]  /*11db0*/  STG.E.64 desc[UR36][R4.64], R16 ;  /* 0x0000001004007986 */ /* 0x000fe8000c101b24 */
[----:B------:R-:W-:Y:S01]  /*11dc0*/  STG.E.64 desc[UR36][R4.64+0x8], R18 ;  /* 0x0000081204007986 */ /* 0x000fe2000c101b24 */
[----:B------:R-:W-:Y:S05]  /*11dd0*/  EXIT ;  /* 0x000000000000794d */ /* 0x000fea0003800000 */
.L_x_6877:
        /* <DEDUP_REMOVED lines=21> */
[----:B------:R-:W2:Y:S04]  /*11f30*/  @P2 LDG.E.64 R6, desc[UR36][R4.64] ;  /* 0x0000002404062981 */ /* 0x000ea8000c1e1b00 */
[----:B------:R-:W3:Y:S01]  /*11f40*/  @P2 LDG.E.64 R8, desc[UR36][R2.64] ;  /* 0x0000002402082981 */ /* 0x000ee2000c1e1b00 */
[----:B------:R-:W1:Y:S02]  /*11f50*/  LDCU.U8 UR4, c[0x0][0x799] ;  /* 0x0000f320ff0477ac */ /* 0x000e640008000000 */
[----:B-1----:R-:W-:Y:S01]  /*11f60*/  ISETP.NE.AND P0, PT, RZ, UR4, PT ;  /* 0x00000004ff007c0c */ /* 0x002fe2000bf05270 */
[----:B--2---:R-:W-:Y:S01]  /*11f70*/  @P2 FADD.FTZ R16, R16, R6 ;  /* 0x0000000610102221 */ /* 0x004fe20000010000 */
[----:B------:R-:W-:Y:S01]  /*11f80*/  @P2 FADD.FTZ R17, R17, R7 ;  /* 0x0000000711112221 */ /* 0x000fe20000010000 */
[----:B---3--:R-:W-:Y:S01]  /*11f90*/  @P2 FADD.FTZ R18, R18, R8 ;  /* 0x0000000812122221 */ /* 0x008fe20000010000 */
[----:B------:R-:W-:-:S09]  /*11fa0*/  @P2 FADD.FTZ R19, R19, R9 ;  /* 0x0000000913132221 */ /* 0x000fd20000010000 */
[----:B------:R1:W-:Y:S04]  /*11fb0*/  @!P0 STG.E.64 desc[UR36][R4.64], R16 ;  /* 0x0000001004008986 */ /* 0x0003e8000c101b24 */
[----:B------:R1:W-:Y:S01]  /*11fc0*/  @!P0 STG.E.64 desc[UR36][R2.64], R18 ;  /* 0x0000001202008986 */ /* 0x0003e2000c101b24 */
        /* <DEDUP_REMOVED lines=20> */
.L_x_6909:
        /* <DEDUP_REMOVED lines=15> */
[----:B0-----:R-:W-:Y:S02]  /*12200*/  MOV R10, UR4 ;  /* 0x00000004000a7c02 */ /* 0x001fe40008000f00 */
[----:B--2---:R-:W-:-:S07]  /*12210*/  MOV R11, UR5 ;  /* 0x00000005000b7c02 */ /* 0x004fce0008000f00 */
[----:B------:R-:W-:-:S07]  /*12220*/  LEPC R20, `(.L_x_6910) ;  /* 0x000000001014794e */ /* 0x000fce0000000000 */
[----:B-1----:R-:W-:Y:S05]  /*12230*/  CALL.ABS.NOINC R2 ;  /* 0x0000000002007343 */ /* 0x002fea0003c00000 */
.L_x_6910:
[----:B------:R-:W-:Y:S05]  /*12240*/  BRA `(.L_x_6911) ;  /* 0x0000000000047947 */ /* 0x000fea0003800000 */
.L_x_6908:
[----:B------:R2:W-:Y:S02]  /*12250*/  STG.E.64 desc[UR36][R4.64], R16 ;  /* 0x0000001004007986 */ /* 0x0005e4000c101b24 */
.L_x_6911:
[----:B------:R-:W3:Y:S02]  /*12260*/  LDCU.64 UR4, c[0x0][0x768] ;  /* 0x0000ed00ff0477ac */ /* 0x000ee40008000a00 */
[----:B---3--:R-:W-:-:S04]  /*12270*/  IADD3 R24, P0, PT, R24, UR4, RZ ;  /* 0x0000000418187c10 */ /* 0x008fc8000ff1e0ff */
[----:B------:R-:W-:-:S05]  /*12280*/  IADD3.X R25, PT, PT, RZ, UR5, RZ, P0, !PT ;  /* 0x00000005ff197c10 */ /* 0x000fca00087fe4ff */
[----:B------:R-:W-:Y:S01]  /*12290*/  STG.E.64 desc[UR36][R24.64], R18 ;  /* 0x0000001218007986 */ /* 0x000fe2000c101b24 */
[----:B------:R-:W-:Y:S05]  /*122a0*/  EXIT ;  /* 0x000000000000794d */ /* 0x000fea0003800000 */
.L_x_6907:
[----:B------:R-:W1:Y:S01]  /*122b0*/  LDCU.U8 UR4, c[0x0][0x798] ;  /* 0x0000f300ff0477ac */ /* 0x000e620008000000 */
[----:B------:R-:W2:Y:S01]  /*122c0*/  LDCU.U8 UR5, c[0x0][0x799] ;  /* 0x0000f320ff0577ac */ /* 0x000ea20008000000 */
[----:B-1----:R-:W-:Y:S02]  /*122d0*/  UISETP.NE.AND UP0, UPT, UR4, URZ, UPT ;  /* 0x000000ff0400728c */ /* 0x002fe4000bf05270 */
[----:B--2---:R-:W-:-:S07]  /*122e0*/  UISETP.NE.AND UP1, UPT, UR5, URZ, UPT ;  /* 0x000000ff0500728c */ /* 0x004fce000bf25270 */
[----:B------:R-:W-:Y:S05]  /*122f0*/  BRA.U !UP0, `(.L_x_6912) ;  /* 0x0000000108187547 */ /* 0x000fea000b800000 */
[----:B------:R-:W2:Y:S04]  /*12300*/  LDG.E.64 R2, desc[UR36][R4.64] ;  /* 0x0000002404027981 */ /* 0x000ea8000c1e1b00 */
[----:B------:R-:W3:Y:S01]  /*12310*/  LDG.E.64 R6, desc[UR36][R4.64+0x8] ;  /* 0x0000082404067981 */ /* 0x000ee2000c1e1b00 */
[----:B--2---:R-:W-:Y:S01]  /*12320*/  FADD.FTZ R16, R16, R2 ;  /* 0x0000000210107221 */ /* 0x004fe20000010000 */
[----:B------:R-:W-:Y:S01]  /*12330*/  FADD.FTZ R17, R17, R3 ;  /* 0x0000000311117221 */ /* 0x000fe20000010000 */
[----:B---3--:R-:W-:Y:S01]  /*12340*/  FADD.FTZ R18, R18, R6 ;  /* 0x0000000612127221 */ /* 0x008fe20000010000 */
[----:B------:R-:W-:-:S07]  /*12350*/  FADD.FTZ R19, R19, R7 ;  /* 0x0000000713137221 */ /* 0x000fce0000010000 */
.L_x_6912:
        /* <DEDUP_REMOVED lines=20> */
.L_x_6915:
        /* <DEDUP_REMOVED lines=19> */
.L_x_6916:
[----:B------:R-:W-:Y:S05]  /*125d0*/  BRA `(.L_x_6917) ;  /* 0x0000000000107947 */ /* 0x000fea0003800000 */
.L_x_6914:
[----:B------:R-:W1:Y:S02]  /*125e0*/  LDCU.64 UR4, c[0x0][0x768] ;  /* 0x0000ed00ff0477ac */ /* 0x000e640008000a00 */
[----:B-1----:R-:W-:-:S04]  /*125f0*/  IADD3 R2, P0, PT, R25, UR4, RZ ;  /* 0x0000000419027c10 */ /* 0x002fc8000ff1e0ff */
[----:B------:R-:W-:-:S05]  /*12600*/  IADD3.X R3, PT, PT, RZ, UR5, RZ, P0, !PT ;  /* 0x00000005ff037c10 */ /* 0x000fca00087fe4ff */
[----:B------:R1:W-:Y:S04]  /*12610*/  STG.E.64 desc[UR36][R2.64], R16 ;  /* 0x0000001002007986 */ /* 0x0003e8000c101b24 */
.L_x_6917:
[----:B------:R-:W2:Y:S02]  /*12620*/  LDCU.64 UR4, c[0x0][0x768] ;  /* 0x0000ed00ff0477ac */ /* 0x000ea40008000a00 */
[----:B--2---:R-:W-:-:S04]  /*12630*/  IADD3 R24, P0, PT, R24, UR4, RZ ;  /* 0x0000000418187c10 */ /* 0x004fc8000ff1e0ff */
[----:B------:R-:W-:-:S05]  /*12640*/  IADD3.X R25, PT, PT, RZ, UR5, RZ, P0, !PT ;  /* 0x00000005ff197c10 */ /* 0x000fca00087fe4ff */
[----:B------:R-:W-:Y:S01]  /*12650*/  STG.E.64 desc[UR36][R24.64], R18 ;  /* 0x0000001218007986 */ /* 0x000fe2000c101b24 */
[----:B------:R-:W-:Y:S05]  /*12660*/  EXIT ;  /* 0x000000000000794d */ /* 0x000fea0003800000 */
.L_x_6913:
[----:B------:R-:W-:Y:S04]  /*12670*/  STG.E.64 desc[UR36][R4.64], R16 ;  /* 0x0000001004007986 */ /* 0x000fe8000c101b24 */
[----:B------:R-:W-:Y:S01]  /*12680*/  STG.E.64 desc[UR36][R4.64+0x8], R18 ;  /* 0x0000081204007986 */ /* 0x000fe2000c101b24 */
[----:B------:R-:W-:Y:S05]  /*12690*/  EXIT ;  /* 0x000000000000794d */ /* 0x000fea0003800000 */
.L_x_6918:
        /* <DEDUP_REMOVED lines=14> */
.L_x_10018:


//--------------------- .text._ZN2at6native13reduce_kernelILi128ELi4ENS0_8ReduceOpIN3c107complexIfEENS0_14func_wrapper_tIS5_ZNS0_11sum_functorIS5_S5_S5_EclERNS_14TensorIteratorEEUlS5_S5_E_EEjS5_Li4ELi4EEEEEvT1_ --------------------------
	.section	.text._ZN2at6native13reduce_kernelILi128ELi4ENS0_8ReduceOpIN3c107complexIfEENS0_14func_wrapper_tIS5_ZNS0_11sum_functorIS5_S5_S5_EclERNS_14TensorIteratorEEUlS5_S5_E_EEjS5_Li4ELi4EEEEEvT1_,"ax",@progbits
	.align	128
        .global         _ZN2at6native13reduce_kernelILi128ELi4ENS0_8ReduceOpIN3c107complexIfEENS0_14func_wrapper_tIS5_ZNS0_11sum_functorIS5_S5_S5_EclERNS_14TensorIteratorEEUlS5_S5_E_EEjS5_Li4ELi4EEEEEvT1_
        .type           _ZN2at6native13reduce_kernelILi128ELi4ENS0_8ReduceOpIN3c107complexIfEENS0_14func_wrapper_tIS5_ZNS0_11sum_functorIS5_S5_S5_EclERNS_14TensorIteratorEEUlS5_S5_E_EEjS5_Li4ELi4EEEEEvT1_,@function
        .size           _ZN2at6native13reduce_kernelILi128ELi4ENS0_8ReduceOpIN3c107complexIfEENS0_14func_wrapper_tIS5_ZNS0_11sum_functorIS5_S5_S5_EclERNS_14TensorIteratorEEUlS5_S5_E_EEjS5_Li4ELi4EEEEEvT1_,(.L_x_10019 - _ZN2at6native13reduce_kernelILi128ELi4ENS0_8ReduceOpIN3c107complexIfEENS0_14func_wrapper_tIS5_ZNS0_11sum_functorIS5_S5_S5_EclERNS_14TensorIteratorEEUlS5_S5_E_EEjS5_Li4ELi4EEEEEvT1_)
        .other          _ZN2at6native13reduce_kernelILi128ELi4ENS0_8ReduceOpIN3c107complexIfEENS0_14func_wrapper_tIS5_ZNS0_11sum_functorIS5_S5_S5_EclERNS_14TensorIteratorEEUlS5_S5_E_EEjS5_Li4ELi4EEEEEvT1_,@"STO_CUDA_ENTRY STV_DEFAULT"
_ZN2at6native13reduce_kernelILi128ELi4ENS0_8ReduceOpIN3c107complexIfEENS0_14func_wrapper_tIS5_ZNS0_11sum_functorIS5_S5_S5_EclERNS_14TensorIteratorEEUlS5_S5_E_EEjS5_Li4ELi4EEEEEvT1_:
.text._ZN2at6native13reduce_kernelILi128ELi4ENS0_8ReduceOpIN3c107complexIfEENS0_14func_wrapper_tIS5_ZNS0_11sum_functorIS5_S5_S5_EclERNS_14TensorIteratorEEUlS5_S5_E_EEjS5_Li4ELi4EEEEEvT1_:
        /* <DEDUP_REMOVED lines=8> */
[----:B------:R-:W3:Y:S03]  /*0080*/  LDCU UR6, c[0x0][0x3b8] ;  /* 0x00007700ff0677ac */ /* 0x000ee60008000800 */
[----:B------:R-:W2:Y:S01]  /*0090*/  LDC R0, c[0x0][0x3a0] ;  /* 0x0000e800ff007b82 */ /* 0x000ea20000000800 */
[----:B------:R-:W1:Y:S01]  /*00a0*/  LDCU.64 UR8, c[0x0][0x3a8] ;  /* 0x00007500ff0877ac */ /* 0x000e620008000a00 */
[----:B----4-:R-:W-:Y:S01]  /*00b0*/  UISETP.NE.AND UP0, UPT, UR4, URZ, UPT ;  /* 0x000000ff0400728c */ /* 0x010fe2000bf05270 */
[----:B-1----:R-:W-:-:S02]  /*00c0*/  IMAD R3, R17, UR11, RZ ;  /* 0x0000000b11037c24 */ /* 0x002fc4000f8e02ff */
[----:B------:R-:W-:Y:S02]  /*00d0*/  IMAD R5, R17, UR8, RZ ;  /* 0x0000000811057c24 */ /* 0x000fe4000f8e02ff */
[C---:B---3--:R-:W-:Y:S02]  /*00e0*/  IMAD R3, R2.reuse, UR6, R3 ;  /* 0x0000000602037c24 */ /* 0x048fe4000f8e0203 */
[----:B------:R-:W-:Y:S02]  /*00f0*/  IMAD R5, R2, UR9, R5 ;  /* 0x0000000902057c24 */ /* 0x000fe4000f8e0205 */
[----:B--2---:R-:W-:Y:S02]  /*0100*/  IMAD R3, R0, UR5, R3 ;  /* 0x0000000500037c24 */ /* 0x004fe4000f8e0203 */
[----:B-----5:R-:W-:-:S03]  /*0110*/  IMAD R69, R16, UR10, R5 ;  /* 0x0000000a10457c24 */ /* 0x020fc6000f8e0205 */
[----:B------:R-:W-:Y:S01]  /*0120*/  SHF.L.U32 R71, R3, 0x2, RZ ;  /* 0x0000000203477819 */ /* 0x000fe200000006ff */
        /* <DEDUP_REMOVED lines=278> */
.L_x_6919:
[----:B------:R-:W0:Y:S01]  /*1290*/  LDCU UR5, c[0x0][0x394] ;  /* 0x00007280ff0577ac */ /* 0x000e220008000800 */
[----:B------:R-:W-:Y:S01]  /*12a0*/  BSSY.RECONVERGENT B6, `(.L_x_6920) ;  /* 0x0000baf000067945 */ /* 0x000fe20003800200 */
[----:B------:R-:W-:Y:S02]  /*12b0*/  CS2R R30, SRZ ;  /* 0x00000000001e7805 */ /* 0x000fe4000001ff00 */
[----:B------:R-:W-:Y:S01]  /*12c0*/  CS2R R28, SRZ ;  /* 0x00000000001c7805 */ /* 0x000fe2000001ff00 */
[----:B------:R-:W1:Y:S01]  /*12d0*/  LDCU UR4, c[0x0][0x398] ;  /* 0x00007300ff0477ac */ /* 0x000e620008000800 */
[----:B------:R-:W-:Y:S02]  /*12e0*/  CS2R R26, SRZ ;  /* 0x00000000001a7805 */ /* 0x000fe4000001ff00 */
[----:B------:R-:W-:Y:S01]  /*12f0*/  CS2R R24, SRZ ;  /* 0x0000000000187805 */ /* 0x000fe2000001ff00 */
        /* <DEDUP_REMOVED lines=9> */
[----:B------:R-:W-:Y:S02]  /*1390*/  IADD3.X R77, PT, PT, RZ, UR5, RZ, P0, !PT ;  /* 0x00000005ff4d7c10 */ /* 0x000fe400087fe4ff */
[----:B------:R-:W-:-:S03]  /*13a0*/  MOV R74, R76 ;  /* 0x0000004c004a7202 */ /* 0x000fc60000000f00 */
        /* <DEDUP_REMOVED lines=11> */
[----:B0-----:R-:W-:-:S02]  /*1460*/  MOV R4, UR6 ;  /* 0x0000000600047c02 */ /* 0x001fc40008000f00 */
[----:B------:R-:W-:Y:S02]  /*1470*/  MOV R5, UR7 ;  /* 0x0000000700057c02 */ /* 0x000fe40008000f00 */
[----:B---3--:R-:W-:Y:S01]  /*1480*/  MOV R6, UR8 ;  /* 0x0000000800067c02 */ /* 0x008fe20008000f00 */
[----:B------:R-:W-:Y:S01]  /*1490*/  IMAD.U32 R7, RZ, RZ, UR9 ;  /* 0x00000009ff077e24 */ /* 0x000fe2000f8e00ff */
[----:B----4-:R-:W-:Y:S02]  /*14a0*/  MOV R10, UR10 ;  /* 0x0000000a000a7c02 */ /* 0x010fe40008000f00 */
[----:B------:R-:W-:Y:S02]  /*14b0*/  MOV R11, UR11 ;  /* 0x0000000b000b7c02 */ /* 0x000fe40008000f00 */
[----:B-1---5:R-:W-:-:S07]  /*14c0*/  MOV R18, UR4 ;  /* 0x0000000400127c02 */ /* 0x022fce0008000f00 */
[----:B------:R-:W-:-:S07]  /*14d0*/  LEPC R20, `(.L_x_6923) ;  /* 0x000000001014794e */ /* 0x000fce0000000000 */
[----:B--2---:R-:W-:Y:S05]  /*14e0*/  CALL.ABS.NOINC R14 ;  /* 0x000000000e007343 */ /* 0x004fea0003c00000 */
.L_x_6923:
[----:B------:R-:W0:Y:S01]  /*14f0*/  LDC R11, c[0x0][0x388] ;  /* 0x0000e200ff0b7b82 */ /* 0x000e220000000800 */
[----:B------:R-:W-:Y:S01]  /*1500*/  SHF.R.U32.HI R76, RZ, 0x3, R76 ;  /* 0x00000003ff4c7819 */ /* 0x000fe2000001164c */
[----:B------:R-:W-:Y:S03]  /*1510*/  BSSY.RECONVERGENT B0, `(.L_x_6924) ;  /* 0x0000026000007945 */ /* 0x000fe60003800200 */
[----:B------:R-:W-:-:S03]  /*1520*/  LOP3.LUT P0, R76, R76, 0x3, RZ, 0xc0, !PT ;  /* 0x000000034c4c7812 */ /* 0x000fc6000780c0ff */
[----:B------:R-:W1:Y:S01]  /*1530*/  LDC R8, c[0x0][0x38c] ;  /* 0x0000e300ff087b82 */ /* 0x000e620000000800 */
[----:B0-----:R-:W-:Y:S01]  /*1540*/  MOV R3, R11 ;  /* 0x0000000b00037202 */ /* 0x001fe20000000f00 */
[----:B------:R-:W-:Y:S01]  /*1550*/  IMAD.MOV.U32 R7, RZ, RZ, R11 ;  /* 0x000000ffff077224 */ /* 0x000fe200078e000b */
[-C--:B-1----:R-:W-:Y:S02]  /*1560*/  MOV R0, R8.reuse ;  /* 0x0000000800007202 */ /* 0x082fe40000000f00 */
        /* <DEDUP_REMOVED lines=11> */
[----:B------:R-:W-:Y:S02]  /*1620*/  ISETP.NE.AND P1, PT, R2, RZ, PT ;  /* 0x000000ff0200720c */ /* 0x000fe40003f25270 */
[----:B------:R-:W-:Y:S02]  /*1630*/  MOV R7, R11 ;  /* 0x0000000b00077202 */ /* 0x000fe40000000f00 */
        /* <DEDUP_REMOVED lines=14> */
.L_x_6927:
[----:B------:R-:W-:Y:S05]  /*1720*/  BSYNC.RECONVERGENT B1 ;  /* 0x0000000000017941 */ /* 0x000fea0003800200 */
.L_x_6926:
[----:B------:R-:W0:Y:S01]  /*1730*/  LDC R5, c[0x0][0x394] ;  /* 0x0000e500ff057b82 */ /* 0x000e220000000800 */
[----:B------:R-:W-:-:S04]  /*1740*/  IADD3 R74, P0, PT, R74, 0x20, RZ ;  /* 0x000000204a4a7810 */ /* 0x000fc80007f1e0ff */
[----:B------:R-:W-:Y:S02]  /*1750*/  IADD3.X R75, PT, PT, RZ, R75, RZ, P0, !PT ;  /* 0x0000004bff4b7210 */ /* 0x000fe400007fe4ff */
[----:B0-----:R-:W-:-:S07]  /*1760*/  IADD3 R18, PT, PT, R76, -0x4, R5 ;  /* 0xfffffffc4c127810 */ /* 0x001fce0007ffe005 */
.L_x_6925:
[----:B------:R-:W-:Y:S05]  /*1770*/  BSYNC.RECONVERGENT B0 ;  /* 0x0000000000007941 */ /* 0x000fea0003800200 */
.L_x_6924:
        /* <DEDUP_REMOVED lines=16> */
[----:B------:R-:W-:Y:S02]  /*1880*/  MOV R10, R8 ;  /* 0x00000008000a7202 */ /* 0x000fe40000000f00 */
[----:B------:R-:W-:-:S07]  /*1890*/  MOV R12, R11 ;  /* 0x0000000b000c7202 */ /* 0x000fce0000000f00 */
.L_x_6930:
[C---:B------:R-:W-:Y:S01]  /*18a0*/  IMAD.WIDE.U32 R4, R9.reuse, 0x20, R74 ;  /* 0x0000002009047825 */ /* 0x040fe200078e004a */
[----:B------:R-:W0:Y:S04]  /*18b0*/  LDCU UR4, c[0x0][0x39c] ;  /* 0x00007380ff0477ac */ /* 0x000e280008000800 */
        /* <DEDUP_REMOVED lines=13> */
.L_x_6929:
[----:B------:R-:W-:Y:S05]  /*1990*/  BSYNC.RECONVERGENT B0 ;  /* 0x0000000000007941 */ /* 0x000fea0003800200 */
.L_x_6928:
        /* <DEDUP_REMOVED lines=10> */
.L_x_6932:
[----:B------:R-:W-:Y:S05]  /*1a40*/  BSYNC.RECONVERGENT B0 ;  /* 0x0000000000007941 */ /* 0x000fea0003800200 */
.L_x_6931:
[----:B------:R-:W-:Y:S01]  /*1a50*/  FADD.FTZ R12, R12, R7 ;  /* 0x000000070c0c7221 */ /* 0x000fe20000010000 */
[----:B------:R-:W-:Y:S01]  /*1a60*/  FADD.FTZ R5, R10, R6 ;  /* 0x000000060a057221 */ /* 0x000fe20000010000 */
[----:B------:R-:W-:Y:S01]  /*1a70*/  HFMA2 R30, -RZ, RZ, 0, 0 ;  /* 0x00000000ff1e7431 */ /* 0x000fe200000001ff */
[----:B------:R-:W-:Y:S01]  /*1a80*/  CS2R R28, SRZ ;  /* 0x00000000001c7805 */ /* 0x000fe2000001ff00 */
[----:B------:R-:W-:Y:S01]  /*1a90*/  FADD.FTZ R12, R12, R11 ;  /* 0x0000000b0c0c7221 */ /* 0x000fe20000010000 */
[----:B------:R-:W-:Y:S01]  /*1aa0*/  FADD.FTZ R5, R5, R8 ;  /* 0x0000000805057221 */ /* 0x000fe20000010000 */
[----:B------:R-:W-:Y:S02]  /*1ab0*/  CS2R R26, SRZ ;  /* 0x00000000001a7805 */ /* 0x000fe4000001ff00 */
[----:B------:R-:W-:Y:S01]  /*1ac0*/  FADD.FTZ R24, R12, R3 ;  /* 0x000000030c187221 */ /* 0x000fe20000010000 */
[----:B------:R-:W-:Y:S01]  /*1ad0*/  FADD.FTZ R25, R5, R0 ;  /* 0x0000000005197221 */ /* 0x000fe20000010000 */
[----:B------:R-:W-:Y:S06]  /*1ae0*/  BRA `(.L_x_6921) ;  /* 0x000000b000a87947 */ /* 0x000fec0003800000 */
.L_x_6922:
        /* <DEDUP_REMOVED lines=8> */
[----:B------:R-:W-:Y:S02]  /*1b70*/  CS2R R38, SRZ ;  /* 0x0000000000267805 */ /* 0x000fe4000001ff00 */
[----:B------:R-:W-:Y:S02]  /*1b80*/  CS2R R36, SRZ ;  /* 0x0000000000247805 */ /* 0x000fe4000001ff00 */
[----:B------:R-:W-:Y:S02]  /*1b90*/  CS2R R34, SRZ ;  /* 0x0000000000227805 */ /* 0x000fe4000001ff00 */
[----:B------:R-:W-:Y:S02]  /*1ba0*/  CS2R R32, SRZ ;  /* 0x0000000000207805 */ /* 0x000fe4000001ff00 */
[----:B------:R-:W-:-:S02]  /*1bb0*/  CS2R R30, SRZ ;  /* 0x00000000001e7805 */ /* 0x000fc4000001ff00 */
[----:B------:R-:W-:Y:S01]  /*1bc0*/  CS2R R28, SRZ ;  /* 0x00000000001c7805 */ /* 0x000fe2000001ff00 */
[----:B------:R-:W1:Y:S01]  /*1bd0*/  LDC R5, c[0x0][0x388] ;  /* 0x0000e200ff057b82 */ /* 0x000e620000000800 */
[----:B------:R-:W-:Y:S02]  /*1be0*/  CS2R R42, SRZ ;  /* 0x00000000002a7805 */ /* 0x000fe4000001ff00 */
[----:B------:R-:W-:Y:S02]  /*1bf0*/  CS2R R40, SRZ ;  /* 0x0000000000287805 */ /* 0x000fe4000001ff00 */
[----:B------:R-:W-:Y:S02]  /*1c00*/  CS2R R10, SRZ ;  /* 0x00000000000a7805 */ /* 0x000fe4000001ff00 */
[----:B------:R-:W-:Y:S02]  /*1c10*/  CS2R R8, SRZ ;  /* 0x0000000000087805 */ /* 0x000fe4000001ff00 */
[----:B------:R-:W-:-:S02]  /*1c20*/  CS2R R14, SRZ ;  /* 0x00000000000e7805 */ /* 0x000fc4000001ff00 */
[----:B------:R-:W-:Y:S02]  /*1c30*/  CS2R R12, SRZ ;  /* 0x00000000000c7805 */ /* 0x000fe4000001ff00 */
[----:B------:R-:W-:Y:S01]  /*1c40*/  CS2R R22, SRZ ;  /* 0x0000000000167805 */ /* 0x000fe2000001ff00 */
[----:B------:R-:W2:Y:S01]  /*1c50*/  LDC R4, c[0x0][0x38c] ;  /* 0x0000e300ff047b82 */ /* 0x000ea20000000800 */
[----:B------:R-:W-:Y:S02]  /*1c60*/  CS2R R20, SRZ ;  /* 0x0000000000147805 */ /* 0x000fe4000001ff00 */
[----:B------:R-:W-:Y:S02]  /*1c70*/  CS2R R26, SRZ ;  /* 0x00000000001a7805 */ /* 0x000fe4000001ff00 */
[----:B------:R-:W-:Y:S01]  /*1c80*/  CS2R R24, SRZ ;  /* 0x0000000000187805 */ /* 0x000fe2000001ff00 */
        /* <DEDUP_REMOVED lines=12> */
[-C--:B------:R-:W-:Y:S01]  /*1d50*/  MOV R57, R5.reuse ;  /* 0x0000000500397202 */ /* 0x080fe20000000f00 */
[--C-:B------:R-:W-:Y:S01]  /*1d60*/  IMAD.MOV.U32 R58, RZ, RZ, R4.reuse ;  /* 0x000000ffff3a7224 */ /* 0x100fe200078e0004 */
[-C--:B------:R-:W-:Y:S01]  /*1d70*/  MOV R55, R5.reuse ;  /* 0x0000000500377202 */ /* 0x080fe20000000f00 */
[----:B------:R-:W-:Y:S01]  /*1d80*/  IMAD.MOV.U32 R50, RZ, RZ, R4 ;  /* 0x000000ffff327224 */ /* 0x000fe200078e0004 */
[----:B------:R-:W-:-:S02]  /*1d90*/  MOV R53, R5 ;  /* 0x0000000500357202 */ /* 0x000fc40000000f00 */
[-C--:B------:R-:W-:Y:S02]  /*1da0*/  MOV R49, R5.reuse ;  /* 0x0000000500317202 */ /* 0x080fe40000000f00 */
[-C--:B------:R-:W-:Y:S02]  /*1db0*/  MOV R47, R5.reuse ;  /* 0x00000005002f7202 */ /* 0x080fe40000000f00 */
[----:B------:R-:W-:Y:S02]  /*1dc0*/  MOV R45, R5 ;  /* 0x00000005002d7202 */ /* 0x000fe40000000f00 */
[-C--:B------:R-:W-:Y:S02]  /*1dd0*/  MOV R0, R4.reuse ;  /* 0x0000000400007202 */ /* 0x080fe40000000f00 */
        /* <DEDUP_REMOVED lines=40> */
[----:B------:R-:W-:-:S07]  /*2060*/  MOV R19, R5 ;  /* 0x0000000500137202 */ /* 0x000fce0000000f00 */
.L_x_6936:
[----:B------:R-:W-:Y:S01]  /*2070*/  SHF.R.U32.HI R21, RZ, 0x2, R69 ;  /* 0x00000002ff157819 */ /* 0x000fe20000011645 */
[----:B------:R-:W-:-:S04]  /*2080*/  IMAD.IADD R69, R69, 0x1, R18 ;  /* 0x0000000145457824 */ /* 0x000fc800078e0212 */
[----:B------:R-:W-:Y:S01]  /*2090*/  IMAD.WIDE.U32 R20, R21, 0x20, R74 ;  /* 0x0000002015147825 */ /* 0x000fe200078e004a */
[----:B------:R-:W-:Y:S02]  /*20a0*/  SHF.R.U32.HI R9, RZ, 0x2, R69 ;  /* 0x00000002ff097819 */ /* 0x000fe40000011645 */
[----:B------:R-:W-:-:S03]  /*20b0*/  IADD3 R69, PT, PT, R69, R18, RZ ;  /* 0x0000001245457210 */ /* 0x000fc60007ffe0ff */
[----:B------:R-:W2:Y:S01]  /*20c0*/  LDG.E.ENL2.256 R20, R24, desc[UR36][R20.64] ;  /* 0xfe0000241418797e */ /* 0x000ea20008121914 */
[----:B------:R-:W-:Y:S01]  /*20d0*/  SHF.R.U32.HI R29, RZ, 0x2, R69 ;  /* 0x00000002ff1d7819 */ /* 0x000fe20000011645 */
[----:B------:R-:W-:Y:S01]  /*20e0*/  IMAD.WIDE.U32 R8, R9, 0x20, R74 ;  /* 0x0000002009087825 */ /* 0x000fe200078e004a */
[----:B------:R-:W-:-:S04]  /*20f0*/  IADD3 R69, PT, PT, R69, R18, RZ ;  /* 0x0000001245457210 */ /* 0x000fc80007ffe0ff */
[----:B------:R-:W-:Y:S01]  /*2100*/  SHF.R.U32.HI R33, RZ, 0x2, R69 ;  /* 0x00000002ff217819 */ /* 0x000fe20000011645 */
[--C-:B------:R-:W-:Y:S01]  /*2110*/  IMAD.WIDE.U32 R28, R29, 0x20, R74.reuse ;  /* 0x000000201d1c7825 */ /* 0x100fe200078e004a */
[----:B------:R-:W3:Y:S03]  /*2120*/  LDG.E.ENL2.256 R8, R12, desc[UR36][R8.64] ;  /* 0xfe000024080c797e */ /* 0x000ee60008121908 */
[----:B------:R-:W-:Y:S02]  /*2130*/  IMAD.WIDE.U32 R32, R33, 0x20, R74 ;  /* 0x0000002021207825 */ /* 0x000fe400078e004a */
[----:B------:R-:W4:Y:S04]  /*2140*/  LDG.E.ENL2.256 R28, R40, desc[UR36][R28.64] ;  /* 0xfe0000241c28797e */ /* 0x000f28000812191c */
[----:B------:R-:W5:Y:S01]  /*2150*/  LDG.E.ENL2.256 R36, R32, desc[UR36][R32.64] ;  /* 0xfe0000242020797e */ /* 0x000f620008121924 */
[----:B------:R-:W-:-:S05]  /*2160*/  IADD3 R69, PT, PT, R69, R18, RZ ;  /* 0x0000001245457210 */ /* 0x000fca0007ffe0ff */
[----:B------:R-:W-:-:S05]  /*2170*/  IMAD R73, R18, 0x3, R69 ;  /* 0x0000000312497824 */ /* 0x000fca00078e0245 */
        /* <DEDUP_REMOVED lines=8> */
[----:B------:R-:W-:Y:S01]  /*2200*/  FADD.FTZ R50, R23, R50 ;  /* 0x0000003217327221 */ /* 0x000fe20000010000 */
[----:B---3--:R-:W-:Y:S01]  /*2210*/  FADD.FTZ R51, R12, R51 ;  /* 0x000000330c337221 */ /* 0x008fe20000010000 */
[----:B------:R-:W-:Y:S01]  /*2220*/  FADD.FTZ R52, R13, R52 ;  /* 0x000000340d347221 */ /* 0x000fe20000010000 */
[----:B------:R-:W-:Y:S01]  /*2230*/  FADD.FTZ R53, R14, R53 ;  /* 0x000000350e357221 */ /* 0x000fe20000010000 */
[----:B------:R-:W-:Y:S01]  /*2240*/  FADD.FTZ R54, R15, R54 ;  /* 0x000000360f367221 */ /* 0x000fe20000010000 */
[----:B------:R-:W-:Y:S01]  /*2250*/  FADD.FTZ R55, R8, R55 ;  /* 0x0000003708377221 */ /* 0x000fe20000010000 */
[----:B------:R-:W-:Y:S01]  /*2260*/  FADD.FTZ R56, R9, R56 ;  /* 0x0000003809387221 */ /* 0x000fe20000010000 */
[----:B------:R-:W-:Y:S01]  /*2270*/  FADD.FTZ R57, R10, R57 ;  /* 0x000000390a397221 */ /* 0x000fe20000010000 */
[----:B------:R-:W-:Y:S01]  /*2280*/  FADD.FTZ R58, R11, R58 ;  /* 0x0000003a0b3a7221 */ /* 0x000fe20000010000 */
[----:B----4-:R-:W-:Y:S01]  /*2290*/  FADD.FTZ R59, R40, R59 ;  /* 0x0000003b283b7221 */ /* 0x010fe20000010000 */
[----:B------:R-:W-:Y:S01]  /*22a0*/  FADD.FTZ R60, R41, R60 ;  /* 0x0000003c293c7221 */ /* 0x000fe20000010000 */
[----:B------:R-:W-:Y:S01]  /*22b0*/  FADD.FTZ R61, R42, R61 ;  /* 0x0000003d2a3d7221 */ /* 0x000fe20000010000 */
[----:B------:R-:W-:Y:S01]  /*22c0*/  FADD.FTZ R62, R43, R62 ;  /* 0x0000003e2b3e7221 */ /* 0x000fe20000010000 */
        /* <DEDUP_REMOVED lines=14> */
.L_x_6935:
[----:B------:R-:W-:Y:S05]  /*23b0*/  BSYNC.RECONVERGENT B0 ;  /* 0x0000000000007941 */ /* 0x000fea0003800200 */
.L_x_6934:
        /* <DEDUP_REMOVED lines=23> */
.L_x_6938:
[----:B------:R-:W-:Y:S05]  /*2530*/  BSYNC.RECONVERGENT B0 ;  /* 0x0000000000007941 */ /* 0x000fea0003800200 */
.L_x_6937:
[----:B------:R-:W-:Y:S04]  /*2540*/  BSSY.RECONVERGENT B0, `(.L_x_6939) ;  /* 0x000002a000007945 */ /* 0x000fe80003800200 */
[----:B------:R-:W-:Y:S05]  /*2550*/  @P0 BRA `(.L_x_6940) ;  /* 0x0000000000a00947 */ /* 0x000fea0003800000 */
[----:B------:R-:W-:Y:S01]  /*2560*/  IADD3 R69, PT, PT, R69, R18, RZ ;  /* 0x0000001245457210 */ /* 0x000fe20007ffe0ff */
[----:B-----5:R-:W-:Y:S01]  /*2570*/  FADD.FTZ R19, R19, R24 ;  /* 0x0000001813137221 */ /* 0x020fe20000010000 */
[----:B------:R-:W-:Y:S01]  /*2580*/  FADD.FTZ R44, R44, R25 ;  /* 0x000000192c2c7221 */ /* 0x000fe20000010000 */
[----:B------:R-:W-:Y:S01]  /*2590*/  FADD.FTZ R45, R45, R26 ;  /* 0x0000001a2d2d7221 */ /* 0x000fe20000010000 */
[----:B------:R-:W-:Y:S01]  /*25a0*/  ISETP.GE.U32.AND P0, PT, R69, R68, PT ;  /* 0x000000444500720c */ /* 0x000fe20003f06070 */
[----:B------:R-:W-:Y:S01]  /*25b0*/  FADD.FTZ R46, R46, R27 ;  /* 0x0000001b2e2e7221 */ /* 0x000fe20000010000 */
[----:B------:R-:W-:Y:S01]  /*25c0*/  FADD.FTZ R47, R47, R20 ;  /* 0x000000142f2f7221 */ /* 0x000fe20000010000 */
[----:B------:R-:W-:Y:S01]  /*25d0*/  FADD.FTZ R48, R48, R21 ;  /* 0x0000001530307221 */ /* 0x000fe20000010000 */
[----:B------:R-:W-:Y:S01]  /*25e0*/  FADD.FTZ R49, R49, R22 ;  /* 0x0000001631317221 */ /* 0x000fe20000010000 */
[----:B------:R-:W-:-:S08]  /*25f0*/  FADD.FTZ R50, R50, R23 ;  /* 0x0000001732327221 */ /* 0x000fd00000010000 */
[----:B------:R-:W-:Y:S05]  /*2600*/  @P0 BRA `(.L_x_6940) ;  /* 0x0000000000740947 */ /* 0x000fea0003800000 */
[----:B------:R-:W-:Y:S02]  /*2610*/  IMAD.IADD R21, R69, 0x1, R18 ;  /* 0x0000000145157824 */ /* 0x000fe400078e0212 */
[----:B------:R-:W-:Y:S01]  /*2620*/  FADD.FTZ R51, R51, R12 ;  /* 0x0000000c33337221 */ /* 0x000fe20000010000 */
[----:B------:R-:W-:Y:S01]  /*2630*/  FADD.FTZ R52, R52, R13 ;  /* 0x0000000d34347221 */ /* 0x000fe20000010000 */
[----:B------:R-:W-:Y:S01]  /*2640*/  FADD.FTZ R53, R53, R14 ;  /* 0x0000000e35357221 */ /* 0x000fe20000010000 */
[----:B------:R-:W-:Y:S01]  /*2650*/  FADD.FTZ R54, R54, R15 ;  /* 0x0000000f36367221 */ /* 0x000fe20000010000 */
[----:B------:R-:W-:Y:S01]  /*2660*/  ISETP.GE.U32.AND P0, PT, R21, R68, PT ;  /* 0x000000441500720c */ /* 0x000fe20003f06070 */
[----:B------:R-:W-:Y:S01]  /*2670*/  FADD.FTZ R55, R55, R8 ;  /* 0x0000000837377221 */ /* 0x000fe20000010000 */
[----:B------:R-:W-:Y:S01]  /*2680*/  FADD.FTZ R56, R56, R9 ;  /* 0x0000000938387221 */ /* 0x000fe20000010000 */
[----:B------:R-:W-:Y:S01]  /*2690*/  FADD.FTZ R57, R57, R10 ;  /* 0x0000000a39397221 */ /* 0x000fe20000010000 */
[----:B------:R-:W-:-:S09]  /*26a0*/  FADD.FTZ R58, R58, R11 ;  /* 0x0000000b3a3a7221 */ /* 0x000fd20000010000 */
[----:B------:R-:W-:Y:S05]  /*26b0*/  @P0 BRA `(.L_x_6940) ;  /* 0x0000000000480947 */ /* 0x000fea0003800000 */
[----:B------:R-:W-:Y:S01]  /*26c0*/  IADD3 R9, PT, PT, R21, R18, RZ ;  /* 0x0000001215097210 */ /* 0x000fe20007ffe0ff */
[----:B------:R-:W-:Y:S01]  /*26d0*/  FADD.FTZ R59, R59, R40 ;  /* 0x000000283b3b7221 */ /* 0x000fe20000010000 */
        /* <DEDUP_REMOVED lines=8> */
[----:B------:R-:W-:Y:S01]  /*2760*/  @!P0 FADD.FTZ R67, R67, R32 ;  /* 0x0000002043438221 */ /* 0x000fe20000010000 */
[----:B------:R-:W-:Y:S01]  /*2770*/  @!P0 FADD.FTZ R16, R16, R33 ;  /* 0x0000002110108221 */ /* 0x000fe20000010000 */
[----:B------:R-:W-:Y:S01]  /*2780*/  @!P0 FADD.FTZ R7, R7, R34 ;  /* 0x0000002207078221 */ /* 0x000fe20000010000 */
[----:B------:R-:W-:Y:S01]  /*2790*/  @!P0 FADD.FTZ R6, R6, R35 ;  /* 0x0000002306068221 */ /* 0x000fe20000010000 */
[----:B------:R-:W-:Y:S01]  /*27a0*/  @!P0 FADD.FTZ R5, R5, R36 ;  /* 0x0000002405058221 */ /* 0x000fe20000010000 */
[----:B------:R-:W-:Y:S01]  /*27b0*/  @!P0 FADD.FTZ R4, R4, R37 ;  /* 0x0000002504048221 */ /* 0x000fe20000010000 */
[----:B------:R-:W-:Y:S01]  /*27c0*/  @!P0 FADD.FTZ R3, R3, R38 ;  /* 0x0000002603038221 */ /* 0x000fe20000010000 */
[----:B------:R-:W-:-:S07]  /*27d0*/  @!P0 FADD.FTZ R0, R0, R39 ;  /* 0x0000002700008221 */ /* 0x000fce0000010000 */
.L_x_6940:
[----:B------:R-:W-:Y:S05]  /*27e0*/  BSYNC.RECONVERGENT B0 ;  /* 0x0000000000007941 */ /* 0x000fea0003800200 */
.L_x_6939:
        /* <DEDUP_REMOVED lines=25> */
.L_x_6933:
[----:B------:R-:W-:-:S13]  /*2980*/  ISETP.NE.AND P0, PT, R73, 0x1, PT ;  /* 0x000000014900780c */ /* 0x000fda0003f05270 */
[----:B------:R-:W-:Y:S05]  /*2990*/  @P0 BRA `(.L_x_6941) ;  /* 0x0000000c00b00947 */ /* 0x000fea0003800000 */
[----:B------:R-:W0:Y:S01]  /*29a0*/  LDC R19, c[0x0][0x39c] ;  /* 0x0000e700ff137b82 */ /* 0x000e220000000800 */
[----:B------:R-:W-:Y:S01]  /*29b0*/  BSSY.RECONVERGENT B0, `(.L_x_6942) ;  /* 0x000008a000007945 */ /* 0x000fe20003800200 */
[----:B------:R-:W-:Y:S02]  /*29c0*/  MOV R72, R69 ;  /* 0x0000004500487202 */ /* 0x000fe40000000f00 */
        /* <DEDUP_REMOVED lines=38> */
[----:B------:R-:W-:Y:S02]  /*2c30*/  MOV R45, R7 ;  /* 0x00000007002d7202 */ /* 0x000fe40000000f00 */
[-C--:B------:R-:W-:Y:S02]  /*2c40*/  MOV R4, R0.reuse ;  /* 0x0000000000047202 */ /* 0x080fe40000000f00 */
        /* <DEDUP_REMOVED lines=39> */
[----:B------:R-:W-:-:S07]  /*2ec0*/  MOV R47, R7 ;  /* 0x00000007002f7202 */ /* 0x000fce0000000f00 */
.L_x_6944:
        /* <DEDUP_REMOVED lines=9> */
[----:B------:R-:W2:Y:S01]  /*2f60*/  LDG.E.ENL2.256 R20, R24, desc[UR36][R20.64] ;  /* 0xfe0000241418797e */ /* 0x000ea20008121914 */
[----:B------:R-:W-:Y:S02]  /*2f70*/  IMAD.WIDE.U32 R8, R9, 0x20, R74 ;  /* 0x0000002009087825 */ /* 0x000fe400078e004a */
[----:B------:R-:W-:Y:S02]  /*2f80*/  SHF.R.U32.HI R29, RZ, 0x2, R10 ;  /* 0x00000002ff1d7819 */ /* 0x000fe4000001160a */
[----:B------:R-:W-:Y:S02]  /*2f90*/  IMAD R30, R18, R72, RZ ;  /* 0x00000048121e7224 */ /* 0x000fe400078e02ff */
[----:B------:R-:W3:Y:S01]  /*2fa0*/  LDG.E.ENL2.256 R8, R12, desc[UR36][R8.64] ;  /* 0xfe000024080c797e */ /* 0x000ee20008121908 */
[----:B------:R-:W-:-:S02]  /*2fb0*/  IMAD.WIDE.U32 R28, R29, 0x20, R74 ;  /* 0x000000201d1c7825 */ /* 0x000fc400078e004a */
[----:B------:R-:W-:-:S04]  /*2fc0*/  SHF.R.U32.HI R33, RZ, 0x2, R30 ;  /* 0x00000002ff217819 */ /* 0x000fc8000001161e */
[----:B------:R-:W4:Y:S01]  /*2fd0*/  LDG.E.ENL2.256 R28, R40, desc[UR36][R28.64] ;  /* 0xfe0000241c28797e */ /* 0x000f22000812191c */
[----:B------:R-:W-:-:S06]  /*2fe0*/  IMAD.WIDE.U32 R32, R33, 0x20, R74 ;  /* 0x0000002021207825 */ /* 0x000fcc00078e004a */
[----:B------:R-:W5:Y:S01]  /*2ff0*/  LDG.E.ENL2.256 R36, R32, desc[UR36][R32.64] ;  /* 0xfe0000242020797e */ /* 0x000f620008121924 */
[----:B------:R-:W-:-:S04]  /*3000*/  IMAD.IADD R72, R72, 0x1, R19 ;  /* 0x0000000148487824 */ /* 0x000fc800078e0213 */
        /* <DEDUP_REMOVED lines=36> */
.L_x_6943:
[----:B------:R-:W-:Y:S05]  /*3250*/  BSYNC.RECONVERGENT B0 ;  /* 0x0000000000007941 */ /* 0x000fea0003800200 */
.L_x_6942:
[----:B------:R-:W-:Y:S01]  /*3260*/  ISETP.GE.U32.AND P0, PT, R72, R68, PT ;  /* 0x000000444800720c */ /* 0x000fe20003f06070 */
[----:B------:R-:W-:-:S12]  /*3270*/  BSSY.RECONVERGENT B0, `(.L_x_6945) ;  /* 0x000001a000007945 */ /* 0x000fd80003800200 */
        /* <DEDUP_REMOVED lines=25> */
.L_x_6946:
[----:B------:R-:W-:Y:S05]  /*3410*/  BSYNC.RECONVERGENT B0 ;  /* 0x0000000000007941 */ /* 0x000fea0003800200 */
.L_x_6945:
[----:B------:R-:W-:Y:S04]  /*3420*/  BSSY.RECONVERGENT B0, `(.L_x_6947) ;  /* 0x000002a000007945 */ /* 0x000fe80003800200 */
[----:B------:R-:W-:Y:S05]  /*3430*/  @P0 BRA `(.L_x_6948) ;  /* 0x0000000000a00947 */ /* 0x000fea0003800000 */
[----:B------:R-:W-:Y:S02]  /*3440*/  IMAD.IADD R18, R72, 0x1, R19 ;  /* 0x0000000148127824 */ /* 0x000fe400078e0213 */
[----:B-----5:R-:W-:Y:S01]  /*3450*/  FADD.FTZ R45, R45, R24 ;  /* 0x000000182d2d7221 */ /* 0x020fe20000010000 */
        /* <DEDUP_REMOVED lines=38> */
.L_x_6948:
[----:B------:R-:W-:Y:S05]  /*36c0*/  BSYNC.RECONVERGENT B0 ;  /* 0x0000000000007941 */ /* 0x000fea0003800200 */
.L_x_6947:
        /* <DEDUP_REMOVED lines=25> */
.L_x_6941:
[----:B------:R-:W0:Y:S01]  /*3860*/  LDCU UR4, c[0x0][0x39c] ;  /* 0x00007380ff0477ac */ /* 0x000e220008000800 */
        /* <DEDUP_REMOVED lines=11> */
[----:B------:R-:W-:Y:S02]  /*3920*/  CS2R R22, SRZ ;  /* 0x0000000000167805 */ /* 0x000fe4000001ff00 */
[----:B------:R-:W-:Y:S02]  /*3930*/  CS2R R20, SRZ ;  /* 0x0000000000147805 */ /* 0x000fe4000001ff00 */
[----:B------:R-:W-:-:S02]  /*3940*/  CS2R R26, SRZ ;  /* 0x00000000001a7805 */ /* 0x000fc4000001ff00 */
[----:B------:R-:W-:Y:S02]  /*3950*/  CS2R R24, SRZ ;  /* 0x0000000000187805 */ /* 0x000fe4000001ff00 */
[----:B------:R-:W-:Y:S02]  /*3960*/  CS2R R30, SRZ ;  /* 0x00000000001e7805 */ /* 0x000fe4000001ff00 */
[----:B------:R-:W-:Y:S02]  /*3970*/  CS2R R28, SRZ ;  /* 0x00000000001c7805 */ /* 0x000fe4000001ff00 */
[----:B0-----:R-:W-:Y:S02]  /*3980*/  MOV R72, UR4 ;  /* 0x0000000400487c02 */ /* 0x001fe40008000f00 */
[----:B------:R-:W-:Y:S02]  /*3990*/  CS2R R34, SRZ ;  /* 0x0000000000227805 */ /* 0x000fe4000001ff00 */
[----:B------:R-:W-:Y:S01]  /*39a0*/  CS2R R32, SRZ ;  /* 0x0000000000207805 */ /* 0x000fe2000001ff00 */
[----:B------:R-:W-:-:S02]  /*39b0*/  IMAD R3, R72, 0x3, R69 ;  /* 0x0000000348037824 */ /* 0x000fc400078e0245 */
[--C-:B-1----:R-:W-:Y:S01]  /*39c0*/  IMAD.MOV.U32 R67, RZ, RZ, R5.reuse ;  /* 0x000000ffff437224 */ /* 0x102fe200078e0005 */
[-C--:B------:R-:W-:Y:S01]  /*39d0*/  MOV R65, R5.reuse ;  /* 0x0000000500417202 */ /* 0x080fe20000000f00 */
[--C-:B------:R-:W-:Y:S01]  /*39e0*/  IMAD.MOV.U32 R59, RZ, RZ, R5.reuse ;  /* 0x000000ffff3b7224 */ /* 0x100fe200078e0005 */
[----:B------:R-:W-:Y:S01]  /*39f0*/  ISETP.GE.U32.AND P0, PT, R3, R68, PT ;  /* 0x000000440300720c */ /* 0x000fe20003f06070 */
        /* <DEDUP_REMOVED lines=15> */
[----:B------:R-:W-:Y:S02]  /*3af0*/  MOV R3, R5 ;  /* 0x0000000500037202 */ /* 0x000fe40000000f00 */
        /* <DEDUP_REMOVED lines=43> */
[----:B------:R-:W-:Y:S02]  /*3db0*/  MOV R7, R5 ;  /* 0x0000000500077202 */ /* 0x000fe40000000f00 */
[----:B------:R-:W-:-:S07]  /*3dc0*/  IADD3 R74, PT, PT, R74, 0x1, RZ ;  /* 0x000000014a4a7810 */ /* 0x000fce0007ffe0ff */
.L_x_6957:
[----:B------:R-:W-:Y:S01]  /*3dd0*/  ISETP.NE.AND P0, PT, R73, RZ, PT ;  /* 0x000000ff4900720c */ /* 0x000fe20003f05270 */
[----:B------:R-:W0:-:S12]  /*3de0*/  LDCU UR4, c[0x0][0x39c] ;  /* 0x00007380ff0477ac */ /* 0x000e180008000800 */
[----:B------:R-:W-:Y:S05]  /*3df0*/  @P0 BRA `(.L_x_6951) ;  /* 0x0000000000680947 */ /* 0x000fea0003800000 */
[----:B------:R-:W2:Y:S02]  /*3e00*/  LDG.E.ENL2.256 R36, R40, desc[UR36][R76.64] ;  /* 0xfe0000244c28797e */ /* 0x000ea40008121924 */
[----:B--2---:R-:W-:Y:S01]  /*3e10*/  MOV R47, R39 ;  /* 0x00000027002f7202 */ /* 0x004fe20000000f00 */
[----:B------:R-:W-:Y:S01]  /*3e20*/  IMAD.MOV.U32 R45, RZ, RZ, R37 ;  /* 0x000000ffff2d7224 */ /* 0x000fe200078e0025 */
[----:B------:R-:W-:Y:S01]  /*3e30*/  MOV R46, R38 ;  /* 0x00000026002e7202 */ /* 0x000fe20000000f00 */
        /* <DEDUP_REMOVED lines=9> */
[----:B------:R-:W-:-:S02]  /*3ed0*/  MOV R23, R39 ;  /* 0x0000002700177202 */ /* 0x000fc40000000f00 */
[----:B------:R-:W-:Y:S02]  /*3ee0*/  MOV R22, R38 ;  /* 0x0000002600167202 */ /* 0x000fe40000000f00 */
[----:B------:R-:W-:Y:S02]  /*3ef0*/  MOV R20, R36 ;  /* 0x0000002400147202 */ /* 0x000fe40000000f00 */
[----:B------:R-:W-:Y:S02]  /*3f00*/  MOV R27, R43 ;  /* 0x0000002b001b7202 */ /* 0x000fe40000000f00 */
[----:B------:R-:W-:Y:S02]  /*3f10*/  MOV R26, R42 ;  /* 0x0000002a001a7202 */ /* 0x000fe40000000f00 */
[----:B------:R-:W-:Y:S02]  /*3f20*/  MOV R24, R40 ;  /* 0x0000002800187202 */ /* 0x000fe40000000f00 */
[----:B------:R-:W-:-:S02]  /*3f30*/  MOV R31, R39 ;  /* 0x00000027001f7202 */ /* 0x000fc40000000f00 */
[----:B------:R-:W-:Y:S02]  /*3f40*/  MOV R30, R38 ;  /* 0x00000026001e7202 */ /* 0x000fe40000000f00 */
[----:B------:R-:W-:Y:S02]  /*3f50*/  MOV R28, R36 ;  /* 0x00000024001c7202 */ /* 0x000fe40000000f00 */
[----:B------:R-:W-:Y:S02]  /*3f60*/  MOV R35, R43 ;  /* 0x0000002b00237202 */ /* 0x000fe40000000f00 */
[----:B------:R-:W-:Y:S02]  /*3f70*/  MOV R34, R42 ;  /* 0x0000002a00227202 */ /* 0x000fe40000000f00 */
[----:B------:R-:W-:Y:S01]  /*3f80*/  MOV R32, R40 ;  /* 0x0000002800207202 */ /* 0x000fe20000000f00 */
[----:B------:R-:W-:Y:S06]  /*3f90*/  BRA `(.L_x_6952) ;  /* 0x0000003c00f47947 */ /* 0x000fec0003800000 */
.L_x_6951:
[----:B------:R-:W1:Y:S01]  /*3fa0*/  LDCU.128 UR20, c[0x0][0x3d0] ;  /* 0x00007a00ff1477ac */ /* 0x000e620008000c00 */
[----:B------:R-:W-:Y:S01]  /*3fb0*/  HFMA2 R68, -RZ, RZ, 0, 0 ;  /* 0x00000000ff447431 */ /* 0x000fe200000001ff */
        /* <DEDUP_REMOVED lines=292> */
.L_x_6953:
[----:B------:R-:W-:-:S04]  /*5200*/  LOP3.LUT R29, R24, 0xffffffe0, RZ, 0xc0, !PT ;  /* 0xffffffe0181d7812 */ /* 0x000fc800078ec0ff */
[----:B------:R-:W-:-:S04]  /*5210*/  IADD3 R28, P0, PT, R29, R76, RZ ;  /* 0x0000004c1d1c7210 */ /* 0x000fc80007f1e0ff */
[----:B------:R-:W-:-:S06]  /*5220*/  IADD3.X R29, PT, PT, RZ, R77, RZ, P0, !PT ;  /* 0x0000004dff1d7210 */ /* 0x000fcc00007fe4ff */
[----:B------:R-:W5:Y:S01]  /*5230*/  LDG.E.ENL2.256 R28, R32, desc[UR36][R28.64] ;  /* 0xfe0000241c20797e */ /* 0x000f62000812191c */
[----:B------:R-:W-:Y:S01]  /*5240*/  MOV R38, RZ ;  /* 0x000000ff00267202 */ /* 0x000fe20000000f00 */
[----:B0-----:R-:W-:-:S04]  /*5250*/  VIADD R39, R69, UR4 ;  /* 0x0000000445277c36 */ /* 0x001fc80008000000 */
        /* <DEDUP_REMOVED lines=235> */
.L_x_6954:
[----:B------:R-:W-:-:S04]  /*6110*/  LOP3.LUT R21, R24, 0xffffffe0, RZ, 0xc0, !PT ;  /* 0xffffffe018157812 */ /* 0x000fc800078ec0ff */
[----:B------:R-:W-:-:S04]  /*6120*/  IADD3 R20, P0, PT, R21, R76, RZ ;  /* 0x0000004c15147210 */ /* 0x000fc80007f1e0ff */
[----:B------:R-:W-:-:S06]  /*6130*/  IADD3.X R21, PT, PT, RZ, R77, RZ, P0, !PT ;  /* 0x0000004dff157210 */ /* 0x000fcc00007fe4ff */
        /* <DEDUP_REMOVED lines=238> */
.L_x_6955:
        /* <DEDUP_REMOVED lines=241> */
.L_x_6956:
[----:B------:R-:W-:-:S04]  /*7f30*/  LOP3.LUT R37, R40, 0xffffffe0, RZ, 0xc0, !PT ;  /* 0xffffffe028257812 */ /* 0x000fc800078ec0ff */
[----:B------:R-:W-:-:S04]  /*7f40*/  IADD3 R36, P0, PT, R37, R76, RZ ;  /* 0x0000004c25247210 */ /* 0x000fc80007f1e0ff */
[----:B------:R-:W-:-:S06]  /*7f50*/  IADD3.X R37, PT, PT, RZ, R77, RZ, P0, !PT ;  /* 0x0000004dff257210 */ /* 0x000fcc00007fe4ff */
[----:B------:R-:W5:Y:S03]  /*7f60*/  LDG.E.ENL2.256 R36, R40, desc[UR36][R36.64] ;  /* 0xfe0000242428797e */ /* 0x000f660008121924 */
.L_x_6952:
[----:B------:R-:W1:Y:S01]  /*7f70*/  LDCU UR5, c[0x0][0x394] ;  /* 0x00007280ff0577ac */ /* 0x000e620008000800 */
[----:B0-----:R-:W-:Y:S01]  /*7f80*/  MOV R72, UR4 ;  /* 0x0000000400487c02 */ /* 0x001fe20008000f00 */
        /* <DEDUP_REMOVED lines=37> */
.L_x_6950:
[----:B------:R-:W-:Y:S05]  /*81e0*/  BSYNC.RECONVERGENT B0 ;  /* 0x0000000000007941 */ /* 0x000fea0003800200 */
.L_x_6949:
        /* <DEDUP_REMOVED lines=284> */
.L_x_6961:
[----:B------:R-:W-:Y:S01]  /*93b0*/  SHF.R.U32.HI R32, RZ, 0x5, R32 ;  /* 0x00000005ff207819 */ /* 0x000fe20000011620 */
[----:B------:R-:W-:-:S07]  /*93c0*/  IMAD.MOV.U32 R33, RZ, RZ, RZ ;  /* 0x000000ffff217224 */ /* 0x000fce00078e00ff */
.L_x_6960:
[----:B------:R-:W0:Y:S02]  /*93d0*/  LDCU.64 UR4, c[0x0][0x760] ;  /* 0x0000ec00ff0477ac */ /* 0x000e240008000a00 */
[----:B0-----:R-:W-:-:S04]  /*93e0*/  IADD3 R77, P1, PT, R66, UR4, RZ ;  /* 0x00000004424d7c10 */ /* 0x001fc8000ff3e0ff */
[----:B------:R-:W-:Y:S02]  /*93f0*/  IADD3.X R66, PT, PT, RZ, UR5, RZ, P1, !PT ;  /* 0x00000005ff427c10 */ /* 0x000fe40008ffe4ff */
        /* <DEDUP_REMOVED lines=281> */
.L_x_6963:
[----:B------:R-:W-:Y:S02]  /*a590*/  SHF.R.U32.HI R24, RZ, 0x5, R24 ;  /* 0x00000005ff187819 */ /* 0x000fe40000011618 */
[----:B------:R-:W-:-:S07]  /*a5a0*/  MOV R25, RZ ;  /* 0x000000ff00197202 */ /* 0x000fce0000000f00 */
.L_x_6962:
        /* <DEDUP_REMOVED lines=281> */
.L_x_6965:
[----:B------:R-:W-:Y:S01]  /*b740*/  SHF.R.U32.HI R48, RZ, 0x5, R48 ;  /* 0x00000005ff307819 */ /* 0x000fe20000011630 */
[----:B------:R-:W-:-:S07]  /*b750*/  IMAD.MOV.U32 R49, RZ, RZ, RZ ;  /* 0x000000ffff317224 */ /* 0x000fce00078e00ff */
.L_x_6964:
        /* <DEDUP_REMOVED lines=281> */
.L_x_6967:
[----:B------:R-:W-:Y:S02]  /*c8f0*/  SHF.R.U32.HI R40, RZ, 0x5, R40 ;  /* 0x00000005ff287819 */ /* 0x000fe40000011628 */
[----:B------:R-:W-:-:S07]  /*c900*/  MOV R41, RZ ;  /* 0x000000ff00297202 */ /* 0x000fce0000000f00 */
.L_x_6966:
[----:B------:R-:W-:-:S04]  /*c910*/  LEA R36, P0, R40, R77, 0x5 ;  /* 0x0000004d28247211 */ /* 0x000fc800078028ff */
[----:B------:R-:W-:-:S06]  /*c920*/  LEA.HI.X R37, R40, R66, R41, 0x5, P0 ;  /* 0x0000004228257211 */ /* 0x000fcc00000f2c29 */
[----:B------:R-:W5:Y:S03]  /*c930*/  LDG.E.ENL2.256 R36, R40, desc[UR36][R36.64] ;  /* 0xfe0000242428797e */ /* 0x000f660008121924 */
.L_x_6959:
[----:B------:R-:W-:Y:S05]  /*c940*/  BSYNC.RECONVERGENT B0 ;  /* 0x0000000000007941 */ /* 0x000fea0003800200 */
.L_x_6958:
        /* <DEDUP_REMOVED lines=43> */
.L_x_6969:
[----:B------:R-:W-:Y:S05]  /*cc00*/  BSYNC.RECONVERGENT B0 ;  /* 0x0000000000007941 */ /* 0x000fea0003800200 */
.L_x_6968:
        /* <DEDUP_REMOVED lines=24> */
.L_x_6921:
[----:B------:R-:W-:Y:S05]  /*cd90*/  BSYNC.RECONVERGENT B6 ;  /* 0x0000000000067941 */ /* 0x000fea0003800200 */
.L_x_6920:
        /* <DEDUP_REMOVED lines=12> */
[----:B------:R1:W-:Y:S04]  /*ce60*/  STS.128 [R0], R24 ;  /* 0x0000001800007388 */ /* 0x0003e80000000c00 */
[----:B------:R1:W-:Y:S02]  /*ce70*/  STS.128 [R0+0x10], R28 ;  /* 0x0000101c00007388 */ /* 0x0003e40000000c00 */
[----:B------:R-:W-:Y:S05]  /*ce80*/  @!P0 BRA `(.L_x_6970) ;  /* 0x00000000006c8947 */ /* 0x000fea0003800000 */
[----:B------:R-:W-:-:S07]  /*ce90*/  MOV R4, R5 ;  /* 0x0000000500047202 */ /* 0x000fce0000000f00 */
.L_x_6973:
        /* <DEDUP_REMOVED lines=11> */
[----:B------:R-:W1:Y:S04]  /*cf50*/  LDS.128 R8, [R4] ;  /* 0x0000000004087984 */ /* 0x000e680000000c00 */
[----:B------:R-:W2:Y:S01]  /*cf60*/  LDS.128 R12, [R4+0x10] ;  /* 0x00001000040c7984 */ /* 0x000ea20000000c00 */
[----:B-1----:R-:W-:Y:S01]  /*cf70*/  FADD.FTZ R24, R24, R8 ;  /* 0x0000000818187221 */ /* 0x002fe20000010000 */
[----:B------:R-:W-:Y:S01]  /*cf80*/  FADD.FTZ R25, R25, R9 ;  /* 0x0000000919197221 */ /* 0x000fe20000010000 */
[----:B------:R-:W-:Y:S01]  /*cf90*/  FADD.FTZ R26, R26, R10 ;  /* 0x0000000a1a1a7221 */ /* 0x000fe20000010000 */
[----:B------:R-:W-:Y:S01]  /*cfa0*/  FADD.FTZ R27, R27, R11 ;  /* 0x0000000b1b1b7221 */ /* 0x000fe20000010000 */
[----:B--2---:R-:W-:Y:S01]  /*cfb0*/  FADD.FTZ R28, R28, R12 ;  /* 0x0000000c1c1c7221 */ /* 0x004fe20000010000 */
[----:B------:R-:W-:Y:S01]  /*cfc0*/  FADD.FTZ R29, R29, R13 ;  /* 0x0000000d1d1d7221 */ /* 0x000fe20000010000 */
[----:B------:R-:W-:Y:S01]  /*cfd0*/  FADD.FTZ R30, R30, R14 ;  /* 0x0000000e1e1e7221 */ /* 0x000fe20000010000 */
[----:B------:R-:W-:Y:S01]  /*cfe0*/  FADD.FTZ R31, R31, R15 ;  /* 0x0000000f1f1f7221 */ /* 0x000fe20000010000 */
[----:B------:R2:W-:Y:S04]  /*cff0*/  STS.128 [R0], R24 ;  /* 0x0000001800007388 */ /* 0x0005e80000000c00 */
[----:B------:R2:W-:Y:S02]  /*d000*/  STS.128 [R0+0x10], R28 ;  /* 0x0000101c00007388 */ /* 0x0005e40000000c00 */
.L_x_6972:
[----:B------:R-:W-:Y:S05]  /*d010*/  BSYNC.RECONVERGENT B0 ;  /* 0x0000000000007941 */ /* 0x000fea0003800200 */
.L_x_6971:
[----:B------:R-:W-:Y:S01]  /*d020*/  MOV R4, R7 ;  /* 0x0000000700047202 */ /* 0x000fe20000000f00 */
[----:B------:R-:W-:Y:S06]  /*d030*/  @P1 BRA `(.L_x_6973) ;  /* 0xfffffffc00981947 */ /* 0x000fec000383ffff */
.L_x_6970:
        /* <DEDUP_REMOVED lines=16> */
[----:B------:R1:W-:Y:S01]  /*d140*/  STS.128 [R3+0x10], R28 ;  /* 0x0000101c03007388 */ /* 0x0003e20000000c00 */
[----:B------:R-:W-:Y:S05]  /*d150*/  @!P0 BRA `(.L_x_6975) ;  /* 0x0000000000688947 */ /* 0x000fea0003800000 */
[----:B------:R-:W-:-:S07]  /*d160*/  MOV R4, R6 ;  /* 0x0000000600047202 */ /* 0x000fce0000000f00 */
.L_x_6978:
        /* <DEDUP_REMOVED lines=9> */
[----:B------:R-:W-:-:S05]  /*d200*/  LEA R4, R16, R3, 0x5 ;  /* 0x0000000310047211 */ /* 0x000fca00078e28ff */
        /* <DEDUP_REMOVED lines=12> */
.L_x_6977:
[----:B------:R-:W-:Y:S05]  /*d2d0*/  BSYNC.RECONVERGENT B0 ;  /* 0x0000000000007941 */ /* 0x000fea0003800200 */
.L_x_6976:
[----:B------:R-:W-:Y:S01]  /*d2e0*/  MOV R4, R16 ;  /* 0x0000001000047202 */ /* 0x000fe20000000f00 */
[----:B------:R-:W-:Y:S06]  /*d2f0*/  @P1 BRA `(.L_x_6978) ;  /* 0xfffffffc009c1947 */ /* 0x000fec000383ffff */
.L_x_6975:
[----:B------:R-:W-:Y:S01]  /*d300*/  ISETP.GE.U32.AND P0, PT, R0, 0x2, PT ;  /* 0x000000020000780c */ /* 0x000fe20003f06070 */
[----:B------:R-:W-:Y:S05]  /*d310*/  WARPSYNC.ALL ;  /* 0x0000000000007948 */ /* 0x000fea0003800000 */
[----:B------:R-:W-:Y:S07]  /*d320*/  BAR.SYNC.DEFER_BLOCKING 0x0 ;  /* 0x0000000000007b1d */ /* 0x000fee0000010000 */
[----:B------:R-:W-:Y:S05]  /*d330*/  @!P0 BRA `(.L_x_6974) ;  /* 0x0000000000508947 */ /* 0x000fea0003800000 */
[----:B-12---:R-:W-:-:S07]  /*d340*/  HFMA2 R3, -RZ, RZ, 0, 5.9604644775390625e-08 ;  /* 0x00000001ff037431 */ /* 0x006fce00000001ff */
.L_x_6979:
[----:B------:R-:W1:Y:S04]  /*d350*/  SHFL.DOWN PT, R5, R24, R3, 0x1f ;  /* 0x08001f0318057589 */ /* 0x000e6800000e0000 */
[----:B------:R-:W2:Y:S04]  /*d360*/  SHFL.DOWN PT, R4, R25, R3, 0x1f ;  /* 0x08001f0319047589 */ /* 0x000ea800000e0000 */
[----:B------:R-:W3:Y:S04]  /*d370*/  SHFL.DOWN PT, R7, R26, R3, 0x1f ;  /* 0x08001f031a077589 */ /* 0x000ee800000e0000 */
[----:B------:R-:W4:Y:S04]  /*d380*/  SHFL.DOWN PT, R6, R27, R3, 0x1f ;  /* 0x08001f031b067589 */ /* 0x000f2800000e0000 */
[----:B------:R-:W5:Y:S04]  /*d390*/  SHFL.DOWN PT, R9, R28, R3, 0x1f ;  /* 0x08001f031c097589 */ /* 0x000f6800000e0000 */
[----:B------:R-:W0:Y:S04]  /*d3a0*/  SHFL.DOWN PT, R8, R29, R3, 0x1f ;  /* 0x08001f031d087589 */ /* 0x000e2800000e0000 */
[----:B------:R-:W0:Y:S01]  /*d3b0*/  SHFL.DOWN PT, R11, R30, R3, 0x1f ;  /* 0x08001f031e0b7589 */ /* 0x000e2200000e0000 */
[----:B-1----:R-:W-:-:S03]  /*d3c0*/  FADD.FTZ R24, R5, R24 ;  /* 0x0000001805187221 */ /* 0x002fc60000010000 */
[----:B------:R1:W0:Y:S01]  /*d3d0*/  SHFL.DOWN PT, R10, R31, R3, 0x1f ;  /* 0x08001f031f0a7589 */ /* 0x00022200000e0000 */
[----:B--2---:R-:W-:Y:S01]  /*d3e0*/  FADD.FTZ R25, R4, R25 ;  /* 0x0000001904197221 */ /* 0x004fe20000010000 */
[----:B---3--:R-:W-:Y:S01]  /*d3f0*/  FADD.FTZ R26, R7, R26 ;  /* 0x0000001a071a7221 */ /* 0x008fe20000010000 */
[----:B----4-:R-:W-:Y:S01]  /*d400*/  FADD.FTZ R27, R6, R27 ;  /* 0x0000001b061b7221 */ /* 0x010fe20000010000 */
[----:B-1----:R-:W-:Y:S01]  /*d410*/  SHF.L.U32 R3, R3, 0x1, RZ ;  /* 0x0000000103037819 */ /* 0x002fe200000006ff */
[----:B-----5:R-:W-:-:S03]  /*d420*/  FADD.FTZ R28, R9, R28 ;  /* 0x0000001c091c7221 */ /* 0x020fc60000010000 */
[----:B------:R-:W-:Y:S01]  /*d430*/  ISETP.GE.AND P0, PT, R3, R0, PT ;  /* 0x000000000300720c */ /* 0x000fe20003f06270 */
[----:B0-----:R-:W-:Y:S01]  /*d440*/  FADD.FTZ R29, R8, R29 ;  /* 0x0000001d081d7221 */ /* 0x001fe20000010000 */
[----:B------:R-:W-:Y:S01]  /*d450*/  FADD.FTZ R30, R11, R30 ;  /* 0x0000001e0b1e7221 */ /* 0x000fe20000010000 */
[----:B------:R-:W-:-:S10]  /*d460*/  FADD.FTZ R31, R10, R31 ;  /* 0x0000001f0a1f7221 */ /* 0x000fd40000010000 */
[----:B------:R-:W-:Y:S05]  /*d470*/  @!P0 BRA `(.L_x_6979) ;  /* 0xfffffffc00b48947 */ /* 0x000fea000383ffff */
.L_x_6974:
        /* <DEDUP_REMOVED lines=9> */
[----:B------:R-:W-:Y:S02]  /*d510*/  MOV R4, RZ ;  /* 0x000000ff00047202 */ /* 0x000fe40000000f00 */
[----:B------:R-:W-:Y:S01]  /*d520*/  MOV R5, R71 ;  /* 0x0000004700057202 */ /* 0x000fe20000000f00 */
        /* <DEDUP_REMOVED lines=271> */
.L_x_6980:
[----:B------:R-:W-:Y:S01]  /*e620*/  MOV R18, RZ ;  /* 0x000000ff00127202 */ /* 0x000fe20000000f00 */
        /* <DEDUP_REMOVED lines=275> */
.L_x_6981:
        /* <DEDUP_REMOVED lines=276> */
.L_x_6982:
        /* <DEDUP_REMOVED lines=21> */
[----:B-12---:R-:W-:-:S05]  /*109f0*/  IADD3 R3, PT, PT, -R5, RZ, RZ ;  /* 0x000000ff05037210 */ /* 0x006fca0007ffe1ff */
        /* <DEDUP_REMOVED lines=254> */
.L_x_6983:
        /* <DEDUP_REMOVED lines=10> */
[----:B------:R-:W1:Y:S01]  /*11a80*/  S2R R0, SR_CTAID.X ;  /* 0x0000000000007919 */ /* 0x000e620000002500 */
[----:B------:R-:W2:Y:S01]  /*11a90*/  LDCU UR6, c[0x0][0x3b4] ;  /* 0x00007680ff0677ac */ /* 0x000ea20008000800 */
[----:B------:R-:W-:Y:S01]  /*11aa0*/  HFMA2 R22, -RZ, RZ, 0, 0 ;  /* 0x00000000ff167431 */ /* 0x000fe200000001ff */
        /* <DEDUP_REMOVED lines=280> */
.L_x_6985:
        /* <DEDUP_REMOVED lines=276> */
.L_x_6986:
        /* <DEDUP_REMOVED lines=276> */
.L_x_6987:
        /* <DEDUP_REMOVED lines=276> */
.L_x_6988:
        /* <DEDUP_REMOVED lines=23> */
[----:B------:R1:W-:Y:S04]  /*16160*/  STG.E.64 desc[UR36][R6.64+0x8], R26 ;  /* 0x0000081a06007986 */ /* 0x0003e8000c101b24 */
[----:B------:R1:W-:Y:S04]  /*16170*/  STG.E.64 desc[UR36][R6.64+0x10], R28 ;  /* 0x0000101c06007986 */ /* 0x0003e8000c101b24 */
[----:B------:R1:W-:Y:S02]  /*16180*/  STG.E.64 desc[UR36][R6.64+0x18], R30 ;  /* 0x0000181e06007986 */ /* 0x0003e4000c101b24 */
.L_x_6990:
[----:B------:R-:W-:Y:S05]  /*16190*/  BSYNC.RECONVERGENT B0 ;  /* 0x0000000000007941 */ /* 0x000fea0003800200 */
.L_x_6989:
        /* <DEDUP_REMOVED lines=35> */
.L_x_6992:
[----:B------:R-:W-:Y:S05]  /*163d0*/  BSYNC.RECONVERGENT B0 ;  /* 0x0000000000007941 */ /* 0x000fea0003800200 */
.L_x_6991:
        /* <DEDUP_REMOVED lines=42> */
[----:B------:R-:W-:-:S02]  /*16680*/  MOV R25, UR11 ;  /* 0x0000000b00197c02 */ /* 0x000fc40008000f00 */
[----:B------:R-:W-:Y:S01]  /*16690*/  MOV R27, UR11 ;  /* 0x0000000b001b7c02 */ /* 0x000fe20008000f00 */
[----:B-1----:R-:W-:Y:S02]  /*166a0*/  IMAD R0, R0, UR7, RZ ;  /* 0x0000000700007c24 */ /* 0x002fe4000f8e02ff */
[----:B--2---:R-:W-:-:S07]  /*166b0*/  IMAD R10, R10, UR5, RZ ;  /* 0x000000050a0a7c24 */ /* 0x004fce000f8e02ff */
.L_x_6997:
[----:B------:R-:W-:-:S05]  /*166c0*/  IADD3 R7, PT, PT, R0, R3, RZ ;  /* 0x0000000300077210 */ /* 0x000fca0007ffe0ff */
[----:B---3--:R-:W-:-:S05]  /*166d0*/  IMAD.WIDE.U32 R6, R7, 0x20, R8 ;  /* 0x0000002007067825 */ /* 0x008fca00078e0008 */
[----:B------:R-:W2:Y:S04]  /*166e0*/  LDG.E.64 R12, desc[UR36][R6.64] ;  /* 0x00000024060c7981 */ /* 0x000ea8000c1e1b00 */
[----:B------:R-:W3:Y:S04]  /*166f0*/  LDG.E.64 R14, desc[UR36][R6.64+0x8] ;  /* 0x00000824060e7981 */ /* 0x000ee8000c1e1b00 */
[----:B------:R-:W4:Y:S04]  /*16700*/  LDG.E.64 R20, desc[UR36][R6.64+0x10] ;  /* 0x0000102406147981 */ /* 0x000f28000c1e1b00 */
[----:B------:R-:W5:Y:S01]  /*16710*/  LDG.E.64 R32, desc[UR36][R6.64+0x18] ;  /* 0x0000182406207981 */ /* 0x000f62000c1e1b00 */
[----:B------:R-:W-:-:S04]  /*16720*/  IADD3 R3, PT, PT, R10, R3, RZ ;  /* 0x000000030a037210 */ /* 0x000fc80007ffe0ff */
[----:B------:R-:W-:Y:S01]  /*16730*/  ISETP.GE.U32.AND P1, PT, R3, UR8, PT ;  /* 0x0000000803007c0c */ /* 0x000fe2000bf26070 */
        /* <DEDUP_REMOVED lines=10> */
.L_x_6996:
[----:B------:R-:W-:Y:S05]  /*167e0*/  BRA `(.L_x_6995) ;  /* 0x00000000009c7947 */ /* 0x000fea0003800000 */
.L_x_6994:
[----:B------:R-:W1:Y:S01]  /*167f0*/  LDCU UR7, c[0x0][0x3a4] ;  /* 0x00007480ff0777ac */ /* 0x000e620008000800 */
[----:B------:R-:W-:Y:S01]  /*16800*/  MOV R30, UR10 ;  /* 0x0000000a001e7c02 */ /* 0x000fe20008000f00 */
[----:B------:R-:W-:Y:S01]  /*16810*/  IMAD.U32 R31, RZ, RZ, UR11 ;  /* 0x0000000bff1f7e24 */ /* 0x000fe2000f8e00ff */
[----:B------:R-:W-:Y:S02]  /*16820*/  MOV R24, UR10 ;  /* 0x0000000a00187c02 */ /* 0x000fe40008000f00 */
        /* <DEDUP_REMOVED lines=8> */
[----:B------:R-:W-:Y:S01]  /*168b0*/  MOV R30, UR10 ;  /* 0x0000000a001e7c02 */ /* 0x000fe20008000f00 */
[----:B------:R-:W-:Y:S01]  /*168c0*/  IMAD.U32 R26, RZ, RZ, UR10 ;  /* 0x0000000aff1a7e24 */ /* 0x000fe2000f8e00ff */
[----:B------:R-:W-:Y:S02]  /*168d0*/  MOV R31, UR11 ;  /* 0x0000000b001f7c02 */ /* 0x000fe40008000f00 */
[----:B------:R-:W-:Y:S02]  /*168e0*/  MOV R24, UR10 ;  /* 0x0000000a00187c02 */ /* 0x000fe40008000f00 */
[----:B------:R-:W3:Y:S01]  /*168f0*/  LDC.64 R8, c[0x0][0x780] ;  /* 0x0001e000ff087b82 */ /* 0x000ee20000000a00 */
[----:B------:R-:W-:-:S02]  /*16900*/  MOV R25, UR11 ;  /* 0x0000000b00197c02 */ /* 0x000fc40008000f00 */
[----:B------:R-:W-:-:S05]  /*16910*/  MOV R27, UR11 ;  /* 0x0000000b001b7c02 */ /* 0x000fca0008000f00 */
[----:B------:R-:W4:Y:S01]  /*16920*/  LDC R32, c[0x0][0x364] ;  /* 0x0000d900ff207b82 */ /* 0x000f220000000800 */
[----:B-1----:R-:W-:-:S07]  /*16930*/  IMAD R0, R0, UR5, RZ ;  /* 0x0000000500007c24 */ /* 0x002fce000f8e02ff */
.L_x_6998:
        /* <DEDUP_REMOVED lines=8> */
[----:B------:R-:W-:Y:S01]  /*169c0*/  ISETP.GE.U32.AND P1, PT, R3, UR7, PT ;  /* 0x0000000703007c0c */ /* 0x000fe2000bf26070 */
[----:B--2---:R-:W-:Y:S01]  /*169d0*/  FADD.FTZ R28, R10, R28 ;  /* 0x0000001c0a1c7221 */ /* 0x004fe20000010000 */
[----:B------:R-:W-:Y:S01]  /*169e0*/  FADD.FTZ R29, R11, R29 ;  /* 0x0000001d0b1d7221 */ /* 0x000fe20000010000 */
[----:B---3--:R-:W-:Y:S01]  /*169f0*/  FADD.FTZ R30, R12, R30 ;  /* 0x0000001e0c1e7221 */ /* 0x008fe20000010000 */
[----:B------:R-:W-:Y:S01]  /*16a00*/  FADD.FTZ R31, R13, R31 ;  /* 0x0000001f0d1f7221 */ /* 0x000fe20000010000 */
[----:B-----5:R-:W-:Y:S01]  /*16a10*/  FADD.FTZ R24, R14, R24 ;  /* 0x000000180e187221 */ /* 0x020fe20000010000 */
[----:B------:R-:W-:Y:S01]  /*16a20*/  FADD.FTZ R25, R15, R25 ;  /* 0x000000190f197221 */ /* 0x000fe20000010000 */
[----:B------:R-:W-:Y:S01]  /*16a30*/  FADD.FTZ R26, R20, R26 ;  /* 0x0000001a141a7221 */ /* 0x000fe20000010000 */
[----:B------:R-:W-:-:S05]  /*16a40*/  FADD.FTZ R27, R21, R27 ;  /* 0x0000001b151b7221 */ /* 0x000fca0000010000 */
[----:B------:R-:W-:Y:S05]  /*16a50*/  @!P1 BRA `(.L_x_6998) ;  /* 0xfffffffc00b89947 */ /* 0x000fea000383ffff */
.L_x_6995:
[----:B------:R-:W-:Y:S05]  /*16a60*/  BSYNC.RECONVERGENT B0 ;  /* 0x0000000000007941 */ /* 0x000fea0003800200 */
.L_x_6993:
[----:B------:R-:W1:Y:S01]  /*16a70*/  LDCU UR5, c[0x0][0x360] ;  /* 0x00006c00ff0577ac */ /* 0x000e620008000800 */
[----:B------:R-:W-:-:S04]  /*16a80*/  UIADD3 UR4, UPT, UPT, UR4, 0x10, URZ ;  /* 0x0000001004047890 */ /* 0x000fc8000fffe0ff */
[----:B------:R-:W-:Y:S01]  /*16a90*/  ULEA UR8, UR6, UR4, 0x18 ;  /* 0x0000000406087291 */ /* 0x000fe2000f8ec0ff */
[----:B------:R-:W2:Y:S01]  /*16aa0*/  LDCU UR6, c[0x0][0x364] ;  /* 0x00006c80ff0677ac */ /* 0x000ea20008000800 */
[----:B-1----:R-:W-:-:S05]  /*16ab0*/  IMAD R0, R2, UR5, R17 ;  /* 0x0000000502007c24 */ /* 0x002fca000f8e0211 */
[----:B------:R-:W-:-:S05]  /*16ac0*/  LEA R0, R0, UR8, 0x5 ;  /* 0x0000000800007c11 */ /* 0x000fca000f8e28ff */
[----:B------:R1:W-:Y:S01]  /*16ad0*/  STS.128 [R0], R28 ;  /* 0x0000001c00007388 */ /* 0x0003e20000000c00 */
[----:B--2---:R-:W-:-:S03]  /*16ae0*/  UISETP.GE.U32.AND UP0, UPT, UR6, 0x2, UPT ;  /* 0x000000020600788c */ /* 0x004fc6000bf06070 */
[----:B------:R1:W-:Y:S06]  /*16af0*/  STS.128 [R0+0x10], R24 ;  /* 0x0000101800007388 */ /* 0x0003ec0000000c00 */
[----:B------:R-:W-:Y:S05]  /*16b00*/  BRA.U !UP0, `(.L_x_6999) ;  /* 0x0000000108687547 */ /* 0x000fea000b800000 */
[----:B------:R-:W-:-:S05]  /*16b10*/  UMOV UR4, UR6 ;  /* 0x0000000600047c82 */ /* 0x000fca0008000000 */
.L_x_7002:
        /* <DEDUP_REMOVED lines=21> */
.L_x_7001:
[----:B------:R-:W-:Y:S05]  /*16c70*/  BSYNC.RECONVERGENT B0 ;  /* 0x0000000000007941 */ /* 0x000fea0003800200 */
.L_x_7000:
[----:B------:R-:W-:-:S03]  /*16c80*/  UISETP.GT.U32.AND UP0, UPT, UR4, 0x3, UPT ;  /* 0x000000030400788c */ /* 0x000fc6000bf04070 */
[----:B------:R-:W-:-:S06]  /*16c90*/  UMOV UR4, UR7 ;  /* 0x0000000700047c82 */ /* 0x000fcc0008000000 */
[----:B------:R-:W-:Y:S05]  /*16ca0*/  BRA.U UP0, `(.L_x_7002) ;  /* 0xfffffffd009c7547 */ /* 0x000fea000b83ffff */
.L_x_6999:
[----:B------:R-:W3:Y:S02]  /*16cb0*/  LDCU UR4, c[0x0][0x3a8] ;  /* 0x00007500ff0477ac */ /* 0x000ee40008000800 */
[----:B---3--:R-:W-:-:S09]  /*16cc0*/  UISETP.NE.AND UP0, UPT, UR4, URZ, UPT ;  /* 0x000000ff0400728c */ /* 0x008fd2000bf05270 */
        /* <DEDUP_REMOVED lines=10> */
.L_x_7007:
[----:B------:R-:W-:Y:S01]  /*16d70*/  SHF.R.U32.HI R6, RZ, 0x1, R2 ;  /* 0x00000001ff067819 */ /* 0x000fe20000011602 */
[----:B------:R-:W-:Y:S01]  /*16d80*/  BAR.SYNC.DEFER_BLOCKING 0x0 ;  /* 0x0000000000007b1d */ /* 0x000fe20000010000 */
[----:B------:R-:W-:Y:S02]  /*16d90*/  ISETP.GT.U32.AND P2, PT, R2, 0x7f, PT ;  /* 0x0000007f0200780c */ /* 0x000fe40003f44070 */
[----:B------:R-:W-:-:S03]  /*16da0*/  IADD3 R3, PT, PT, R6, R17, RZ ;  /* 0x0000001106037210 */ /* 0x000fc60007ffe0ff */
[----:B------:R-:W-:Y:S01]  /*16db0*/  BSSY.RECONVERGENT B0, `(.L_x_7005) ;  /* 0x0000011000007945 */ /* 0x000fe20003800200 */
[----:B------:R-:W-:-:S04]  /*16dc0*/  ISETP.GE.U32.AND P1, PT, R3, UR5, PT ;  /* 0x0000000503007c0c */ /* 0x000fc8000bf26070 */
[----:B------:R-:W-:-:S13]  /*16dd0*/  ISETP.GE.U32.OR P1, PT, R17, R6, P1 ;  /* 0x000000061100720c */ /* 0x000fda0000f26470 */
[----:B----4-:R-:W-:Y:S05]  /*16de0*/  @P1 BRA `(.L_x_7006) ;  /* 0x0000000000341947 */ /* 0x010fea0003800000 */
[----:B------:R-:W-:-:S05]  /*16df0*/  LEA R2, R6, R0, 0x5 ;  /* 0x0000000006027211 */ /* 0x000fca00078e28ff */
[----:B------:R-:W1:Y:S04]  /*16e00*/  LDS.128 R8, [R2] ;  /* 0x0000000002087984 */ /* 0x000e680000000c00 */
[----:B------:R-:W4:Y:S01]  /*16e10*/  LDS.128 R12, [R2+0x10] ;  /* 0x00001000020c7984 */ /* 0x000f220000000c00 */
[----:B-123--:R-:W-:Y:S01]  /*16e20*/  FADD.FTZ R28, R28, R8 ;  /* 0x000000081c1c7221 */ /* 0x00efe20000010000 */
[----:B------:R-:W-:Y:S01]  /*16e30*/  FADD.FTZ R29, R29, R9 ;  /* 0x000000091d1d7221 */ /* 0x000fe20000010000 */
[----:B------:R-:W-:Y:S01]  /*16e40*/  FADD.FTZ R30, R30, R10 ;  /* 0x0000000a1e1e7221 */ /* 0x000fe20000010000 */
[----:B------:R-:W-:Y:S01]  /*16e50*/  FADD.FTZ R31, R31, R11 ;  /* 0x0000000b1f1f7221 */ /* 0x000fe20000010000 */
[----:B----4-:R-:W-:Y:S01]  /*16e60*/  FADD.FTZ R24, R24, R12 ;  /* 0x0000000c18187221 */ /* 0x010fe20000010000 */
[----:B------:R-:W-:Y:S01]  /*16e70*/  FADD.FTZ R25, R25, R13 ;  /* 0x0000000d19197221 */ /* 0x000fe20000010000 */
[----:B------:R-:W-:Y:S01]  /*16e80*/  FADD.FTZ R26, R26, R14 ;  /* 0x0000000e1a1a7221 */ /* 0x000fe20000010000 */
[----:B------:R-:W-:Y:S01]  /*16e90*/  FADD.FTZ R27, R27, R15 ;  /* 0x0000000f1b1b7221 */ /* 0x000fe20000010000 */
[----:B------:R4:W-:Y:S04]  /*16ea0*/  STS.128 [R0], R28 ;  /* 0x0000001c00007388 */ /* 0x0009e80000000c00 */
[----:B------:R4:W-:Y:S02]  /*16eb0*/  STS.128 [R0+0x10], R24 ;  /* 0x0000101800007388 */ /* 0x0009e40000000c00 */
.L_x_7006:
[----:B------:R-:W-:Y:S05]  /*16ec0*/  BSYNC.RECONVERGENT B0 ;  /* 0x0000000000007941 */ /* 0x000fea0003800200 */
.L_x_7005:
[----:B------:R-:W-:Y:S01]  /*16ed0*/  MOV R2, R6 ;  /* 0x0000000600027202 */ /* 0x000fe20000000f00 */
[----:B------:R-:W-:Y:S06]  /*16ee0*/  @P2 BRA `(.L_x_7007) ;  /* 0xfffffffc00a02947 */ /* 0x000fec000383ffff */
.L_x_7004:
[----:B------:R-:W-:Y:S01]  /*16ef0*/  BAR.SYNC.DEFER_BLOCKING 0x0 ;  /* 0x0000000000007b1d */ /* 0x000fe20000010000 */
[----:B------:R-:W-:-:S09]  /*16f00*/  UISETP.GE.U32.AND UP0, UPT, UR4, 0x2, UPT ;  /* 0x000000020400788c */ /* 0x000fd2000bf06070 */
[----:B------:R-:W-:Y:S05]  /*16f10*/  BRA.U !UP0, `(.L_x_7003) ;  /* 0x0000000108507547 */ /* 0x000fea000b800000 */
[----:B-1234-:R-:W-:-:S07]  /*16f20*/  HFMA2 R0, -RZ, RZ, 0, 5.9604644775390625e-08 ;  /* 0x00000001ff007431 */ /* 0x01efce00000001ff */
.L_x_7008:
        /* <DEDUP_REMOVED lines=12> */
[----:B-1----:R-:W-:Y:S02]  /*16ff0*/  IMAD.SHL.U32 R0, R0, 0x2, RZ ;  /* 0x0000000200007824 */ /* 0x002fe400078e00ff */
[----:B-----5:R-:W-:-:S03]  /*17000*/  FADD.FTZ R24, R9, R24 ;  /* 0x0000001809187221 */ /* 0x020fc60000010000 */
[----:B------:R-:W-:Y:S01]  /*17010*/  ISETP.GE.AND P1, PT, R0, UR4, PT ;  /* 0x0000000400007c0c */ /* 0x000fe2000bf26270 */
[----:B0-----:R-:W-:Y:S01]  /*17020*/  FADD.FTZ R25, R8, R25 ;  /* 0x0000001908197221 */ /* 0x001fe20000010000 */
[----:B------:R-:W-:Y:S01]  /*17030*/  FADD.FTZ R26, R11, R26 ;  /* 0x0000001a0b1a7221 */ /* 0x000fe20000010000 */
[----:B------:R-:W-:-:S10]  /*17040*/  FADD.FTZ R27, R10, R27 ;  /* 0x0000001b0a1b7221 */ /* 0x000fd40000010000 */
[----:B------:R-:W-:Y:S05]  /*17050*/  @!P1 BRA `(.L_x_7008) ;  /* 0xfffffffc00b49947 */ /* 0x000fea000383ffff */
.L_x_7003:
        /* <DEDUP_REMOVED lines=15> */
[----:B------:R-:W1:Y:S01]  /*17150*/  @P0 LDG.E.64 R10, desc[UR36][R8.64] ;  /* 0x00000024080a0981 */ /* 0x000e62000c1e1b00 */
[----:B------:R-:W-:-:S03]  /*17160*/  IADD3.X R3, PT, PT, RZ, UR5, RZ, P1, !PT ;  /* 0x00000005ff037c10 */ /* 0x000fc60008ffe4ff */
[----:B------:R-:W5:Y:S04]  /*17170*/  @P0 LDG.E.64 R12, desc[UR36][R6.64] ;  /* 0x00000024060c0981 */ /* 0x000f68000c1e1b00 */
[----:B------:R-:W5:Y:S04]  /*17180*/  @P0 LDG.E.64 R14, desc[UR36][R4.64] ;  /* 0x00000024040e0981 */ /* 0x000f68000c1e1b00 */
[----:B------:R-:W5:Y:S01]  /*17190*/  @P0 LDG.E.64 R20, desc[UR36][R2.64] ;  /* 0x0000002402140981 */ /* 0x000f62000c1e1b00 */
[----:B------:R-:W0:Y:S02]  /*171a0*/  LDCU.U8 UR4, c[0x0][0x799] ;  /* 0x0000f320ff0477ac */ /* 0x000e240008000000 */
[----:B0-----:R-:W-:Y:S01]  /*171b0*/  ISETP.NE.AND P1, PT, RZ, UR4, PT ;  /* 0x00000004ff007c0c */ /* 0x001fe2000bf25270 */
[----:B-1234-:R-:W-:Y:S01]  /*171c0*/  @P0 FADD.FTZ R28, R28, R10 ;  /* 0x0000000a1c1c0221 */ /* 0x01efe20000010000 */
[----:B------:R-:W-:Y:S01]  /*171d0*/  @P0 FADD.FTZ R29, R29, R11 ;  /* 0x0000000b1d1d0221 */ /* 0x000fe20000010000 */
[----:B-----5:R-:W-:Y:S01]  /*171e0*/  @P0 FADD.FTZ R30, R30, R12 ;  /* 0x0000000c1e1e0221 */ /* 0x020fe20000010000 */
[----:B------:R-:W-:Y:S01]  /*171f0*/  @P0 FADD.FTZ R31, R31, R13 ;  /* 0x0000000d1f1f0221 */ /* 0x000fe20000010000 */
[----:B------:R-:W-:Y:S01]  /*17200*/  @P0 FADD.FTZ R24, R24, R14 ;  /* 0x0000000e18180221 */ /* 0x000fe20000010000 */
[----:B------:R-:W-:-:S07]  /*17210*/  @P0 FADD.FTZ R25, R25, R15 ;  /* 0x0000000f19190221 */ /* 0x000fce0000010000 */
[----:B------:R0:W-:Y:S01]  /*17220*/  @!P1 STG.E.64 desc[UR36][R8.64], R28 ;  /* 0x0000001c08009986 */ /* 0x0001e2000c101b24 */
[----:B------:R-:W-:Y:S01]  /*17230*/  @P0 FADD.FTZ R26, R26, R20 ;  /* 0x000000141a1a0221 */ /* 0x000fe20000010000 */
[----:B------:R-:W-:Y:S02]  /*17240*/  @P0 FADD.FTZ R27, R27, R21 ;  /* 0x000000151b1b0221 */ /* 0x000fe40000010000 */
[----:B------:R0:W-:Y:S04]  /*17250*/  @!P1 STG.E.64 desc[UR36][R6.64], R30 ;  /* 0x0000001e06009986 */ /* 0x0001e8000c101b24 */
        /* <DEDUP_REMOVED lines=22> */
.L_x_7011:
        /* <DEDUP_REMOVED lines=12> */
[----:B------:R2:W-:Y:S01]  /*17480*/  STG.E.64 desc[UR36][R14.64], R28 ;  /* 0x0000001c0e007986 */ /* 0x0005e2000c101b24 */
[----:B---3--:R-:W-:Y:S02]  /*17490*/  MOV R6, UR8 ;  /* 0x0000000800067c02 */ /* 0x008fe40008000f00 */
[----:B------:R-:W-:Y:S02]  /*174a0*/  MOV R7, UR9 ;  /* 0x0000000900077c02 */ /* 0x000fe40008000f00 */
[----:B0-----:R-:W-:Y:S01]  /*174b0*/  MOV R10, UR4 ;  /* 0x00000004000a7c02 */ /* 0x001fe20008000f00 */
[----:B--2---:R-:W-:-:S07]  /*174c0*/  IMAD.U32 R11, RZ, RZ, UR5 ;  /* 0x00000005ff0b7e24 */ /* 0x004fce000f8e00ff */
[----:B------:R-:W-:-:S07]  /*174d0*/  LEPC R20, `(.L_x_7012) ;  /* 0x000000001014794e */ /* 0x000fce0000000000 */
[----:B-1----:R-:W-:Y:S05]  /*174e0*/  CALL.ABS.NOINC R2 ;  /* 0x0000000002007343 */ /* 0x002fea0003c00000 */
.L_x_7012:
[----:B------:R-:W-:Y:S05]  /*174f0*/  BRA `(.L_x_7013) ;  /* 0x0000000000047947 */ /* 0x000fea0003800000 */
.L_x_7010:
[----:B------:R1:W-:Y:S02]  /*17500*/  STG.E.64 desc[UR36][R8.64], R28 ;  /* 0x0000001c08007986 */ /* 0x0003e4000c101b24 */
.L_x_7013:
[----:B------:R-:W0:Y:S01]  /*17510*/  LDCU.64 UR6, c[0x0][0x768] ;  /* 0x0000ed00ff0677ac */ /* 0x000e220008000a00 */
[----:B------:R-:W2:Y:S01]  /*17520*/  LDCU UR4, c[0x0][0x79c] ;  /* 0x0000f380ff0477ac */ /* 0x000ea20008000800 */
[----:B0-----:R-:W-:-:S04]  /*17530*/  IADD3 R2, P0, PT, R19, UR6, RZ ;  /* 0x0000000613027c10 */ /* 0x001fc8000ff1e0ff */
[----:B------:R-:W-:Y:S01]  /*17540*/  IADD3.X R3, PT, PT, RZ, UR7, RZ, P0, !PT ;  /* 0x00000007ff037c10 */ /* 0x000fe200087fe4ff */
[----:B--2---:R-:W-:-:S04]  /*17550*/  UISETP.NE.AND UP0, UPT, UR4, 0x1, UPT ;  /* 0x000000010400788c */ /* 0x004fc8000bf05270 */
[----:B------:R0:W-:Y:S05]  /*17560*/  STG.E.64 desc[UR36][R2.64], R30 ;  /* 0x0000001e02007986 */ /* 0x0001ea000c101b24 */
[----:B------:R-:W-:Y:S05]  /*17570*/  BRA.U !UP0, `(.L_x_7014) ;  /* 0x0000000108907547 */ /* 0x000fea000b800000 */
[----:B0-----:R-:W-:Y:S01]  /*17580*/  MOV R2, 0x0 ;  /* 0x0000000000027802 */ /* 0x001fe20000000f00 */
[----:B------:R-:W0:Y:S01]  /*17590*/  LDCU.64 UR4, c[0x4][0x7c8] ;  /* 0x0100f900ff0477ac */ /* 0x000e220008000a00 */
[----:B-1----:R-:W-:Y:S01]  /*175a0*/  HFMA2 R8, -RZ, RZ, 0, 4.4763088226318359375e-05 ;  /* 0x000002efff087431 */ /* 0x002fe200000001ff */
        /* <DEDUP_REMOVED lines=13> */
.L_x_7015:
        /* <DEDUP_REMOVED lines=19> */
.L_x_7016:
[----:B------:R-:W-:Y:S05]  /*177b0*/  BRA `(.L_x_7017) ;  /* 0x00000000000c7947 */ /* 0x000fea0003800000 */
.L_x_7014:
[----:B------:R-:W-:-:S04]  /*177c0*/  IADD3 R18, P0, PT, R18, UR6, RZ ;  /* 0x0000000612127c10 */ /* 0x000fc8000ff1e0ff */
[----:B------:R-:W-:-:S05]  /*177d0*/  IADD3.X R19, PT, PT, RZ, UR7, RZ, P0, !PT ;  /* 0x00000007ff137c10 */ /* 0x000fca00087fe4ff */
[----:B------:R2:W-:Y:S04]  /*177e0*/  STG.E.64 desc[UR36][R18.64], R24 ;  /* 0x0000001812007986 */ /* 0x0005e8000c101b24 */
.L_x_7017:
[----:B------:R-:W3:Y:S02]  /*177f0*/  LDCU.64 UR4, c[0x0][0x768] ;  /* 0x0000ed00ff0477ac */ /* 0x000ee40008000a00 */
[----:B---3--:R-:W-:-:S05]  /*17800*/  IADD3 R16, P0, PT, R16, UR4, RZ ;  /* 0x0000000410107c10 */ /* 0x008fca000ff1e0ff */
[----:B------:R-:W-:-:S05]  /*17810*/  IMAD.X R17, RZ, RZ, UR5, P0 ;  /* 0x00000005ff117e24 */ /* 0x000fca00080e06ff */
[----:B------:R-:W-:Y:S01]  /*17820*/  STG.E.64 desc[UR36][R16.64], R26 ;  /* 0x0000001a10007986 */ /* 0x000fe2000c101b24 */
[----:B------:R-:W-:Y:S05]  /*17830*/  EXIT ;  /* 0x000000000000794d */ /* 0x000fea0003800000 */
.L_x_7009:
[----:B------:R-:W5:Y:S01]  /*17840*/  LDCU.U8 UR4, c[0x0][0x798] ;  /* 0x0000f300ff0477ac */ /* 0x000f620008000000 */
[----:B------:R-:W0:Y:S01]  /*17850*/  LDCU.U8 UR5, c[0x0][0x799] ;  /* 0x0000f320ff0577ac */ /* 0x000e220008000000 */
[----:B-----5:R-:W-:Y:S02]  /*17860*/  UISETP.NE.AND UP1, UPT, UR4, URZ, UPT ;  /* 0x000000ff0400728c */ /* 0x020fe4000bf25270 */
[----:B0-----:R-:W-:-:S07]  /*17870*/  UISETP.NE.AND UP0, UPT, UR5, URZ, UPT ;  /* 0x000000ff0500728c */ /* 0x001fce000bf05270 */
[----:B------:R-:W-:Y:S05]  /*17880*/  BRA.U !UP1, `(.L_x_7018) ;  /* 0x0000000109307547 */ /* 0x000fea000b800000 */
[----:B------:R-:W1:Y:S04]  /*17890*/  LDG.E.64 R2, desc[UR36][R4.64] ;  /* 0x0000002404027981 */ /* 0x000e68000c1e1b00 */
[----:B------:R-:W5:Y:S04]  /*178a0*/  LDG.E.64 R6, desc[UR36][R4.64+0x8] ;  /* 0x0000082404067981 */ /* 0x000f68000c1e1b00 */
[----:B------:R-:W5:Y:S04]  /*178b0*/  LDG.E.64 R8, desc[UR36][R4.64+0x10] ;  /* 0x0000102404087981 */ /* 0x000f68000c1e1b00 */
[----:B------:R-:W5:Y:S01]  /*178c0*/  LDG.E.64 R10, desc[UR36][R4.64+0x18] ;  /* 0x00001824040a7981 */ /* 0x000f62000c1e1b00 */
[----:B-1234-:R-:W-:Y:S01]  /*178d0*/  FADD.FTZ R28, R28, R2 ;  /* 0x000000021c1c7221 */ /* 0x01efe20000010000 */
[----:B------:R-:W-:Y:S01]  /*178e0*/  FADD.FTZ R29, R29, R3 ;  /* 0x000000031d1d7221 */ /* 0x000fe20000010000 */
[----:B-----5:R-:W-:Y:S01]  /*178f0*/  FADD.FTZ R30, R30, R6 ;  /* 0x000000061e1e7221 */ /* 0x020fe20000010000 */
[----:B------:R-:W-:Y:S01]  /*17900*/  FADD.FTZ R31, R31, R7 ;  /* 0x000000071f1f7221 */ /* 0x000fe20000010000 */
[----:B------:R-:W-:Y:S01]  /*17910*/  FADD.FTZ R24, R24, R8 ;  /* 0x0000000818187221 */ /* 0x000fe20000010000 */
[----:B------:R-:W-:Y:S01]  /*17920*/  FADD.FTZ R25, R25, R9 ;  /* 0x0000000919197221 */ /* 0x000fe20000010000 */
[----:B------:R-:W-:Y:S01]  /*17930*/  FADD.FTZ R26, R26, R10 ;  /* 0x0000000a1a1a7221 */ /* 0x000fe20000010000 */
[----:B------:R-:W-:-:S07]  /*17940*/  FADD.FTZ R27, R27, R11 ;  /* 0x0000000b1b1b7221 */ /* 0x000fce0000010000 */
.L_x_7018:
        /* <DEDUP_REMOVED lines=20> */
.L_x_7021:
        /* <DEDUP_REMOVED lines=13> */
[----:B------:R2:W-:Y:S01]  /*17b60*/  STG.E.64 desc[UR36][R14.64], R28 ;  /* 0x0000001c0e007986 */ /* 0x0005e2000c101b24 */
[----:B------:R-:W-:Y:S01]  /*17b70*/  MOV R7, UR9 ;  /* 0x0000000900077c02 */ /* 0x000fe20008000f00 */
[----:B0-----:R-:W-:Y:S01]  /*17b80*/  IMAD.U32 R10, RZ, RZ, UR4 ;  /* 0x00000004ff0a7e24 */ /* 0x001fe2000f8e00ff */
[----:B--2---:R-:W-:-:S07]  /*17b90*/  MOV R11, UR5 ;  /* 0x00000005000b7c02 */ /* 0x004fce0008000f00 */
[----:B------:R-:W-:-:S07]  /*17ba0*/  LEPC R20, `(.L_x_7022) ;  /* 0x000000001014794e */ /* 0x000fce0000000000 */
[----:B-1----:R-:W-:Y:S05]  /*17bb0*/  CALL.ABS.NOINC R2 ;  /* 0x0000000002007343 */ /* 0x002fea0003c00000 */
.L_x_7022:
[----:B------:R-:W-:Y:S05]  /*17bc0*/  BRA `(.L_x_7023) ;  /* 0x0000000000107947 */ /* 0x000fea0003800000 */
.L_x_7020:
[----:B------:R-:W0:Y:S02]  /*17bd0*/  LDCU.64 UR4, c[0x0][0x768] ;  /* 0x0000ed00ff0477ac */ /* 0x000e240008000a00 */
[----:B0-----:R-:W-:-:S05]  /*17be0*/  IADD3 R22, P0, PT, R22, UR4, RZ ;  /* 0x0000000416167c10 */ /* 0x001fca000ff1e0ff */
[----:B------:R-:W-:-:S05]  /*17bf0*/  IMAD.X R23, RZ, RZ, UR5, P0 ;  /* 0x00000005ff177e24 */ /* 0x000fca00080e06ff */
[----:B------:R0:W-:Y:S03]  /*17c00*/  STG.E.64 desc[UR36][R22.64], R28 ;  /* 0x0000001c16007986 */ /* 0x0001e6000c101b24 */
.L_x_7023:
[----:B------:R-:W5:Y:S01]  /*17c10*/  LDCU.64 UR6, c[0x0][0x768] ;  /* 0x0000ed00ff0677ac */ /* 0x000f620008000a00 */
[----:B------:R-:W1:Y:S01]  /*17c20*/  LDCU UR4, c[0x0][0x79c] ;  /* 0x0000f380ff0477ac */ /* 0x000e620008000800 */
[----:B-----5:R-:W-:-:S04]  /*17c30*/  IADD3 R2, P0, PT, R19, UR6, RZ ;  /* 0x0000000613027c10 */ /* 0x020fc8000ff1e0ff */
[----:B------:R-:W-:Y:S01]  /*17c40*/  IADD3.X R3, PT, PT, RZ, UR7, RZ, P0, !PT ;  /* 0x00000007ff037c10 */ /* 0x000fe200087fe4ff */
[----:B-1----:R-:W-:-:S04]  /*17c50*/  UISETP.NE.AND UP0, UPT, UR4, 0x1, UPT ;  /* 0x000000010400788c */ /* 0x002fc8000bf05270 */
[----:B------:R1:W-:Y:S05]  /*17c60*/  STG.E.64 desc[UR36][R2.64], R30 ;  /* 0x0000001e02007986 */ /* 0x0003ea000c101b24 */
        /* <DEDUP_REMOVED lines=9> */
[----:B-1----:R-:W-:Y:S02]  /*17d00*/  MOV R4, UR4 ;  /* 0x0000000400047c02 */ /* 0x002fe40008000f00 */
[----:B------:R-:W-:-:S02]  /*17d10*/  MOV R5, UR5 ;  /* 0x0000000500057c02 */ /* 0x000fc40008000f00 */
[----:B-----5:R-:W-:Y:S01]  /*17d20*/  MOV R6, UR6 ;  /* 0x0000000600067c02 */ /* 0x020fe20008000f00 */
[----:B------:R-:W-:Y:S01]  /*17d30*/  IMAD.U32 R7, RZ, RZ, UR7 ;  /* 0x00000007ff077e24 */ /* 0x000fe2000f8e00ff */
[----:B--2---:R-:W-:Y:S02]  /*17d40*/  MOV R10, UR8 ;  /* 0x00000008000a7c02 */ /* 0x004fe40008000f00 */
[----:B------:R-:W-:-:S07]  /*17d50*/  MOV R11, UR9 ;  /* 0x00000009000b7c02 */ /* 0x000fce0008000f00 */
[----:B------:R-:W-:-:S07]  /*17d60*/  LEPC R20, `(.L_x_7025) ;  /* 0x000000001014794e */ /* 0x000fce0000000000 */
[----:B0--34-:R-:W-:Y:S05]  /*17d70*/  CALL.ABS.NOINC R14 ;  /* 0x000000000e007343 */ /* 0x019fea0003c00000 */
.L_x_7025:
        /* <DEDUP_REMOVED lines=12> */
[----:B------:R2:W-:Y:S01]  /*17e40*/  STG.E.64 desc[UR36][R14.64], R24 ;  /* 0x000000180e007986 */ /* 0x0005e2000c101b24 */
[----:B---3--:R-:W-:Y:S01]  /*17e50*/  MOV R6, UR8 ;  /* 0x0000000800067c02 */ /* 0x008fe20008000f00 */
[----:B------:R-:W-:Y:S01]  /*17e60*/  IMAD.U32 R7, RZ, RZ, UR9 ;  /* 0x00000009ff077e24 */ /* 0x000fe2000f8e00ff */
[----:B0-----:R-:W-:Y:S02]  /*17e70*/  MOV R10, UR4 ;  /* 0x00000004000a7c02 */ /* 0x001fe40008000f00 */
[----:B--2---:R-:W-:-:S07]  /*17e80*/  MOV R11, UR5 ;  /* 0x00000005000b7c02 */ /* 0x004fce0008000f00 */
[----:B------:R-:W-:-:S07]  /*17e90*/  LEPC R20, `(.L_x_7026) ;  /* 0x000000001014794e */ /* 0x000fce0000000000 */
[----:B-1----:R-:W-:Y:S05]  /*17ea0*/  CALL.ABS.NOINC R2 ;  /* 0x0000000002007343 */ /* 0x002fea0003c00000 */
.L_x_7026:
[----:B------:R-:W-:Y:S05]  /*17eb0*/  BRA `(.L_x_7027) ;  /* 0x00000000000c7947 */ /* 0x000fea0003800000 */
.L_x_7024:
[----:B------:R-:W-:-:S04]  /*17ec0*/  IADD3 R18, P0, PT, R18, UR6, RZ ;  /* 0x0000000612127c10 */ /* 0x000fc8000ff1e0ff */
[----:B------:R-:W-:-:S05]  /*17ed0*/  IADD3.X R19, PT, PT, RZ, UR7, RZ, P0, !PT ;  /* 0x00000007ff137c10 */ /* 0x000fca00087fe4ff */
[----:B------:R0:W-:Y:S04]  /*17ee0*/  STG.E.64 desc[UR36][R18.64], R24 ;  /* 0x0000001812007986 */ /* 0x0001e8000c101b24 */
.L_x_7027:
[----:B------:R-:W5:Y:S02]  /*17ef0*/  LDCU.64 UR4, c[0x0][0x768] ;  /* 0x0000ed00ff0477ac */ /* 0x000f640008000a00 */
[----:B-----5:R-:W-:-:S04]  /*17f00*/  IADD3 R16, P0, PT, R16, UR4, RZ ;  /* 0x0000000410107c10 */ /* 0x020fc8000ff1e0ff */
[----:B------:R-:W-:-:S05]  /*17f10*/  IADD3.X R17, PT, PT, RZ, UR5, RZ, P0, !PT ;  /* 0x00000005ff117c10 */ /* 0x000fca00087fe4ff */
[----:B------:R-:W-:Y:S01]  /*17f20*/  STG.E.64 desc[UR36][R16.64], R26 ;  /* 0x0000001a10007986 */ /* 0x000fe2000c101b24 */
[----:B------:R-:W-:Y:S05]  /*17f30*/  EXIT ;  /* 0x000000000000794d */ /* 0x000fea0003800000 */
.L_x_7019:
[----:B------:R-:W-:Y:S04]  /*17f40*/  STG.E.64 desc[UR36][R4.64], R28 ;  /* 0x0000001c04007986 */ /* 0x000fe8000c101b24 */
[----:B------:R-:W-:Y:S04]  /*17f50*/  STG.E.64 desc[UR36][R4.64+0x8], R30 ;  /* 0x0000081e04007986 */ /* 0x000fe8000c101b24 */
[----:B------:R-:W-:Y:S04]  /*17f60*/  STG.E.64 desc[UR36][R4.64+0x10], R24 ;  /* 0x0000101804007986 */ /* 0x000fe8000c101b24 */
[----:B------:R-:W-:Y:S01]  /*17f70*/  STG.E.64 desc[UR36][R4.64+0x18], R26 ;  /* 0x0000181a04007986 */ /* 0x000fe2000c101b24 */
[----:B------:R-:W-:Y:S05]  /*17f80*/  EXIT ;  /* 0x000000000000794d */ /* 0x000fea0003800000 */
.L_x_6984:
        /* <DEDUP_REMOVED lines=25> */
[----:B------:R-:W2:Y:S04]  /*18120*/  @P0 LDG.E.64 R10, desc[UR36][R8.64] ;  /* 0x00000024080a0981 */ /* 0x000ea8000c1e1b00 */
[----:B------:R-:W3:Y:S04]  /*18130*/  @P0 LDG.E.64 R12, desc[UR36][R6.64] ;  /* 0x00000024060c0981 */ /* 0x000ee8000c1e1b00 */
[----:B------:R-:W4:Y:S04]  /*18140*/  @P0 LDG.E.64 R14, desc[UR36][R4.64] ;  /* 0x00000024040e0981 */ /* 0x000f28000c1e1b00 */
[----:B------:R-:W5:Y:S01]  /*18150*/  @P0 LDG.E.64 R20, desc[UR36][R2.64] ;  /* 0x0000002402140981 */ /* 0x000f62000c1e1b00 */
[----:B------:R-:W1:Y:S02]  /*18160*/  LDCU.U8 UR4, c[0x0][0x799] ;  /* 0x0000f320ff0477ac */ /* 0x000e640008000000 */
[----:B-1----:R-:W-:Y:S01]  /*18170*/  ISETP.NE.AND P1, PT, RZ, UR4, PT ;  /* 0x00000004ff007c0c */ /* 0x002fe2000bf25270 */
[----:B--2---:R-:W-:Y:S01]  /*18180*/  @P0 FADD.FTZ R24, R24, R10 ;  /* 0x0000000a18180221 */ /* 0x004fe20000010000 */
[----:B------:R-:W-:Y:S01]  /*18190*/  @P0 FADD.FTZ R25, R25, R11 ;  /* 0x0000000b19190221 */ /* 0x000fe20000010000 */
[----:B---3--:R-:W-:Y:S01]  /*181a0*/  @P0 FADD.FTZ R26, R26, R12 ;  /* 0x0000000c1a1a0221 */ /* 0x008fe20000010000 */
[----:B------:R-:W-:-:S09]  /*181b0*/  @P0 FADD.FTZ R27, R27, R13 ;  /* 0x0000000d1b1b0221 */ /* 0x000fd20000010000 */
[----:B------:R1:W-:Y:S01]  /*181c0*/  @!P1 STG.E.64 desc[UR36][R8.64], R24 ;  /* 0x0000001808009986 */ /* 0x0003e2000c101b24 */
[----:B----4-:R-:W-:Y:S01]  /*181d0*/  @P0 FADD.FTZ R28, R28, R14 ;  /* 0x0000000e1c1c0221 */ /* 0x010fe20000010000 */
[----:B------:R-:W-:Y:S02]  /*181e0*/  @P0 FADD.FTZ R29, R29, R15 ;  /* 0x0000000f1d1d0221 */ /* 0x000fe40000010000 */
[----:B------:R1:W-:Y:S01]  /*181f0*/  @!P1 STG.E.64 desc[UR36][R6.64], R26 ;  /* 0x0000001a06009986 */ /* 0x0003e2000c101b24 */
[----:B-----5:R-:W-:Y:S01]  /*18200*/  @P0 FADD.FTZ R30, R30, R20 ;  /* 0x000000141e1e0221 */ /* 0x020fe20000010000 */
[----:B------:R-:W-:Y:S02]  /*18210*/  @P0 FADD.FTZ R31, R31, R21 ;  /* 0x000000151f1f0221 */ /* 0x000fe40000010000 */
        /* <DEDUP_REMOVED lines=22> */
.L_x_7030:
        /* <DEDUP_REMOVED lines=19> */
.L_x_7031:
[----:B------:R-:W-:Y:S05]  /*184b0*/  BRA `(.L_x_7032) ;  /* 0x0000000000047947 */ /* 0x000fea0003800000 */
.L_x_7029:
[----:B------:R2:W-:Y:S02]  /*184c0*/  STG.E.64 desc[UR36][R8.64], R24 ;  /* 0x0000001808007986 */ /* 0x0005e4000c101b24 */
.L_x_7032:
[----:B------:R-:W3:Y:S01]  /*184d0*/  LDCU.64 UR6, c[0x0][0x768] ;  /* 0x0000ed00ff0677ac */ /* 0x000ee20008000a00 */
[----:B------:R-:W4:Y:S01]  /*184e0*/  LDCU UR4, c[0x0][0x79c] ;  /* 0x0000f380ff0477ac */ /* 0x000f220008000800 */
[----:B---3--:R-:W-:-:S04]  /*184f0*/  IADD3 R18, P0, PT, R18, UR6, RZ ;  /* 0x0000000612127c10 */ /* 0x008fc8000ff1e0ff */
[----:B------:R-:W-:Y:S01]  /*18500*/  IADD3.X R19, PT, PT, RZ, UR7, RZ, P0, !PT ;  /* 0x00000007ff137c10 */ /* 0x000fe200087fe4ff */
[----:B----4-:R-:W-:-:S04]  /*18510*/  UISETP.NE.AND UP0, UPT, UR4, 0x1, UPT ;  /* 0x000000010400788c */ /* 0x010fc8000bf05270 */
[----:B------:R3:W-:Y:S05]  /*18520*/  STG.E.64 desc[UR36][R18.64], R26 ;  /* 0x0000001a12007986 */ /* 0x0007ea000c101b24 */
[----:B------:R-:W-:Y:S05]  /*18530*/  BRA.U !UP0, `(.L_x_7033) ;  /* 0x0000000108907547 */ /* 0x000fea000b800000 */
[----:B-1----:R-:W-:Y:S01]  /*18540*/  MOV R2, 0x0 ;  /* 0x0000000000027802 */ /* 0x002fe20000000f00 */
[----:B------:R-:W1:Y:S01]  /*18550*/  LDCU.64 UR4, c[0x4][0x7c8] ;  /* 0x0100f900ff0477ac */ /* 0x000e620008000a00 */
[----:B--2---:R-:W-:Y:S01]  /*18560*/  HFMA2 R8, -RZ, RZ, 0, 4.4763088226318359375e-05 ;  /* 0x000002efff087431 */ /* 0x004fe200000001ff */
[----:B------:R-:W-:Y:S01]  /*18570*/  MOV R12, 0x1 ;  /* 0x00000001000c7802 */ /* 0x000fe20000000f00 */
[----:B------:R2:W4:Y:S01]  /*18580*/  LDC.64 R14, c[0x4][R2] ;  /* 0x01000000020e7b82 */ /* 0x0005220000000a00 */
[----:B------:R-:W5:Y:S01]  /*18590*/  LDCU.64 UR6, c[0x4][0x7b8] ;  /* 0x0100f700ff0677ac */ /* 0x000f620008000a00 */
[----:B------:R-:W-:Y:S01]  /*185a0*/  IMAD.MOV.U32 R13, RZ, RZ, RZ ;  /* 0x000000ffff0d7224 */ /* 0x000fe200078e00ff */
        /* <DEDUP_REMOVED lines=9> */
.L_x_7034:
        /* <DEDUP_REMOVED lines=19> */
.L_x_7035:
[----:B------:R-:W-:Y:S05]  /*18770*/  BRA `(.L_x_7036) ;  /* 0x00000000000c7947 */ /* 0x000fea0003800000 */
.L_x_7033:
[----:B------:R-:W-:-:S04]  /*18780*/  IADD3 R22, P0, PT, R22, UR6, RZ ;  /* 0x0000000616167c10 */ /* 0x000fc8000ff1e0ff */
[----:B------:R-:W-:-:S05]  /*18790*/  IADD3.X R23, PT, PT, RZ, UR7, RZ, P0, !PT ;  /* 0x00000007ff177c10 */ /* 0x000fca00087fe4ff */
[----:B------:R4:W-:Y:S04]  /*187a0*/  STG.E.64 desc[UR36][R22.64], R28 ;  /* 0x0000001c16007986 */ /* 0x0009e8000c101b24 */
.L_x_7036:
[----:B------:R-:W5:Y:S02]  /*187b0*/  LDCU.64 UR4, c[0x0][0x768] ;  /* 0x0000ed00ff0477ac */ /* 0x000f640008000a00 */
[----:B-----5:R-:W-:-:S04]  /*187c0*/  IADD3 R16, P0, PT, R16, UR4, RZ ;  /* 0x0000000410107c10 */ /* 0x020fc8000ff1e0ff */
[----:B------:R-:W-:-:S05]  /*187d0*/  IADD3.X R17, PT, PT, RZ, UR5, RZ, P0, !PT ;  /* 0x00000005ff117c10 */ /* 0x000fca00087fe4ff */
[----:B------:R-:W-:Y:S01]  /*187e0*/  STG.E.64 desc[UR36][R16.64], R30 ;  /* 0x0000001e10007986 */ /* 0x000fe2000c101b24 */
[----:B------:R-:W-:Y:S05]  /*187f0*/  EXIT ;  /* 0x000000000000794d */ /* 0x000fea0003800000 */
.L_x_7028:
        /* <DEDUP_REMOVED lines=9> */
[----:B--2---:R-:W-:Y:S01]  /*18890*/  FADD.FTZ R24, R24, R2 ;  /* 0x0000000218187221 */ /* 0x004fe20000010000 */
[----:B------:R-:W-:Y:S01]  /*188a0*/  FADD.FTZ R25, R25, R3 ;  /* 0x0000000319197221 */ /* 0x000fe20000010000 */
[----:B---3--:R-:W-:Y:S01]  /*188b0*/  FADD.FTZ R26, R26, R6 ;  /* 0x000000061a1a7221 */ /* 0x008fe20000010000 */
[----:B------:R-:W-:Y:S01]  /*188c0*/  FADD.FTZ R27, R27, R7 ;  /* 0x000000071b1b7221 */ /* 0x000fe20000010000 */
[----:B----4-:R-:W-:Y:S01]  /*188d0*/  FADD.FTZ R28, R28, R8 ;  /* 0x000000081c1c7221 */ /* 0x010fe20000010000 */
[----:B------:R-:W-:Y:S01]  /*188e0*/  FADD.FTZ R29, R29, R9 ;  /* 0x000000091d1d7221 */ /* 0x000fe20000010000 */
[----:B-----5:R-:W-:Y:S01]  /*188f0*/  FADD.FTZ R30, R30, R10 ;  /* 0x0000000a1e1e7221 */ /* 0x020fe20000010000 */
[----:B------:R-:W-:-:S07]  /*18900*/  FADD.FTZ R31, R31, R11 ;  /* 0x0000000b1f1f7221 */ /* 0x000fce0000010000 */
.L_x_7037:
        /* <DEDUP_REMOVED lines=20> */
.L_x_7040:
        /* <DEDUP_REMOVED lines=19> */
.L_x_7041:
[----:B------:R-:W-:Y:S05]  /*18b80*/  BRA `(.L_x_7042) ;  /* 0x0000000000107947 */ /* 0x000fea0003800000 */
.L_x_7039:
[----:B------:R-:W1:Y:S02]  /*18b90*/  LDCU.64 UR4, c[0x0][0x768] ;  /* 0x0000ed00ff0477ac */ /* 0x000e640008000a00 */
[----:B-1----:R-:W-:-:S04]  /*18ba0*/  IADD3 R2, P0, PT, R19, UR4, RZ ;  /* 0x0000000413027c10 */ /* 0x002fc8000ff1e0ff */
[----:B------:R-:W-:-:S05]  /*18bb0*/  IADD3.X R3, PT, PT, RZ, UR5, RZ, P0, !PT ;  /* 0x00000005ff037c10 */ /* 0x000fca00087fe4ff */
[----:B------:R1:W-:Y:S04]  /*18bc0*/  STG.E.64 desc[UR36][R2.64], R24 ;  /* 0x0000001802007986 */ /* 0x0003e8000c101b24 */
.L_x_7042:
        /* <DEDUP_REMOVED lines=18> */
[----:B------:R-:W-:Y:S02]  /*18cf0*/  MOV R7, UR7 ;  /* 0x0000000700077c02 */ /* 0x000fe40008000f00 */
[----:B0-----:R-:W-:Y:S02]  /*18d00*/  MOV R10, UR8 ;  /* 0x00000008000a7c02 */ /* 0x001fe40008000f00 */
[----:B---3--:R-:W-:-:S07]  /*18d10*/  MOV R11, UR9 ;  /* 0x00000009000b7c02 */ /* 0x008fce0008000f00 */
[----:B------:R-:W-:-:S07]  /*18d20*/  LEPC R20, `(.L_x_7044) ;  /* 0x000000001014794e */ /* 0x000fce0000000000 */
[----:B--2-4-:R-:W-:Y:S05]  /*18d30*/  CALL.ABS.NOINC R14 ;  /* 0x000000000e007343 */ /* 0x014fea0003c00000 */
.L_x_7044:
        /* <DEDUP_REMOVED lines=14> */
[----:B------:R-:W-:Y:S02]  /*18e20*/  MOV R7, UR9 ;  /* 0x0000000900077c02 */ /* 0x000fe40008000f00 */
[----:B0-----:R-:W-:Y:S02]  /*18e30*/  MOV R10, UR4 ;  /* 0x00000004000a7c02 */ /* 0x001fe40008000f00 */
[----:B--2---:R-:W-:-:S07]  /*18e40*/  MOV R11, UR5 ;  /* 0x00000005000b7c02 */ /* 0x004fce0008000f00 */
[----:B------:R-:W-:-:S07]  /*18e50*/  LEPC R20, `(.L_x_7045) ;  /* 0x000000001014794e */ /* 0x000fce0000000000 */
[----:B-1----:R-:W-:Y:S05]  /*18e60*/  CALL.ABS.NOINC R2 ;  /* 0x0000000002007343 */ /* 0x002fea0003c00000 */
.L_x_7045:
[----:B------:R-:W-:Y:S05]  /*18e70*/  BRA `(.L_x_7046) ;  /* 0x00000000000c7947 */ /* 0x000fea0003800000 */
.L_x_7043:
[----:B------:R-:W-:-:S04]  /*18e80*/  IADD3 R22, P0, PT, R22, UR6, RZ ;  /* 0x0000000616167c10 */ /* 0x000fc8000ff1e0ff */
[----:B------:R-:W-:-:S05]  /*18e90*/  IADD3.X R23, PT, PT, RZ, UR7, RZ, P0, !PT ;  /* 0x00000007ff177c10 */ /* 0x000fca00087fe4ff */
[----:B------:R3:W-:Y:S04]  /*18ea0*/  STG.E.64 desc[UR36][R22.64], R28 ;  /* 0x0000001c16007986 */ /* 0x0007e8000c101b24 */
.L_x_7046:
[----:B------:R-:W4:Y:S02]  /*18eb0*/  LDCU.64 UR4, c[0x0][0x768] ;  /* 0x0000ed00ff0477ac */ /* 0x000f240008000a00 */
[----:B----4-:R-:W-:-:S04]  /*18ec0*/  IADD3 R16, P0, PT, R16, UR4, RZ ;  /* 0x0000000410107c10 */ /* 0x010fc8000ff1e0ff */
[----:B------:R-:W-:-:S05]  /*18ed0*/  IADD3.X R17, PT, PT, RZ, UR5, RZ, P0, !PT ;  /* 0x00000005ff117c10 */ /* 0x000fca00087fe4ff */
[----:B------:R-:W-:Y:S01]  /*18ee0*/  STG.E.64 desc[UR36][R16.64], R30 ;  /* 0x0000001e10007986 */ /* 0x000fe2000c101b24 */
[----:B------:R-:W-:Y:S05]  /*18ef0*/  EXIT ;  /* 0x000000000000794d */ /* 0x000fea0003800000 */
.L_x_7038:
[----:B------:R-:W-:Y:S04]  /*18f00*/  STG.E.64 desc[UR36][R4.64], R24 ;  /* 0x0000001804007986 */ /* 0x000fe8000c101b24 */
[----:B------:R-:W-:Y:S04]  /*18f10*/  STG.E.64 desc[UR36][R4.64+0x8], R26 ;  /* 0x0000081a04007986 */ /* 0x000fe8000c101b24 */
[----:B------:R-:W-:Y:S04]  /*18f20*/  STG.E.64 desc[UR36][R4.64+0x10], R28 ;  /* 0x0000101c04007986 */ /* 0x000fe8000c101b24 */
[----:B------:R-:W-:Y:S01]  /*18f30*/  STG.E.64 desc[UR36][R4.64+0x18], R30 ;  /* 0x0000181e04007986 */ /* 0x000fe2000c101b24 */
[----:B------:R-:W-:Y:S05]  /*18f40*/  EXIT ;  /* 0x000000000000794d */ /* 0x000fea0003800000 */
.L_x_7047:
        /* <DEDUP_REMOVED lines=11> */
.L_x_10019:


//--------------------- .text._ZN2at6native13reduce_kernelILi256ELi1ENS0_8ReduceOpIN3c107complexIdEENS0_14func_wrapper_tIS5_ZNS0_11sum_functorIS5_S5_S5_EclERNS_14TensorIteratorEEUlS5_S5_E_EEjS5_Li4ELi4EEEEEvT1_ --------------------------
	.section	.text._ZN2at6native13reduce_kernelILi256ELi1ENS0_8ReduceOpIN3c107complexIdEENS0_14func_wrapper_tIS5_ZNS0_11sum_functorIS5_S5_S5_EclERNS_14TensorIteratorEEUlS5_S5_E_EEjS5_Li4ELi4EEEEEvT1_,"ax",@progbits
	.align	128
        .global         _ZN2at6native13reduce_kernelILi256ELi1ENS0_8ReduceOpIN3c107complexIdEENS0_14func_wrapper_tIS5_ZNS0_11sum_functorIS5_S5_S5_EclERNS_14TensorIteratorEEUlS5_S5_E_EEjS5_Li4ELi4EEEEEvT1_
        .type           _ZN2at6native13reduce_kernelILi256ELi1ENS0_8ReduceOpIN3c107complexIdEENS0_14func_wrapper_tIS5_ZNS0_11sum_functorIS5_S5_S5_EclERNS_14TensorIteratorEEUlS5_S5_E_EEjS5_Li4ELi4EEEEEvT1_,@function
        .size           _ZN2at6native13reduce_kernelILi256ELi1ENS0_8ReduceOpIN3c107complexIdEENS0_14func_wrapper_tIS5_ZNS0_11sum_functorIS5_S5_S5_EclERNS_14TensorIteratorEEUlS5_S5_E_EEjS5_Li4ELi4EEEEEvT1_,(.L_x_10020 - _ZN2at6native13reduce_kernelILi256ELi1ENS0_8ReduceOpIN3c107complexIdEENS0_14func_wrapper_tIS5_ZNS0_11sum_functorIS5_S5_S5_EclERNS_14TensorIteratorEEUlS5_S5_E_EEjS5_Li4ELi4EEEEEvT1_)
        .other          _ZN2at6native13reduce_kernelILi256ELi1ENS0_8ReduceOpIN3c107complexIdEENS0_14func_wrapper_tIS5_ZNS0_11sum_functorIS5_S5_S5_EclERNS_14TensorIteratorEEUlS5_S5_E_EEjS5_Li4ELi4EEEEEvT1_,@"STO_CUDA_ENTRY STV_DEFAULT"
_ZN2at6native13reduce_kernelILi256ELi1ENS0_8ReduceOpIN3c107complexIdEENS0_14func_wrapper_tIS5_ZNS0_11sum_functorIS5_S5_S5_EclERNS_14TensorIteratorEEUlS5_S5_E_EEjS5_Li4ELi4EEEEEvT1_:
.text._ZN2at6native13reduce_kernelILi256ELi1ENS0_8ReduceOpIN3c107complexIdEENS0_14func_wrapper_tIS5_ZNS0_11sum_functorIS5_S5_S5_EclERNS_14TensorIteratorEEUlS5_S5_E_EEjS5_Li4ELi4EEEEEvT1_:
[----:B------:R-:W0:Y:S01]  /*0000*/  LDC R1, c[0x0][0x37c] ;  /* 0x0000df00ff017b82 */ /* 0x000e220000000800 */
[----:B------:R-:W1:Y:S01]  /*0010*/  S2R R3, SR_TID.X ;  /* 0x0000000000037919 */ /* 0x000e620000002100 */
[----:B------:R-:W2:Y:S01]  /*0020*/  LDCU UR4, c[0x0][0x574] ;  /* 0x0000ae80ff0477ac */ /* 0x000ea20008000800 */
[----:B------:R-:W3:Y:S01]  /*0030*/  S2R R2, SR_TID.Y ;  /* 0x0000000000027919 */ /* 0x000ee20000002200 */
[----:B------:R-:W1:Y:S01]  /*0040*/  LDCU.64 UR32, c[0x0][0x3c0] ;  /* 0x00007800ff2077ac */ /* 0x000e620008000a00 */
[----:B------:R-:W4:Y:S01]  /*0050*/  S2R R0, SR_CTAID.X ;  /* 0x0000000000007919 */ /* 0x000f220000002500 */
[----:B------:R-:W5:Y:S01]  /*0060*/  LDCU.64 UR30, c[0x0][0x3b8] ;  /* 0x00007700ff1e77ac */ /* 0x000f620008000a00 */
[----:B------:R-:W4:Y:S01]  /*0070*/  S2R R33, SR_CTAID.Y ;  /* 0x0000000000217919 */ /* 0x000f220000002600 */
[----:B------:R-:W3:Y:S01]  /*0080*/  LDCU UR5, c[0x0][0x3c8] ;  /* 0x00007900ff0577ac */ /* 0x000ee20008000800 */
[----:B------:R-:W4:Y:S01]  /*0090*/  LDCU UR6, c[0x0][0x3b0] ;  /* 0x00007600ff0677ac */ /* 0x000f220008000800 */
[----:B--2---:R-:W-:Y:S01]  /*00a0*/  UISETP.NE.AND UP0, UPT, UR4, URZ, UPT ;  /* 0x000000ff0400728c */ /* 0x004fe2000bf05270 */
[----:B-1----:R-:W-:-:S02]  /*00b0*/  IMAD R5, R3, UR33, RZ ;  /* 0x0000002103057c24 */ /* 0x002fc4000f8e02ff */
[----:B-----5:R-:W-:Y:S02]  /*00c0*/  IMAD R9, R3, UR30, RZ ;  /* 0x0000001e03097c24 */ /* 0x020fe4000f8e02ff */
[C---:B---3--:R-:W-:Y:S02]  /*00d0*/  IMAD R7, R2.reuse, UR5, R5 ;  /* 0x0000000502077c24 */ /* 0x048fe4000f8e0205 */
[----:B------:R-:W-:Y:S02]  /*00e0*/  HFMA2 R5, -RZ, RZ, 0, 0 ;  /* 0x00000000ff057431 */ /* 0x000fe400000001ff */
[----:B------:R-:W-:Y:S02]  /*00f0*/  IMAD R4, R2, UR31, R9 ;  /* 0x0000001f02047c24 */ /* 0x000fe4000f8e0209 */
[----:B----4-:R-:W-:Y:S02]  /*0100*/  IMAD R7, R0, UR6, R7 ;  /* 0x0000000600077c24 */ /* 0x010fe4000f8e0207 */
[----:B------:R-:W-:Y:S01]  /*0110*/  IMAD R9, R33, UR32, R4 ;  /* 0x0000002021097c24 */ /* 0x000fe2000f8e0204 */
        /* <DEDUP_REMOVED lines=278> */
.L_x_7048:
[----:B------:R-:W1:Y:S01]  /*1280*/  LDCU UR5, c[0x0][0x3a4] ;  /* 0x00007480ff0577ac */ /* 0x000e620008000800 */
[----:B------:R-:W-:Y:S01]  /*1290*/  BSSY.RECONVERGENT B0, `(.L_x_7049) ;  /* 0x0000b42000007945 */ /* 0x000fe20003800200 */
[----:B------:R-:W-:Y:S02]  /*12a0*/  CS2R R18, SRZ ;  /* 0x0000000000127805 */ /* 0x000fe4000001ff00 */
[----:B------:R-:W-:Y:S01]  /*12b0*/  CS2R R16, SRZ ;  /* 0x0000000000107805 */ /* 0x000fe2000001ff00 */
        /* <DEDUP_REMOVED lines=14> */
[----:B------:R-:W1:Y:S01]  /*13a0*/  LDC.64 R34, c[0x0][0x390] ;  /* 0x0000e400ff227b82 */ /* 0x000e620000000a00 */
[----:B------:R-:W2:Y:S01]  /*13b0*/  LDCU UR4, c[0x0][0x3a4] ;  /* 0x00007480ff0477ac */ /* 0x000ea20008000800 */
[----:B------:R-:W-:Y:S01]  /*13c0*/  SHF.R.U32.HI R46, RZ, 0x4, R46 ;  /* 0x00000004ff2e7819 */ /* 0x000fe2000001162e */
[----:B------:R-:W-:Y:S03]  /*13d0*/  BSSY.RECONVERGENT B1, `(.L_x_7052) ;  /* 0x0000032000017945 */ /* 0x000fe60003800200 */
[----:B------:R-:W-:Y:S02]  /*13e0*/  LOP3.LUT P0, R46, R46, 0x3, RZ, 0xc0, !PT ;  /* 0x000000032e2e7812 */ /* 0x000fe4000780c0ff */
[----:B------:R-:W3:Y:S01]  /*13f0*/  LDC.64 R36, c[0x0][0x398] ;  /* 0x0000e600ff247b82 */ /* 0x000ee20000000a00 */
[----:B--2---:R-:W-:Y:S01]  /*1400*/  IMAD.U32 R5, RZ, RZ, UR4 ;  /* 0x00000004ff057e24 */ /* 0x004fe2000f8e00ff */
[-C--:B-1----:R-:W-:Y:S01]  /*1410*/  MOV R26, R34.reuse ;  /* 0x00000022001a7202 */ /* 0x082fe20000000f00 */
[--C-:B------:R-:W-:Y:S01]  /*1420*/  IMAD.MOV.U32 R27, RZ, RZ, R35.reuse ;  /* 0x000000ffff1b7224 */ /* 0x100fe200078e0023 */
[----:B------:R-:W-:Y:S01]  /*1430*/  MOV R28, R34 ;  /* 0x00000022001c7202 */ /* 0x000fe20000000f00 */
[----:B------:R-:W-:Y:S01]  /*1440*/  IMAD.MOV.U32 R29, RZ, RZ, R35 ;  /* 0x000000ffff1d7224 */ /* 0x000fe200078e0023 */
[-C--:B---3--:R-:W-:Y:S01]  /*1450*/  MOV R24, R36.reuse ;  /* 0x0000002400187202 */ /* 0x088fe20000000f00 */
[--C-:B------:R-:W-:Y:S01]  /*1460*/  IMAD.MOV.U32 R25, RZ, RZ, R37.reuse ;  /* 0x000000ffff197224 */ /* 0x100fe200078e0025 */
[----:B------:R-:W-:Y:S01]  /*1470*/  MOV R30, R36 ;  /* 0x00000024001e7202 */ /* 0x000fe20000000f00 */
[----:B------:R-:W-:-:S02]  /*1480*/  IMAD.MOV.U32 R31, RZ, RZ, R37 ;  /* 0x000000ffff1f7224 */ /* 0x000fc400078e0025 */
[----:B------:R-:W-:Y:S05]  /*1490*/  @!P0 BRA `(.L_x_7053) ;  /* 0x0000000000948947 */ /* 0x000fea0003800000 */
[C---:B------:R-:W-:Y:S01]  /*14a0*/  ISETP.GT.U32.AND P0, PT, R3.reuse, 0x3, PT ;  /* 0x000000030300780c */ /* 0x040fe20003f04070 */
[----:B------:R-:W-:Y:S01]  /*14b0*/  BSSY.RECONVERGENT B2, `(.L_x_7054) ;  /* 0x0000020000027945 */ /* 0x000fe20003800200 */
[----:B------:R-:W-:Y:S01]  /*14c0*/  IADD3 R11, PT, PT, -R46, RZ, RZ ;  /* 0x000000ff2e0b7210 */ /* 0x000fe20007ffe1ff */
[----:B------:R-:W-:Y:S01]  /*14d0*/  IMAD.MOV.U32 R28, RZ, RZ, R34 ;  /* 0x000000ffff1c7224 */ /* 0x000fe200078e0022 */
[----:B------:R-:W-:Y:S01]  /*14e0*/  ISETP.LT.U32.OR P0, PT, R3, R46, P0 ;  /* 0x0000002e0300720c */ /* 0x000fe20000701470 */
[----:B------:R-:W-:Y:S01]  /*14f0*/  IMAD.MOV.U32 R30, RZ, RZ, R36 ;  /* 0x000000ffff1e7224 */ /* 0x000fe200078e0024 */
[----:B------:R-:W-:Y:S01]  /*1500*/  MOV R29, R35 ;  /* 0x00000023001d7202 */ /* 0x000fe20000000f00 */
[----:B------:R-:W-:Y:S01]  /*1510*/  IMAD.WIDE R10, R11, 0x10, R6 ;  /* 0x000000100b0a7825 */ /* 0x000fe200078e0206 */
[----:B------:R-:W-:-:S09]  /*1520*/  MOV R31, R37 ;  /* 0x00000025001f7202 */ /* 0x000fd20000000f00 */
[----:B------:R-:W-:Y:S05]  /*1530*/  @P0 BRA `(.L_x_7055) ;  /* 0x00000000005c0947 */ /* 0x000fea0003800000 */
[----:B------:R-:W-:Y:S01]  /*1540*/  ISETP.NE.AND P0, PT, RZ, UR31, PT ;  /* 0x0000001fff007c0c */ /* 0x000fe2000bf05270 */
[----:B------:R-:W-:Y:S01]  /*1550*/  IMAD.MOV.U32 R28, RZ, RZ, R34 ;  /* 0x000000ffff1c7224 */ /* 0x000fe200078e0022 */
[----:B------:R-:W-:Y:S01]  /*1560*/  ISETP.NE.AND P1, PT, R2, RZ, PT ;  /* 0x000000ff0200720c */ /* 0x000fe20003f25270 */
[----:B------:R-:W-:Y:S01]  /*1570*/  IMAD.MOV.U32 R30, RZ, RZ, R36 ;  /* 0x000000ffff1e7224 */ /* 0x000fe200078e0024 */
[----:B------:R-:W-:Y:S02]  /*1580*/  MOV R29, R35 ;  /* 0x00000023001d7202 */ /* 0x000fe40000000f00 */
[----:B------:R-:W-:-:S09]  /*1590*/  MOV R31, R37 ;  /* 0x00000025001f7202 */ /* 0x000fd20000000f00 */
[----:B------:R-:W-:Y:S05]  /*15a0*/  @P0 BRA P1, `(.L_x_7055) ;  /* 0x0000000000400947 */ /* 0x000fea0000800000 */
[----:B------:R-:W-:Y:S01]  /*15b0*/  ISETP.NE.AND P0, PT, RZ, UR32, PT ;  /* 0x00000020ff007c0c */ /* 0x000fe2000bf05270 */
[----:B------:R-:W-:Y:S01]  /*15c0*/  IMAD.MOV.U32 R28, RZ, RZ, R34 ;  /* 0x000000ffff1c7224 */ /* 0x000fe200078e0022 */
[----:B------:R-:W-:Y:S01]  /*15d0*/  ISETP.NE.AND P1, PT, R33, RZ, PT ;  /* 0x000000ff2100720c */ /* 0x000fe20003f25270 */
[----:B------:R-:W-:Y:S01]  /*15e0*/  IMAD.MOV.U32 R30, RZ, RZ, R36 ;  /* 0x000000ffff1e7224 */ /* 0x000fe200078e0024 */
[----:B------:R-:W-:Y:S02]  /*15f0*/  MOV R29, R35 ;  /* 0x00000023001d7202 */ /* 0x000fe40000000f00 */
[----:B------:R-:W-:-:S09]  /*1600*/  MOV R31, R37 ;  /* 0x00000025001f7202 */ /* 0x000fd20000000f00 */
[----:B------:R-:W-:Y:S05]  /*1610*/  @P0 BRA P1, `(.L_x_7055) ;  /* 0x0000000000240947 */ /* 0x000fea0000800000 */
[----:B------:R-:W-:Y:S01]  /*1620*/  IMAD.WIDE.U32 R6, R3, 0x10, R10 ;  /* 0x0000001003067825 */ /* 0x000fe200078e000a */
[----:B------:R-:W1:Y:S04]  /*1630*/  LDCU.128 UR4, c[0x0][0x390] ;  /* 0x00007200ff0477ac */ /* 0x000e680008000c00 */
[----:B------:R-:W1:Y:S02]  /*1640*/  LDG.E.128 R28, desc[UR36][R6.64] ;  /* 0x00000024061c7981 */ /* 0x000e64000c1e1d00 */
[----:B-1----:R-:W1:-:S15]  /*1650*/  DADD R28, R28, UR4 ;  /* 0x000000041c1c7e29 */ /* 0x002e5e0008000000 */
[----:B------:R-:W-:-:S15]  /*1660*/  NOP ;  /* 0x0000000000007918 */ /* 0x000fde0000000000 */
[----:B------:R-:W-:-:S15]  /*1670*/  NOP ;  /* 0x0000000000007918 */ /* 0x000fde0000000000 */
[----:B------:R-:W-:-:S15]  /*1680*/  NOP ;  /* 0x0000000000007918 */ /* 0x000fde0000000000 */
[----:B------:R-:W-:-:S04]  /*1690*/  NOP ;  /* 0x0000000000007918 */ /* 0x000fc80000000000 */
[----:B-1----:R-:W2:Y:S02]  /*16a0*/  DADD R30, R30, UR6 ;  /* 0x000000061e1e7e29 */ /* 0x002ea40008000000 */
.L_x_7055:
[----:B------:R-:W-:Y:S05]  /*16b0*/  BSYNC.RECONVERGENT B2 ;  /* 0x0000000000027941 */ /* 0x000fea0003800200 */
.L_x_7054:
[----:B------:R-:W-:Y:S02]  /*16c0*/  IADD3 R6, P0, PT, R10, 0x40, RZ ;  /* 0x000000400a067810 */ /* 0x000fe40007f1e0ff */
[----:B------:R-:W-:-:S03]  /*16d0*/  IADD3 R5, PT, PT, R46, -0x4, R4 ;  /* 0xfffffffc2e057810 */ /* 0x000fc60007ffe004 */
[----:B------:R-:W-:-:S08]  /*16e0*/  IMAD.X R7, RZ, RZ, R11, P0 ;  /* 0x000000ffff077224 */ /* 0x000fd000000e060b */
.L_x_7053:
[----:B------:R-:W-:Y:S05]  /*16f0*/  BSYNC.RECONVERGENT B1 ;  /* 0x0000000000017941 */ /* 0x000fea0003800200 */
.L_x_7052:
[----:B------:R-:W-:Y:S01]  /*1700*/  LEA R4, R9, 0x3, 0x2 ;  /* 0x0000000309047811 */ /* 0x000fe200078e10ff */
[----:B------:R-:W-:Y:S01]  /*1710*/  BSSY.RECONVERGENT B1, `(.L_x_7056) ;  /* 0x000003d000017945 */ /* 0x000fe20003800200 */
[----:B------:R-:W-:Y:S01]  /*1720*/  ISETP.NE.AND P0, PT, RZ, UR31, PT ;  /* 0x0000001fff007c0c */ /* 0x000fe2000bf05270 */
[----:B------:R-:W-:Y:S01]  /*1730*/  IMAD.MOV.U32 R39, RZ, RZ, R35 ;  /* 0x000000ffff277224 */ /* 0x000fe200078e0023 */
[----:B------:R-:W-:Y:S01]  /*1740*/  ISETP.GE.U32.AND P2, PT, R4, R5, PT ;  /* 0x000000050400720c */ /* 0x000fe20003f46070 */
[----:B------:R-:W-:Y:S01]  /*1750*/  IMAD.MOV.U32 R41, RZ, RZ, R37 ;  /* 0x000000ffff297224 */ /* 0x000fe200078e0025 */
[----:B------:R-:W-:Y:S02]  /*1760*/  ISETP.NE.AND P1, PT, RZ, UR32, PT ;  /* 0x00000020ff007c0c */ /* 0x000fe4000bf25270 */
[----:B------:R-:W-:Y:S02]  /*1770*/  ISETP.NE.AND P0, PT, R2, RZ, P0 ;  /* 0x000000ff0200720c */ /* 0x000fe40000705270 */
[----:B------:R-:W-:-:S02]  /*1780*/  ISETP.NE.AND P1, PT, R33, RZ, P1 ;  /* 0x000000ff2100720c */ /* 0x000fc40000f25270 */
[----:B------:R-:W-:Y:S02]  /*1790*/  MOV R38, R34 ;  /* 0x0000002200267202 */ /* 0x000fe40000000f00 */
[----:B------:R-:W-:Y:S02]  /*17a0*/  PLOP3.LUT P0, PT, P0, P1, PT, 0xf8, 0x8f ;  /* 0x00000000008f781c */ /* 0x000fe40000703f70 */
[----:B------:R-:W-:Y:S01]  /*17b0*/  MOV R40, R36 ;  /* 0x0000002400287202 */ /* 0x000fe20000000f00 */
[----:B------:R-:W-:Y:S10]  /*17c0*/  @P2 BRA `(.L_x_7057) ;  /* 0x0000000000c42947 */ /* 0x000ff40003800000 */
[----:B------:R-:W-:Y:S01]  /*17d0*/  MOV R45, R9 ;  /* 0x00000009002d7202 */ /* 0x000fe20000000f00 */
[----:B------:R-:W-:Y:S01]  /*17e0*/  IMAD.MOV.U32 R40, RZ, RZ, R36 ;  /* 0x000000ffff287224 */ /* 0x000fe200078e0024 */
[----:B------:R-:W-:Y:S01]  /*17f0*/  MOV R41, R37 ;  /* 0x0000002500297202 */ /* 0x000fe20000000f00 */
[----:B------:R-:W-:Y:S01]  /*1800*/  IMAD.MOV.U32 R38, RZ, RZ, R34 ;  /* 0x000000ffff267224 */ /* 0x000fe200078e0022 */
[----:B------:R-:W-:-:S07]  /*1810*/  MOV R39, R35 ;  /* 0x0000002300277202 */ /* 0x000fce0000000f00 */
.L_x_7058:
[C---:B------:R-:W-:Y:S01]  /*1820*/  IMAD.WIDE.U32 R42, R45.reuse, 0x40, R6 ;  /* 0x000000402d2a7825 */ /* 0x040fe200078e0006 */
[----:B------:R-:W1:Y:S04]  /*1830*/  LDCU UR4, c[0x0][0x3ac] ;  /* 0x00007580ff0477ac */ /* 0x000e680008000800 */
[----:B------:R-:W3:Y:S04]  /*1840*/  LDG.E.ENL2.256 R12, R8, desc[UR36][R42.64] ;  /* 0xfe0000242a08797e */ /* 0x000ee8000812190c */
[----:B------:R-:W4:Y:S01]  /*1850*/  LDG.E.ENL2.256 R20, R16, desc[UR36][R42.64+0x20] ;  /* 0xfe0001242a10797e */ /* 0x000f220008121914 */
[----:B-1----:R-:W-:-:S05]  /*1860*/  VIADD R45, R45, UR4 ;  /* 0x000000042d2d7c36 */ /* 0x002fca0008000000 */
[----:B------:R-:W-:-:S04]  /*1870*/  LEA R4, R45, 0x3, 0x2 ;  /* 0x000000032d047811 */ /* 0x000fc800078e10ff */
[----:B------:R-:W-:Y:S01]  /*1880*/  ISETP.GE.U32.AND P1, PT, R4, R5, PT ;  /* 0x000000050400720c */ /* 0x000fe20003f26070 */
[----:B---3--:R1:W3:-:S15]  /*1890*/  DADD R28, R8, R28 ;  /* 0x00000000081c7229 */ /* 0x0082de000000001c */
        /* <DEDUP_REMOVED lines=9> */
[----:B------:R1:W0:-:S15]  /*1930*/  DADD R34, R12, R34 ;  /* 0x000000000c227229 */ /* 0x00021e0000000022 */
        /* <DEDUP_REMOVED lines=24> */
[----:B------:R1:W0:Y:S02]  /*1ac0*/  DADD R24, R22, R24 ;  /* 0x0000000016187229 */ /* 0x0002240000000018 */
[----:B01234-:R-:W-:Y:S05]  /*1ad0*/  @!P1 BRA `(.L_x_7058) ;  /* 0xfffffffc00509947 */ /* 0x01ffea000383ffff */
.L_x_7057:
[----:B------:R-:W-:Y:S05]  /*1ae0*/  BSYNC.RECONVERGENT B1 ;  /* 0x0000000000017941 */ /* 0x000fea0003800200 */
.L_x_7056:
[----:B------:R-:W-:Y:S04]  /*1af0*/  BSSY.RECONVERGENT B1, `(.L_x_7059) ;  /* 0x000000e000017945 */ /* 0x000fe80003800200 */
[----:B------:R-:W-:Y:S05]  /*1b00*/  @P0 BRA `(.L_x_7060) ;  /* 0x0000000000300947 */ /* 0x000fea0003800000 */
[----:B------:R-:W-:-:S04]  /*1b10*/  LOP3.LUT R4, R5, 0xfffffffc, RZ, 0xc0, !PT ;  /* 0xfffffffc05047812 */ /* 0x000fc800078ec0ff */
[----:B------:R-:W-:-:S04]  /*1b20*/  IADD3 R4, PT, PT, R4, R3, RZ ;  /* 0x0000000304047210 */ /* 0x000fc80007ffe0ff */
[----:B------:R-:W-:-:S13]  /*1b30*/  ISETP.GE.U32.AND P0, PT, R4, R5, PT ;  /* 0x000000050400720c */ /* 0x000fda0003f06070 */
[----:B------:R-:W-:Y:S05]  /*1b40*/  @P0 BRA `(.L_x_7060) ;  /* 0x0000000000200947 */ /* 0x000fea0003800000 */
[----:B------:R-:W-:-:S06]  /*1b50*/  IMAD.WIDE R6, R4, 0x10, R6 ;  /* 0x0000001004067825 */ /* 0x000fcc00078e0206 */
[----:B------:R-:W3:Y:S02]  /*1b60*/  LDG.E.128 R4, desc[UR36][R6.64] ;  /* 0x0000002406047981 */ /* 0x000ee4000c1e1d00 */
[----:B---3--:R1:W3:-:S15]  /*1b70*/  DADD R28, R28, R4 ;  /* 0x000000001c1c7229 */ /* 0x0082de0000000004 */
[----:B------:R-:W-:-:S15]  /*1b80*/  NOP ;  /* 0x0000000000007918 */ /* 0x000fde0000000000 */
[----:B------:R-:W-:-:S15]  /*1b90*/  NOP ;  /* 0x0000000000007918 */ /* 0x000fde0000000000 */
[----:B------:R-:W-:-:S15]  /*1ba0*/  NOP ;  /* 0x0000000000007918 */ /* 0x000fde0000000000 */
[----:B------:R-:W-:-:S04]  /*1bb0*/  NOP ;  /* 0x0000000000007918 */ /* 0x000fc80000000000 */
[----:B--23--:R1:W4:Y:S02]  /*1bc0*/  DADD R30, R30, R6 ;  /* 0x000000001e1e7229 */ /* 0x00c3240000000006 */
.L_x_7060:
[----:B------:R-:W-:Y:S05]  /*1bd0*/  BSYNC.RECONVERGENT B1 ;  /* 0x0000000000017941 */ /* 0x000fea0003800200 */
.L_x_7059:
[----:B------:R-:W3:-:S15]  /*1be0*/  DADD R28, R34, R28 ;  /* 0x00000000221c7229 */ /* 0x000ede000000001c */
[----:B------:R-:W-:-:S15]  /*1bf0*/  NOP ;  /* 0x0000000000007918 */ /* 0x000fde0000000000 */
[----:B------:R-:W-:-:S15]  /*1c00*/  NOP ;  /* 0x0000000000007918 */ /* 0x000fde0000000000 */
[----:B------:R-:W-:-:S15]  /*1c10*/  NOP ;  /* 0x0000000000007918 */ /* 0x000fde0000000000 */
[----:B------:R-:W-:-:S04]  /*1c20*/  NOP ;  /* 0x0000000000007918 */ /* 0x000fc80000000000 */
[----:B--2-4-:R-:W2:-:S15]  /*1c30*/  DADD R30, R40, R30 ;  /* 0x00000000281e7229 */ /* 0x014e9e000000001e */
[----:B------:R-:W-:-:S15]  /*1c40*/  NOP ;  /* 0x0000000000007918 */ /* 0x000fde0000000000 */
[----:B------:R-:W-:-:S15]  /*1c50*/  NOP ;  /* 0x0000000000007918 */ /* 0x000fde0000000000 */
[----:B------:R-:W-:-:S15]  /*1c60*/  NOP ;  /* 0x0000000000007918 */ /* 0x000fde0000000000 */
[----:B------:R-:W-:-:S04]  /*1c70*/  NOP ;  /* 0x0000000000007918 */ /* 0x000fc80000000000 */
[----:B---3--:R-:W3:-:S15]  /*1c80*/  DADD R28, R28, R38 ;  /* 0x000000001c1c7229 */ /* 0x008ede0000000026 */
        /* <DEDUP_REMOVED lines=9> */
[----:B---3--:R3:W4:-:S15]  /*1d20*/  DADD R16, R28, R26 ;  /* 0x000000001c107229 */ /* 0x00871e000000001a */
[----:B------:R-:W-:-:S15]  /*1d30*/  NOP ;  /* 0x0000000000007918 */ /* 0x000fde0000000000 */
[----:B------:R-:W-:-:S15]  /*1d40*/  NOP ;  /* 0x0000000000007918 */ /* 0x000fde0000000000 */
[----:B------:R-:W-:-:S15]  /*1d50*/  NOP ;  /* 0x0000000000007918 */ /* 0x000fde0000000000 */
[----:B------:R-:W-:-:S04]  /*1d60*/  NOP ;  /* 0x0000000000007918 */ /* 0x000fc80000000000 */
[----:B--2---:R3:W2:Y:S02]  /*1d70*/  DADD R18, R30, R24 ;  /* 0x000000001e127229 */ /* 0x0046a40000000018 */
[----:B--234-:R-:W-:Y:S05]  /*1d80*/  BRA `(.L_x_7050) ;  /* 0x000000a800487947 */ /* 0x01cfea0003800000 */
.L_x_7051:
        /* <DEDUP_REMOVED lines=14> */
[----:B------:R-:W2:Y:S01]  /*1e70*/  LDC.64 R10, c[0x0][0x390] ;  /* 0x0000e400ff0a7b82 */ /* 0x000ea20000000a00 */
[----:B------:R-:W-:Y:S02]  /*1e80*/  CS2R R22, SRZ ;  /* 0x0000000000167805 */ /* 0x000fe4000001ff00 */
[----:B------:R-:W-:-:S05]  /*1e90*/  CS2R R20, SRZ ;  /* 0x0000000000147805 */ /* 0x000fca000001ff00 */
[----:B------:R-:W3:Y:S01]  /*1ea0*/  LDC.64 R16, c[0x0][0x398] ;  /* 0x0000e600ff107b82 */ /* 0x000ee20000000a00 */
[----:B-1----:R-:W-:-:S05]  /*1eb0*/  IMAD R5, R32, 0x3, R9 ;  /* 0x0000000320057824 */ /* 0x002fca00078e0209 */
[----:B------:R-:W-:Y:S01]  /*1ec0*/  ISETP.GE.U32.AND P0, PT, R5, R4, PT ;  /* 0x000000040500720c */ /* 0x000fe20003f06070 */
[----:B------:R-:W-:Y:S01]  /*1ed0*/  IMAD.MOV.U32 R5, RZ, RZ, R9 ;  /* 0x000000ffff057224 */ /* 0x000fe200078e0009 */
[-C--:B--2---:R-:W-:Y:S01]  /*1ee0*/  MOV R40, R10.reuse ;  /* 0x0000000a00287202 */ /* 0x084fe20000000f00 */
        /* <DEDUP_REMOVED lines=15> */
[----:B------:R-:W-:Y:S01]  /*1fe0*/  MOV R34, R16 ;  /* 0x0000001000227202 */ /* 0x000fe20000000f00 */
[----:B------:R-:W-:Y:S01]  /*1ff0*/  IMAD.MOV.U32 R35, RZ, RZ, R17 ;  /* 0x000000ffff237224 */ /* 0x000fe200078e0011 */
[-C--:B------:R-:W-:Y:S01]  /*2000*/  MOV R36, R10.reuse ;  /* 0x0000000a00247202 */ /* 0x080fe20000000f00 */
[--C-:B------:R-:W-:Y:S01]  /*2010*/  IMAD.MOV.U32 R37, RZ, RZ, R11.reuse ;  /* 0x000000ffff257224 */ /* 0x100fe200078e000b */
[----:B------:R-:W-:Y:S01]  /*2020*/  MOV R8, R10 ;  /* 0x0000000a00087202 */ /* 0x000fe20000000f00 */
[----:B------:R-:W-:-:S07]  /*2030*/  IMAD.MOV.U32 R9, RZ, RZ, R11 ;  /* 0x000000ffff097224 */ /* 0x000fce00078e000b */
.L_x_7064:
[C---:B------:R-:W-:Y:S01]  /*2040*/  IADD3 R13, PT, PT, R5.reuse, R32, RZ ;  /* 0x00000020050d7210 */ /* 0x040fe20007ffe0ff */
[----:B------:R-:W-:-:S04]  /*2050*/  IMAD.WIDE.U32 R20, R5, 0x10, R6 ;  /* 0x0000001005147825 */ /* 0x000fc800078e0006 */
[C---:B------:R-:W-:Y:S02]  /*2060*/  IMAD.IADD R29, R13.reuse, 0x1, R32 ;  /* 0x000000010d1d7824 */ /* 0x040fe400078e0220 */
[--C-:B------:R-:W-:Y:S01]  /*2070*/  IMAD.WIDE.U32 R12, R13, 0x10, R6.reuse ;  /* 0x000000100d0c7825 */ /* 0x100fe200078e0006 */
[----:B------:R-:W2:Y:S02]  /*2080*/  LDG.E.128 R20, desc[UR36][R20.64] ;  /* 0x0000002414147981 */ /* 0x000ea4000c1e1d00 */
[C---:B------:R-:W-:Y:S01]  /*2090*/  IADD3 R5, PT, PT, R29.reuse, R32, RZ ;  /* 0x000000201d057210 */ /* 0x040fe20007ffe0ff */
[--C-:B------:R-:W-:Y:S02]  /*20a0*/  IMAD.WIDE.U32 R28, R29, 0x10, R6.reuse ;  /* 0x000000101d1c7825 */ /* 0x100fe400078e0006 */
[----:B------:R-:W3:Y:S02]  /*20b0*/  LDG.E.128 R12, desc[UR36][R12.64] ;  /* 0x000000240c0c7981 */ /* 0x000ee4000c1e1d00 */
[----:B------:R-:W-:-:S02]  /*20c0*/  IMAD.WIDE.U32 R24, R5, 0x10, R6 ;  /* 0x0000001005187825 */ /* 0x000fc400078e0006 */
[----:B------:R-:W4:Y:S04]  /*20d0*/  LDG.E.128 R28, desc[UR36][R28.64] ;  /* 0x000000241c1c7981 */ /* 0x000f28000c1e1d00 */
[----:B------:R-:W5:Y:S01]  /*20e0*/  LDG.E.128 R24, desc[UR36][R24.64] ;  /* 0x0000002418187981 */ /* 0x000f62000c1e1d00 */
[----:B------:R-:W-:-:S04]  /*20f0*/  IMAD.IADD R5, R5, 0x1, R32 ;  /* 0x0000000105057824 */ /* 0x000fc800078e0220 */
[----:B------:R-:W-:-:S05]  /*2100*/  IMAD R43, R32, 0x3, R5 ;  /* 0x00000003202b7824 */ /* 0x000fca00078e0205 */
[----:B------:R-:W-:Y:S01]  /*2110*/  ISETP.GE.U32.AND P0, PT, R43, R4, PT ;  /* 0x000000042b00720c */ /* 0x000fe20003f06070 */
        /* <DEDUP_REMOVED lines=30> */
[----:B-----5:R1:W0:-:S15]  /*2300*/  DADD R40, R24, R40 ;  /* 0x0000000018287229 */ /* 0x02021e0000000028 */
[----:B------:R-:W-:-:S15]  /*2310*/  NOP ;  /* 0x0000000000007918 */ /* 0x000fde0000000000 */
[----:B------:R-:W-:-:S15]  /*2320*/  NOP ;  /* 0x0000000000007918 */ /* 0x000fde0000000000 */
[----:B------:R-:W-:-:S15]  /*2330*/  NOP ;  /* 0x0000000000007918 */ /* 0x000fde0000000000 */
[----:B------:R-:W-:-:S04]  /*2340*/  NOP ;  /* 0x0000000000007918 */ /* 0x000fc80000000000 */
[----:B------:R1:W0:Y:S02]  /*2350*/  DADD R18, R26, R18 ;  /* 0x000000001a127229 */ /* 0x0002240000000012 */
[----:B01234-:R-:W-:Y:S05]  /*2360*/  @!P0 BRA `(.L_x_7064) ;  /* 0xfffffffc00348947 */ /* 0x01ffea000383ffff */
[----:B------:R-:W-:Y:S05]  /*2370*/  BSYNC.RECONVERGENT B2 ;  /* 0x0000000000027941 */ /* 0x000fea0003800200 */
.L_x_7063:
[----:B------:R-:W-:Y:S05]  /*2380*/  BSYNC.RECONVERGENT B1 ;  /* 0x0000000000017941 */ /* 0x000fea0003800200 */
.L_x_7062:
[----:B------:R-:W-:Y:S01]  /*2390*/  ISETP.GE.U32.AND P0, PT, R5, R4, PT ;  /* 0x000000040500720c */ /* 0x000fe20003f06070 */
[----:B------:R-:W-:-:S12]  /*23a0*/  BSSY.RECONVERGENT B1, `(.L_x_7065) ;  /* 0x0000012000017945 */ /* 0x000fd80003800200 */
[----:B------:R-:W-:Y:S05]  /*23b0*/  @P0 BRA `(.L_x_7066) ;  /* 0x0000000000400947 */ /* 0x000fea0003800000 */
[----:B------:R-:W-:-:S06]  /*23c0*/  IMAD.WIDE.U32 R20, R5, 0x10, R6 ;  /* 0x0000001005147825 */ /* 0x000fcc00078e0006 */
[----:B------:R-:W5:Y:S01]  /*23d0*/  LDG.E.128 R20, desc[UR36][R20.64] ;  /* 0x0000002414147981 */ /* 0x000f62000c1e1d00 */
[----:B------:R-:W-:-:S04]  /*23e0*/  IADD3 R43, PT, PT, R5, R32, RZ ;  /* 0x00000020052b7210 */ /* 0x000fc80007ffe0ff */
[----:B------:R-:W-:-:S13]  /*23f0*/  ISETP.GE.U32.AND P1, PT, R43, R4, PT ;  /* 0x000000042b00720c */ /* 0x000fda0003f26070 */
[----:B------:R-:W-:Y:S05]  /*2400*/  @P1 BRA `(.L_x_7066) ;  /* 0x00000000002c1947 */ /* 0x000fea0003800000 */
[----:B------:R-:W-:-:S06]  /*2410*/  IMAD.WIDE.U32 R12, R43, 0x10, R6 ;  /* 0x000000102b0c7825 */ /* 0x000fcc00078e0006 */
[----:B------:R-:W5:Y:S01]  /*2420*/  LDG.E.128 R12, desc[UR36][R12.64] ;  /* 0x000000240c0c7981 */ /* 0x000f62000c1e1d00 */
[----:B------:R-:W-:-:S05]  /*2430*/  IMAD.IADD R43, R43, 0x1, R32 ;  /* 0x000000012b2b7824 */ /* 0x000fca00078e0220 */
[----:B------:R-:W-:-:S13]  /*2440*/  ISETP.GE.U32.AND P1, PT, R43, R4, PT ;  /* 0x000000042b00720c */ /* 0x000fda0003f26070 */
[----:B------:R-:W-:Y:S05]  /*2450*/  @P1 BRA `(.L_x_7066) ;  /* 0x0000000000181947 */ /* 0x000fea0003800000 */
[C---:B------:R-:W-:Y:S01]  /*2460*/  IADD3 R31, PT, PT, R43.reuse, R32, RZ ;  /* 0x000000202b1f7210 */ /* 0x040fe20007ffe0ff */
[----:B------:R-:W-:-:S03]  /*2470*/  IMAD.WIDE.U32 R28, R43, 0x10, R6 ;  /* 0x000000102b1c7825 */ /* 0x000fc600078e0006 */
[----:B------:R-:W-:-:S13]  /*2480*/  ISETP.GE.U32.AND P1, PT, R31, R4, PT ;  /* 0x000000041f00720c */ /* 0x000fda0003f26070 */
[----:B------:R-:W-:Y:S02]  /*2490*/  @!P1 IMAD.WIDE.U32 R6, R31, 0x10, R6 ;  /* 0x000000101f069825 */ /* 0x000fe400078e0006 */
[----:B------:R-:W5:Y:S04]  /*24a0*/  LDG.E.128 R28, desc[UR36][R28.64] ;  /* 0x000000241c1c7981 */ /* 0x000f68000c1e1d00 */
[----:B------:R1:W5:Y:S02]  /*24b0*/  @!P1 LDG.E.128 R24, desc[UR36][R6.64] ;  /* 0x0000002406189981 */ /* 0x000364000c1e1d00 */
.L_x_7066:
[----:B------:R-:W-:Y:S05]  /*24c0*/  BSYNC.RECONVERGENT B1 ;  /* 0x0000000000017941 */ /* 0x000fea0003800200 */
.L_x_7065:
[----:B------:R-:W-:Y:S04]  /*24d0*/  BSSY.RECONVERGENT B1, `(.L_x_7067) ;  /* 0x0000024000017945 */ /* 0x000fe80003800200 */
[----:B------:R-:W-:Y:S05]  /*24e0*/  @P0 BRA `(.L_x_7068) ;  /* 0x0000000000880947 */ /* 0x000fea0003800000 */
[----:B------:R-:W-:Y:S01]  /*24f0*/  IMAD.IADD R5, R5, 0x1, R32 ;  /* 0x0000000105057824 */ /* 0x000fe200078e0220 */
[----:B-----5:R2:W3:Y:S04]  /*2500*/  DADD R8, R8, R20 ;  /* 0x0000000008087229 */ /* 0x0204e80000000014 */
[----:B------:R-:W-:-:S15]  /*2510*/  ISETP.GE.U32.AND P0, PT, R5, R4, PT ;  /* 0x000000040500720c */ /* 0x000fde0003f06070 */
[----:B------:R-:W-:-:S15]  /*2520*/  NOP ;  /* 0x0000000000007918 */ /* 0x000fde0000000000 */
[----:B------:R-:W-:-:S15]  /*2530*/  NOP ;  /* 0x0000000000007918 */ /* 0x000fde0000000000 */
[----:B------:R-:W-:-:S15]  /*2540*/  NOP ;  /* 0x0000000000007918 */ /* 0x000fde0000000000 */
[----:B------:R2:W4:Y:S02]  /*2550*/  DADD R16, R16, R22 ;  /* 0x0000000010107229 */ /* 0x0005240000000016 */
[----:B--234-:R-:W-:Y:S05]  /*2560*/  @P0 BRA `(.L_x_7068) ;  /* 0x0000000000680947 */ /* 0x01cfea0003800000 */
[----:B------:R-:W-:Y:S01]  /*2570*/  IADD3 R5, PT, PT, R5, R32, RZ ;  /* 0x0000002005057210 */ /* 0x000fe20007ffe0ff */
[----:B------:R2:W3:Y:S03]  /*2580*/  DADD R10, R10, R12 ;  /* 0x000000000a0a7229 */ /* 0x0004e6000000000c */
[----:B------:R-:W-:-:S15]  /*2590*/  ISETP.GE.U32.AND P0, PT, R5, R4, PT ;  /* 0x000000040500720c */ /* 0x000fde0003f06070 */
[----:B------:R-:W-:-:S15]  /*25a0*/  NOP ;  /* 0x0000000000007918 */ /* 0x000fde0000000000 */
[----:B------:R-:W-:-:S15]  /*25b0*/  NOP ;  /* 0x0000000000007918 */ /* 0x000fde0000000000 */
[----:B------:R-:W-:-:S15]  /*25c0*/  NOP ;  /* 0x0000000000007918 */ /* 0x000fde0000000000 */
[----:B------:R-:W-:-:S01]  /*25d0*/  NOP ;  /* 0x0000000000007918 */ /* 0x000fc20000000000 */
[----:B------:R2:W4:Y:S02]  /*25e0*/  DADD R34, R34, R14 ;  /* 0x0000000022227229 */ /* 0x000524000000000e */
[----:B--234-:R-:W-:Y:S05]  /*25f0*/  @P0 BRA `(.L_x_7068) ;  /* 0x0000000000440947 */ /* 0x01cfea0003800000 */
[----:B------:R-:W-:Y:S01]  /*2600*/  IMAD.IADD R5, R5, 0x1, R32 ;  /* 0x0000000105057824 */ /* 0x000fe200078e0220 */
[----:B------:R2:W3:Y:S04]  /*2610*/  DADD R36, R36, R28 ;  /* 0x0000000024247229 */ /* 0x0004e8000000001c */
[----:B------:R-:W-:-:S15]  /*2620*/  ISETP.GE.U32.AND P0, PT, R5, R4, PT ;  /* 0x000000040500720c */ /* 0x000fde0003f06070 */
[----:B------:R-:W-:-:S15]  /*2630*/  NOP ;  /* 0x0000000000007918 */ /* 0x000fde0000000000 */
[----:B------:R-:W-:-:S15]  /*2640*/  NOP ;  /* 0x0000000000007918 */ /* 0x000fde0000000000 */
[----:B------:R-:W-:-:S15]  /*2650*/  NOP ;  /* 0x0000000000007918 */ /* 0x000fde0000000000 */
[----:B------:R2:W4:-:S15]  /*2660*/  DADD R38, R38, R30 ;  /* 0x0000000026267229 */ /* 0x00051e000000001e */
[----:B------:R-:W-:-:S15]  /*2670*/  NOP ;  /* 0x0000000000007918 */ /* 0x000fde0000000000 */
[----:B------:R-:W-:-:S15]  /*2680*/  NOP ;  /* 0x0000000000007918 */ /* 0x000fde0000000000 */
[----:B------:R-:W-:-:S15]  /*2690*/  NOP ;  /* 0x0000000000007918 */ /* 0x000fde0000000000 */
[----:B------:R-:W-:-:S04]  /*26a0*/  NOP ;  /* 0x0000000000007918 */ /* 0x000fc80000000000 */
[----:B------:R2:W0:-:S15]  /*26b0*/  @!P0 DADD R40, R40, R24 ;  /* 0x0000000028288229 */ /* 0x00041e0000000018 */
[----:B------:R-:W-:-:S15]  /*26c0*/  NOP ;  /* 0x0000000000007918 */ /* 0x000fde0000000000 */
[----:B------:R-:W-:-:S15]  /*26d0*/  NOP ;  /* 0x0000000000007918 */ /* 0x000fde0000000000 */
[----:B------:R-:W-:-:S15]  /*26e0*/  NOP ;  /* 0x0000000000007918 */ /* 0x000fde0000000000 */
[----:B------:R-:W-:-:S04]  /*26f0*/  NOP ;  /* 0x0000000000007918 */ /* 0x000fc80000000000 */
[----:B---34-:R2:W0:Y:S02]  /*2700*/  @!P0 DADD R18, R18, R26 ;  /* 0x0000000012128229 */ /* 0x018424000000001a */
.L_x_7068:
[----:B------:R-:W-:Y:S05]  /*2710*/  BSYNC.RECONVERGENT B1 ;  /* 0x0000000000017941 */ /* 0x000fea0003800200 */
.L_x_7067:
[----:B------:R-:W3:-:S15]  /*2720*/  DADD R8, R8, R10 ;  /* 0x0000000008087229 */ /* 0x000ede000000000a */
        /* <DEDUP_REMOVED lines=9> */
[----:B---3--:R-:W0:-:S15]  /*27c0*/  DADD R8, R8, R36 ;  /* 0x0000000008087229 */ /* 0x008e1e0000000024 */
[----:B------:R-:W-:-:S15]  /*27d0*/  NOP ;  /* 0x0000000000007918 */ /* 0x000fde0000000000 */
[----:B------:R-:W-:-:S15]  /*27e0*/  NOP ;  /* 0x0000000000007918 */ /* 0x000fde0000000000 */
[----:B------:R-:W-:-:S15]  /*27f0*/  NOP ;  /* 0x0000000000007918 */ /* 0x000fde0000000000 */
[----:B------:R-:W-:-:S04]  /*2800*/  NOP ;  /* 0x0000000000007918 */ /* 0x000fc80000000000 */
[----:B----4-:R-:W3:-:S15]  /*2810*/  DADD R38, R16, R38 ;  /* 0x0000000010267229 */ /* 0x010ede0000000026 */
[----:B------:R-:W-:-:S15]  /*2820*/  NOP ;  /* 0x0000000000007918 */ /* 0x000fde0000000000 */
[----:B------:R-:W-:-:S15]  /*2830*/  NOP ;  /* 0x0000000000007918 */ /* 0x000fde0000000000 */
[----:B------:R-:W-:-:S15]  /*2840*/  NOP ;  /* 0x0000000000007918 */ /* 0x000fde0000000000 */
[----:B------:R-:W-:-:S04]  /*2850*/  NOP ;  /* 0x0000000000007918 */ /* 0x000fc80000000000 */
[----:B0-----:R0:W4:-:S15]  /*2860*/  DADD R16, R8, R40 ;  /* 0x0000000008107229 */ /* 0x00111e0000000028 */
[----:B------:R-:W-:-:S15]  /*2870*/  NOP ;  /* 0x0000000000007918 */ /* 0x000fde0000000000 */
[----:B------:R-:W-:-:S15]  /*2880*/  NOP ;  /* 0x0000000000007918 */ /* 0x000fde0000000000 */
[----:B------:R-:W-:-:S15]  /*2890*/  NOP ;  /* 0x0000000000007918 */ /* 0x000fde0000000000 */
[----:B------:R-:W-:-:S04]  /*28a0*/  NOP ;  /* 0x0000000000007918 */ /* 0x000fc80000000000 */
[----:B---3--:R0:W3:Y:S02]  /*28b0*/  DADD R18, R38, R18 ;  /* 0x0000000026127229 */ /* 0x0080e40000000012 */
[----:B0--34-:R-:W-:Y:S05]  /*28c0*/  BRA `(.L_x_7050) ;  /* 0x0000009c00787947 */ /* 0x019fea0003800000 */
.L_x_7061:
[----:B------:R-:W-:-:S13]  /*28d0*/  ISETP.NE.AND P0, PT, R36, 0x1, PT ;  /* 0x000000012400780c */ /* 0x000fda0003f05270 */
        /* <DEDUP_REMOVED lines=14> */
[----:B------:R-:W-:Y:S02]  /*29c0*/  ISETP.GE.U32.AND P0, PT, R5, R4, PT ;  /* 0x000000040500720c */ /* 0x000fe40003f06070 */
[----:B------:R-:W-:Y:S01]  /*29d0*/  MOV R5, R9 ;  /* 0x0000000900057202 */ /* 0x000fe20000000f00 */
[--C-:B--2---:R-:W-:Y:S01]  /*29e0*/  IMAD.MOV.U32 R42, RZ, RZ, R10.reuse ;  /* 0x000000ffff2a7224 */ /* 0x104fe200078e000a */
        /* <DEDUP_REMOVED lines=15> */
[----:B------:R-:W-:Y:S01]  /*2ae0*/  IMAD.MOV.U32 R34, RZ, RZ, R16 ;  /* 0x000000ffff227224 */ /* 0x000fe200078e0010 */
[----:B------:R-:W-:Y:S01]  /*2af0*/  MOV R35, R17 ;  /* 0x0000001100237202 */ /* 0x000fe20000000f00 */
[--C-:B------:R-:W-:Y:S01]  /*2b00*/  IMAD.MOV.U32 R38, RZ, RZ, R10.reuse ;  /* 0x000000ffff267224 */ /* 0x100fe200078e000a */
[-C--:B------:R-:W-:Y:S01]  /*2b10*/  MOV R39, R11.reuse ;  /* 0x0000000b00277202 */ /* 0x080fe20000000f00 */
[----:B------:R-:W-:Y:S01]  /*2b20*/  IMAD.MOV.U32 R8, RZ, RZ, R10 ;  /* 0x000000ffff087224 */ /* 0x000fe200078e000a */
[----:B------:R-:W-:-:S07]  /*2b30*/  MOV R9, R11 ;  /* 0x0000000b00097202 */ /* 0x000fce0000000f00 */
.L_x_7072:
        /* <DEDUP_REMOVED lines=8> */
[----:B------:R-:W2:Y:S01]  /*2bc0*/  LDG.E.128 R20, desc[UR36][R20.64] ;  /* 0x0000002414147981 */ /* 0x000ea2000c1e1d00 */
[----:B------:R-:W-:-:S04]  /*2bd0*/  IMAD.WIDE.U32 R12, R13, 0x10, R6 ;  /* 0x000000100d0c7825 */ /* 0x000fc800078e0006 */
[--C-:B------:R-:W-:Y:S02]  /*2be0*/  IMAD.WIDE.U32 R28, R29, 0x10, R6.reuse ;  /* 0x000000101d1c7825 */ /* 0x100fe400078e0006 */
[----:B------:R-:W3:Y:S02]  /*2bf0*/  LDG.E.128 R12, desc[UR36][R12.64] ;  /* 0x000000240c0c7981 */ /* 0x000ee4000c1e1d00 */
[----:B------:R-:W-:Y:S02]  /*2c00*/  IMAD.WIDE.U32 R24, R25, 0x10, R6 ;  /* 0x0000001019187825 */ /* 0x000fe400078e0006 */
        /* <DEDUP_REMOVED lines=43> */
.L_x_7071:
[----:B------:R-:W-:Y:S05]  /*2ec0*/  BSYNC.RECONVERGENT B1 ;  /* 0x0000000000017941 */ /* 0x000fea0003800200 */
.L_x_7070:
[----:B------:R-:W-:Y:S01]  /*2ed0*/  ISETP.GE.U32.AND P0, PT, R5, R4, PT ;  /* 0x000000040500720c */ /* 0x000fe20003f06070 */
[----:B------:R-:W-:-:S12]  /*2ee0*/  BSSY.RECONVERGENT B1, `(.L_x_7073) ;  /* 0x0000016000017945 */ /* 0x000fd80003800200 */
[----:B------:R-:W-:Y:S05]  /*2ef0*/  @P0 BRA `(.L_x_7074) ;  /* 0x0000000000500947 */ /* 0x000fea0003800000 */
[----:B------:R-:W-:-:S04]  /*2f00*/  IMAD R21, R32, R5, RZ ;  /* 0x0000000520157224 */ /* 0x000fc800078e02ff */
[----:B------:R-:W-:-:S06]  /*2f10*/  IMAD.WIDE.U32 R20, R21, 0x10, R6 ;  /* 0x0000001015147825 */ /* 0x000fcc00078e0006 */
[----:B------:R-:W5:Y:S01]  /*2f20*/  LDG.E.128 R20, desc[UR36][R20.64] ;  /* 0x0000002414147981 */ /* 0x000f62000c1e1d00 */
[----:B------:R-:W-:-:S04]  /*2f30*/  IADD3 R37, PT, PT, R5, R36, RZ ;  /* 0x0000002405257210 */ /* 0x000fc80007ffe0ff */
[----:B------:R-:W-:-:S13]  /*2f40*/  ISETP.GE.U32.AND P1, PT, R37, R4, PT ;  /* 0x000000042500720c */ /* 0x000fda0003f26070 */
[----:B------:R-:W-:Y:S05]  /*2f50*/  @P1 BRA `(.L_x_7074) ;  /* 0x0000000000381947 */ /* 0x000fea0003800000 */
[----:B------:R-:W-:-:S04]  /*2f60*/  IMAD R13, R32, R37, RZ ;  /* 0x00000025200d7224 */ /* 0x000fc800078e02ff */
[----:B------:R-:W-:-:S06]  /*2f70*/  IMAD.WIDE.U32 R12, R13, 0x10, R6 ;  /* 0x000000100d0c7825 */ /* 0x000fcc00078e0006 */
[----:B------:R-:W5:Y:S01]  /*2f80*/  LDG.E.128 R12, desc[UR36][R12.64] ;  /* 0x000000240c0c7981 */ /* 0x000f62000c1e1d00 */
[----:B------:R-:W-:-:S04]  /*2f90*/  IADD3 R37, PT, PT, R37, R36, RZ ;  /* 0x0000002425257210 */ /* 0x000fc80007ffe0ff */
[----:B------:R-:W-:-:S13]  /*2fa0*/  ISETP.GE.U32.AND P1, PT, R37, R4, PT ;  /* 0x000000042500720c */ /* 0x000fda0003f26070 */
[----:B------:R-:W-:Y:S05]  /*2fb0*/  @P1 BRA `(.L_x_7074) ;  /* 0x0000000000201947 */ /* 0x000fea0003800000 */
[----:B------:R-:W-:Y:S02]  /*2fc0*/  IMAD.IADD R31, R37, 0x1, R36 ;  /* 0x00000001251f7824 */ /* 0x000fe400078e0224 */
[----:B------:R-:W-:-:S03]  /*2fd0*/  IMAD R29, R32, R37, RZ ;  /* 0x00000025201d7224 */ /* 0x000fc600078e02ff */
[----:B------:R-:W-:Y:S01]  /*2fe0*/  ISETP.GE.U32.AND P1, PT, R31, R4, PT ;  /* 0x000000041f00720c */ /* 0x000fe20003f26070 */
[----:B------:R-:W-:-:S12]  /*2ff0*/  IMAD.WIDE.U32 R28, R29, 0x10, R6 ;  /* 0x000000101d1c7825 */ /* 0x000fd800078e0006 */
[----:B------:R-:W-:-:S04]  /*3000*/  @!P1 IMAD R31, R32, R31, RZ ;  /* 0x0000001f201f9224 */ /* 0x000fc800078e02ff */
[----:B------:R-:W-:Y:S02]  /*3010*/  @!P1 IMAD.WIDE.U32 R6, R31, 0x10, R6 ;  /* 0x000000101f069825 */ /* 0x000fe400078e0006 */
[----:B------:R-:W5:Y:S04]  /*3020*/  LDG.E.128 R28, desc[UR36][R28.64] ;  /* 0x000000241c1c7981 */ /* 0x000f68000c1e1d00 */
[----:B------:R1:W5:Y:S02]  /*3030*/  @!P1 LDG.E.128 R24, desc[UR36][R6.64] ;  /* 0x0000002406189981 */ /* 0x000364000c1e1d00 */
.L_x_7074:
[----:B------:R-:W-:Y:S05]  /*3040*/  BSYNC.RECONVERGENT B1 ;  /* 0x0000000000017941 */ /* 0x000fea0003800200 */
.L_x_7073:
[----:B------:R-:W-:Y:S04]  /*3050*/  BSSY.RECONVERGENT B1, `(.L_x_7075) ;  /* 0x0000025000017945 */ /* 0x000fe80003800200 */
[----:B------:R-:W-:Y:S05]  /*3060*/  @P0 BRA `(.L_x_7076) ;  /* 0x00000000008c0947 */ /* 0x000fea0003800000 */
[----:B------:R-:W-:Y:S01]  /*3070*/  IADD3 R5, PT, PT, R5, R36, RZ ;  /* 0x0000002405057210 */ /* 0x000fe20007ffe0ff */
[----:B-----5:R2:W3:Y:S03]  /*3080*/  DADD R8, R8, R20 ;  /* 0x0000000008087229 */ /* 0x0204e60000000014 */
[----:B------:R-:W-:-:S15]  /*3090*/  ISETP.GE.U32.AND P0, PT, R5, R4, PT ;  /* 0x000000040500720c */ /* 0x000fde0003f06070 */
[----:B------:R-:W-:-:S15]  /*30a0*/  NOP ;  /* 0x0000000000007918 */ /* 0x000fde0000000000 */
[----:B------:R-:W-:-:S15]  /*30b0*/  NOP ;  /* 0x0000000000007918 */ /* 0x000fde0000000000 */
[----:B------:R-:W-:-:S15]  /*30c0*/  NOP ;  /* 0x0000000000007918 */ /* 0x000fde0000000000 */
[----:B------:R-:W-:-:S01]  /*30d0*/  NOP ;  /* 0x0000000000007918 */ /* 0x000fc20000000000 */
        /* <DEDUP_REMOVED lines=28> */
.L_x_7076:
[----:B------:R-:W-:Y:S05]  /*32a0*/  BSYNC.RECONVERGENT B1 ;  /* 0x0000000000017941 */ /* 0x000fea0003800200 */
.L_x_7075:
        /* <DEDUP_REMOVED lines=27> */
.L_x_7069:
[----:B------:R-:W1:Y:S01]  /*3460*/  LDCU UR4, c[0x0][0x3ac] ;  /* 0x00007580ff0477ac */ /* 0x000e620008000800 */
[----:B------:R-:W2:Y:S01]  /*3470*/  LDC.64 R6, c[0x0][0x390] ;  /* 0x0000e400ff067b82 */ /* 0x000ea20000000a00 */
[----:B------:R-:W-:Y:S01]  /*3480*/  BSSY.RECONVERGENT B1, `(.L_x_7077) ;  /* 0x000046c000017945 */ /* 0x000fe20003800200 */
[----:B------:R-:W-:Y:S02]  /*3490*/  MOV R37, R9 ;  /* 0x0000000900257202 */ /* 0x000fe40000000f00 */
[----:B------:R-:W-:Y:S02]  /*34a0*/  CS2R R26, SRZ ;  /* 0x00000000001a7805 */ /* 0x000fe4000001ff00 */
[----:B------:R-:W-:Y:S02]  /*34b0*/  CS2R R24, SRZ ;  /* 0x0000000000187805 */ /* 0x000fe4000001ff00 */
[----:B------:R-:W-:Y:S02]  /*34c0*/  CS2R R22, SRZ ;  /* 0x0000000000167805 */ /* 0x000fe4000001ff00 */
[----:B------:R-:W-:-:S02]  /*34d0*/  CS2R R20, SRZ ;  /* 0x0000000000147805 */ /* 0x000fc4000001ff00 */
[----:B------:R-:W-:Y:S01]  /*34e0*/  CS2R R14, SRZ ;  /* 0x00000000000e7805 */ /* 0x000fe2000001ff00 */
[----:B------:R-:W3:Y:S01]  /*34f0*/  LDC.64 R18, c[0x0][0x398] ;  /* 0x0000e600ff127b82 */ /* 0x000ee20000000a00 */
[----:B------:R-:W-:Y:S02]  /*3500*/  CS2R R12, SRZ ;  /* 0x00000000000c7805 */ /* 0x000fe4000001ff00 */
[----:B-1----:R-:W-:-:S05]  /*3510*/  MOV R32, UR4 ;  /* 0x0000000400207c02 */ /* 0x002fca0008000f00 */
[----:B------:R-:W-:Y:S01]  /*3520*/  IMAD R11, R32, 0x3, R9 ;  /* 0x00000003200b7824 */ /* 0x000fe200078e0209 */
[----:B------:R-:W-:Y:S01]  /*3530*/  CS2R R8, SRZ ;  /* 0x0000000000087805 */ /* 0x000fe2000001ff00 */
[----:B--2---:R-:W-:Y:S01]  /*3540*/  IMAD.MOV.U32 R44, RZ, RZ, R6 ;  /* 0x000000ffff2c7224 */ /* 0x004fe200078e0006 */
[-C--:B------:R-:W-:Y:S01]  /*3550*/  MOV R45, R7.reuse ;  /* 0x00000007002d7202 */ /* 0x080fe20000000f00 */
[----:B------:R-:W-:Y:S01]  /*3560*/  IMAD.MOV.U32 R39, RZ, RZ, R7 ;  /* 0x000000ffff277224 */ /* 0x000fe200078e0007 */
[----:B------:R-:W-:Y:S02]  /*3570*/  ISETP.GE.U32.AND P0, PT, R11, R4, PT ;  /* 0x000000040b00720c */ /* 0x000fe40003f06070 */
[----:B------:R-:W-:Y:S02]  /*3580*/  CS2R R10, SRZ ;  /* 0x00000000000a7805 */ /* 0x000fe4000001ff00 */
[-C--:B------:R-:W-:Y:S02]  /*3590*/  MOV R38, R6.reuse ;  /* 0x0000000600267202 */ /* 0x080fe40000000f00 */
[----:B------:R-:W-:Y:S01]  /*35a0*/  MOV R16, R6 ;  /* 0x0000000600107202 */ /* 0x000fe20000000f00 */
[----:B---3--:R-:W-:Y:S01]  /*35b0*/  IMAD.MOV.U32 R42, RZ, RZ, R18 ;  /* 0x000000ffff2a7224 */ /* 0x008fe200078e0012 */
[----:B------:R-:W-:Y:S01]  /*35c0*/  MOV R17, R7 ;  /* 0x0000000700117202 */ /* 0x000fe20000000f00 */
[----:B------:R-:W-:Y:S01]  /*35d0*/  IMAD.MOV.U32 R41, RZ, RZ, R19 ;  /* 0x000000ffff297224 */ /* 0x000fe200078e0013 */
[----:B------:R-:W-:-:S02]  /*35e0*/  MOV R43, R19 ;  /* 0x00000013002b7202 */ /* 0x000fc40000000f00 */
[-C--:B------:R-:W-:Y:S02]  /*35f0*/  MOV R40, R18.reuse ;  /* 0x0000001200287202 */ /* 0x080fe40000000f00 */
[----:B------:R-:W-:Y:S02]  /*3600*/  MOV R34, R18 ;  /* 0x0000001200227202 */ /* 0x000fe40000000f00 */
        /* <DEDUP_REMOVED lines=8> */
[----:B------:R-:W-:Y:S01]  /*3690*/  IMAD.MOV.U32 R35, RZ, RZ, R19 ;  /* 0x000000ffff237224 */ /* 0x000fe200078e0013 */
[----:B------:R-:W-:Y:S01]  /*36a0*/  VIMNMX.U32 R36, PT, PT, R36, 0x18, PT ;  /* 0x0000001824247848 */ /* 0x000fe20003fe0000 */
[----:B------:R-:W-:Y:S01]  /*36b0*/  IMAD.MOV.U32 R38, RZ, RZ, R6 ;  /* 0x000000ffff267224 */ /* 0x000fe200078e0006 */
[----:B------:R-:W-:Y:S01]  /*36c0*/  MOV R41, R19 ;  /* 0x0000001300297202 */ /* 0x000fe20000000f00 */
[----:B------:R-:W-:Y:S01]  /*36d0*/  IMAD.MOV.U32 R17, RZ, RZ, R7 ;  /* 0x000000ffff117224 */ /* 0x000fe200078e0007 */
[----:B------:R-:W-:-:S02]  /*36e0*/  MOV R34, R18 ;  /* 0x0000001200227202 */ /* 0x000fc40000000f00 */
[-C--:B------:R-:W-:Y:S02]  /*36f0*/  MOV R44, R6.reuse ;  /* 0x00000006002c7202 */ /* 0x080fe40000000f00 */
[-C--:B------:R-:W-:Y:S02]  /*3700*/  MOV R45, R7.reuse ;  /* 0x00000007002d7202 */ /* 0x080fe40000000f00 */
[----:B------:R-:W-:Y:S02]  /*3710*/  MOV R39, R7 ;  /* 0x0000000700277202 */ /* 0x000fe40000000f00 */
[----:B------:R-:W-:Y:S02]  /*3720*/  MOV R16, R6 ;  /* 0x0000000600107202 */ /* 0x000fe40000000f00 */
[----:B-1----:R-:W-:-:S07]  /*3730*/  IADD3 R36, PT, PT, R36, 0x1, RZ ;  /* 0x0000000124247810 */ /* 0x002fce0007ffe0ff */
.L_x_7084:
[----:B------:R-:W1:Y:S01]  /*3740*/  LDCU UR4, c[0x0][0x3ac] ;  /* 0x00007580ff0477ac */ /* 0x000e620008000800 */
[----:B-----5:R-:W-:Y:S01]  /*3750*/  @!P0 MOV R24, R28 ;  /* 0x0000001c00188202 */ /* 0x020fe20000000f00 */
        /* <DEDUP_REMOVED lines=10> */
[----:B------:R-:W-:Y:S02]  /*3800*/  @!P0 MOV R15, R31 ;  /* 0x0000001f000f8202 */ /* 0x000fe40000000f00 */
[-C--:B------:R-:W-:Y:S02]  /*3810*/  @!P0 MOV R13, R29.reuse ;  /* 0x0000001d000d8202 */ /* 0x080fe40000000f00 */
[----:B------:R-:W-:Y:S02]  /*3820*/  @!P0 MOV R10, R30 ;  /* 0x0000001e000a8202 */ /* 0x000fe40000000f00 */
[----:B------:R-:W-:Y:S02]  /*3830*/  @!P0 MOV R8, R28 ;  /* 0x0000001c00088202 */ /* 0x000fe40000000f00 */
[----:B------:R-:W-:Y:S01]  /*3840*/  @!P0 MOV R9, R29 ;  /* 0x0000001d00098202 */ /* 0x000fe20000000f00 */
[----:B-1----:R-:W-:Y:S06]  /*3850*/  @!P0 BRA `(.L_x_7079) ;  /* 0x0000004000108947 */ /* 0x002fec0003800000 */
        /* <DEDUP_REMOVED lines=64> */
[----:B------:R-:W1:Y:S01]  /*3c60*/  LDCU UR20, c[0x0][0x3f8] ;  /* 0x00007f00ff1477ac */ /* 0x000e620008000800 */
[----:B------:R-:W-:Y:S01]  /*3c70*/  MOV R9, R10 ;  /* 0x0000000a00097202 */ /* 0x000fe20000000f00 */
[----:B------:R-:W-:Y:S01]  /*3c80*/  IMAD.MOV.U32 R8, RZ, RZ, RZ ;  /* 0x000000ffff087224 */ /* 0x000fe200078e00ff */
[----:B------:R-:W-:-:S03]  /*3c90*/  ISETP.NE.AND P1, PT, R36, 0x2, PT ;  /* 0x000000022400780c */ /* 0x000fc60003f25270 */
[----:B0-----:R-:W-:-:S05]  /*3ca0*/  IMAD.HI.U32 R8, R10, UR35, R8 ;  /* 0x000000230a087c27 */ /* 0x001fca000f8e0008 */
[----:B-1----:R-:W-:Y:S01]  /*3cb0*/  SHF.R.U32.HI R11, RZ, UR20, R8 ;  /* 0x00000014ff0b7c19 */ /* 0x002fe20008011608 */
[----:B------:R-:W0:Y:S03]  /*3cc0*/  LDCU UR20, c[0x0][0x514] ;  /* 0x0000a280ff1477ac */ /* 0x000e260008000800 */
[----:B------:R-:W-:-:S05]  /*3cd0*/  IADD3 R9, PT, PT, -R11, RZ, RZ ;  /* 0x000000ff0b097210 */ /* 0x000fca0007ffe1ff */
[----:B------:R-:W-:-:S04]  /*3ce0*/  IMAD R9, R9, UR34, R10 ;  /* 0x0000002209097c24 */ /* 0x000fc8000f8e020a */
[----:B0-----:R-:W-:Y:S01]  /*3cf0*/  IMAD R4, R9, UR20, R4 ;  /* 0x0000001409047c24 */ /* 0x001fe2000f8e0204 */
        /* <DEDUP_REMOVED lines=210> */
[----:B------:R-:W-:Y:S01]  /*4a20*/  SHF.R.U32.HI R9, RZ, UR28, R8 ;  /* 0x0000001cff097c19 */ /* 0x000fe20008011608 */
[----:B------:R-:W-:-:S03]  /*4a30*/  @P1 IMAD.MOV.U32 R8, RZ, RZ, RZ ;  /* 0x000000ffff081224 */ /* 0x000fc600078e00ff */
[----:B------:R-:W-:-:S05]  /*4a40*/  IADD3 R11, PT, PT, -R9, RZ, RZ ;  /* 0x000000ff090b7210 */ /* 0x000fca0007ffe1ff */
[----:B------:R-:W-:Y:S02]  /*4a50*/  IMAD R11, R11, UR54, R10 ;  /* 0x000000360b0b7c24 */ /* 0x000fe4000f8e020a */
[----:B------:R-:W2:Y:S02]  /*4a60*/  @P1 LDC R10, c[0x0][0x570] ;  /* 0x00015c00ff0a1b82 */ /* 0x000ea40000000800 */
[----:B------:R-:W-:Y:S02]  /*4a70*/  IMAD R4, R11, UR29, R4 ;  /* 0x0000001d0b047c24 */ /* 0x000fe4000f8e0204 */
[----:B-1----:R-:W-:-:S05]  /*4a80*/  @P1 IMAD.HI.U32 R8, R9, R12, R8 ;  /* 0x0000000c09081227 */ /* 0x002fca00078e0008 */
[----:B------:R-:W-:-:S04]  /*4a90*/  @P1 SHF.R.U32.HI R8, RZ, R13, R8 ;  /* 0x0000000dff081219 */ /* 0x000fc80000011608 */
[----:B------:R-:W-:-:S05]  /*4aa0*/  @P1 IADD3 R8, PT, PT, -R8, RZ, RZ ;  /* 0x000000ff08081210 */ /* 0x000fca0007ffe1ff */
[----:B0-----:R-:W-:-:S04]  /*4ab0*/  @P1 IMAD R9, R8, R15, R9 ;  /* 0x0000000f08091224 */ /* 0x001fc800078e0209 */
[----:B--2---:R-:W-:-:S07]  /*4ac0*/  @P1 IMAD R4, R9, R10, R4 ;  /* 0x0000000a09041224 */ /* 0x004fce00078e0204 */
.L_x_7080:
[----:B------:R-:W-:-:S04]  /*4ad0*/  LOP3.LUT R9, R4, 0xfffffff0, RZ, 0xc0, !PT ;  /* 0xfffffff004097812 */ /* 0x000fc800078ec0ff */
[----:B------:R-:W-:-:S04]  /*4ae0*/  IADD3 R8, P1, PT, R9, R46, RZ ;  /* 0x0000002e09087210 */ /* 0x000fc80007f3e0ff */
[----:B------:R-:W-:-:S06]  /*4af0*/  IADD3.X R9, PT, PT, RZ, R47, RZ, P1, !PT ;  /* 0x0000002fff097210 */ /* 0x000fcc0000ffe4ff */
[----:B------:R-:W5:Y:S01]  /*4b00*/  LDG.E.128 R8, desc[UR36][R8.64] ;  /* 0x0000002408087981 */ /* 0x000f62000c1e1d00 */
[----:B------:R-:W-:Y:S02]  /*4b10*/  HFMA2 R24, -RZ, RZ, 0, 0 ;  /* 0x00000000ff187431 */ /* 0x000fe400000001ff */
[----:B------:R-:W-:-:S04]  /*4b20*/  VIADD R25, R37, UR4 ;  /* 0x0000000425197c36 */ /* 0x000fc80008000000 */
[----:B------:R-:W-:-:S05]  /*4b30*/  IMAD.HI.U32 R4, R25, UR22, R24 ;  /* 0x0000001619047c27 */ /* 0x000fca000f8e0018 */
[----:B------:R-:W-:-:S04]  /*4b40*/  SHF.R.U32.HI R14, RZ, UR23, R4 ;  /* 0x00000017ff0e7c19 */ /* 0x000fc80008011604 */
[----:B------:R-:W-:-:S05]  /*4b50*/  IADD3 R13, PT, PT, -R14, RZ, RZ ;  /* 0x000000ff0e0d7210 */ /* 0x000fca0007ffe1ff */
[----:B------:R-:W-:-:S04]  /*4b60*/  IMAD R4, R13, UR21, R25 ;  /* 0x000000150d047c24 */ /* 0x000fc8000f8e0219 */
[----:B------:R-:W-:Y:S01]  /*4b70*/  IMAD R4, R4, UR5, RZ ;  /* 0x0000000504047c24 */ /* 0x000fe2000f8e02ff */
[----:B------:R-:W-:Y:S06]  /*4b80*/  BRA.U !UP0, `(.L_x_7081) ;  /* 0x0000000d089c7547 */ /* 0x000fec000b800000 */
        /* <DEDUP_REMOVED lines=231> */
.L_x_7081:
        /* <DEDUP_REMOVED lines=243> */
.L_x_7082:
        /* <DEDUP_REMOVED lines=243> */
.L_x_7083:
[----:B------:R-:W-:-:S04]  /*7860*/  LOP3.LUT R25, R4, 0xfffffff0, RZ, 0xc0, !PT ;  /* 0xfffffff004197812 */ /* 0x000fc800078ec0ff */
[----:B------:R-:W-:-:S04]  /*7870*/  IADD3 R24, P1, PT, R25, R46, RZ ;  /* 0x0000002e19187210 */ /* 0x000fc80007f3e0ff */
[----:B------:R-:W-:-:S06]  /*7880*/  IADD3.X R25, PT, PT, RZ, R47, RZ, P1, !PT ;  /* 0x0000002fff197210 */ /* 0x000fcc0000ffe4ff */
[----:B------:R-:W5:Y:S03]  /*7890*/  LDG.E.128 R24, desc[UR36][R24.64] ;  /* 0x0000002418187981 */ /* 0x000f66000c1e1d00 */
.L_x_7079:
[----:B------:R-:W1:Y:S01]  /*78a0*/  LDCU UR5, c[0x0][0x3a4] ;  /* 0x00007480ff0577ac */ /* 0x000e620008000800 */
[----:B------:R-:W-:Y:S01]  /*78b0*/  IMAD.U32 R32, RZ, RZ, UR4 ;  /* 0x00000004ff207e24 */ /* 0x000fe2000f8e00ff */
[----:B-----5:R2:W3:Y:S04]  /*78c0*/  DADD R6, R8, R6 ;  /* 0x0000000008067229 */ /* 0x0204e80000000006 */
[----:B------:R-:W-:-:S05]  /*78d0*/  LEA R37, R32, R37, 0x2 ;  /* 0x0000002520257211 */ /* 0x000fca00078e10ff */
[----:B------:R-:W-:Y:S01]  /*78e0*/  IMAD R49, R32, 0x3, R37 ;  /* 0x0000000320317824 */ /* 0x000fe200078e0225 */
[----:B-1----:R-:W-:-:S04]  /*78f0*/  MOV R4, UR5 ;  /* 0x0000000500047c02 */ /* 0x002fc80008000f00 */
[----:B------:R-:W-:-:S15]  /*7900*/  ISETP.GE.U32.AND P1, PT, R49, R4, PT ;  /* 0x000000043100720c */ /* 0x000fde0003f26070 */
[----:B------:R-:W-:-:S15]  /*7910*/  NOP ;  /* 0x0000000000007918 */ /* 0x000fde0000000000 */
[----:B------:R-:W-:-:S15]  /*7920*/  NOP ;  /* 0x0000000000007918 */ /* 0x000fde0000000000 */
[----:B------:R-:W-:-:S05]  /*7930*/  NOP ;  /* 0x0000000000007918 */ /* 0x000fca0000000000 */
[----:B------:R2:W1:-:S15]  /*7940*/  DADD R34, R10, R34 ;  /* 0x000000000a227229 */ /* 0x00045e0000000022 */
        /* <DEDUP_REMOVED lines=31> */
.L_x_7078:
[----:B------:R-:W-:Y:S05]  /*7b40*/  BSYNC.RECONVERGENT B1 ;  /* 0x0000000000017941 */ /* 0x000fea0003800200 */
.L_x_7077:
[----:B------:R-:W-:Y:S01]  /*7b50*/  ISETP.GE.U32.AND P0, PT, R37, R4, PT ;  /* 0x000000042500720c */ /* 0x000fe20003f06070 */
[----:B------:R-:W-:-:S12]  /*7b60*/  BSSY.RECONVERGENT B1, `(.L_x_7085) ;  /* 0x0000473000017945 */ /* 0x000fd80003800200 */
[----:B------:R-:W-:Y:S05]  /*7b70*/  @P0 BRA `(.L_x_7086) ;  /* 0x0000004400c40947 */ /* 0x000fea0003800000 */
[----:B------:R-:W1:Y:S01]  /*7b80*/  LDC R8, c[0x0][0x3e0] ;  /* 0x0000f800ff087b82 */ /* 0x000e620000000800 */
[----:B------:R-:W-:Y:S02]  /*7b90*/  CS2R R30, SRZ ;  /* 0x00000000001e7805 */ /* 0x000fe4000001ff00 */
[C---:B-1----:R-:W-:Y:S01]  /*7ba0*/  ISETP.NE.AND P0, PT, R8.reuse, RZ, PT ;  /* 0x000000ff0800720c */ /* 0x042fe20003f05270 */
[----:B------:R-:W-:-:S05]  /*7bb0*/  VIADD R29, R8, 0xffffffff ;  /* 0xffffffff081d7836 */ /* 0x000fca0000000000 */
[----:B------:R-:W-:-:S04]  /*7bc0*/  VIMNMX.U32 R28, PT, PT, R29, 0x18, PT ;  /* 0x000000181d1c7848 */ /* 0x000fc80003fe0000 */
[----:B------:R-:W-:-:S03]  /*7bd0*/  IADD3 R28, PT, PT, R28, 0x1, RZ ;  /* 0x000000011c1c7810 */ /* 0x000fc60007ffe0ff */
[----:B------:R-:W-:Y:S05]  /*7be0*/  @!P0 BRA `(.L_x_7087) ;  /* 0x00000010004c8947 */ /* 0x000fea0003800000 */
[----:B------:R-:W1:Y:S01]  /*7bf0*/  LDCU.64 UR4, c[0x0][0x3e8] ;  /* 0x00007d00ff0477ac */ /* 0x000e620008000a00 */
[----:B------:R-:W-:Y:S02]  /*7c00*/  MOV R36, RZ ;  /* 0x000000ff00247202 */ /* 0x000fe40000000f00 */
[----:B------:R-:W-:Y:S01]  /*7c10*/  ISETP.NE.AND P1, PT, R29, RZ, PT ;  /* 0x000000ff1d00720c */ /* 0x000fe20003f25270 */
[----:B------:R-:W2:Y:S01]  /*7c20*/  LDCU UR6, c[0x0][0x3e4] ;  /* 0x00007c80ff0677ac */ /* 0x000ea20008000800 */
[----:B------:R-:W3:Y:S01]  /*7c30*/  LDCU UR7, c[0x0][0x510] ;  /* 0x0000a200ff0777ac */ /* 0x000ee20008000800 */
[----:B-1----:R-:W-:-:S05]  /*7c40*/  IMAD.HI.U32 R8, R37, UR4, R36 ;  /* 0x0000000425087c27 */ /* 0x002fca000f8e0024 */
[----:B------:R-:W-:-:S05]  /*7c50*/  SHF.R.U32.HI R9, RZ, UR5, R8 ;  /* 0x00000005ff097c19 */ /* 0x000fca0008011608 */
[----:B------:R-:W-:-:S04]  /*7c60*/  IMAD.MOV R30, RZ, RZ, -R9 ;  /* 0x000000ffff1e7224 */ /* 0x000fc800078e0a09 */
[----:B--2---:R-:W-:-:S04]  /*7c70*/  IMAD R30, R30, UR6, R37 ;  /* 0x000000061e1e7c24 */ /* 0x004fc8000f8e0225 */
        /* <DEDUP_REMOVED lines=264> */
.L_x_7088:
[----:B------:R-:W-:Y:S02]  /*8d00*/  SHF.R.U32.HI R30, RZ, 0x4, R30 ;  /* 0x00000004ff1e7819 */ /* 0x000fe4000001161e */
[----:B------:R-:W-:-:S07]  /*8d10*/  MOV R31, RZ ;  /* 0x000000ff001f7202 */ /* 0x000fce0000000f00 */
.L_x_7087:
[----:B------:R-:W1:Y:S02]  /*8d20*/  LDCU.64 UR4, c[0x0][0x770] ;  /* 0x0000ee00ff0477ac */ /* 0x000e640008000a00 */
[----:B-1----:R-:W-:-:S04]  /*8d30*/  IADD3 R36, P1, PT, R5, UR4, RZ ;  /* 0x0000000405247c10 */ /* 0x002fc8000ff3e0ff */
        /* <DEDUP_REMOVED lines=15> */
[----:B------:R-:W-:-:S04]  /*8e30*/  SHF.R.U32.HI R15, RZ, UR5, R14 ;  /* 0x00000005ff0f7c19 */ /* 0x000fc8000801160e */
[----:B------:R-:W-:-:S05]  /*8e40*/  IADD3 R13, PT, PT, -R15, RZ, RZ ;  /* 0x000000ff0f0d7210 */ /* 0x000fca0007ffe1ff */
[----:B--2---:R-:W-:-:S04]  /*8e50*/  IMAD R46, R13, UR6, R31 ;  /* 0x000000060d2e7c24 */ /* 0x004fc8000f8e021f */
        /* <DEDUP_REMOVED lines=257> */
[----:B------:R-:W2:Y:S01]  /*9e70*/  LDCU UR6, c[0x0][0x504] ;  /* 0x0000a080ff0677ac */ /* 0x000ea20008000800 */
[----:B------:R-:W3:Y:S03]  /*9e80*/  LDCU UR7, c[0x0][0x570] ;  /* 0x0000ae00ff0777ac */ /* 0x000ee60008000800 */
[----:B-1----:R-:W-:-:S05]  /*9e90*/  IMAD.HI.U32 R12, R13, UR4, R12 ;  /* 0x000000040d0c7c27 */ /* 0x002fca000f8e000c */
[----:B------:R-:W-:-:S04]  /*9ea0*/  SHF.R.U32.HI R12, RZ, UR5, R12 ;  /* 0x00000005ff0c7c19 */ /* 0x000fc8000801160c */
[----:B------:R-:W-:-:S05]  /*9eb0*/  IADD3 R12, PT, PT, -R12, RZ, RZ ;  /* 0x000000ff0c0c7210 */ /* 0x000fca0007ffe1ff */
[----:B--2---:R-:W-:-:S04]  /*9ec0*/  IMAD R13, R12, UR6, R13 ;  /* 0x000000060c0d7c24 */ /* 0x004fc8000f8e020d */
[----:B---3--:R-:W-:-:S07]  /*9ed0*/  IMAD R46, R13, UR7, R46 ;  /* 0x000000070d2e7c24 */ /* 0x008fce000f8e022e */
.L_x_7090:
[----:B------:R-:W-:Y:S01]  /*9ee0*/  SHF.R.U32.HI R46, RZ, 0x4, R46 ;  /* 0x00000004ff2e7819 */ /* 0x000fe2000001162e */
[----:B------:R-:W-:-:S07]  /*9ef0*/  IMAD.MOV.U32 R47, RZ, RZ, RZ ;  /* 0x000000ffff2f7224 */ /* 0x000fce00078e00ff */
.L_x_7089:
        /* <DEDUP_REMOVED lines=281> */
.L_x_7092:
[----:B------:R-:W-:Y:S02]  /*b090*/  SHF.R.U32.HI R46, RZ, 0x4, R46 ;  /* 0x00000004ff2e7819 */ /* 0x000fe4000001162e */
[----:B------:R-:W-:-:S07]  /*b0a0*/  MOV R47, RZ ;  /* 0x000000ff002f7202 */ /* 0x000fce0000000f00 */
.L_x_7091:
        /* <DEDUP_REMOVED lines=14> */
[----:B------:R-:W-:-:S04]  /*b190*/  SHF.R.U32.HI R25, RZ, UR5, R24 ;  /* 0x00000005ff197c19 */ /* 0x000fc80008011618 */
[----:B------:R-:W-:-:S05]  /*b1a0*/  IADD3 R27, PT, PT, -R25, RZ, RZ ;  /* 0x000000ff191b7210 */ /* 0x000fca0007ffe1ff */
        /* <DEDUP_REMOVED lines=265> */
.L_x_7094:
[----:B------:R-:W-:Y:S02]  /*c240*/  SHF.R.U32.HI R24, RZ, 0x4, R29 ;  /* 0x00000004ff187819 */ /* 0x000fe4000001161d */
[----:B------:R-:W-:-:S07]  /*c250*/  MOV R25, RZ ;  /* 0x000000ff00197202 */ /* 0x000fce0000000f00 */
.L_x_7093:
[----:B------:R-:W-:-:S04]  /*c260*/  LEA R26, P0, R24, R36, 0x4 ;  /* 0x00000024181a7211 */ /* 0x000fc800078020ff */
[----:B------:R-:W-:-:S06]  /*c270*/  LEA.HI.X R27, R24, R5, R25, 0x4, P0 ;  /* 0x00000005181b7211 */ /* 0x000fcc00000f2419 */
[----:B------:R-:W5:Y:S03]  /*c280*/  LDG.E.128 R24, desc[UR36][R26.64] ;  /* 0x000000241a187981 */ /* 0x000f66000c1e1d00 */
.L_x_7086:
[----:B------:R-:W-:Y:S05]  /*c290*/  BSYNC.RECONVERGENT B1 ;  /* 0x0000000000017941 */ /* 0x000fea0003800200 */
.L_x_7085:
[----:B------:R-:W-:Y:S01]  /*c2a0*/  ISETP.GE.U32.AND P0, PT, R37, R4, PT ;  /* 0x000000042500720c */ /* 0x000fe20003f06070 */
[----:B------:R-:W-:-:S12]  /*c2b0*/  BSSY.RECONVERGENT B1, `(.L_x_7095) ;  /* 0x0000025000017945 */ /* 0x000fd80003800200 */
[----:B------:R-:W-:Y:S05]  /*c2c0*/  @P0 BRA `(.L_x_7096) ;  /* 0x00000000008c0947 */ /* 0x000fea0003800000 */
[----:B------:R-:W-:Y:S01]  /*c2d0*/  IMAD.IADD R5, R37, 0x1, R32 ;  /* 0x0000000125057824 */ /* 0x000fe200078e0220 */
[----:B-----5:R1:W2:Y:S04]  /*c2e0*/  DADD R6, R6, R8 ;  /* 0x0000000006067229 */ /* 0x0202a80000000008 */
[----:B------:R-:W-:-:S15]  /*c2f0*/  ISETP.GE.U32.AND P0, PT, R5, R4, PT ;  /* 0x000000040500720c */ /* 0x000fde0003f06070 */
[----:B------:R-:W-:-:S15]  /*c300*/  NOP ;  /* 0x0000000000007918 */ /* 0x000fde0000000000 */
[----:B------:R-:W-:-:S15]  /*c310*/  NOP ;  /* 0x0000000000007918 */ /* 0x000fde0000000000 */
[----:B------:R-:W-:-:S15]  /*c320*/  NOP ;  /* 0x0000000000007918 */ /* 0x000fde0000000000 */
[----:B------:R1:W3:Y:S02]  /*c330*/  DADD R34, R34, R10 ;  /* 0x0000000022227229 */ /* 0x0002e4000000000a */
[----:B-123--:R-:W-:Y:S05]  /*c340*/  @P0 BRA `(.L_x_7096) ;  /* 0x00000000006c0947 */ /* 0x00efea0003800000 */
[----:B------:R-:W-:Y:S01]  /*c350*/  IADD3 R5, PT, PT, R5, R32, RZ ;  /* 0x0000002005057210 */ /* 0x000fe20007ffe0ff */
[----:B------:R1:W2:Y:S03]  /*c360*/  DADD R38, R38, R12 ;  /* 0x0000000026267229 */ /* 0x0002a6000000000c */
[----:B------:R-:W-:-:S15]  /*c370*/  ISETP.GE.U32.AND P0, PT, R5, R4, PT ;  /* 0x000000040500720c */ /* 0x000fde0003f06070 */
[----:B------:R-:W-:-:S15]  /*c380*/  NOP ;  /* 0x0000000000007918 */ /* 0x000fde0000000000 */
[----:B------:R-:W-:-:S15]  /*c390*/  NOP ;  /* 0x0000000000007918 */ /* 0x000fde0000000000 */
[----:B------:R-:W-:-:S15]  /*c3a0*/  NOP ;  /* 0x0000000000007918 */ /* 0x000fde0000000000 */
[----:B------:R-:W-:-:S01]  /*c3b0*/  NOP ;  /* 0x0000000000007918 */ /* 0x000fc20000000000 */
        /* <DEDUP_REMOVED lines=9> */
[----:B------:R1:W3:-:S15]  /*c450*/  DADD R42, R42, R22 ;  /* 0x000000002a2a7229 */ /* 0x0002de0000000016 */
[----:B------:R-:W-:-:S15]  /*c460*/  NOP ;  /* 0x0000000000007918 */ /* 0x000fde0000000000 */
[----:B------:R-:W-:-:S15]  /*c470*/  NOP ;  /* 0x0000000000007918 */ /* 0x000fde0000000000 */
[----:B------:R-:W-:-:S15]  /*c480*/  NOP ;  /* 0x0000000000007918 */ /* 0x000fde0000000000 */
[----:B------:R-:W-:-:S04]  /*c490*/  NOP ;  /* 0x0000000000007918 */ /* 0x000fc80000000000 */
[----:B------:R1:W4:-:S15]  /*c4a0*/  @!P0 DADD R16, R16, R24 ;  /* 0x0000000010108229 */ /* 0x00031e0000000018 */
[----:B------:R-:W-:-:S15]  /*c4b0*/  NOP ;  /* 0x0000000000007918 */ /* 0x000fde0000000000 */
[----:B------:R-:W-:-:S15]  /*c4c0*/  NOP ;  /* 0x0000000000007918 */ /* 0x000fde0000000000 */
[----:B------:R-:W-:-:S15]  /*c4d0*/  NOP ;  /* 0x0000000000007918 */ /* 0x000fde0000000000 */
[----:B------:R-:W-:-:S04]  /*c4e0*/  NOP ;  /* 0x0000000000007918 */ /* 0x000fc80000000000 */
[----:B--234-:R1:W0:Y:S02]  /*c4f0*/  @!P0 DADD R18, R18, R26 ;  /* 0x0000000012128229 */ /* 0x01c224000000001a */
.L_x_7096:
[----:B------:R-:W-:Y:S05]  /*c500*/  BSYNC.RECONVERGENT B1 ;  /* 0x0000000000017941 */ /* 0x000fea0003800200 */
.L_x_7095:
[----:B------:R-:W2:-:S15]  /*c510*/  DADD R6, R38, R6 ;  /* 0x0000000026067229 */ /* 0x000e9e0000000006 */
        /* <DEDUP_REMOVED lines=19> */
[----:B--2---:R2:W3:-:S15]  /*c650*/  DADD R16, R6, R16 ;  /* 0x0000000006107229 */ /* 0x0044de0000000010 */
[----:B------:R-:W-:-:S15]  /*c660*/  NOP ;  /* 0x0000000000007918 */ /* 0x000fde0000000000 */
[----:B------:R-:W-:-:S15]  /*c670*/  NOP ;  /* 0x0000000000007918 */ /* 0x000fde0000000000 */
[----:B------:R-:W-:-:S15]  /*c680*/  NOP ;  /* 0x0000000000007918 */ /* 0x000fde0000000000 */
[----:B------:R-:W-:-:S04]  /*c690*/  NOP ;  /* 0x0000000000007918 */ /* 0x000fc80000000000 */
[----:B0--3--:R2:W4:Y:S02]  /*c6a0*/  DADD R18, R34, R18 ;  /* 0x0000000022127229 */ /* 0x0095240000000012 */
.L_x_7050:
[----:B------:R-:W-:Y:S05]  /*c6b0*/  BSYNC.RECONVERGENT B0 ;  /* 0x0000000000007941 */ /* 0x000fea0003800200 */
.L_x_7049:
[----:B------:R-:W3:Y:S02]  /*c6c0*/  LDCU UR4, c[0x0][0x3bc] ;  /* 0x00007780ff0477ac */ /* 0x000ee40008000800 */
[----:B---3--:R-:W-:-:S09]  /*c6d0*/  UISETP.NE.AND UP0, UPT, UR4, URZ, UPT ;  /* 0x000000ff0400728c */ /* 0x008fd2000bf05270 */
[----:B------:R-:W-:Y:S05]  /*c6e0*/  BRA.U !UP0, `(.L_x_7097) ;  /* 0x0000000108787547 */ /* 0x000fea000b800000 */
[----:B------:R-:W3:Y:S01]  /*c6f0*/  S2UR UR5, SR_CgaCtaId ;  /* 0x00000000000579c3 */ /* 0x000ee20000008800 */
[----:B------:R-:W1:Y:S01]  /*c700*/  LDCU UR8, c[0x0][0x360] ;  /* 0x00006c00ff0877ac */ /* 0x000e620008000800 */
[----:B------:R-:W-:Y:S01]  /*c710*/  UMOV UR4, 0x400 ;  /* 0x0000040000047882 */ /* 0x000fe20000000000 */
[----:B------:R-:W0:Y:S01]  /*c720*/  LDCU UR6, c[0x0][0x364] ;  /* 0x00006c80ff0677ac */ /* 0x000e220008000800 */
[----:B------:R-:W-:Y:S01]  /*c730*/  UIADD3 UR4, UPT, UPT, UR4, 0x10, URZ ;  /* 0x0000001004047890 */ /* 0x000fe2000fffe0ff */
[----:B-1----:R-:W-:-:S03]  /*c740*/  IMAD R4, R2, UR8, R3 ;  /* 0x0000000802047c24 */ /* 0x002fc6000f8e0203 */
[----:B---3--:R-:W-:Y:S02]  /*c750*/  ULEA UR4, UR5, UR4, 0x18 ;  /* 0x0000000405047291 */ /* 0x008fe4000f8ec0ff */
[----:B0-----:R-:W-:-:S04]  /*c760*/  UISETP.GE.U32.AND UP0, UPT, UR6, 0x2, UPT ;  /* 0x000000020600788c */ /* 0x001fc8000bf06070 */
[----:B-----5:R-:W-:-:S05]  /*c770*/  LEA R9, R4, UR4, 0x4 ;  /* 0x0000000404097c11 */ /* 0x020fca000f8e20ff */
[----:B----4-:R3:W-:Y:S01]  /*c780*/  STS.128 [R9], R16 ;  /* 0x0000001009007388 */ /* 0x0107e20000000c00 */
[----:B------:R-:W-:Y:S05]  /*c790*/  BRA.U !UP0, `(.L_x_7097) ;  /* 0x00000001084c7547 */ /* 0x000fea000b800000 */
[----:B------:R-:W-:-:S05]  /*c7a0*/  UMOV UR5, UR6 ;  /* 0x0000000600057c82 */ /* 0x000fca0008000000 */
.L_x_7098:
        /* <DEDUP_REMOVED lines=9> */
[----:B--2---:R-:W3:Y:S02]  /*c840*/  @!P0 LDS.128 R4, [R4] ;  /* 0x0000000004048984 */ /* 0x004ee40000000c00 */
[----:B0--3--:R-:W-:-:S15]  /*c850*/  @!P0 DADD R16, R16, R4 ;  /* 0x0000000010108229 */ /* 0x009fde0000000004 */
[----:B------:R-:W-:-:S15]  /*c860*/  NOP ;  /* 0x0000000000007918 */ /* 0x000fde0000000000 */
[----:B------:R-:W-:-:S15]  /*c870*/  NOP ;  /* 0x0000000000007918 */ /* 0x000fde0000000000 */
[----:B------:R-:W-:-:S15]  /*c880*/  NOP ;  /* 0x0000000000007918 */ /* 0x000fde0000000000 */
[----:B------:R-:W-:-:S04]  /*c890*/  NOP ;  /* 0x0000000000007918 */ /* 0x000fc80000000000 */
[----:B------:R-:W0:Y:S02]  /*c8a0*/  @!P0 DADD R18, R18, R6 ;  /* 0x0000000012128229 */ /* 0x000e240000000006 */
[----:B0-----:R0:W-:Y:S01]  /*c8b0*/  @!P0 STS.128 [R9], R16 ;  /* 0x0000001009008388 */ /* 0x0011e20000000c00 */
[----:B------:R-:W-:Y:S05]  /*c8c0*/  BRA.U UP0, `(.L_x_7098) ;  /* 0xfffffffd00b87547 */ /* 0x000fea000b83ffff */
.L_x_7097:
[----:B------:R-:W1:Y:S02]  /*c8d0*/  LDCU UR4, c[0x0][0x3b8] ;  /* 0x00007700ff0477ac */ /* 0x000e640008000800 */
[----:B-1----:R-:W-:-:S09]  /*c8e0*/  UISETP.NE.AND UP0, UPT, UR4, URZ, UPT ;  /* 0x000000ff0400728c */ /* 0x002fd2000bf05270 */
[----:B------:R-:W-:Y:S05]  /*c8f0*/  BRA.U !UP0, `(.L_x_7099) ;  /* 0x0000000108c07547 */ /* 0x000fea000b800000 */
[----:B------:R-:W1:Y:S02]  /*c900*/  LDCU UR5, c[0x0][0x360] ;  /* 0x00006c00ff0577ac */ /* 0x000e640008000800 */
[----:B-1----:R-:W-:Y:S02]  /*c910*/  UISETP.GE.U32.AND UP0, UPT, UR5, 0x21, UPT ;  /* 0x000000210500788c */ /* 0x002fe4000bf06070 */
[----:B------:R-:W-:-:S07]  /*c920*/  UMOV UR4, UR5 ;  /* 0x0000000500047c82 */ /* 0x000fce0008000000 */
[----:B------:R-:W-:Y:S05]  /*c930*/  BRA.U !UP0, `(.L_x_7100) ;  /* 0x0000000108707547 */ /* 0x000fea000b800000 */
[----:B------:R-:W1:Y:S01]  /*c940*/  S2UR UR6, SR_CgaCtaId ;  /* 0x00000000000679c3 */ /* 0x000e620000008800 */
[----:B------:R-:W-:Y:S01]  /*c950*/  UMOV UR4, 0x400 ;  /* 0x0000040000047882 */ /* 0x000fe20000000000 */
[----:B------:R-:W-:Y:S01]  /*c960*/  IMAD R4, R2, UR5, R3 ;  /* 0x0000000502047c24 */ /* 0x000fe2000f8e0203 */
[----:B------:R-:W-:Y:S02]  /*c970*/  UIADD3 UR4, UPT, UPT, UR4, 0x10, URZ ;  /* 0x0000001004047890 */ /* 0x000fe4000fffe0ff */
[----:B------:R-:W-:Y:S02]  /*c980*/  UISETP.GE.U32.AND UP0, UPT, UR5, 0x40, UPT ;  /* 0x000000400500788c */ /* 0x000fe4000bf06070 */
[----:B-1----:R-:W-:-:S06]  /*c990*/  ULEA UR4, UR6, UR4, 0x18 ;  /* 0x0000000406047291 */ /* 0x002fcc000f8ec0ff */
[----:B0--3-5:R-:W-:Y:S01]  /*c9a0*/  LEA R9, R4, UR4, 0x4 ;  /* 0x0000000404097c11 */ /* 0x029fe2000f8e20ff */
[----:B------:R-:W-:-:S04]  /*c9b0*/  UMOV UR4, 0x20 ;  /* 0x0000002000047882 */ /* 0x000fc80000000000 */
[----:B----4-:R1:W-:Y:S01]  /*c9c0*/  STS.128 [R9], R16 ;  /* 0x0000001009007388 */ /* 0x0103e20000000c00 */
[----:B------:R-:W-:Y:S05]  /*c9d0*/  BRA.U !UP0, `(.L_x_7100) ;  /* 0x0000000108487547 */ /* 0x000fea000b800000 */
[----:B------:R-:W-:-:S07]  /*c9e0*/  MOV R8, UR5 ;  /* 0x0000000500087c02 */ /* 0x000fce0008000f00 */
.L_x_7101:
[----:B------:R-:W-:Y:S01]  /*c9f0*/  SHF.R.U32.HI R10, RZ, 0x1, R8 ;  /* 0x00000001ff0a7819 */ /* 0x000fe20000011608 */
[----:B------:R-:W-:Y:S03]  /*ca00*/  BAR.SYNC.DEFER_BLOCKING 0x0 ;  /* 0x0000000000007b1d */ /* 0x000fe60000010000 */
[----:B------:R-:W-:-:S04]  /*ca10*/  IADD3 R4, PT, PT, R10, R3, RZ ;  /* 0x000000030a047210 */ /* 0x000fc80007ffe0ff */
[----:B------:R-:W-:-:S04]  /*ca20*/  ISETP.GE.U32.AND P0, PT, R4, UR5, PT ;  /* 0x0000000504007c0c */ /* 0x000fc8000bf06070 */
[----:B------:R-:W-:-:S13]  /*ca30*/  ISETP.GE.U32.OR P0, PT, R3, R10, P0 ;  /* 0x0000000a0300720c */ /* 0x000fda0000706470 */
[----:B------:R-:W-:-:S06]  /*ca40*/  @!P0 IMAD R4, R10, 0x10, R9 ;  /* 0x000000100a048824 */ /* 0x000fcc00078e0209 */
[----:B--2---:R-:W1:Y:S02]  /*ca50*/  @!P0 LDS.128 R4, [R4] ;  /* 0x0000000004048984 */ /* 0x004e640000000c00 */
[----:B01----:R-:W-:-:S15]  /*ca60*/  @!P0 DADD R16, R16, R4 ;  /* 0x0000000010108229 */ /* 0x003fde0000000004 */
        /* <DEDUP_REMOVED lines=9> */
.L_x_7100:
[----:B------:R-:W-:Y:S01]  /*cb00*/  BAR.SYNC.DEFER_BLOCKING 0x0 ;  /* 0x0000000000007b1d */ /* 0x000fe20000010000 */
[----:B------:R-:W-:-:S09]  /*cb10*/  UISETP.GE.U32.AND UP0, UPT, UR4, 0x2, UPT ;  /* 0x000000020400788c */ /* 0x000fd2000bf06070 */
[----:B------:R-:W-:Y:S05]  /*cb20*/  BRA.U !UP0, `(.L_x_7099) ;  /* 0x0000000108347547 */ /* 0x000fea000b800000 */
[----:B--2---:R-:W-:-:S07]  /*cb30*/  HFMA2 R7, -RZ, RZ, 0, 5.9604644775390625e-08 ;  /* 0x00000001ff077431 */ /* 0x004fce00000001ff */
.L_x_7102:
[----:B------:R-:W-:Y:S04]  /*cb40*/  SHFL.DOWN PT, R5, R17, R7, 0x1f ;  /* 0x08001f0711057589 */ /* 0x000fe800000e0000 */
[----:B------:R-:W0:Y:S02]  /*cb50*/  SHFL.DOWN PT, R4, R16, R7, 0x1f ;  /* 0x08001f0710047589 */ /* 0x000e2400000e0000 */
[----:B01-3--:R4:W0:Y:S02]  /*cb60*/  DADD R16, R4, R16 ;  /* 0x0000000004107229 */ /* 0x00b8240000000010 */
[----:B----4-:R-:W-:Y:S04]  /*cb70*/  SHFL.DOWN PT, R5, R19, R7, 0x1f ;  /* 0x08001f0713057589 */ /* 0x010fe800000e0000 */
[----:B------:R1:W2:Y:S02]  /*cb80*/  SHFL.DOWN PT, R4, R18, R7, 0x1f ;  /* 0x08001f0712047589 */ /* 0x0002a400000e0000 */
[----:B-1----:R-:W-:-:S05]  /*cb90*/  IMAD.SHL.U32 R7, R7, 0x2, RZ ;  /* 0x0000000207077824 */ /* 0x002fca00078e00ff */
[----:B------:R-:W-:-:S15]  /*cba0*/  ISETP.GE.AND P0, PT, R7, UR4, PT ;  /* 0x0000000407007c0c */ /* 0x000fde000bf06270 */
[----:B------:R-:W-:-:S15]  /*cbb0*/  NOP ;  /* 0x0000000000007918 */ /* 0x000fde0000000000 */
[----:B------:R-:W-:-:S15]  /*cbc0*/  NOP ;  /* 0x0000000000007918 */ /* 0x000fde0000000000 */
[----:B------:R-:W-:-:S06]  /*cbd0*/  NOP ;  /* 0x0000000000007918 */ /* 0x000fcc0000000000 */
[----:B--2---:R1:W2:Y:S02]  /*cbe0*/  DADD R18, R4, R18 ;  /* 0x0000000004127229 */ /* 0x0042a40000000012 */
[----:B012---:R-:W-:Y:S05]  /*cbf0*/  @!P0 BRA `(.L_x_7102) ;  /* 0xfffffffc00d08947 */ /* 0x007fea000383ffff */
.L_x_7099:
[----:B------:R-:W0:Y:S01]  /*cc00*/  LDCU UR4, c[0x0][0x574] ;  /* 0x0000ae80ff0477ac */ /* 0x000e220008000800 */
[----:B-----5:R-:W-:Y:S01]  /*cc10*/  MOV R22, RZ ;  /* 0x000000ff00167202 */ /* 0x020fe20000000f00 */
[----:B------:R-:W1:Y:S01]  /*cc20*/  LDCU UR5, c[0x0][0x3c4] ;  /* 0x00007880ff0577ac */ /* 0x000e620008000800 */
[----:B------:R-:W2:Y:S01]  /*cc30*/  LDCU UR6, c[0x0][0x3c8] ;  /* 0x00007900ff0677ac */ /* 0x000ea20008000800 */
[----:B------:R-:W3:Y:S01]  /*cc40*/  LDCU UR7, c[0x0][0x3b0] ;  /* 0x00007600ff0777ac */ /* 0x000ee20008000800 */
[----:B0-----:R-:W-:Y:S01]  /*cc50*/  UISETP.NE.AND UP0, UPT, UR4, URZ, UPT ;  /* 0x000000ff0400728c */ /* 0x001fe2000bf05270 */
[----:B-1----:R-:W-:-:S04]  /*cc60*/  IMAD R5, R3, UR5, RZ ;  /* 0x0000000503057c24 */ /* 0x002fc8000f8e02ff */
[----:B--2---:R-:W-:-:S04]  /*cc70*/  IMAD R5, R2, UR6, R5 ;  /* 0x0000000602057c24 */ /* 0x004fc8000f8e0205 */
[----:B---3--:R-:W-:Y:S01]  /*cc80*/  IMAD R7, R0, UR7, R5 ;  /* 0x0000000700077c24 */ /* 0x008fe2000f8e0205 */
[----:B------:R-:W-:Y:S06]  /*cc90*/  BRA.U !UP0, `(.L_x_7103) ;  /* 0x0000001108547547 */ /* 0x000fec000b800000 */
[----:B------:R-:W0:Y:S01]  /*cca0*/  LDCU.64 UR8, c[0x0][0x578] ;  /* 0x0000af00ff0877ac */ /* 0x000e220008000a00 */
[----:B------:R-:W-:Y:S01]  /*ccb0*/  MOV R6, RZ ;  /* 0x000000ff00067202 */ /* 0x000fe20000000f00 */
[----:B------:R-:W1:Y:S01]  /*ccc0*/  LDCU UR5, c[0x0][0x580] ;  /* 0x0000b000ff0577ac */ /* 0x000e620008000800 */
[----:B------:R-:W2:Y:S03]  /*ccd0*/  LDCU UR6, c[0x0][0x6a4] ;  /* 0x0000d480ff0677ac */ /* 0x000ea60008000800 */
[----:B0-----:R-:W-:-:S05]  /*cce0*/  IMAD.HI.U32 R4, R7, UR9, R6 ;  /* 0x0000000907047c27 */ /* 0x001fca000f8e0006 */
[----:B-1----:R-:W-:Y:S01]  /*ccf0*/  SHF.R.U32.HI R5, RZ, UR5, R4 ;  /* 0x00000005ff057c19 */ /* 0x002fe20008011604 */
[----:B------:R-:W-:-:S04]  /*cd00*/  UIADD3 UR5, UPT, UPT, UR4, -0x1, URZ ;  /* 0xffffffff04057890 */ /* 0x000fc8000fffe0ff */
[----:B------:R-:W-:Y:S01]  /*cd10*/  UISETP.NE.AND UP1, UPT, UR5, URZ, UPT ;  /* 0x000000ff0500728c */ /* 0x000fe2000bf25270 */
[----:B------:R-:W-:-:S04]  /*cd20*/  IMAD.MOV R9, RZ, RZ, -R5 ;  /* 0x000000ffff097224 */ /* 0x000fc800078e0a05 */
        /* <DEDUP_REMOVED lines=268> */
.L_x_7103:
        /* <DEDUP_REMOVED lines=10> */
[----:B------:R-:W-:Y:S01]  /*de90*/  HFMA2 R22, -RZ, RZ, 0, 0 ;  /* 0x00000000ff167431 */ /* 0x000fe200000001ff */
[----:B------:R-:W-:Y:S06]  /*dea0*/  BRA.U !UP0, `(.L_x_7105) ;  /* 0x0000001108587547 */ /* 0x000fec000b800000 */
[----:B------:R-:W0:Y:S01]  /*deb0*/  LDCU.64 UR6, c[0x0][0x578] ;  /* 0x0000af00ff0677ac */ /* 0x000e220008000a00 */
[----:B------:R-:W-:Y:S01]  /*dec0*/  MOV R9, R7 ;  /* 0x0000000700097202 */ /* 0x000fe20000000f00 */
        /* <DEDUP_REMOVED lines=276> */
.L_x_7105:
        /* <DEDUP_REMOVED lines=22> */
[----:B----4-:R0:W-:Y:S05]  /*f170*/  STG.E.128 desc[UR36][R6.64], R16 ;  /* 0x0000001006007986 */ /* 0x0101ea000c101d24 */
.L_x_7107:
[----:B------:R-:W-:Y:S05]  /*f180*/  BSYNC.RECONVERGENT B0 ;  /* 0x0000000000007941 */ /* 0x000fea0003800200 */
.L_x_7106:
        /* <DEDUP_REMOVED lines=35> */
.L_x_7109:
[----:B------:R-:W-:Y:S05]  /*f3c0*/  BSYNC.RECONVERGENT B0 ;  /* 0x0000000000007941 */ /* 0x000fea0003800200 */
.L_x_7108:
        /* <DEDUP_REMOVED lines=17> */
[----:B------:R-:W4:Y:S01]  /*f4e0*/  LDCU.64 UR12, c[0x0][0x398] ;  /* 0x00007300ff0c77ac */ /* 0x000f220008000a00 */
[----:B0-----:R-:W-:Y:S01]  /*f4f0*/  UISETP.NE.AND UP0, UPT, UR4, URZ, UPT ;  /* 0x000000ff0400728c */ /* 0x001fe2000bf05270 */
[----:B-1----:R-:W-:-:S02]  /*f500*/  MOV R16, UR10 ;  /* 0x0000000a00107c02 */ /* 0x002fc40008000f00 */
[----:B------:R-:W-:Y:S01]  /*f510*/  MOV R17, UR11 ;  /* 0x0000000b00117c02 */ /* 0x000fe20008000f00 */
[----:B----4-:R-:W-:Y:S01]  /*f520*/  IMAD.U32 R18, RZ, RZ, UR12 ;  /* 0x0000000cff127e24 */ /* 0x010fe2000f8e00ff */
[----:B------:R-:W-:-:S04]  /*f530*/  MOV R19, UR13 ;  /* 0x0000000d00137c02 */ /* 0x000fc80008000f00 */
        /* <DEDUP_REMOVED lines=13> */
.L_x_7114:
[----:B------:R-:W-:-:S04]  /*f610*/  IMAD.IADD R7, R15, 0x1, R14 ;  /* 0x000000010f077824 */ /* 0x000fc800078e020e */
[----:B--2---:R-:W-:-:S05]  /*f620*/  IMAD.WIDE.U32 R6, R7, 0x10, R12 ;  /* 0x0000001007067825 */ /* 0x004fca00078e000c */
[----:B------:R-:W2:Y:S01]  /*f630*/  LDG.E.128 R8, desc[UR36][R6.64] ;  /* 0x0000002406087981 */ /* 0x000ea2000c1e1d00 */
[----:B------:R-:W-:-:S04]  /*f640*/  IADD3 R14, PT, PT, R21, R14, RZ ;  /* 0x0000000e150e7210 */ /* 0x000fc80007ffe0ff */
[----:B------:R-:W-:Y:S01]  /*f650*/  ISETP.GE.U32.AND P1, PT, R14, UR6, PT ;  /* 0x000000060e007c0c */ /* 0x000fe2000bf26070 */
[----:B--2---:R0:W1:-:S15]  /*f660*/  DADD R16, R8, R16 ;  /* 0x0000000008107229 */ /* 0x00405e0000000010 */
[----:B------:R-:W-:-:S15]  /*f670*/  NOP ;  /* 0x0000000000007918 */ /* 0x000fde0000000000 */
[----:B------:R-:W-:-:S15]  /*f680*/  NOP ;  /* 0x0000000000007918 */ /* 0x000fde0000000000 */
[----:B------:R-:W-:-:S15]  /*f690*/  NOP ;  /* 0x0000000000007918 */ /* 0x000fde0000000000 */
[----:B------:R-:W-:-:S04]  /*f6a0*/  NOP ;  /* 0x0000000000007918 */ /* 0x000fc80000000000 */
[----:B------:R0:W3:Y:S02]  /*f6b0*/  DADD R18, R10, R18 ;  /* 0x000000000a127229 */ /* 0x0000e40000000012 */
[----:B01-3--:R-:W-:Y:S05]  /*f6c0*/  @!P1 BRA `(.L_x_7114) ;  /* 0xfffffffc00d09947 */ /* 0x00bfea000383ffff */
[----:B------:R-:W-:Y:S05]  /*f6d0*/  BSYNC.RECONVERGENT B1 ;  /* 0x0000000000017941 */ /* 0x000fea0003800200 */
.L_x_7113:
[----:B------:R-:W-:Y:S05]  /*f6e0*/  BRA `(.L_x_7112) ;  /* 0x0000000000587947 */ /* 0x000fea0003800000 */
.L_x_7111:
        /* <DEDUP_REMOVED lines=9> */
.L_x_7115:
[----:B------:R-:W-:-:S04]  /*f780*/  IMAD.IADD R6, R0, 0x1, R15 ;  /* 0x0000000100067824 */ /* 0x000fc800078e020f */
[----:B-1----:R-:W-:-:S04]  /*f790*/  IMAD R7, R6, R14, R3 ;  /* 0x0000000e06077224 */ /* 0x002fc800078e0203 */
[----:B--2---:R-:W-:-:S05]  /*f7a0*/  IMAD.WIDE.U32 R6, R7, 0x10, R12 ;  /* 0x0000001007067825 */ /* 0x004fca00078e000c */
[----:B------:R-:W2:Y:S01]  /*f7b0*/  LDG.E.128 R8, desc[UR36][R6.64] ;  /* 0x0000002406087981 */ /* 0x000ea2000c1e1d00 */
[----:B---3--:R-:W-:-:S04]  /*f7c0*/  IADD3 R15, PT, PT, R20, R15, RZ ;  /* 0x0000000f140f7210 */ /* 0x008fc80007ffe0ff */
[----:B------:R-:W-:Y:S01]  /*f7d0*/  ISETP.GE.U32.AND P1, PT, R15, UR5, PT ;  /* 0x000000050f007c0c */ /* 0x000fe2000bf26070 */
[----:B--2---:R0:W4:-:S15]  /*f7e0*/  DADD R16, R8, R16 ;  /* 0x0000000008107229 */ /* 0x00411e0000000010 */
[----:B------:R-:W-:-:S15]  /*f7f0*/  NOP ;  /* 0x0000000000007918 */ /* 0x000fde0000000000 */
[----:B------:R-:W-:-:S15]  /*f800*/  NOP ;  /* 0x0000000000007918 */ /* 0x000fde0000000000 */
[----:B------:R-:W-:-:S15]  /*f810*/  NOP ;  /* 0x0000000000007918 */ /* 0x000fde0000000000 */
[----:B------:R-:W-:-:S04]  /*f820*/  NOP ;  /* 0x0000000000007918 */ /* 0x000fc80000000000 */
[----:B------:R0:W1:Y:S02]  /*f830*/  DADD R18, R10, R18 ;  /* 0x000000000a127229 */ /* 0x0000640000000012 */
[----:B01--4-:R-:W-:Y:S05]  /*f840*/  @!P1 BRA `(.L_x_7115) ;  /* 0xfffffffc00cc9947 */ /* 0x013fea000383ffff */
.L_x_7112:
[----:B------:R-:W-:Y:S05]  /*f850*/  BSYNC.RECONVERGENT B0 ;  /* 0x0000000000007941 */ /* 0x000fea0003800200 */
.L_x_7110:
        /* <DEDUP_REMOVED lines=12> */
.L_x_7117:
        /* <DEDUP_REMOVED lines=18> */
.L_x_7116:
        /* <DEDUP_REMOVED lines=9> */
.L_x_7120:
[----:B------:R-:W-:Y:S01]  /*fad0*/  SHF.R.U32.HI R2, RZ, 0x1, R0 ;  /* 0x00000001ff027819 */ /* 0x000fe20000011600 */
[----:B------:R-:W-:Y:S03]  /*fae0*/  BAR.SYNC.DEFER_BLOCKING 0x0 ;  /* 0x0000000000007b1d */ /* 0x000fe60000010000 */
[----:B------:R-:W-:-:S04]  /*faf0*/  IADD3 R6, PT, PT, R2, R3, RZ ;  /* 0x0000000302067210 */ /* 0x000fc80007ffe0ff */
[----:B------:R-:W-:-:S04]  /*fb00*/  ISETP.GE.U32.AND P1, PT, R6, UR5, PT ;  /* 0x0000000506007c0c */ /* 0x000fc8000bf26070 */
[----:B------:R-:W-:-:S13]  /*fb10*/  ISETP.GE.U32.OR P1, PT, R3, R2, P1 ;  /* 0x000000020300720c */ /* 0x000fda0000f26470 */
[----:B------:R-:W-:-:S06]  /*fb20*/  @!P1 LEA R8, R2, R7, 0x4 ;  /* 0x0000000702089211 */ /* 0x000fcc00078e20ff */
        /* <DEDUP_REMOVED lines=11> */
.L_x_7119:
[----:B------:R-:W-:Y:S01]  /*fbe0*/  BAR.SYNC.DEFER_BLOCKING 0x0 ;  /* 0x0000000000007b1d */ /* 0x000fe20000010000 */
[----:B------:R-:W-:-:S09]  /*fbf0*/  UISETP.GE.U32.AND UP0, UPT, UR4, 0x2, UPT ;  /* 0x000000020400788c */ /* 0x000fd2000bf06070 */
[----:B------:R-:W-:Y:S05]  /*fc00*/  BRA.U !UP0, `(.L_x_7118) ;  /* 0x0000000108347547 */ /* 0x000fea000b800000 */
[----:B0123--:R-:W-:-:S07]  /*fc10*/  MOV R7, 0x1 ;  /* 0x0000000100077802 */ /* 0x00ffce0000000f00 */
.L_x_7121:
[----:B------:R-:W-:Y:S04]  /*fc20*/  SHFL.DOWN PT, R3, R17, R7, 0x1f ;  /* 0x08001f0711037589 */ /* 0x000fe800000e0000 */
[----:B------:R-:W0:Y:S02]  /*fc30*/  SHFL.DOWN PT, R2, R16, R7, 0x1f ;  /* 0x08001f0710027589 */ /* 0x000e2400000e0000 */
[----:B0-----:R0:W4:Y:S02]  /*fc40*/  DADD R16, R2, R16 ;  /* 0x0000000002107229 */ /* 0x0011240000000010 */
[----:B0-----:R-:W-:Y:S04]  /*fc50*/  SHFL.DOWN PT, R3, R19, R7, 0x1f ;  /* 0x08001f0713037589 */ /* 0x001fe800000e0000 */
[----:B------:R0:W1:Y:S02]  /*fc60*/  SHFL.DOWN PT, R2, R18, R7, 0x1f ;  /* 0x08001f0712027589 */ /* 0x00006400000e0000 */
[----:B0-----:R-:W-:-:S04]  /*fc70*/  SHF.L.U32 R7, R7, 0x1, RZ ;  /* 0x0000000107077819 */ /* 0x001fc800000006ff */
[----:B------:R-:W-:-:S15]  /*fc80*/  ISETP.GE.AND P1, PT, R7, UR4, PT ;  /* 0x0000000407007c0c */ /* 0x000fde000bf26270 */
[----:B------:R-:W-:-:S15]  /*fc90*/  NOP ;  /* 0x0000000000007918 */ /* 0x000fde0000000000 */
[----:B------:R-:W-:-:S15]  /*fca0*/  NOP ;  /* 0x0000000000007918 */ /* 0x000fde0000000000 */
[----:B------:R-:W-:-:S07]  /*fcb0*/  NOP ;  /* 0x0000000000007918 */ /* 0x000fce0000000000 */
[----:B-1----:R0:W1:Y:S02]  /*fcc0*/  DADD R18, R2, R18 ;  /* 0x0000000002127229 */ /* 0x0020640000000012 */
[----:B01--4-:R-:W-:Y:S05]  /*fcd0*/  @!P1 BRA `(.L_x_7121) ;  /* 0xfffffffc00d09947 */ /* 0x013fea000383ffff */
.L_x_7118:
[----:B------:R-:W-:Y:S05]  /*fce0*/  @!P0 EXIT ;  /* 0x000000000000894d */ /* 0x000fea0003800000 */
[----:B------:R-:W4:Y:S02]  /*fcf0*/  LDCU.64 UR4, c[0x0][0x788] ;  /* 0x0000f100ff0477ac */ /* 0x000f240008000a00 */
[----:B----4-:R-:W-:-:S04]  /*fd00*/  UISETP.NE.U32.AND UP0, UPT, UR4, URZ, UPT ;  /* 0x000000ff0400728c */ /* 0x010fc8000bf05070 */
[----:B------:R-:W-:-:S09]  /*fd10*/  UISETP.NE.AND.EX UP0, UPT, UR5, URZ, UPT, UP0 ;  /* 0x000000ff0500728c */ /* 0x000fd2000bf05300 */
[----:B------:R-:W-:Y:S05]  /*fd20*/  BRA.U UP0, `(.L_x_7122) ;  /* 0x0000000100a87547 */ /* 0x000fea000b800000 */
[----:B------:R-:W4:Y:S01]  /*fd30*/  LDCU.U8 UR6, c[0x0][0x7a8] ;  /* 0x0000f500ff0677ac */ /* 0x000f220008000000 */
[----:B------:R-:W5:Y:S01]  /*fd40*/  LDCU.64 UR4, c[0x0][0x778] ;  /* 0x0000ef00ff0477ac */ /* 0x000f620008000a00 */
[----:B------:R-:W0:Y:S01]  /*fd50*/  LDCU.U8 UR7, c[0x0][0x7a9] ;  /* 0x0000f520ff0777ac */ /* 0x000e220008000000 */
[----:B----4-:R-:W-:Y:S01]  /*fd60*/  UISETP.NE.AND UP0, UPT, UR6, URZ, UPT ;  /* 0x000000ff0600728c */ /* 0x010fe2000bf05270 */
[----:B-----5:R-:W-:Y:S01]  /*fd70*/  IADD3 R2, P0, PT, R22, UR4, RZ ;  /* 0x0000000416027c10 */ /* 0x020fe2000ff1e0ff */
[----:B0-----:R-:W-:-:S04]  /*fd80*/  UISETP.NE.AND UP1, UPT, UR7, URZ, UPT ;  /* 0x000000ff0700728c */ /* 0x001fc8000bf25270 */
[----:B------:R-:W-:-:S03]  /*fd90*/  IMAD.X R3, RZ, RZ, UR5, P0 ;  /* 0x00000005ff037e24 */ /* 0x000fc600080e06ff */
[----:B------:R-:W-:Y:S05]  /*fda0*/  BRA.U !UP0, `(.L_x_7123) ;  /* 0x00000001081c7547 */ /* 0x000fea000b800000 */
[----:B-123--:R-:W2:Y:S02]  /*fdb0*/  LDG.E.128 R4, desc[UR36][R2.64] ;  /* 0x0000002402047981 */ /* 0x00eea4000c1e1d00 */
[----:B--2---:R0:W4:-:S15]  /*fdc0*/  DADD R16, R16, R4 ;  /* 0x0000000010107229 */ /* 0x00411e0000000004 */
[----:B------:R-:W-:-:S15]  /*fdd0*/  NOP ;  /* 0x0000000000007918 */ /* 0x000fde0000000000 */
[----:B------:R-:W-:-:S15]  /*fde0*/  NOP ;  /* 0x0000000000007918 */ /* 0x000fde0000000000 */
[----:B------:R-:W-:-:S15]  /*fdf0*/  NOP ;  /* 0x0000000000007918 */ /* 0x000fde0000000000 */
[----:B------:R-:W-:-:S04]  /*fe00*/  NOP ;  /* 0x0000000000007918 */ /* 0x000fc80000000000 */
[----:B----4-:R0:W1:Y:S02]  /*fe10*/  DADD R18, R18, R6 ;  /* 0x0000000012127229 */ /* 0x0100640000000006 */
.L_x_7123:
[----:B------:R-:W-:Y:S05]  /*fe20*/  BRA.U !UP1, `(.L_x_7124) ;  /* 0x0000000109607547 */ /* 0x000fea000b800000 */
[----:B------:R-:W4:Y:S02]  /*fe30*/  LDCU UR4, c[0x0][0x7ac] ;  /* 0x0000f580ff0477ac */ /* 0x000f240008000800 */
[----:B----4-:R-:W-:-:S09]  /*fe40*/  UISETP.NE.AND UP0, UPT, UR4, 0x1, UPT ;  /* 0x000000010400788c */ /* 0x010fd2000bf05270 */
[----:B------:R-:W-:Y:S05]  /*fe50*/  BRA.U !UP0, `(.L_x_7125) ;  /* 0x0000000108407547 */ /* 0x000fea000b800000 */
[----:B------:R-:W-:Y:S01]  /*fe60*/  MOV R0, 0x0 ;  /* 0x0000000000007802 */ /* 0x000fe20000000f00 */
[----:B------:R-:W0:Y:S01]  /*fe70*/  LDCU.64 UR4, c[0x4][0x7c8] ;  /* 0x0100f900ff0477ac */ /* 0x000e220008000a00 */
[----:B------:R-:W-:Y:S01]  /*fe80*/  HFMA2 R8, -RZ, RZ, 0, 4.4763088226318359375e-05 ;  /* 0x000002efff087431 */ /* 0x000fe200000001ff */
[----:B------:R-:W-:Y:S01]  /*fe90*/  MOV R12, 0x1 ;  /* 0x00000001000c7802 */ /* 0x000fe20000000f00 */
[----:B------:R4:W4:Y:S01]  /*fea0*/  LDC.64 R2, c[0x4][R0] ;  /* 0x0100000000027b82 */ /* 0x0009220000000a00 */
[----:B------:R-:W5:Y:S01]  /*feb0*/  LDCU.64 UR6, c[0x4][0x7b8] ;  /* 0x0100f700ff0677ac */ /* 0x000f620008000a00 */
[----:B------:R-:W-:Y:S01]  /*fec0*/  IMAD.MOV.U32 R13, RZ, RZ, RZ ;  /* 0x000000ffff0d7224 */ /* 0x000fe200078e00ff */
[----:B------:R-:W1:Y:S01]  /*fed0*/  LDCU.64 UR8, c[0x4][0x1d8] ;  /* 0x01003b00ff0877ac */ /* 0x000e620008000a00 */
[----:B0-----:R-:W-:Y:S02]  /*fee0*/  MOV R4, UR4 ;  /* 0x0000000400047c02 */ /* 0x001fe40008000f00 */
[----:B------:R-:W-:Y:S01]  /*fef0*/  MOV R5, UR5 ;  /* 0x0000000500057c02 */ /* 0x000fe20008000f00 */
[----:B-----5:R-:W-:Y:S01]  /*ff00*/  IMAD.U32 R6, RZ, RZ, UR6 ;  /* 0x00000006ff067e24 */ /* 0x020fe2000f8e00ff */
[----:B-123--:R-:W-:-:S02]  /*ff10*/  MOV R7, UR7 ;  /* 0x0000000700077c02 */ /* 0x00efc40008000f00 */
[----:B------:R-:W-:Y:S01]  /*ff20*/  MOV R10, UR8 ;  /* 0x00000008000a7c02 */ /* 0x000fe20008000f00 */
[----:B------:R-:W-:-:S07]  /*ff30*/  IMAD.U32 R11, RZ, RZ, UR9 ;  /* 0x00000009ff0b7e24 */ /* 0x000fce000f8e00ff */
[----:B------:R-:W-:-:S07]  /*ff40*/  LEPC R20, `(.L_x_7125) ;  /* 0x000000001014794e */ /* 0x000fce0000000000 */
[----:B----4-:R-:W-:Y:S05]  /*ff50*/  CALL.ABS.NOINC R2 ;  /* 0x0000000002007343 */ /* 0x010fea0003c00000 */
.L_x_7125:
[----:B------:R-:W4:Y:S02]  /*ff60*/  LDCU.64 UR4, c[0x0][0x778] ;  /* 0x0000ef00ff0477ac */ /* 0x000f240008000a00 */
[----:B----4-:R-:W-:-:S04]  /*ff70*/  IADD3 R22, P0, PT, R22, UR4, RZ ;  /* 0x0000000416167c10 */ /* 0x010fc8000ff1e0ff */
[----:B------:R-:W-:-:S05]  /*ff80*/  IADD3.X R23, PT, PT, RZ, UR5, RZ, P0, !PT ;  /* 0x00000005ff177c10 */ /* 0x000fca00087fe4ff */
[----:B-1----:R-:W-:Y:S01]  /*ff90*/  STG.E.128 desc[UR36][R22.64], R16 ;  /* 0x0000001016007986 */ /* 0x002fe2000c101d24 */
[----:B------:R-:W-:Y:S05]  /*ffa0*/  EXIT ;  /* 0x000000000000794d */ /* 0x000fea0003800000 */
.L_x_7124:
[----:B-1----:R-:W-:Y:S01]  /*ffb0*/  STG.E.128 desc[UR36][R2.64], R16 ;  /* 0x0000001002007986 */ /* 0x002fe2000c101d24 */
[----:B------:R-:W-:Y:S05]  /*ffc0*/  EXIT ;  /* 0x000000000000794d */ /* 0x000fea0003800000 */
.L_x_7122:
[----:B------:R-:W4:Y:S01]  /*ffd0*/  LDCU.U8 UR4, c[0x0][0x7a8] ;  /* 0x0000f500ff0477ac */ /* 0x000f220008000000 */
[----:B------:R-:W5:Y:S01]  /*ffe0*/  LDCU.U8 UR5, c[0x0][0x7a9] ;  /* 0x0000f520ff0577ac */ /* 0x000f620008000000 */
[----:B----4-:R-:W-:Y:S02]  /*fff0*/  UISETP.NE.AND UP0, UPT, UR4, URZ, UPT ;  /* 0x000000ff0400728c */ /* 0x010fe4000bf05270 */
[----:B-----5:R-:W-:-:S07]  /*10000*/  UISETP.NE.AND UP1, UPT, UR5, URZ, UPT ;  /* 0x000000ff0500728c */ /* 0x020fce000bf25270 */
[----:B------:R-:W-:Y:S05]  /*10010*/  BRA.U !UP0, `(.L_x_7126) ;  /* 0x00000001081c7547 */ /* 0x000fea000b800000 */
[----:B------:R-:W0:Y:S02]  /*10020*/  LDG.E.128 R8, desc[UR36][R4.64] ;  /* 0x0000002404087981 */ /* 0x000e24000c1e1d00 */
[----:B0123--:R4:W0:-:S15]  /*10030*/  DADD R16, R16, R8 ;  /* 0x0000000010107229 */ /* 0x00f81e0000000008 */
[----:B------:R-:W-:-:S15]  /*10040*/  NOP ;  /* 0x0000000000007918 */ /* 0x000fde0000000000 */
[----:B------:R-:W-:-:S15]  /*10050*/  NOP ;  /* 0x0000000000007918 */ /* 0x000fde0000000000 */
[----:B------:R-:W-:-:S15]  /*10060*/  NOP ;  /* 0x0000000000007918 */ /* 0x000fde0000000000 */
[----:B------:R-:W-:-:S04]  /*10070*/  NOP ;  /* 0x0000000000007918 */ /* 0x000fc80000000000 */
[----:B0-----:R4:W1:Y:S02]  /*10080*/  DADD R18, R18, R10 ;  /* 0x0000000012127229 */ /* 0x001864000000000a */
.L_x_7126:
[----:B------:R-:W-:Y:S05]  /*10090*/  BRA.U !UP1, `(.L_x_7127) ;  /* 0x0000000109607547 */ /* 0x000fea000b800000 */
[----:B------:R-:W5:Y:S02]  /*100a0*/  LDCU UR4, c[0x0][0x7ac] ;  /* 0x0000f580ff0477ac */ /* 0x000f640008000800 */
[----:B-----5:R-:W-:-:S09]  /*100b0*/  UISETP.NE.AND UP0, UPT, UR4, 0x1, UPT ;  /* 0x000000010400788c */ /* 0x020fd2000bf05270 */
[----:B------:R-:W-:Y:S05]  /*100c0*/  BRA.U !UP0, `(.L_x_7128) ;  /* 0x0000000108407547 */ /* 0x000fea000b800000 */
[----:B------:R-:W-:Y:S01]  /*100d0*/  MOV R0, 0x0 ;  /* 0x0000000000007802 */ /* 0x000fe20000000f00 */
[----:B------:R-:W5:Y:S01]  /*100e0*/  LDCU.64 UR4, c[0x4][0x7c8] ;  /* 0x0100f900ff0477ac */ /* 0x000f620008000a00 */
[----:B----4-:R-:W-:Y:S02]  /*100f0*/  HFMA2 R8, -RZ, RZ, 0, 4.4763088226318359375e-05 ;  /* 0x000002efff087431 */ /* 0x010fe400000001ff */
[----:B------:R-:W-:Y:S01]  /*10100*/  IMAD.MOV.U32 R12, RZ, RZ, 0x1 ;  /* 0x00000001ff0c7424 */ /* 0x000fe200078e00ff */
[----:B------:R4:W4:Y:S01]  /*10110*/  LDC.64 R2, c[0x4][R0] ;  /* 0x0100000000027b82 */ /* 0x0009220000000a00 */
[----:B------:R-:W0:Y:S01]  /*10120*/  LDCU.64 UR6, c[0x4][0x7b8] ;  /* 0x0100f700ff0677ac */ /* 0x000e220008000a00 */
[----:B------:R-:W-:Y:S01]  /*10130*/  MOV R13, RZ ;  /* 0x000000ff000d7202 */ /* 0x000fe20000000f00 */
[----:B------:R-:W1:Y:S01]  /*10140*/  LDCU.64 UR8, c[0x4][0x1d8] ;  /* 0x01003b00ff0877ac */ /* 0x000e620008000a00 */
[----:B-----5:R-:W-:Y:S01]  /*10150*/  MOV R4, UR4 ;  /* 0x0000000400047c02 */ /* 0x020fe20008000f00 */
[----:B------:R-:W-:Y:S01]  /*10160*/  IMAD.U32 R5, RZ, RZ, UR5 ;  /* 0x00000005ff057e24 */ /* 0x000fe2000f8e00ff */
[----:B0-----:R-:W-:-:S02]  /*10170*/  MOV R6, UR6 ;  /* 0x0000000600067c02 */ /* 0x001fc40008000f00 */
[----:B-123--:R-:W-:Y:S01]  /*10180*/  MOV R7, UR7 ;  /* 0x0000000700077c02 */ /* 0x00efe20008000f00 */
[----:B------:R-:W-:Y:S01]  /*10190*/  IMAD.U32 R10, RZ, RZ, UR8 ;  /* 0x00000008ff0a7e24 */ /* 0x000fe2000f8e00ff */
[----:B------:R-:W-:-:S07]  /*101a0*/  MOV R11, UR9 ;  /* 0x00000009000b7c02 */ /* 0x000fce0008000f00 */
[----:B------:R-:W-:-:S07]  /*101b0*/  LEPC R20, `(.L_x_7128) ;  /* 0x000000001014794e */ /* 0x000fce0000000000 */
[----:B----4-:R-:W-:Y:S05]  /*101c0*/  CALL.ABS.NOINC R2 ;  /* 0x0000000002007343 */ /* 0x010fea0003c00000 */
.L_x_7128:
[----:B------:R-:W5:Y:S02]  /*101d0*/  LDCU.64 UR4, c[0x0][0x778] ;  /* 0x0000ef00ff0477ac */ /* 0x000f640008000a00 */
[----:B-----5:R-:W-:-:S04]  /*101e0*/  IADD3 R22, P0, PT, R22, UR4, RZ ;  /* 0x0000000416167c10 */ /* 0x020fc8000ff1e0ff */
[----:B------:R-:W-:-:S05]  /*101f0*/  IADD3.X R23, PT, PT, RZ, UR5, RZ, P0, !PT ;  /* 0x00000005ff177c10 */ /* 0x000fca00087fe4ff */
[----:B-1----:R-:W-:Y:S01]  /*10200*/  STG.E.128 desc[UR36][R22.64], R16 ;  /* 0x0000001016007986 */ /* 0x002fe2000c101d24 */
[----:B------:R-:W-:Y:S05]  /*10210*/  EXIT ;  /* 0x000000000000794d */ /* 0x000fea0003800000 */
.L_x_7127:
[----:B-1----:R-:W-:Y:S01]  /*10220*/  STG.E.128 desc[UR36][R4.64], R16 ;  /* 0x0000001004007986 */ /* 0x002fe2000c101d24 */
[----:B------:R-:W-:Y:S05]  /*10230*/  EXIT ;  /* 0x000000000000794d */ /* 0x000fea0003800000 */
.L_x_7104:
        /* <DEDUP_REMOVED lines=22> */
[----:B------:R-:W2:Y:S02]  /*103a0*/  LDG.E.128 R4, desc[UR36][R2.64] ;  /* 0x0000002402047981 */ /* 0x000ea4000c1e1d00 */
[----:B--2---:R0:W1:-:S15]  /*103b0*/  DADD R16, R16, R4 ;  /* 0x0000000010107229 */ /* 0x00405e0000000004 */
[----:B------:R-:W-:-:S15]  /*103c0*/  NOP ;  /* 0x0000000000007918 */ /* 0x000fde0000000000 */
[----:B------:R-:W-:-:S15]  /*103d0*/  NOP ;  /* 0x0000000000007918 */ /* 0x000fde0000000000 */
[----:B------:R-:W-:-:S15]  /*103e0*/  NOP ;  /* 0x0000000000007918 */ /* 0x000fde0000000000 */
[----:B------:R-:W-:-:S04]  /*103f0*/  NOP ;  /* 0x0000000000007918 */ /* 0x000fc80000000000 */
[----:B-1--4-:R0:W2:Y:S02]  /*10400*/  DADD R18, R18, R6 ;  /* 0x0000000012127229 */ /* 0x0120a40000000006 */
.L_x_7130:
[----:B------:R-:W-:Y:S05]  /*10410*/  BRA.U !UP1, `(.L_x_7131) ;  /* 0x0000000109607547 */ /* 0x000fea000b800000 */
[----:B------:R-:W1:Y:S02]  /*10420*/  LDCU UR4, c[0x0][0x7ac] ;  /* 0x0000f580ff0477ac */ /* 0x000e640008000800 */
[----:B-1----:R-:W-:-:S09]  /*10430*/  UISETP.NE.AND UP0, UPT, UR4, 0x1, UPT ;  /* 0x000000010400788c */ /* 0x002fd2000bf05270 */
[----:B------:R-:W-:Y:S05]  /*10440*/  BRA.U !UP0, `(.L_x_7132) ;  /* 0x0000000108407547 */ /* 0x000fea000b800000 */
[----:B------:R-:W-:Y:S01]  /*10450*/  MOV R0, 0x0 ;  /* 0x0000000000007802 */ /* 0x000fe20000000f00 */
[----:B------:R-:W0:Y:S01]  /*10460*/  LDCU.64 UR4, c[0x4][0x7c8] ;  /* 0x0100f900ff0477ac */ /* 0x000e220008000a00 */
[----:B------:R-:W-:Y:S01]  /*10470*/  HFMA2 R8, -RZ, RZ, 0, 4.4763088226318359375e-05 ;  /* 0x000002efff087431 */ /* 0x000fe200000001ff */
[----:B------:R-:W-:Y:S01]  /*10480*/  MOV R12, 0x1 ;  /* 0x00000001000c7802 */ /* 0x000fe20000000f00 */
[----:B------:R1:W3:Y:S01]  /*10490*/  LDC.64 R2, c[0x4][R0] ;  /* 0x0100000000027b82 */ /* 0x0002e20000000a00 */
[----:B------:R-:W5:Y:S01]  /*104a0*/  LDCU.64 UR6, c[0x4][0x7b8] ;  /* 0x0100f700ff0677ac */ /* 0x000f620008000a00 */
[----:B------:R-:W-:Y:S01]  /*104b0*/  IMAD.MOV.U32 R13, RZ, RZ, RZ ;  /* 0x000000ffff0d7224 */ /* 0x000fe200078e00ff */
[----:B------:R-:W2:Y:S01]  /*104c0*/  LDCU.64 UR8, c[0x4][0x1d8] ;  /* 0x01003b00ff0877ac */ /* 0x000ea20008000a00 */
[----:B0-----:R-:W-:Y:S02]  /*104d0*/  MOV R4, UR4 ;  /* 0x0000000400047c02 */ /* 0x001fe40008000f00 */
[----:B------:R-:W-:Y:S01]  /*104e0*/  MOV R5, UR5 ;  /* 0x0000000500057c02 */ /* 0x000fe20008000f00 */
[----:B-----5:R-:W-:Y:S01]  /*104f0*/  IMAD.U32 R6, RZ, RZ, UR6 ;  /* 0x00000006ff067e24 */ /* 0x020fe2000f8e00ff */
[----:B------:R-:W-:-:S02]  /*10500*/  MOV R7, UR7 ;  /* 0x0000000700077c02 */ /* 0x000fc40008000f00 */
[----:B--2---:R-:W-:Y:S01]  /*10510*/  MOV R10, UR8 ;  /* 0x00000008000a7c02 */ /* 0x004fe20008000f00 */
[----:B-1----:R-:W-:-:S07]  /*10520*/  IMAD.U32 R11, RZ, RZ, UR9 ;  /* 0x00000009ff0b7e24 */ /* 0x002fce000f8e00ff */
[----:B------:R-:W-:-:S07]  /*10530*/  LEPC R20, `(.L_x_7132) ;  /* 0x000000001014794e */ /* 0x000fce0000000000 */
[----:B---34-:R-:W-:Y:S05]  /*10540*/  CALL.ABS.NOINC R2 ;  /* 0x0000000002007343 */ /* 0x018fea0003c00000 */
.L_x_7132:
[----:B------:R-:W1:Y:S02]  /*10550*/  LDCU.64 UR4, c[0x0][0x778] ;  /* 0x0000ef00ff0477ac */ /* 0x000e640008000a00 */
[----:B-1----:R-:W-:-:S04]  /*10560*/  IADD3 R22, P0, PT, R22, UR4, RZ ;  /* 0x0000000416167c10 */ /* 0x002fc8000ff1e0ff */
[----:B------:R-:W-:-:S05]  /*10570*/  IADD3.X R23, PT, PT, RZ, UR5, RZ, P0, !PT ;  /* 0x00000005ff177c10 */ /* 0x000fca00087fe4ff */
[----:B--2-4-:R-:W-:Y:S01]  /*10580*/  STG.E.128 desc[UR36][R22.64], R16 ;  /* 0x0000001016007986 */ /* 0x014fe2000c101d24 */
[----:B------:R-:W-:Y:S05]  /*10590*/  EXIT ;  /* 0x000000000000794d */ /* 0x000fea0003800000 */
.L_x_7131:
[----:B--2-4-:R-:W-:Y:S01]  /*105a0*/  STG.E.128 desc[UR36][R2.64], R16 ;  /* 0x0000001002007986 */ /* 0x014fe2000c101d24 */
[----:B------:R-:W-:Y:S05]  /*105b0*/  EXIT ;  /* 0x000000000000794d */ /* 0x000fea0003800000 */
.L_x_7129:
[----:B------:R-:W0:Y:S01]  /*105c0*/  LDCU.U8 UR4, c[0x0][0x7a8] ;  /* 0x0000f500ff0477ac */ /* 0x000e220008000000 */
[----:B------:R-:W1:Y:S01]  /*105d0*/  LDCU.U8 UR5, c[0x0][0x7a9] ;  /* 0x0000f520ff0577ac */ /* 0x000e620008000000 */
[----:B0-----:R-:W-:Y:S02]  /*105e0*/  UISETP.NE.AND UP0, UPT, UR4, URZ, UPT ;  /* 0x000000ff0400728c */ /* 0x001fe4000bf05270 */
[----:B-1----:R-:W-:-:S07]  /*105f0*/  UISETP.NE.AND UP1, UPT, UR5, URZ, UPT ;  /* 0x000000ff0500728c */ /* 0x002fce000bf25270 */
        /* <DEDUP_REMOVED lines=8> */
.L_x_7133:
[----:B------:R-:W-:Y:S05]  /*10680*/  BRA.U !UP1, `(.L_x_7134) ;  /* 0x0000000109607547 */ /* 0x000fea000b800000 */
[----:B------:R-:W1:Y:S02]  /*10690*/  LDCU UR4, c[0x0][0x7ac] ;  /* 0x0000f580ff0477ac */ /* 0x000e640008000800 */
[----:B-1----:R-:W-:-:S09]  /*106a0*/  UISETP.NE.AND UP0, UPT, UR4, 0x1, UPT ;  /* 0x000000010400788c */ /* 0x002fd2000bf05270 */
[----:B------:R-:W-:Y:S05]  /*106b0*/  BRA.U !UP0, `(.L_x_7135) ;  /* 0x0000000108407547 */ /* 0x000fea000b800000 */
[----:B------:R-:W-:Y:S01]  /*106c0*/  MOV R0, 0x0 ;  /* 0x0000000000007802 */ /* 0x000fe20000000f00 */
[----:B------:R-:W1:Y:S01]  /*106d0*/  LDCU.64 UR4, c[0x4][0x7c8] ;  /* 0x0100f900ff0477ac */ /* 0x000e620008000a00 */
[----:B0-----:R-:W-:Y:S02]  /*106e0*/  HFMA2 R8, -RZ, RZ, 0, 4.4763088226318359375e-05 ;  /* 0x000002efff087431 */ /* 0x001fe400000001ff */
[----:B------:R-:W-:Y:S01]  /*106f0*/  IMAD.MOV.U32 R12, RZ, RZ, 0x1 ;  /* 0x00000001ff0c7424 */ /* 0x000fe200078e00ff */
[----:B------:R0:W3:Y:S01]  /*10700*/  LDC.64 R2, c[0x4][R0] ;  /* 0x0100000000027b82 */ /* 0x0000e20000000a00 */
[----:B------:R-:W5:Y:S01]  /*10710*/  LDCU.64 UR6, c[0x4][0x7b8] ;  /* 0x0100f700ff0677ac */ /* 0x000f620008000a00 */
[----:B------:R-:W-:Y:S01]  /*10720*/  MOV R13, RZ ;  /* 0x000000ff000d7202 */ /* 0x000fe20000000f00 */
[----:B------:R-:W2:Y:S01]  /*10730*/  LDCU.64 UR8, c[0x4][0x1d8] ;  /* 0x01003b00ff0877ac */ /* 0x000ea20008000a00 */
[----:B-1----:R-:W-:Y:S01]  /*10740*/  MOV R4, UR4 ;  /* 0x0000000400047c02 */ /* 0x002fe20008000f00 */
[----:B------:R-:W-:Y:S01]  /*10750*/  IMAD.U32 R5, RZ, RZ, UR5 ;  /* 0x00000005ff057e24 */ /* 0x000fe2000f8e00ff */
[----:B-----5:R-:W-:-:S02]  /*10760*/  MOV R6, UR6 ;  /* 0x0000000600067c02 */ /* 0x020fc40008000f00 */
[----:B------:R-:W-:Y:S01]  /*10770*/  MOV R7, UR7 ;  /* 0x0000000700077c02 */ /* 0x000fe20008000f00 */
[----:B--2---:R-:W-:Y:S01]  /*10780*/  IMAD.U32 R10, RZ, RZ, UR8 ;  /* 0x00000008ff0a7e24 */ /* 0x004fe2000f8e00ff */
[----:B0-----:R-:W-:-:S07]  /*10790*/  MOV R11, UR9 ;  /* 0x00000009000b7c02 */ /* 0x001fce0008000f00 */
[----:B------:R-:W-:-:S07]  /*107a0*/  LEPC R20, `(.L_x_7135) ;  /* 0x000000001014794e */ /* 0x000fce0000000000 */
[----:B---34-:R-:W-:Y:S05]  /*107b0*/  CALL.ABS.NOINC R2 ;  /* 0x0000000002007343 */ /* 0x018fea0003c00000 */
.L_x_7135:
[----:B------:R-:W1:Y:S02]  /*107c0*/  LDCU.64 UR4, c[0x0][0x778] ;  /* 0x0000ef00ff0477ac */ /* 0x000e640008000a00 */
[----:B-1----:R-:W-:-:S04]  /*107d0*/  IADD3 R22, P0, PT, R22, UR4, RZ ;  /* 0x0000000416167c10 */ /* 0x002fc8000ff1e0ff */
[----:B------:R-:W-:-:S05]  /*107e0*/  IADD3.X R23, PT, PT, RZ, UR5, RZ, P0, !PT ;  /* 0x00000005ff177c10 */ /* 0x000fca00087fe4ff */
[----:B--2-4-:R-:W-:Y:S01]  /*107f0*/  STG.E.128 desc[UR36][R22.64], R16 ;  /* 0x0000001016007986 */ /* 0x014fe2000c101d24 */
[----:B------:R-:W-:Y:S05]  /*10800*/  EXIT ;  /* 0x000000000000794d */ /* 0x000fea0003800000 */
.L_x_7134:
[----:B--2-4-:R-:W-:Y:S01]  /*10810*/  STG.E.128 desc[UR36][R4.64], R16 ;  /* 0x0000001004007986 */ /* 0x014fe2000c101d24 */
[----:B------:R-:W-:Y:S05]  /*10820*/  EXIT ;  /* 0x000000000000794d */ /* 0x000fea0003800000 */
.L_x_7136:
        /* <DEDUP_REMOVED lines=13> */
.L_x_10020:


//--------------------- .text._ZN2at6native13reduce_kernelILi128ELi2ENS0_8ReduceOpIN3c107complexIdEENS0_14func_wrapper_tIS5_ZNS0_11sum_functorIS5_S5_S5_EclERNS_14TensorIteratorEEUlS5_S5_E_EEjS5_Li4ELi4EEEEEvT1_ --------------------------
	.section	.text._ZN2at6native13reduce_kernelILi128ELi2ENS0_8ReduceOpIN3c107complexIdEENS0_14func_wrapper_tIS5_ZNS0_11sum_functorIS5_S5_S5_EclERNS_14TensorIteratorEEUlS5_S5_E_EEjS5_Li4ELi4EEEEEvT1_,"ax",@progbits
	.align	128
        .global         _ZN2at6native13reduce_kernelILi128ELi2ENS0_8ReduceOpIN3c107complexIdEENS0_14func_wrapper_tIS5_ZNS0_11sum_functorIS5_S5_S5_EclERNS_14TensorIteratorEEUlS5_S5_E_EEjS5_Li4ELi4EEEEEvT1_
        .type           _ZN2at6native13reduce_kernelILi128ELi2ENS0_8ReduceOpIN3c107complexIdEENS0_14func_wrapper_tIS5_ZNS0_11sum_functorIS5_S5_S5_EclERNS_14TensorIteratorEEUlS5_S5_E_EEjS5_Li4ELi4EEEEEvT1_,@function
        .size           _ZN2at6native13reduce_kernelILi128ELi2ENS0_8ReduceOpIN3c107complexIdEENS0_14func_wrapper_tIS5_ZNS0_11sum_functorIS5_S5_S5_EclERNS_14TensorIteratorEEUlS5_S5_E_EEjS5_Li4ELi4EEEEEvT1_,(.L_x_10021 - _ZN2at6native13reduce_kernelILi128ELi2ENS0_8ReduceOpIN3c107complexIdEENS0_14func_wrapper_tIS5_ZNS0_11sum_functorIS5_S5_S5_EclERNS_14TensorIteratorEEUlS5_S5_E_EEjS5_Li4ELi4EEEEEvT1_)
        .other          _ZN2at6native13reduce_kernelILi128ELi2ENS0_8ReduceOpIN3c107complexIdEENS0_14func_wrapper_tIS5_ZNS0_11sum_functorIS5_S5_S5_EclERNS_14TensorIteratorEEUlS5_S5_E_EEjS5_Li4ELi4EEEEEvT1_,@"STO_CUDA_ENTRY STV_DEFAULT"
_ZN2at6native13reduce_kernelILi128ELi2ENS0_8ReduceOpIN3c107complexIdEENS0_14func_wrapper_tIS5_ZNS0_11sum_functorIS5_S5_S5_EclERNS_14TensorIteratorEEUlS5_S5_E_EEjS5_Li4ELi4EEEEEvT1_:
.text._ZN2at6native13reduce_kernelILi128ELi2ENS0_8ReduceOpIN3c107complexIdEENS0_14func_wrapper_tIS5_ZNS0_11sum_functorIS5_S5_S5_EclERNS_14TensorIteratorEEUlS5_S5_E_EEjS5_Li4ELi4EEEEEvT1_:
        /* <DEDUP_REMOVED lines=297> */
.L_x_7137:
        /* <DEDUP_REMOVED lines=36> */
.L_x_7141:
[----:B------:R-:W0:Y:S01]  /*14d0*/  LDC.64 R10, c[0x0][0x390] ;  /* 0x0000e400ff0a7b82 */ /* 0x000e220000000a00 */
[----:B------:R-:W-:Y:S01]  /*14e0*/  SHF.R.U32.HI R0, RZ, 0x4, R18 ;  /* 0x00000004ff007819 */ /* 0x000fe20000011612 */
[----:B------:R-:W-:Y:S03]  /*14f0*/  BSSY.RECONVERGENT B0, `(.L_x_7142) ;  /* 0x0000034000007945 */ /* 0x000fe60003800200 */
[----:B------:R-:W-:-:S03]  /*1500*/  LOP3.LUT P0, R0, R0, 0x3, RZ, 0xc0, !PT ;  /* 0x0000000300007812 */ /* 0x000fc6000780c0ff */
[----:B------:R-:W1:Y:S01]  /*1510*/  LDC.64 R12, c[0x0][0x398] ;  /* 0x0000e600ff0c7b82 */ /* 0x000e620000000a00 */
[-C--:B0-----:R-:W-:Y:S01]  /*1520*/  MOV R24, R10.reuse ;  /* 0x0000000a00187202 */ /* 0x081fe20000000f00 */
[--C-:B------:R-:W-:Y:S01]  /*1530*/  IMAD.MOV.U32 R25, RZ, RZ, R11.reuse ;  /* 0x000000ffff197224 */ /* 0x100fe200078e000b */
[----:B------:R-:W-:Y:S01]  /*1540*/  MOV R4, R10 ;  /* 0x0000000a00047202 */ /* 0x000fe20000000f00 */
[----:B------:R-:W-:Y:S01]  /*1550*/  IMAD.MOV.U32 R5, RZ, RZ, R11 ;  /* 0x000000ffff057224 */ /* 0x000fe200078e000b */
[-C--:B-1----:R-:W-:Y:S01]  /*1560*/  MOV R26, R12.reuse ;  /* 0x0000000c001a7202 */ /* 0x082fe20000000f00 */
[--C-:B------:R-:W-:Y:S01]  /*1570*/  IMAD.MOV.U32 R27, RZ, RZ, R13.reuse ;  /* 0x000000ffff1b7224 */ /* 0x100fe200078e000d */
[----:B------:R-:W-:Y:S01]  /*1580*/  MOV R6, R12 ;  /* 0x0000000c00067202 */ /* 0x000fe20000000f00 */
[----:B------:R-:W-:Y:S02]  /*1590*/  IMAD.MOV.U32 R7, RZ, RZ, R13 ;  /* 0x000000ffff077224 */ /* 0x000fe400078e000d */
        /* <DEDUP_REMOVED lines=11> */
[----:B------:R-:W0:Y:S01]  /*1650*/  LDCU UR4, c[0x0][0x3bc] ;  /* 0x00007780ff0477ac */ /* 0x000e220008000800 */
[----:B------:R-:W-:Y:S01]  /*1660*/  ISETP.NE.AND P1, PT, R2, RZ, PT ;  /* 0x000000ff0200720c */ /* 0x000fe20003f25270 */
[----:B------:R-:W-:Y:S01]  /*1670*/  IMAD.MOV.U32 R4, RZ, RZ, R10 ;  /* 0x000000ffff047224 */ /* 0x000fe200078e000a */
[----:B------:R-:W-:Y:S01]  /*1680*/  MOV R5, R11 ;  /* 0x0000000b00057202 */ /* 0x000fe20000000f00 */
[----:B------:R-:W-:Y:S01]  /*1690*/  IMAD.MOV.U32 R6, RZ, RZ, R12 ;  /* 0x000000ffff067224 */ /* 0x000fe200078e000c */
[----:B------:R-:W-:Y:S02]  /*16a0*/  MOV R7, R13 ;  /* 0x0000000d00077202 */ /* 0x000fe40000000f00 */
[----:B0-----:R-:W-:-:S13]  /*16b0*/  ISETP.NE.AND P0, PT, RZ, UR4, PT ;  /* 0x00000004ff007c0c */ /* 0x001fda000bf05270 */
[----:B------:R-:W-:Y:S05]  /*16c0*/  @P0 BRA P1, `(.L_x_7145) ;  /* 0x0000000000440947 */ /* 0x000fea0000800000 */
        /* <DEDUP_REMOVED lines=8> */
[----:B------:R-:W-:Y:S01]  /*1750*/  IMAD.WIDE.U32 R8, R17, 0x10, R18 ;  /* 0x0000001011087825 */ /* 0x000fe200078e0012 */
[----:B------:R-:W0:Y:S04]  /*1760*/  LDCU.128 UR4, c[0x0][0x390] ;  /* 0x00007200ff0477ac */ /* 0x000e280008000c00 */
[----:B------:R-:W0:Y:S02]  /*1770*/  LDG.E.128 R4, desc[UR36][R8.64] ;  /* 0x0000002408047981 */ /* 0x000e24000c1e1d00 */
[----:B0-----:R-:W0:-:S15]  /*1780*/  DADD R4, R4, UR4 ;  /* 0x0000000404047e29 */ /* 0x001e1e0008000000 */
[----:B------:R-:W-:-:S15]  /*1790*/  NOP ;  /* 0x0000000000007918 */ /* 0x000fde0000000000 */
[----:B------:R-:W-:-:S15]  /*17a0*/  NOP ;  /* 0x0000000000007918 */ /* 0x000fde0000000000 */
[----:B------:R-:W-:-:S15]  /*17b0*/  NOP ;  /* 0x0000000000007918 */ /* 0x000fde0000000000 */
[----:B------:R-:W-:-:S04]  /*17c0*/  NOP ;  /* 0x0000000000007918 */ /* 0x000fc80000000000 */
[----:B0-----:R-:W1:Y:S02]  /*17d0*/  DADD R6, R6, UR6 ;  /* 0x0000000606067e29 */ /* 0x001e640008000000 */
.L_x_7145:
[----:B------:R-:W-:Y:S05]  /*17e0*/  BSYNC.RECONVERGENT B1 ;  /* 0x0000000000017941 */ /* 0x000fea0003800200 */
.L_x_7144:
[----:B------:R-:W0:Y:S01]  /*17f0*/  LDC R3, c[0x0][0x3a4] ;  /* 0x0000e900ff037b82 */ /* 0x000e220000000800 */
[----:B------:R-:W-:-:S05]  /*1800*/  IADD3 R18, P0, PT, R18, 0x40, RZ ;  /* 0x0000004012127810 */ /* 0x000fca0007f1e0ff */
[----:B------:R-:W-:Y:S01]  /*1810*/  IMAD.X R19, RZ, RZ, R19, P0 ;  /* 0x000000ffff137224 */ /* 0x000fe200000e0613 */
[----:B0-----:R-:W-:-:S07]  /*1820*/  IADD3 R22, PT, PT, R0, -0x4, R3 ;  /* 0xfffffffc00167810 */ /* 0x001fce0007ffe003 */
.L_x_7143:
[----:B------:R-:W-:Y:S05]  /*1830*/  BSYNC.RECONVERGENT B0 ;  /* 0x0000000000007941 */ /* 0x000fea0003800200 */
.L_x_7142:
[----:B------:R-:W0:Y:S01]  /*1840*/  LDC.64 R8, c[0x0][0x3b8] ;  /* 0x0000ee00ff087b82 */ /* 0x000e220000000a00 */
[----:B------:R-:W-:Y:S01]  /*1850*/  BSSY.RECONVERGENT B0, `(.L_x_7146) ;  /* 0x0000042000007945 */ /* 0x000fe20003800200 */
[----:B------:R-:W-:Y:S01]  /*1860*/  MOV R14, R10 ;  /* 0x0000000a000e7202 */ /* 0x000fe20000000f00 */
[----:B------:R-:W-:-:S05]  /*1870*/  IMAD.MOV.U32 R15, RZ, RZ, R11 ;  /* 0x000000ffff0f7224 */ /* 0x000fca00078e000b */
[----:B------:R-:W2:Y:S01]  /*1880*/  LDC R0, c[0x0][0x3c0] ;  /* 0x0000f000ff007b82 */ /* 0x000ea20000000800 */
[----:B0-----:R-:W-:Y:S01]  /*1890*/  IMAD R8, R17, R8, RZ ;  /* 0x0000000811087224 */ /* 0x001fe200078e02ff */
        /* <DEDUP_REMOVED lines=14> */
[----:B------:R-:W-:Y:S01]  /*1980*/  MOV R9, R13 ;  /* 0x0000000d00097202 */ /* 0x000fe20000000f00 */
[----:B------:R-:W-:Y:S01]  /*1990*/  IMAD.MOV.U32 R14, RZ, RZ, R10 ;  /* 0x000000ffff0e7224 */ /* 0x000fe200078e000a */
[----:B------:R-:W-:-:S07]  /*19a0*/  MOV R15, R11 ;  /* 0x0000000b000f7202 */ /* 0x000fce0000000f00 */
.L_x_7148:
[C---:B------:R-:W-:Y:S01]  /*19b0*/  IMAD.WIDE.U32 R20, R3.reuse, 0x40, R18 ;  /* 0x0000004003147825 */ /* 0x040fe200078e0012 */
[----:B------:R-:W0:Y:S04]  /*19c0*/  LDCU UR4, c[0x0][0x3ac] ;  /* 0x00007580ff0477ac */ /* 0x000e280008000800 */
[----:B------:R-:W2:Y:S04]  /*19d0*/  LDG.E.ENL2.256 R32, R28, desc[UR36][R20.64] ;  /* 0xfe000024141c797e */ /* 0x000ea80008121920 */
[----:B------:R-:W3:Y:S01]  /*19e0*/  LDG.E.ENL2.256 R40, R36, desc[UR36][R20.64+0x20] ;  /* 0xfe0001241424797e */ /* 0x000ee20008121928 */
[----:B0-----:R-:W-:-:S05]  /*19f0*/  VIADD R3, R3, UR4 ;  /* 0x0000000403037c36 */ /* 0x001fca0008000000 */
[----:B------:R-:W-:-:S04]  /*1a00*/  LEA R23, R3, 0x3, 0x2 ;  /* 0x0000000303177811 */ /* 0x000fc800078e10ff */
[----:B------:R-:W-:Y:S01]  /*1a10*/  ISETP.GE.U32.AND P1, PT, R23, R22, PT ;  /* 0x000000161700720c */ /* 0x000fe20003f26070 */
[----:B--2---:R0:W2:-:S15]  /*1a20*/  DADD R4, R28, R4 ;  /* 0x000000001c047229 */ /* 0x00409e0000000004 */
        /* <DEDUP_REMOVED lines=9> */
[----:B------:R0:W1:-:S15]  /*1ac0*/  DADD R14, R32, R14 ;  /* 0x00000000200e7229 */ /* 0x00005e000000000e */
        /* <DEDUP_REMOVED lines=9> */
[----:B---3--:R3:W0:-:S15]  /*1b60*/  DADD R10, R36, R10 ;  /* 0x00000000240a7229 */ /* 0x00861e000000000a */
        /* <DEDUP_REMOVED lines=16> */
.L_x_7147:
[----:B------:R-:W-:Y:S05]  /*1c70*/  BSYNC.RECONVERGENT B0 ;  /* 0x0000000000007941 */ /* 0x000fea0003800200 */
.L_x_7146:
[----:B------:R-:W-:Y:S04]  /*1c80*/  BSSY.RECONVERGENT B0, `(.L_x_7149) ;  /* 0x000000e000007945 */ /* 0x000fe80003800200 */
[----:B------:R-:W-:Y:S05]  /*1c90*/  @P0 BRA `(.L_x_7150) ;  /* 0x0000000000300947 */ /* 0x000fea0003800000 */
[----:B------:R-:W-:-:S04]  /*1ca0*/  LOP3.LUT R0, R22, 0xfffffffc, RZ, 0xc0, !PT ;  /* 0xfffffffc16007812 */ /* 0x000fc800078ec0ff */
[----:B------:R-:W-:-:S04]  /*1cb0*/  IADD3 R3, PT, PT, R0, R17, RZ ;  /* 0x0000001100037210 */ /* 0x000fc80007ffe0ff */
[----:B------:R-:W-:-:S13]  /*1cc0*/  ISETP.GE.U32.AND P0, PT, R3, R22, PT ;  /* 0x000000160300720c */ /* 0x000fda0003f06070 */
[----:B------:R-:W-:Y:S05]  /*1cd0*/  @P0 BRA `(.L_x_7150) ;  /* 0x0000000000200947 */ /* 0x000fea0003800000 */
[----:B------:R-:W-:-:S05]  /*1ce0*/  IMAD.WIDE R18, R3, 0x10, R18 ;  /* 0x0000001003127825 */ /* 0x000fca00078e0212 */
[----:B------:R-:W2:Y:S02]  /*1cf0*/  LDG.E.128 R20, desc[UR36][R18.64] ;  /* 0x0000002412147981 */ /* 0x000ea4000c1e1d00 */
[----:B--2---:R0:W2:-:S15]  /*1d00*/  DADD R4, R4, R20 ;  /* 0x0000000004047229 */ /* 0x00409e0000000014 */
[----:B------:R-:W-:-:S15]  /*1d10*/  NOP ;  /* 0x0000000000007918 */ /* 0x000fde0000000000 */
[----:B------:R-:W-:-:S15]  /*1d20*/  NOP ;  /* 0x0000000000007918 */ /* 0x000fde0000000000 */
[----:B------:R-:W-:-:S15]  /*1d30*/  NOP ;  /* 0x0000000000007918 */ /* 0x000fde0000000000 */
[----:B------:R-:W-:-:S04]  /*1d40*/  NOP ;  /* 0x0000000000007918 */ /* 0x000fc80000000000 */
[----:B-12---:R0:W3:Y:S02]  /*1d50*/  DADD R6, R6, R22 ;  /* 0x0000000006067229 */ /* 0x0060e40000000016 */
.L_x_7150:
[----:B------:R-:W-:Y:S05]  /*1d60*/  BSYNC.RECONVERGENT B0 ;  /* 0x0000000000007941 */ /* 0x000fea0003800200 */
.L_x_7149:
[----:B------:R-:W2:Y:S01]  /*1d70*/  DADD R4, R14, R4 ;  /* 0x000000000e047229 */ /* 0x000ea20000000004 */
[----:B------:R-:W-:-:S15]  /*1d80*/  CS2R R68, SRZ ;  /* 0x0000000000447805 */ /* 0x000fde000001ff00 */
[----:B------:R-:W-:-:S15]  /*1d90*/  NOP ;  /* 0x0000000000007918 */ /* 0x000fde0000000000 */
[----:B------:R-:W-:-:S15]  /*1da0*/  NOP ;  /* 0x0000000000007918 */ /* 0x000fde0000000000 */
[----:B------:R-:W-:-:S15]  /*1db0*/  NOP ;  /* 0x0000000000007918 */ /* 0x000fde0000000000 */
[----:B------:R-:W-:-:S03]  /*1dc0*/  NOP ;  /* 0x0000000000007918 */ /* 0x000fc60000000000 */
[----:B-1-3--:R-:W1:-:S15]  /*1dd0*/  DADD R6, R12, R6 ;  /* 0x000000000c067229 */ /* 0x00ae5e0000000006 */
        /* <DEDUP_REMOVED lines=14> */
[----:B--2---:R2:W4:-:S15]  /*1ec0*/  DADD R24, R4, R24 ;  /* 0x0000000004187229 */ /* 0x00451e0000000018 */
[----:B------:R-:W-:-:S15]  /*1ed0*/  NOP ;  /* 0x0000000000007918 */ /* 0x000fde0000000000 */
[----:B------:R-:W-:-:S15]  /*1ee0*/  NOP ;  /* 0x0000000000007918 */ /* 0x000fde0000000000 */
[----:B------:R-:W-:-:S15]  /*1ef0*/  NOP ;  /* 0x0000000000007918 */ /* 0x000fde0000000000 */
[----:B------:R-:W-:-:S04]  /*1f00*/  NOP ;  /* 0x0000000000007918 */ /* 0x000fc80000000000 */
[----:B-1----:R2:W1:Y:S02]  /*1f10*/  DADD R26, R6, R26 ;  /* 0x00000000061a7229 */ /* 0x002464000000001a */
[----:B-12-4-:R-:W-:Y:S05]  /*1f20*/  BRA `(.L_x_7139) ;  /* 0x000000c400c47947 */ /* 0x016fea0003800000 */
.L_x_7140:
        /* <DEDUP_REMOVED lines=14> */
[----:B------:R-:W1:Y:S01]  /*2010*/  LDC.64 R10, c[0x0][0x390] ;  /* 0x0000e400ff0a7b82 */ /* 0x000e620000000a00 */
[----:B------:R-:W-:Y:S02]  /*2020*/  CS2R R62, SRZ ;  /* 0x00000000003e7805 */ /* 0x000fe4000001ff00 */
[----:B------:R-:W-:Y:S02]  /*2030*/  CS2R R60, SRZ ;  /* 0x00000000003c7805 */ /* 0x000fe4000001ff00 */
[----:B------:R-:W-:Y:S02]  /*2040*/  CS2R R34, SRZ ;  /* 0x0000000000227805 */ /* 0x000fe4000001ff00 */
[----:B------:R-:W-:Y:S02]  /*2050*/  CS2R R32, SRZ ;  /* 0x0000000000207805 */ /* 0x000fe4000001ff00 */
[----:B------:R-:W-:-:S02]  /*2060*/  CS2R R38, SRZ ;  /* 0x0000000000267805 */ /* 0x000fc4000001ff00 */
[----:B------:R-:W-:Y:S02]  /*2070*/  CS2R R36, SRZ ;  /* 0x0000000000247805 */ /* 0x000fe4000001ff00 */
[----:B------:R-:W-:Y:S01]  /*2080*/  CS2R R42, SRZ ;  /* 0x00000000002a7805 */ /* 0x000fe2000001ff00 */
[----:B------:R-:W2:Y:S01]  /*2090*/  LDC.64 R22, c[0x0][0x398] ;  /* 0x0000e600ff167b82 */ /* 0x000ea20000000a00 */
[----:B------:R-:W-:Y:S02]  /*20a0*/  CS2R R40, SRZ ;  /* 0x0000000000287805 */ /* 0x000fe4000001ff00 */
[----:B------:R-:W-:Y:S02]  /*20b0*/  CS2R R46, SRZ ;  /* 0x00000000002e7805 */ /* 0x000fe4000001ff00 */
[----:B------:R-:W-:Y:S01]  /*20c0*/  CS2R R44, SRZ ;  /* 0x00000000002c7805 */ /* 0x000fe2000001ff00 */
        /* <DEDUP_REMOVED lines=56> */
.L_x_7154:
        /* <DEDUP_REMOVED lines=10> */
[----:B------:R-:W2:Y:S01]  /*24f0*/  LDG.E.ENL2.256 R40, R44, desc[UR36][R40.64] ;  /* 0xfe000024282c797e */ /* 0x000ea20008121928 */
[----:B------:R-:W-:-:S02]  /*2500*/  SHF.R.U32.HI R49, RZ, 0x1, R3 ;  /* 0x00000001ff317819 */ /* 0x000fc40000011603 */
[----:B------:R-:W-:Y:S01]  /*2510*/  LOP3.LUT R5, R5, 0xf, RZ, 0xc0, !PT ;  /* 0x0000000f05057812 */ /* 0x000fe200078ec0ff */
[----:B------:R-:W3:Y:S01]  /*2520*/  LDG.E.ENL2.256 R32, R36, desc[UR36][R32.64] ;  /* 0xfe0000242024797e */ /* 0x000ee20008121920 */
[----:B------:R-:W-:Y:S01]  /*2530*/  IADD3 R56, P0, PT, R18, R57, RZ ;  /* 0x0000003912387210 */ /* 0x000fe20007f1e0ff */
[----:B------:R-:W-:-:S04]  /*2540*/  IMAD.WIDE.U32 R48, R49, 0x20, R18 ;  /* 0x0000002031307825 */ /* 0x000fc800078e0012 */
[----:B------:R-:W-:Y:S02]  /*2550*/  IMAD.X R57, R19, 0x1, R5, P0 ;  /* 0x0000000113397824 */ /* 0x000fe400000e0605 */
[----:B------:R-:W4:Y:S04]  /*2560*/  LDG.E.ENL2.256 R52, R48, desc[UR36][R48.64] ;  /* 0xfe0000243030797e */ /* 0x000f280008121934 */
[----:B------:R-:W5:Y:S01]  /*2570*/  LDG.E.ENL2.256 R56, R60, desc[UR36][R56.64] ;  /* 0xfe000024383c797e */ /* 0x000f620008121938 */
[----:B------:R-:W-:-:S05]  /*2580*/  IADD3 R3, PT, PT, R3, R0, RZ ;  /* 0x0000000003037210 */ /* 0x000fca0007ffe0ff */
[----:B------:R-:W-:-:S05]  /*2590*/  IMAD R5, R0, 0x3, R3 ;  /* 0x0000000300057824 */ /* 0x000fca00078e0203 */
[----:B------:R-:W-:Y:S01]  /*25a0*/  ISETP.GE.U32.AND P0, PT, R5, R4, PT ;  /* 0x000000040500720c */ /* 0x000fe20003f06070 */
[----:B--2---:R0:W1:-:S15]  /*25b0*/  DADD R10, R44, R10 ;  /* 0x000000002c0a7229 */ /* 0x00405e000000000a */
[----:B------:R-:W-:-:S15]  /*25c0*/  NOP ;  /* 0x0000000000007918 */ /* 0x000fde0000000000 */
[----:B------:R-:W-:-:S15]  /*25d0*/  NOP ;  /* 0x0000000000007918 */ /* 0x000fde0000000000 */
[----:B------:R-:W-:-:S15]  /*25e0*/  NOP ;  /* 0x0000000000007918 */ /* 0x000fde0000000000 */
[----:B------:R-:W-:-:S04]  /*25f0*/  NOP ;  /* 0x0000000000007918 */ /* 0x000fc80000000000 */
[----:B------:R0:W2:-:S15]  /*2600*/  DADD R28, R46, R28 ;  /* 0x000000002e1c7229 */ /* 0x00009e000000001c */
        /* <DEDUP_REMOVED lines=71> */
[----:B------:R-:W-:Y:S05]  /*2a80*/  BSYNC.RECONVERGENT B1 ;  /* 0x0000000000017941 */ /* 0x000fea0003800200 */
.L_x_7153:
[----:B------:R-:W-:Y:S05]  /*2a90*/  BSYNC.RECONVERGENT B0 ;  /* 0x0000000000007941 */ /* 0x000fea0003800200 */
.L_x_7152:
        /* <DEDUP_REMOVED lines=23> */
.L_x_7156:
[----:B------:R-:W-:Y:S05]  /*2c10*/  BSYNC.RECONVERGENT B0 ;  /* 0x0000000000007941 */ /* 0x000fea0003800200 */
.L_x_7155:
[----:B------:R-:W-:Y:S04]  /*2c20*/  BSSY.RECONVERGENT B0, `(.L_x_7157) ;  /* 0x000004d000007945 */ /* 0x000fe80003800200 */
[----:B------:R-:W-:Y:S05]  /*2c30*/  @P0 BRA `(.L_x_7158) ;  /* 0x00000004002c0947 */ /* 0x000fea0003800000 */
[----:B------:R-:W-:Y:S01]  /*2c40*/  IADD3 R3, PT, PT, R3, R0, RZ ;  /* 0x0000000003037210 */ /* 0x000fe20007ffe0ff */
[----:B-----5:R1:W2:Y:S03]  /*2c50*/  DADD R10, R10, R44 ;  /* 0x000000000a0a7229 */ /* 0x0202a6000000002c */
        /* <DEDUP_REMOVED lines=16> */
[----:B01234-:R-:W-:Y:S05]  /*2d60*/  @P0 BRA `(.L_x_7158) ;  /* 0x0000000000e00947 */ /* 0x01ffea0003800000 */
[----:B------:R-:W-:Y:S01]  /*2d70*/  IMAD.IADD R3, R3, 0x1, R0 ;  /* 0x0000000103037824 */ /* 0x000fe200078e0200 */
[----:B------:R1:W2:Y:S04]  /*2d80*/  DADD R14, R14, R36 ;  /* 0x000000000e0e7229 */ /* 0x0002a80000000024 */
[----:B------:R-:W-:-:S15]  /*2d90*/  ISETP.GE.U32.AND P0, PT, R3, R4, PT ;  /* 0x000000040300720c */ /* 0x000fde0003f06070 */
        /* <DEDUP_REMOVED lines=52> */
[----:B--234-:R1:W0:Y:S02]  /*30e0*/  @!P0 DADD R6, R6, R54 ;  /* 0x0000000006068229 */ /* 0x01c2240000000036 */
.L_x_7158:
[----:B------:R-:W-:Y:S05]  /*30f0*/  BSYNC.RECONVERGENT B0 ;  /* 0x0000000000007941 */ /* 0x000fea0003800200 */
.L_x_7157:
        /* <DEDUP_REMOVED lines=40> */
[----:B--2---:R2:W0:-:S15]  /*3380*/  DADD R24, R10, R72 ;  /* 0x000000000a187229 */ /* 0x00441e0000000048 */
        /* <DEDUP_REMOVED lines=14> */
[----:B0-----:R2:W0:Y:S02]  /*3470*/  DADD R70, R70, R6 ;  /* 0x0000000046467229 */ /* 0x0014240000000006 */
[----:B0-234-:R-:W-:Y:S05]  /*3480*/  BRA `(.L_x_7139) ;  /* 0x000000b0006c7947 */ /* 0x01dfea0003800000 */
.L_x_7151:
[----:B------:R-:W-:-:S13]  /*3490*/  ISETP.NE.AND P0, PT, R16, 0x1, PT ;  /* 0x000000011000780c */ /* 0x000fda0003f05270 */
        /* <DEDUP_REMOVED lines=77> */
.L_x_7162:
[----:B------:R-:W-:Y:S02]  /*3970*/  IMAD.IADD R5, R3, 0x1, R16 ;  /* 0x0000000103057824 */ /* 0x000fe400078e0210 */
[----:B------:R-:W-:-:S03]  /*3980*/  IMAD R3, R0, R3, RZ ;  /* 0x0000000300037224 */ /* 0x000fc600078e02ff */
[----:B------:R-:W-:Y:S01]  /*3990*/  IADD3 R33, PT, PT, R5, R16, RZ ;  /* 0x0000001005217210 */ /* 0x000fe20007ffe0ff */
[----:B------:R-:W-:Y:S01]  /*39a0*/  IMAD R5, R0, R5, RZ ;  /* 0x0000000500057224 */ /* 0x000fe200078e02ff */
[----:B------:R-:W-:-:S03]  /*39b0*/  SHF.R.U32.HI R3, RZ, 0x1, R3 ;  /* 0x00000001ff037819 */ /* 0x000fc60000011603 */
[----:B------:R-:W-:Y:S01]  /*39c0*/  IMAD.IADD R75, R33, 0x1, R16 ;  /* 0x00000001214b7824 */ /* 0x000fe200078e0210 */
[----:B------:R-:W-:Y:S01]  /*39d0*/  SHF.R.U32.HI R5, RZ, 0x1, R5 ;  /* 0x00000001ff057819 */ /* 0x000fe20000011605 */
[----:B------:R-:W-:-:S04]  /*39e0*/  IMAD.WIDE.U32 R40, R3, 0x20, R18 ;  /* 0x0000002003287825 */ /* 0x000fc800078e0012 */
[C---:B------:R-:W-:Y:S02]  /*39f0*/  IMAD R33, R0.reuse, R33, RZ ;  /* 0x0000002100217224 */ /* 0x040fe400078e02ff */
[----:B------:R-:W-:Y:S01]  /*3a00*/  IMAD R3, R0, R75, RZ ;  /* 0x0000004b00037224 */ /* 0x000fe200078e02ff */
[----:B------:R-:W2:Y:S02]  /*3a10*/  LDG.E.ENL2.256 R40, R44, desc[UR36][R40.64] ;  /* 0xfe000024282c797e */ /* 0x000ea40008121928 */
[----:B------:R-:W-:Y:S01]  /*3a20*/  SHF.R.U32.HI R49, RZ, 0x1, R33 ;  /* 0x00000001ff317819 */ /* 0x000fe20000011621 */
[----:B------:R-:W-:Y:S01]  /*3a30*/  IMAD.WIDE.U32 R32, R5, 0x20, R18 ;  /* 0x0000002005207825 */ /* 0x000fe200078e0012 */
[----:B------:R-:W-:-:S03]  /*3a40*/  SHF.R.U32.HI R3, RZ, 0x1, R3 ;  /* 0x00000001ff037819 */ /* 0x000fc60000011603 */
[--C-:B------:R-:W-:Y:S02]  /*3a50*/  IMAD.WIDE.U32 R48, R49, 0x20, R18.reuse ;  /* 0x0000002031307825 */ /* 0x100fe400078e0012 */
[----:B------:R-:W3:Y:S02]  /*3a60*/  LDG.E.ENL2.256 R32, R36, desc[UR36][R32.64] ;  /* 0xfe0000242024797e */ /* 0x000ee40008121920 */
[----:B------:R-:W-:Y:S02]  /*3a70*/  IMAD.WIDE.U32 R52, R3, 0x20, R18 ;  /* 0x0000002003347825 */ /* 0x000fe400078e0012 */
        /* <DEDUP_REMOVED lines=83> */
.L_x_7161:
[----:B------:R-:W-:Y:S05]  /*3fb0*/  BSYNC.RECONVERGENT B0 ;  /* 0x0000000000007941 */ /* 0x000fea0003800200 */
.L_x_7160:
        /* <DEDUP_REMOVED lines=27> */
.L_x_7164:
[----:B------:R-:W-:Y:S05]  /*4170*/  BSYNC.RECONVERGENT B0 ;  /* 0x0000000000007941 */ /* 0x000fea0003800200 */
.L_x_7163:
        /* <DEDUP_REMOVED lines=77> */
.L_x_7166:
[----:B------:R-:W-:Y:S05]  /*4650*/  BSYNC.RECONVERGENT B0 ;  /* 0x0000000000007941 */ /* 0x000fea0003800200 */
.L_x_7165:
        /* <DEDUP_REMOVED lines=57> */
.L_x_7159:
[----:B------:R-:W0:Y:S01]  /*49f0*/  LDCU UR4, c[0x0][0x3ac] ;  /* 0x00007580ff0477ac */ /* 0x000e220008000800 */
[----:B------:R-:W1:Y:S01]  /*4a00*/  LDC.64 R14, c[0x0][0x390] ;  /* 0x0000e400ff0e7b82 */ /* 0x000e620000000a00 */
[----:B------:R-:W-:Y:S01]  /*4a10*/  BSSY.RECONVERGENT B0, `(.L_x_7167) ;  /* 0x00004c5000007945 */ /* 0x000fe20003800200 */
        /* <DEDUP_REMOVED lines=14> */
[----:B------:R-:W-:Y:S01]  /*4b00*/  CS2R R22, SRZ ;  /* 0x0000000000167805 */ /* 0x000fe2000001ff00 */
[----:B0-----:R-:W-:Y:S01]  /*4b10*/  IMAD.U32 R0, RZ, RZ, UR4 ;  /* 0x00000004ff007e24 */ /* 0x001fe2000f8e00ff */
[----:B------:R-:W-:-:S03]  /*4b20*/  CS2R R20, SRZ ;  /* 0x0000000000147805 */ /* 0x000fc6000001ff00 */
[----:B------:R-:W-:Y:S01]  /*4b30*/  IMAD R7, R0, 0x3, R3 ;  /* 0x0000000300077824 */ /* 0x000fe200078e0203 */
[----:B-1----:R-:W-:Y:S01]  /*4b40*/  MOV R80, R14 ;  /* 0x0000000e00507202 */ /* 0x002fe20000000f00 */
[----:B------:R-:W-:-:S03]  /*4b50*/  IMAD.MOV.U32 R81, RZ, RZ, R15 ;  /* 0x000000ffff517224 */ /* 0x000fc600078e000f */
[----:B------:R-:W-:Y:S01]  /*4b60*/  ISETP.GE.U32.AND P0, PT, R7, R4, PT ;  /* 0x000000040700720c */ /* 0x000fe20003f06070 */
[--C-:B------:R-:W-:Y:S01]  /*4b70*/  IMAD.MOV.U32 R75, RZ, RZ, R15.reuse ;  /* 0x000000ffff4b7224 */ /* 0x100fe200078e000f */
[----:B------:R-:W0:Y:S01]  /*4b80*/  LDC.64 R6, c[0x0][0x398] ;  /* 0x0000e600ff067b82 */ /* 0x000e220000000a00 */
        /* <DEDUP_REMOVED lines=11> */
[-C--:B0-----:R-:W-:Y:S01]  /*4c40*/  MOV R78, R6.reuse ;  /* 0x00000006004e7202 */ /* 0x081fe20000000f00 */
        /* <DEDUP_REMOVED lines=47> */
.L_x_7174:
[----:B------:R-:W0:Y:S01]  /*4f40*/  LDCU UR4, c[0x0][0x3ac] ;  /* 0x00007580ff0477ac */ /* 0x000e220008000800 */
        /* <DEDUP_REMOVED lines=328> */
.L_x_7170:
        /* <DEDUP_REMOVED lines=241> */
.L_x_7171:
        /* <DEDUP_REMOVED lines=241> */
.L_x_7172:
        /* <DEDUP_REMOVED lines=241> */
.L_x_7173:
[----:B------:R-:W-:-:S04]  /*9100*/  LOP3.LUT R45, R0, 0xffffffe0, RZ, 0xc0, !PT ;  /* 0xffffffe0002d7812 */ /* 0x000fc800078ec0ff */
[----:B------:R-:W-:-:S04]  /*9110*/  IADD3 R44, P1, PT, R45, R18, RZ ;  /* 0x000000122d2c7210 */ /* 0x000fc80007f3e0ff */
[----:B------:R-:W-:-:S06]  /*9120*/  IADD3.X R45, PT, PT, RZ, R19, RZ, P1, !PT ;  /* 0x00000013ff2d7210 */ /* 0x000fcc0000ffe4ff */
[----:B------:R-:W5:Y:S03]  /*9130*/  LDG.E.ENL2.256 R48, R44, desc[UR36][R44.64] ;  /* 0xfe0000242c2c797e */ /* 0x000f660008121930 */
.L_x_7169:
[----:B------:R-:W1:Y:S01]  /*9140*/  LDCU UR5, c[0x0][0x3a4] ;  /* 0x00007480ff0577ac */ /* 0x000e620008000800 */
[----:B------:R-:W-:Y:S01]  /*9150*/  MOV R0, UR4 ;  /* 0x0000000400007c02 */ /* 0x000fe20008000f00 */
[----:B-----5:R2:W3:Y:S04]  /*9160*/  DADD R14, R20, R14 ;  /* 0x00000000140e7229 */ /* 0x0204e8000000000e */
[----:B------:R-:W-:-:S04]  /*9170*/  IMAD R3, R0, 0x4, R3 ;  /* 0x0000000400037824 */ /* 0x000fc800078e0203 */
[----:B------:R-:W-:Y:S01]  /*9180*/  IMAD R83, R0, 0x3, R3 ;  /* 0x0000000300537824 */ /* 0x000fe200078e0203 */
[----:B-1----:R-:W-:-:S04]  /*9190*/  MOV R4, UR5 ;  /* 0x0000000500047c02 */ /* 0x002fc80008000f00 */
[----:B------:R-:W-:-:S15]  /*91a0*/  ISETP.GE.U32.AND P1, PT, R83, R4, PT ;  /* 0x000000045300720c */ /* 0x000fde0003f26070 */
[----:B------:R-:W-:-:S15]  /*91b0*/  NOP ;  /* 0x0000000000007918 */ /* 0x000fde0000000000 */
[----:B------:R-:W-:-:S15]  /*91c0*/  NOP ;  /* 0x0000000000007918 */ /* 0x000fde0000000000 */
[----:B------:R-:W-:-:S06]  /*91d0*/  NOP ;  /* 0x0000000000007918 */ /* 0x000fcc0000000000 */
        /* <DEDUP_REMOVED lines=72> */
.L_x_7168:
[----:B------:R-:W-:Y:S05]  /*9660*/  BSYNC.RECONVERGENT B0 ;  /* 0x0000000000007941 */ /* 0x000fea0003800200 */
.L_x_7167:
        /* <DEDUP_REMOVED lines=284> */
.L_x_7178:
[----:B------:R-:W-:Y:S02]  /*a830*/  SHF.R.U32.HI R20, RZ, 0x5, R18 ;  /* 0x00000005ff147819 */ /* 0x000fe40000011612 */
[----:B------:R-:W-:-:S07]  /*a840*/  MOV R21, RZ ;  /* 0x000000ff00157202 */ /* 0x000fce0000000f00 */
.L_x_7177:
[----:B------:R-:W0:Y:S02]  /*a850*/  LDCU.64 UR4, c[0x0][0x770] ;  /* 0x0000ee00ff0477ac */ /* 0x000e240008000a00 */
[----:B0-----:R-:W-:-:S04]  /*a860*/  IADD3 R5, P1, PT, R5, UR4, RZ ;  /* 0x0000000405057c10 */ /* 0x001fc8000ff3e0ff */
[----:B------:R-:W-:Y:S02]  /*a870*/  IADD3.X R18, PT, PT, RZ, UR5, RZ, P1, !PT ;  /* 0x00000005ff127c10 */ /* 0x000fe40008ffe4ff */
        /* <DEDUP_REMOVED lines=281> */
.L_x_7180:
[----:B------:R-:W-:Y:S01]  /*ba10*/  SHF.R.U32.HI R28, RZ, 0x5, R19 ;  /* 0x00000005ff1c7819 */ /* 0x000fe20000011613 */
[----:B------:R-:W-:-:S07]  /*ba20*/  IMAD.MOV.U32 R29, RZ, RZ, RZ ;  /* 0x000000ffff1d7224 */ /* 0x000fce00078e00ff */
.L_x_7179:
        /* <DEDUP_REMOVED lines=281> */
.L_x_7182:
[----:B------:R-:W-:Y:S02]  /*cbc0*/  SHF.R.U32.HI R36, RZ, 0x5, R19 ;  /* 0x00000005ff247819 */ /* 0x000fe40000011613 */
[----:B------:R-:W-:-:S07]  /*cbd0*/  MOV R37, RZ ;  /* 0x000000ff00257202 */ /* 0x000fce0000000f00 */
.L_x_7181:
        /* <DEDUP_REMOVED lines=281> */
.L_x_7184:
[----:B------:R-:W-:Y:S02]  /*dd70*/  SHF.R.U32.HI R44, RZ, 0x5, R19 ;  /* 0x00000005ff2c7819 */ /* 0x000fe40000011613 */
[----:B------:R-:W-:-:S07]  /*dd80*/  MOV R45, RZ ;  /* 0x000000ff002d7202 */ /* 0x000fce0000000f00 */
.L_x_7183:
[----:B------:R-:W-:-:S04]  /*dd90*/  LEA R46, P0, R44, R5, 0x5 ;  /* 0x000000052c2e7211 */ /* 0x000fc800078028ff */
[----:B------:R-:W-:-:S06]  /*dda0*/  LEA.HI.X R47, R44, R18, R45, 0x5, P0 ;  /* 0x000000122c2f7211 */ /* 0x000fcc00000f2c2d */
[----:B------:R-:W5:Y:S03]  /*ddb0*/  LDG.E.ENL2.256 R48, R44, desc[UR36][R46.64] ;  /* 0xfe0000242e2c797e */ /* 0x000f660008121930 */
.L_x_7176:
[----:B------:R-:W-:Y:S05]  /*ddc0*/  BSYNC.RECONVERGENT B0 ;  /* 0x0000000000007941 */ /* 0x000fea0003800200 */
.L_x_7175:
[----:B------:R-:W-:Y:S01]  /*ddd0*/  ISETP.GE.U32.AND P0, PT, R3, R4, PT ;  /* 0x000000040300720c */ /* 0x000fe20003f06070 */
[----:B------:R-:W-:-:S12]  /*dde0*/  BSSY.RECONVERGENT B0, `(.L_x_7185) ;  /* 0x000004d000007945 */ /* 0x000fd80003800200 */
[----:B------:R-:W-:Y:S05]  /*ddf0*/  @P0 BRA `(.L_x_7186) ;  /* 0x00000004002c0947 */ /* 0x000fea0003800000 */
[----:B------:R-:W-:Y:S01]  /*de00*/  IMAD.IADD R3, R3, 0x1, R0 ;  /* 0x0000000103037824 */ /* 0x000fe200078e0200 */
[----:B-----5:R0:W1:Y:S04]  /*de10*/  DADD R14, R14, R20 ;  /* 0x000000000e0e7229 */ /* 0x0200680000000014 */
[----:B------:R-:W-:-:S15]  /*de20*/  ISETP.GE.U32.AND P0, PT, R3, R4, PT ;  /* 0x000000040300720c */ /* 0x000fde0003f06070 */
[----:B------:R-:W-:-:S15]  /*de30*/  NOP ;  /* 0x0000000000007918 */ /* 0x000fde0000000000 */
[----:B------:R-:W-:-:S15]  /*de40*/  NOP ;  /* 0x0000000000007918 */ /* 0x000fde0000000000 */
[----:B------:R-:W-:-:S15]  /*de50*/  NOP ;  /* 0x0000000000007918 */ /* 0x000fde0000000000 */
[----:B------:R0:W2:-:S15]  /*de60*/  DADD R6, R6, R22 ;  /* 0x0000000006067229 */ /* 0x00009e0000000016 */
[----:B------:R-:W-:-:S15]  /*de70*/  NOP ;  /* 0x0000000000007918 */ /* 0x000fde0000000000 */
[----:B------:R-:W-:-:S15]  /*de80*/  NOP ;  /* 0x0000000000007918 */ /* 0x000fde0000000000 */
[----:B------:R-:W-:-:S15]  /*de90*/  NOP ;  /* 0x0000000000007918 */ /* 0x000fde0000000000 */
[----:B------:R-:W-:-:S04]  /*dea0*/  NOP ;  /* 0x0000000000007918 */ /* 0x000fc80000000000 */
[----:B------:R0:W3:-:S15]  /*deb0*/  DADD R60, R60, R24 ;  /* 0x000000003c3c7229 */ /* 0x0000de0000000018 */
[----:B------:R-:W-:-:S15]  /*dec0*/  NOP ;  /* 0x0000000000007918 */ /* 0x000fde0000000000 */
[----:B------:R-:W-:-:S15]  /*ded0*/  NOP ;  /* 0x0000000000007918 */ /* 0x000fde0000000000 */
[----:B------:R-:W-:-:S15]  /*dee0*/  NOP ;  /* 0x0000000000007918 */ /* 0x000fde0000000000 */
[----:B------:R-:W-:-:S04]  /*def0*/  NOP ;  /* 0x0000000000007918 */ /* 0x000fc80000000000 */
[----:B------:R0:W4:Y:S02]  /*df00*/  DADD R8, R8, R26 ;  /* 0x0000000008087229 */ /* 0x000124000000001a */
[----:B01234-:R-:W-:Y:S05]  /*df10*/  @P0 BRA `(.L_x_7186) ;  /* 0x0000000000e40947 */ /* 0x01ffea0003800000 */
[----:B------:R-:W-:Y:S01]  /*df20*/  IADD3 R3, PT, PT, R3, R0, RZ ;  /* 0x0000000003037210 */ /* 0x000fe20007ffe0ff */
[----:B------:R0:W1:Y:S03]  /*df30*/  DADD R62, R62, R28 ;  /* 0x000000003e3e7229 */ /* 0x000066000000001c */
[----:B------:R-:W-:-:S15]  /*df40*/  ISETP.GE.U32.AND P0, PT, R3, R4, PT ;  /* 0x000000040300720c */ /* 0x000fde0003f06070 */
[----:B------:R-:W-:-:S15]  /*df50*/  NOP ;  /* 0x0000000000007918 */ /* 0x000fde0000000000 */
[----:B------:R-:W-:-:S15]  /*df60*/  NOP ;  /* 0x0000000000007918 */ /* 0x000fde0000000000 */
[----:B------:R-:W-:-:S15]  /*df70*/  NOP ;  /* 0x0000000000007918 */ /* 0x000fde0000000000 */
[----:B------:R-:W-:-:S01]  /*df80*/  NOP ;  /* 0x0000000000007918 */ /* 0x000fc20000000000 */
        /* <DEDUP_REMOVED lines=49> */
[----:B-1234-:R0:W0:Y:S02]  /*e2a0*/  @!P0 DADD R78, R78, R50 ;  /* 0x000000004e4e8229 */ /* 0x01e0240000000032 */
.L_x_7186:
[----:B------:R-:W-:Y:S05]  /*e2b0*/  BSYNC.RECONVERGENT B0 ;  /* 0x0000000000007941 */ /* 0x000fea0003800200 */
.L_x_7185:
[----:B------:R-:W1:-:S15]  /*e2c0*/  DADD R14, R62, R14 ;  /* 0x000000003e0e7229 */ /* 0x000e5e000000000e */
        /* <DEDUP_REMOVED lines=19> */
[----:B-1----:R-:W0:-:S15]  /*e400*/  DADD R14, R14, R66 ;  /* 0x000000000e0e7229 */ /* 0x002e1e0000000042 */
        /* <DEDUP_REMOVED lines=19> */
[----:B0----5:R0:W4:-:S15]  /*e540*/  DADD R24, R14, R74 ;  /* 0x000000000e187229 */ /* 0x02111e000000004a */
        /* <DEDUP_REMOVED lines=14> */
[----:B-1234-:R0:W3:Y:S02]  /*e630*/  DADD R70, R8, R78 ;  /* 0x0000000008467229 */ /* 0x01e0e4000000004e */
.L_x_7139:
[----:B------:R-:W-:Y:S05]  /*e640*/  BSYNC.RECONVERGENT B6 ;  /* 0x0000000000067941 */ /* 0x000fea0003800200 */
.L_x_7138:
[----:B------:R-:W2:Y:S02]  /*e650*/  LDCU UR4, c[0x0][0x3bc] ;  /* 0x00007780ff0477ac */ /* 0x000ea40008000800 */
[----:B--2---:R-:W-:-:S09]  /*e660*/  UISETP.NE.AND UP0, UPT, UR4, URZ, UPT ;  /* 0x000000ff0400728c */ /* 0x004fd2000bf05270 */
[----:B------:R-:W-:Y:S05]  /*e670*/  BRA.U !UP0, `(.L_x_7187) ;  /* 0x0000000108b87547 */ /* 0x000fea000b800000 */
[----:B------:R-:W2:Y:S01]  /*e680*/  S2R R4, SR_CgaCtaId ;  /* 0x0000000000047919 */ /* 0x000ea20000008800 */
[----:B0-----:R-:W0:Y:S01]  /*e690*/  LDC R8, c[0x0][0x360] ;  /* 0x0000d800ff087b82 */ /* 0x001e220000000800 */
[----:B------:R-:W-:-:S05]  /*e6a0*/  MOV R0, 0x400 ;  /* 0x0000040000007802 */ /* 0x000fca0000000f00 */
[----:B------:R-:W-:Y:S02]  /*e6b0*/  VIADD R3, R0, 0x10 ;  /* 0x0000001000037836 */ /* 0x000fe40000000000 */
[----:B------:R-:W4:Y:S01]  /*e6c0*/  LDC R10, c[0x0][0x364] ;  /* 0x0000d900ff0a7b82 */ /* 0x000f220000000800 */
[----:B0-----:R-:W-:Y:S02]  /*e6d0*/  IMAD R0, R2, R8, R17 ;  /* 0x0000000802007224 */ /* 0x001fe400078e0211 */
[----:B--2---:R-:W-:Y:S02]  /*e6e0*/  LEA R3, R4, R3, 0x18 ;  /* 0x0000000304037211 */ /* 0x004fe400078ec0ff */
[----:B----4-:R-:W-:Y:S02]  /*e6f0*/  ISETP.GE.U32.AND P0, PT, R10, 0x2, PT ;  /* 0x000000020a00780c */ /* 0x010fe40003f06070 */
[----:B------:R-:W-:-:S05]  /*e700*/  LEA R9, R0, R3, 0x5 ;  /* 0x0000000300097211 */ /* 0x000fca00078e28ff */
[----:B------:R2:W-:Y:S04]  /*e710*/  STS.128 [R9], R24 ;  /* 0x0000001809007388 */ /* 0x0005e80000000c00 */
[----:B---3--:R2:W-:Y:S02]  /*e720*/  STS.128 [R9+0x10], R68 ;  /* 0x0000104409007388 */ /* 0x0085e40000000c00 */
[----:B------:R-:W-:Y:S05]  /*e730*/  @!P0 BRA `(.L_x_7187) ;  /* 0x0000000000888947 */ /* 0x000fea0003800000 */
[----:B------:R-:W-:-:S07]  /*e740*/  MOV R0, R10 ;  /* 0x0000000a00007202 */ /* 0x000fce0000000f00 */
.L_x_7190:
        /* <DEDUP_REMOVED lines=10> */
[----:B------:R-:W-:-:S05]  /*e7f0*/  LEA R0, R0, R3, 0x5 ;  /* 0x0000000300007211 */ /* 0x000fca00078e28ff */
[----:B------:R-:W2:Y:S02]  /*e800*/  LDS.128 R4, [R0] ;  /* 0x0000000000047984 */ /* 0x000ea40000000c00 */
        /* <DEDUP_REMOVED lines=18> */
.L_x_7189:
[----:B------:R-:W-:Y:S05]  /*e930*/  BSYNC.RECONVERGENT B0 ;  /* 0x0000000000007941 */ /* 0x000fea0003800200 */
.L_x_7188:
[----:B------:R-:W-:Y:S01]  /*e940*/  MOV R0, R11 ;  /* 0x0000000b00007202 */ /* 0x000fe20000000f00 */
[----:B------:R-:W-:Y:S06]  /*e950*/  @P1 BRA `(.L_x_7190) ;  /* 0xfffffffc007c1947 */ /* 0x000fec000383ffff */
.L_x_7187:
[----:B------:R-:W4:Y:S02]  /*e960*/  LDCU UR4, c[0x0][0x3b8] ;  /* 0x00007700ff0477ac */ /* 0x000f240008000800 */
[----:B----4-:R-:W-:-:S09]  /*e970*/  UISETP.NE.AND UP0, UPT, UR4, URZ, UPT ;  /* 0x000000ff0400728c */ /* 0x010fd2000bf05270 */
[----:B------:R-:W-:Y:S05]  /*e980*/  BRA.U !UP0, `(.L_x_7191) ;  /* 0x0000000508347547 */ /* 0x000fea000b800000 */
[----:B------:R-:W4:Y:S02]  /*e990*/  LDC R10, c[0x0][0x360] ;  /* 0x0000d800ff0a7b82 */ /* 0x000f240000000800 */
[----:B----4-:R-:W-:Y:S01]  /*e9a0*/  ISETP.GE.U32.AND P0, PT, R10, 0x21, PT ;  /* 0x000000210a00780c */ /* 0x010fe20003f06070 */
[----:B------:R-:W-:-:S12]  /*e9b0*/  IMAD.MOV.U32 R0, RZ, RZ, R10 ;  /* 0x000000ffff007224 */ /* 0x000fd800078e000a */
[----:B------:R-:W-:Y:S05]  /*e9c0*/  @!P0 BRA `(.L_x_7192) ;  /* 0x0000000000b08947 */ /* 0x000fea0003800000 */
[----:B------:R-:W4:Y:S01]  /*e9d0*/  S2UR UR5, SR_CgaCtaId ;  /* 0x00000000000579c3 */ /* 0x000f220000008800 */
[----:B------:R-:W-:Y:S01]  /*e9e0*/  UMOV UR4, 0x400 ;  /* 0x0000040000047882 */ /* 0x000fe20000000000 */
[----:B------:R-:W-:Y:S01]  /*e9f0*/  IMAD R0, R2, R10, R17 ;  /* 0x0000000a02007224 */ /* 0x000fe200078e0211 */
[----:B------:R-:W-:Y:S01]  /*ea00*/  UIADD3 UR4, UPT, UPT, UR4, 0x10, URZ ;  /* 0x0000001004047890 */ /* 0x000fe2000fffe0ff */
[----:B------:R-:W-:-:S03]  /*ea10*/  ISETP.GE.U32.AND P0, PT, R10, 0x40, PT ;  /* 0x000000400a00780c */ /* 0x000fc60003f06070 */
[----:B----4-:R-:W-:-:S06]  /*ea20*/  ULEA UR4, UR5, UR4, 0x18 ;  /* 0x0000000405047291 */ /* 0x010fcc000f8ec0ff */
[----:B------:R-:W-:Y:S01]  /*ea30*/  LEA R3, R0, UR4, 0x5 ;  /* 0x0000000400037c11 */ /* 0x000fe2000f8e28ff */
[----:B------:R-:W-:-:S04]  /*ea40*/  HFMA2 R0, -RZ, RZ, 0, 1.9073486328125e-06 ;  /* 0x00000020ff007431 */ /* 0x000fc800000001ff */
[----:B------:R4:W-:Y:S04]  /*ea50*/  STS.128 [R3], R24 ;  /* 0x0000001803007388 */ /* 0x0009e80000000c00 */
[----:B---3--:R4:W-:Y:S01]  /*ea60*/  STS.128 [R3+0x10], R68 ;  /* 0x0000104403007388 */ /* 0x0089e20000000c00 */
[----:B------:R-:W-:Y:S05]  /*ea70*/  @!P0 BRA `(.L_x_7192) ;  /* 0x0000000000848947 */ /* 0x000fea0003800000 */
[----:B------:R-:W-:-:S07]  /*ea80*/  MOV R4, R10 ;  /* 0x0000000a00047202 */ /* 0x000fce0000000f00 */
.L_x_7195:
        /* <DEDUP_REMOVED lines=9> */
[----:B0-----:R-:W-:-:S05]  /*eb20*/  LEA R8, R12, R3, 0x5 ;  /* 0x000000030c087211 */ /* 0x001fca00078e28ff */
[----:B------:R-:W2:Y:S02]  /*eb30*/  LDS.128 R4, [R8] ;  /* 0x0000000008047984 */ /* 0x000ea40000000c00 */
[----:B--2-4-:R-:W-:-:S15]  /*eb40*/  DADD R24, R24, R4 ;  /* 0x0000000018187229 */ /* 0x014fde0000000004 */
        /* <DEDUP_REMOVED lines=17> */
.L_x_7194:
[----:B------:R-:W-:Y:S05]  /*ec60*/  BSYNC.RECONVERGENT B0 ;  /* 0x0000000000007941 */ /* 0x000fea0003800200 */
.L_x_7193:
[----:B------:R-:W-:Y:S01]  /*ec70*/  MOV R4, R12 ;  /* 0x0000000c00047202 */ /* 0x000fe20000000f00 */
[----:B------:R-:W-:Y:S06]  /*ec80*/  @P1 BRA `(.L_x_7195) ;  /* 0xfffffffc00801947 */ /* 0x000fec000383ffff */
.L_x_7192:
[----:B------:R-:W-:Y:S01]  /*ec90*/  ISETP.GE.U32.AND P0, PT, R0, 0x2, PT ;  /* 0x000000020000780c */ /* 0x000fe20003f06070 */
[----:B------:R-:W-:Y:S05]  /*eca0*/  WARPSYNC.ALL ;  /* 0x0000000000007948 */ /* 0x000fea0003800000 */
[----:B------:R-:W-:Y:S07]  /*ecb0*/  BAR.SYNC.DEFER_BLOCKING 0x0 ;  /* 0x0000000000007b1d */ /* 0x000fee0000010000 */
[----:B------:R-:W-:Y:S05]  /*ecc0*/  @!P0 BRA `(.L_x_7191) ;  /* 0x0000000000648947 */ /* 0x000fea0003800000 */
[----:B---34-:R-:W-:-:S07]  /*ecd0*/  IMAD.MOV.U32 R3, RZ, RZ, 0x1 ;  /* 0x00000001ff037424 */ /* 0x018fce00078e00ff */
.L_x_7196:
[----:B------:R-:W-:Y:S04]  /*ece0*/  SHFL.DOWN PT, R5, R25, R3, 0x1f ;  /* 0x08001f0319057589 */ /* 0x000fe800000e0000 */
[----:B------:R-:W2:Y:S02]  /*ecf0*/  SHFL.DOWN PT, R4, R24, R3, 0x1f ;  /* 0x08001f0318047589 */ /* 0x000ea400000e0000 */
[----:B--2---:R2:W3:Y:S02]  /*ed00*/  DADD R24, R4, R24 ;  /* 0x0000000004187229 */ /* 0x0044e40000000018 */
[----:B--2---:R-:W-:Y:S04]  /*ed10*/  SHFL.DOWN PT, R5, R27, R3, 0x1f ;  /* 0x08001f031b057589 */ /* 0x004fe800000e0000 */
[----:B------:R-:W2:-:S15]  /*ed20*/  SHFL.DOWN PT, R4, R26, R3, 0x1f ;  /* 0x08001f031a047589 */ /* 0x000e9e00000e0000 */
[----:B------:R-:W-:-:S15]  /*ed30*/  NOP ;  /* 0x0000000000007918 */ /* 0x000fde0000000000 */
[----:B------:R-:W-:-:S15]  /*ed40*/  NOP ;  /* 0x0000000000007918 */ /* 0x000fde0000000000 */
[----:B------:R-:W-:-:S13]  /*ed50*/  NOP ;  /* 0x0000000000007918 */ /* 0x000fda0000000000 */
[----:B--2---:R2:W4:Y:S02]  /*ed60*/  DADD R26, R4, R26 ;  /* 0x00000000041a7229 */ /* 0x004524000000001a */
[----:B--2---:R-:W-:Y:S04]  /*ed70*/  SHFL.DOWN PT, R5, R69, R3, 0x1f ;  /* 0x08001f0345057589 */ /* 0x004fe800000e0000 */
[----:B------:R-:W2:-:S15]  /*ed80*/  SHFL.DOWN PT, R4, R68, R3, 0x1f ;  /* 0x08001f0344047589 */ /* 0x000e9e00000e0000 */
[----:B------:R-:W-:-:S15]  /*ed90*/  NOP ;  /* 0x0000000000007918 */ /* 0x000fde0000000000 */
[----:B------:R-:W-:-:S15]  /*eda0*/  NOP ;  /* 0x0000000000007918 */ /* 0x000fde0000000000 */
[----:B------:R-:W-:-:S13]  /*edb0*/  NOP ;  /* 0x0000000000007918 */ /* 0x000fda0000000000 */
[----:B--2---:R2:W0:Y:S02]  /*edc0*/  DADD R68, R4, R68 ;  /* 0x0000000004447229 */ /* 0x0044240000000044 */
[----:B--2---:R-:W-:Y:S04]  /*edd0*/  SHFL.DOWN PT, R5, R71, R3, 0x1f ;  /* 0x08001f0347057589 */ /* 0x004fe800000e0000 */
[----:B------:R2:W1:Y:S02]  /*ede0*/  SHFL.DOWN PT, R4, R70, R3, 0x1f ;  /* 0x08001f0346047589 */ /* 0x00046400000e0000 */
[----:B--2---:R-:W-:-:S04]  /*edf0*/  SHF.L.U32 R3, R3, 0x1, RZ ;  /* 0x0000000103037819 */ /* 0x004fc800000006ff */
[----:B------:R-:W-:-:S15]  /*ee00*/  ISETP.GE.AND P0, PT, R3, R0, PT ;  /* 0x000000000300720c */ /* 0x000fde0003f06270 */
[----:B------:R-:W-:-:S15]  /*ee10*/  NOP ;  /* 0x0000000000007918 */ /* 0x000fde0000000000 */
[----:B------:R-:W-:-:S15]  /*ee20*/  NOP ;  /* 0x0000000000007918 */ /* 0x000fde0000000000 */
[----:B------:R-:W-:-:S07]  /*ee30*/  NOP ;  /* 0x0000000000007918 */ /* 0x000fce0000000000 */
[----:B-1----:R1:W2:Y:S02]  /*ee40*/  DADD R70, R4, R70 ;  /* 0x0000000004467229 */ /* 0x0022a40000000046 */
[----:B01234-:R-:W-:Y:S05]  /*ee50*/  @!P0 BRA `(.L_x_7196) ;  /* 0xfffffffc00a08947 */ /* 0x01ffea000383ffff */
.L_x_7191:
[----:B------:R-:W0:Y:S01]  /*ee60*/  LDCU UR8, c[0x0][0x574] ;  /* 0x0000ae80ff0877ac */ /* 0x000e220008000800 */
[----:B------:R-:W1:Y:S01]  /*ee70*/  S2R R0, SR_CTAID.X ;  /* 0x0000000000007919 */ /* 0x000e620000002500 */
[----:B------:R-:W-:Y:S01]  /*ee80*/  MOV R19, RZ ;  /* 0x000000ff00137202 */ /* 0x000fe20000000f00 */
[----:B------:R-:W3:Y:S01]  /*ee90*/  LDCU UR4, c[0x0][0x3c4] ;  /* 0x00007880ff0477ac */ /* 0x000ee20008000800 */
[----:B------:R-:W2:Y:S01]  /*eea0*/  LDCU UR6, c[0x0][0x3c8] ;  /* 0x00007900ff0677ac */ /* 0x000ea20008000800 */
[----:B------:R-:W1:Y:S01]  /*eeb0*/  LDCU UR7, c[0x0][0x3b0] ;  /* 0x00007600ff0777ac */ /* 0x000e620008000800 */
[----:B0-----:R-:W-:-:S04]  /*eec0*/  UIADD3 UR5, UPT, UPT, UR8, -0x1, URZ ;  /* 0xffffffff08057890 */ /* 0x001fc8000fffe0ff */
[----:B------:R-:W-:Y:S01]  /*eed0*/  UISETP.LT.U32.AND UP0, UPT, UR5, 0x18, UPT ;  /* 0x000000180500788c */ /* 0x000fe2000bf01070 */
[----:B---34-:R-:W-:-:S03]  /*eee0*/  IMAD R3, R17, UR4, RZ ;  /* 0x0000000411037c24 */ /* 0x018fc6000f8e02ff */
[----:B------:R-:W-:Y:S01]  /*eef0*/  USEL UR4, UR5, 0x18, UP0 ;  /* 0x0000001805047887 */ /* 0x000fe20008000000 */
[----:B--2---:R-:W-:Y:S01]  /*ef00*/  IMAD R3, R2, UR6, R3 ;  /* 0x0000000602037c24 */ /* 0x004fe2000f8e0203 */
[----:B------:R-:W-:Y:S02]  /*ef10*/  UISETP.NE.AND UP0, UPT, UR8, URZ, UPT ;  /* 0x000000ff0800728c */ /* 0x000fe4000bf05270 */
[----:B------:R-:W-:Y:S01]  /*ef20*/  UIADD3 UR4, UPT, UPT, UR4, 0x1, URZ ;  /* 0x0000000104047890 */ /* 0x000fe2000fffe0ff */
[----:B-1----:R-:W-:-:S04]  /*ef30*/  IMAD R3, R0, UR7, R3 ;  /* 0x0000000700037c24 */ /* 0x002fc8000f8e0203 */
[----:B------:R-:W-:Y:S02]  /*ef40*/  IMAD.SHL.U32 R7, R3, 0x2, RZ ;  /* 0x0000000203077824 */ /* 0x000fe400078e00ff */
[----:B------:R-:W-:Y:S05]  /*ef50*/  BRA.U !UP0, `(.L_x_7197) ;  /* 0x0000001108447547 */ /* 0x000fea000b800000 */
        /* <DEDUP_REMOVED lines=273> */
.L_x_7197:
        /* <DEDUP_REMOVED lines=276> */
.L_x_7198:
        /* <DEDUP_REMOVED lines=286> */
.L_x_7200:
        /* <DEDUP_REMOVED lines=276> */
.L_x_7201:
        /* <DEDUP_REMOVED lines=22> */
[----:B------:R0:W-:Y:S04]  /*13630*/  STG.E.128 desc[UR36][R6.64], R24 ;  /* 0x0000001806007986 */ /* 0x0001e8000c101d24 */
[----:B------:R0:W-:Y:S02]  /*13640*/  STG.E.128 desc[UR36][R6.64+0x10], R68 ;  /* 0x0000104406007986 */ /* 0x0001e4000c101d24 */
.L_x_7203:
[----:B------:R-:W-:Y:S05]  /*13650*/  BSYNC.RECONVERGENT B0 ;  /* 0x0000000000007941 */ /* 0x000fea0003800200 */
.L_x_7202:
        /* <DEDUP_REMOVED lines=35> */
.L_x_7205:
[----:B------:R-:W-:Y:S05]  /*13890*/  BSYNC.RECONVERGENT B0 ;  /* 0x0000000000007941 */ /* 0x000fea0003800200 */
.L_x_7204:
        /* <DEDUP_REMOVED lines=19> */
[----:B------:R-:W2:Y:S01]  /*139d0*/  LDCU.64 UR12, c[0x0][0x398] ;  /* 0x00007300ff0c77ac */ /* 0x000ea20008000a00 */
[----:B-1----:R-:W-:Y:S01]  /*139e0*/  UISETP.NE.AND UP0, UPT, UR5, URZ, UPT ;  /* 0x000000ff0500728c */ /* 0x002fe2000bf05270 */
[----:B0-----:R-:W-:Y:S01]  /*139f0*/  MOV R24, UR10 ;  /* 0x0000000a00187c02 */ /* 0x001fe20008000f00 */
[----:B------:R-:W-:Y:S01]  /*13a00*/  IMAD.U32 R25, RZ, RZ, UR11 ;  /* 0x0000000bff197e24 */ /* 0x000fe2000f8e00ff */
[----:B--2---:R-:W-:-:S02]  /*13a10*/  MOV R26, UR12 ;  /* 0x0000000c001a7c02 */ /* 0x004fc40008000f00 */
[----:B------:R-:W-:-:S04]  /*13a20*/  MOV R27, UR13 ;  /* 0x0000000d001b7c02 */ /* 0x000fc80008000f00 */
[----:B------:R-:W-:Y:S05]  /*13a30*/  BRA.U !UP0, `(.L_x_7207) ;  /* 0x0000000108b07547 */ /* 0x000fea000b800000 */
[----:B------:R-:W0:Y:S01]  /*13a40*/  LDCU UR5, c[0x0][0x360] ;  /* 0x00006c00ff0577ac */ /* 0x000e220008000800 */
[----:B------:R-:W-:Y:S01]  /*13a50*/  IMAD.U32 R28, RZ, RZ, UR10 ;  /* 0x0000000aff1c7e24 */ /* 0x000fe2000f8e00ff */
[----:B------:R-:W-:Y:S01]  /*13a60*/  MOV R29, UR11 ;  /* 0x0000000b001d7c02 */ /* 0x000fe20008000f00 */
[----:B------:R-:W-:Y:S01]  /*13a70*/  IMAD.U32 R31, RZ, RZ, UR13 ;  /* 0x0000000dff1f7e24 */ /* 0x000fe2000f8e00ff */
        /* <DEDUP_REMOVED lines=10> */
[----:B------:R-:W-:Y:S02]  /*13b20*/  MOV R29, UR11 ;  /* 0x0000000b001d7c02 */ /* 0x000fe40008000f00 */
[----:B------:R-:W-:Y:S02]  /*13b30*/  MOV R31, UR13 ;  /* 0x0000000d001f7c02 */ /* 0x000fe40008000f00 */
[----:B------:R-:W2:Y:S01]  /*13b40*/  LDC.64 R20, c[0x0][0x790] ;  /* 0x0001e400ff147b82 */ /* 0x000ea20000000a00 */
[----:B0-----:R-:W-:-:S02]  /*13b50*/  IMAD R0, R0, UR7, RZ ;  /* 0x0000000700007c24 */ /* 0x001fc4000f8e02ff */
[----:B-1----:R-:W-:-:S07]  /*13b60*/  IMAD R22, R22, UR5, RZ ;  /* 0x0000000516167c24 */ /* 0x002fce000f8e02ff */
.L_x_7210:
[----:B------:R-:W-:-:S05]  /*13b70*/  IADD3 R7, PT, PT, R0, R3, RZ ;  /* 0x0000000300077210 */ /* 0x000fca0007ffe0ff */
[----:B--2---:R-:W-:-:S05]  /*13b80*/  IMAD.WIDE.U32 R6, R7, 0x20, R20 ;  /* 0x0000002007067825 */ /* 0x004fca00078e0014 */
[----:B------:R-:W2:Y:S04]  /*13b90*/  LDG.E.128 R8, desc[UR36][R6.64] ;  /* 0x0000002406087981 */ /* 0x000ea8000c1e1d00 */
[----:B------:R-:W3:Y:S01]  /*13ba0*/  LDG.E.128 R12, desc[UR36][R6.64+0x10] ;  /* 0x00001024060c7981 */ /* 0x000ee2000c1e1d00 */
[----:B------:R-:W-:-:S05]  /*13bb0*/  IMAD.IADD R3, R22, 0x1, R3 ;  /* 0x0000000116037824 */ /* 0x000fca00078e0203 */
[----:B------:R-:W-:Y:S01]  /*13bc0*/  ISETP.GE.U32.AND P1, PT, R3, UR8, PT ;  /* 0x0000000803007c0c */ /* 0x000fe2000bf26070 */
[----:B--2---:R0:W1:-:S15]  /*13bd0*/  DADD R24, R8, R24 ;  /* 0x0000000008187229 */ /* 0x00405e0000000018 */
        /* <DEDUP_REMOVED lines=14> */
[----:B------:R0:W2:Y:S02]  /*13cc0*/  DADD R30, R14, R30 ;  /* 0x000000000e1e7229 */ /* 0x0000a4000000001e */
[----:B01234-:R-:W-:Y:S05]  /*13cd0*/  @!P1 BRA `(.L_x_7210) ;  /* 0xfffffffc00a49947 */ /* 0x01ffea000383ffff */
[----:B------:R-:W-:Y:S05]  /*13ce0*/  BSYNC.RECONVERGENT B1 ;  /* 0x0000000000017941 */ /* 0x000fea0003800200 */
.L_x_7209:
[----:B------:R-:W-:Y:S05]  /*13cf0*/  BRA `(.L_x_7208) ;  /* 0x0000000000a47947 */ /* 0x000fea0003800000 */
.L_x_7207:
[----:B------:R-:W0:Y:S01]  /*13d00*/  LDCU UR7, c[0x0][0x3b4] ;  /* 0x00007680ff0777ac */ /* 0x000e220008000800 */
        /* <DEDUP_REMOVED lines=8> */
[----:B------:R-:W-:Y:S01]  /*13d90*/  MOV R3, R2 ;  /* 0x0000000200037202 */ /* 0x000fe20000000f00 */
[----:B------:R-:W-:Y:S01]  /*13da0*/  IMAD.U32 R28, RZ, RZ, UR10 ;  /* 0x0000000aff1c7e24 */ /* 0x000fe2000f8e00ff */
[----:B------:R-:W-:Y:S01]  /*13db0*/  MOV R29, UR11 ;  /* 0x0000000b001d7c02 */ /* 0x000fe20008000f00 */
[----:B------:R-:W-:Y:S01]  /*13dc0*/  IMAD.U32 R31, RZ, RZ, UR13 ;  /* 0x0000000dff1f7e24 */ /* 0x000fe2000f8e00ff */
[----:B------:R-:W-:-:S03]  /*13dd0*/  MOV R30, UR12 ;  /* 0x0000000c001e7c02 */ /* 0x000fc60008000f00 */
[----:B------:R-:W2:Y:S08]  /*13de0*/  LDC.64 R20, c[0x0][0x790] ;  /* 0x0001e400ff147b82 */ /* 0x000eb00000000a00 */
[----:B------:R-:W3:Y:S01]  /*13df0*/  LDC R22, c[0x0][0x364] ;  /* 0x0000d900ff167b82 */ /* 0x000ee20000000800 */
[----:B0-----:R-:W-:-:S07]  /*13e00*/  IMAD R0, R0, UR5, RZ ;  /* 0x0000000500007c24 */ /* 0x001fce000f8e02ff */
.L_x_7211:
[----:B------:R-:W-:-:S05]  /*13e10*/  IADD3 R6, PT, PT, R0, R3, RZ ;  /* 0x0000000300067210 */ /* 0x000fca0007ffe0ff */
[----:B-1----:R-:W-:-:S04]  /*13e20*/  IMAD R7, R6, R19, R17 ;  /* 0x0000001306077224 */ /* 0x002fc800078e0211 */
[----:B--2---:R-:W-:-:S05]  /*13e30*/  IMAD.WIDE.U32 R6, R7, 0x20, R20 ;  /* 0x0000002007067825 */ /* 0x004fca00078e0014 */
[----:B------:R-:W2:Y:S04]  /*13e40*/  LDG.E.128 R8, desc[UR36][R6.64] ;  /* 0x0000002406087981 */ /* 0x000ea8000c1e1d00 */
[----:B------:R-:W4:Y:S01]  /*13e50*/  LDG.E.128 R12, desc[UR36][R6.64+0x10] ;  /* 0x00001024060c7981 */ /* 0x000f22000c1e1d00 */
[----:B---3--:R-:W-:-:S04]  /*13e60*/  IADD3 R3, PT, PT, R22, R3, RZ ;  /* 0x0000000316037210 */ /* 0x008fc80007ffe0ff */
[----:B------:R-:W-:Y:S01]  /*13e70*/  ISETP.GE.U32.AND P1, PT, R3, UR7, PT ;  /* 0x0000000703007c0c */ /* 0x000fe2000bf26070 */
        /* <DEDUP_REMOVED lines=15> */
[----:B------:R0:W3:Y:S02]  /*13f70*/  DADD R30, R14, R30 ;  /* 0x000000000e1e7229 */ /* 0x0000e4000000001e */
[----:B01234-:R-:W-:Y:S05]  /*13f80*/  @!P1 BRA `(.L_x_7211) ;  /* 0xfffffffc00a09947 */ /* 0x01ffea000383ffff */
.L_x_7208:
[----:B------:R-:W-:Y:S05]  /*13f90*/  BSYNC.RECONVERGENT B0 ;  /* 0x0000000000007941 */ /* 0x000fea0003800200 */
.L_x_7206:
[----:B------:R-:W0:Y:S01]  /*13fa0*/  LDCU UR5, c[0x0][0x360] ;  /* 0x00006c00ff0577ac */ /* 0x000e220008000800 */
[----:B------:R-:W-:-:S04]  /*13fb0*/  UIADD3 UR4, UPT, UPT, UR4, 0x10, URZ ;  /* 0x0000001004047890 */ /* 0x000fc8000fffe0ff */
[----:B------:R-:W-:Y:S01]  /*13fc0*/  ULEA UR8, UR6, UR4, 0x18 ;  /* 0x0000000406087291 */ /* 0x000fe2000f8ec0ff */
[----:B------:R-:W1:Y:S01]  /*13fd0*/  LDCU UR6, c[0x0][0x364] ;  /* 0x00006c80ff0677ac */ /* 0x000e620008000800 */
[----:B0-----:R-:W-:-:S05]  /*13fe0*/  IMAD R0, R2, UR5, R17 ;  /* 0x0000000502007c24 */ /* 0x001fca000f8e0211 */
[----:B------:R-:W-:-:S05]  /*13ff0*/  LEA R3, R0, UR8, 0x5 ;  /* 0x0000000800037c11 */ /* 0x000fca000f8e28ff */
[----:B------:R0:W-:Y:S01]  /*14000*/  STS.128 [R3], R24 ;  /* 0x0000001803007388 */ /* 0x0001e20000000c00 */
[----:B-1----:R-:W-:-:S03]  /*14010*/  UISETP.GE.U32.AND UP0, UPT, UR6, 0x2, UPT ;  /* 0x000000020600788c */ /* 0x002fc6000bf06070 */
[----:B------:R0:W-:Y:S06]  /*14020*/  STS.128 [R3+0x10], R28 ;  /* 0x0000101c03007388 */ /* 0x0001ec0000000c00 */
[----:B------:R-:W-:Y:S05]  /*14030*/  BRA.U !UP0, `(.L_x_7212) ;  /* 0x0000000108847547 */ /* 0x000fea000b800000 */
[----:B------:R-:W-:-:S05]  /*14040*/  UMOV UR4, UR6 ;  /* 0x0000000600047c82 */ /* 0x000fca0008000000 */
.L_x_7215:
[----:B------:R-:W-:Y:S01]  /*14050*/  USHF.R.U32.HI UR7, URZ, 0x1, UR4 ;  /* 0x00000001ff077899 */ /* 0x000fe20008011604 */
[----:B------:R-:W-:Y:S05]  /*14060*/  BAR.SYNC.DEFER_BLOCKING 0x0 ;  /* 0x0000000000007b1d */ /* 0x000fea0000010000 */
[----:B------:R-:W-:Y:S01]  /*14070*/  VIADD R0, R2, UR7 ;  /* 0x0000000702007c36 */ /* 0x000fe20008000000 */
[----:B------:R-:W-:Y:S04]  /*14080*/  BSSY.RECONVERGENT B0, `(.L_x_7213) ;  /* 0x0000019000007945 */ /* 0x000fe80003800200 */
[----:B------:R-:W-:-:S04]  /*14090*/  ISETP.GE.U32.AND P1, PT, R0, UR6, PT ;  /* 0x0000000600007c0c */ /* 0x000fc8000bf26070 */
[----:B------:R-:W-:-:S13]  /*140a0*/  ISETP.GE.U32.OR P1, PT, R2, UR7, P1 ;  /* 0x0000000702007c0c */ /* 0x000fda0008f26470 */
[----:B-1----:R-:W-:Y:S05]  /*140b0*/  @P1 BRA `(.L_x_7214) ;  /* 0x0000000000541947 */ /* 0x002fea0003800000 */
[----:B------:R-:W-:-:S05]  /*140c0*/  IMAD R0, R0, UR5, R17 ;  /* 0x0000000500007c24 */ /* 0x000fca000f8e0211 */
[----:B------:R-:W-:-:S05]  /*140d0*/  LEA R0, R0, UR8, 0x5 ;  /* 0x0000000800007c11 */ /* 0x000fca000f8e28ff */
        /* <DEDUP_REMOVED lines=19> */
.L_x_7214:
[----:B------:R-:W-:Y:S05]  /*14210*/  BSYNC.RECONVERGENT B0 ;  /* 0x0000000000007941 */ /* 0x000fea0003800200 */
.L_x_7213:
[----:B------:R-:W-:-:S03]  /*14220*/  UISETP.GT.U32.AND UP0, UPT, UR4, 0x3, UPT ;  /* 0x000000030400788c */ /* 0x000fc6000bf04070 */
[----:B------:R-:W-:-:S06]  /*14230*/  UMOV UR4, UR7 ;  /* 0x0000000700047c82 */ /* 0x000fcc0008000000 */
[----:B------:R-:W-:Y:S05]  /*14240*/  BRA.U UP0, `(.L_x_7215) ;  /* 0xfffffffd00807547 */ /* 0x000fea000b83ffff */
.L_x_7212:
[----:B------:R-:W2:Y:S02]  /*14250*/  LDCU UR4, c[0x0][0x3b8] ;  /* 0x00007700ff0477ac */ /* 0x000ea40008000800 */
[----:B--2---:R-:W-:-:S09]  /*14260*/  UISETP.NE.AND UP0, UPT, UR4, URZ, UPT ;  /* 0x000000ff0400728c */ /* 0x004fd2000bf05270 */
        /* <DEDUP_REMOVED lines=9> */
[----:B------:R-:W-:-:S07]  /*14300*/  MOV R0, UR5 ;  /* 0x0000000500007c02 */ /* 0x000fce0008000f00 */
.L_x_7220:
[----:B------:R-:W-:Y:S01]  /*14310*/  SHF.R.U32.HI R2, RZ, 0x1, R0 ;  /* 0x00000001ff027819 */ /* 0x000fe20000011600 */
[----:B------:R-:W-:Y:S01]  /*14320*/  BAR.SYNC.DEFER_BLOCKING 0x0 ;  /* 0x0000000000007b1d */ /* 0x000fe20000010000 */
[----:B------:R-:W-:Y:S02]  /*14330*/  ISETP.GT.U32.AND P2, PT, R0, 0x7f, PT ;  /* 0x0000007f0000780c */ /* 0x000fe40003f44070 */
[----:B------:R-:W-:-:S03]  /*14340*/  IADD3 R6, PT, PT, R2, R17, RZ ;  /* 0x0000001102067210 */ /* 0x000fc60007ffe0ff */
[----:B------:R-:W-:Y:S01]  /*14350*/  BSSY.RECONVERGENT B0, `(.L_x_7218) ;  /* 0x0000018000007945 */ /* 0x000fe20003800200 */
[----:B------:R-:W-:-:S04]  /*14360*/  ISETP.GE.U32.AND P1, PT, R6, UR5, PT ;  /* 0x0000000506007c0c */ /* 0x000fc8000bf26070 */
[----:B------:R-:W-:-:S13]  /*14370*/  ISETP.GE.U32.OR P1, PT, R17, R2, P1 ;  /* 0x000000021100720c */ /* 0x000fda0000f26470 */
[----:B---3--:R-:W-:Y:S05]  /*14380*/  @P1 BRA `(.L_x_7219) ;  /* 0x0000000000501947 */ /* 0x008fea0003800000 */
[----:B------:R-:W-:-:S05]  /*14390*/  IMAD R0, R2, 0x20, R3 ;  /* 0x0000002002007824 */ /* 0x000fca00078e0203 */
[----:B------:R-:W0:Y:S02]  /*143a0*/  LDS.128 R8, [R0] ;  /* 0x0000000000087984 */ /* 0x000e240000000c00 */
[----:B012---:R-:W-:-:S15]  /*143b0*/  DADD R24, R24, R8 ;  /* 0x0000000018187229 */ /* 0x007fde0000000008 */
        /* <DEDUP_REMOVED lines=17> */
.L_x_7219:
[----:B------:R-:W-:Y:S05]  /*144d0*/  BSYNC.RECONVERGENT B0 ;  /* 0x0000000000007941 */ /* 0x000fea0003800200 */
.L_x_7218:
[----:B------:R-:W-:Y:S01]  /*144e0*/  MOV R0, R2 ;  /* 0x0000000200007202 */ /* 0x000fe20000000f00 */
[----:B------:R-:W-:Y:S06]  /*144f0*/  @P2 BRA `(.L_x_7220) ;  /* 0xfffffffc00842947 */ /* 0x000fec000383ffff */
.L_x_7217:
[----:B------:R-:W-:Y:S01]  /*14500*/  BAR.SYNC.DEFER_BLOCKING 0x0 ;  /* 0x0000000000007b1d */ /* 0x000fe20000010000 */
[----:B------:R-:W-:-:S09]  /*14510*/  UISETP.GE.U32.AND UP0, UPT, UR4, 0x2, UPT ;  /* 0x000000020400788c */ /* 0x000fd2000bf06070 */
[----:B------:R-:W-:Y:S05]  /*14520*/  BRA.U !UP0, `(.L_x_7216) ;  /* 0x0000000108647547 */ /* 0x000fea000b800000 */
[----:B------:R-:W-:-:S07]  /*14530*/  HFMA2 R7, -RZ, RZ, 0, 5.9604644775390625e-08 ;  /* 0x00000001ff077431 */ /* 0x000fce00000001ff */
.L_x_7221:
[----:B0123--:R-:W-:Y:S04]  /*14540*/  SHFL.DOWN PT, R3, R25, R7, 0x1f ;  /* 0x08001f0719037589 */ /* 0x00ffe800000e0000 */
        /* <DEDUP_REMOVED lines=15> */
[----:B------:R0:W3:Y:S02]  /*14640*/  SHFL.DOWN PT, R2, R30, R7, 0x1f ;  /* 0x08001f071e027589 */ /* 0x0000e400000e0000 */
[----:B0-----:R-:W-:-:S05]  /*14650*/  IMAD.SHL.U32 R7, R7, 0x2, RZ ;  /* 0x0000000207077824 */ /* 0x001fca00078e00ff */
[----:B------:R-:W-:-:S15]  /*14660*/  ISETP.GE.AND P1, PT, R7, UR4, PT ;  /* 0x0000000407007c0c */ /* 0x000fde000bf26270 */
[----:B------:R-:W-:-:S15]  /*14670*/  NOP ;  /* 0x0000000000007918 */ /* 0x000fde0000000000 */
[----:B------:R-:W-:-:S15]  /*14680*/  NOP ;  /* 0x0000000000007918 */ /* 0x000fde0000000000 */
[----:B------:R-:W-:-:S06]  /*14690*/  NOP ;  /* 0x0000000000007918 */ /* 0x000fcc0000000000 */
[----:B---3--:R0:W3:Y:S02]  /*146a0*/  DADD R30, R2, R30 ;  /* 0x00000000021e7229 */ /* 0x0080e4000000001e */
[----:B01234-:R-:W-:Y:S05]  /*146b0*/  @!P1 BRA `(.L_x_7221) ;  /* 0xfffffffc00a09947 */ /* 0x01ffea000383ffff */
.L_x_7216:
        /* <DEDUP_REMOVED lines=8> */
[----:B0-----:R-:W-:Y:S02]  /*14740*/  IADD3 R12, P2, PT, R18, UR4, RZ ;  /* 0x00000004120c7c10 */ /* 0x001fe4000ff5e0ff */
[----:B------:R-:W-:Y:S02]  /*14750*/  IADD3 R2, P1, PT, R16, UR4, RZ ;  /* 0x0000000410027c10 */ /* 0x000fe4000ff3e0ff */
[----:B------:R-:W-:Y:S02]  /*14760*/  IADD3.X R13, PT, PT, RZ, UR5, RZ, P2, !PT ;  /* 0x00000005ff0d7c10 */ /* 0x000fe400097fe4ff */
[----:B-123--:R-:W-:-:S05]  /*14770*/  IADD3.X R3, PT, PT, RZ, UR5, RZ, P1, !PT ;  /* 0x00000005ff037c10 */ /* 0x00efca0008ffe4ff */
[----:B------:R-:W2:Y:S04]  /*14780*/  @P0 LDG.E.128 R4, desc[UR36][R12.64] ;  /* 0x000000240c040981 */ /* 0x000ea8000c1e1d00 */
[----:B------:R-:W3:Y:S01]  /*14790*/  @P0 LDG.E.128 R8, desc[UR36][R2.64] ;  /* 0x0000002402080981 */ /* 0x000ee2000c1e1d00 */
[----:B------:R-:W0:Y:S02]  /*147a0*/  LDCU.U8 UR4, c[0x0][0x7a9] ;  /* 0x0000f520ff0477ac */ /* 0x000e240008000000 */
[----:B0-----:R-:W-:Y:S01]  /*147b0*/  ISETP.NE.AND P1, PT, RZ, UR4, PT ;  /* 0x00000004ff007c0c */ /* 0x001fe2000bf25270 */
[----:B--2---:R-:W-:-:S15]  /*147c0*/  @P0 DADD R24, R24, R4 ;  /* 0x0000000018180229 */ /* 0x004fde0000000004 */
[----:B------:R-:W-:-:S15]  /*147d0*/  NOP ;  /* 0x0000000000007918 */ /* 0x000fde0000000000 */
[----:B------:R-:W-:-:S15]  /*147e0*/  NOP ;  /* 0x0000000000007918 */ /* 0x000fde0000000000 */
[----:B------:R-:W-:-:S15]  /*147f0*/  NOP ;  /* 0x0000000000007918 */ /* 0x000fde0000000000 */
[----:B------:R-:W-:-:S04]  /*14800*/  NOP ;  /* 0x0000000000007918 */ /* 0x000fc80000000000 */
[----:B------:R-:W0:Y:S02]  /*14810*/  @P0 DADD R26, R26, R6 ;  /* 0x000000001a1a0229 */ /* 0x000e240000000006 */
[----:B0-----:R0:W-:-:S15]  /*14820*/  @!P1 STG.E.128 desc[UR36][R12.64], R24 ;  /* 0x000000180c009986 */ /* 0x0011de000c101d24 */
[----:B------:R-:W-:-:S15]  /*14830*/  NOP ;  /* 0x0000000000007918 */ /* 0x000fde0000000000 */
[----:B------:R-:W-:-:S15]  /*14840*/  NOP ;  /* 0x0000000000007918 */ /* 0x000fde0000000000 */
[----:B------:R-:W-:-:S15]  /*14850*/  NOP ;  /* 0x0000000000007918 */ /* 0x000fde0000000000 */
[----:B------:R-:W-:-:S02]  /*14860*/  NOP ;  /* 0x0000000000007918 */ /* 0x000fc40000000000 */
[----:B---3--:R-:W-:-:S15]  /*14870*/  @P0 DADD R28, R28, R8 ;  /* 0x000000001c1c0229 */ /* 0x008fde0000000008 */
[----:B------:R-:W-:-:S15]  /*14880*/  NOP ;  /* 0x0000000000007918 */ /* 0x000fde0000000000 */
[----:B------:R-:W-:-:S15]  /*14890*/  NOP ;  /* 0x0000000000007918 */ /* 0x000fde0000000000 */
[----:B------:R-:W-:-:S15]  /*148a0*/  NOP ;  /* 0x0000000000007918 */ /* 0x000fde0000000000 */
[----:B------:R-:W-:-:S04]  /*148b0*/  NOP ;  /* 0x0000000000007918 */ /* 0x000fc80000000000 */
[----:B------:R-:W1:Y:S02]  /*148c0*/  @P0 DADD R30, R30, R10 ;  /* 0x000000001e1e0229 */ /* 0x000e64000000000a */
[----:B-1----:R0:W-:Y:S01]  /*148d0*/  @!P1 STG.E.128 desc[UR36][R2.64], R28 ;  /* 0x0000001c02009986 */ /* 0x0021e2000c101d24 */
        /* <DEDUP_REMOVED lines=19> */
[----:B--2--5:R-:W-:Y:S05]  /*14a10*/  CALL.ABS.NOINC R14 ;  /* 0x000000000e007343 */ /* 0x024fea0003c00000 */
.L_x_7224:
        /* <DEDUP_REMOVED lines=14> */
[----:B------:R2:W-:Y:S01]  /*14b00*/  STG.E.128 desc[UR36][R14.64], R24 ;  /* 0x000000180e007986 */ /* 0x0005e2000c101d24 */
[----:B0-----:R-:W-:Y:S01]  /*14b10*/  MOV R10, UR4 ;  /* 0x00000004000a7c02 */ /* 0x001fe20008000f00 */
[----:B------:R-:W-:-:S07]  /*14b20*/  IMAD.U32 R11, RZ, RZ, UR5 ;  /* 0x00000005ff0b7e24 */ /* 0x000fce000f8e00ff */
[----:B------:R-:W-:-:S07]  /*14b30*/  LEPC R20, `(.L_x_7225) ;  /* 0x000000001014794e */ /* 0x000fce0000000000 */
[----:B-12---:R-:W-:Y:S05]  /*14b40*/  CALL.ABS.NOINC R2 ;  /* 0x0000000002007343 */ /* 0x006fea0003c00000 */
.L_x_7225:
[----:B------:R-:W-:Y:S05]  /*14b50*/  BRA `(.L_x_7226) ;  /* 0x0000000000047947 */ /* 0x000fea0003800000 */
.L_x_7223:
[----:B------:R1:W-:Y:S02]  /*14b60*/  STG.E.128 desc[UR36][R12.64], R24 ;  /* 0x000000180c007986 */ /* 0x0003e4000c101d24 */
.L_x_7226:
[----:B------:R-:W2:Y:S02]  /*14b70*/  LDCU.64 UR4, c[0x0][0x778] ;  /* 0x0000ef00ff0477ac */ /* 0x000ea40008000a00 */
[----:B--2---:R-:W-:-:S04]  /*14b80*/  IADD3 R16, P0, PT, R16, UR4, RZ ;  /* 0x0000000410107c10 */ /* 0x004fc8000ff1e0ff */
[----:B------:R-:W-:-:S05]  /*14b90*/  IADD3.X R17, PT, PT, RZ, UR5, RZ, P0, !PT ;  /* 0x00000005ff117c10 */ /* 0x000fca00087fe4ff */
[----:B------:R-:W-:Y:S01]  /*14ba0*/  STG.E.128 desc[UR36][R16.64], R28 ;  /* 0x0000001c10007986 */ /* 0x000fe2000c101d24 */
[----:B------:R-:W-:Y:S05]  /*14bb0*/  EXIT ;  /* 0x000000000000794d */ /* 0x000fea0003800000 */
.L_x_7222:
[----:B------:R-:W4:Y:S01]  /*14bc0*/  LDCU.U8 UR4, c[0x0][0x7a8] ;  /* 0x0000f500ff0477ac */ /* 0x000f220008000000 */
[----:B------:R-:W0:Y:S01]  /*14bd0*/  LDCU.U8 UR5, c[0x0][0x7a9] ;  /* 0x0000f520ff0577ac */ /* 0x000e220008000000 */
[----:B----4-:R-:W-:Y:S02]  /*14be0*/  UISETP.NE.AND UP1, UPT, UR4, URZ, UPT ;  /* 0x000000ff0400728c */ /* 0x010fe4000bf25270 */
[----:B0-----:R-:W-:-:S07]  /*14bf0*/  UISETP.NE.AND UP0, UPT, UR5, URZ, UPT ;  /* 0x000000ff0500728c */ /* 0x001fce000bf05270 */
[----:B------:R-:W-:Y:S05]  /*14c00*/  BRA.U !UP1, `(.L_x_7227) ;  /* 0x0000000109487547 */ /* 0x000fea000b800000 */
[----:B------:R-:W1:Y:S04]  /*14c10*/  LDG.E.128 R8, desc[UR36][R4.64] ;  /* 0x0000002404087981 */ /* 0x000e68000c1e1d00 */
[----:B------:R-:W4:Y:S01]  /*14c20*/  LDG.E.128 R12, desc[UR36][R4.64+0x10] ;  /* 0x00001024040c7981 */ /* 0x000f22000c1e1d00 */
[----:B-123--:R0:W1:-:S15]  /*14c30*/  DADD R24, R24, R8 ;  /* 0x0000000018187229 */ /* 0x00e05e0000000008 */
        /* <DEDUP_REMOVED lines=14> */
[----:B-12-4-:R0:W3:Y:S02]  /*14d20*/  DADD R30, R30, R14 ;  /* 0x000000001e1e7229 */ /* 0x0160e4000000000e */
.L_x_7227:
[----:B------:R-:W-:Y:S05]  /*14d30*/  BRA.U !UP0, `(.L_x_7228) ;  /* 0x0000000108c07547 */ /* 0x000fea000b800000 */
[----:B------:R-:W4:Y:S02]  /*14d40*/  LDCU UR4, c[0x0][0x7ac] ;  /* 0x0000f580ff0477ac */ /* 0x000f240008000800 */
[----:B----4-:R-:W-:-:S09]  /*14d50*/  UISETP.NE.AND UP0, UPT, UR4, 0x1, UPT ;  /* 0x000000010400788c */ /* 0x010fd2000bf05270 */
[----:B------:R-:W-:Y:S05]  /*14d60*/  BRA.U !UP0, `(.L_x_7229) ;  /* 0x0000000108907547 */ /* 0x000fea000b800000 */
[----:B------:R-:W-:Y:S01]  /*14d70*/  MOV R2, 0x0 ;  /* 0x0000000000027802 */ /* 0x000fe20000000f00 */
[----:B------:R-:W4:Y:S01]  /*14d80*/  LDCU.64 UR4, c[0x4][0x7c8] ;  /* 0x0100f900ff0477ac */ /* 0x000f220008000a00 */
[----:B0-----:R-:W-:Y:S02]  /*14d90*/  HFMA2 R8, -RZ, RZ, 0, 4.4763088226318359375e-05 ;  /* 0x000002efff087431 */ /* 0x001fe400000001ff */
[----:B------:R-:W-:Y:S01]  /*14da0*/  IMAD.MOV.U32 R12, RZ, RZ, 0x1 ;  /* 0x00000001ff0c7424 */ /* 0x000fe200078e00ff */
[----:B------:R0:W0:Y:S01]  /*14db0*/  LDC.64 R14, c[0x4][R2] ;  /* 0x01000000020e7b82 */ /* 0x0000220000000a00 */
[----:B------:R-:W1:Y:S01]  /*14dc0*/  LDCU.64 UR6, c[0x4][0x7b8] ;  /* 0x0100f700ff0677ac */ /* 0x000e620008000a00 */
[----:B------:R-:W-:Y:S01]  /*14dd0*/  MOV R13, RZ ;  /* 0x000000ff000d7202 */ /* 0x000fe20000000f00 */
[----:B------:R-:W2:Y:S01]  /*14de0*/  LDCU.64 UR8, c[0x4][0x1d8] ;  /* 0x01003b00ff0877ac */ /* 0x000ea20008000a00 */
[----:B----4-:R-:W-:Y:S01]  /*14df0*/  MOV R4, UR4 ;  /* 0x0000000400047c02 */ /* 0x010fe20008000f00 */
[----:B------:R-:W-:Y:S01]  /*14e00*/  IMAD.U32 R5, RZ, RZ, UR5 ;  /* 0x00000005ff057e24 */ /* 0x000fe2000f8e00ff */
[----:B-1----:R-:W-:-:S02]  /*14e10*/  MOV R6, UR6 ;  /* 0x0000000600067c02 */ /* 0x002fc40008000f00 */
[----:B------:R-:W-:Y:S01]  /*14e20*/  MOV R7, UR7 ;  /* 0x0000000700077c02 */ /* 0x000fe20008000f00 */
[----:B--2---:R-:W-:Y:S01]  /*14e30*/  IMAD.U32 R10, RZ, RZ, UR8 ;  /* 0x00000008ff0a7e24 */ /* 0x004fe2000f8e00ff */
[----:B------:R-:W-:-:S07]  /*14e40*/  MOV R11, UR9 ;  /* 0x00000009000b7c02 */ /* 0x000fce0008000f00 */
[----:B------:R-:W-:-:S07]  /*14e50*/  LEPC R20, `(.L_x_7230) ;  /* 0x000000001014794e */ /* 0x000fce0000000000 */
[----:B0--3-5:R-:W-:Y:S05]  /*14e60*/  CALL.ABS.NOINC R14 ;  /* 0x000000000e007343 */ /* 0x029fea0003c00000 */
.L_x_7230:
        /* <DEDUP_REMOVED lines=13> */
[----:B------:R2:W-:Y:S01]  /*14f40*/  STG.E.128 desc[UR36][R14.64], R24 ;  /* 0x000000180e007986 */ /* 0x0005e2000c101d24 */
[----:B------:R-:W-:Y:S02]  /*14f50*/  MOV R6, UR8 ;  /* 0x0000000800067c02 */ /* 0x000fe40008000f00 */
[----:B0-----:R-:W-:Y:S02]  /*14f60*/  MOV R10, UR4 ;  /* 0x00000004000a7c02 */ /* 0x001fe40008000f00 */
[----:B------:R-:W-:-:S07]  /*14f70*/  MOV R11, UR5 ;  /* 0x00000005000b7c02 */ /* 0x000fce0008000f00 */
[----:B------:R-:W-:-:S07]  /*14f80*/  LEPC R20, `(.L_x_7231) ;  /* 0x000000001014794e */ /* 0x000fce0000000000 */
[----:B-12---:R-:W-:Y:S05]  /*14f90*/  CALL.ABS.NOINC R2 ;  /* 0x0000000002007343 */ /* 0x006fea0003c00000 */
.L_x_7231:
[----:B------:R-:W-:Y:S05]  /*14fa0*/  BRA `(.L_x_7232) ;  /* 0x0000000000107947 */ /* 0x000fea0003800000 */
.L_x_7229:
[----:B------:R-:W4:Y:S02]  /*14fb0*/  LDCU.64 UR4, c[0x0][0x778] ;  /* 0x0000ef00ff0477ac */ /* 0x000f240008000a00 */
[----:B----4-:R-:W-:-:S05]  /*14fc0*/  IADD3 R18, P0, PT, R18, UR4, RZ ;  /* 0x0000000412127c10 */ /* 0x010fca000ff1e0ff */
[----:B------:R-:W-:-:S05]  /*14fd0*/  IMAD.X R19, RZ, RZ, UR5, P0 ;  /* 0x00000005ff137e24 */ /* 0x000fca00080e06ff */
[----:B------:R4:W-:Y:S03]  /*14fe0*/  STG.E.128 desc[UR36][R18.64], R24 ;  /* 0x0000001812007986 */ /* 0x0009e6000c101d24 */
.L_x_7232:
[----:B------:R-:W0:Y:S02]  /*14ff0*/  LDCU.64 UR4, c[0x0][0x778] ;  /* 0x0000ef00ff0477ac */ /* 0x000e240008000a00 */
[----:B0-----:R-:W-:-:S04]  /*15000*/  IADD3 R16, P0, PT, R16, UR4, RZ ;  /* 0x0000000410107c10 */ /* 0x001fc8000ff1e0ff */
[----:B------:R-:W-:-:S05]  /*15010*/  IADD3.X R17, PT, PT, RZ, UR5, RZ, P0, !PT ;  /* 0x00000005ff117c10 */ /* 0x000fca00087fe4ff */
[----:B---3--:R-:W-:Y:S01]  /*15020*/  STG.E.128 desc[UR36][R16.64], R28 ;  /* 0x0000001c10007986 */ /* 0x008fe2000c101d24 */
[----:B------:R-:W-:Y:S05]  /*15030*/  EXIT ;  /* 0x000000000000794d */ /* 0x000fea0003800000 */
.L_x_7228:
[----:B------:R-:W-:Y:S04]  /*15040*/  STG.E.128 desc[UR36][R4.64], R24 ;  /* 0x0000001804007986 */ /* 0x000fe8000c101d24 */
[----:B---3--:R-:W-:Y:S01]  /*15050*/  STG.E.128 desc[UR36][R4.64+0x10], R28 ;  /* 0x0000101c04007986 */ /* 0x008fe2000c101d24 */
[----:B------:R-:W-:Y:S05]  /*15060*/  EXIT ;  /* 0x000000000000794d */ /* 0x000fea0003800000 */
.L_x_7199:
        /* <DEDUP_REMOVED lines=19> */
[----:B------:R-:W-:-:S03]  /*151a0*/  IADD3.X R13, PT, PT, RZ, UR5, RZ, P1, !PT ;  /* 0x00000005ff0d7c10 */ /* 0x000fc60008ffe4ff */
[----:B------:R-:W-:-:S04]  /*151b0*/  IMAD.X R3, RZ, RZ, UR5, P0 ;  /* 0x00000005ff037e24 */ /* 0x000fc800080e06ff */
        /* <DEDUP_REMOVED lines=41> */
[----:B--2--5:R-:W-:Y:S05]  /*15450*/  CALL.ABS.NOINC R14 ;  /* 0x000000000e007343 */ /* 0x024fea0003c00000 */
.L_x_7235:
        /* <DEDUP_REMOVED lines=13> */
[----:B------:R2:W-:Y:S01]  /*15530*/  STG.E.128 desc[UR36][R14.64], R24 ;  /* 0x000000180e007986 */ /* 0x0005e2000c101d24 */
[----:B------:R-:W-:Y:S01]  /*15540*/  MOV R7, UR9 ;  /* 0x0000000900077c02 */ /* 0x000fe20008000f00 */
[----:B0-----:R-:W-:Y:S01]  /*15550*/  IMAD.U32 R10, RZ, RZ, UR4 ;  /* 0x00000004ff0a7e24 */ /* 0x001fe2000f8e00ff */
[----:B------:R-:W-:-:S07]  /*15560*/  MOV R11, UR5 ;  /* 0x00000005000b7c02 */ /* 0x000fce0008000f00 */
[----:B------:R-:W-:-:S07]  /*15570*/  LEPC R20, `(.L_x_7236) ;  /* 0x000000001014794e */ /* 0x000fce0000000000 */
[----:B-12---:R-:W-:Y:S05]  /*15580*/  CALL.ABS.NOINC R2 ;  /* 0x0000000002007343 */ /* 0x006fea0003c00000 */
.L_x_7236:
[----:B------:R-:W-:Y:S05]  /*15590*/  BRA `(.L_x_7237) ;  /* 0x0000000000047947 */ /* 0x000fea0003800000 */
.L_x_7234:
[----:B------:R1:W-:Y:S02]  /*155a0*/  STG.E.128 desc[UR36][R12.64], R24 ;  /* 0x000000180c007986 */ /* 0x0003e4000c101d24 */
.L_x_7237:
[----:B------:R-:W2:Y:S02]  /*155b0*/  LDCU.64 UR4, c[0x0][0x778] ;  /* 0x0000ef00ff0477ac */ /* 0x000ea40008000a00 */
[----:B--2---:R-:W-:-:S04]  /*155c0*/  IADD3 R16, P0, PT, R16, UR4, RZ ;  /* 0x0000000410107c10 */ /* 0x004fc8000ff1e0ff */
[----:B------:R-:W-:-:S05]  /*155d0*/  IADD3.X R17, PT, PT, RZ, UR5, RZ, P0, !PT ;  /* 0x00000005ff117c10 */ /* 0x000fca00087fe4ff */
[----:B------:R-:W-:Y:S01]  /*155e0*/  STG.E.128 desc[UR36][R16.64], R68 ;  /* 0x0000004410007986 */ /* 0x000fe2000c101d24 */
[----:B------:R-:W-:Y:S05]  /*155f0*/  EXIT ;  /* 0x000000000000794d */ /* 0x000fea0003800000 */
.L_x_7233:
[----:B------:R-:W0:Y:S01]  /*15600*/  LDCU.U8 UR4, c[0x0][0x7a8] ;  /* 0x0000f500ff0477ac */ /* 0x000e220008000000 */
[----:B------:R-:W1:Y:S01]  /*15610*/  LDCU.U8 UR5, c[0x0][0x7a9] ;  /* 0x0000f520ff0577ac */ /* 0x000e620008000000 */
[----:B0-----:R-:W-:Y:S02]  /*15620*/  UISETP.NE.AND UP0, UPT, UR4, URZ, UPT ;  /* 0x000000ff0400728c */ /* 0x001fe4000bf05270 */
[----:B-1----:R-:W-:-:S07]  /*15630*/  UISETP.NE.AND UP1, UPT, UR5, URZ, UPT ;  /* 0x000000ff0500728c */ /* 0x002fce000bf25270 */
[----:B------:R-:W-:Y:S05]  /*15640*/  BRA.U !UP0, `(.L_x_7238) ;  /* 0x0000000108487547 */ /* 0x000fea000b800000 */
[----:B------:R-:W2:Y:S04]  /*15650*/  LDG.E.128 R8, desc[UR36][R4.64] ;  /* 0x0000002404087981 */ /* 0x000ea8000c1e1d00 */
[----:B------:R-:W3:Y:S01]  /*15660*/  LDG.E.128 R12, desc[UR36][R4.64+0x10] ;  /* 0x00001024040c7981 */ /* 0x000ee2000c1e1d00 */
        /* <DEDUP_REMOVED lines=16> */
.L_x_7238:
[----:B------:R-:W-:Y:S05]  /*15770*/  BRA.U !UP1, `(.L_x_7239) ;  /* 0x0000000109c07547 */ /* 0x000fea000b800000 */
[----:B------:R-:W1:Y:S02]  /*15780*/  LDCU UR4, c[0x0][0x7ac] ;  /* 0x0000f580ff0477ac */ /* 0x000e640008000800 */
[----:B-1----:R-:W-:-:S09]  /*15790*/  UISETP.NE.AND UP0, UPT, UR4, 0x1, UPT ;  /* 0x000000010400788c */ /* 0x002fd2000bf05270 */
[----:B------:R-:W-:Y:S05]  /*157a0*/  BRA.U !UP0, `(.L_x_7240) ;  /* 0x0000000108907547 */ /* 0x000fea000b800000 */
[----:B------:R-:W-:Y:S01]  /*157b0*/  MOV R2, 0x0 ;  /* 0x0000000000027802 */ /* 0x000fe20000000f00 */
[----:B------:R-:W1:Y:S01]  /*157c0*/  LDCU.64 UR4, c[0x4][0x7c8] ;  /* 0x0100f900ff0477ac */ /* 0x000e620008000a00 */
[----:B0-----:R-:W-:Y:S02]  /*157d0*/  HFMA2 R12, -RZ, RZ, 0, 5.9604644775390625e-08 ;  /* 0x00000001ff0c7431 */ /* 0x001fe400000001ff */
[----:B------:R-:W-:Y:S01]  /*157e0*/  IMAD.MOV.U32 R8, RZ, RZ, 0x2ef ;  /* 0x000002efff087424 */ /* 0x000fe200078e00ff */
        /* <DEDUP_REMOVED lines=11> */
[----:B--2--5:R-:W-:Y:S05]  /*158a0*/  CALL.ABS.NOINC R14 ;  /* 0x000000000e007343 */ /* 0x024fea0003c00000 */
.L_x_7241:
        /* <DEDUP_REMOVED lines=19> */
.L_x_7242:
[----:B------:R-:W-:Y:S05]  /*159e0*/  BRA `(.L_x_7243) ;  /* 0x0000000000107947 */ /* 0x000fea0003800000 */
.L_x_7240:
[----:B------:R-:W1:Y:S02]  /*159f0*/  LDCU.64 UR4, c[0x0][0x778] ;  /* 0x0000ef00ff0477ac */ /* 0x000e640008000a00 */
[----:B-1----:R-:W-:-:S04]  /*15a00*/  IADD3 R2, P0, PT, R19, UR4, RZ ;  /* 0x0000000413027c10 */ /* 0x002fc8000ff1e0ff */
[----:B------:R-:W-:-:S05]  /*15a10*/  IADD3.X R3, PT, PT, RZ, UR5, RZ, P0, !PT ;  /* 0x00000005ff037c10 */ /* 0x000fca00087fe4ff */
[----:B------:R1:W-:Y:S04]  /*15a20*/  STG.E.128 desc[UR36][R2.64], R24 ;  /* 0x0000001802007986 */ /* 0x0003e8000c101d24 */
.L_x_7243:
[----:B------:R-:W2:Y:S02]  /*15a30*/  LDCU.64 UR4, c[0x0][0x778] ;  /* 0x0000ef00ff0477ac */ /* 0x000ea40008000a00 */
[----:B--2---:R-:W-:-:S04]  /*15a40*/  IADD3 R16, P0, PT, R16, UR4, RZ ;  /* 0x0000000410107c10 */ /* 0x004fc8000ff1e0ff */
[----:B------:R-:W-:-:S05]  /*15a50*/  IADD3.X R17, PT, PT, RZ, UR5, RZ, P0, !PT ;  /* 0x00000005ff117c10 */ /* 0x000fca00087fe4ff */
[----:B----4-:R-:W-:Y:S01]  /*15a60*/  STG.E.128 desc[UR36][R16.64], R68 ;  /* 0x0000004410007986 */ /* 0x010fe2000c101d24 */
[----:B------:R-:W-:Y:S05]  /*15a70*/  EXIT ;  /* 0x000000000000794d */ /* 0x000fea0003800000 */
.L_x_7239:
[----:B------:R-:W-:Y:S04]  /*15a80*/  STG.E.128 desc[UR36][R4.64], R24 ;  /* 0x0000001804007986 */ /* 0x000fe8000c101d24 */
[----:B----4-:R-:W-:Y:S01]  /*15a90*/  STG.E.128 desc[UR36][R4.64+0x10], R68 ;  /* 0x0000104404007986 */ /* 0x010fe2000c101d24 */
[----:B------:R-:W-:Y:S05]  /*15aa0*/  EXIT ;  /* 0x000000000000794d */ /* 0x000fea0003800000 */
.L_x_7244:
        /* <DEDUP_REMOVED lines=13> */
.L_x_10021:


//--------------------- .text._ZN2at6native13reduce_kernelILi64ELi4ENS0_8ReduceOpIN3c107complexIdEENS0_14func_wrapper_tIS5_ZNS0_11sum_functorIS5_S5_S5_EclERNS_14TensorIteratorEEUlS5_S5_E_EEjS5_Li4ELi4EEEEEvT1_ --------------------------
	.section	.text._ZN2at6native13reduce_kernelILi64ELi4ENS0_8ReduceOpIN3c107complexIdEENS0_14func_wrapper_tIS5_ZNS0_11sum_functorIS5_S5_S5_EclERNS_14TensorIteratorEEUlS5_S5_E_EEjS5_Li4ELi4EEEEEvT1_,"ax",@progbits
	.align	128
        .global         _ZN2at6native13reduce_kernelILi64ELi4ENS0_8ReduceOpIN3c107complexIdEENS0_14func_wrapper_tIS5_ZNS0_11sum_functorIS5_S5_S5_EclERNS_14TensorIteratorEEUlS5_S5_E_EEjS5_Li4ELi4EEEEEvT1_
        .type           _ZN2at6native13reduce_kernelILi64ELi4ENS0_8ReduceOpIN3c107complexIdEENS0_14func_wrapper_tIS5_ZNS0_11sum_functorIS5_S5_S5_EclERNS_14TensorIteratorEEUlS5_S5_E_EEjS5_Li4ELi4EEEEEvT1_,@function
        .size           _ZN2at6native13reduce_kernelILi64ELi4ENS0_8ReduceOpIN3c107complexIdEENS0_14func_wrapper_tIS5_ZNS0_11sum_functorIS5_S5_S5_EclERNS_14TensorIteratorEEUlS5_S5_E_EEjS5_Li4ELi4EEEEEvT1_,(.L_x_10022 - _ZN2at6native13reduce_kernelILi64ELi4ENS0_8ReduceOpIN3c107complexIdEENS0_14func_wrapper_tIS5_ZNS0_11sum_functorIS5_S5_S5_EclERNS_14TensorIteratorEEUlS5_S5_E_EEjS5_Li4ELi4EEEEEvT1_)
        .other          _ZN2at6native13reduce_kernelILi64ELi4ENS0_8ReduceOpIN3c107complexIdEENS0_14func_wrapper_tIS5_ZNS0_11sum_functorIS5_S5_S5_EclERNS_14TensorIteratorEEUlS5_S5_E_EEjS5_Li4ELi4EEEEEvT1_,@"STO_CUDA_ENTRY STV_DEFAULT"
_ZN2at6native13reduce_kernelILi64ELi4ENS0_8ReduceOpIN3c107complexIdEENS0_14func_wrapper_tIS5_ZNS0_11sum_functorIS5_S5_S5_EclERNS_14TensorIteratorEEUlS5_S5_E_EEjS5_Li4ELi4EEEEEvT1_:
.text._ZN2at6native13reduce_kernelILi64ELi4ENS0_8ReduceOpIN3c107complexIdEENS0_14func_wrapper_tIS5_ZNS0_11sum_functorIS5_S5_S5_EclERNS_14TensorIteratorEEUlS5_S5_E_EEjS5_Li4ELi4EEEEEvT1_:
        /* <DEDUP_REMOVED lines=297> */
.L_x_7245:
[----:B------:R-:W0:Y:S01]  /*1290*/  LDCU UR5, c[0x0][0x3a4] ;  /* 0x00007480ff0577ac */ /* 0x000e220008000800 */
[----:B------:R-:W-:Y:S01]  /*12a0*/  BSSY.RECONVERGENT B6, `(.L_x_7246) ;  /* 0x00010b8000067945 */ /* 0x000fe20003800200 */
[----:B------:R-:W-:Y:S02]  /*12b0*/  CS2R R142, SRZ ;  /* 0x00000000008e7805 */ /* 0x000fe4000001ff00 */
[----:B------:R-:W-:Y:S01]  /*12c0*/  CS2R R140, SRZ ;  /* 0x00000000008c7805 */ /* 0x000fe2000001ff00 */
[----:B------:R-:W1:Y:S01]  /*12d0*/  LDCU UR4, c[0x0][0x3a8] ;  /* 0x00007500ff0477ac */ /* 0x000e620008000800 */
[----:B------:R-:W-:Y:S02]  /*12e0*/  CS2R R134, SRZ ;  /* 0x0000000000867805 */ /* 0x000fe4000001ff00 */
[----:B------:R-:W-:Y:S02]  /*12f0*/  CS2R R132, SRZ ;  /* 0x0000000000847805 */ /* 0x000fe4000001ff00 */
[----:B------:R-:W-:Y:S01]  /*1300*/  CS2R R130, SRZ ;  /* 0x0000000000827805 */ /* 0x000fe2000001ff00 */
[----:B------:R-:W2:Y:S01]  /*1310*/  LDCU.64 UR36, c[0x0][0x358] ;  /* 0x00006b00ff2477ac */ /* 0x000ea20008000a00 */
[----:B------:R-:W-:-:S02]  /*1320*/  CS2R R128, SRZ ;  /* 0x0000000000807805 */ /* 0x000fc4000001ff00 */
[----:B------:R-:W-:Y:S02]  /*1330*/  CS2R R126, SRZ ;  /* 0x00000000007e7805 */ /* 0x000fe4000001ff00 */
[----:B------:R-:W-:Y:S02]  /*1340*/  CS2R R124, SRZ ;  /* 0x00000000007c7805 */ /* 0x000fe4000001ff00 */
        /* <DEDUP_REMOVED lines=28> */
.L_x_7249:
        /* <DEDUP_REMOVED lines=49> */
.L_x_7253:
[----:B------:R-:W-:Y:S05]  /*1820*/  BSYNC.RECONVERGENT B1 ;  /* 0x0000000000017941 */ /* 0x000fea0003800200 */
.L_x_7252:
[----:B------:R-:W0:Y:S01]  /*1830*/  LDC R3, c[0x0][0x3a4] ;  /* 0x0000e900ff037b82 */ /* 0x000e220000000800 */
[----:B------:R-:W-:-:S05]  /*1840*/  IADD3 R18, P0, PT, R18, 0x40, RZ ;  /* 0x0000004012127810 */ /* 0x000fca0007f1e0ff */
[----:B------:R-:W-:Y:S01]  /*1850*/  IMAD.X R19, RZ, RZ, R19, P0 ;  /* 0x000000ffff137224 */ /* 0x000fe200000e0613 */
[----:B0-----:R-:W-:-:S07]  /*1860*/  IADD3 R40, PT, PT, R0, -0x4, R3 ;  /* 0xfffffffc00287810 */ /* 0x001fce0007ffe003 */
.L_x_7251:
[----:B------:R-:W-:Y:S05]  /*1870*/  BSYNC.RECONVERGENT B0 ;  /* 0x0000000000007941 */ /* 0x000fea0003800200 */
.L_x_7250:
        /* <DEDUP_REMOVED lines=23> */
.L_x_7256:
[C---:B------:R-:W-:Y:S01]  /*19f0*/  IMAD.WIDE.U32 R20, R3.reuse, 0x40, R18 ;  /* 0x0000004003147825 */ /* 0x040fe200078e0012 */
[----:B------:R-:W0:Y:S04]  /*1a00*/  LDCU UR4, c[0x0][0x3ac] ;  /* 0x00007580ff0477ac */ /* 0x000e280008000800 */
[----:B------:R-:W2:Y:S04]  /*1a10*/  LDG.E.ENL2.256 R28, R24, desc[UR36][R20.64] ;  /* 0xfe0000241418797e */ /* 0x000ea8000812191c */
[----:B------:R-:W3:Y:S01]  /*1a20*/  LDG.E.ENL2.256 R36, R32, desc[UR36][R20.64+0x20] ;  /* 0xfe0001241420797e */ /* 0x000ee20008121924 */
[----:B0-----:R-:W-:Y:S01]  /*1a30*/  VIADD R3, R3, UR4 ;  /* 0x0000000403037c36 */ /* 0x001fe20008000000 */
[----:B--2---:R0:W2:Y:S04]  /*1a40*/  DADD R4, R24, R4 ;  /* 0x0000000018047229 */ /* 0x0040a80000000004 */
[----:B0-----:R-:W-:-:S04]  /*1a50*/  LEA R25, R3, 0x3, 0x2 ;  /* 0x0000000303197811 */ /* 0x001fc800078e10ff */
[----:B------:R-:W-:-:S15]  /*1a60*/  ISETP.GE.U32.AND P1, PT, R25, R40, PT ;  /* 0x000000281900720c */ /* 0x000fde0003f26070 */
[----:B------:R-:W-:-:S15]  /*1a70*/  NOP ;  /* 0x0000000000007918 */ /* 0x000fde0000000000 */
[----:B------:R-:W-:-:S15]  /*1a80*/  NOP ;  /* 0x0000000000007918 */ /* 0x000fde0000000000 */
[----:B------:R-:W-:-:S11]  /*1a90*/  NOP ;  /* 0x0000000000007918 */ /* 0x000fd60000000000 */
        /* <DEDUP_REMOVED lines=32> */
.L_x_7255:
[----:B------:R-:W-:Y:S05]  /*1ca0*/  BSYNC.RECONVERGENT B0 ;  /* 0x0000000000007941 */ /* 0x000fea0003800200 */
.L_x_7254:
        /* <DEDUP_REMOVED lines=14> */
.L_x_7258:
[----:B------:R-:W-:Y:S05]  /*1d90*/  BSYNC.RECONVERGENT B0 ;  /* 0x0000000000007941 */ /* 0x000fea0003800200 */
.L_x_7257:
[----:B------:R-:W2:Y:S01]  /*1da0*/  DADD R4, R14, R4 ;  /* 0x000000000e047229 */ /* 0x000ea20000000004 */
[----:B------:R-:W-:Y:S02]  /*1db0*/  CS2R R140, SRZ ;  /* 0x00000000008c7805 */ /* 0x000fe4000001ff00 */
[----:B------:R-:W-:Y:S02]  /*1dc0*/  CS2R R134, SRZ ;  /* 0x0000000000867805 */ /* 0x000fe4000001ff00 */
[----:B------:R-:W-:Y:S02]  /*1dd0*/  CS2R R132, SRZ ;  /* 0x0000000000847805 */ /* 0x000fe4000001ff00 */
[----:B------:R-:W-:Y:S02]  /*1de0*/  CS2R R130, SRZ ;  /* 0x0000000000827805 */ /* 0x000fe4000001ff00 */
[----:B------:R-:W-:-:S15]  /*1df0*/  CS2R R128, SRZ ;  /* 0x0000000000807805 */ /* 0x000fde000001ff00 */
[----:B------:R-:W-:-:S15]  /*1e00*/  NOP ;  /* 0x0000000000007918 */ /* 0x000fde0000000000 */
[----:B------:R-:W-:-:S15]  /*1e10*/  NOP ;  /* 0x0000000000007918 */ /* 0x000fde0000000000 */
[----:B------:R-:W-:-:S10]  /*1e20*/  NOP ;  /* 0x0000000000007918 */ /* 0x000fd40000000000 */
        /* <DEDUP_REMOVED lines=22> */
.L_x_7248:
        /* <DEDUP_REMOVED lines=30> */
[----:B0-----:R-:W-:Y:S01]  /*2170*/  IMAD R4, R3, 0x3, R0 ;  /* 0x0000000303047824 */ /* 0x001fe200078e0200 */
[----:B------:R-:W-:Y:S02]  /*2180*/  CS2R R56, SRZ ;  /* 0x0000000000387805 */ /* 0x000fe4000001ff00 */
[----:B------:R-:W-:-:S02]  /*2190*/  CS2R R62, SRZ ;  /* 0x00000000003e7805 */ /* 0x000fc4000001ff00 */
[----:B------:R-:W-:Y:S02]  /*21a0*/  CS2R R60, SRZ ;  /* 0x00000000003c7805 */ /* 0x000fe4000001ff00 */
[----:B------:R-:W-:Y:S02]  /*21b0*/  CS2R R66, SRZ ;  /* 0x0000000000427805 */ /* 0x000fe4000001ff00 */
[----:B------:R-:W-:Y:S02]  /*21c0*/  ISETP.GE.U32.AND P0, PT, R4, R7, PT ;  /* 0x000000070400720c */ /* 0x000fe40003f06070 */
[----:B------:R-:W-:Y:S01]  /*21d0*/  CS2R R64, SRZ ;  /* 0x0000000000407805 */ /* 0x000fe2000001ff00 */
[----:B------:R-:W0:Y:S01]  /*21e0*/  LDC.64 R4, c[0x0][0x398] ;  /* 0x0000e600ff047b82 */ /* 0x000e220000000a00 */
[----:B------:R-:W-:Y:S02]  /*21f0*/  CS2R R70, SRZ ;  /* 0x0000000000467805 */ /* 0x000fe4000001ff00 */
[----:B------:R-:W-:-:S02]  /*2200*/  CS2R R68, SRZ ;  /* 0x0000000000447805 */ /* 0x000fc4000001ff00 */
[----:B------:R-:W-:Y:S02]  /*2210*/  CS2R R74, SRZ ;  /* 0x00000000004a7805 */ /* 0x000fe4000001ff00 */
[----:B------:R-:W-:Y:S02]  /*2220*/  CS2R R72, SRZ ;  /* 0x0000000000487805 */ /* 0x000fe4000001ff00 */
[----:B------:R-:W-:Y:S02]  /*2230*/  CS2R R78, SRZ ;  /* 0x00000000004e7805 */ /* 0x000fe4000001ff00 */
[----:B------:R-:W-:Y:S01]  /*2240*/  CS2R R76, SRZ ;  /* 0x00000000004c7805 */ /* 0x000fe2000001ff00 */
        /* <DEDUP_REMOVED lines=30> */
[--C-:B0-----:R-:W-:Y:S01]  /*2430*/  IMAD.MOV.U32 R136, RZ, RZ, R4.reuse ;  /* 0x000000ffff887224 */ /* 0x101fe200078e0004 */
        /* <DEDUP_REMOVED lines=87> */
.L_x_7262:
[----:B------:R-:W-:Y:S01]  /*29b0*/  SHF.R.U32.HI R101, RZ, 0x2, R0 ;  /* 0x00000002ff657819 */ /* 0x000fe20000011600 */
[----:B------:R-:W-:-:S04]  /*29c0*/  IMAD.IADD R0, R0, 0x1, R3 ;  /* 0x0000000100007824 */ /* 0x000fc800078e0203 */
[----:B------:R-:W-:Y:S01]  /*29d0*/  IMAD.WIDE.U32 R100, R101, 0x40, R18 ;  /* 0x0000004065647825 */ /* 0x000fe200078e0012 */
[----:B------:R-:W-:Y:S02]  /*29e0*/  SHF.R.U32.HI R141, RZ, 0x2, R0 ;  /* 0x00000002ff8d7819 */ /* 0x000fe40000011600 */
[----:B------:R-:W-:Y:S02]  /*29f0*/  IADD3 R0, PT, PT, R0, R3, RZ ;  /* 0x0000000300007210 */ /* 0x000fe40007ffe0ff */
[----:B------:R-:W2:Y:S01]  /*2a00*/  LDG.E.ENL2.256 R72, R76, desc[UR36][R100.64] ;  /* 0xfe000024644c797e */ /* 0x000ea20008121948 */
[----:B------:R-:W-:Y:S01]  /*2a10*/  IMAD.WIDE.U32 R140, R141, 0x40, R18 ;  /* 0x000000408d8c7825 */ /* 0x000fe200078e0012 */
[----:B------:R-:W-:Y:S02]  /*2a20*/  SHF.R.U32.HI R143, RZ, 0x2, R0 ;  /* 0x00000002ff8f7819 */ /* 0x000fe40000011600 */
[----:B------:R-:W3:Y:S01]  /*2a30*/  LDG.E.ENL2.256 R64, R68, desc[UR36][R100.64+0x20] ;  /* 0xfe0001246444797e */ /* 0x000ee20008121940 */
[----:B------:R-:W-:-:S03]  /*2a40*/  IMAD.IADD R0, R0, 0x1, R3 ;  /* 0x0000000100007824 */ /* 0x000fc600078e0203 */
[----:B------:R-:W4:Y:S01]  /*2a50*/  LDG.E.ENL2.256 R56, R60, desc[UR36][R140.64] ;  /* 0xfe0000248c3c797e */ /* 0x000f220008121938 */
[----:B------:R-:W-:Y:S01]  /*2a60*/  IMAD.WIDE.U32 R142, R143, 0x40, R18 ;  /* 0x000000408f8e7825 */ /* 0x000fe200078e0012 */
[----:B------:R-:W-:Y:S02]  /*2a70*/  SHF.R.U32.HI R145, RZ, 0x2, R0 ;  /* 0x00000002ff917819 */ /* 0x000fe40000011600 */
[----:B------:R-:W5:Y:S03]  /*2a80*/  LDG.E.ENL2.256 R48, R52, desc[UR36][R140.64+0x20] ;  /* 0xfe0001248c34797e */ /* 0x000f660008121930 */
[----:B------:R-:W-:Y:S01]  /*2a90*/  IMAD.WIDE.U32 R144, R145, 0x40, R18 ;  /* 0x0000004091907825 */ /* 0x000fe200078e0012 */
[----:B------:R-:W5:Y:S04]  /*2aa0*/  LDG.E.ENL2.256 R80, R108, desc[UR36][R142.64] ;  /* 0xfe0000248e6c797e */ /* 0x000f680008121950 */
[----:B------:R-:W5:Y:S04]  /*2ab0*/  LDG.E.ENL2.256 R88, R84, desc[UR36][R142.64+0x20] ;  /* 0xfe0001248e54797e */ /* 0x000f680008121958 */
[----:B------:R-:W5:Y:S04]  /*2ac0*/  LDG.E.ENL2.256 R96, R92, desc[UR36][R144.64] ;  /* 0xfe000024905c797e */ /* 0x000f680008121960 */
        /* <DEDUP_REMOVED lines=162> */
.L_x_7261:
[----:B------:R-:W-:Y:S05]  /*34f0*/  BSYNC.RECONVERGENT B0 ;  /* 0x0000000000007941 */ /* 0x000fea0003800200 */
.L_x_7260:
[----:B------:R-:W-:Y:S01]  /*3500*/  ISETP.GE.U32.AND P0, PT, R0, R7, PT ;  /* 0x000000070000720c */ /* 0x000fe20003f06070 */
[----:B------:R-:W-:-:S12]  /*3510*/  BSSY.RECONVERGENT B0, `(.L_x_7263) ;  /* 0x000001a000007945 */ /* 0x000fd80003800200 */
[----:B------:R-:W-:Y:S05]  /*3520*/  @P0 BRA `(.L_x_7264) ;  /* 0x0000000000600947 */ /* 0x000fea0003800000 */
[----:B------:R-:W-:-:S05]  /*3530*/  SHF.R.U32.HI R141, RZ, 0x2, R0 ;  /* 0x00000002ff8d7819 */ /* 0x000fca0000011600 */
[----:B------:R-:W-:-:S05]  /*3540*/  IMAD.WIDE.U32 R140, R141, 0x40, R18 ;  /* 0x000000408d8c7825 */ /* 0x000fca00078e0012 */
[----:B------:R0:W5:Y:S04]  /*3550*/  LDG.E.ENL2.256 R72, R76, desc[UR36][R140.64] ;  /* 0xfe0000248c4c797e */ /* 0x0001680008121948 */
[----:B------:R0:W5:Y:S01]  /*3560*/  LDG.E.ENL2.256 R64, R68, desc[UR36][R140.64+0x20] ;  /* 0xfe0001248c44797e */ /* 0x0001620008121940 */
[----:B------:R-:W-:-:S05]  /*3570*/  IMAD.IADD R6, R0, 0x1, R3 ;  /* 0x0000000100067824 */ /* 0x000fca00078e0203 */
[----:B------:R-:W-:-:S13]  /*3580*/  ISETP.GE.U32.AND P1, PT, R6, R7, PT ;  /* 0x000000070600720c */ /* 0x000fda0003f26070 */
[----:B0-----:R-:W-:Y:S05]  /*3590*/  @P1 BRA `(.L_x_7264) ;  /* 0x0000000000441947 */ /* 0x001fea0003800000 */
[----:B------:R-:W-:-:S05]  /*35a0*/  SHF.R.U32.HI R141, RZ, 0x2, R6 ;  /* 0x00000002ff8d7819 */ /* 0x000fca0000011606 */
[----:B------:R-:W-:-:S05]  /*35b0*/  IMAD.WIDE.U32 R140, R141, 0x40, R18 ;  /* 0x000000408d8c7825 */ /* 0x000fca00078e0012 */
[----:B------:R0:W5:Y:S04]  /*35c0*/  LDG.E.ENL2.256 R56, R60, desc[UR36][R140.64] ;  /* 0xfe0000248c3c797e */ /* 0x0001680008121938 */
[----:B------:R0:W5:Y:S01]  /*35d0*/  LDG.E.ENL2.256 R48, R52, desc[UR36][R140.64+0x20] ;  /* 0xfe0001248c34797e */ /* 0x0001620008121930 */
[----:B------:R-:W-:-:S04]  /*35e0*/  IADD3 R6, PT, PT, R6, R3, RZ ;  /* 0x0000000306067210 */ /* 0x000fc80007ffe0ff */
[----:B------:R-:W-:-:S13]  /*35f0*/  ISETP.GE.U32.AND P1, PT, R6, R7, PT ;  /* 0x000000070600720c */ /* 0x000fda0003f26070 */
[----:B0-----:R-:W-:Y:S05]  /*3600*/  @P1 BRA `(.L_x_7264) ;  /* 0x0000000000281947 */ /* 0x001fea0003800000 */
[----:B------:R-:W-:Y:S01]  /*3610*/  IMAD.IADD R16, R6, 0x1, R3 ;  /* 0x0000000106107824 */ /* 0x000fe200078e0203 */
[----:B------:R-:W-:-:S04]  /*3620*/  SHF.R.U32.HI R141, RZ, 0x2, R6 ;  /* 0x00000002ff8d7819 */ /* 0x000fc80000011606 */
[----:B------:R-:W-:Y:S01]  /*3630*/  ISETP.GE.U32.AND P1, PT, R16, R7, PT ;  /* 0x000000071000720c */ /* 0x000fe20003f26070 */
[----:B------:R-:W-:-:S05]  /*3640*/  IMAD.WIDE.U32 R140, R141, 0x40, R18 ;  /* 0x000000408d8c7825 */ /* 0x000fca00078e0012 */
[----:B------:R0:W5:Y:S07]  /*3650*/  LDG.E.ENL2.256 R88, R84, desc[UR36][R140.64+0x20] ;  /* 0xfe0001248c54797e */ /* 0x00016e0008121958 */
[----:B------:R-:W-:-:S05]  /*3660*/  @!P1 SHF.R.U32.HI R81, RZ, 0x2, R16 ;  /* 0x00000002ff519819 */ /* 0x000fca0000011610 */
[----:B------:R-:W-:Y:S02]  /*3670*/  @!P1 IMAD.WIDE.U32 R18, R81, 0x40, R18 ;  /* 0x0000004051129825 */ /* 0x000fe400078e0012 */
[----:B------:R0:W5:Y:S04]  /*3680*/  LDG.E.ENL2.256 R80, R108, desc[UR36][R140.64] ;  /* 0xfe0000248c6c797e */ /* 0x0001680008121950 */
[----:B------:R0:W5:Y:S04]  /*3690*/  @!P1 LDG.E.ENL2.256 R96, R92, desc[UR36][R18.64] ;  /* 0xfe000024125c997e */ /* 0x0001680008121960 */
[----:B------:R0:W5:Y:S02]  /*36a0*/  @!P1 LDG.E.ENL2.256 R104, R100, desc[UR36][R18.64+0x20] ;  /* 0xfe0001241264997e */ /* 0x0001640008121968 */
.L_x_7264:
[----:B------:R-:W-:Y:S05]  /*36b0*/  BSYNC.RECONVERGENT B0 ;  /* 0x0000000000007941 */ /* 0x000fea0003800200 */
.L_x_7263:
        /* <DEDUP_REMOVED lines=157> */
.L_x_7266:
[----:B------:R-:W-:Y:S05]  /*4090*/  BSYNC.RECONVERGENT B0 ;  /* 0x0000000000007941 */ /* 0x000fea0003800200 */
.L_x_7265:
        /* <DEDUP_REMOVED lines=116> */
[----:B01234-:R-:W-:Y:S05]  /*47e0*/  BRA `(.L_x_7247) ;  /* 0x000000d4008c7947 */ /* 0x01ffea0003800000 */
.L_x_7259:
        /* <DEDUP_REMOVED lines=21> */
[----:B------:R-:W-:Y:S02]  /*4940*/  CS2R R108, SRZ ;  /* 0x00000000006c7805 */ /* 0x000fe4000001ff00 */
[----:B------:R-:W-:-:S02]  /*4950*/  CS2R R50, SRZ ;  /* 0x0000000000327805 */ /* 0x000fc4000001ff00 */
[----:B------:R-:W-:Y:S02]  /*4960*/  CS2R R48, SRZ ;  /* 0x0000000000307805 */ /* 0x000fe4000001ff00 */
[----:B------:R-:W-:Y:S02]  /*4970*/  CS2R R54, SRZ ;  /* 0x0000000000367805 */ /* 0x000fe4000001ff00 */
[----:B------:R-:W-:Y:S01]  /*4980*/  CS2R R52, SRZ ;  /* 0x0000000000347805 */ /* 0x000fe2000001ff00 */
[----:B0-----:R-:W-:Y:S01]  /*4990*/  IMAD R4, R3, 0x3, R0 ;  /* 0x0000000303047824 */ /* 0x001fe200078e0200 */
[----:B------:R-:W-:Y:S02]  /*49a0*/  CS2R R58, SRZ ;  /* 0x00000000003a7805 */ /* 0x000fe4000001ff00 */
[----:B------:R-:W-:Y:S02]  /*49b0*/  CS2R R56, SRZ ;  /* 0x0000000000387805 */ /* 0x000fe4000001ff00 */
[----:B------:R-:W-:-:S02]  /*49c0*/  CS2R R62, SRZ ;  /* 0x00000000003e7805 */ /* 0x000fc4000001ff00 */
[----:B------:R-:W-:Y:S02]  /*49d0*/  CS2R R60, SRZ ;  /* 0x00000000003c7805 */ /* 0x000fe4000001ff00 */
[----:B------:R-:W-:Y:S02]  /*49e0*/  ISETP.GE.U32.AND P0, PT, R4, R7, PT ;  /* 0x000000070400720c */ /* 0x000fe40003f06070 */
        /* <DEDUP_REMOVED lines=126> */
.L_x_7270:
[----:B------:R-:W-:Y:S02]  /*51d0*/  IMAD R4, R5, R0, RZ ;  /* 0x0000000005047224 */ /* 0x000fe400078e02ff */
[----:B------:R-:W-:-:S03]  /*51e0*/  IMAD.IADD R0, R0, 0x1, R3 ;  /* 0x0000000100007824 */ /* 0x000fc600078e0203 */
[----:B------:R-:W-:Y:S01]  /*51f0*/  SHF.R.U32.HI R101, RZ, 0x2, R4 ;  /* 0x00000002ff657819 */ /* 0x000fe20000011604 */
[----:B------:R-:W-:Y:S01]  /*5200*/  IMAD R4, R5, R0, RZ ;  /* 0x0000000005047224 */ /* 0x000fe200078e02ff */
[----:B------:R-:W-:-:S03]  /*5210*/  IADD3 R0, PT, PT, R0, R3, RZ ;  /* 0x0000000300007210 */ /* 0x000fc60007ffe0ff */
[----:B------:R-:W-:Y:S01]  /*5220*/  IMAD.WIDE.U32 R100, R101, 0x40, R18 ;  /* 0x0000004065647825 */ /* 0x000fe200078e0012 */
[----:B------:R-:W-:-:S03]  /*5230*/  SHF.R.U32.HI R143, RZ, 0x2, R4 ;  /* 0x00000002ff8f7819 */ /* 0x000fc60000011604 */
[----:B------:R-:W-:Y:S01]  /*5240*/  IMAD R4, R5, R0, RZ ;  /* 0x0000000005047224 */ /* 0x000fe200078e02ff */
[----:B------:R-:W2:Y:S01]  /*5250*/  LDG.E.ENL2.256 R72, R76, desc[UR36][R100.64] ;  /* 0xfe000024644c797e */ /* 0x000ea20008121948 */
[----:B------:R-:W-:Y:S02]  /*5260*/  IMAD.IADD R0, R0, 0x1, R3 ;  /* 0x0000000100007824 */ /* 0x000fe400078e0203 */
[----:B------:R-:W-:Y:S01]  /*5270*/  IMAD.WIDE.U32 R142, R143, 0x40, R18 ;  /* 0x000000408f8e7825 */ /* 0x000fe200078e0012 */
[----:B------:R-:W-:Y:S01]  /*5280*/  SHF.R.U32.HI R145, RZ, 0x2, R4 ;  /* 0x00000002ff917819 */ /* 0x000fe20000011604 */
[----:B------:R-:W3:Y:S02]  /*5290*/  LDG.E.ENL2.256 R64, R68, desc[UR36][R100.64+0x20] ;  /* 0xfe0001246444797e */ /* 0x000ee40008121940 */
[----:B------:R-:W-:Y:S02]  /*52a0*/  IMAD R4, R5, R0, RZ ;  /* 0x0000000005047224 */ /* 0x000fe400078e02ff */
[----:B------:R-:W4:Y:S01]  /*52b0*/  LDG.E.ENL2.256 R56, R60, desc[UR36][R142.64] ;  /* 0xfe0000248e3c797e */ /* 0x000f220008121938 */
[----:B------:R-:W-:-:S02]  /*52c0*/  IMAD.WIDE.U32 R144, R145, 0x40, R18 ;  /* 0x0000004091907825 */ /* 0x000fc400078e0012 */
[----:B------:R-:W-:Y:S01]  /*52d0*/  SHF.R.U32.HI R147, RZ, 0x2, R4 ;  /* 0x00000002ff937819 */ /* 0x000fe20000011604 */
[----:B------:R-:W5:Y:S04]  /*52e0*/  LDG.E.ENL2.256 R48, R52, desc[UR36][R142.64+0x20] ;  /* 0xfe0001248e34797e */ /* 0x000f680008121930 */
        /* <DEDUP_REMOVED lines=166> */
.L_x_7269:
[----:B------:R-:W-:Y:S05]  /*5d50*/  BSYNC.RECONVERGENT B0 ;  /* 0x0000000000007941 */ /* 0x000fea0003800200 */
.L_x_7268:
[----:B------:R-:W-:Y:S01]  /*5d60*/  ISETP.GE.U32.AND P0, PT, R0, R7, PT ;  /* 0x000000070000720c */ /* 0x000fe20003f06070 */
[----:B------:R-:W-:-:S12]  /*5d70*/  BSSY.RECONVERGENT B0, `(.L_x_7271) ;  /* 0x000001e000007945 */ /* 0x000fd80003800200 */
[----:B------:R-:W-:Y:S05]  /*5d80*/  @P0 BRA `(.L_x_7272) ;  /* 0x0000000000700947 */ /* 0x000fea0003800000 */
[----:B------:R-:W-:-:S05]  /*5d90*/  IMAD R4, R5, R0, RZ ;  /* 0x0000000005047224 */ /* 0x000fca00078e02ff */
[----:B------:R-:W-:-:S05]  /*5da0*/  SHF.R.U32.HI R143, RZ, 0x2, R4 ;  /* 0x00000002ff8f7819 */ /* 0x000fca0000011604 */
[----:B------:R-:W-:-:S05]  /*5db0*/  IMAD.WIDE.U32 R142, R143, 0x40, R18 ;  /* 0x000000408f8e7825 */ /* 0x000fca00078e0012 */
[----:B------:R0:W5:Y:S04]  /*5dc0*/  LDG.E.ENL2.256 R72, R76, desc[UR36][R142.64] ;  /* 0xfe0000248e4c797e */ /* 0x0001680008121948 */
[----:B------:R0:W5:Y:S01]  /*5dd0*/  LDG.E.ENL2.256 R64, R68, desc[UR36][R142.64+0x20] ;  /* 0xfe0001248e44797e */ /* 0x0001620008121940 */
[----:B------:R-:W-:-:S05]  /*5de0*/  IMAD.IADD R6, R0, 0x1, R3 ;  /* 0x0000000100067824 */ /* 0x000fca00078e0203 */
[----:B------:R-:W-:-:S13]  /*5df0*/  ISETP.GE.U32.AND P1, PT, R6, R7, PT ;  /* 0x000000070600720c */ /* 0x000fda0003f26070 */
[----:B0-----:R-:W-:Y:S05]  /*5e00*/  @P1 BRA `(.L_x_7272) ;  /* 0x0000000000501947 */ /* 0x001fea0003800000 */
[----:B------:R-:W-:-:S05]  /*5e10*/  IMAD R4, R5, R6, RZ ;  /* 0x0000000605047224 */ /* 0x000fca00078e02ff */
[----:B------:R-:W-:-:S05]  /*5e20*/  SHF.R.U32.HI R143, RZ, 0x2, R4 ;  /* 0x00000002ff8f7819 */ /* 0x000fca0000011604 */
[----:B------:R-:W-:-:S05]  /*5e30*/  IMAD.WIDE.U32 R142, R143, 0x40, R18 ;  /* 0x000000408f8e7825 */ /* 0x000fca00078e0012 */
[----:B------:R0:W5:Y:S04]  /*5e40*/  LDG.E.ENL2.256 R56, R60, desc[UR36][R142.64] ;  /* 0xfe0000248e3c797e */ /* 0x0001680008121938 */
[----:B------:R0:W5:Y:S01]  /*5e50*/  LDG.E.ENL2.256 R48, R52, desc[UR36][R142.64+0x20] ;  /* 0xfe0001248e34797e */ /* 0x0001620008121930 */
[----:B------:R-:W-:-:S04]  /*5e60*/  IADD3 R4, PT, PT, R6, R3, RZ ;  /* 0x0000000306047210 */ /* 0x000fc80007ffe0ff */
[----:B------:R-:W-:-:S13]  /*5e70*/  ISETP.GE.U32.AND P1, PT, R4, R7, PT ;  /* 0x000000070400720c */ /* 0x000fda0003f26070 */
[----:B0-----:R-:W-:Y:S05]  /*5e80*/  @P1 BRA `(.L_x_7272) ;  /* 0x0000000000301947 */ /* 0x001fea0003800000 */
[----:B------:R-:W-:Y:S02]  /*5e90*/  IMAD.IADD R6, R4, 0x1, R3 ;  /* 0x0000000104067824 */ /* 0x000fe400078e0203 */
[----:B------:R-:W-:-:S03]  /*5ea0*/  IMAD R4, R5, R4, RZ ;  /* 0x0000000405047224 */ /* 0x000fc600078e02ff */
[----:B------:R-:W-:-:S13]  /*5eb0*/  ISETP.GE.U32.AND P1, PT, R6, R7, PT ;  /* 0x000000070600720c */ /* 0x000fda0003f26070 */
[----:B------:R-:W-:Y:S01]  /*5ec0*/  @!P1 IMAD R6, R5, R6, RZ ;  /* 0x0000000605069224 */ /* 0x000fe200078e02ff */
[----:B------:R-:W-:-:S04]  /*5ed0*/  SHF.R.U32.HI R5, RZ, 0x2, R4 ;  /* 0x00000002ff057819 */ /* 0x000fc80000011604 */
[----:B------:R-:W-:Y:S01]  /*5ee0*/  @!P1 SHF.R.U32.HI R81, RZ, 0x2, R6 ;  /* 0x00000002ff519819 */ /* 0x000fe20000011606 */
[----:B------:R-:W-:-:S04]  /*5ef0*/  IMAD.WIDE.U32 R4, R5, 0x40, R18 ;  /* 0x0000004005047825 */ /* 0x000fc800078e0012 */
[----:B------:R-:W-:Y:S01]  /*5f00*/  @!P1 IMAD.WIDE.U32 R18, R81, 0x40, R18 ;  /* 0x0000004051129825 */ /* 0x000fe200078e0012 */
[----:B------:R0:W5:Y:S04]  /*5f10*/  LDG.E.ENL2.256 R88, R84, desc[UR36][R4.64+0x20] ;  /* 0xfe0001240454797e */ /* 0x0001680008121958 */
[----:B------:R0:W5:Y:S04]  /*5f20*/  LDG.E.ENL2.256 R80, R108, desc[UR36][R4.64] ;  /* 0xfe000024046c797e */ /* 0x0001680008121950 */
[----:B------:R0:W5:Y:S04]  /*5f30*/  @!P1 LDG.E.ENL2.256 R96, R92, desc[UR36][R18.64] ;  /* 0xfe000024125c997e */ /* 0x0001680008121960 */
[----:B------:R0:W5:Y:S02]  /*5f40*/  @!P1 LDG.E.ENL2.256 R104, R100, desc[UR36][R18.64+0x20] ;  /* 0xfe0001241264997e */ /* 0x0001640008121968 */
.L_x_7272:
[----:B------:R-:W-:Y:S05]  /*5f50*/  BSYNC.RECONVERGENT B0 ;  /* 0x0000000000007941 */ /* 0x000fea0003800200 */
.L_x_7271:
        /* <DEDUP_REMOVED lines=157> */
.L_x_7274:
[----:B------:R-:W-:Y:S05]  /*6930*/  BSYNC.RECONVERGENT B0 ;  /* 0x0000000000007941 */ /* 0x000fea0003800200 */
.L_x_7273:
        /* <DEDUP_REMOVED lines=20> */
[----:B0-----:R-:W-:-:S15]  /*6a80*/  DADD R14, R14, R124 ;  /* 0x000000000e0e7229 */ /* 0x001fde000000007c */
        /* <DEDUP_REMOVED lines=14> */
[----:B--2---:R-:W-:-:S15]  /*6b70*/  DADD R124, R30, R126 ;  /* 0x000000001e7c7229 */ /* 0x004fde000000007e */
        /* <DEDUP_REMOVED lines=14> */
[----:B---3--:R-:W-:-:S15]  /*6c60*/  DADD R126, R8, R128 ;  /* 0x00000000087e7229 */ /* 0x008fde0000000080 */
        /* <DEDUP_REMOVED lines=44> */
[----:B----4-:R-:W2:-:S15]  /*6f30*/  DADD R36, R36, R122 ;  /* 0x0000000024247229 */ /* 0x010e9e000000007a */
        /* <DEDUP_REMOVED lines=19> */
[----:B------:R3:W0:Y:S02]  /*7070*/  DADD R142, R14, R138 ;  /* 0x000000000e8e7229 */ /* 0x000624000000008a */
[----:B0-234-:R-:W-:Y:S05]  /*7080*/  BRA `(.L_x_7247) ;  /* 0x000000ac00647947 */ /* 0x01dfea0003800000 */
.L_x_7267:
        /* <DEDUP_REMOVED lines=19> */
[----:B------:R-:W-:Y:S02]  /*71c0*/  CS2R R108, SRZ ;  /* 0x00000000006c7805 */ /* 0x000fe4000001ff00 */
[----:B------:R-:W-:-:S02]  /*71d0*/  CS2R R50, SRZ ;  /* 0x0000000000327805 */ /* 0x000fc4000001ff00 */
[----:B------:R-:W-:Y:S01]  /*71e0*/  CS2R R48, SRZ ;  /* 0x0000000000307805 */ /* 0x000fe2000001ff00 */
[----:B------:R-:W-:Y:S01]  /*71f0*/  IMAD R4, R3, 0x3, R0 ;  /* 0x0000000303047824 */ /* 0x000fe200078e0200 */
[----:B------:R-:W-:Y:S02]  /*7200*/  CS2R R54, SRZ ;  /* 0x0000000000367805 */ /* 0x000fe4000001ff00 */
[----:B------:R-:W-:Y:S02]  /*7210*/  CS2R R52, SRZ ;  /* 0x0000000000347805 */ /* 0x000fe4000001ff00 */
[----:B------:R-:W-:Y:S02]  /*7220*/  CS2R R58, SRZ ;  /* 0x00000000003a7805 */ /* 0x000fe4000001ff00 */
[----:B------:R-:W-:Y:S02]  /*7230*/  CS2R R56, SRZ ;  /* 0x0000000000387805 */ /* 0x000fe4000001ff00 */
[----:B------:R-:W-:-:S02]  /*7240*/  ISETP.GE.U32.AND P0, PT, R4, R7, PT ;  /* 0x000000070400720c */ /* 0x000fc40003f06070 */
[----:B------:R-:W-:Y:S01]  /*7250*/  CS2R R62, SRZ ;  /* 0x00000000003e7805 */ /* 0x000fe2000001ff00 */
[----:B------:R-:W0:Y:S01]  /*7260*/  LDC.64 R4, c[0x0][0x398] ;  /* 0x0000e600ff047b82 */ /* 0x000e220000000a00 */
        /* <DEDUP_REMOVED lines=128> */
[----:B------:R-:W-:-:S07]  /*7a70*/  MOV R31, R29 ;  /* 0x0000001d001f7202 */ /* 0x000fce0000000f00 */
.L_x_7283:
[----:B------:R-:W-:Y:S01]  /*7a80*/  ISETP.NE.AND P0, PT, R16, RZ, PT ;  /* 0x000000ff1000720c */ /* 0x000fe20003f05270 */
[----:B------:R-:W0:-:S12]  /*7a90*/  LDCU UR4, c[0x0][0x3ac] ;  /* 0x00007580ff0477ac */ /* 0x000e180008000800 */
[----:B------:R-:W-:Y:S05]  /*7aa0*/  @P0 BRA `(.L_x_7277) ;  /* 0x0000000000cc0947 */ /* 0x000fea0003800000 */
[----:B------:R-:W2:Y:S04]  /*7ab0*/  LDG.E.ENL2.256 R88, R92, desc[UR36][R18.64] ;  /* 0xfe000024125c797e */ /* 0x000ea80008121958 */
[----:B------:R-:W3:Y:S01]  /*7ac0*/  LDG.E.ENL2.256 R80, R84, desc[UR36][R18.64+0x20] ;  /* 0xfe0001241254797e */ /* 0x000ee20008121950 */
        /* <DEDUP_REMOVED lines=17> */
[----:B---3--:R-:W-:Y:S01]  /*7be0*/  IMAD.MOV.U32 R96, RZ, RZ, R80 ;  /* 0x000000ffff607224 */ /* 0x008fe200078e0050 */
        /* <DEDUP_REMOVED lines=29> */
[----:B------:R-:W-:Y:S01]  /*7dc0*/  MOV R68, R84 ;  /* 0x0000005400447202 */ /* 0x000fe20000000f00 */
[----:B------:R-:W-:Y:S06]  /*7dd0*/  BRA `(.L_x_7278) ;  /* 0x0000003c005c7947 */ /* 0x000fec0003800000 */
.L_x_7277:
        /* <DEDUP_REMOVED lines=285> */
.L_x_7279:
[----:B------:R-:W-:-:S04]  /*8fb0*/  LOP3.LUT R3, R3, 0xffffffc0, RZ, 0xc0, !PT ;  /* 0xffffffc003037812 */ /* 0x000fc800078ec0ff */
[----:B------:R-:W-:-:S04]  /*8fc0*/  IADD3 R48, P1, PT, R18, R3, RZ ;  /* 0x0000000312307210 */ /* 0x000fc80007f3e0ff */
[----:B------:R-:W-:-:S05]  /*8fd0*/  IADD3.X R49, PT, PT, RZ, R19, RZ, P1, !PT ;  /* 0x00000013ff317210 */ /* 0x000fca0000ffe4ff */
[----:B------:R1:W5:Y:S04]  /*8fe0*/  LDG.E.ENL2.256 R72, R76, desc[UR36][R48.64] ;  /* 0xfe000024304c797e */ /* 0x0003680008121948 */
[----:B------:R1:W5:Y:S01]  /*8ff0*/  LDG.E.ENL2.256 R64, R68, desc[UR36][R48.64+0x20] ;  /* 0xfe0001243044797e */ /* 0x0003620008121940 */
[----:B0-----:R-:W-:Y:S01]  /*9000*/  IADD3 R81, PT, PT, R0, UR4, RZ ;  /* 0x0000000400517c10 */ /* 0x001fe2000fffe0ff */
[----:B------:R-:W-:-:S04]  /*9010*/  IMAD.MOV.U32 R80, RZ, RZ, RZ ;  /* 0x000000ffff507224 */ /* 0x000fc800078e00ff */
[----:B------:R-:W-:-:S05]  /*9020*/  IMAD.HI.U32 R3, R81, UR30, R80 ;  /* 0x0000001e51037c27 */ /* 0x000fca000f8e0050 */
[----:B------:R-:W-:-:S04]  /*9030*/  SHF.R.U32.HI R51, RZ, UR31, R3 ;  /* 0x0000001fff337c19 */ /* 0x000fc80008011603 */
[----:B------:R-:W-:-:S05]  /*9040*/  IADD3 R3, PT, PT, -R51, RZ, RZ ;  /* 0x000000ff33037210 */ /* 0x000fca0007ffe1ff */
        /* <DEDUP_REMOVED lines=221> */
.L_x_7280:
[----:B------:R-:W-:-:S04]  /*9e20*/  LOP3.LUT R3, R3, 0xffffffc0, RZ, 0xc0, !PT ;  /* 0xffffffc003037812 */ /* 0x000fc800078ec0ff */
[----:B------:R-:W-:-:S04]  /*9e30*/  IADD3 R82, P1, PT, R18, R3, RZ ;  /* 0x0000000312527210 */ /* 0x000fc80007f3e0ff */
[----:B------:R-:W-:-:S05]  /*9e40*/  IADD3.X R83, PT, PT, RZ, R19, RZ, P1, !PT ;  /* 0x00000013ff537210 */ /* 0x000fca0000ffe4ff */
[----:B------:R0:W5:Y:S04]  /*9e50*/  LDG.E.ENL2.256 R56, R60, desc[UR36][R82.64] ;  /* 0xfe000024523c797e */ /* 0x0001680008121938 */
[----:B------:R0:W5:Y:S01]  /*9e60*/  LDG.E.ENL2.256 R48, R52, desc[UR36][R82.64+0x20] ;  /* 0xfe0001245234797e */ /* 0x0001620008121930 */
[----:B------:R-:W-:Y:S01]  /*9e70*/  MOV R80, RZ ;  /* 0x000000ff00507202 */ /* 0x000fe20000000f00 */
[----:B------:R-:W-:-:S04]  /*9e80*/  VIADD R81, R81, UR4 ;  /* 0x0000000451517c36 */ /* 0x000fc80008000000 */
[----:B------:R-:W-:-:S05]  /*9e90*/  IMAD.HI.U32 R3, R81, UR30, R80 ;  /* 0x0000001e51037c27 */ /* 0x000fca000f8e0050 */
[----:B------:R-:W-:-:S04]  /*9ea0*/  SHF.R.U32.HI R85, RZ, UR31, R3 ;  /* 0x0000001fff557c19 */ /* 0x000fc80008011603 */
[----:B------:R-:W-:-:S05]  /*9eb0*/  IADD3 R3, PT, PT, -R85, RZ, RZ ;  /* 0x000000ff55037210 */ /* 0x000fca0007ffe1ff */
[----:B------:R-:W-:-:S04]  /*9ec0*/  IMAD R3, R3, UR76, R81 ;  /* 0x0000004c03037c24 */ /* 0x000fc8000f8e0251 */
[----:B------:R-:W-:Y:S01]  /*9ed0*/  IMAD R3, R3, UR5, RZ ;  /* 0x0000000503037c24 */ /* 0x000fe2000f8e02ff */
[----:B0-----:R-:W-:Y:S06]  /*9ee0*/  @!P0 BRA `(.L_x_7281) ;  /* 0x0000000c00688947 */ /* 0x001fec0003800000 */
        /* <DEDUP_REMOVED lines=213> */
[----:B------:R-:W-:-:S03]  /*ac40*/  IMAD R82, R84, UR52, R85 ;  /* 0x0000003454527c24 */ /* 0x000fc6000f8e0255 */
[----:B------:R-:W-:Y:S01]  /*ac50*/  @P1 IADD3 R7, PT, PT, -R7, RZ, RZ ;  /* 0x000000ff07071210 */ /* 0x000fe20007ffe1ff */
[----:B------:R-:W-:-:S04]  /*ac60*/  IMAD R3, R82, UR28, R3 ;  /* 0x0000001c52037c24 */ /* 0x000fc8000f8e0203 */
[----:B0-----:R-:W-:-:S04]  /*ac70*/  @P1 IMAD R82, R88, R7, R83 ;  /* 0x0000000758521224 */ /* 0x001fc800078e0253 */
[----:B--2---:R-:W-:-:S07]  /*ac80*/  @P1 IMAD R3, R82, R89, R3 ;  /* 0x0000005952031224 */ /* 0x004fce00078e0203 */
.L_x_7281:
[----:B------:R-:W-:-:S04]  /*ac90*/  LOP3.LUT R3, R3, 0xffffffc0, RZ, 0xc0, !PT ;  /* 0xffffffc003037812 */ /* 0x000fc800078ec0ff */
[----:B------:R-:W-:-:S05]  /*aca0*/  IADD3 R82, P1, PT, R18, R3, RZ ;  /* 0x0000000312527210 */ /* 0x000fca0007f3e0ff */
[----:B------:R-:W-:-:S05]  /*acb0*/  IMAD.X R83, RZ, RZ, R19, P1 ;  /* 0x000000ffff537224 */ /* 0x000fca00008e0613 */
[----:B------:R0:W5:Y:S04]  /*acc0*/  LDG.E.ENL2.256 R104, R108, desc[UR36][R82.64] ;  /* 0xfe000024526c797e */ /* 0x0001680008121968 */
[----:B------:R0:W5:Y:S01]  /*acd0*/  LDG.E.ENL2.256 R96, R100, desc[UR36][R82.64+0x20] ;  /* 0xfe0001245264797e */ /* 0x0001620008121960 */
[----:B------:R-:W-:Y:S02]  /*ace0*/  IADD3 R81, PT, PT, R81, UR4, RZ ;  /* 0x0000000451517c10 */ /* 0x000fe4000fffe0ff */
[----:B------:R-:W-:-:S05]  /*acf0*/  MOV R80, RZ ;  /* 0x000000ff00507202 */ /* 0x000fca0000000f00 */
[----:B------:R-:W-:-:S05]  /*ad00*/  IMAD.HI.U32 R3, R81, UR30, R80 ;  /* 0x0000001e51037c27 */ /* 0x000fca000f8e0050 */
[----:B------:R-:W-:-:S05]  /*ad10*/  SHF.R.U32.HI R85, RZ, UR31, R3 ;  /* 0x0000001fff557c19 */ /* 0x000fca0008011603 */
[----:B------:R-:W-:-:S04]  /*ad20*/  IMAD.MOV R3, RZ, RZ, -R85 ;  /* 0x000000ffff037224 */ /* 0x000fc800078e0a55 */
[----:B------:R-:W-:-:S04]  /*ad30*/  IMAD R3, R3, UR76, R81 ;  /* 0x0000004c03037c24 */ /* 0x000fc8000f8e0251 */
[----:B------:R-:W-:Y:S01]  /*ad40*/  IMAD R3, R3, UR5, RZ ;  /* 0x0000000503037c24 */ /* 0x000fe2000f8e02ff */
[----:B0-----:R-:W-:Y:S06]  /*ad50*/  @!P0 BRA `(.L_x_7282) ;  /* 0x0000000c00688947 */ /* 0x001fec0003800000 */
        /* <DEDUP_REMOVED lines=218> */
.L_x_7282:
[----:B------:R-:W-:-:S04]  /*bb00*/  LOP3.LUT R3, R3, 0xffffffc0, RZ, 0xc0, !PT ;  /* 0xffffffc003037812 */ /* 0x000fc800078ec0ff */
[----:B------:R-:W-:-:S04]  /*bb10*/  IADD3 R140, P0, PT, R18, R3, RZ ;  /* 0x00000003128c7210 */ /* 0x000fc80007f1e0ff */
[----:B------:R-:W-:-:S05]  /*bb20*/  IADD3.X R141, PT, PT, RZ, R19, RZ, P0, !PT ;  /* 0x00000013ff8d7210 */ /* 0x000fca00007fe4ff */
[----:B------:R0:W5:Y:S04]  /*bb30*/  LDG.E.ENL2.256 R88, R92, desc[UR36][R140.64] ;  /* 0xfe0000248c5c797e */ /* 0x0001680008121958 */
[----:B------:R0:W5:Y:S02]  /*bb40*/  LDG.E.ENL2.256 R80, R84, desc[UR36][R140.64+0x20] ;  /* 0xfe0001248c54797e */ /* 0x0001640008121950 */
.L_x_7278:
[----:B------:R-:W1:Y:S01]  /*bb50*/  LDCU UR5, c[0x0][0x3a4] ;  /* 0x00007480ff0577ac */ /* 0x000e620008000800 */
[----:B0-----:R-:W-:Y:S01]  /*bb60*/  MOV R3, UR4 ;  /* 0x0000000400037c02 */ /* 0x001fe20008000f00 */
[----:B-----5:R0:W2:Y:S04]  /*bb70*/  DADD R28, R76, R28 ;  /* 0x000000004c1c7229 */ /* 0x0200a8000000001c */
        /* <DEDUP_REMOVED lines=159> */
.L_x_7276:
[----:B------:R-:W-:Y:S05]  /*c570*/  BSYNC.RECONVERGENT B0 ;  /* 0x0000000000007941 */ /* 0x000fea0003800200 */
.L_x_7275:
        /* <DEDUP_REMOVED lines=284> */
.L_x_7287:
[----:B------:R-:W-:Y:S02]  /*d740*/  SHF.R.U32.HI R64, RZ, 0x6, R16 ;  /* 0x00000006ff407819 */ /* 0x000fe40000011610 */
[----:B------:R-:W-:-:S07]  /*d750*/  MOV R65, RZ ;  /* 0x000000ff00417202 */ /* 0x000fce0000000f00 */
.L_x_7286:
[----:B------:R-:W-:-:S04]  /*d760*/  LEA R142, P1, R64, R18, 0x6 ;  /* 0x00000012408e7211 */ /* 0x000fc800078230ff */
[----:B------:R-:W-:-:S05]  /*d770*/  LEA.HI.X R143, R64, R19, R65, 0x6, P1 ;  /* 0x00000013408f7211 */ /* 0x000fca00008f3441 */
[----:B------:R0:W5:Y:S04]  /*d780*/  LDG.E.ENL2.256 R72, R76, desc[UR36][R142.64] ;  /* 0xfe0000248e4c797e */ /* 0x0001680008121948 */
[----:B------:R0:W5:Y:S01]  /*d790*/  LDG.E.ENL2.256 R64, R68, desc[UR36][R142.64+0x20] ;  /* 0xfe0001248e44797e */ /* 0x0001620008121940 */
        /* <DEDUP_REMOVED lines=278> */
.L_x_7289:
[----:B------:R-:W-:Y:S02]  /*e900*/  SHF.R.U32.HI R48, RZ, 0x6, R16 ;  /* 0x00000006ff307819 */ /* 0x000fe40000011610 */
[----:B------:R-:W-:-:S07]  /*e910*/  MOV R49, RZ ;  /* 0x000000ff00317202 */ /* 0x000fce0000000f00 */
.L_x_7288:
[----:B------:R-:W-:-:S04]  /*e920*/  LEA R142, P1, R48, R18, 0x6 ;  /* 0x00000012308e7211 */ /* 0x000fc800078230ff */
[----:B------:R-:W-:-:S05]  /*e930*/  LEA.HI.X R143, R48, R19, R49, 0x6, P1 ;  /* 0x00000013308f7211 */ /* 0x000fca00008f3431 */
[----:B------:R0:W5:Y:S04]  /*e940*/  LDG.E.ENL2.256 R56, R60, desc[UR36][R142.64] ;  /* 0xfe0000248e3c797e */ /* 0x0001680008121938 */
[----:B------:R0:W5:Y:S01]  /*e950*/  LDG.E.ENL2.256 R48, R52, desc[UR36][R142.64+0x20] ;  /* 0xfe0001248e34797e */ /* 0x0001620008121930 */
        /* <DEDUP_REMOVED lines=278> */
.L_x_7291:
[----:B------:R-:W-:Y:S01]  /*fac0*/  SHF.R.U32.HI R96, RZ, 0x6, R16 ;  /* 0x00000006ff607819 */ /* 0x000fe20000011610 */
[----:B------:R-:W-:-:S07]  /*fad0*/  IMAD.MOV.U32 R97, RZ, RZ, RZ ;  /* 0x000000ffff617224 */ /* 0x000fce00078e00ff */
.L_x_7290:
        /* <DEDUP_REMOVED lines=282> */
.L_x_7293:
[----:B------:R-:W-:Y:S02]  /*10c80*/  SHF.R.U32.HI R80, RZ, 0x6, R16 ;  /* 0x00000006ff507819 */ /* 0x000fe40000011610 */
[----:B------:R-:W-:-:S07]  /*10c90*/  MOV R81, RZ ;  /* 0x000000ff00517202 */ /* 0x000fce0000000f00 */
.L_x_7292:
[----:B------:R-:W-:-:S04]  /*10ca0*/  LEA R18, P0, R80, R18, 0x6 ;  /* 0x0000001250127211 */ /* 0x000fc800078030ff */
[----:B------:R-:W-:-:S05]  /*10cb0*/  LEA.HI.X R19, R80, R19, R81, 0x6, P0 ;  /* 0x0000001350137211 */ /* 0x000fca00000f3451 */
[----:B------:R0:W5:Y:S04]  /*10cc0*/  LDG.E.ENL2.256 R88, R92, desc[UR36][R18.64] ;  /* 0xfe000024125c797e */ /* 0x0001680008121958 */
[----:B------:R0:W5:Y:S02]  /*10cd0*/  LDG.E.ENL2.256 R80, R84, desc[UR36][R18.64+0x20] ;  /* 0xfe0001241254797e */ /* 0x0001640008121950 */
.L_x_7285:
[----:B------:R-:W-:Y:S05]  /*10ce0*/  BSYNC.RECONVERGENT B0 ;  /* 0x0000000000007941 */ /* 0x000fea0003800200 */
.L_x_7284:
[----:B------:R-:W-:Y:S01]  /*10cf0*/  ISETP.GE.U32.AND P0, PT, R0, R7, PT ;  /* 0x000000070000720c */ /* 0x000fe20003f06070 */
[----:B------:R-:W-:-:S12]  /*10d00*/  BSSY.RECONVERGENT B0, `(.L_x_7294) ;  /* 0x000009d000007945 */ /* 0x000fd80003800200 */
        /* <DEDUP_REMOVED lines=156> */
.L_x_7295:
[----:B------:R-:W-:Y:S05]  /*116d0*/  BSYNC.RECONVERGENT B0 ;  /* 0x0000000000007941 */ /* 0x000fea0003800200 */
.L_x_7294:
        /* <DEDUP_REMOVED lines=115> */
[----:B-1-34-:R2:W0:Y:S02]  /*11e10*/  DADD R142, R12, R136 ;  /* 0x000000000c8e7229 */ /* 0x01a4240000000088 */
.L_x_7247:
[----:B------:R-:W-:Y:S05]  /*11e20*/  BSYNC.RECONVERGENT B6 ;  /* 0x0000000000067941 */ /* 0x000fea0003800200 */
.L_x_7246:
[----:B------:R-:W3:Y:S02]  /*11e30*/  LDCU UR4, c[0x0][0x3bc] ;  /* 0x00007780ff0477ac */ /* 0x000ee40008000800 */
[----:B---3--:R-:W-:-:S09]  /*11e40*/  UISETP.NE.AND UP0, UPT, UR4, URZ, UPT ;  /* 0x000000ff0400728c */ /* 0x008fd2000bf05270 */
[----:B------:R-:W-:Y:S05]  /*11e50*/  BRA.U !UP0, `(.L_x_7296) ;  /* 0x0000000508207547 */ /* 0x000fea000b800000 */
[----:B--2---:R-:W2:Y:S01]  /*11e60*/  S2R R4, SR_CgaCtaId ;  /* 0x0000000000047919 */ /* 0x004ea20000008800 */
[----:B------:R-:W3:Y:S01]  /*11e70*/  LDC R8, c[0x0][0x360] ;  /* 0x0000d800ff087b82 */ /* 0x000ee20000000800 */
[----:B------:R-:W-:-:S04]  /*11e80*/  MOV R0, 0x400 ;  /* 0x0000040000007802 */ /* 0x000fc80000000f00 */
[----:B------:R-:W-:-:S03]  /*11e90*/  IADD3 R3, PT, PT, R0, 0x10, RZ ;  /* 0x0000001000037810 */ /* 0x000fc60007ffe0ff */
[----:B------:R-:W4:Y:S01]  /*11ea0*/  LDC R10, c[0x0][0x364] ;  /* 0x0000d900ff0a7b82 */ /* 0x000f220000000800 */
[----:B---3--:R-:W-:Y:S01]  /*11eb0*/  IMAD R0, R2, R8, R17 ;  /* 0x0000000802007224 */ /* 0x008fe200078e0211 */
[----:B--2---:R-:W-:Y:S02]  /*11ec0*/  LEA R3, R4, R3, 0x18 ;  /* 0x0000000304037211 */ /* 0x004fe400078ec0ff */
[----:B----4-:R-:W-:-:S03]  /*11ed0*/  ISETP.GE.U32.AND P0, PT, R10, 0x2, PT ;  /* 0x000000020a00780c */ /* 0x010fc60003f06070 */
[----:B------:R-:W-:-:S05]  /*11ee0*/  IMAD R9, R0, 0x40, R3 ;  /* 0x0000004000097824 */ /* 0x000fca00078e0203 */
[----:B------:R3:W-:Y:S04]  /*11ef0*/  STS.128 [R9], R124 ;  /* 0x0000007c09007388 */ /* 0x0007e80000000c00 */
[----:B0-----:R3:W-:Y:S04]  /*11f00*/  STS.128 [R9+0x10], R128 ;  /* 0x0000108009007388 */ /* 0x0017e80000000c00 */
[----:B------:R3:W-:Y:S04]  /*11f10*/  STS.128 [R9+0x20], R132 ;  /* 0x0000208409007388 */ /* 0x0007e80000000c00 */
[----:B------:R3:W-:Y:S01]  /*11f20*/  STS.128 [R9+0x30], R140 ;  /* 0x0000308c09007388 */ /* 0x0007e20000000c00 */
[----:B------:R-:W-:Y:S05]  /*11f30*/  @!P0 BRA `(.L_x_7296) ;  /* 0x0000000000e88947 */ /* 0x000fea0003800000 */
[----:B------:R-:W-:-:S07]  /*11f40*/  MOV R0, R10 ;  /* 0x0000000a00007202 */ /* 0x000fce0000000f00 */
.L_x_7299:
        /* <DEDUP_REMOVED lines=11> */
[----:B------:R-:W3:Y:S02]  /*12000*/  LDS.128 R4, [R0] ;  /* 0x0000000000047984 */ /* 0x000ee40000000c00 */
[----:B---3--:R-:W-:-:S15]  /*12010*/  DADD R124, R124, R4 ;  /* 0x000000007c7c7229 */ /* 0x008fde0000000004 */
[----:B------:R-:W-:-:S15]  /*12020*/  NOP ;  /* 0x0000000000007918 */ /* 0x000fde0000000000 */
[----:B------:R-:W-:-:S15]  /*12030*/  NOP ;  /* 0x0000000000007918 */ /* 0x000fde0000000000 */
[----:B------:R-:W-:-:S15]  /*12040*/  NOP ;  /* 0x0000000000007918 */ /* 0x000fde0000000000 */
[----:B------:R-:W-:-:S04]  /*12050*/  NOP ;  /* 0x0000000000007918 */ /* 0x000fc80000000000 */
[----:B------:R0:W2:Y:S02]  /*12060*/  DADD R126, R126, R6 ;  /* 0x000000007e7e7229 */ /* 0x0000a40000000006 */
[----:B0-----:R-:W0:-:S15]  /*12070*/  LDS.128 R4, [R0+0x10] ;  /* 0x0000100000047984 */ /* 0x001e1e0000000c00 */
[----:B------:R-:W-:-:S15]  /*12080*/  NOP ;  /* 0x0000000000007918 */ /* 0x000fde0000000000 */
[----:B------:R-:W-:-:S15]  /*12090*/  NOP ;  /* 0x0000000000007918 */ /* 0x000fde0000000000 */
[----:B------:R-:W-:-:S15]  /*120a0*/  NOP ;  /* 0x0000000000007918 */ /* 0x000fde0000000000 */
[----:B------:R-:W-:-:S02]  /*120b0*/  NOP ;  /* 0x0000000000007918 */ /* 0x000fc40000000000 */
[----:B0-----:R-:W-:-:S15]  /*120c0*/  DADD R128, R128, R4 ;  /* 0x0000000080807229 */ /* 0x001fde0000000004 */
[----:B------:R-:W-:-:S15]  /*120d0*/  NOP ;  /* 0x0000000000007918 */ /* 0x000fde0000000000 */
[----:B------:R-:W-:-:S15]  /*120e0*/  NOP ;  /* 0x0000000000007918 */ /* 0x000fde0000000000 */
[----:B------:R-:W-:-:S15]  /*120f0*/  NOP ;  /* 0x0000000000007918 */ /* 0x000fde0000000000 */
[----:B------:R-:W-:-:S04]  /*12100*/  NOP ;  /* 0x0000000000007918 */ /* 0x000fc80000000000 */
[----:B------:R0:W3:Y:S02]  /*12110*/  DADD R130, R130, R6 ;  /* 0x0000000082827229 */ /* 0x0000e40000000006 */
        /* <DEDUP_REMOVED lines=10> */
[----:B------:R0:W4:Y:S02]  /*121c0*/  DADD R134, R134, R6 ;  /* 0x0000000086867229 */ /* 0x0001240000000006 */
[----:B0-----:R-:W0:Y:S04]  /*121d0*/  LDS.128 R4, [R0+0x30] ;  /* 0x0000300000047984 */ /* 0x001e280000000c00 */
[----:B--2---:R2:W-:Y:S04]  /*121e0*/  STS.128 [R9], R124 ;  /* 0x0000007c09007388 */ /* 0x0045e80000000c00 */
[----:B---3--:R2:W-:Y:S04]  /*121f0*/  STS.128 [R9+0x10], R128 ;  /* 0x0000108009007388 */ /* 0x0085e80000000c00 */
[----:B----4-:R2:W-:-:S15]  /*12200*/  STS.128 [R9+0x20], R132 ;  /* 0x0000208409007388 */ /* 0x0105de0000000c00 */
[----:B------:R-:W-:-:S15]  /*12210*/  NOP ;  /* 0x0000000000007918 */ /* 0x000fde0000000000 */
[----:B------:R-:W-:-:S15]  /*12220*/  NOP ;  /* 0x0000000000007918 */ /* 0x000fde0000000000 */
[----:B------:R-:W-:-:S05]  /*12230*/  NOP ;  /* 0x0000000000007918 */ /* 0x000fca0000000000 */
[----:B0-----:R-:W-:-:S15]  /*12240*/  DADD R140, R140, R4 ;  /* 0x000000008c8c7229 */ /* 0x001fde0000000004 */
[----:B------:R-:W-:-:S15]  /*12250*/  NOP ;  /* 0x0000000000007918 */ /* 0x000fde0000000000 */
[----:B------:R-:W-:-:S15]  /*12260*/  NOP ;  /* 0x0000000000007918 */ /* 0x000fde0000000000 */
[----:B------:R-:W-:-:S15]  /*12270*/  NOP ;  /* 0x0000000000007918 */ /* 0x000fde0000000000 */
[----:B------:R-:W-:-:S04]  /*12280*/  NOP ;  /* 0x0000000000007918 */ /* 0x000fc80000000000 */
[----:B------:R-:W0:Y:S02]  /*12290*/  DADD R142, R142, R6 ;  /* 0x000000008e8e7229 */ /* 0x000e240000000006 */
[----:B0-----:R2:W-:Y:S02]  /*122a0*/  STS.128 [R9+0x30], R140 ;  /* 0x0000308c09007388 */ /* 0x0015e40000000c00 */
.L_x_7298:
[----:B------:R-:W-:Y:S05]  /*122b0*/  BSYNC.RECONVERGENT B0 ;  /* 0x0000000000007941 */ /* 0x000fea0003800200 */
.L_x_7297:
[----:B------:R-:W-:Y:S01]  /*122c0*/  MOV R0, R11 ;  /* 0x0000000b00007202 */ /* 0x000fe20000000f00 */
[----:B------:R-:W-:Y:S06]  /*122d0*/  @P1 BRA `(.L_x_7299) ;  /* 0xfffffffc001c1947 */ /* 0x000fec000383ffff */
.L_x_7296:
[----:B------:R-:W4:Y:S02]  /*122e0*/  LDCU UR4, c[0x0][0x3b8] ;  /* 0x00007700ff0477ac */ /* 0x000f240008000800 */
[----:B----4-:R-:W-:-:S09]  /*122f0*/  UISETP.NE.AND UP0, UPT, UR4, URZ, UPT ;  /* 0x000000ff0400728c */ /* 0x010fd2000bf05270 */
        /* <DEDUP_REMOVED lines=12> */
[----:B------:R-:W-:-:S04]  /*123c0*/  IMAD.MOV.U32 R0, RZ, RZ, 0x20 ;  /* 0x00000020ff007424 */ /* 0x000fc800078e00ff */
[----:B------:R2:W-:Y:S04]  /*123d0*/  STS.128 [R3], R124 ;  /* 0x0000007c03007388 */ /* 0x0005e80000000c00 */
[----:B0-----:R2:W-:Y:S04]  /*123e0*/  STS.128 [R3+0x10], R128 ;  /* 0x0000108003007388 */ /* 0x0015e80000000c00 */
[----:B------:R2:W-:Y:S04]  /*123f0*/  STS.128 [R3+0x20], R132 ;  /* 0x0000208403007388 */ /* 0x0005e80000000c00 */
[----:B------:R2:W-:Y:S01]  /*12400*/  STS.128 [R3+0x30], R140 ;  /* 0x0000308c03007388 */ /* 0x0005e20000000c00 */
[----:B------:R-:W-:Y:S05]  /*12410*/  @!P0 BRA `(.L_x_7301) ;  /* 0x0000000000e48947 */ /* 0x000fea0003800000 */
[----:B------:R-:W-:-:S07]  /*12420*/  MOV R4, R10 ;  /* 0x0000000a00047202 */ /* 0x000fce0000000f00 */
.L_x_7304:
        /* <DEDUP_REMOVED lines=10> */
[----:B------:R-:W2:Y:S02]  /*124d0*/  LDS.128 R4, [R8] ;  /* 0x0000000008047984 */ /* 0x000ea40000000c00 */
[----:B--23--:R-:W-:-:S15]  /*124e0*/  DADD R124, R124, R4 ;  /* 0x000000007c7c7229 */ /* 0x00cfde0000000004 */
        /* <DEDUP_REMOVED lines=41> */
.L_x_7303:
[----:B------:R-:W-:Y:S05]  /*12780*/  BSYNC.RECONVERGENT B0 ;  /* 0x0000000000007941 */ /* 0x000fea0003800200 */
.L_x_7302:
[----:B------:R-:W-:Y:S01]  /*12790*/  MOV R4, R12 ;  /* 0x0000000c00047202 */ /* 0x000fe20000000f00 */
[----:B------:R-:W-:Y:S06]  /*127a0*/  @P1 BRA `(.L_x_7304) ;  /* 0xfffffffc00201947 */ /* 0x000fec000383ffff */
.L_x_7301:
[----:B------:R-:W-:Y:S01]  /*127b0*/  ISETP.GE.U32.AND P0, PT, R0, 0x2, PT ;  /* 0x000000020000780c */ /* 0x000fe20003f06070 */
[----:B------:R-:W-:Y:S05]  /*127c0*/  WARPSYNC.ALL ;  /* 0x0000000000007948 */ /* 0x000fea0003800000 */
[----:B------:R-:W-:Y:S07]  /*127d0*/  BAR.SYNC.DEFER_BLOCKING 0x0 ;  /* 0x0000000000007b1d */ /* 0x000fee0000010000 */
[----:B------:R-:W-:Y:S05]  /*127e0*/  @!P0 BRA `(.L_x_7300) ;  /* 0x0000000000c48947 */ /* 0x000fea0003800000 */
[----:B--2---:R-:W-:-:S07]  /*127f0*/  HFMA2 R3, -RZ, RZ, 0, 5.9604644775390625e-08 ;  /* 0x00000001ff037431 */ /* 0x004fce00000001ff */
.L_x_7305:
[----:B------:R-:W-:Y:S04]  /*12800*/  SHFL.DOWN PT, R5, R125, R3, 0x1f ;  /* 0x08001f037d057589 */ /* 0x000fe800000e0000 */
[----:B------:R-:W3:Y:S02]  /*12810*/  SHFL.DOWN PT, R4, R124, R3, 0x1f ;  /* 0x08001f037c047589 */ /* 0x000ee400000e0000 */
[----:B---3--:R2:W4:Y:S02]  /*12820*/  DADD R124, R4, R124 ;  /* 0x00000000047c7229 */ /* 0x008524000000007c */
[----:B--2---:R-:W-:Y:S04]  /*12830*/  SHFL.DOWN PT, R5, R127, R3, 0x1f ;  /* 0x08001f037f057589 */ /* 0x004fe800000e0000 */
[----:B------:R-:W2:-:S15]  /*12840*/  SHFL.DOWN PT, R4, R126, R3, 0x1f ;  /* 0x08001f037e047589 */ /* 0x000e9e00000e0000 */
[----:B------:R-:W-:-:S15]  /*12850*/  NOP ;  /* 0x0000000000007918 */ /* 0x000fde0000000000 */
[----:B------:R-:W-:-:S15]  /*12860*/  NOP ;  /* 0x0000000000007918 */ /* 0x000fde0000000000 */
[----:B------:R-:W-:-:S13]  /*12870*/  NOP ;  /* 0x0000000000007918 */ /* 0x000fda0000000000 */
[----:B--2---:R2:W3:Y:S02]  /*12880*/  DADD R126, R4, R126 ;  /* 0x00000000047e7229 */ /* 0x0044e4000000007e */
[----:B--2---:R-:W-:Y:S04]  /*12890*/  SHFL.DOWN PT, R5, R129, R3, 0x1f ;  /* 0x08001f0381057589 */ /* 0x004fe800000e0000 */
[----:B------:R-:W2:-:S15]  /*128a0*/  SHFL.DOWN PT, R4, R128, R3, 0x1f ;  /* 0x08001f0380047589 */ /* 0x000e9e00000e0000 */
[----:B------:R-:W-:-:S15]  /*128b0*/  NOP ;  /* 0x0000000000007918 */ /* 0x000fde0000000000 */
[----:B------:R-:W-:-:S15]  /*128c0*/  NOP ;  /* 0x0000000000007918 */ /* 0x000fde0000000000 */
[----:B------:R-:W-:-:S13]  /*128d0*/  NOP ;  /* 0x0000000000007918 */ /* 0x000fda0000000000 */
[----:B--2---:R0:W2:Y:S02]  /*128e0*/  DADD R128, R4, R128 ;  /* 0x0000000004807229 */ /* 0x0040a40000000080 */
[----:B0-----:R-:W-:Y:S04]  /*128f0*/  SHFL.DOWN PT, R5, R131, R3, 0x1f ;  /* 0x08001f0383057589 */ /* 0x001fe800000e0000 */
[----:B------:R-:W0:-:S15]  /*12900*/  SHFL.DOWN PT, R4, R130, R3, 0x1f ;  /* 0x08001f0382047589 */ /* 0x000e1e00000e0000 */
[----:B------:R-:W-:-:S15]  /*12910*/  NOP ;  /* 0x0000000000007918 */ /* 0x000fde0000000000 */
[----:B------:R-:W-:-:S15]  /*12920*/  NOP ;  /* 0x0000000000007918 */ /* 0x000fde0000000000 */
[----:B------:R-:W-:-:S13]  /*12930*/  NOP ;  /* 0x0000000000007918 */ /* 0x000fda0000000000 */
[----:B0-----:R0:W0:Y:S02]  /*12940*/  DADD R130, R4, R130 ;  /* 0x0000000004827229 */ /* 0x0010240000000082 */
        /* <DEDUP_REMOVED lines=19> */
[----:B------:R0:W1:Y:S02]  /*12a80*/  SHFL.DOWN PT, R4, R142, R3, 0x1f ;  /* 0x08001f038e047589 */ /* 0x00006400000e0000 */
[----:B0-----:R-:W-:-:S05]  /*12a90*/  IMAD.SHL.U32 R3, R3, 0x2, RZ ;  /* 0x0000000203037824 */ /* 0x001fca00078e00ff */
[----:B------:R-:W-:-:S15]  /*12aa0*/  ISETP.GE.AND P0, PT, R3, R0, PT ;  /* 0x000000000300720c */ /* 0x000fde0003f06270 */
[----:B------:R-:W-:-:S15]  /*12ab0*/  NOP ;  /* 0x0000000000007918 */ /* 0x000fde0000000000 */
[----:B------:R-:W-:-:S15]  /*12ac0*/  NOP ;  /* 0x0000000000007918 */ /* 0x000fde0000000000 */
[----:B------:R-:W-:-:S06]  /*12ad0*/  NOP ;  /* 0x0000000000007918 */ /* 0x000fcc0000000000 */
[----:B-1----:R0:W1:Y:S02]  /*12ae0*/  DADD R142, R4, R142 ;  /* 0x00000000048e7229 */ /* 0x002064000000008e */
[----:B01234-:R-:W-:Y:S05]  /*12af0*/  @!P0 BRA `(.L_x_7305) ;  /* 0xfffffffc00408947 */ /* 0x01ffea000383ffff */
.L_x_7300:
[----:B------:R-:W4:Y:S01]  /*12b00*/  LDCU UR6, c[0x0][0x574] ;  /* 0x0000ae80ff0677ac */ /* 0x000f220008000800 */
[----:B------:R-:W-:Y:S01]  /*12b10*/  MOV R19, RZ ;  /* 0x000000ff00137202 */ /* 0x000fe20000000f00 */
[----:B----4-:R-:W-:-:S04]  /*12b20*/  UIADD3 UR5, UPT, UPT, UR6, -0x1, URZ ;  /* 0xffffffff06057890 */ /* 0x010fc8000fffe0ff */
[----:B------:R-:W-:-:S04]  /*12b30*/  UISETP.LT.U32.AND UP0, UPT, UR5, 0x18, UPT ;  /* 0x000000180500788c */ /* 0x000fc8000bf01070 */
[----:B------:R-:W-:Y:S02]  /*12b40*/  USEL UR4, UR5, 0x18, UP0 ;  /* 0x0000001805047887 */ /* 0x000fe40008000000 */
[----:B------:R-:W-:Y:S02]  /*12b50*/  UISETP.NE.AND UP0, UPT, UR6, URZ, UPT ;  /* 0x000000ff0600728c */ /* 0x000fe4000bf05270 */
[----:B------:R-:W-:-:S07]  /*12b60*/  UIADD3 UR4, UPT, UPT, UR4, 0x1, URZ ;  /* 0x0000000104047890 */ /* 0x000fce000fffe0ff */
[----:B------:R-:W-:Y:S05]  /*12b70*/  BRA.U !UP0, `(.L_x_7306) ;  /* 0x0000001108487547 */ /* 0x000fea000b800000 */
[----:B------:R-:W4:Y:S01]  /*12b80*/  LDCU.64 UR8, c[0x0][0x578] ;  /* 0x0000af00ff0877ac */ /* 0x000f220008000a00 */
[----:B--2---:R-:W-:Y:S01]  /*12b90*/  MOV R4, RZ ;  /* 0x000000ff00047202 */ /* 0x004fe20000000f00 */
[----:B------:R-:W-:Y:S01]  /*12ba0*/  IMAD.MOV.U32 R5, RZ, RZ, R23 ;  /* 0x000000ffff057224 */ /* 0x000fe200078e0017 */
[----:B------:R-:W2:Y:S01]  /*12bb0*/  LDCU UR7, c[0x0][0x580] ;  /* 0x0000b000ff0777ac */ /* 0x000ea20008000800 */
[----:B------:R-:W0:Y:S01]  /*12bc0*/  LDCU UR6, c[0x0][0x6a4] ;  /* 0x0000d480ff0677ac */ /* 0x000e220008000800 */
[----:B------:R-:W-:Y:S01]  /*12bd0*/  UISETP.NE.AND UP1, UPT, UR5, URZ, UPT ;  /* 0x000000ff0500728c */ /* 0x000fe2000bf25270 */
[----:B----4-:R-:W-:-:S05]  /*12be0*/  IMAD.HI.U32 R4, R23, UR9, R4 ;  /* 0x0000000917047c27 */ /* 0x010fca000f8e0004 */
[----:B--2---:R-:W-:-:S04]  /*12bf0*/  SHF.R.U32.HI R5, RZ, UR7, R4 ;  /* 0x00000007ff057c19 */ /* 0x004fc80008011604 */
[----:B------:R-:W-:-:S05]  /*12c00*/  IADD3 R3, PT, PT, -R5, RZ, RZ ;  /* 0x000000ff05037210 */ /* 0x000fca0007ffe1ff */
[----:B------:R-:W-:-:S04]  /*12c10*/  IMAD R3, R3, UR8, R23 ;  /* 0x0000000803037c24 */ /* 0x000fc8000f8e0217 */
[----:B0-----:R-:W-:Y:S01]  /*12c20*/  IMAD R19, R3, UR6, RZ ;  /* 0x0000000603137c24 */ /* 0x001fe2000f8e02ff */
[----:B------:R-:W-:Y:S06]  /*12c30*/  BRA.U !UP1, `(.L_x_7306) ;  /* 0x0000001109187547 */ /* 0x000fec000b800000 */
[----:B------:R-:W0:Y:S01]  /*12c40*/  LDCU.64 UR8, c[0x0][0x588] ;  /* 0x0000b100ff0877ac */ /* 0x000e220008000a00 */
[----:B------:R-:W-:Y:S01]  /*12c50*/  HFMA2 R4, -RZ, RZ, 0, 0 ;  /* 0x00000000ff047431 */ /* 0x000fe200000001ff */
[----:B------:R-:W2:Y:S01]  /*12c60*/  LDCU UR7, c[0x0][0x584] ;  /* 0x0000b080ff0777ac */ /* 0x000ea20008000800 */
[----:B------:R-:W4:Y:S01]  /*12c70*/  LDCU UR6, c[0x0][0x6ac] ;  /* 0x0000d580ff0677ac */ /* 0x000f220008000800 */
[----:B------:R-:W-:Y:S02]  /*12c80*/  UISETP.NE.AND UP1, UPT, UR4, 0x2, UPT ;  /* 0x000000020400788c */ /* 0x000fe4000bf25270 */
[----:B0-----:R-:W-:-:S05]  /*12c90*/  IMAD.HI.U32 R6, R5, UR8, R4 ;  /* 0x0000000805067c27 */ /* 0x001fca000f8e0004 */
[----:B------:R-:W-:-:S05]  /*12ca0*/  SHF.R.U32.HI R7, RZ, UR9, R6 ;  /* 0x00000009ff077c19 */ /* 0x000fca0008011606 */
[----:B------:R-:W-:-:S04]  /*12cb0*/  IMAD.MOV R3, RZ, RZ, -R7 ;  /* 0x000000ffff037224 */ /* 0x000fc800078e0a07 */
[----:B--2---:R-:W-:-:S04]  /*12cc0*/  IMAD R4, R3, UR7, R5 ;  /* 0x0000000703047c24 */ /* 0x004fc8000f8e0205 */
[----:B----4-:R-:W-:Y:S01]  /*12cd0*/  IMAD R19, R4, UR6, R19 ;  /* 0x0000000604137c24 */ /* 0x010fe2000f8e0213 */
[----:B------:R-:W-:Y:S06]  /*12ce0*/  BRA.U !UP1, `(.L_x_7306) ;  /* 0x0000000d09ec7547 */ /* 0x000fec000b800000 */
[----:B------:R-:W0:Y:S01]  /*12cf0*/  LDCU.64 UR8, c[0x0][0x590] ;  /* 0x0000b200ff0877ac */ /* 0x000e220008000a00 */
[----:B------:R-:W-:Y:S01]  /*12d00*/  MOV R6, RZ ;  /* 0x000000ff00067202 */ /* 0x000fe20000000f00 */
[----:B------:R-:W2:Y:S01]  /*12d10*/  LDCU UR7, c[0x0][0x598] ;  /* 0x0000b300ff0777ac */ /* 0x000ea20008000800 */
[----:B------:R-:W4:Y:S01]  /*12d20*/  LDCU UR6, c[0x0][0x6b4] ;  /* 0x0000d680ff0677ac */ /* 0x000f220008000800 */
[----:B------:R-:W-:Y:S02]  /*12d30*/  UISETP.NE.AND UP1, UPT, UR4, 0x3, UPT ;  /* 0x000000030400788c */ /* 0x000fe4000bf25270 */
[----:B0-----:R-:W-:-:S05]  /*12d40*/  IMAD.HI.U32 R4, R7, UR9, R6 ;  /* 0x0000000907047c27 */ /* 0x001fca000f8e0006 */
[----:B--2---:R-:W-:-:S04]  /*12d50*/  SHF.R.U32.HI R5, RZ, UR7, R4 ;  /* 0x00000007ff057c19 */ /* 0x004fc80008011604 */
[----:B------:R-:W-:-:S05]  /*12d60*/  IADD3 R3, PT, PT, -R5, RZ, RZ ;  /* 0x000000ff05037210 */ /* 0x000fca0007ffe1ff */
[----:B------:R-:W-:-:S04]  /*12d70*/  IMAD R6, R3, UR8, R7 ;  /* 0x0000000803067c24 */ /* 0x000fc8000f8e0207 */
[----:B----4-:R-:W-:Y:S01]  /*12d80*/  IMAD R19, R6, UR6, R19 ;  /* 0x0000000606137c24 */ /* 0x010fe2000f8e0213 */
[----:B------:R-:W-:Y:S06]  /*12d90*/  BRA.U !UP1, `(.L_x_7306) ;  /* 0x0000000d09c07547 */ /* 0x000fec000b800000 */
[----:B------:R-:W0:Y:S01]  /*12da0*/  LDCU.64 UR8, c[0x0][0x5a0] ;  /* 0x0000b400ff0877ac */ /* 0x000e220008000a00 */
[----:B------:R-:W-:Y:S01]  /*12db0*/  IMAD.MOV.U32 R4, RZ, RZ, RZ ;  /* 0x000000ffff047224 */ /* 0x000fe200078e00ff */
[----:B------:R-:W2:Y:S01]  /*12dc0*/  LDCU UR7, c[0x0][0x59c] ;  /* 0x0000b380ff0777ac */ /* 0x000ea20008000800 */
[----:B------:R-:W4:Y:S01]  /*12dd0*/  LDCU UR6, c[0x0][0x6bc] ;  /* 0x0000d780ff0677ac */ /* 0x000f220008000800 */
[----:B------:R-:W-:Y:S01]  /*12de0*/  UISETP.NE.AND UP1, UPT, UR4, 0x4, UPT ;  /* 0x000000040400788c */ /* 0x000fe2000bf25270 */
[----:B0-----:R-:W-:-:S05]  /*12df0*/  IMAD.HI.U32 R6, R5, UR8, R4 ;  /* 0x0000000805067c27 */ /* 0x001fca000f8e0004 */
[----:B------:R-:W-:-:S04]  /*12e00*/  SHF.R.U32.HI R7, RZ, UR9, R6 ;  /* 0x00000009ff077c19 */ /* 0x000fc80008011606 */
[----:B------:R-:W-:-:S05]  /*12e10*/  IADD3 R3, PT, PT, -R7, RZ, RZ ;  /* 0x000000ff07037210 */ /* 0x000fca0007ffe1ff */
        /* <DEDUP_REMOVED lines=9> */
[----:B--2---:R-:W-:-:S05]  /*12eb0*/  SHF.R.U32.HI R5, RZ, UR7, R4 ;  /* 0x00000007ff057c19 */ /* 0x004fca0008011604 */
[----:B------:R-:W-:-:S04]  /*12ec0*/  IMAD.MOV R3, RZ, RZ, -R5 ;  /* 0x000000ffff037224 */ /* 0x000fc800078e0a05 */
[----:B------:R-:W-:-:S04]  /*12ed0*/  IMAD R6, R3, UR8, R7 ;  /* 0x0000000803067c24 */ /* 0x000fc8000f8e0207 */
[----:B----4-:R-:W-:Y:S01]  /*12ee0*/  IMAD R19, R6, UR6, R19 ;  /* 0x0000000606137c24 */ /* 0x010fe2000f8e0213 */
[----:B------:R-:W-:Y:S06]  /*12ef0*/  BRA.U !UP1, `(.L_x_7306) ;  /* 0x0000000d09687547 */ /* 0x000fec000b800000 */
[----:B------:R-:W0:Y:S01]  /*12f00*/  LDCU.64 UR8, c[0x0][0x5b8] ;  /* 0x0000b700ff0877ac */ /* 0x000e220008000a00 */
[----:B------:R-:W-:Y:S01]  /*12f10*/  HFMA2 R4, -RZ, RZ, 0, 0 ;  /* 0x00000000ff047431 */ /* 0x000fe200000001ff */
[----:B------:R-:W2:Y:S01]  /*12f20*/  LDCU UR7, c[0x0][0x5b4] ;  /* 0x0000b680ff0777ac */ /* 0x000ea20008000800 */
[----:B------:R-:W4:Y:S01]  /*12f30*/  LDCU UR6, c[0x0][0x6cc] ;  /* 0x0000d980ff0677ac */ /* 0x000f220008000800 */
[----:B------:R-:W-:Y:S02]  /*12f40*/  UISETP.NE.AND UP1, UPT, UR4, 0x6, UPT ;  /* 0x000000060400788c */ /* 0x000fe4000bf25270 */
[----:B0-----:R-:W-:-:S05]  /*12f50*/  IMAD.HI.U32 R6, R5, UR8, R4 ;  /* 0x0000000805067c27 */ /* 0x001fca000f8e0004 */
[----:B------:R-:W-:-:S04]  /*12f60*/  SHF.R.U32.HI R7, RZ, UR9, R6 ;  /* 0x00000009ff077c19 */ /* 0x000fc80008011606 */
[----:B------:R-:W-:-:S05]  /*12f70*/  IADD3 R3, PT, PT, -R7, RZ, RZ ;  /* 0x000000ff07037210 */ /* 0x000fca0007ffe1ff */
[----:B--2---:R-:W-:-:S04]  /*12f80*/  IMAD R4, R3, UR7, R5 ;  /* 0x0000000703047c24 */ /* 0x004fc8000f8e0205 */
        /* <DEDUP_REMOVED lines=8> */
[----:B--2---:R-:W-:-:S04]  /*13010*/  SHF.R.U32.HI R5, RZ, UR7, R4 ;  /* 0x00000007ff057c19 */ /* 0x004fc80008011604 */
[----:B------:R-:W-:-:S05]  /*13020*/  IADD3 R3, PT, PT, -R5, RZ, RZ ;  /* 0x000000ff05037210 */ /* 0x000fca0007ffe1ff */
[----:B------:R-:W-:-:S04]  /*13030*/  IMAD R6, R3, UR8, R7 ;  /* 0x0000000803067c24 */ /* 0x000fc8000f8e0207 */
        /* <DEDUP_REMOVED lines=192> */
[----:B------:R-:W4:Y:S02]  /*13c40*/  LDCU UR6, c[0x0][0x764] ;  /* 0x0000ec80ff0677ac */ /* 0x000f240008000800 */
[----:B0-----:R-:W-:-:S05]  /*13c50*/  IMAD.HI.U32 R0, R7, UR9, R6 ;  /* 0x0000000907007c27 */ /* 0x001fca000f8e0006 */
[----:B--2---:R-:W-:-:S04]  /*13c60*/  SHF.R.U32.HI R0, RZ, UR7, R0 ;  /* 0x00000007ff007c19 */ /* 0x004fc80008011600 */
[----:B------:R-:W-:-:S05]  /*13c70*/  IADD3 R3, PT, PT, -R0, RZ, RZ ;  /* 0x000000ff00037210 */ /* 0x000fca0007ffe1ff */
[----:B------:R-:W-:-:S04]  /*13c80*/  IMAD R6, R3, UR8, R7 ;  /* 0x0000000803067c24 */ /* 0x000fc8000f8e0207 */
[----:B----4-:R-:W-:-:S07]  /*13c90*/  IMAD R19, R6, UR6, R19 ;  /* 0x0000000606137c24 */ /* 0x010fce000f8e0213 */
.L_x_7306:
[----:B------:R-:W-:Y:S01]  /*13ca0*/  MOV R16, RZ ;  /* 0x000000ff00107202 */ /* 0x000fe20000000f00 */
[----:B------:R-:W-:Y:S06]  /*13cb0*/  BRA.U !UP0, `(.L_x_7307) ;  /* 0x0000001108487547 */ /* 0x000fec000b800000 */
[----:B------:R-:W4:Y:S01]  /*13cc0*/  LDCU.64 UR8, c[0x0][0x578] ;  /* 0x0000af00ff0877ac */ /* 0x000f220008000a00 */
[----:B--2---:R-:W-:Y:S01]  /*13cd0*/  MOV R4, RZ ;  /* 0x000000ff00047202 */ /* 0x004fe20000000f00 */
[----:B------:R-:W-:Y:S01]  /*13ce0*/  VIADD R5, R23, 0x1 ;  /* 0x0000000117057836 */ /* 0x000fe20000000000 */
        /* <DEDUP_REMOVED lines=265> */
[----:B------:R-:W4:Y:S03]  /*14d80*/  LDCU UR7, c[0x0][0x764] ;  /* 0x0000ec80ff0777ac */ /* 0x000f260008000800 */
[----:B0-----:R-:W-:-:S05]  /*14d90*/  IMAD.HI.U32 R0, R5, UR9, R4 ;  /* 0x0000000905007c27 */ /* 0x001fca000f8e0004 */
[----:B--2---:R-:W-:-:S04]  /*14da0*/  SHF.R.U32.HI R0, RZ, UR6, R0 ;  /* 0x00000006ff007c19 */ /* 0x004fc80008011600 */
[----:B------:R-:W-:-:S05]  /*14db0*/  IADD3 R3, PT, PT, -R0, RZ, RZ ;  /* 0x000000ff00037210 */ /* 0x000fca0007ffe1ff */
[----:B------:R-:W-:-:S04]  /*14dc0*/  IMAD R5, R3, UR8, R5 ;  /* 0x0000000803057c24 */ /* 0x000fc8000f8e0205 */
[----:B----4-:R-:W-:-:S07]  /*14dd0*/  IMAD R16, R5, UR7, R16 ;  /* 0x0000000705107c24 */ /* 0x010fce000f8e0210 */
.L_x_7307:
[----:B------:R-:W-:Y:S01]  /*14de0*/  IMAD.MOV.U32 R18, RZ, RZ, RZ ;  /* 0x000000ffff127224 */ /* 0x000fe200078e00ff */
[----:B------:R-:W-:Y:S06]  /*14df0*/  BRA.U !UP0, `(.L_x_7308) ;  /* 0x0000001108487547 */ /* 0x000fec000b800000 */
[----:B------:R-:W4:Y:S01]  /*14e00*/  LDCU.64 UR8, c[0x0][0x578] ;  /* 0x0000af00ff0877ac */ /* 0x000f220008000a00 */
[----:B--2---:R-:W-:Y:S02]  /*14e10*/  IADD3 R5, PT, PT, R23, 0x2, RZ ;  /* 0x0000000217057810 */ /* 0x004fe40007ffe0ff */
[----:B------:R-:W-:Y:S01]  /*14e20*/  MOV R4, RZ ;  /* 0x000000ff00047202 */ /* 0x000fe20000000f00 */
[----:B------:R-:W2:Y:S01]  /*14e30*/  LDCU UR6, c[0x0][0x580] ;  /* 0x0000b000ff0677ac */ /* 0x000ea20008000800 */
[----:B------:R-:W0:Y:S01]  /*14e40*/  LDCU UR7, c[0x0][0x6a4] ;  /* 0x0000d480ff0777ac */ /* 0x000e220008000800 */
[----:B------:R-:W-:Y:S02]  /*14e50*/  UISETP.NE.AND UP1, UPT, UR5, URZ, UPT ;  /* 0x000000ff0500728c */ /* 0x000fe4000bf25270 */
[----:B----4-:R-:W-:-:S05]  /*14e60*/  IMAD.HI.U32 R6, R5, UR9, R4 ;  /* 0x0000000905067c27 */ /* 0x010fca000f8e0004 */
[----:B--2---:R-:W-:-:S05]  /*14e70*/  SHF.R.U32.HI R7, RZ, UR6, R6 ;  /* 0x00000006ff077c19 */ /* 0x004fca0008011606 */
[----:B------:R-:W-:-:S04]  /*14e80*/  IMAD.MOV R4, RZ, RZ, -R7 ;  /* 0x000000ffff047224 */ /* 0x000fc800078e0a07 */
        /* <DEDUP_REMOVED lines=259> */
[----:B------:R-:W4:Y:S03]  /*15ec0*/  LDCU UR7, c[0x0][0x764] ;  /* 0x0000ec80ff0777ac */ /* 0x000f260008000800 */
[----:B0-----:R-:W-:-:S05]  /*15ed0*/  IMAD.HI.U32 R0, R5, UR9, R4 ;  /* 0x0000000905007c27 */ /* 0x001fca000f8e0004 */
[----:B--2---:R-:W-:-:S05]  /*15ee0*/  SHF.R.U32.HI R0, RZ, UR6, R0 ;  /* 0x00000006ff007c19 */ /* 0x004fca0008011600 */
[----:B------:R-:W-:-:S04]  /*15ef0*/  IMAD.MOV R3, RZ, RZ, -R0 ;  /* 0x000000ffff037224 */ /* 0x000fc800078e0a00 */
[----:B------:R-:W-:-:S04]  /*15f00*/  IMAD R5, R3, UR8, R5 ;  /* 0x0000000803057c24 */ /* 0x000fc8000f8e0205 */
[----:B----4-:R-:W-:-:S07]  /*15f10*/  IMAD R18, R5, UR7, R18 ;  /* 0x0000000705127c24 */ /* 0x010fce000f8e0212 */
.L_x_7308:
[----:B0-----:R-:W-:Y:S01]  /*15f20*/  MOV R24, RZ ;  /* 0x000000ff00187202 */ /* 0x001fe20000000f00 */
[----:B------:R-:W-:Y:S06]  /*15f30*/  BRA.U !UP0, `(.L_x_7309) ;  /* 0x0000001108487547 */ /* 0x000fec000b800000 */
[----:B------:R-:W0:Y:S01]  /*15f40*/  LDCU.64 UR8, c[0x0][0x578] ;  /* 0x0000af00ff0877ac */ /* 0x000e220008000a00 */
[----:B--2---:R-:W-:Y:S01]  /*15f50*/  IADD3 R5, PT, PT, R23, 0x3, RZ ;  /* 0x0000000317057810 */ /* 0x004fe20007ffe0ff */
[----:B------:R-:W-:Y:S01]  /*15f60*/  IMAD.MOV.U32 R4, RZ, RZ, RZ ;  /* 0x000000ffff047224 */ /* 0x000fe200078e00ff */
[----:B------:R-:W2:Y:S01]  /*15f70*/  LDCU UR6, c[0x0][0x580] ;  /* 0x0000b000ff0677ac */ /* 0x000ea20008000800 */
[----:B------:R-:W4:Y:S01]  /*15f80*/  LDCU UR7, c[0x0][0x6a4] ;  /* 0x0000d480ff0777ac */ /* 0x000f220008000800 */
[----:B------:R-:W-:Y:S01]  /*15f90*/  UISETP.NE.AND UP1, UPT, UR5, URZ, UPT ;  /* 0x000000ff0500728c */ /* 0x000fe2000bf25270 */
[----:B0-----:R-:W-:-:S05]  /*15fa0*/  IMAD.HI.U32 R6, R5, UR9, R4 ;  /* 0x0000000905067c27 */ /* 0x001fca000f8e0004 */
[----:B--2---:R-:W-:-:S04]  /*15fb0*/  SHF.R.U32.HI R7, RZ, UR6, R6 ;  /* 0x00000006ff077c19 */ /* 0x004fc80008011606 */
[----:B------:R-:W-:-:S05]  /*15fc0*/  IADD3 R4, PT, PT, -R7, RZ, RZ ;  /* 0x000000ff07047210 */ /* 0x000fca0007ffe1ff */
[----:B------:R-:W-:-:S04]  /*15fd0*/  IMAD R4, R4, UR8, R5 ;  /* 0x0000000804047c24 */ /* 0x000fc8000f8e0205 */
[----:B----4-:R-:W-:Y:S01]  /*15fe0*/  IMAD R24, R4, UR7, RZ ;  /* 0x0000000704187c24 */ /* 0x010fe2000f8e02ff */
        /* <DEDUP_REMOVED lines=263> */
.L_x_7309:
[----:B------:R-:W0:Y:S01]  /*17060*/  LDC.64 R6, c[0x0][0x788] ;  /* 0x0001e200ff067b82 */ /* 0x000e220000000a00 */
[----:B------:R-:W4:Y:S02]  /*17070*/  LDCU UR6, c[0x0][0x3c0] ;  /* 0x00007800ff0677ac */ /* 0x000f240008000800 */
[----:B----4-:R-:W-:Y:S01]  /*17080*/  UISETP.NE.AND UP1, UPT, UR6, URZ, UPT ;  /* 0x000000ff0600728c */ /* 0x010fe2000bf25270 */
[----:B0-----:R-:W-:Y:S02]  /*17090*/  ISETP.NE.U32.AND P0, PT, R6, RZ, PT ;  /* 0x000000ff0600720c */ /* 0x001fe40003f05070 */
[----:B--2---:R-:W-:Y:S02]  /*170a0*/  IADD3 R4, P1, PT, R19, R6, RZ ;  /* 0x0000000613047210 */ /* 0x004fe40007f3e0ff */
[----:B------:R-:W-:Y:S02]  /*170b0*/  ISETP.NE.AND.EX P0, PT, R7, RZ, PT, P0 ;  /* 0x000000ff0700720c */ /* 0x000fe40003f05300 */
[----:B------:R-:W-:-:S02]  /*170c0*/  IADD3.X R0, PT, PT, RZ, R7, RZ, P1, !PT ;  /* 0x00000007ff007210 */ /* 0x000fc40000ffe4ff */
[----:B------:R-:W-:Y:S02]  /*170d0*/  SEL R4, R4, RZ, P0 ;  /* 0x000000ff04047207 */ /* 0x000fe40000000000 */
[----:B------:R-:W-:Y:S01]  /*170e0*/  SEL R5, R0, RZ, P0 ;  /* 0x000000ff00057207 */ /* 0x000fe20000000000 */
[----:B------:R-:W-:Y:S06]  /*170f0*/  BRA.U !UP1, `(.L_x_7310) ;  /* 0x0000007109ec7547 */ /* 0x000fec000b800000 */
[----:B------:R-:W0:Y:S01]  /*17100*/  S2R R0, SR_CTAID.X ;  /* 0x0000000000007919 */ /* 0x000e220000002500 */
[----:B------:R-:W2:Y:S01]  /*17110*/  LDCU UR6, c[0x0][0x3c4] ;  /* 0x00007880ff0677ac */ /* 0x000ea20008000800 */
[----:B------:R-:W-:Y:S01]  /*17120*/  IMAD.MOV.U32 R22, RZ, RZ, RZ ;  /* 0x000000ffff167224 */ /* 0x000fe200078e00ff */
[----:B------:R-:W4:Y:S01]  /*17130*/  LDCU UR7, c[0x0][0x3c8] ;  /* 0x00007900ff0777ac */ /* 0x000f220008000800 */
[----:B------:R-:W0:Y:S01]  /*17140*/  LDCU UR8, c[0x0][0x3b0] ;  /* 0x00007600ff0877ac */ /* 0x000e220008000800 */
[----:B--2---:R-:W-:-:S04]  /*17150*/  IMAD R3, R17, UR6, RZ ;  /* 0x0000000611037c24 */ /* 0x004fc8000f8e02ff */
[----:B----4-:R-:W-:-:S04]  /*17160*/  IMAD R3, R2, UR7, R3 ;  /* 0x0000000702037c24 */ /* 0x010fc8000f8e0203 */
[----:B0-----:R-:W-:-:S05]  /*17170*/  IMAD R3, R0, UR8, R3 ;  /* 0x0000000800037c24 */ /* 0x001fca000f8e0203 */
[----:B------:R-:W-:Y:S01]  /*17180*/  SHF.L.U32 R7, R3, 0x2, RZ ;  /* 0x0000000203077819 */ /* 0x000fe200000006ff */
[----:B------:R-:W-:Y:S06]  /*17190*/  BRA.U !UP0, `(.L_x_7311) ;  /* 0x0000001108447547 */ /* 0x000fec000b800000 */
[----:B------:R-:W0:Y:S01]  /*171a0*/  LDCU.64 UR8, c[0x0][0x578] ;  /* 0x0000af00ff0877ac */ /* 0x000e220008000a00 */
[----:B------:R-:W-:Y:S01]  /*171b0*/  MOV R6, RZ ;  /* 0x000000ff00067202 */ /* 0x000fe20000000f00 */
[----:B------:R-:W3:Y:S01]  /*171c0*/  LDCU UR6, c[0x0][0x580] ;  /* 0x0000b000ff0677ac */ /* 0x000ee20008000800 */
[----:B------:R-:W2:Y:S01]  /*171d0*/  LDCU UR7, c[0x0][0x6a4] ;  /* 0x0000d480ff0777ac */ /* 0x000ea20008000800 */
[----:B------:R-:W-:Y:S02]  /*171e0*/  UISETP.NE.AND UP1, UPT, UR5, URZ, UPT ;  /* 0x000000ff0500728c */ /* 0x000fe4000bf25270 */
[----:B0-----:R-:W-:-:S05]  /*171f0*/  IMAD.HI.U32 R8, R7, UR9, R6 ;  /* 0x0000000907087c27 */ /* 0x001fca000f8e0006 */
[----:B---3--:R-:W-:-:S05]  /*17200*/  SHF.R.U32.HI R9, RZ, UR6, R8 ;  /* 0x00000006ff097c19 */ /* 0x008fca0008011608 */
[----:B------:R-:W-:-:S04]  /*17210*/  IMAD.MOV R3, RZ, RZ, -R9 ;  /* 0x000000ffff037224 */ /* 0x000fc800078e0a09 */
[----:B------:R-:W-:-:S04]  /*17220*/  IMAD R3, R3, UR8, R7 ;  /* 0x0000000803037c24 */ /* 0x000fc8000f8e0207 */
[----:B--2---:R-:W-:Y:S01]  /*17230*/  IMAD R22, R3, UR7, RZ ;  /* 0x0000000703167c24 */ /* 0x004fe2000f8e02ff */
        /* <DEDUP_REMOVED lines=263> */
.L_x_7311:
[----:B------:R-:W-:Y:S01]  /*182b0*/  MOV R19, RZ ;  /* 0x000000ff00137202 */ /* 0x000fe20000000f00 */
[----:B------:R-:W-:Y:S06]  /*182c0*/  BRA.U !UP0, `(.L_x_7312) ;  /* 0x0000001108487547 */ /* 0x000fec000b800000 */
[----:B------:R-:W0:Y:S01]  /*182d0*/  LDCU.64 UR8, c[0x0][0x578] ;  /* 0x0000af00ff0877ac */ /* 0x000e220008000a00 */
[----:B---3--:R-:W-:Y:S01]  /*182e0*/  IADD3 R9, PT, PT, R7, 0x1, RZ ;  /* 0x0000000107097810 */ /* 0x008fe20007ffe0ff */
[----:B------:R-:W-:Y:S01]  /*182f0*/  IMAD.MOV.U32 R8, RZ, RZ, RZ ;  /* 0x000000ffff087224 */ /* 0x000fe200078e00ff */
[----:B------:R-:W2:Y:S01]  /*18300*/  LDCU UR6, c[0x0][0x580] ;  /* 0x0000b000ff0677ac */ /* 0x000ea20008000800 */
[----:B------:R-:W3:Y:S01]  /*18310*/  LDCU UR7, c[0x0][0x6a4] ;  /* 0x0000d480ff0777ac */ /* 0x000ee20008000800 */
[----:B------:R-:W-:Y:S01]  /*18320*/  UISETP.NE.AND UP1, UPT, UR5, URZ, UPT ;  /* 0x000000ff0500728c */ /* 0x000fe2000bf25270 */
[----:B0-----:R-:W-:-:S05]  /*18330*/  IMAD.HI.U32 R10, R9, UR9, R8 ;  /* 0x00000009090a7c27 */ /* 0x001fca000f8e0008 */
[----:B--2---:R-:W-:-:S04]  /*18340*/  SHF.R.U32.HI R11, RZ, UR6, R10 ;  /* 0x00000006ff0b7c19 */ /* 0x004fc8000801160a */
[----:B------:R-:W-:-:S05]  /*18350*/  IADD3 R3, PT, PT, -R11, RZ, RZ ;  /* 0x000000ff0b037210 */ /* 0x000fca0007ffe1ff */
[----:B------:R-:W-:-:S04]  /*18360*/  IMAD R3, R3, UR8, R9 ;  /* 0x0000000803037c24 */ /* 0x000fc8000f8e0209 */
[----:B---3--:R-:W-:Y:S01]  /*18370*/  IMAD R19, R3, UR7, RZ ;  /* 0x0000000703137c24 */ /* 0x008fe2000f8e02ff */
[----:B------:R-:W-:Y:S06]  /*18380*/  BRA.U !UP1, `(.L_x_7312) ;  /* 0x0000001109187547 */ /* 0x000fec000b800000 */
[----:B------:R-:W0:Y:S01]  /*18390*/  LDCU.64 UR6, c[0x0][0x588] ;  /* 0x0000b100ff0677ac */ /* 0x000e220008000a00 */
[----:B------:R-:W-:Y:S01]  /*183a0*/  HFMA2 R10, -RZ, RZ, 0, 0 ;  /* 0x00000000ff0a7431 */ /* 0x000fe200000001ff */
        /* <DEDUP_REMOVED lines=254> */
[----:B------:R-:W3:Y:S02]  /*19390*/  LDCU UR7, c[0x0][0x764] ;  /* 0x0000ec80ff0777ac */ /* 0x000ee40008000800 */
[----:B0-----:R-:W-:-:S05]  /*193a0*/  IMAD.HI.U32 R3, R9, UR9, R8 ;  /* 0x0000000909037c27 */ /* 0x001fca000f8e0008 */
[----:B--2---:R-:W-:-:S04]  /*193b0*/  SHF.R.U32.HI R3, RZ, UR6, R3 ;  /* 0x00000006ff037c19 */ /* 0x004fc80008011603 */
[----:B------:R-:W-:-:S05]  /*193c0*/  IADD3 R3, PT, PT, -R3, RZ, RZ ;  /* 0x000000ff03037210 */ /* 0x000fca0007ffe1ff */
[----:B------:R-:W-:-:S04]  /*193d0*/  IMAD R8, R3, UR8, R9 ;  /* 0x0000000803087c24 */ /* 0x000fc8000f8e0209 */
[----:B---3--:R-:W-:-:S07]  /*193e0*/  IMAD R19, R8, UR7, R19 ;  /* 0x0000000708137c24 */ /* 0x008fce000f8e0213 */
.L_x_7312:
[----:B------:R-:W-:Y:S01]  /*193f0*/  MOV R18, RZ ;  /* 0x000000ff00127202 */ /* 0x000fe20000000f00 */
[----:B------:R-:W-:Y:S06]  /*19400*/  BRA.U !UP0, `(.L_x_7313) ;  /* 0x0000001108487547 */ /* 0x000fec000b800000 */
[----:B------:R-:W0:Y:S01]  /*19410*/  LDCU.64 UR8, c[0x0][0x578] ;  /* 0x0000af00ff0877ac */ /* 0x000e220008000a00 */
[----:B------:R-:W-:Y:S01]  /*19420*/  MOV R8, RZ ;  /* 0x000000ff00087202 */ /* 0x000fe20000000f00 */
[----:B---3--:R-:W-:Y:S01]  /*19430*/  VIADD R9, R7, 0x2 ;  /* 0x0000000207097836 */ /* 0x008fe20000000000 */
        /* <DEDUP_REMOVED lines=271> */
.L_x_7313:
[----:B------:R-:W-:Y:S01]  /*1a530*/  IMAD.MOV.U32 R16, RZ, RZ, RZ ;  /* 0x000000ffff107224 */ /* 0x000fe200078e00ff */
[----:B------:R-:W-:Y:S06]  /*1a540*/  BRA.U !UP0, `(.L_x_7314) ;  /* 0x0000001108487547 */ /* 0x000fec000b800000 */
[----:B------:R-:W0:Y:S01]  /*1a550*/  LDCU.64 UR8, c[0x0][0x578] ;  /* 0x0000af00ff0877ac */ /* 0x000e220008000a00 */
[----:B---3--:R-:W-:Y:S02]  /*1a560*/  IADD3 R9, PT, PT, R7, 0x3, RZ ;  /* 0x0000000307097810 */ /* 0x008fe40007ffe0ff */
[----:B------:R-:W-:Y:S01]  /*1a570*/  MOV R8, RZ ;  /* 0x000000ff00087202 */ /* 0x000fe20000000f00 */
[----:B------:R-:W2:Y:S01]  /*1a580*/  LDCU UR6, c[0x0][0x580] ;  /* 0x0000b000ff0677ac */ /* 0x000ea20008000800 */
[----:B------:R-:W3:Y:S01]  /*1a590*/  LDCU UR7, c[0x0][0x6a4] ;  /* 0x0000d480ff0777ac */ /* 0x000ee20008000800 */
[----:B------:R-:W-:Y:S02]  /*1a5a0*/  UISETP.NE.AND UP0, UPT, UR5, URZ, UPT ;  /* 0x000000ff0500728c */ /* 0x000fe4000bf05270 */
[----:B0-----:R-:W-:-:S05]  /*1a5b0*/  IMAD.HI.U32 R10, R9, UR9, R8 ;  /* 0x00000009090a7c27 */ /* 0x001fca000f8e0008 */
[----:B--2---:R-:W-:-:S05]  /*1a5c0*/  SHF.R.U32.HI R11, RZ, UR6, R10 ;  /* 0x00000006ff0b7c19 */ /* 0x004fca000801160a */
[----:B------:R-:W-:-:S04]  /*1a5d0*/  IMAD.MOV R3, RZ, RZ, -R11 ;  /* 0x000000ffff037224 */ /* 0x000fc800078e0a0b */
        /* <DEDUP_REMOVED lines=265> */
.L_x_7314:
[----:B------:R-:W0:Y:S01]  /*1b670*/  LDCU UR4, c[0x0][0x3a8] ;  /* 0x00007500ff0477ac */ /* 0x000e220008000800 */
[----:B------:R-:W-:Y:S01]  /*1b680*/  BSSY.RECONVERGENT B0, `(.L_x_7315) ;  /* 0x0000019000007945 */ /* 0x000fe20003800200 */
[----:B------:R-:W-:Y:S02]  /*1b690*/  LOP3.LUT P2, RZ, R17, R2, RZ, 0xfc, !PT ;  /* 0x0000000211ff7212 */ /* 0x000fe4000784fcff */
[----:B------:R-:W-:Y:S02]  /*1b6a0*/  PLOP3.LUT P0, PT, PT, PT, PT, 0x8, 0x80 ;  /* 0x000000000080781c */ /* 0x000fe40003f0e170 */
[----:B0-----:R-:W-:-:S13]  /*1b6b0*/  ISETP.GE.AND P1, PT, R7, UR4, PT ;  /* 0x0000000407007c0c */ /* 0x001fda000bf26270 */
[----:B------:R-:W-:Y:S05]  /*1b6c0*/  @P1 BRA `(.L_x_7316) ;  /* 0x0000000000501947 */ /* 0x000fea0003800000 */
[----:B---3--:R-:W0:Y:S02]  /*1b6d0*/  LDC.64 R8, c[0x0][0x3b8] ;  /* 0x0000ee00ff087b82 */ /* 0x008e240000000a00 */
        /* <DEDUP_REMOVED lines=8> */
[----:B------:R-:W2:Y:S01]  /*1b760*/  LDC.64 R6, c[0x0][0x790] ;  /* 0x0001e400ff067b82 */ /* 0x000ea20000000a00 */
[----:B------:R-:W-:Y:S01]  /*1b770*/  ISETP.NE.AND P0, PT, R8, RZ, PT ;  /* 0x000000ff0800720c */ /* 0x000fe20003f05270 */
[----:B------:R-:W3:Y:S01]  /*1b780*/  LDCU UR5, c[0x0][0x360] ;  /* 0x00006c00ff0577ac */ /* 0x000ee20008000800 */
[----:B0-----:R-:W-:-:S11]  /*1b790*/  IMAD R3, R0, UR4, R3 ;  /* 0x0000000400037c24 */ /* 0x001fd6000f8e0203 */
[----:B---3--:R-:W-:Y:S01]  /*1b7a0*/  @!P0 IMAD R3, R3, UR5, R17 ;  /* 0x0000000503038c24 */ /* 0x008fe2000f8e0211 */
[----:B------:R-:W-:-:S03]  /*1b7b0*/  PLOP3.LUT P0, PT, PT, PT, PT, 0x80, 0x8 ;  /* 0x000000000008781c */ /* 0x000fc60003f0f070 */
[----:B--2---:R-:W-:-:S05]  /*1b7c0*/  IMAD.WIDE.U32 R6, R3, 0x40, R6 ;  /* 0x0000004003067825 */ /* 0x004fca00078e0006 */
[----:B------:R0:W-:Y:S04]  /*1b7d0*/  STG.E.128 desc[UR36][R6.64], R124 ;  /* 0x0000007c06007986 */ /* 0x0001e8000c101d24 */
[----:B------:R0:W-:Y:S04]  /*1b7e0*/  STG.E.128 desc[UR36][R6.64+0x10], R128 ;  /* 0x0000108006007986 */ /* 0x0001e8000c101d24 */
[----:B------:R0:W-:Y:S04]  /*1b7f0*/  STG.E.128 desc[UR36][R6.64+0x20], R132 ;  /* 0x0000208406007986 */ /* 0x0001e8000c101d24 */
[----:B------:R0:W-:Y:S02]  /*1b800*/  STG.E.128 desc[UR36][R6.64+0x30], R140 ;  /* 0x0000308c06007986 */ /* 0x0001e4000c101d24 */
.L_x_7316:
[----:B------:R-:W-:Y:S05]  /*1b810*/  BSYNC.RECONVERGENT B0 ;  /* 0x0000000000007941 */ /* 0x000fea0003800200 */
.L_x_7315:
        /* <DEDUP_REMOVED lines=16> */
[----:B0-----:R-:W0:Y:S01]  /*1b920*/  LDC.64 R6, c[0x0][0x798] ;  /* 0x0001e600ff067b82 */ /* 0x001e220000000a00 */
[----:B------:R-:W2:Y:S01]  /*1b930*/  FLO.U32 R8, UR5 ;  /* 0x0000000500087d00 */ /* 0x000ea200080e0000 */
[----:B---3--:R-:W3:Y:S01]  /*1b940*/  POPC R9, UR5 ;  /* 0x0000000500097d09 */ /* 0x008ee20008000000 */
[----:B0-----:R-:W-:Y:S01]  /*1b950*/  IMAD.WIDE.U32 R6, R0, 0x4, R6 ;  /* 0x0000000400067825 */ /* 0x001fe200078e0006 */
[----:B--2---:R-:W-:-:S13]  /*1b960*/  ISETP.EQ.U32.AND P1, PT, R8, R3, PT ;  /* 0x000000030800720c */ /* 0x004fda0003f22070 */
[----:B---3--:R-:W2:Y:S01]  /*1b970*/  @P1 ATOMG.E.ADD.STRONG.GPU PT, R7, desc[UR36][R6.64], R9 ;  /* 0x80000009060719a8 */ /* 0x008ea200081ef124 */
[----:B------:R-:W0:Y:S01]  /*1b980*/  S2UR UR6, SR_CgaCtaId ;  /* 0x00000000000679c3 */ /* 0x000e220000008800 */
[----:B------:R-:W3:Y:S01]  /*1b990*/  LDCU UR4, c[0x0][0x374] ;  /* 0x00006e80ff0477ac */ /* 0x000ee20008000800 */
[----:B------:R-:W4:Y:S01]  /*1b9a0*/  S2R R10, SR_LTMASK ;  /* 0x00000000000a7919 */ /* 0x000f220000003900 */
[----:B---3--:R-:W-:Y:S01]  /*1b9b0*/  UIADD3 UR4, UPT, UPT, UR4, -0x1, URZ ;  /* 0xffffffff04047890 */ /* 0x008fe2000fffe0ff */
[----:B----4-:R-:W-:Y:S01]  /*1b9c0*/  LOP3.LUT R10, R10, UR5, RZ, 0xc0, !PT ;  /* 0x000000050a0a7c12 */ /* 0x010fe2000f8ec0ff */
        /* <DEDUP_REMOVED lines=8> */
.L_x_7318:
[----:B------:R-:W-:Y:S05]  /*1ba50*/  BSYNC.RECONVERGENT B0 ;  /* 0x0000000000007941 */ /* 0x000fea0003800200 */
.L_x_7317:
        /* <DEDUP_REMOVED lines=19> */
[----:B------:R-:W0:Y:S01]  /*1bb90*/  LDCU.64 UR12, c[0x0][0x398] ;  /* 0x00007300ff0c77ac */ /* 0x000e220008000a00 */
[----:B--2---:R-:W-:Y:S01]  /*1bba0*/  UISETP.NE.AND UP0, UPT, UR5, URZ, UPT ;  /* 0x000000ff0500728c */ /* 0x004fe2000bf05270 */
[----:B----4-:R-:W-:Y:S01]  /*1bbb0*/  MOV R28, UR10 ;  /* 0x0000000a001c7c02 */ /* 0x010fe20008000f00 */
[----:B------:R-:W-:Y:S01]  /*1bbc0*/  IMAD.U32 R29, RZ, RZ, UR11 ;  /* 0x0000000bff1d7e24 */ /* 0x000fe2000f8e00ff */
[----:B0-----:R-:W-:-:S02]  /*1bbd0*/  MOV R30, UR12 ;  /* 0x0000000c001e7c02 */ /* 0x001fc40008000f00 */
[----:B------:R-:W-:-:S04]  /*1bbe0*/  MOV R31, UR13 ;  /* 0x0000000d001f7c02 */ /* 0x000fc80008000f00 */
[----:B------:R-:W-:Y:S05]  /*1bbf0*/  BRA.U !UP0, `(.L_x_7320) ;  /* 0x0000000508487547 */ /* 0x000fea000b800000 */
[----:B------:R-:W0:Y:S01]  /*1bc00*/  LDCU UR5, c[0x0][0x360] ;  /* 0x00006c00ff0577ac */ /* 0x000e220008000800 */
[----:B------:R-:W-:Y:S01]  /*1bc10*/  IMAD.U32 R36, RZ, RZ, UR10 ;  /* 0x0000000aff247e24 */ /* 0x000fe2000f8e00ff */
[----:B------:R-:W-:Y:S01]  /*1bc20*/  MOV R37, UR11 ;  /* 0x0000000b00257c02 */ /* 0x000fe20008000f00 */
[----:B------:R-:W-:Y:S01]  /*1bc30*/  IMAD.U32 R39, RZ, RZ, UR13 ;  /* 0x0000000dff277e24 */ /* 0x000fe2000f8e00ff */
[----:B------:R-:W2:Y:S01]  /*1bc40*/  LDCU UR8, c[0x0][0x3b4] ;  /* 0x00007680ff0877ac */ /* 0x000ea20008000800 */
[----:B------:R-:W-:Y:S01]  /*1bc50*/  MOV R38, UR12 ;  /* 0x0000000c00267c02 */ /* 0x000fe20008000f00 */
[----:B------:R-:W-:Y:S01]  /*1bc60*/  IMAD.U32 R26, RZ, RZ, UR12 ;  /* 0x0000000cff1a7e24 */ /* 0x000fe2000f8e00ff */
[----:B------:R-:W-:Y:S01]  /*1bc70*/  MOV R24, UR10 ;  /* 0x0000000a00187c02 */ /* 0x000fe20008000f00 */
[----:B------:R-:W-:Y:S01]  /*1bc80*/  IMAD.U32 R33, RZ, RZ, UR11 ;  /* 0x0000000bff217e24 */ /* 0x000fe2000f8e00ff */
[----:B------:R-:W-:Y:S02]  /*1bc90*/  MOV R25, UR11 ;  /* 0x0000000b00197c02 */ /* 0x000fe40008000f00 */
[----:B------:R-:W-:-:S02]  /*1bca0*/  MOV R27, UR13 ;  /* 0x0000000d001b7c02 */ /* 0x000fc40008000f00 */
[----:B------:R-:W-:Y:S02]  /*1bcb0*/  MOV R32, UR10 ;  /* 0x0000000a00207c02 */ /* 0x000fe40008000f00 */
[----:B------:R-:W-:Y:S02]  /*1bcc0*/  MOV R34, UR12 ;  /* 0x0000000c00227c02 */ /* 0x000fe40008000f00 */
[----:B------:R-:W-:Y:S01]  /*1bcd0*/  MOV R35, UR13 ;  /* 0x0000000d00237c02 */ /* 0x000fe20008000f00 */
[----:B0-----:R-:W-:-:S05]  /*1bce0*/  IMAD R3, R2, UR5, R17 ;  /* 0x0000000502037c24 */ /* 0x001fca000f8e0211 */
[----:B--2---:R-:W-:-:S13]  /*1bcf0*/  ISETP.GE.U32.AND P1, PT, R3, UR8, PT ;  /* 0x0000000803007c0c */ /* 0x004fda000bf26070 */
[----:B------:R-:W-:Y:S05]  /*1bd00*/  @P1 BRA `(.L_x_7321) ;  /* 0x0000000800401947 */ /* 0x000fea0003800000 */
[----:B------:R-:W0:Y:S01]  /*1bd10*/  LDCU UR7, c[0x0][0x374] ;  /* 0x00006e80ff0777ac */ /* 0x000e220008000800 */
[----:B-----5:R-:W2:Y:S01]  /*1bd20*/  LDC R48, c[0x0][0x364] ;  /* 0x0000d900ff307b82 */ /* 0x020ea20000000800 */
[----:B------:R-:W-:Y:S01]  /*1bd30*/  BSSY.RECONVERGENT B1, `(.L_x_7322) ;  /* 0x000003d000017945 */ /* 0x000fe20003800200 */
[----:B------:R-:W-:Y:S01]  /*1bd40*/  IMAD.U32 R36, RZ, RZ, UR10 ;  /* 0x0000000aff247e24 */ /* 0x000fe2000f8e00ff */
[----:B------:R-:W-:Y:S01]  /*1bd50*/  MOV R37, UR11 ;  /* 0x0000000b00257c02 */ /* 0x000fe20008000f00 */
[----:B------:R-:W-:Y:S01]  /*1bd60*/  IMAD.U32 R39, RZ, RZ, UR13 ;  /* 0x0000000dff277e24 */ /* 0x000fe2000f8e00ff */
[----:B------:R-:W-:Y:S01]  /*1bd70*/  MOV R38, UR12 ;  /* 0x0000000c00267c02 */ /* 0x000fe20008000f00 */
[----:B------:R-:W-:Y:S01]  /*1bd80*/  IMAD.U32 R26, RZ, RZ, UR12 ;  /* 0x0000000cff1a7e24 */ /* 0x000fe2000f8e00ff */
[----:B------:R-:W-:Y:S01]  /*1bd90*/  MOV R24, UR10 ;  /* 0x0000000a00187c02 */ /* 0x000fe20008000f00 */
[----:B------:R-:W4:Y:S01]  /*1bda0*/  LDC.64 R20, c[0x0][0x790] ;  /* 0x0001e400ff147b82 */ /* 0x000f220000000a00 */
[----:B------:R-:W-:Y:S01]  /*1bdb0*/  MOV R25, UR11 ;  /* 0x0000000b00197c02 */ /* 0x000fe20008000f00 */
[----:B------:R-:W-:Y:S01]  /*1bdc0*/  IMAD.U32 R33, RZ, RZ, UR11 ;  /* 0x0000000bff217e24 */ /* 0x000fe2000f8e00ff */
[----:B------:R-:W-:-:S02]  /*1bdd0*/  MOV R27, UR13 ;  /* 0x0000000d001b7c02 */ /* 0x000fc40008000f00 */
[----:B------:R-:W-:Y:S02]  /*1bde0*/  MOV R32, UR10 ;  /* 0x0000000a00207c02 */ /* 0x000fe40008000f00 */
[----:B------:R-:W-:Y:S02]  /*1bdf0*/  MOV R34, UR12 ;  /* 0x0000000c00227c02 */ /* 0x000fe40008000f00 */
[----:B------:R-:W-:Y:S01]  /*1be00*/  MOV R35, UR13 ;  /* 0x0000000d00237c02 */ /* 0x000fe20008000f00 */
[----:B0-----:R-:W-:Y:S02]  /*1be10*/  IMAD R0, R0, UR7, RZ ;  /* 0x0000000700007c24 */ /* 0x001fe4000f8e02ff */
[----:B--2---:R-:W-:-:S07]  /*1be20*/  IMAD R48, R48, UR5, RZ ;  /* 0x0000000530307c24 */ /* 0x004fce000f8e02ff */
.L_x_7323:
[----:B------:R-:W-:-:S04]  /*1be30*/  IMAD.IADD R7, R0, 0x1, R3 ;  /* 0x0000000100077824 */ /* 0x000fc800078e0203 */
[----:B----4-:R-:W-:-:S05]  /*1be40*/  IMAD.WIDE.U32 R6, R7, 0x40, R20 ;  /* 0x0000004007067825 */ /* 0x010fca00078e0014 */
[----:B---3--:R-:W2:Y:S04]  /*1be50*/  LDG.E.128 R8, desc[UR36][R6.64] ;  /* 0x0000002406087981 */ /* 0x008ea8000c1e1d00 */
[----:B------:R-:W3:Y:S04]  /*1be60*/  LDG.E.128 R12, desc[UR36][R6.64+0x10] ;  /* 0x00001024060c7981 */ /* 0x000ee8000c1e1d00 */
[----:B------:R-:W4:Y:S04]  /*1be70*/  LDG.E.128 R40, desc[UR36][R6.64+0x20] ;  /* 0x0000202406287981 */ /* 0x000f28000c1e1d00 */
[----:B------:R-:W5:Y:S01]  /*1be80*/  LDG.E.128 R44, desc[UR36][R6.64+0x30] ;  /* 0x00003024062c7981 */ /* 0x000f62000c1e1d00 */
[----:B------:R-:W-:-:S04]  /*1be90*/  IADD3 R3, PT, PT, R48, R3, RZ ;  /* 0x0000000330037210 */ /* 0x000fc80007ffe0ff */
[----:B------:R-:W-:Y:S01]  /*1bea0*/  ISETP.GE.U32.AND P1, PT, R3, UR8, PT ;  /* 0x0000000803007c0c */ /* 0x000fe2000bf26070 */
        /* <DEDUP_REMOVED lines=36> */
[----:B0-234-:R-:W-:Y:S05]  /*1c0f0*/  @!P1 BRA `(.L_x_7323) ;  /* 0xfffffffc004c9947 */ /* 0x01dfea000383ffff */
[----:B------:R-:W-:Y:S05]  /*1c100*/  BSYNC.RECONVERGENT B1 ;  /* 0x0000000000017941 */ /* 0x000fea0003800200 */
.L_x_7322:
[----:B------:R-:W-:Y:S05]  /*1c110*/  BRA `(.L_x_7321) ;  /* 0x00000004003c7947 */ /* 0x000fea0003800000 */
.L_x_7320:
[----:B------:R-:W0:Y:S01]  /*1c120*/  LDCU UR7, c[0x0][0x3b4] ;  /* 0x00007680ff0777ac */ /* 0x000e220008000800 */
[----:B------:R-:W-:Y:S01]  /*1c130*/  MOV R36, UR10 ;  /* 0x0000000a00247c02 */ /* 0x000fe20008000f00 */
[----:B------:R-:W-:Y:S01]  /*1c140*/  IMAD.U32 R37, RZ, RZ, UR11 ;  /* 0x0000000bff257e24 */ /* 0x000fe2000f8e00ff */
[----:B------:R-:W-:Y:S01]  /*1c150*/  MOV R38, UR12 ;  /* 0x0000000c00267c02 */ /* 0x000fe20008000f00 */
[----:B------:R-:W-:Y:S01]  /*1c160*/  IMAD.U32 R24, RZ, RZ, UR10 ;  /* 0x0000000aff187e24 */ /* 0x000fe2000f8e00ff */
        /* <DEDUP_REMOVED lines=8> */
[----:B0-----:R-:W-:-:S13]  /*1c1f0*/  ISETP.GE.U32.AND P1, PT, R2, UR7, PT ;  /* 0x0000000702007c0c */ /* 0x001fda000bf26070 */
[----:B------:R-:W-:Y:S05]  /*1c200*/  @P1 BRA `(.L_x_7321) ;  /* 0x0000000400001947 */ /* 0x000fea0003800000 */
[----:B------:R-:W0:Y:S01]  /*1c210*/  LDCU UR5, c[0x0][0x374] ;  /* 0x00006e80ff0577ac */ /* 0x000e220008000800 */
[----:B------:R-:W2:Y:S01]  /*1c220*/  LDC R23, c[0x0][0x360] ;  /* 0x0000d800ff177b82 */ /* 0x000ea20000000800 */
[----:B------:R-:W-:Y:S01]  /*1c230*/  MOV R3, R2 ;  /* 0x0000000200037202 */ /* 0x000fe20000000f00 */
        /* <DEDUP_REMOVED lines=11> */
[----:B------:R-:W-:Y:S01]  /*1c2f0*/  MOV R34, UR12 ;  /* 0x0000000c00227c02 */ /* 0x000fe20008000f00 */
[----:B-----5:R-:W1:Y:S01]  /*1c300*/  LDC R48, c[0x0][0x364] ;  /* 0x0000d900ff307b82 */ /* 0x020e620000000800 */
[----:B------:R-:W-:Y:S01]  /*1c310*/  MOV R35, UR13 ;  /* 0x0000000d00237c02 */ /* 0x000fe20008000f00 */
[----:B0-----:R-:W-:-:S07]  /*1c320*/  IMAD R0, R0, UR5, RZ ;  /* 0x0000000500007c24 */ /* 0x001fce000f8e02ff */
.L_x_7324:
[----:B------:R-:W-:-:S04]  /*1c330*/  IMAD.IADD R6, R0, 0x1, R3 ;  /* 0x0000000100067824 */ /* 0x000fc800078e0203 */
[----:B--2---:R-:W-:-:S04]  /*1c340*/  IMAD R7, R6, R23, R17 ;  /* 0x0000001706077224 */ /* 0x004fc800078e0211 */
[----:B----4-:R-:W-:-:S05]  /*1c350*/  IMAD.WIDE.U32 R6, R7, 0x40, R20 ;  /* 0x0000004007067825 */ /* 0x010fca00078e0014 */
[----:B---3--:R-:W2:Y:S04]  /*1c360*/  LDG.E.128 R8, desc[UR36][R6.64] ;  /* 0x0000002406087981 */ /* 0x008ea8000c1e1d00 */
[----:B------:R-:W3:Y:S04]  /*1c370*/  LDG.E.128 R12, desc[UR36][R6.64+0x10] ;  /* 0x00001024060c7981 */ /* 0x000ee8000c1e1d00 */
[----:B------:R-:W4:Y:S04]  /*1c380*/  LDG.E.128 R40, desc[UR36][R6.64+0x20] ;  /* 0x0000202406287981 */ /* 0x000f28000c1e1d00 */
[----:B------:R-:W5:Y:S01]  /*1c390*/  LDG.E.128 R44, desc[UR36][R6.64+0x30] ;  /* 0x00003024062c7981 */ /* 0x000f62000c1e1d00 */
[----:B-1----:R-:W-:-:S04]  /*1c3a0*/  IADD3 R3, PT, PT, R48, R3, RZ ;  /* 0x0000000330037210 */ /* 0x002fc80007ffe0ff */
        /* <DEDUP_REMOVED lines=21> */
[----:B----4-:R4:W0:-:S15]  /*1c500*/  DADD R24, R40, R24 ;  /* 0x0000000028187229 */ /* 0x01081e0000000018 */
        /* <DEDUP_REMOVED lines=16> */
.L_x_7321:
[----:B------:R-:W-:Y:S05]  /*1c610*/  BSYNC.RECONVERGENT B0 ;  /* 0x0000000000007941 */ /* 0x000fea0003800200 */
.L_x_7319:
[----:B------:R-:W0:Y:S01]  /*1c620*/  LDCU UR5, c[0x0][0x360] ;  /* 0x00006c00ff0577ac */ /* 0x000e220008000800 */
[----:B------:R-:W-:-:S04]  /*1c630*/  UIADD3 UR4, UPT, UPT, UR4, 0x10, URZ ;  /* 0x0000001004047890 */ /* 0x000fc8000fffe0ff */
[----:B------:R-:W-:Y:S01]  /*1c640*/  ULEA UR8, UR6, UR4, 0x18 ;  /* 0x0000000406087291 */ /* 0x000fe2000f8ec0ff */
[----:B------:R-:W2:Y:S01]  /*1c650*/  LDCU UR6, c[0x0][0x364] ;  /* 0x00006c80ff0677ac */ /* 0x000ea20008000800 */
[----:B0-----:R-:W-:-:S05]  /*1c660*/  IMAD R0, R2, UR5, R17 ;  /* 0x0000000502007c24 */ /* 0x001fca000f8e0211 */
[----:B------:R-:W-:-:S05]  /*1c670*/  LEA R3, R0, UR8, 0x6 ;  /* 0x0000000800037c11 */ /* 0x000fca000f8e30ff */
[----:B------:R0:W-:Y:S01]  /*1c680*/  STS.128 [R3], R28 ;  /* 0x0000001c03007388 */ /* 0x0001e20000000c00 */
[----:B--2---:R-:W-:-:S03]  /*1c690*/  UISETP.GE.U32.AND UP0, UPT, UR6, 0x2, UPT ;  /* 0x000000020600788c */ /* 0x004fc6000bf06070 */
[----:B------:R0:W-:Y:S04]  /*1c6a0*/  STS.128 [R3+0x10], R36 ;  /* 0x0000102403007388 */ /* 0x0001e80000000c00 */
[----:B------:R0:W-:Y:S04]  /*1c6b0*/  STS.128 [R3+0x20], R24 ;  /* 0x0000201803007388 */ /* 0x0001e80000000c00 */
[----:B------:R0:W-:Y:S01]  /*1c6c0*/  STS.128 [R3+0x30], R32 ;  /* 0x0000302003007388 */ /* 0x0001e20000000c00 */
[----:B------:R-:W-:Y:S05]  /*1c6d0*/  BRA.U !UP0, `(.L_x_7325) ;  /* 0x0000000108e47547 */ /* 0x000fea000b800000 */
[----:B------:R-:W-:-:S05]  /*1c6e0*/  UMOV UR4, UR6 ;  /* 0x0000000600047c82 */ /* 0x000fca0008000000 */
.L_x_7328:
        /* <DEDUP_REMOVED lines=9> */
[----:B---3--:R-:W0:Y:S02]  /*1c780*/  LDS.128 R8, [R0] ;  /* 0x0000000000087984 */ /* 0x008e240000000c00 */
[----:B0-----:R-:W-:-:S15]  /*1c790*/  DADD R28, R28, R8 ;  /* 0x000000001c1c7229 */ /* 0x001fde0000000008 */
        /* <DEDUP_REMOVED lines=41> */
.L_x_7327:
[----:B------:R-:W-:Y:S05]  /*1ca30*/  BSYNC.RECONVERGENT B0 ;  /* 0x0000000000007941 */ /* 0x000fea0003800200 */
.L_x_7326:
[----:B------:R-:W-:-:S03]  /*1ca40*/  UISETP.GT.U32.AND UP0, UPT, UR4, 0x3, UPT ;  /* 0x000000030400788c */ /* 0x000fc6000bf04070 */
[----:B------:R-:W-:-:S06]  /*1ca50*/  UMOV UR4, UR7 ;  /* 0x0000000700047c82 */ /* 0x000fcc0008000000 */
[----:B------:R-:W-:Y:S05]  /*1ca60*/  BRA.U UP0, `(.L_x_7328) ;  /* 0xfffffffd00207547 */ /* 0x000fea000b83ffff */
.L_x_7325:
[----:B------:R-:W4:Y:S02]  /*1ca70*/  LDCU UR4, c[0x0][0x3b8] ;  /* 0x00007700ff0477ac */ /* 0x000f240008000800 */
[----:B----4-:R-:W-:-:S09]  /*1ca80*/  UISETP.NE.AND UP0, UPT, UR4, URZ, UPT ;  /* 0x000000ff0400728c */ /* 0x010fd2000bf05270 */
[----:B------:R-:W-:Y:S05]  /*1ca90*/  BRA.U !UP0, `(.L_x_7329) ;  /* 0x0000000508d87547 */ /* 0x000fea000b800000 */
[----:B------:R-:W-:Y:S02]  /*1caa0*/  UISETP.GE.U32.AND UP0, UPT, UR5, 0x21, UPT ;  /* 0x000000210500788c */ /* 0x000fe4000bf06070 */
[----:B------:R-:W-:-:S07]  /*1cab0*/  UMOV UR4, UR5 ;  /* 0x0000000500047c82 */ /* 0x000fce0008000000 */
[----:B------:R-:W-:Y:S05]  /*1cac0*/  BRA.U !UP0, `(.L_x_7330) ;  /* 0x0000000108fc7547 */ /* 0x000fea000b800000 */
[----:B------:R4:W-:Y:S01]  /*1cad0*/  STS.128 [R3], R28 ;  /* 0x0000001c03007388 */ /* 0x0009e20000000c00 */
[----:B------:R-:W-:Y:S01]  /*1cae0*/  UISETP.GE.U32.AND UP0, UPT, UR5, 0x40, UPT ;  /* 0x000000400500788c */ /* 0x000fe2000bf06070 */
[----:B------:R-:W-:Y:S02]  /*1caf0*/  UMOV UR4, 0x20 ;  /* 0x0000002000047882 */ /* 0x000fe40000000000 */
[----:B------:R4:W-:Y:S04]  /*1cb00*/  STS.128 [R3+0x10], R36 ;  /* 0x0000102403007388 */ /* 0x0009e80000000c00 */
[----:B------:R4:W-:Y:S04]  /*1cb10*/  STS.128 [R3+0x20], R24 ;  /* 0x0000201803007388 */ /* 0x0009e80000000c00 */
[----:B------:R4:W-:Y:S01]  /*1cb20*/  STS.128 [R3+0x30], R32 ;  /* 0x0000302003007388 */ /* 0x0009e20000000c00 */
[----:B------:R-:W-:Y:S05]  /*1cb30*/  BRA.U !UP0, `(.L_x_7330) ;  /* 0x0000000108e07547 */ /* 0x000fea000b800000 */
[----:B------:R-:W-:-:S07]  /*1cb40*/  IMAD.U32 R0, RZ, RZ, UR5 ;  /* 0x00000005ff007e24 */ /* 0x000fce000f8e00ff */
.L_x_7333:
        /* <DEDUP_REMOVED lines=8> */
[----:B------:R-:W-:-:S05]  /*1cbd0*/  LEA R0, R2, R3, 0x6 ;  /* 0x0000000302007211 */ /* 0x000fca00078e30ff */
[----:B---3--:R-:W0:Y:S02]  /*1cbe0*/  LDS.128 R8, [R0] ;  /* 0x0000000000087984 */ /* 0x008e240000000c00 */
[----:B0-2-4-:R-:W-:-:S15]  /*1cbf0*/  DADD R28, R28, R8 ;  /* 0x000000001c1c7229 */ /* 0x015fde0000000008 */
        /* <DEDUP_REMOVED lines=41> */
.L_x_7332:
[----:B------:R-:W-:Y:S05]  /*1ce90*/  BSYNC.RECONVERGENT B0 ;  /* 0x0000000000007941 */ /* 0x000fea0003800200 */
.L_x_7331:
[----:B------:R-:W-:Y:S01]  /*1cea0*/  IMAD.MOV.U32 R0, RZ, RZ, R2 ;  /* 0x000000ffff007224 */ /* 0x000fe200078e0002 */
[----:B------:R-:W-:Y:S06]  /*1ceb0*/  @P2 BRA `(.L_x_7333) ;  /* 0xfffffffc00242947 */ /* 0x000fec000383ffff */
.L_x_7330:
[----:B------:R-:W-:Y:S01]  /*1cec0*/  BAR.SYNC.DEFER_BLOCKING 0x0 ;  /* 0x0000000000007b1d */ /* 0x000fe20000010000 */
[----:B------:R-:W-:-:S09]  /*1ced0*/  UISETP.GE.U32.AND UP0, UPT, UR4, 0x2, UPT ;  /* 0x000000020400788c */ /* 0x000fd2000bf06070 */
[----:B------:R-:W-:Y:S05]  /*1cee0*/  BRA.U !UP0, `(.L_x_7329) ;  /* 0x0000000108c47547 */ /* 0x000fea000b800000 */
[----:B------:R-:W-:-:S07]  /*1cef0*/  MOV R7, 0x1 ;  /* 0x0000000100077802 */ /* 0x000fce0000000f00 */
.L_x_7334:
[----:B0-2-4-:R-:W-:Y:S04]  /*1cf00*/  SHFL.DOWN PT, R3, R29, R7, 0x1f ;  /* 0x08001f071d037589 */ /* 0x015fe800000e0000 */
[----:B------:R-:W0:Y:S02]  /*1cf10*/  SHFL.DOWN PT, R2, R28, R7, 0x1f ;  /* 0x08001f071c027589 */ /* 0x000e2400000e0000 */
        /* <DEDUP_REMOVED lines=45> */
[----:B012-4-:R-:W-:Y:S05]  /*1d1f0*/  @!P1 BRA `(.L_x_7334) ;  /* 0xfffffffc00409947 */ /* 0x017fea000383ffff */
.L_x_7329:
        /* <DEDUP_REMOVED lines=15> */
[----:B--2-4-:R-:W-:Y:S01]  /*1d2f0*/  IMAD.X R3, RZ, RZ, UR5, P1 ;  /* 0x00000005ff037e24 */ /* 0x014fe200088e06ff */
[----:B------:R-:W2:Y:S04]  /*1d300*/  @P0 LDG.E.128 R4, desc[UR36][R46.64] ;  /* 0x000000242e040981 */ /* 0x000ea8000c1e1d00 */
[----:B---3--:R-:W3:Y:S04]  /*1d310*/  @P0 LDG.E.128 R8, desc[UR36][R44.64] ;  /* 0x000000242c080981 */ /* 0x008ee8000c1e1d00 */
[----:B------:R-:W4:Y:S04]  /*1d320*/  @P0 LDG.E.128 R12, desc[UR36][R20.64] ;  /* 0x00000024140c0981 */ /* 0x000f28000c1e1d00 */
[----:B------:R-:W4:Y:S01]  /*1d330*/  @P0 LDG.E.128 R40, desc[UR36][R2.64] ;  /* 0x0000002402280981 */ /* 0x000f22000c1e1d00 */
        /* <DEDUP_REMOVED lines=19> */
[----:B-1----:R0:W-:-:S15]  /*1d470*/  @!P1 STG.E.128 desc[UR36][R44.64], R36 ;  /* 0x000000242c009986 */ /* 0x0021de000c101d24 */
[----:B------:R-:W-:-:S15]  /*1d480*/  NOP ;  /* 0x0000000000007918 */ /* 0x000fde0000000000 */
[----:B------:R-:W-:-:S15]  /*1d490*/  NOP ;  /* 0x0000000000007918 */ /* 0x000fde0000000000 */
[----:B------:R-:W-:-:S15]  /*1d4a0*/  NOP ;  /* 0x0000000000007918 */ /* 0x000fde0000000000 */
[----:B------:R-:W-:-:S02]  /*1d4b0*/  NOP ;  /* 0x0000000000007918 */ /* 0x000fc40000000000 */
[----:B----4-:R-:W-:-:S15]  /*1d4c0*/  @P0 DADD R24, R24, R12 ;  /* 0x0000000018180229 */ /* 0x010fde000000000c */
        /* <DEDUP_REMOVED lines=10> */
[----:B------:R-:W-:-:S15]  /*1d570*/  @P0 DADD R32, R32, R40 ;  /* 0x0000000020200229 */ /* 0x000fde0000000028 */
        /* <DEDUP_REMOVED lines=26> */
.L_x_7337:
        /* <DEDUP_REMOVED lines=19> */
.L_x_7338:
[----:B------:R-:W-:Y:S05]  /*1d850*/  BRA `(.L_x_7339) ;  /* 0x0000000000047947 */ /* 0x000fea0003800000 */
.L_x_7336:
[----:B------:R1:W-:Y:S02]  /*1d860*/  STG.E.128 desc[UR36][R46.64], R28 ;  /* 0x0000001c2e007986 */ /* 0x0003e4000c101d24 */
.L_x_7339:
[----:B------:R-:W0:Y:S01]  /*1d870*/  LDCU.64 UR6, c[0x0][0x778] ;  /* 0x0000ef00ff0677ac */ /* 0x000e220008000a00 */
[----:B------:R-:W2:Y:S01]  /*1d880*/  LDCU UR4, c[0x0][0x7ac] ;  /* 0x0000f580ff0477ac */ /* 0x000ea20008000800 */
[----:B0-----:R-:W-:-:S04]  /*1d890*/  IADD3 R2, P0, PT, R19, UR6, RZ ;  /* 0x0000000613027c10 */ /* 0x001fc8000ff1e0ff */
[----:B------:R-:W-:Y:S01]  /*1d8a0*/  IADD3.X R3, PT, PT, RZ, UR7, RZ, P0, !PT ;  /* 0x00000007ff037c10 */ /* 0x000fe200087fe4ff */
[----:B--2---:R-:W-:-:S04]  /*1d8b0*/  UISETP.NE.AND UP0, UPT, UR4, 0x1, UPT ;  /* 0x000000010400788c */ /* 0x004fc8000bf05270 */
[----:B------:R0:W-:Y:S05]  /*1d8c0*/  STG.E.128 desc[UR36][R2.64], R36 ;  /* 0x0000002402007986 */ /* 0x0001ea000c101d24 */
        /* <DEDUP_REMOVED lines=17> */
.L_x_7341:
        /* <DEDUP_REMOVED lines=19> */
.L_x_7342:
[----:B------:R-:W-:Y:S05]  /*1db10*/  BRA `(.L_x_7343) ;  /* 0x00000000000c7947 */ /* 0x000fea0003800000 */
.L_x_7340:
[----:B------:R-:W-:-:S04]  /*1db20*/  IADD3 R18, P0, PT, R18, UR6, RZ ;  /* 0x0000000612127c10 */ /* 0x000fc8000ff1e0ff */
[----:B------:R-:W-:-:S05]  /*1db30*/  IADD3.X R19, PT, PT, RZ, UR7, RZ, P0, !PT ;  /* 0x00000007ff137c10 */ /* 0x000fca00087fe4ff */
[----:B------:R2:W-:Y:S04]  /*1db40*/  STG.E.128 desc[UR36][R18.64], R24 ;  /* 0x0000001812007986 */ /* 0x0005e8000c101d24 */
.L_x_7343:
[----:B------:R-:W3:Y:S02]  /*1db50*/  LDCU.64 UR4, c[0x0][0x778] ;  /* 0x0000ef00ff0477ac */ /* 0x000ee40008000a00 */
[----:B---3--:R-:W-:-:S04]  /*1db60*/  IADD3 R16, P0, PT, R16, UR4, RZ ;  /* 0x0000000410107c10 */ /* 0x008fc8000ff1e0ff */
[----:B------:R-:W-:-:S05]  /*1db70*/  IADD3.X R17, PT, PT, RZ, UR5, RZ, P0, !PT ;  /* 0x00000005ff117c10 */ /* 0x000fca00087fe4ff */
[----:B------:R-:W-:Y:S01]  /*1db80*/  STG.E.128 desc[UR36][R16.64], R32 ;  /* 0x0000002010007986 */ /* 0x000fe2000c101d24 */
[----:B------:R-:W-:Y:S05]  /*1db90*/  EXIT ;  /* 0x000000000000794d */ /* 0x000fea0003800000 */
.L_x_7335:
[----:B------:R-:W0:Y:S01]  /*1dba0*/  LDCU.U8 UR4, c[0x0][0x7a8] ;  /* 0x0000f500ff0477ac */ /* 0x000e220008000000 */
[----:B------:R-:W1:Y:S01]  /*1dbb0*/  LDCU.U8 UR5, c[0x0][0x7a9] ;  /* 0x0000f520ff0577ac */ /* 0x000e620008000000 */
[----:B0-----:R-:W-:Y:S02]  /*1dbc0*/  UISETP.NE.AND UP1, UPT, UR4, URZ, UPT ;  /* 0x000000ff0400728c */ /* 0x001fe4000bf25270 */
[----:B-1----:R-:W-:-:S07]  /*1dbd0*/  UISETP.NE.AND UP0, UPT, UR5, URZ, UPT ;  /* 0x000000ff0500728c */ /* 0x002fce000bf05270 */
[----:B------:R-:W-:Y:S05]  /*1dbe0*/  BRA.U !UP1, `(.L_x_7344) ;  /* 0x0000000109a07547 */ /* 0x000fea000b800000 */
[----:B---3--:R-:W2:Y:S04]  /*1dbf0*/  LDG.E.128 R8, desc[UR36][R4.64] ;  /* 0x0000002404087981 */ /* 0x008ea8000c1e1d00 */
[----:B------:R-:W3:Y:S04]  /*1dc00*/  LDG.E.128 R12, desc[UR36][R4.64+0x10] ;  /* 0x00001024040c7981 */ /* 0x000ee8000c1e1d00 */
[----:B------:R-:W3:Y:S04]  /*1dc10*/  LDG.E.128 R40, desc[UR36][R4.64+0x20] ;  /* 0x0000202404287981 */ /* 0x000ee8000c1e1d00 */
[----:B------:R-:W3:Y:S01]  /*1dc20*/  LDG.E.128 R44, desc[UR36][R4.64+0x30] ;  /* 0x00003024042c7981 */ /* 0x000ee2000c1e1d00 */
[----:B--2-4-:R0:W1:-:S15]  /*1dc30*/  DADD R28, R28, R8 ;  /* 0x000000001c1c7229 */ /* 0x01405e0000000008 */
        /* <DEDUP_REMOVED lines=34> */
[----:B-1234-:R0:W0:Y:S02]  /*1de60*/  DADD R34, R34, R46 ;  /* 0x0000000022227229 */ /* 0x01e024000000002e */
.L_x_7344:
        /* <DEDUP_REMOVED lines=17> */
[----:B------:R-:W-:-:S07]  /*1df80*/  MOV R11, UR9 ;  /* 0x00000009000b7c02 */ /* 0x000fce0008000f00 */
[----:B------:R-:W-:-:S07]  /*1df90*/  LEPC R20, `(.L_x_7347) ;  /* 0x000000001014794e */ /* 0x000fce0000000000 */
[----:B0---45:R-:W-:Y:S05]  /*1dfa0*/  CALL.ABS.NOINC R14 ;  /* 0x000000000e007343 */ /* 0x031fea0003c00000 */
.L_x_7347:
        /* <DEDUP_REMOVED lines=19> */
.L_x_7348:
[----:B------:R-:W-:Y:S05]  /*1e0e0*/  BRA `(.L_x_7349) ;  /* 0x0000000000107947 */ /* 0x000fea0003800000 */
.L_x_7346:
[----:B------:R-:W1:Y:S02]  /*1e0f0*/  LDCU.64 UR4, c[0x0][0x778] ;  /* 0x0000ef00ff0477ac */ /* 0x000e640008000a00 */
[----:B-1----:R-:W-:-:S04]  /*1e100*/  IADD3 R22, P0, PT, R22, UR4, RZ ;  /* 0x0000000416167c10 */ /* 0x002fc8000ff1e0ff */
[----:B------:R-:W-:-:S05]  /*1e110*/  IADD3.X R23, PT, PT, RZ, UR5, RZ, P0, !PT ;  /* 0x00000005ff177c10 */ /* 0x000fca00087fe4ff */
[----:B------:R1:W-:Y:S04]  /*1e120*/  STG.E.128 desc[UR36][R22.64], R28 ;  /* 0x0000001c16007986 */ /* 0x0003e8000c101d24 */
.L_x_7349:
[----:B------:R-:W0:Y:S01]  /*1e130*/  LDCU.64 UR6, c[0x0][0x778] ;  /* 0x0000ef00ff0677ac */ /* 0x000e220008000a00 */
[----:B------:R-:W3:Y:S01]  /*1e140*/  LDCU UR4, c[0x0][0x7ac] ;  /* 0x0000f580ff0477ac */ /* 0x000ee20008000800 */
[----:B0-----:R-:W-:-:S04]  /*1e150*/  IADD3 R2, P0, PT, R19, UR6, RZ ;  /* 0x0000000613027c10 */ /* 0x001fc8000ff1e0ff */
[----:B--2-4-:R-:W-:Y:S01]  /*1e160*/  IADD3.X R3, PT, PT, RZ, UR7, RZ, P0, !PT ;  /* 0x00000007ff037c10 */ /* 0x014fe200087fe4ff */
[----:B---3--:R-:W-:-:S04]  /*1e170*/  UISETP.NE.AND UP0, UPT, UR4, 0x1, UPT ;  /* 0x000000010400788c */ /* 0x008fc8000bf05270 */
        /* <DEDUP_REMOVED lines=18> */
.L_x_7351:
        /* <DEDUP_REMOVED lines=19> */
.L_x_7352:
[----:B------:R-:W-:Y:S05]  /*1e3d0*/  BRA `(.L_x_7353) ;  /* 0x00000000000c7947 */ /* 0x000fea0003800000 */
.L_x_7350:
[----:B------:R-:W-:-:S04]  /*1e3e0*/  IADD3 R18, P0, PT, R18, UR6, RZ ;  /* 0x0000000612127c10 */ /* 0x000fc8000ff1e0ff */
[----:B------:R-:W-:-:S05]  /*1e3f0*/  IADD3.X R19, PT, PT, RZ, UR7, RZ, P0, !PT ;  /* 0x00000007ff137c10 */ /* 0x000fca00087fe4ff */
[----:B------:R2:W-:Y:S04]  /*1e400*/  STG.E.128 desc[UR36][R18.64], R24 ;  /* 0x0000001812007986 */ /* 0x0005e8000c101d24 */
.L_x_7353:
[----:B------:R-:W3:Y:S02]  /*1e410*/  LDCU.64 UR4, c[0x0][0x778] ;  /* 0x0000ef00ff0477ac */ /* 0x000ee40008000a00 */
[----:B---3--:R-:W-:-:S04]  /*1e420*/  IADD3 R16, P0, PT, R16, UR4, RZ ;  /* 0x0000000410107c10 */ /* 0x008fc8000ff1e0ff */
[----:B------:R-:W-:-:S05]  /*1e430*/  IADD3.X R17, PT, PT, RZ, UR5, RZ, P0, !PT ;  /* 0x00000005ff117c10 */ /* 0x000fca00087fe4ff */
[----:B------:R-:W-:Y:S01]  /*1e440*/  STG.E.128 desc[UR36][R16.64], R32 ;  /* 0x0000002010007986 */ /* 0x000fe2000c101d24 */
[----:B------:R-:W-:Y:S05]  /*1e450*/  EXIT ;  /* 0x000000000000794d */ /* 0x000fea0003800000 */
.L_x_7345:
[----:B------:R-:W-:Y:S04]  /*1e460*/  STG.E.128 desc[UR36][R4.64], R28 ;  /* 0x0000001c04007986 */ /* 0x000fe8000c101d24 */
[----:B------:R-:W-:Y:S04]  /*1e470*/  STG.E.128 desc[UR36][R4.64+0x10], R36 ;  /* 0x0000102404007986 */ /* 0x000fe8000c101d24 */
[----:B0-----:R-:W-:Y:S04]  /*1e480*/  STG.E.128 desc[UR36][R4.64+0x20], R24 ;  /* 0x0000201804007986 */ /* 0x001fe8000c101d24 */
[----:B------:R-:W-:Y:S01]  /*1e490*/  STG.E.128 desc[UR36][R4.64+0x30], R32 ;  /* 0x0000302004007986 */ /* 0x000fe2000c101d24 */
[----:B------:R-:W-:Y:S05]  /*1e4a0*/  EXIT ;  /* 0x000000000000794d */ /* 0x000fea0003800000 */
.L_x_7310:
        /* <DEDUP_REMOVED lines=15> */
[----:B------:R-:W2:Y:S01]  /*1e5a0*/  LDCU.64 UR4, c[0x0][0x778] ;  /* 0x0000ef00ff0477ac */ /* 0x000ea20008000a00 */
[----:B0-----:R-:W-:Y:S02]  /*1e5b0*/  ISETP.NE.AND P0, PT, RZ, UR6, PT ;  /* 0x00000006ff007c0c */ /* 0x001fe4000bf05270 */
[----:B--2---:R-:W-:Y:S02]  /*1e5c0*/  IADD3 R30, P4, PT, R19, UR4, RZ ;  /* 0x00000004131e7c10 */ /* 0x004fe4000ff9e0ff */
[----:B------:R-:W-:Y:S02]  /*1e5d0*/  IADD3 R28, P3, PT, R16, UR4, RZ ;  /* 0x00000004101c7c10 */ /* 0x000fe4000ff7e0ff */
[----:B------:R-:W-:Y:S01]  /*1e5e0*/  IADD3 R26, P2, PT, R18, UR4, RZ ;  /* 0x00000004121a7c10 */ /* 0x000fe2000ff5e0ff */
[----:B------:R-:W-:Y:S01]  /*1e5f0*/  IMAD.X R31, RZ, RZ, UR5, P4 ;  /* 0x00000005ff1f7e24 */ /* 0x000fe2000a0e06ff */
[----:B------:R-:W-:-:S02]  /*1e600*/  IADD3 R2, P1, PT, R24, UR4, RZ ;  /* 0x0000000418027c10 */ /* 0x000fc4000ff3e0ff */
[----:B------:R-:W-:Y:S02]  /*1e610*/  IADD3.X R29, PT, PT, RZ, UR5, RZ, P3, !PT ;  /* 0x00000005ff1d7c10 */ /* 0x000fe40009ffe4ff */
[----:B------:R-:W-:Y:S01]  /*1e620*/  IADD3.X R27, PT, PT, RZ, UR5, RZ, P2, !PT ;  /* 0x00000005ff1b7c10 */ /* 0x000fe200097fe4ff */
[----:B------:R-:W-:Y:S01]  /*1e630*/  IMAD.X R3, RZ, RZ, UR5, P1 ;  /* 0x00000005ff037e24 */ /* 0x000fe200088e06ff */
        /* <DEDUP_REMOVED lines=22> */
[----:B------:R-:W2:Y:S02]  /*1e7a0*/  @P0 DADD R130, R130, R10 ;  /* 0x0000000082820229 */ /* 0x000ea4000000000a */
[----:B--2---:R0:W-:-:S15]  /*1e7b0*/  @!P1 STG.E.128 desc[UR36][R28.64], R128 ;  /* 0x000000801c009986 */ /* 0x0041de000c101d24 */
        /* <DEDUP_REMOVED lines=20> */
[----:B------:R-:W2:Y:S02]  /*1e900*/  @P0 DADD R142, R142, R22 ;  /* 0x000000008e8e0229 */ /* 0x000ea40000000016 */
[----:B--2---:R0:W-:Y:S01]  /*1e910*/  @!P1 STG.E.128 desc[UR36][R2.64], R140 ;  /* 0x0000008c02009986 */ /* 0x0041e2000c101d24 */
[----:B------:R-:W-:Y:S05]  /*1e920*/  @!P1 EXIT ;  /* 0x000000000000994d */ /* 0x000fea0003800000 */
[----:B------:R-:W2:Y:S02]  /*1e930*/  LDCU UR4, c[0x0][0x7ac] ;  /* 0x0000f580ff0477ac */ /* 0x000ea40008000800 */
[----:B--2---:R-:W-:-:S09]  /*1e940*/  UISETP.NE.AND UP0, UPT, UR4, 0x1, UPT ;  /* 0x000000010400788c */ /* 0x004fd2000bf05270 */
[----:B------:R-:W-:Y:S05]  /*1e950*/  BRA.U !UP0, `(.L_x_7355) ;  /* 0x0000000108907547 */ /* 0x000fea000b800000 */
[----:B0-----:R-:W-:Y:S01]  /*1e960*/  MOV R2, 0x0 ;  /* 0x0000000000027802 */ /* 0x001fe20000000f00 */
[----:B------:R-:W0:Y:S01]  /*1e970*/  LDCU.64 UR4, c[0x4][0x7c8] ;  /* 0x0100f900ff0477ac */ /* 0x000e220008000a00 */
[----:B------:R-:W-:Y:S01]  /*1e980*/  HFMA2 R8, -RZ, RZ, 0, 4.4763088226318359375e-05 ;  /* 0x000002efff087431 */ /* 0x000fe200000001ff */
[----:B------:R-:W-:Y:S01]  /*1e990*/  MOV R12, 0x1 ;  /* 0x00000001000c7802 */ /* 0x000fe20000000f00 */
[----:B------:R2:W3:Y:S01]  /*1e9a0*/  LDC.64 R14, c[0x4][R2] ;  /* 0x01000000020e7b82 */ /* 0x0004e20000000a00 */
[----:B------:R-:W4:Y:S01]  /*1e9b0*/  LDCU.64 UR6, c[0x4][0x7b8] ;  /* 0x0100f700ff0677ac */ /* 0x000f220008000a00 */
[----:B------:R-:W-:Y:S01]  /*1e9c0*/  IMAD.MOV.U32 R13, RZ, RZ, RZ ;  /* 0x000000ffff0d7224 */ /* 0x000fe200078e00ff */
[----:B------:R-:W1:Y:S01]  /*1e9d0*/  LDCU.64 UR8, c[0x4][0x1d8] ;  /* 0x01003b00ff0877ac */ /* 0x000e620008000a00 */
[----:B0-----:R-:W-:Y:S02]  /*1e9e0*/  MOV R4, UR4 ;  /* 0x0000000400047c02 */ /* 0x001fe40008000f00 */
[----:B------:R-:W-:Y:S01]  /*1e9f0*/  MOV R5, UR5 ;  /* 0x0000000500057c02 */ /* 0x000fe20008000f00 */
[----:B----4-:R-:W-:Y:S01]  /*1ea00*/  IMAD.U32 R6, RZ, RZ, UR6 ;  /* 0x00000006ff067e24 */ /* 0x010fe2000f8e00ff */
[----:B------:R-:W-:-:S02]  /*1ea10*/  MOV R7, UR7 ;  /* 0x0000000700077c02 */ /* 0x000fc40008000f00 */
[----:B-1----:R-:W-:Y:S01]  /*1ea20*/  MOV R10, UR8 ;  /* 0x00000008000a7c02 */ /* 0x002fe20008000f00 */
[----:B--2---:R-:W-:-:S07]  /*1ea30*/  IMAD.U32 R11, RZ, RZ, UR9 ;  /* 0x00000009ff0b7e24 */ /* 0x004fce000f8e00ff */
[----:B------:R-:W-:-:S07]  /*1ea40*/  LEPC R20, `(.L_x_7356) ;  /* 0x000000001014794e */ /* 0x000fce0000000000 */
[----:B---3-5:R-:W-:Y:S05]  /*1ea50*/  CALL.ABS.NOINC R14 ;  /* 0x000000000e007343 */ /* 0x028fea0003c00000 */
.L_x_7356:
        /* <DEDUP_REMOVED lines=19> */
.L_x_7357:
[----:B------:R-:W-:Y:S05]  /*1eb90*/  BRA `(.L_x_7358) ;  /* 0x0000000000047947 */ /* 0x000fea0003800000 */
.L_x_7355:
[----:B------:R2:W-:Y:S02]  /*1eba0*/  STG.E.128 desc[UR36][R30.64], R124 ;  /* 0x0000007c1e007986 */ /* 0x0005e4000c101d24 */
.L_x_7358:
[----:B------:R-:W3:Y:S01]  /*1ebb0*/  LDCU.64 UR6, c[0x0][0x778] ;  /* 0x0000ef00ff0677ac */ /* 0x000ee20008000a00 */
[----:B------:R-:W4:Y:S01]  /*1ebc0*/  LDCU UR4, c[0x0][0x7ac] ;  /* 0x0000f580ff0477ac */ /* 0x000f220008000800 */
[----:B---3--:R-:W-:-:S04]  /*1ebd0*/  IADD3 R16, P0, PT, R16, UR6, RZ ;  /* 0x0000000610107c10 */ /* 0x008fc8000ff1e0ff */
[----:B------:R-:W-:Y:S01]  /*1ebe0*/  IADD3.X R17, PT, PT, RZ, UR7, RZ, P0, !PT ;  /* 0x00000007ff117c10 */ /* 0x000fe200087fe4ff */
[----:B----4-:R-:W-:-:S04]  /*1ebf0*/  UISETP.NE.AND UP0, UPT, UR4, 0x1, UPT ;  /* 0x000000010400788c */ /* 0x010fc8000bf05270 */
[----:B------:R3:W-:Y:S05]  /*1ec00*/  STG.E.128 desc[UR36][R16.64], R128 ;  /* 0x0000008010007986 */ /* 0x0007ea000c101d24 */
        /* <DEDUP_REMOVED lines=14> */
[----:B----4-:R-:W-:-:S07]  /*1ecf0*/  MOV R11, UR9 ;  /* 0x00000009000b7c02 */ /* 0x010fce0008000f00 */
[----:B------:R-:W-:-:S07]  /*1ed00*/  LEPC R20, `(.L_x_7360) ;  /* 0x000000001014794e */ /* 0x000fce0000000000 */
[----:B-1---5:R-:W-:Y:S05]  /*1ed10*/  CALL.ABS.NOINC R14 ;  /* 0x000000000e007343 */ /* 0x022fea0003c00000 */
.L_x_7360:
        /* <DEDUP_REMOVED lines=19> */
.L_x_7361:
[----:B------:R-:W-:Y:S05]  /*1ee50*/  BRA `(.L_x_7362) ;  /* 0x00000000000c7947 */ /* 0x000fea0003800000 */
.L_x_7359:
[----:B------:R-:W-:-:S04]  /*1ee60*/  IADD3 R18, P0, PT, R18, UR6, RZ ;  /* 0x0000000612127c10 */ /* 0x000fc8000ff1e0ff */
[----:B------:R-:W-:-:S05]  /*1ee70*/  IADD3.X R19, PT, PT, RZ, UR7, RZ, P0, !PT ;  /* 0x00000007ff137c10 */ /* 0x000fca00087fe4ff */
[----:B------:R4:W-:Y:S04]  /*1ee80*/  STG.E.128 desc[UR36][R18.64], R132 ;  /* 0x0000008412007986 */ /* 0x0009e8000c101d24 */
.L_x_7362:
[----:B------:R-:W0:Y:S02]  /*1ee90*/  LDCU.64 UR4, c[0x0][0x778] ;  /* 0x0000ef00ff0477ac */ /* 0x000e240008000a00 */
[----:B0-----:R-:W-:-:S04]  /*1eea0*/  IADD3 R24, P0, PT, R24, UR4, RZ ;  /* 0x0000000418187c10 */ /* 0x001fc8000ff1e0ff */
[----:B------:R-:W-:-:S05]  /*1eeb0*/  IADD3.X R25, PT, PT, RZ, UR5, RZ, P0, !PT ;  /* 0x00000005ff197c10 */ /* 0x000fca00087fe4ff */
[----:B------:R-:W-:Y:S01]  /*1eec0*/  STG.E.128 desc[UR36][R24.64], R140 ;  /* 0x0000008c18007986 */ /* 0x000fe2000c101d24 */
[----:B------:R-:W-:Y:S05]  /*1eed0*/  EXIT ;  /* 0x000000000000794d */ /* 0x000fea0003800000 */
.L_x_7354:
[----:B------:R-:W0:Y:S01]  /*1eee0*/  LDCU.U8 UR4, c[0x0][0x7a8] ;  /* 0x0000f500ff0477ac */ /* 0x000e220008000000 */
[----:B------:R-:W2:Y:S01]  /*1eef0*/  LDCU.U8 UR5, c[0x0][0x7a9] ;  /* 0x0000f520ff0577ac */ /* 0x000ea20008000000 */
[----:B0-----:R-:W-:Y:S02]  /*1ef00*/  UISETP.NE.AND UP0, UPT, UR4, URZ, UPT ;  /* 0x000000ff0400728c */ /* 0x001fe4000bf05270 */
[----:B--2---:R-:W-:-:S07]  /*1ef10*/  UISETP.NE.AND UP1, UPT, UR5, URZ, UPT ;  /* 0x000000ff0500728c */ /* 0x004fce000bf25270 */
[----:B------:R-:W-:Y:S05]  /*1ef20*/  BRA.U !UP0, `(.L_x_7363) ;  /* 0x0000000108a07547 */ /* 0x000fea000b800000 */
[----:B---3--:R-:W2:Y:S04]  /*1ef30*/  LDG.E.128 R8, desc[UR36][R4.64] ;  /* 0x0000002404087981 */ /* 0x008ea8000c1e1d00 */
[----:B------:R-:W3:Y:S04]  /*1ef40*/  LDG.E.128 R12, desc[UR36][R4.64+0x10] ;  /* 0x00001024040c7981 */ /* 0x000ee8000c1e1d00 */
[----:B------:R-:W4:Y:S04]  /*1ef50*/  LDG.E.128 R20, desc[UR36][R4.64+0x20] ;  /* 0x0000202404147981 */ /* 0x000f28000c1e1d00 */
[----:B------:R-:W4:Y:S01]  /*1ef60*/  LDG.E.128 R28, desc[UR36][R4.64+0x30] ;  /* 0x00003024041c7981 */ /* 0x000f22000c1e1d00 */
        /* <DEDUP_REMOVED lines=35> */
[----:B--2-4-:R3:W0:Y:S02]  /*1f1a0*/  DADD R142, R142, R30 ;  /* 0x000000008e8e7229 */ /* 0x014624000000001e */
.L_x_7363:
[----:B------:R-:W-:Y:S05]  /*1f1b0*/  BRA.U !UP1, `(.L_x_7364) ;  /* 0x0000000509787547 */ /* 0x000fea000b800000 */
[----:B------:R-:W2:Y:S02]  /*1f1c0*/  LDCU UR4, c[0x0][0x7ac] ;  /* 0x0000f580ff0477ac */ /* 0x000ea40008000800 */
[----:B--2---:R-:W-:-:S09]  /*1f1d0*/  UISETP.NE.AND UP0, UPT, UR4, 0x1, UPT ;  /* 0x000000010400788c */ /* 0x004fd2000bf05270 */
[----:B------:R-:W-:Y:S05]  /*1f1e0*/  BRA.U !UP0, `(.L_x_7365) ;  /* 0x0000000108907547 */ /* 0x000fea000b800000 */
[----:B------:R-:W-:Y:S01]  /*1f1f0*/  MOV R2, 0x0 ;  /* 0x0000000000027802 */ /* 0x000fe20000000f00 */
[----:B------:R-:W2:Y:S01]  /*1f200*/  LDCU.64 UR4, c[0x4][0x7c8] ;  /* 0x0100f900ff0477ac */ /* 0x000ea20008000a00 */
[----:B---3--:R-:W-:Y:S02]  /*1f210*/  HFMA2 R12, -RZ, RZ, 0, 5.9604644775390625e-08 ;  /* 0x00000001ff0c7431 */ /* 0x008fe400000001ff */
[----:B0-----:R-:W-:Y:S01]  /*1f220*/  IMAD.MOV.U32 R8, RZ, RZ, 0x2ef ;  /* 0x000002efff087424 */ /* 0x001fe200078e00ff */
        /* <DEDUP_REMOVED lines=12> */
.L_x_7366:
        /* <DEDUP_REMOVED lines=19> */
.L_x_7367:
[----:B------:R-:W-:Y:S05]  /*1f420*/  BRA `(.L_x_7368) ;  /* 0x0000000000107947 */ /* 0x000fea0003800000 */
.L_x_7365:
[----:B------:R-:W2:Y:S02]  /*1f430*/  LDCU.64 UR4, c[0x0][0x778] ;  /* 0x0000ef00ff0477ac */ /* 0x000ea40008000a00 */
[----:B--2---:R-:W-:-:S04]  /*1f440*/  IADD3 R2, P0, PT, R19, UR4, RZ ;  /* 0x0000000413027c10 */ /* 0x004fc8000ff1e0ff */
[----:B------:R-:W-:-:S05]  /*1f450*/  IADD3.X R3, PT, PT, RZ, UR5, RZ, P0, !PT ;  /* 0x00000005ff037c10 */ /* 0x000fca00087fe4ff */
[----:B0-----:R0:W-:Y:S04]  /*1f460*/  STG.E.128 desc[UR36][R2.64], R124 ;  /* 0x0000007c02007986 */ /* 0x0011e8000c101d24 */
.L_x_7368:
[----:B------:R-:W2:Y:S01]  /*1f470*/  LDCU.64 UR6, c[0x0][0x778] ;  /* 0x0000ef00ff0677ac */ /* 0x000ea20008000a00 */
[----:B------:R-:W4:Y:S01]  /*1f480*/  LDCU UR4, c[0x0][0x7ac] ;  /* 0x0000f580ff0477ac */ /* 0x000f220008000800 */
[----:B--2---:R-:W-:-:S04]  /*1f490*/  IADD3 R16, P0, PT, R16, UR6, RZ ;  /* 0x0000000610107c10 */ /* 0x004fc8000ff1e0ff */
[----:B------:R-:W-:Y:S01]  /*1f4a0*/  IADD3.X R17, PT, PT, RZ, UR7, RZ, P0, !PT ;  /* 0x00000007ff117c10 */ /* 0x000fe200087fe4ff */
[----:B----4-:R-:W-:-:S04]  /*1f4b0*/  UISETP.NE.AND UP0, UPT, UR4, 0x1, UPT ;  /* 0x000000010400788c */ /* 0x010fc8000bf05270 */
[----:B------:R2:W-:Y:S05]  /*1f4c0*/  STG.E.128 desc[UR36][R16.64], R128 ;  /* 0x0000008010007986 */ /* 0x0005ea000c101d24 */
[----:B------:R-:W-:Y:S05]  /*1f4d0*/  BRA.U !UP0, `(.L_x_7369) ;  /* 0x0000000108907547 */ /* 0x000fea000b800000 */
[----:B0-----:R-:W-:Y:S01]  /*1f4e0*/  MOV R2, 0x0 ;  /* 0x0000000000027802 */ /* 0x001fe20000000f00 */
[----:B------:R-:W0:Y:S01]  /*1f4f0*/  LDCU.64 UR4, c[0x4][0x7c8] ;  /* 0x0100f900ff0477ac */ /* 0x000e220008000a00 */
[----:B---3--:R-:W-:Y:S02]  /*1f500*/  HFMA2 R12, -RZ, RZ, 0, 5.9604644775390625e-08 ;  /* 0x00000001ff0c7431 */ /* 0x008fe400000001ff */
[----:B------:R-:W-:Y:S01]  /*1f510*/  IMAD.MOV.U32 R8, RZ, RZ, 0x2ef ;  /* 0x000002efff087424 */ /* 0x000fe200078e00ff */
[----:B------:R3:W4:Y:S01]  /*1f520*/  LDC.64 R14, c[0x4][R2] ;  /* 0x01000000020e7b82 */ /* 0x0007220000000a00 */
[----:B------:R-:W1:Y:S01]  /*1f530*/  LDCU.64 UR6, c[0x4][0x7b8] ;  /* 0x0100f700ff0677ac */ /* 0x000e620008000a00 */
[----:B------:R-:W-:Y:S01]  /*1f540*/  MOV R13, RZ ;  /* 0x000000ff000d7202 */ /* 0x000fe20000000f00 */
[----:B------:R-:W2:Y:S01]  /*1f550*/  LDCU.64 UR8, c[0x4][0x1d8] ;  /* 0x01003b00ff0877ac */ /* 0x000ea20008000a00 */
[----:B0-----:R-:W-:Y:S01]  /*1f560*/  IMAD.U32 R4, RZ, RZ, UR4 ;  /* 0x00000004ff047e24 */ /* 0x001fe2000f8e00ff */
[----:B------:R-:W-:-:S02]  /*1f570*/  MOV R5, UR5 ;  /* 0x0000000500057c02 */ /* 0x000fc40008000f00 */
[----:B-1----:R-:W-:Y:S01]  /*1f580*/  MOV R6, UR6 ;  /* 0x0000000600067c02 */ /* 0x002fe20008000f00 */
[----:B------:R-:W-:Y:S01]  /*1f590*/  IMAD.U32 R7, RZ, RZ, UR7 ;  /* 0x00000007ff077e24 */ /* 0x000fe2000f8e00ff */
[----:B--2---:R-:W-:Y:S02]  /*1f5a0*/  MOV R10, UR8 ;  /* 0x00000008000a7c02 */ /* 0x004fe40008000f00 */
[----:B---3--:R-:W-:-:S07]  /*1f5b0*/  MOV R11, UR9 ;  /* 0x00000009000b7c02 */ /* 0x008fce0008000f00 */
[----:B------:R-:W-:-:S07]  /*1f5c0*/  LEPC R20, `(.L_x_7370) ;  /* 0x000000001014794e */ /* 0x000fce0000000000 */
[----:B----45:R-:W-:Y:S05]  /*1f5d0*/  CALL.ABS.NOINC R14 ;  /* 0x000000000e007343 */ /* 0x030fea0003c00000 */
.L_x_7370:
        /* <DEDUP_REMOVED lines=19> */
.L_x_7371:
[----:B------:R-:W-:Y:S05]  /*1f710*/  BRA `(.L_x_7372) ;  /* 0x00000000000c7947 */ /* 0x000fea0003800000 */
.L_x_7369:
[----:B------:R-:W-:-:S04]  /*1f720*/  IADD3 R18, P0, PT, R18, UR6, RZ ;  /* 0x0000000612127c10 */ /* 0x000fc8000ff1e0ff */
[----:B------:R-:W-:-:S05]  /*1f730*/  IADD3.X R19, PT, PT, RZ, UR7, RZ, P0, !PT ;  /* 0x00000007ff137c10 */ /* 0x000fca00087fe4ff */
[----:B------:R4:W-:Y:S04]  /*1f740*/  STG.E.128 desc[UR36][R18.64], R132 ;  /* 0x0000008412007986 */ /* 0x0009e8000c101d24 */
.L_x_7372:
[----:B------:R-:W0:Y:S02]  /*1f750*/  LDCU.64 UR4, c[0x0][0x778] ;  /* 0x0000ef00ff0477ac */ /* 0x000e240008000a00 */
[----:B0-----:R-:W-:-:S04]  /*1f760*/  IADD3 R24, P0, PT, R24, UR4, RZ ;  /* 0x0000000418187c10 */ /* 0x001fc8000ff1e0ff */
[----:B------:R-:W-:-:S05]  /*1f770*/  IADD3.X R25, PT, PT, RZ, UR5, RZ, P0, !PT ;  /* 0x00000005ff197c10 */ /* 0x000fca00087fe4ff */
[----:B------:R-:W-:Y:S01]  /*1f780*/  STG.E.128 desc[UR36][R24.64], R140 ;  /* 0x0000008c18007986 */ /* 0x000fe2000c101d24 */
[----:B------:R-:W-:Y:S05]  /*1f790*/  EXIT ;  /* 0x000000000000794d */ /* 0x000fea0003800000 */
.L_x_7364:
[----:B0-----:R-:W-:Y:S04]  /*1f7a0*/  STG.E.128 desc[UR36][R4.64], R124 ;  /* 0x0000007c04007986 */ /* 0x001fe8000c101d24 */
[----:B------:R-:W-:Y:S04]  /*1f7b0*/  STG.E.128 desc[UR36][R4.64+0x10], R128 ;  /* 0x0000108004007986 */ /* 0x000fe8000c101d24 */
[----:B------:R-:W-:Y:S04]  /*1f7c0*/  STG.E.128 desc[UR36][R4.64+0x20], R132 ;  /* 0x0000208404007986 */ /* 0x000fe8000c101d24 */
[----:B------:R-:W-:Y:S01]  /*1f7d0*/  STG.E.128 desc[UR36][R4.64+0x30], R140 ;  /* 0x0000308c04007986 */ /* 0x000fe2000c101d24 */
[----:B------:R-:W-:Y:S05]  /*1f7e0*/  EXIT ;  /* 0x000000000000794d */ /* 0x000fea0003800000 */
.L_x_7373:
        /* <DEDUP_REMOVED lines=9> */
.L_x_10022:


//--------------------- .text._ZN2at6native13reduce_kernelILi512ELi1ENS0_8ReduceOpIfNS0_14func_wrapper_tIfZNS0_11sum_functorIfffEclERNS_14TensorIteratorEEUlffE_EEjfLi4ELi4EEEEEvT1_ --------------------------
	.section	.text._ZN2at6native13reduce_kernelILi512ELi1ENS0_8ReduceOpIfNS0_14func_wrapper_tIfZNS0_11sum_functorIfffEclERNS_14TensorIteratorEEUlffE_EEjfLi4ELi4EEEEEvT1_,"ax",@progbits
	.align	128
        .global         _ZN2at6native13reduce_kernelILi512ELi1ENS0_8ReduceOpIfNS0_14func_wrapper_tIfZNS0_11sum_functorIfffEclERNS_14TensorIteratorEEUlffE_EEjfLi4ELi4EEEEEvT1_
        .type           _ZN2at6native13reduce_kernelILi512ELi1ENS0_8ReduceOpIfNS0_14func_wrapper_tIfZNS0_11sum_functorIfffEclERNS_14TensorIteratorEEUlffE_EEjfLi4ELi4EEEEEvT1_,@function
        .size           _ZN2at6native13reduce_kernelILi512ELi1ENS0_8ReduceOpIfNS0_14func_wrapper_tIfZNS0_11sum_functorIfffEclERNS_14TensorIteratorEEUlffE_EEjfLi4ELi4EEEEEvT1_,(.L_x_10023 - _ZN2at6native13reduce_kernelILi512ELi1ENS0_8ReduceOpIfNS0_14func_wrapper_tIfZNS0_11sum_functorIfffEclERNS_14TensorIteratorEEUlffE_EEjfLi4ELi4EEEEEvT1_)
        .other          _ZN2at6native13reduce_kernelILi512ELi1ENS0_8ReduceOpIfNS0_14func_wrapper_tIfZNS0_11sum_functorIfffEclERNS_14TensorIteratorEEUlffE_EEjfLi4ELi4EEEEEvT1_,@"STO_CUDA_ENTRY STV_DEFAULT"
_ZN2at6native13reduce_kernelILi512ELi1ENS0_8ReduceOpIfNS0_14func_wrapper_tIfZNS0_11sum_functorIfffEclERNS_14TensorIteratorEEUlffE_EEjfLi4ELi4EEEEEvT1_:
.text._ZN2at6native13reduce_kernelILi512ELi1ENS0_8ReduceOpIfNS0_14func_wrapper_tIfZNS0_11sum_functorIfffEclERNS_14TensorIteratorEEUlffE_EEjfLi4ELi4EEEEEvT1_:
        /* <DEDUP_REMOVED lines=295> */
.L_x_7374:
        /* <DEDUP_REMOVED lines=42> */
[----:B------:R-:W0:Y:S02]  /*1510*/  LDG.E R2, desc[UR36][R2.64] ;  /* 0x0000002402027981 */ /* 0x000e24000c1e1900 */
[----:B0-----:R-:W-:-:S07]  /*1520*/  FADD.FTZ R9, R2, UR4 ;  /* 0x0000000402097e21 */ /* 0x001fce0008010000 */
.L_x_7381:
[----:B------:R-:W-:Y:S05]  /*1530*/  BSYNC.RECONVERGENT B2 ;  /* 0x0000000000027941 */ /* 0x000fea0003800200 */
.L_x_7380:
[----:B------:R-:W-:Y:S02]  /*1540*/  IADD3 R2, P0, PT, R4, 0x10, RZ ;  /* 0x0000001004027810 */ /* 0x000fe40007f1e0ff */
[----:B------:R-:W-:-:S03]  /*1550*/  IADD3 R10, PT, PT, R11, -0x4, R22 ;  /* 0xfffffffc0b0a7810 */ /* 0x000fc60007ffe016 */
[----:B------:R-:W-:-:S08]  /*1560*/  IMAD.X R3, RZ, RZ, R5, P0 ;  /* 0x000000ffff037224 */ /* 0x000fd000000e0605 */
.L_x_7379:
[----:B------:R-:W-:Y:S05]  /*1570*/  BSYNC.RECONVERGENT B1 ;  /* 0x0000000000017941 */ /* 0x000fea0003800200 */
.L_x_7378:
        /* <DEDUP_REMOVED lines=11> */
.L_x_7384:
[C---:B------:R-:W-:Y:S01]  /*1630*/  IMAD.WIDE.U32 R4, R23.reuse, 0x10, R2 ;  /* 0x0000001017047825 */ /* 0x040fe200078e0002 */
[----:B------:R-:W0:Y:S05]  /*1640*/  LDCU UR4, c[0x0][0x394] ;  /* 0x00007280ff0477ac */ /* 0x000e2a0008000800 */
[----:B------:R-:W2:Y:S01]  /*1650*/  LDG.E.128 R4, desc[UR36][R4.64] ;  /* 0x0000002404047981 */ /* 0x000ea2000c1e1d00 */
[----:B0-----:R-:W-:-:S05]  /*1660*/  VIADD R23, R23, UR4 ;  /* 0x0000000417177c36 */ /* 0x001fca0008000000 */
[----:B------:R-:W-:-:S04]  /*1670*/  LEA R13, R23, 0x3, 0x2 ;  /* 0x00000003170d7811 */ /* 0x000fc800078e10ff */
[----:B------:R-:W-:Y:S01]  /*1680*/  ISETP.GE.U32.AND P1, PT, R13, R10, PT ;  /* 0x0000000a0d00720c */ /* 0x000fe20003f26070 */
[----:B--2---:R-:W-:Y:S01]  /*1690*/  FADD.FTZ R9, R4, R9 ;  /* 0x0000000904097221 */ /* 0x004fe20000010000 */
[----:B------:R-:W-:Y:S01]  /*16a0*/  FADD.FTZ R12, R5, R12 ;  /* 0x0000000c050c7221 */ /* 0x000fe20000010000 */
[----:B------:R-:W-:Y:S01]  /*16b0*/  FADD.FTZ R11, R6, R11 ;  /* 0x0000000b060b7221 */ /* 0x000fe20000010000 */
[----:B------:R-:W-:-:S09]  /*16c0*/  FADD.FTZ R8, R7, R8 ;  /* 0x0000000807087221 */ /* 0x000fd20000010000 */
[----:B------:R-:W-:Y:S05]  /*16d0*/  @!P1 BRA `(.L_x_7384) ;  /* 0xfffffffc00d49947 */ /* 0x000fea000383ffff */
.L_x_7383:
[----:B------:R-:W-:Y:S05]  /*16e0*/  BSYNC.RECONVERGENT B1 ;  /* 0x0000000000017941 */ /* 0x000fea0003800200 */
.L_x_7382:
        /* <DEDUP_REMOVED lines=8> */
[----:B--2---:R-:W-:-:S07]  /*1770*/  FADD.FTZ R9, R9, R2 ;  /* 0x0000000209097221 */ /* 0x004fce0000010000 */
.L_x_7386:
[----:B------:R-:W-:Y:S05]  /*1780*/  BSYNC.RECONVERGENT B1 ;  /* 0x0000000000017941 */ /* 0x000fea0003800200 */
.L_x_7385:
[----:B------:R-:W-:-:S04]  /*1790*/  FADD.FTZ R12, R12, R9 ;  /* 0x000000090c0c7221 */ /* 0x000fc80000010000 */
[----:B------:R-:W-:-:S04]  /*17a0*/  FADD.FTZ R11, R12, R11 ;  /* 0x0000000b0c0b7221 */ /* 0x000fc80000010000 */
[----:B------:R-:W-:Y:S01]  /*17b0*/  FADD.FTZ R19, R11, R8 ;  /* 0x000000080b137221 */ /* 0x000fe20000010000 */
[----:B------:R-:W-:Y:S06]  /*17c0*/  BRA `(.L_x_7376) ;  /* 0x0000009000ec7947 */ /* 0x000fec0003800000 */
.L_x_7377:
        /* <DEDUP_REMOVED lines=18> */
.L_x_7391:
        /* <DEDUP_REMOVED lines=13> */
[----:B------:R-:W-:Y:S01]  /*19c0*/  ISETP.GE.U32.AND P0, PT, R7, R22, PT ;  /* 0x000000160700720c */ /* 0x000fe20003f06070 */
[----:B--2---:R-:W-:Y:S01]  /*19d0*/  FADD.FTZ R4, R11, R4 ;  /* 0x000000040b047221 */ /* 0x004fe20000010000 */
[----:B---3--:R-:W-:Y:S01]  /*19e0*/  FADD.FTZ R5, R12, R5 ;  /* 0x000000050c057221 */ /* 0x008fe20000010000 */
[----:B----4-:R-:W-:Y:S01]  /*19f0*/  FADD.FTZ R6, R15, R6 ;  /* 0x000000060f067221 */ /* 0x010fe20000010000 */
[----:B-----5:R-:W-:-:S09]  /*1a00*/  FADD.FTZ R19, R8, R19 ;  /* 0x0000001308137221 */ /* 0x020fd20000010000 */
[----:B------:R-:W-:Y:S05]  /*1a10*/  @!P0 BRA `(.L_x_7391) ;  /* 0xfffffffc00b48947 */ /* 0x000fea000383ffff */
[----:B------:R-:W-:Y:S05]  /*1a20*/  BSYNC.RECONVERGENT B2 ;  /* 0x0000000000027941 */ /* 0x000fea0003800200 */
.L_x_7390:
[----:B------:R-:W-:-:S07]  /*1a30*/  MOV R10, R8 ;  /* 0x00000008000a7202 */ /* 0x000fce0000000f00 */
.L_x_7389:
[----:B------:R-:W-:Y:S05]  /*1a40*/  BSYNC.RECONVERGENT B1 ;  /* 0x0000000000017941 */ /* 0x000fea0003800200 */
.L_x_7388:
        /* <DEDUP_REMOVED lines=19> */
.L_x_7393:
[----:B------:R-:W-:Y:S05]  /*1b80*/  BSYNC.RECONVERGENT B1 ;  /* 0x0000000000017941 */ /* 0x000fea0003800200 */
.L_x_7392:
[----:B------:R-:W-:Y:S04]  /*1b90*/  BSSY.RECONVERGENT B1, `(.L_x_7394) ;  /* 0x000000d000017945 */ /* 0x000fe80003800200 */
[----:B------:R-:W-:Y:S05]  /*1ba0*/  @P0 BRA `(.L_x_7395) ;  /* 0x00000000002c0947 */ /* 0x000fea0003800000 */
[----:B0-----:R-:W-:Y:S02]  /*1bb0*/  IMAD.IADD R3, R23, 0x1, R0 ;  /* 0x0000000117037824 */ /* 0x001fe400078e0200 */
[----:B-----5:R-:W-:-:S03]  /*1bc0*/  FADD.FTZ R4, R4, R11 ;  /* 0x0000000b04047221 */ /* 0x020fc60000010000 */
[----:B------:R-:W-:-:S13]  /*1bd0*/  ISETP.GE.U32.AND P0, PT, R3, R22, PT ;  /* 0x000000160300720c */ /* 0x000fda0003f06070 */
[----:B------:R-:W-:Y:S05]  /*1be0*/  @P0 BRA `(.L_x_7395) ;  /* 0x00000000001c0947 */ /* 0x000fea0003800000 */
[----:B------:R-:W-:Y:S01]  /*1bf0*/  IADD3 R3, PT, PT, R3, R0, RZ ;  /* 0x0000000003037210 */ /* 0x000fe20007ffe0ff */
[----:B------:R-:W-:-:S03]  /*1c00*/  FADD.FTZ R5, R5, R12 ;  /* 0x0000000c05057221 */ /* 0x000fc60000010000 */
[----:B------:R-:W-:-:S13]  /*1c10*/  ISETP.GE.U32.AND P0, PT, R3, R22, PT ;  /* 0x000000160300720c */ /* 0x000fda0003f06070 */
[----:B------:R-:W-:Y:S01]  /*1c20*/  @!P0 IADD3 R3, PT, PT, R3, R0, RZ ;  /* 0x0000000003038210 */ /* 0x000fe20007ffe0ff */
[----:B------:R-:W-:-:S03]  /*1c30*/  @!P0 FADD.FTZ R6, R6, R15 ;  /* 0x0000000f06068221 */ /* 0x000fc60000010000 */
[----:B------:R-:W-:-:S13]  /*1c40*/  ISETP.GE.U32.OR P1, PT, R3, R22, P0 ;  /* 0x000000160300720c */ /* 0x000fda0000726470 */
[----:B------:R-:W-:-:S07]  /*1c50*/  @!P1 FADD.FTZ R19, R19, R10 ;  /* 0x0000000a13139221 */ /* 0x000fce0000010000 */
.L_x_7395:
[----:B------:R-:W-:Y:S05]  /*1c60*/  BSYNC.RECONVERGENT B1 ;  /* 0x0000000000017941 */ /* 0x000fea0003800200 */
.L_x_7394:
[----:B------:R-:W-:-:S04]  /*1c70*/  FADD.FTZ R5, R4, R5 ;  /* 0x0000000504057221 */ /* 0x000fc80000010000 */
[----:B------:R-:W-:-:S04]  /*1c80*/  FADD.FTZ R6, R5, R6 ;  /* 0x0000000605067221 */ /* 0x000fc80000010000 */
[----:B------:R-:W-:Y:S01]  /*1c90*/  FADD.FTZ R19, R6, R19 ;  /* 0x0000001306137221 */ /* 0x000fe20000010000 */
[----:B------:R-:W-:Y:S06]  /*1ca0*/  BRA `(.L_x_7376) ;  /* 0x0000008c00b47947 */ /* 0x000fec0003800000 */
.L_x_7387:
        /* <DEDUP_REMOVED lines=14> */
.L_x_7400:
        /* <DEDUP_REMOVED lines=8> */
[----:B------:R-:W2:Y:S01]  /*1e10*/  LDG.E R14, desc[UR36][R14.64] ;  /* 0x000000240e0e7981 */ /* 0x000ea2000c1e1900 */
        /* <DEDUP_REMOVED lines=15> */
.L_x_7399:
[----:B------:R-:W-:Y:S01]  /*1f10*/  IMAD.MOV.U32 R12, RZ, RZ, R14 ;  /* 0x000000ffff0c7224 */ /* 0x000fe200078e000e */
[----:B------:R-:W-:Y:S01]  /*1f20*/  MOV R14, R10 ;  /* 0x0000000a000e7202 */ /* 0x000fe20000000f00 */
[----:B------:R-:W-:Y:S01]  /*1f30*/  IMAD.MOV.U32 R10, RZ, RZ, R18 ;  /* 0x000000ffff0a7224 */ /* 0x000fe200078e0012 */
[----:B------:R-:W-:-:S07]  /*1f40*/  MOV R11, R9 ;  /* 0x00000009000b7202 */ /* 0x000fce0000000f00 */
.L_x_7398:
[----:B------:R-:W-:Y:S05]  /*1f50*/  BSYNC.RECONVERGENT B1 ;  /* 0x0000000000017941 */ /* 0x000fea0003800200 */
.L_x_7397:
[----:B------:R-:W-:Y:S01]  /*1f60*/  ISETP.GE.U32.AND P0, PT, R23, R22, PT ;  /* 0x000000161700720c */ /* 0x000fe20003f06070 */
[----:B------:R-:W-:-:S12]  /*1f70*/  BSSY.RECONVERGENT B1, `(.L_x_7401) ;  /* 0x0000016000017945 */ /* 0x000fd80003800200 */
[----:B------:R-:W-:Y:S05]  /*1f80*/  @P0 BRA `(.L_x_7402) ;  /* 0x0000000000500947 */ /* 0x000fea0003800000 */
[----:B------:R-:W-:-:S04]  /*1f90*/  IMAD R13, R0, R23, RZ ;  /* 0x00000017000d7224 */ /* 0x000fc800078e02ff */
[----:B------:R-:W-:-:S06]  /*1fa0*/  IMAD.WIDE.U32 R12, R13, 0x4, R2 ;  /* 0x000000040d0c7825 */ /* 0x000fcc00078e0002 */
[----:B------:R0:W5:Y:S01]  /*1fb0*/  LDG.E R12, desc[UR36][R12.64] ;  /* 0x000000240c0c7981 */ /* 0x000162000c1e1900 */
[----:B------:R-:W-:-:S04]  /*1fc0*/  IADD3 R15, PT, PT, R23, R4, RZ ;  /* 0x00000004170f7210 */ /* 0x000fc80007ffe0ff */
        /* <DEDUP_REMOVED lines=16> */
.L_x_7402:
[----:B------:R-:W-:Y:S05]  /*20d0*/  BSYNC.RECONVERGENT B1 ;  /* 0x0000000000017941 */ /* 0x000fea0003800200 */
.L_x_7401:
[----:B------:R-:W-:Y:S04]  /*20e0*/  BSSY.RECONVERGENT B1, `(.L_x_7403) ;  /* 0x000000d000017945 */ /* 0x000fe80003800200 */
[----:B------:R-:W-:Y:S05]  /*20f0*/  @P0 BRA `(.L_x_7404) ;  /* 0x00000000002c0947 */ /* 0x000fea0003800000 */
[----:B0-----:R-:W-:Y:S01]  /*2100*/  IADD3 R3, PT, PT, R23, R4, RZ ;  /* 0x0000000417037210 */ /* 0x001fe20007ffe0ff */
[----:B-----5:R-:W-:-:S03]  /*2110*/  FADD.FTZ R7, R7, R12 ;  /* 0x0000000c07077221 */ /* 0x020fc60000010000 */
[----:B------:R-:W-:-:S13]  /*2120*/  ISETP.GE.U32.AND P0, PT, R3, R22, PT ;  /* 0x000000160300720c */ /* 0x000fda0003f06070 */
[----:B------:R-:W-:Y:S05]  /*2130*/  @P0 BRA `(.L_x_7404) ;  /* 0x00000000001c0947 */ /* 0x000fea0003800000 */
[----:B------:R-:W-:Y:S01]  /*2140*/  IADD3 R3, PT, PT, R3, R4, RZ ;  /* 0x0000000403037210 */ /* 0x000fe20007ffe0ff */
[----:B------:R-:W-:-:S03]  /*2150*/  FADD.FTZ R6, R6, R11 ;  /* 0x0000000b06067221 */ /* 0x000fc60000010000 */
[----:B------:R-:W-:-:S13]  /*2160*/  ISETP.GE.U32.AND P0, PT, R3, R22, PT ;  /* 0x000000160300720c */ /* 0x000fda0003f06070 */
[----:B------:R-:W-:Y:S02]  /*2170*/  @!P0 IMAD.IADD R3, R3, 0x1, R4 ;  /* 0x0000000103038824 */ /* 0x000fe400078e0204 */
[----:B------:R-:W-:-:S03]  /*2180*/  @!P0 FADD.FTZ R5, R5, R14 ;  /* 0x0000000e05058221 */ /* 0x000fc60000010000 */
[----:B------:R-:W-:-:S13]  /*2190*/  ISETP.GE.U32.OR P1, PT, R3, R22, P0 ;  /* 0x000000160300720c */ /* 0x000fda0000726470 */
[----:B------:R-:W-:-:S07]  /*21a0*/  @!P1 FADD.FTZ R19, R19, R10 ;  /* 0x0000000a13139221 */ /* 0x000fce0000010000 */
.L_x_7404:
[----:B------:R-:W-:Y:S05]  /*21b0*/  BSYNC.RECONVERGENT B1 ;  /* 0x0000000000017941 */ /* 0x000fea0003800200 */
.L_x_7403:
[----:B------:R-:W-:-:S04]  /*21c0*/  FADD.FTZ R6, R7, R6 ;  /* 0x0000000607067221 */ /* 0x000fc80000010000 */
[----:B------:R-:W-:-:S04]  /*21d0*/  FADD.FTZ R6, R6, R5 ;  /* 0x0000000506067221 */ /* 0x000fc80000010000 */
[----:B------:R-:W-:Y:S01]  /*21e0*/  FADD.FTZ R19, R6, R19 ;  /* 0x0000001306137221 */ /* 0x000fe20000010000 */
[----:B------:R-:W-:Y:S06]  /*21f0*/  BRA `(.L_x_7376) ;  /* 0x0000008800607947 */ /* 0x000fec0003800000 */
.L_x_7396:
        /* <DEDUP_REMOVED lines=11> */
[----:B------:R0:W5:Y:S01]  /*22b0*/  @!P0 LDG.E R2, desc[UR36][R4.64] ;  /* 0x0000002404028981 */ /* 0x000162000c1e1900 */
[----:B------:R-:W-:Y:S01]  /*22c0*/  IADD3 R3, PT, PT, R6, -0x1, RZ ;  /* 0xffffffff06037810 */ /* 0x000fe20007ffe0ff */
[----:B------:R-:W-:Y:S01]  /*22d0*/  IMAD.MOV.U32 R21, RZ, RZ, R9 ;  /* 0x000000ffff157224 */ /* 0x000fe200078e0009 */
[-C--:B------:R-:W-:Y:S02]  /*22e0*/  MOV R11, R9.reuse ;  /* 0x00000009000b7202 */ /* 0x080fe40000000f00 */
[----:B------:R-:W-:Y:S02]  /*22f0*/  VIMNMX.U32 R8, PT, PT, R3, 0x18, PT ;  /* 0x0000001803087848 */ /* 0x000fe40003fe0000 */
[----:B------:R-:W-:-:S03]  /*2300*/  MOV R10, R9 ;  /* 0x00000009000a7202 */ /* 0x000fc60000000f00 */
[----:B0-----:R-:W-:-:S07]  /*2310*/  VIADD R8, R8, 0x1 ;  /* 0x0000000108087836 */ /* 0x001fce0000000000 */
.L_x_7412:
[----:B------:R-:W0:Y:S01]  /*2320*/  LDCU UR4, c[0x0][0x394] ;  /* 0x00007280ff0477ac */ /* 0x000e220008000800 */
[-C--:B-----5:R-:W-:Y:S01]  /*2330*/  @!P0 MOV R12, R2.reuse ;  /* 0x00000002000c8202 */ /* 0x0a0fe20000000f00 */
[----:B------:R-:W-:Y:S01]  /*2340*/  @!P0 IMAD.MOV.U32 R7, RZ, RZ, R2 ;  /* 0x000000ffff078224 */ /* 0x000fe200078e0002 */
[-C--:B------:R-:W-:Y:S02]  /*2350*/  @!P0 MOV R0, R2.reuse ;  /* 0x0000000200008202 */ /* 0x080fe40000000f00 */
[----:B------:R-:W-:Y:S01]  /*2360*/  @!P0 MOV R6, R2 ;  /* 0x0000000200068202 */ /* 0x000fe20000000f00 */
        /* <DEDUP_REMOVED lines=296> */
.L_x_7408:
[----:B------:R-:W-:Y:S01]  /*35f0*/  LOP3.LUT R7, R0, 0xfffffffc, RZ, 0xc0, !PT ;  /* 0xfffffffc00077812 */ /* 0x000fe200078ec0ff */
[----:B------:R-:W1:Y:S03]  /*3600*/  LDCU UR52, c[0x0][0x3cc] ;  /* 0x00007980ff3477ac */ /* 0x000e660008000800 */
[----:B------:R-:W-:-:S05]  /*3610*/  IADD3 R6, P2, PT, R7, R4, RZ ;  /* 0x0000000407067210 */ /* 0x000fca0007f5e0ff */
[----:B------:R-:W-:-:S05]  /*3620*/  IMAD.X R7, RZ, RZ, R5, P2 ;  /* 0x000000ffff077224 */ /* 0x000fca00010e0605 */
[----:B------:R2:W5:Y:S01]  /*3630*/  LDG.E R6, desc[UR36][R6.64] ;  /* 0x0000002406067981 */ /* 0x000562000c1e1900 */
        /* <DEDUP_REMOVED lines=226> */
.L_x_7409:
[----:B------:R-:W-:Y:S01]  /*4460*/  LOP3.LUT R13, R0, 0xfffffffc, RZ, 0xc0, !PT ;  /* 0xfffffffc000d7812 */ /* 0x000fe200078ec0ff */
[----:B------:R-:W-:Y:S01]  /*4470*/  IMAD.MOV.U32 R18, RZ, RZ, RZ ;  /* 0x000000ffff127224 */ /* 0x000fe200078e00ff */
[----:B------:R-:W-:Y:S01]  /*4480*/  IADD3 R19, PT, PT, R19, UR4, RZ ;  /* 0x0000000413137c10 */ /* 0x000fe2000fffe0ff */
[----:B------:R-:W0:Y:S01]  /*4490*/  LDCU UR52, c[0x0][0x3cc] ;  /* 0x00007980ff3477ac */ /* 0x000e220008000800 */
[----:B------:R-:W-:-:S04]  /*44a0*/  IADD3 R12, P2, PT, R13, R4, RZ ;  /* 0x000000040d0c7210 */ /* 0x000fc80007f5e0ff */
[----:B------:R-:W-:-:S05]  /*44b0*/  IADD3.X R13, PT, PT, RZ, R5, RZ, P2, !PT ;  /* 0x00000005ff0d7210 */ /* 0x000fca00017fe4ff */
[----:B------:R1:W5:Y:S01]  /*44c0*/  LDG.E R7, desc[UR36][R12.64] ;  /* 0x000000240c077981 */ /* 0x000362000c1e1900 */
        /* <DEDUP_REMOVED lines=235> */
.L_x_7410:
[----:B------:R-:W-:Y:S01]  /*5380*/  LOP3.LUT R13, R0, 0xfffffffc, RZ, 0xc0, !PT ;  /* 0xfffffffc000d7812 */ /* 0x000fe200078ec0ff */
[----:B------:R-:W-:Y:S01]  /*5390*/  IMAD.MOV.U32 R18, RZ, RZ, RZ ;  /* 0x000000ffff127224 */ /* 0x000fe200078e00ff */
[----:B------:R-:W-:Y:S01]  /*53a0*/  IADD3 R19, PT, PT, R19, UR4, RZ ;  /* 0x0000000413137c10 */ /* 0x000fe2000fffe0ff */
        /* <DEDUP_REMOVED lines=228> */
.L_x_7411:
[----:B------:R-:W-:-:S04]  /*61f0*/  LOP3.LUT R13, R15, 0xfffffffc, RZ, 0xc0, !PT ;  /* 0xfffffffc0f0d7812 */ /* 0x000fc800078ec0ff */
[----:B------:R-:W-:-:S04]  /*6200*/  IADD3 R12, P1, PT, R13, R4, RZ ;  /* 0x000000040d0c7210 */ /* 0x000fc80007f3e0ff */
[----:B------:R-:W-:-:S05]  /*6210*/  IADD3.X R13, PT, PT, RZ, R5, RZ, P1, !PT ;  /* 0x00000005ff0d7210 */ /* 0x000fca0000ffe4ff */
[----:B------:R1:W5:Y:S04]  /*6220*/  LDG.E R12, desc[UR36][R12.64] ;  /* 0x000000240c0c7981 */ /* 0x000368000c1e1900 */
.L_x_7407:
[----:B------:R-:W2:Y:S01]  /*6230*/  LDCU UR5, c[0x0][0x38c] ;  /* 0x00007180ff0577ac */ /* 0x000ea20008000800 */
[----:B0-----:R-:W-:Y:S01]  /*6240*/  MOV R20, UR4 ;  /* 0x0000000400147c02 */ /* 0x001fe20008000f00 */
[----:B-----5:R-:W-:Y:S01]  /*6250*/  FADD.FTZ R9, R6, R9 ;  /* 0x0000000906097221 */ /* 0x020fe20000010000 */
[----:B------:R-:W-:Y:S01]  /*6260*/  FADD.FTZ R10, R7, R10 ;  /* 0x0000000a070a7221 */ /* 0x000fe20000010000 */
[----:B------:R-:W-:Y:S01]  /*6270*/  FADD.FTZ R11, R0, R11 ;  /* 0x0000000b000b7221 */ /* 0x000fe20000010000 */
[----:B------:R-:W-:Y:S01]  /*6280*/  LEA R23, R20, R23, 0x2 ;  /* 0x0000001714177211 */ /* 0x000fe200078e10ff */
[----:B------:R-:W-:-:S04]  /*6290*/  FADD.FTZ R21, R12, R21 ;  /* 0x000000150c157221 */ /* 0x000fc80000010000 */
[----:B-1----:R-:W-:Y:S02]  /*62a0*/  IMAD R13, R20, 0x3, R23 ;  /* 0x00000003140d7824 */ /* 0x002fe400078e0217 */
[----:B--2---:R-:W-:-:S05]  /*62b0*/  IMAD.U32 R22, RZ, RZ, UR5 ;  /* 0x00000005ff167e24 */ /* 0x004fca000f8e00ff */
[----:B------:R-:W-:-:S13]  /*62c0*/  ISETP.GE.U32.AND P1, PT, R13, R22, PT ;  /* 0x000000160d00720c */ /* 0x000fda0003f26070 */
[----:B------:R-:W-:Y:S05]  /*62d0*/  @!P1 BRA `(.L_x_7412) ;  /* 0xffffffc000109947 */ /* 0x000fea000383ffff */
.L_x_7406:
[----:B------:R-:W-:Y:S05]  /*62e0*/  BSYNC.RECONVERGENT B1 ;  /* 0x0000000000017941 */ /* 0x000fea0003800200 */
.L_x_7405:
[----:B------:R-:W-:Y:S01]  /*62f0*/  ISETP.GE.U32.AND P0, PT, R23, R22, PT ;  /* 0x000000161700720c */ /* 0x000fe20003f06070 */
[----:B------:R-:W-:Y:S01]  /*6300*/  BSSY.RECONVERGENT B1, `(.L_x_7413) ;  /* 0x0000475000017945 */ /* 0x000fe20003800200 */
[----:B------:R-:W-:-:S11]  /*6310*/  MOV R8, R12 ;  /* 0x0000000c00087202 */ /* 0x000fd60000000f00 */
        /* <DEDUP_REMOVED lines=282> */
.L_x_7416:
[----:B------:R-:W-:Y:S02]  /*74c0*/  SHF.R.U32.HI R12, RZ, 0x2, R6 ;  /* 0x00000002ff0c7819 */ /* 0x000fe40000011606 */
[----:B------:R-:W-:-:S07]  /*74d0*/  MOV R13, RZ ;  /* 0x000000ff000d7202 */ /* 0x000fce0000000f00 */
.L_x_7415:
        /* <DEDUP_REMOVED lines=284> */
.L_x_7418:
[----:B------:R-:W-:Y:S01]  /*86a0*/  SHF.R.U32.HI R18, RZ, 0x2, R7 ;  /* 0x00000002ff127819 */ /* 0x000fe20000011607 */
[----:B------:R-:W-:-:S07]  /*86b0*/  IMAD.MOV.U32 R19, RZ, RZ, RZ ;  /* 0x000000ffff137224 */ /* 0x000fce00078e00ff */
.L_x_7417:
        /* <DEDUP_REMOVED lines=281> */
.L_x_7420:
[----:B------:R-:W-:Y:S01]  /*9850*/  SHF.R.U32.HI R18, RZ, 0x2, R0 ;  /* 0x00000002ff127819 */ /* 0x000fe20000011600 */
[----:B------:R-:W-:-:S07]  /*9860*/  IMAD.MOV.U32 R19, RZ, RZ, RZ ;  /* 0x000000ffff137224 */ /* 0x000fce00078e00ff */
.L_x_7419:
        /* <DEDUP_REMOVED lines=281> */
.L_x_7422:
[----:B------:R-:W-:Y:S01]  /*aa00*/  SHF.R.U32.HI R12, RZ, 0x2, R5 ;  /* 0x00000002ff0c7819 */ /* 0x000fe20000011605 */
[----:B------:R-:W-:-:S07]  /*aa10*/  IMAD.MOV.U32 R13, RZ, RZ, RZ ;  /* 0x000000ffff0d7224 */ /* 0x000fce00078e00ff */
.L_x_7421:
[----:B------:R-:W-:-:S04]  /*aa20*/  LEA R4, P0, R12, R3, 0x2 ;  /* 0x000000030c047211 */ /* 0x000fc800078010ff */
[----:B------:R-:W-:-:S05]  /*aa30*/  LEA.HI.X R5, R12, R2, R13, 0x2, P0 ;  /* 0x000000020c057211 */ /* 0x000fca00000f140d */
[----:B------:R0:W5:Y:S04]  /*aa40*/  LDG.E R8, desc[UR36][R4.64] ;  /* 0x0000002404087981 */ /* 0x000168000c1e1900 */
.L_x_7414:
[----:B------:R-:W-:Y:S05]  /*aa50*/  BSYNC.RECONVERGENT B1 ;  /* 0x0000000000017941 */ /* 0x000fea0003800200 */
.L_x_7413:
[----:B------:R-:W-:Y:S01]  /*aa60*/  ISETP.GE.U32.AND P0, PT, R23, R22, PT ;  /* 0x000000161700720c */ /* 0x000fe20003f06070 */
[----:B------:R-:W-:-:S12]  /*aa70*/  BSSY.RECONVERGENT B1, `(.L_x_7423) ;  /* 0x000000d000017945 */ /* 0x000fd80003800200 */
[----:B------:R-:W-:Y:S05]  /*aa80*/  @P0 BRA `(.L_x_7424) ;  /* 0x00000000002c0947 */ /* 0x000fea0003800000 */
[----:B------:R-:W-:Y:S01]  /*aa90*/  IADD3 R3, PT, PT, R23, R20, RZ ;  /* 0x0000001417037210 */ /* 0x000fe20007ffe0ff */
        /* <DEDUP_REMOVED lines=10> */
.L_x_7424:
[----:B------:R-:W-:Y:S05]  /*ab40*/  BSYNC.RECONVERGENT B1 ;  /* 0x0000000000017941 */ /* 0x000fea0003800200 */
.L_x_7423:
[----:B------:R-:W-:-:S04]  /*ab50*/  FADD.FTZ R10, R10, R9 ;  /* 0x000000090a0a7221 */ /* 0x000fc80000010000 */
[----:B------:R-:W-:-:S04]  /*ab60*/  FADD.FTZ R10, R10, R11 ;  /* 0x0000000b0a0a7221 */ /* 0x000fc80000010000 */
[----:B------:R-:W-:-:S07]  /*ab70*/  FADD.FTZ R19, R10, R21 ;  /* 0x000000150a137221 */ /* 0x000fce0000010000 */
.L_x_7376:
[----:B------:R-:W-:Y:S05]  /*ab80*/  BSYNC.RECONVERGENT B0 ;  /* 0x0000000000007941 */ /* 0x000fea0003800200 */
.L_x_7375:
        /* <DEDUP_REMOVED lines=17> */
.L_x_7426:
        /* <DEDUP_REMOVED lines=13> */
.L_x_7425:
        /* <DEDUP_REMOVED lines=18> */
.L_x_7429:
        /* <DEDUP_REMOVED lines=12> */
.L_x_7428:
[----:B------:R-:W-:Y:S01]  /*af50*/  BAR.SYNC.DEFER_BLOCKING 0x0 ;  /* 0x0000000000007b1d */ /* 0x000fe20000010000 */
[----:B------:R-:W-:-:S09]  /*af60*/  UISETP.GE.U32.AND UP0, UPT, UR4, 0x2, UPT ;  /* 0x000000020400788c */ /* 0x000fd2000bf06070 */
[----:B------:R-:W-:Y:S05]  /*af70*/  BRA.U !UP0, `(.L_x_7427) ;  /* 0x0000000108187547 */ /* 0x000fea000b800000 */
[----:B-1-34-:R-:W-:-:S07]  /*af80*/  HFMA2 R2, -RZ, RZ, 0, 5.9604644775390625e-08 ;  /* 0x00000001ff027431 */ /* 0x01afce00000001ff */
.L_x_7430:
[----:B------:R1:W3:Y:S02]  /*af90*/  SHFL.DOWN PT, R4, R19, R2, 0x1f ;  /* 0x08001f0213047589 */ /* 0x0002e400000e0000 */
[----:B-1----:R-:W-:-:S04]  /*afa0*/  SHF.L.U32 R2, R2, 0x1, RZ ;  /* 0x0000000102027819 */ /* 0x002fc800000006ff */
[----:B------:R-:W-:Y:S01]  /*afb0*/  ISETP.GE.AND P0, PT, R2, UR4, PT ;  /* 0x0000000402007c0c */ /* 0x000fe2000bf06270 */
[----:B---3--:R-:W-:-:S12]  /*afc0*/  FADD.FTZ R19, R4, R19 ;  /* 0x0000001304137221 */ /* 0x008fd80000010000 */
[----:B------:R-:W-:Y:S05]  /*afd0*/  @!P0 BRA `(.L_x_7430) ;  /* 0xfffffffc00ec8947 */ /* 0x000fea000383ffff */
.L_x_7427:
        /* <DEDUP_REMOVED lines=282> */
.L_x_7431:
        /* <DEDUP_REMOVED lines=296> */
.L_x_7433:
        /* <DEDUP_REMOVED lines=24> */
.L_x_7435:
[----:B------:R-:W-:Y:S05]  /*d580*/  BSYNC.RECONVERGENT B0 ;  /* 0x0000000000007941 */ /* 0x000fea0003800200 */
.L_x_7434:
        /* <DEDUP_REMOVED lines=35> */
.L_x_7437:
[----:B------:R-:W-:Y:S05]  /*d7c0*/  BSYNC.RECONVERGENT B0 ;  /* 0x0000000000007941 */ /* 0x000fea0003800200 */
.L_x_7436:
        /* <DEDUP_REMOVED lines=32> */
.L_x_7442:
        /* <DEDUP_REMOVED lines=8> */
.L_x_7441:
[----:B------:R-:W-:Y:S05]  /*da50*/  BRA `(.L_x_7440) ;  /* 0x0000000000447947 */ /* 0x000fea0003800000 */
.L_x_7439:
        /* <DEDUP_REMOVED lines=9> */
.L_x_7443:
        /* <DEDUP_REMOVED lines=8> */
.L_x_7440:
[----:B------:R-:W-:Y:S05]  /*db70*/  BSYNC.RECONVERGENT B0 ;  /* 0x0000000000007941 */ /* 0x000fea0003800200 */
.L_x_7438:
        /* <DEDUP_REMOVED lines=12> */
.L_x_7445:
        /* <DEDUP_REMOVED lines=13> */
.L_x_7444:
        /* <DEDUP_REMOVED lines=9> */
.L_x_7448:
        /* <DEDUP_REMOVED lines=12> */
.L_x_7447:
[----:B------:R-:W-:Y:S01]  /*de60*/  BAR.SYNC.DEFER_BLOCKING 0x0 ;  /* 0x0000000000007b1d */ /* 0x000fe20000010000 */
[----:B------:R-:W-:-:S09]  /*de70*/  UISETP.GE.U32.AND UP0, UPT, UR4, 0x2, UPT ;  /* 0x000000020400788c */ /* 0x000fd2000bf06070 */
[----:B------:R-:W-:Y:S05]  /*de80*/  BRA.U !UP0, `(.L_x_7446) ;  /* 0x0000000108187547 */ /* 0x000fea000b800000 */
[----:B------:R-:W-:-:S07]  /*de90*/  IMAD.MOV.U32 R0, RZ, RZ, 0x1 ;  /* 0x00000001ff007424 */ /* 0x000fce00078e00ff */
.L_x_7449:
[----:B01----:R0:W1:Y:S02]  /*dea0*/  SHFL.DOWN PT, R4, R17, R0, 0x1f ;  /* 0x08001f0011047589 */ /* 0x00306400000e0000 */
[----:B0-----:R-:W-:-:S04]  /*deb0*/  SHF.L.U32 R0, R0, 0x1, RZ ;  /* 0x0000000100007819 */ /* 0x001fc800000006ff */
[----:B------:R-:W-:Y:S01]  /*dec0*/  ISETP.GE.AND P1, PT, R0, UR4, PT ;  /* 0x0000000400007c0c */ /* 0x000fe2000bf26270 */
[----:B-1----:R-:W-:-:S12]  /*ded0*/  FADD.FTZ R17, R4, R17 ;  /* 0x0000001104117221 */ /* 0x002fd80000010000 */
[----:B------:R-:W-:Y:S05]  /*dee0*/  @!P1 BRA `(.L_x_7449) ;  /* 0xfffffffc00ec9947 */ /* 0x000fea000383ffff */
.L_x_7446:
        /* <DEDUP_REMOVED lines=15> */
.L_x_7451:
        /* <DEDUP_REMOVED lines=20> */
.L_x_7453:
[----:B------:R-:W2:Y:S02]  /*e120*/  LDCU.64 UR4, c[0x0][0x760] ;  /* 0x0000ec00ff0477ac */ /* 0x000ea40008000a00 */
[----:B--2---:R-:W-:-:S05]  /*e130*/  IADD3 R2, P0, PT, R16, UR4, RZ ;  /* 0x0000000410027c10 */ /* 0x004fca000ff1e0ff */
[----:B------:R-:W-:-:S05]  /*e140*/  IMAD.X R3, RZ, RZ, UR5, P0 ;  /* 0x00000005ff037e24 */ /* 0x000fca00080e06ff */
[----:B------:R-:W-:Y:S01]  /*e150*/  STG.E desc[UR36][R2.64], R17 ;  /* 0x0000001102007986 */ /* 0x000fe2000c101924 */
[----:B------:R-:W-:Y:S05]  /*e160*/  EXIT ;  /* 0x000000000000794d */ /* 0x000fea0003800000 */
.L_x_7452:
[----:B------:R-:W-:Y:S01]  /*e170*/  STG.E desc[UR36][R2.64], R17 ;  /* 0x0000001102007986 */ /* 0x000fe2000c101924 */
[----:B------:R-:W-:Y:S05]  /*e180*/  EXIT ;  /* 0x000000000000794d */ /* 0x000fea0003800000 */
.L_x_7450:
[----:B------:R-:W2:Y:S01]  /*e190*/  LDCU.U8 UR4, c[0x0][0x790] ;  /* 0x0000f200ff0477ac */ /* 0x000ea20008000000 */
[----:B------:R-:W3:Y:S01]  /*e1a0*/  LDCU.U8 UR5, c[0x0][0x791] ;  /* 0x0000f220ff0577ac */ /* 0x000ee20008000000 */
[----:B--2---:R-:W-:Y:S02]  /*e1b0*/  UISETP.NE.AND UP0, UPT, UR4, URZ, UPT ;  /* 0x000000ff0400728c */ /* 0x004fe4000bf05270 */
[----:B---3--:R-:W-:-:S07]  /*e1c0*/  UISETP.NE.AND UP1, UPT, UR5, URZ, UPT ;  /* 0x000000ff0500728c */ /* 0x008fce000bf25270 */
[----:B------:R-:W-:Y:S05]  /*e1d0*/  BRA.U !UP0, `(.L_x_7454) ;  /* 0x0000000108087547 */ /* 0x000fea000b800000 */
[----:B------:R-:W0:Y:S02]  /*e1e0*/  LDG.E R0, desc[UR36][R2.64] ;  /* 0x0000002402007981 */ /* 0x000e24000c1e1900 */
[----:B01----:R-:W-:-:S07]  /*e1f0*/  FADD.FTZ R17, R17, R0 ;  /* 0x0000000011117221 */ /* 0x003fce0000010000 */
.L_x_7454:
        /* <DEDUP_REMOVED lines=20> */
.L_x_7456:
[----:B------:R-:W2:Y:S02]  /*e340*/  LDCU.64 UR4, c[0x0][0x760] ;  /* 0x0000ec00ff0477ac */ /* 0x000ea40008000a00 */
[----:B--2---:R-:W-:-:S04]  /*e350*/  IADD3 R2, P0, PT, R16, UR4, RZ ;  /* 0x0000000410027c10 */ /* 0x004fc8000ff1e0ff */
[----:B------:R-:W-:-:S05]  /*e360*/  IADD3.X R3, PT, PT, RZ, UR5, RZ, P0, !PT ;  /* 0x00000005ff037c10 */ /* 0x000fca00087fe4ff */
[----:B------:R-:W-:Y:S01]  /*e370*/  STG.E desc[UR36][R2.64], R17 ;  /* 0x0000001102007986 */ /* 0x000fe2000c101924 */
[----:B------:R-:W-:Y:S05]  /*e380*/  EXIT ;  /* 0x000000000000794d */ /* 0x000fea0003800000 */
.L_x_7455:
[----:B------:R-:W-:Y:S01]  /*e390*/  STG.E desc[UR36][R2.64], R17 ;  /* 0x0000001102007986 */ /* 0x000fe2000c101924 */
[----:B------:R-:W-:Y:S05]  /*e3a0*/  EXIT ;  /* 0x000000000000794d */ /* 0x000fea0003800000 */
.L_x_7432:
        /* <DEDUP_REMOVED lines=24> */
.L_x_7458:
        /* <DEDUP_REMOVED lines=20> */
.L_x_7460:
[----:B------:R-:W0:Y:S02]  /*e670*/  LDCU.64 UR4, c[0x0][0x760] ;  /* 0x0000ec00ff0477ac */ /* 0x000e240008000a00 */
[----:B0-----:R-:W-:-:S04]  /*e680*/  IADD3 R2, P0, PT, R18, UR4, RZ ;  /* 0x0000000412027c10 */ /* 0x001fc8000ff1e0ff */
[----:B------:R-:W-:-:S05]  /*e690*/  IADD3.X R3, PT, PT, RZ, UR5, RZ, P0, !PT ;  /* 0x00000005ff037c10 */ /* 0x000fca00087fe4ff */
[----:B------:R-:W-:Y:S01]  /*e6a0*/  STG.E desc[UR36][R2.64], R19 ;  /* 0x0000001302007986 */ /* 0x000fe2000c101924 */
[----:B------:R-:W-:Y:S05]  /*e6b0*/  EXIT ;  /* 0x000000000000794d */ /* 0x000fea0003800000 */
.L_x_7459:
[----:B------:R-:W-:Y:S01]  /*e6c0*/  STG.E desc[UR36][R2.64], R19 ;  /* 0x0000001302007986 */ /* 0x000fe2000c101924 */
[----:B------:R-:W-:Y:S05]  /*e6d0*/  EXIT ;  /* 0x000000000000794d */ /* 0x000fea0003800000 */
.L_x_7457:
[----:B------:R-:W0:Y:S01]  /*e6e0*/  LDCU.U8 UR4, c[0x0][0x790] ;  /* 0x0000f200ff0477ac */ /* 0x000e220008000000 */
[----:B------:R-:W1:Y:S01]  /*e6f0*/  LDCU.U8 UR5, c[0x0][0x791] ;  /* 0x0000f220ff0577ac */ /* 0x000e620008000000 */
[----:B0-----:R-:W-:Y:S02]  /*e700*/  UISETP.NE.AND UP0, UPT, UR4, URZ, UPT ;  /* 0x000000ff0400728c */ /* 0x001fe4000bf05270 */
[----:B-1----:R-:W-:-:S07]  /*e710*/  UISETP.NE.AND UP1, UPT, UR5, URZ, UPT ;  /* 0x000000ff0500728c */ /* 0x002fce000bf25270 */
[----:B------:R-:W-:Y:S05]  /*e720*/  BRA.U !UP0, `(.L_x_7461) ;  /* 0x0000000108087547 */ /* 0x000fea000b800000 */
[----:B------:R-:W2:Y:S02]  /*e730*/  LDG.E R0, desc[UR36][R2.64] ;  /* 0x0000002402007981 */ /* 0x000ea4000c1e1900 */
[----:B--2---:R-:W-:-:S07]  /*e740*/  FADD.FTZ R19, R19, R0 ;  /* 0x0000000013137221 */ /* 0x004fce0000010000 */
.L_x_7461:
        /* <DEDUP_REMOVED lines=20> */
.L_x_7463:
[----:B------:R-:W0:Y:S02]  /*e890*/  LDCU.64 UR4, c[0x0][0x760] ;  /* 0x0000ec00ff0477ac */ /* 0x000e240008000a00 */
[----:B0-----:R-:W-:-:S04]  /*e8a0*/  IADD3 R2, P0, PT, R18, UR4, RZ ;  /* 0x0000000412027c10 */ /* 0x001fc8000ff1e0ff */
[----:B------:R-:W-:-:S05]  /*e8b0*/  IADD3.X R3, PT, PT, RZ, UR5, RZ, P0, !PT ;  /* 0x00000005ff037c10 */ /* 0x000fca00087fe4ff */
[----:B------:R-:W-:Y:S01]  /*e8c0*/  STG.E desc[UR36][R2.64], R19 ;  /* 0x0000001302007986 */ /* 0x000fe2000c101924 */
[----:B------:R-:W-:Y:S05]  /*e8d0*/  EXIT ;  /* 0x000000000000794d */ /* 0x000fea0003800000 */
.L_x_7462:
[----:B------:R-:W-:Y:S01]  /*e8e0*/  STG.E desc[UR36][R2.64], R19 ;  /* 0x0000001302007986 */ /* 0x000fe2000c101924 */
[----:B------:R-:W-:Y:S05]  /*e8f0*/  EXIT ;  /* 0x000000000000794d */ /* 0x000fea0003800000 */
.L_x_7464:
        /* <DEDUP_REMOVED lines=16> */
.L_x_10023:


//--------------------- .text._ZN2at6native13reduce_kernelILi256ELi2ENS0_8ReduceOpIfNS0_14func_wrapper_tIfZNS0_11sum_functorIfffEclERNS_14TensorIteratorEEUlffE_EEjfLi4ELi4EEEEEvT1_ --------------------------
	.section	.text._ZN2at6native13reduce_kernelILi256ELi2ENS0_8ReduceOpIfNS0_14func_wrapper_tIfZNS0_11sum_functorIfffEclERNS_14TensorIteratorEEUlffE_EEjfLi4ELi4EEEEEvT1_,"ax",@progbits
	.align	128
        .global         _ZN2at6native13reduce_kernelILi256ELi2ENS0_8ReduceOpIfNS0_14func_wrapper_tIfZNS0_11sum_functorIfffEclERNS_14TensorIteratorEEUlffE_EEjfLi4ELi4EEEEEvT1_
        .type           _ZN2at6native13reduce_kernelILi256ELi2ENS0_8ReduceOpIfNS0_14func_wrapper_tIfZNS0_11sum_functorIfffEclERNS_14TensorIteratorEEUlffE_EEjfLi4ELi4EEEEEvT1_,@function
        .size           _ZN2at6native13reduce_kernelILi256ELi2ENS0_8ReduceOpIfNS0_14func_wrapper_tIfZNS0_11sum_functorIfffEclERNS_14TensorIteratorEEUlffE_EEjfLi4ELi4EEEEEvT1_,(.L_x_10024 - _ZN2at6native13reduce_kernelILi256ELi2ENS0_8ReduceOpIfNS0_14func_wrapper_tIfZNS0_11sum_functorIfffEclERNS_14TensorIteratorEEUlffE_EEjfLi4ELi4EEEEEvT1_)
        .other          _ZN2at6native13reduce_kernelILi256ELi2ENS0_8ReduceOpIfNS0_14func_wrapper_tIfZNS0_11sum_functorIfffEclERNS_14TensorIteratorEEUlffE_EEjfLi4ELi4EEEEEvT1_,@"STO_CUDA_ENTRY STV_DEFAULT"
_ZN2at6native13reduce_kernelILi256ELi2ENS0_8ReduceOpIfNS0_14func_wrapper_tIfZNS0_11sum_functorIfffEclERNS_14TensorIteratorEEUlffE_EEjfLi4ELi4EEEEEvT1_:
.text._ZN2at6native13reduce_kernelILi256ELi2ENS0_8ReduceOpIfNS0_14func_wrapper_tIfZNS0_11sum_functorIfffEclERNS_14TensorIteratorEEUlffE_EEjfLi4ELi4EEEEEvT1_:
        /* <DEDUP_REMOVED lines=296> */
.L_x_7465:
        /* <DEDUP_REMOVED lines=32> */
.L_x_7469:
        /* <DEDUP_REMOVED lines=26> */
[----:B------:R-:W0:Y:S02]  /*1620*/  LDG.E R4, desc[UR36][R4.64] ;  /* 0x0000002404047981 */ /* 0x000e24000c1e1900 */
[----:B0-----:R-:W-:-:S07]  /*1630*/  FADD.FTZ R3, R4, UR4 ;  /* 0x0000000404037e21 */ /* 0x001fce0008010000 */
.L_x_7473:
[----:B------:R-:W-:Y:S05]  /*1640*/  BSYNC.RECONVERGENT B1 ;  /* 0x0000000000017941 */ /* 0x000fea0003800200 */
.L_x_7472:
[----:B------:R-:W0:Y:S01]  /*1650*/  LDC R25, c[0x0][0x38c] ;  /* 0x0000e300ff197b82 */ /* 0x000e220000000800 */
[----:B------:R-:W-:-:S04]  /*1660*/  IADD3 R18, P0, PT, R18, 0x10, RZ ;  /* 0x0000001012127810 */ /* 0x000fc80007f1e0ff */
[----:B------:R-:W-:Y:S02]  /*1670*/  IADD3.X R19, PT, PT, RZ, R19, RZ, P0, !PT ;  /* 0x00000013ff137210 */ /* 0x000fe400007fe4ff */
[----:B0-----:R-:W-:-:S07]  /*1680*/  IADD3 R25, PT, PT, R6, -0x4, R25 ;  /* 0xfffffffc06197810 */ /* 0x001fce0007ffe019 */
.L_x_7471:
[----:B------:R-:W-:Y:S05]  /*1690*/  BSYNC.RECONVERGENT B0 ;  /* 0x0000000000007941 */ /* 0x000fea0003800200 */
.L_x_7470:
        /* <DEDUP_REMOVED lines=16> */
.L_x_7476:
[C---:B------:R-:W-:Y:S01]  /*17a0*/  IMAD.WIDE.U32 R4, R9.reuse, 0x10, R18 ;  /* 0x0000001009047825 */ /* 0x040fe200078e0012 */
[----:B------:R-:W0:Y:S05]  /*17b0*/  LDCU UR4, c[0x0][0x394] ;  /* 0x00007280ff0477ac */ /* 0x000e2a0008000800 */
[----:B------:R-:W2:Y:S01]  /*17c0*/  LDG.E.128 R4, desc[UR36][R4.64] ;  /* 0x0000002404047981 */ /* 0x000ea2000c1e1d00 */
[----:B0-----:R-:W-:-:S04]  /*17d0*/  IADD3 R9, PT, PT, R9, UR4, RZ ;  /* 0x0000000409097c10 */ /* 0x001fc8000fffe0ff */
[----:B------:R-:W-:-:S04]  /*17e0*/  LEA R10, R9, 0x3, 0x2 ;  /* 0x00000003090a7811 */ /* 0x000fc800078e10ff */
[----:B------:R-:W-:Y:S01]  /*17f0*/  ISETP.GE.U32.AND P1, PT, R10, R25, PT ;  /* 0x000000190a00720c */ /* 0x000fe20003f26070 */
[----:B--2---:R-:W-:Y:S01]  /*1800*/  FADD.FTZ R3, R4, R3 ;  /* 0x0000000304037221 */ /* 0x004fe20000010000 */
[----:B------:R-:W-:Y:S01]  /*1810*/  FADD.FTZ R8, R5, R8 ;  /* 0x0000000805087221 */ /* 0x000fe20000010000 */
[----:B------:R-:W-:Y:S01]  /*1820*/  FADD.FTZ R11, R6, R11 ;  /* 0x0000000b060b7221 */ /* 0x000fe20000010000 */
[----:B------:R-:W-:-:S09]  /*1830*/  FADD.FTZ R0, R7, R0 ;  /* 0x0000000007007221 */ /* 0x000fd20000010000 */
[----:B------:R-:W-:Y:S05]  /*1840*/  @!P1 BRA `(.L_x_7476) ;  /* 0xfffffffc00d49947 */ /* 0x000fea000383ffff */
.L_x_7475:
[----:B------:R-:W-:Y:S05]  /*1850*/  BSYNC.RECONVERGENT B0 ;  /* 0x0000000000007941 */ /* 0x000fea0003800200 */
.L_x_7474:
        /* <DEDUP_REMOVED lines=8> */
[----:B--2---:R-:W-:-:S07]  /*18e0*/  FADD.FTZ R3, R3, R18 ;  /* 0x0000001203037221 */ /* 0x004fce0000010000 */
.L_x_7478:
[----:B------:R-:W-:Y:S05]  /*18f0*/  BSYNC.RECONVERGENT B0 ;  /* 0x0000000000007941 */ /* 0x000fea0003800200 */
.L_x_7477:
[----:B------:R-:W-:Y:S01]  /*1900*/  FADD.FTZ R8, R8, R3 ;  /* 0x0000000308087221 */ /* 0x000fe20000010000 */
[----:B------:R-:W-:-:S03]  /*1910*/  HFMA2 R19, -RZ, RZ, 0, 0 ;  /* 0x00000000ff137431 */ /* 0x000fc600000001ff */
[----:B------:R-:W-:-:S04]  /*1920*/  FADD.FTZ R11, R8, R11 ;  /* 0x0000000b080b7221 */ /* 0x000fc80000010000 */
[----:B------:R-:W-:Y:S01]  /*1930*/  FADD.FTZ R18, R11, R0 ;  /* 0x000000000b127221 */ /* 0x000fe20000010000 */
[----:B------:R-:W-:Y:S06]  /*1940*/  BRA `(.L_x_7467) ;  /* 0x00000098007c7947 */ /* 0x000fec0003800000 */
.L_x_7468:
        /* <DEDUP_REMOVED lines=27> */
.L_x_7482:
[----:B------:R-:W-:Y:S02]  /*1b00*/  SHF.R.U32.HI R13, RZ, 0x1, R3 ;  /* 0x00000001ff0d7819 */ /* 0x000fe40000011603 */
[-C--:B------:R-:W-:Y:S02]  /*1b10*/  IADD3 R3, PT, PT, R3, R0.reuse, RZ ;  /* 0x0000000003037210 */ /* 0x080fe40007ffe0ff */
[----:B------:R-:W-:Y:S02]  /*1b20*/  IADD3 R10, PT, PT, R13, R0, RZ ;  /* 0x000000000d0a7210 */ /* 0x000fe40007ffe0ff */
[----:B------:R-:W-:Y:S02]  /*1b30*/  SHF.R.U32.HI R11, RZ, 0x1, R3 ;  /* 0x00000001ff0b7819 */ /* 0x000fe40000011603 */
[----:B------:R-:W-:Y:S01]  /*1b40*/  LEA R3, R0, R3, 0x1 ;  /* 0x0000000300037211 */ /* 0x000fe200078e08ff */
[----:B------:R-:W-:Y:S01]  /*1b50*/  IMAD.SHL.U32 R12, R10, 0x8, RZ ;  /* 0x000000080a0c7824 */ /* 0x000fe200078e00ff */
[----:B------:R-:W-:-:S02]  /*1b60*/  SHF.R.U32.HI R10, RZ, 0x1d, R10 ;  /* 0x0000001dff0a7819 */ /* 0x000fc4000001160a */
[----:B------:R-:W-:Y:S02]  /*1b70*/  SHF.R.U32.HI R15, RZ, 0x1, R3 ;  /* 0x00000001ff0f7819 */ /* 0x000fe40000011603 */
[----:B------:R-:W-:Y:S01]  /*1b80*/  LOP3.LUT R21, R12, 0xfffffff8, RZ, 0xc0, !PT ;  /* 0xfffffff80c157812 */ /* 0x000fe200078ec0ff */
[--C-:B------:R-:W-:Y:S01]  /*1b90*/  IMAD.WIDE.U32 R12, R13, 0x8, R18.reuse ;  /* 0x000000080d0c7825 */ /* 0x100fe200078e0012 */
[----:B------:R-:W-:Y:S02]  /*1ba0*/  LOP3.LUT R27, R10, 0x3, RZ, 0xc0, !PT ;  /* 0x000000030a1b7812 */ /* 0x000fe400078ec0ff */
[----:B------:R-:W-:Y:S01]  /*1bb0*/  IADD3 R20, P0, PT, R18, R21, RZ ;  /* 0x0000001512147210 */ /* 0x000fe20007f1e0ff */
[--C-:B------:R-:W-:Y:S02]  /*1bc0*/  IMAD.WIDE.U32 R10, R11, 0x8, R18.reuse ;  /* 0x000000080b0a7825 */ /* 0x100fe400078e0012 */
[----:B------:R-:W2:Y:S01]  /*1bd0*/  LDG.E.64 R12, desc[UR36][R12.64] ;  /* 0x000000240c0c7981 */ /* 0x000ea2000c1e1b00 */
[----:B------:R-:W-:Y:S01]  /*1be0*/  IADD3.X R21, PT, PT, R19, R27, RZ, P0, !PT ;  /* 0x0000001b13157210 */ /* 0x000fe200007fe4ff */
[----:B------:R-:W-:-:S02]  /*1bf0*/  IMAD.WIDE.U32 R14, R15, 0x8, R18 ;  /* 0x000000080f0e7825 */ /* 0x000fc400078e0012 */
[----:B------:R-:W3:Y:S04]  /*1c00*/  LDG.E.64 R10, desc[UR36][R10.64] ;  /* 0x000000240a0a7981 */ /* 0x000ee8000c1e1b00 */
        /* <DEDUP_REMOVED lines=15> */
.L_x_7481:
[----:B------:R-:W-:Y:S05]  /*1d00*/  BSYNC.RECONVERGENT B0 ;  /* 0x0000000000007941 */ /* 0x000fea0003800200 */
.L_x_7480:
        /* <DEDUP_REMOVED lines=23> */
.L_x_7484:
[----:B------:R-:W-:Y:S05]  /*1e80*/  BSYNC.RECONVERGENT B0 ;  /* 0x0000000000007941 */ /* 0x000fea0003800200 */
.L_x_7483:
        /* <DEDUP_REMOVED lines=18> */
.L_x_7486:
[----:B------:R-:W-:Y:S05]  /*1fb0*/  BSYNC.RECONVERGENT B0 ;  /* 0x0000000000007941 */ /* 0x000fea0003800200 */
.L_x_7485:
[----:B------:R-:W-:Y:S01]  /*1fc0*/  FADD.FTZ R0, R25, R9 ;  /* 0x0000000919007221 */ /* 0x000fe20000010000 */
[----:B------:R-:W-:-:S03]  /*1fd0*/  FADD.FTZ R3, R24, R8 ;  /* 0x0000000818037221 */ /* 0x000fc60000010000 */
[----:B------:R-:W-:Y:S01]  /*1fe0*/  FADD.FTZ R0, R0, R7 ;  /* 0x0000000700007221 */ /* 0x000fe20000010000 */
[----:B------:R-:W-:-:S03]  /*1ff0*/  FADD.FTZ R3, R3, R6 ;  /* 0x0000000603037221 */ /* 0x000fc60000010000 */
[----:B-1----:R-:W-:Y:S01]  /*2000*/  FADD.FTZ R18, R0, R5 ;  /* 0x0000000500127221 */ /* 0x002fe20000010000 */
[----:B------:R-:W-:Y:S01]  /*2010*/  FADD.FTZ R19, R3, R4 ;  /* 0x0000000403137221 */ /* 0x000fe20000010000 */
[----:B------:R-:W-:Y:S06]  /*2020*/  BRA `(.L_x_7467) ;  /* 0x0000009000c47947 */ /* 0x000fec0003800000 */
.L_x_7479:
        /* <DEDUP_REMOVED lines=23> */
.L_x_7490:
[----:B------:R-:W-:Y:S02]  /*21a0*/  IMAD.IADD R13, R4, 0x1, R3 ;  /* 0x00000001040d7824 */ /* 0x000fe400078e0203 */
[----:B------:R-:W-:-:S03]  /*21b0*/  IMAD R12, R0, R4, RZ ;  /* 0x00000004000c7224 */ /* 0x000fc600078e02ff */
[----:B------:R-:W-:Y:S01]  /*21c0*/  IADD3 R14, PT, PT, R13, R3, RZ ;  /* 0x000000030d0e7210 */ /* 0x000fe20007ffe0ff */
[----:B------:R-:W-:Y:S01]  /*21d0*/  IMAD R13, R0, R13, RZ ;  /* 0x0000000d000d7224 */ /* 0x000fe200078e02ff */
[----:B------:R-:W-:Y:S02]  /*21e0*/  SHF.R.U32.HI R21, RZ, 0x1, R12 ;  /* 0x00000001ff157819 */ /* 0x000fe4000001160c */
        /* <DEDUP_REMOVED lines=27> */
.L_x_7489:
[----:B------:R-:W-:Y:S05]  /*23a0*/  BSYNC.RECONVERGENT B0 ;  /* 0x0000000000007941 */ /* 0x000fea0003800200 */
.L_x_7488:
        /* <DEDUP_REMOVED lines=27> */
.L_x_7492:
[----:B------:R-:W-:Y:S05]  /*2560*/  BSYNC.RECONVERGENT B0 ;  /* 0x0000000000007941 */ /* 0x000fea0003800200 */
.L_x_7491:
        /* <DEDUP_REMOVED lines=18> */
.L_x_7494:
[----:B------:R-:W-:Y:S05]  /*2690*/  BSYNC.RECONVERGENT B0 ;  /* 0x0000000000007941 */ /* 0x000fea0003800200 */
.L_x_7493:
[----:B------:R-:W-:Y:S01]  /*26a0*/  FADD.FTZ R0, R11, R9 ;  /* 0x000000090b007221 */ /* 0x000fe20000010000 */
[----:B------:R-:W-:-:S03]  /*26b0*/  FADD.FTZ R3, R26, R10 ;  /* 0x0000000a1a037221 */ /* 0x000fc60000010000 */
[----:B------:R-:W-:Y:S01]  /*26c0*/  FADD.FTZ R0, R0, R7 ;  /* 0x0000000700007221 */ /* 0x000fe20000010000 */
[----:B------:R-:W-:-:S03]  /*26d0*/  FADD.FTZ R3, R3, R8 ;  /* 0x0000000803037221 */ /* 0x000fc60000010000 */
[----:B-1----:R-:W-:Y:S01]  /*26e0*/  FADD.FTZ R18, R0, R5 ;  /* 0x0000000500127221 */ /* 0x002fe20000010000 */
[----:B------:R-:W-:Y:S01]  /*26f0*/  FADD.FTZ R19, R3, R6 ;  /* 0x0000000603137221 */ /* 0x000fe20000010000 */
[----:B------:R-:W-:Y:S06]  /*2700*/  BRA `(.L_x_7467) ;  /* 0x0000008c000c7947 */ /* 0x000fec0003800000 */
.L_x_7487:
        /* <DEDUP_REMOVED lines=19> */
[-C--:B------:R-:W-:Y:S02]  /*2840*/  MOV R9, R4.reuse ;  /* 0x0000000400097202 */ /* 0x080fe40000000f00 */
[----:B------:R-:W-:Y:S01]  /*2850*/  VIMNMX.U32 R29, PT, PT, R0, 0x18, PT ;  /* 0x00000018001d7848 */ /* 0x000fe20003fe0000 */
[----:B------:R-:W-:Y:S01]  /*2860*/  IMAD.MOV.U32 R0, RZ, RZ, R4 ;  /* 0x000000ffff007224 */ /* 0x000fe200078e0004 */
[-C--:B------:R-:W-:Y:S02]  /*2870*/  MOV R7, R4.reuse ;  /* 0x0000000400077202 */ /* 0x080fe40000000f00 */
[----:B------:R-:W-:-:S02]  /*2880*/  MOV R5, R4 ;  /* 0x0000000400057202 */ /* 0x000fc40000000f00 */
[----:B------:R-:W-:Y:S02]  /*2890*/  MOV R3, R4 ;  /* 0x0000000400037202 */ /* 0x000fe40000000f00 */
[----:B-1----:R-:W-:-:S07]  /*28a0*/  IADD3 R29, PT, PT, R29, 0x1, RZ ;  /* 0x000000011d1d7810 */ /* 0x002fce0007ffe0ff */
.L_x_7502:
        /* <DEDUP_REMOVED lines=306> */
.L_x_7498:
        /* <DEDUP_REMOVED lines=241> */
.L_x_7499:
        /* <DEDUP_REMOVED lines=241> */
.L_x_7500:
        /* <DEDUP_REMOVED lines=241> */
.L_x_7501:
[----:B------:R-:W-:-:S04]  /*6900*/  LOP3.LUT R25, R28, 0xfffffff8, RZ, 0xc0, !PT ;  /* 0xfffffff81c197812 */ /* 0x000fc800078ec0ff */
[----:B------:R-:W-:-:S04]  /*6910*/  IADD3 R24, P1, PT, R25, R18, RZ ;  /* 0x0000001219187210 */ /* 0x000fc80007f3e0ff */
[----:B------:R-:W-:-:S06]  /*6920*/  IADD3.X R25, PT, PT, RZ, R19, RZ, P1, !PT ;  /* 0x00000013ff197210 */ /* 0x000fcc0000ffe4ff */
[----:B------:R-:W5:Y:S03]  /*6930*/  LDG.E.64 R24, desc[UR36][R24.64] ;  /* 0x0000002418187981 */ /* 0x000f66000c1e1b00 */
.L_x_7497:
[----:B------:R-:W2:Y:S01]  /*6940*/  LDCU UR5, c[0x0][0x38c] ;  /* 0x00007180ff0577ac */ /* 0x000ea20008000800 */
[----:B-1----:R-:W-:Y:S02]  /*6950*/  IMAD.U32 R28, RZ, RZ, UR4 ;  /* 0x00000004ff1c7e24 */ /* 0x002fe4000f8e00ff */
[----:B-----5:R-:W-:Y:S01]  /*6960*/  FADD.FTZ R3, R20, R3 ;  /* 0x0000000314037221 */ /* 0x020fe20000010000 */
[----:B------:R-:W-:Y:S01]  /*6970*/  FADD.FTZ R0, R21, R0 ;  /* 0x0000000015007221 */ /* 0x000fe20000010000 */
[----:B------:R-:W-:Y:S01]  /*6980*/  FADD.FTZ R5, R14, R5 ;  /* 0x000000050e057221 */ /* 0x000fe20000010000 */
[----:B------:R-:W-:Y:S01]  /*6990*/  FADD.FTZ R4, R15, R4 ;  /* 0x000000040f047221 */ /* 0x000fe20000010000 */
[----:B------:R-:W-:Y:S01]  /*69a0*/  LEA R27, R28, R27, 0x2 ;  /* 0x0000001b1c1b7211 */ /* 0x000fe200078e10ff */
[----:B------:R-:W-:Y:S01]  /*69b0*/  FADD.FTZ R7, R12, R7 ;  /* 0x000000070c077221 */ /* 0x000fe20000010000 */
[----:B------:R-:W-:Y:S01]  /*69c0*/  FADD.FTZ R6, R13, R6 ;  /* 0x000000060d067221 */ /* 0x000fe20000010000 */
[----:B------:R-:W-:Y:S01]  /*69d0*/  FADD.FTZ R9, R24, R9 ;  /* 0x0000000918097221 */ /* 0x000fe20000010000 */
[----:B------:R-:W-:Y:S01]  /*69e0*/  FADD.FTZ R8, R25, R8 ;  /* 0x0000000819087221 */ /* 0x000fe20000010000 */
[----:B------:R-:W-:Y:S01]  /*69f0*/  IMAD R31, R28, 0x3, R27 ;  /* 0x000000031c1f7824 */ /* 0x000fe200078e021b */
[----:B--2---:R-:W-:-:S04]  /*6a00*/  MOV R30, UR5 ;  /* 0x00000005001e7c02 */ /* 0x004fc80008000f00 */
[----:B------:R-:W-:-:S13]  /*6a10*/  ISETP.GE.U32.AND P1, PT, R31, R30, PT ;  /* 0x0000001e1f00720c */ /* 0x000fda0003f26070 */
[----:B------:R-:W-:Y:S05]  /*6a20*/  @!P1 BRA `(.L_x_7502) ;  /* 0xffffffbc00a09947 */ /* 0x000fea000383ffff */
.L_x_7496:
[----:B0-----:R-:W-:Y:S05]  /*6a30*/  BSYNC.RECONVERGENT B0 ;  /* 0x0000000000007941 */ /* 0x001fea0003800200 */
.L_x_7495:
        /* <DEDUP_REMOVED lines=284> */
.L_x_7506:
[----:B------:R-:W-:Y:S01]  /*7c00*/  SHF.R.U32.HI R20, RZ, 0x3, R20 ;  /* 0x00000003ff147819 */ /* 0x000fe20000011614 */
[----:B------:R-:W-:-:S07]  /*7c10*/  IMAD.MOV.U32 R21, RZ, RZ, RZ ;  /* 0x000000ffff157224 */ /* 0x000fce00078e00ff */
.L_x_7505:
[----:B------:R-:W0:Y:S02]  /*7c20*/  LDCU.64 UR4, c[0x0][0x758] ;  /* 0x0000eb00ff0477ac */ /* 0x000e240008000a00 */
[----:B0-----:R-:W-:-:S04]  /*7c30*/  IADD3 R32, P1, PT, R26, UR4, RZ ;  /* 0x000000041a207c10 */ /* 0x001fc8000ff3e0ff */
[----:B------:R-:W-:Y:S02]  /*7c40*/  IADD3.X R26, PT, PT, RZ, UR5, RZ, P1, !PT ;  /* 0x00000005ff1a7c10 */ /* 0x000fe40008ffe4ff */
        /* <DEDUP_REMOVED lines=281> */
.L_x_7508:
[----:B------:R-:W-:Y:S02]  /*8de0*/  SHF.R.U32.HI R18, RZ, 0x3, R33 ;  /* 0x00000003ff127819 */ /* 0x000fe40000011621 */
[----:B------:R-:W-:-:S07]  /*8df0*/  MOV R19, RZ ;  /* 0x000000ff00137202 */ /* 0x000fce0000000f00 */
.L_x_7507:
        /* <DEDUP_REMOVED lines=281> */
.L_x_7510:
[----:B------:R-:W-:Y:S02]  /*9f90*/  SHF.R.U32.HI R18, RZ, 0x3, R33 ;  /* 0x00000003ff127819 */ /* 0x000fe40000011621 */
[----:B------:R-:W-:-:S07]  /*9fa0*/  MOV R19, RZ ;  /* 0x000000ff00137202 */ /* 0x000fce0000000f00 */
.L_x_7509:
        /* <DEDUP_REMOVED lines=281> */
.L_x_7512:
[----:B------:R-:W-:Y:S02]  /*b140*/  SHF.R.U32.HI R24, RZ, 0x3, R24 ;  /* 0x00000003ff187819 */ /* 0x000fe40000011618 */
[----:B------:R-:W-:-:S07]  /*b150*/  MOV R25, RZ ;  /* 0x000000ff00197202 */ /* 0x000fce0000000f00 */
.L_x_7511:
[----:B------:R-:W-:-:S04]  /*b160*/  LEA R32, P0, R24, R32, 0x3 ;  /* 0x0000002018207211 */ /* 0x000fc800078018ff */
[----:B------:R-:W-:-:S05]  /*b170*/  LEA.HI.X R33, R24, R26, R25, 0x3, P0 ;  /* 0x0000001a18217211 */ /* 0x000fca00000f1c19 */
[----:B------:R0:W5:Y:S04]  /*b180*/  LDG.E.64 R24, desc[UR36][R32.64] ;  /* 0x0000002420187981 */ /* 0x000168000c1e1b00 */
.L_x_7504:
[----:B------:R-:W-:Y:S05]  /*b190*/  BSYNC.RECONVERGENT B0 ;  /* 0x0000000000007941 */ /* 0x000fea0003800200 */
.L_x_7503:
[----:B------:R-:W-:Y:S01]  /*b1a0*/  ISETP.GE.U32.AND P0, PT, R27, R30, PT ;  /* 0x0000001e1b00720c */ /* 0x000fe20003f06070 */
[----:B------:R-:W-:-:S12]  /*b1b0*/  BSSY.RECONVERGENT B0, `(.L_x_7513) ;  /* 0x0000012000007945 */ /* 0x000fd80003800200 */
        /* <DEDUP_REMOVED lines=17> */
.L_x_7514:
[----:B------:R-:W-:Y:S05]  /*b2d0*/  BSYNC.RECONVERGENT B0 ;  /* 0x0000000000007941 */ /* 0x000fea0003800200 */
.L_x_7513:
[----:B------:R-:W-:Y:S01]  /*b2e0*/  FADD.FTZ R10, R5, R3 ;  /* 0x00000003050a7221 */ /* 0x000fe20000010000 */
[----:B------:R-:W-:-:S03]  /*b2f0*/  FADD.FTZ R3, R4, R0 ;  /* 0x0000000004037221 */ /* 0x000fc60000010000 */
[----:B------:R-:W-:Y:S01]  /*b300*/  FADD.FTZ R10, R10, R7 ;  /* 0x000000070a0a7221 */ /* 0x000fe20000010000 */
[----:B------:R-:W-:-:S03]  /*b310*/  FADD.FTZ R3, R3, R6 ;  /* 0x0000000603037221 */ /* 0x000fc60000010000 */
[----:B------:R-:W-:Y:S01]  /*b320*/  FADD.FTZ R18, R10, R9 ;  /* 0x000000090a127221 */ /* 0x000fe20000010000 */
[----:B------:R-:W-:-:S07]  /*b330*/  FADD.FTZ R19, R3, R8 ;  /* 0x0000000803137221 */ /* 0x000fce0000010000 */
.L_x_7467:
[----:B------:R-:W-:Y:S05]  /*b340*/  BSYNC.RECONVERGENT B6 ;  /* 0x0000000000067941 */ /* 0x000fea0003800200 */
.L_x_7466:
        /* <DEDUP_REMOVED lines=15> */
.L_x_7516:
        /* <DEDUP_REMOVED lines=15> */
.L_x_7515:
        /* <DEDUP_REMOVED lines=18> */
.L_x_7519:
[----:B-----5:R-:W-:Y:S01]  /*b650*/  SHF.R.U32.HI R10, RZ, 0x1, R4 ;  /* 0x00000001ff0a7819 */ /* 0x020fe20000011604 */
        /* <DEDUP_REMOVED lines=13> */
.L_x_7518:
[----:B------:R-:W-:Y:S01]  /*b730*/  ISETP.GE.U32.AND P0, PT, R0, 0x2, PT ;  /* 0x000000020000780c */ /* 0x000fe20003f06070 */
[----:B------:R-:W-:Y:S05]  /*b740*/  WARPSYNC.ALL ;  /* 0x0000000000007948 */ /* 0x000fea0003800000 */
[----:B------:R-:W-:Y:S07]  /*b750*/  BAR.SYNC.DEFER_BLOCKING 0x0 ;  /* 0x0000000000007b1d */ /* 0x000fee0000010000 */
[----:B------:R-:W-:Y:S05]  /*b760*/  @!P0 BRA `(.L_x_7517) ;  /* 0x0000000000208947 */ /* 0x000fea0003800000 */
[----:B-1----:R-:W-:-:S07]  /*b770*/  HFMA2 R3, -RZ, RZ, 0, 5.9604644775390625e-08 ;  /* 0x00000001ff037431 */ /* 0x002fce00000001ff */
.L_x_7520:
[----:B------:R-:W1:Y:S04]  /*b780*/  SHFL.DOWN PT, R5, R18, R3, 0x1f ;  /* 0x08001f0312057589 */ /* 0x000e6800000e0000 */
[----:B------:R2:W3:Y:S02]  /*b790*/  SHFL.DOWN PT, R4, R19, R3, 0x1f ;  /* 0x08001f0313047589 */ /* 0x0004e400000e0000 */
[----:B--2---:R-:W-:-:S04]  /*b7a0*/  SHF.L.U32 R3, R3, 0x1, RZ ;  /* 0x0000000103037819 */ /* 0x004fc800000006ff */
[----:B------:R-:W-:Y:S01]  /*b7b0*/  ISETP.GE.AND P0, PT, R3, R0, PT ;  /* 0x000000000300720c */ /* 0x000fe20003f06270 */
[----:B-1----:R-:W-:Y:S01]  /*b7c0*/  FADD.FTZ R18, R5, R18 ;  /* 0x0000001205127221 */ /* 0x002fe20000010000 */
[----:B---3--:R-:W-:-:S11]  /*b7d0*/  FADD.FTZ R19, R4, R19 ;  /* 0x0000001304137221 */ /* 0x008fd60000010000 */
[----:B------:R-:W-:Y:S05]  /*b7e0*/  @!P0 BRA `(.L_x_7520) ;  /* 0xfffffffc00e48947 */ /* 0x000fea000383ffff */
.L_x_7517:
        /* <DEDUP_REMOVED lines=282> */
.L_x_7521:
        /* <DEDUP_REMOVED lines=276> */
.L_x_7522:
        /* <DEDUP_REMOVED lines=292> */
.L_x_7524:
        /* <DEDUP_REMOVED lines=276> */
.L_x_7525:
        /* <DEDUP_REMOVED lines=24> */
.L_x_7527:
[----:B------:R-:W-:Y:S05]  /*ffd0*/  BSYNC.RECONVERGENT B0 ;  /* 0x0000000000007941 */ /* 0x000fea0003800200 */
.L_x_7526:
        /* <DEDUP_REMOVED lines=35> */
.L_x_7529:
[----:B------:R-:W-:Y:S05]  /*10210*/  BSYNC.RECONVERGENT B0 ;  /* 0x0000000000007941 */ /* 0x000fea0003800200 */
.L_x_7528:
        /* <DEDUP_REMOVED lines=35> */
.L_x_7534:
        /* <DEDUP_REMOVED lines=10> */
.L_x_7533:
[----:B------:R-:W-:Y:S05]  /*104f0*/  BRA `(.L_x_7532) ;  /* 0x0000000000547947 */ /* 0x000fea0003800000 */
.L_x_7531:
        /* <DEDUP_REMOVED lines=11> */
.L_x_7535:
        /* <DEDUP_REMOVED lines=10> */
.L_x_7532:
[----:B------:R-:W-:Y:S05]  /*10650*/  BSYNC.RECONVERGENT B0 ;  /* 0x0000000000007941 */ /* 0x000fea0003800200 */
.L_x_7530:
        /* <DEDUP_REMOVED lines=12> */
.L_x_7537:
        /* <DEDUP_REMOVED lines=14> */
.L_x_7536:
        /* <DEDUP_REMOVED lines=9> */
.L_x_7540:
        /* <DEDUP_REMOVED lines=13> */
.L_x_7539:
[----:B------:R-:W-:Y:S01]  /*10960*/  BAR.SYNC.DEFER_BLOCKING 0x0 ;  /* 0x0000000000007b1d */ /* 0x000fe20000010000 */
[----:B------:R-:W-:-:S09]  /*10970*/  UISETP.GE.U32.AND UP0, UPT, UR4, 0x2, UPT ;  /* 0x000000020400788c */ /* 0x000fd2000bf06070 */
[----:B------:R-:W-:Y:S05]  /*10980*/  BRA.U !UP0, `(.L_x_7538) ;  /* 0x0000000108207547 */ /* 0x000fea000b800000 */
[----:B--234-:R-:W-:-:S07]  /*10990*/  IMAD.MOV.U32 R0, RZ, RZ, 0x1 ;  /* 0x00000001ff007424 */ /* 0x01cfce00078e00ff */
.L_x_7541:
[----:B------:R-:W2:Y:S04]  /*109a0*/  SHFL.DOWN PT, R3, R16, R0, 0x1f ;  /* 0x08001f0010037589 */ /* 0x000ea800000e0000 */
[----:B------:R3:W4:Y:S02]  /*109b0*/  SHFL.DOWN PT, R2, R17, R0, 0x1f ;  /* 0x08001f0011027589 */ /* 0x00072400000e0000 */
[----:B---3--:R-:W-:-:S04]  /*109c0*/  SHF.L.U32 R0, R0, 0x1, RZ ;  /* 0x0000000100007819 */ /* 0x008fc800000006ff */
[----:B------:R-:W-:Y:S01]  /*109d0*/  ISETP.GE.AND P1, PT, R0, UR4, PT ;  /* 0x0000000400007c0c */ /* 0x000fe2000bf26270 */
[----:B--2---:R-:W-:Y:S01]  /*109e0*/  FADD.FTZ R16, R3, R16 ;  /* 0x0000001003107221 */ /* 0x004fe20000010000 */
[----:B----4-:R-:W-:-:S11]  /*109f0*/  FADD.FTZ R17, R2, R17 ;  /* 0x0000001102117221 */ /* 0x010fd60000010000 */
[----:B------:R-:W-:Y:S05]  /*10a00*/  @!P1 BRA `(.L_x_7541) ;  /* 0xfffffffc00e49947 */ /* 0x000fea000383ffff */
.L_x_7538:
        /* <DEDUP_REMOVED lines=40> */
.L_x_7544:
        /* <DEDUP_REMOVED lines=19> */
.L_x_7545:
[----:B------:R-:W-:Y:S05]  /*10dc0*/  BRA `(.L_x_7546) ;  /* 0x0000000000047947 */ /* 0x000fea0003800000 */
.L_x_7543:
[----:B------:R1:W-:Y:S02]  /*10dd0*/  STG.E desc[UR36][R4.64], R16 ;  /* 0x0000001004007986 */ /* 0x0003e4000c101924 */
.L_x_7546:
[----:B------:R-:W2:Y:S02]  /*10de0*/  LDCU.64 UR4, c[0x0][0x760] ;  /* 0x0000ec00ff0477ac */ /* 0x000ea40008000a00 */
[----:B--2---:R-:W-:-:S04]  /*10df0*/  IADD3 R24, P0, PT, R24, UR4, RZ ;  /* 0x0000000418187c10 */ /* 0x004fc8000ff1e0ff */
[----:B------:R-:W-:-:S05]  /*10e00*/  IADD3.X R25, PT, PT, RZ, UR5, RZ, P0, !PT ;  /* 0x00000005ff197c10 */ /* 0x000fca00087fe4ff */
[----:B------:R-:W-:Y:S01]  /*10e10*/  STG.E desc[UR36][R24.64], R17 ;  /* 0x0000001118007986 */ /* 0x000fe2000c101924 */
[----:B------:R-:W-:Y:S05]  /*10e20*/  EXIT ;  /* 0x000000000000794d */ /* 0x000fea0003800000 */
.L_x_7542:
        /* <DEDUP_REMOVED lines=9> */
.L_x_7547:
        /* <DEDUP_REMOVED lines=20> */
.L_x_7550:
        /* <DEDUP_REMOVED lines=19> */
.L_x_7551:
[----:B------:R-:W-:Y:S05]  /*11130*/  BRA `(.L_x_7552) ;  /* 0x0000000000107947 */ /* 0x000fea0003800000 */
.L_x_7549:
[----:B------:R-:W0:Y:S02]  /*11140*/  LDCU.64 UR4, c[0x0][0x760] ;  /* 0x0000ec00ff0477ac */ /* 0x000e240008000a00 */
[----:B0-----:R-:W-:-:S04]  /*11150*/  IADD3 R2, P0, PT, R25, UR4, RZ ;  /* 0x0000000419027c10 */ /* 0x001fc8000ff1e0ff */
[----:B------:R-:W-:-:S05]  /*11160*/  IADD3.X R3, PT, PT, RZ, UR5, RZ, P0, !PT ;  /* 0x00000005ff037c10 */ /* 0x000fca00087fe4ff */
[----:B------:R0:W-:Y:S04]  /*11170*/  STG.E desc[UR36][R2.64], R16 ;  /* 0x0000001002007986 */ /* 0x0001e8000c101924 */
.L_x_7552:
[----:B------:R-:W5:Y:S02]  /*11180*/  LDCU.64 UR4, c[0x0][0x760] ;  /* 0x0000ec00ff0477ac */ /* 0x000f640008000a00 */
[----:B-----5:R-:W-:-:S05]  /*11190*/  IADD3 R24, P0, PT, R24, UR4, RZ ;  /* 0x0000000418187c10 */ /* 0x020fca000ff1e0ff */
[----:B------:R-:W-:-:S05]  /*111a0*/  IMAD.X R25, RZ, RZ, UR5, P0 ;  /* 0x00000005ff197e24 */ /* 0x000fca00080e06ff */
[----:B------:R-:W-:Y:S01]  /*111b0*/  STG.E desc[UR36][R24.64], R17 ;  /* 0x0000001118007986 */ /* 0x000fe2000c101924 */
[----:B------:R-:W-:Y:S05]  /*111c0*/  EXIT ;  /* 0x000000000000794d */ /* 0x000fea0003800000 */
.L_x_7548:
[----:B------:R-:W-:Y:S04]  /*111d0*/  STG.E desc[UR36][R4.64], R16 ;  /* 0x0000001004007986 */ /* 0x000fe8000c101924 */
[----:B------:R-:W-:Y:S01]  /*111e0*/  STG.E desc[UR36][R4.64+0x4], R17 ;  /* 0x0000041104007986 */ /* 0x000fe2000c101924 */
[----:B------:R-:W-:Y:S05]  /*111f0*/  EXIT ;  /* 0x000000000000794d */ /* 0x000fea0003800000 */
.L_x_7523:
        /* <DEDUP_REMOVED lines=49> */
.L_x_7555:
        /* <DEDUP_REMOVED lines=19> */
.L_x_7556:
[----:B------:R-:W-:Y:S05]  /*11640*/  BRA `(.L_x_7557) ;  /* 0x0000000000047947 */ /* 0x000fea0003800000 */
.L_x_7554:
[----:B------:R2:W-:Y:S02]  /*11650*/  STG.E desc[UR36][R4.64], R18 ;  /* 0x0000001204007986 */ /* 0x0005e4000c101924 */
.L_x_7557:
[----:B------:R-:W3:Y:S02]  /*11660*/  LDCU.64 UR4, c[0x0][0x760] ;  /* 0x0000ec00ff0477ac */ /* 0x000ee40008000a00 */
[----:B---3--:R-:W-:-:S04]  /*11670*/  IADD3 R24, P0, PT, R24, UR4, RZ ;  /* 0x0000000418187c10 */ /* 0x008fc8000ff1e0ff */
[----:B------:R-:W-:-:S05]  /*11680*/  IADD3.X R25, PT, PT, RZ, UR5, RZ, P0, !PT ;  /* 0x00000005ff197c10 */ /* 0x000fca00087fe4ff */
[----:B------:R-:W-:Y:S01]  /*11690*/  STG.E desc[UR36][R24.64], R19 ;  /* 0x0000001318007986 */ /* 0x000fe2000c101924 */
[----:B------:R-:W-:Y:S05]  /*116a0*/  EXIT ;  /* 0x000000000000794d */ /* 0x000fea0003800000 */
.L_x_7553:
        /* <DEDUP_REMOVED lines=9> */
.L_x_7558:
        /* <DEDUP_REMOVED lines=20> */
.L_x_7561:
        /* <DEDUP_REMOVED lines=19> */
.L_x_7562:
[----:B------:R-:W-:Y:S05]  /*119b0*/  BRA `(.L_x_7563) ;  /* 0x0000000000107947 */ /* 0x000fea0003800000 */
.L_x_7560:
[----:B------:R-:W1:Y:S02]  /*119c0*/  LDCU.64 UR4, c[0x0][0x760] ;  /* 0x0000ec00ff0477ac */ /* 0x000e640008000a00 */
[----:B-1----:R-:W-:-:S04]  /*119d0*/  IADD3 R2, P0, PT, R25, UR4, RZ ;  /* 0x0000000419027c10 */ /* 0x002fc8000ff1e0ff */
[----:B------:R-:W-:-:S05]  /*119e0*/  IADD3.X R3, PT, PT, RZ, UR5, RZ, P0, !PT ;  /* 0x00000005ff037c10 */ /* 0x000fca00087fe4ff */
[----:B------:R1:W-:Y:S04]  /*119f0*/  STG.E desc[UR36][R2.64], R18 ;  /* 0x0000001202007986 */ /* 0x0003e8000c101924 */
.L_x_7563:
[----:B------:R-:W2:Y:S02]  /*11a00*/  LDCU.64 UR4, c[0x0][0x760] ;  /* 0x0000ec00ff0477ac */ /* 0x000ea40008000a00 */
[----:B--2---:R-:W-:-:S04]  /*11a10*/  IADD3 R24, P0, PT, R24, UR4, RZ ;  /* 0x0000000418187c10 */ /* 0x004fc8000ff1e0ff */
[----:B------:R-:W-:-:S05]  /*11a20*/  IADD3.X R25, PT, PT, RZ, UR5, RZ, P0, !PT ;  /* 0x00000005ff197c10 */ /* 0x000fca00087fe4ff */
[----:B------:R-:W-:Y:S01]  /*11a30*/  STG.E desc[UR36][R24.64], R19 ;  /* 0x0000001318007986 */ /* 0x000fe2000c101924 */
[----:B------:R-:W-:Y:S05]  /*11a40*/  EXIT ;  /* 0x000000000000794d */ /* 0x000fea0003800000 */
.L_x_7559:
[----:B------:R-:W-:Y:S04]  /*11a50*/  STG.E desc[UR36][R4.64], R18 ;  /* 0x0000001204007986 */ /* 0x000fe8000c101924 */
[----:B------:R-:W-:Y:S01]  /*11a60*/  STG.E desc[UR36][R4.64+0x4], R19 ;  /* 0x0000041304007986 */ /* 0x000fe2000c101924 */
[----:B------:R-:W-:Y:S05]  /*11a70*/  EXIT ;  /* 0x000000000000794d */ /* 0x000fea0003800000 */
.L_x_7564:
        /* <DEDUP_REMOVED lines=16> */
.L_x_10024:


//--------------------- .text._ZN2at6native13reduce_kernelILi128ELi4ENS0_8ReduceOpIfNS0_14func_wrapper_tIfZNS0_11sum_functorIfffEclERNS_14TensorIteratorEEUlffE_EEjfLi4ELi4EEEEEvT1_ --------------------------
	.section	.text._ZN2at6native13reduce_kernelILi128ELi4ENS0_8ReduceOpIfNS0_14func_wrapper_tIfZNS0_11sum_functorIfffEclERNS_14TensorIteratorEEUlffE_EEjfLi4ELi4EEEEEvT1_,"ax",@progbits
	.align	128
        .global         _ZN2at6native13reduce_kernelILi128ELi4ENS0_8ReduceOpIfNS0_14func_wrapper_tIfZNS0_11sum_functorIfffEclERNS_14TensorIteratorEEUlffE_EEjfLi4ELi4EEEEEvT1_
        .type           _ZN2at6native13reduce_kernelILi128ELi4ENS0_8ReduceOpIfNS0_14func_wrapper_tIfZNS0_11sum_functorIfffEclERNS_14TensorIteratorEEUlffE_EEjfLi4ELi4EEEEEvT1_,@function
        .size           _ZN2at6native13reduce_kernelILi128ELi4ENS0_8ReduceOpIfNS0_14func_wrapper_tIfZNS0_11sum_functorIfffEclERNS_14TensorIteratorEEUlffE_EEjfLi4ELi4EEEEEvT1_,(.L_x_10025 - _ZN2at6native13reduce_kernelILi128ELi4ENS0_8ReduceOpIfNS0_14func_wrapper_tIfZNS0_11sum_functorIfffEclERNS_14TensorIteratorEEUlffE_EEjfLi4ELi4EEEEEvT1_)
        .other          _ZN2at6native13reduce_kernelILi128ELi4ENS0_8ReduceOpIfNS0_14func_wrapper_tIfZNS0_11sum_functorIfffEclERNS_14TensorIteratorEEUlffE_EEjfLi4ELi4EEEEEvT1_,@"STO_CUDA_ENTRY STV_DEFAULT"
_ZN2at6native13reduce_kernelILi128ELi4ENS0_8ReduceOpIfNS0_14func_wrapper_tIfZNS0_11sum_functorIfffEclERNS_14TensorIteratorEEUlffE_EEjfLi4ELi4EEEEEvT1_:
.text._ZN2at6native13reduce_kernelILi128ELi4ENS0_8ReduceOpIfNS0_14func_wrapper_tIfZNS0_11sum_functorIfffEclERNS_14TensorIteratorEEUlffE_EEjfLi4ELi4EEEEEvT1_:
        /* <DEDUP_REMOVED lines=296> */
.L_x_7565:
        /* <DEDUP_REMOVED lines=34> */
.L_x_7569:
        /* <DEDUP_REMOVED lines=26> */
[----:B------:R-:W0:Y:S02]  /*1640*/  LDG.E R4, desc[UR36][R4.64] ;  /* 0x0000002404047981 */ /* 0x000e24000c1e1900 */
[----:B0-----:R-:W-:-:S07]  /*1650*/  FADD.FTZ R3, R4, UR4 ;  /* 0x0000000404037e21 */ /* 0x001fce0008010000 */
.L_x_7573:
[----:B------:R-:W-:Y:S05]  /*1660*/  BSYNC.RECONVERGENT B1 ;  /* 0x0000000000017941 */ /* 0x000fea0003800200 */
.L_x_7572:
[----:B------:R-:W0:Y:S01]  /*1670*/  LDC R5, c[0x0][0x38c] ;  /* 0x0000e300ff057b82 */ /* 0x000e220000000800 */
[----:B------:R-:W-:-:S04]  /*1680*/  IADD3 R42, P0, PT, R42, 0x10, RZ ;  /* 0x000000102a2a7810 */ /* 0x000fc80007f1e0ff */
[----:B------:R-:W-:Y:S02]  /*1690*/  IADD3.X R43, PT, PT, RZ, R43, RZ, P0, !PT ;  /* 0x0000002bff2b7210 */ /* 0x000fe400007fe4ff */
[----:B0-----:R-:W-:-:S07]  /*16a0*/  IADD3 R16, PT, PT, R48, -0x4, R5 ;  /* 0xfffffffc30107810 */ /* 0x001fce0007ffe005 */
.L_x_7571:
[----:B------:R-:W-:Y:S05]  /*16b0*/  BSYNC.RECONVERGENT B0 ;  /* 0x0000000000007941 */ /* 0x000fea0003800200 */
.L_x_7570:
        /* <DEDUP_REMOVED lines=16> */
.L_x_7576:
        /* <DEDUP_REMOVED lines=11> */
.L_x_7575:
[----:B------:R-:W-:Y:S05]  /*1870*/  BSYNC.RECONVERGENT B0 ;  /* 0x0000000000007941 */ /* 0x000fea0003800200 */
.L_x_7574:
        /* <DEDUP_REMOVED lines=9> */
.L_x_7578:
[----:B------:R-:W-:Y:S05]  /*1910*/  BSYNC.RECONVERGENT B0 ;  /* 0x0000000000007941 */ /* 0x000fea0003800200 */
.L_x_7577:
[----:B------:R-:W-:Y:S01]  /*1920*/  FADD.FTZ R8, R8, R3 ;  /* 0x0000000308087221 */ /* 0x000fe20000010000 */
[----:B------:R-:W-:Y:S01]  /*1930*/  HFMA2 R17, -RZ, RZ, 0, 0 ;  /* 0x00000000ff117431 */ /* 0x000fe200000001ff */
[----:B------:R-:W-:Y:S02]  /*1940*/  CS2R R18, SRZ ;  /* 0x0000000000127805 */ /* 0x000fe4000001ff00 */
[----:B------:R-:W-:-:S04]  /*1950*/  FADD.FTZ R11, R8, R11 ;  /* 0x0000000b080b7221 */ /* 0x000fc80000010000 */
[----:B------:R-:W-:Y:S01]  /*1960*/  FADD.FTZ R16, R11, R0 ;  /* 0x000000000b107221 */ /* 0x000fe20000010000 */
[----:B------:R-:W-:Y:S06]  /*1970*/  BRA `(.L_x_7567) ;  /* 0x000000a000247947 */ /* 0x000fec0003800000 */
.L_x_7568:
        /* <DEDUP_REMOVED lines=43> */
.L_x_7582:
[-C--:B------:R-:W-:Y:S02]  /*1c30*/  IADD3 R4, PT, PT, R36, R21.reuse, RZ ;  /* 0x0000001524047210 */ /* 0x080fe40007ffe0ff */
[----:B------:R-:W-:Y:S02]  /*1c40*/  SHF.R.U32.HI R13, RZ, 0x2, R36 ;  /* 0x00000002ff0d7819 */ /* 0x000fe40000011624 */
[-C--:B------:R-:W-:Y:S02]  /*1c50*/  IADD3 R36, PT, PT, R4, R21.reuse, RZ ;  /* 0x0000001504247210 */ /* 0x080fe40007ffe0ff */
[----:B------:R-:W-:Y:S01]  /*1c60*/  SHF.R.U32.HI R17, RZ, 0x2, R4 ;  /* 0x00000002ff117819 */ /* 0x000fe20000011604 */
[----:B------:R-:W-:Y:S01]  /*1c70*/  IMAD.WIDE.U32 R12, R13, 0x10, R42 ;  /* 0x000000100d0c7825 */ /* 0x000fe200078e002a */
[----:B------:R-:W-:Y:S02]  /*1c80*/  SHF.R.U32.HI R5, RZ, 0x2, R36 ;  /* 0x00000002ff057819 */ /* 0x000fe40000011624 */
[----:B------:R-:W-:Y:S01]  /*1c90*/  IADD3 R36, PT, PT, R36, R21, RZ ;  /* 0x0000001524247210 */ /* 0x000fe20007ffe0ff */
[----:B------:R-:W-:-:S02]  /*1ca0*/  IMAD.WIDE.U32 R16, R17, 0x10, R42 ;  /* 0x0000001011107825 */ /* 0x000fc400078e002a */
[----:B------:R-:W2:Y:S01]  /*1cb0*/  LDG.E.128 R12, desc[UR36][R12.64] ;  /* 0x000000240c0c7981 */ /* 0x000ea2000c1e1d00 */
[----:B------:R-:W-:Y:S01]  /*1cc0*/  SHF.R.U32.HI R9, RZ, 0x2, R36 ;  /* 0x00000002ff097819 */ /* 0x000fe20000011624 */
        /* <DEDUP_REMOVED lines=26> */
.L_x_7581:
[----:B------:R-:W-:Y:S05]  /*1e70*/  BSYNC.RECONVERGENT B0 ;  /* 0x0000000000007941 */ /* 0x000fea0003800200 */
.L_x_7580:
        /* <DEDUP_REMOVED lines=23> */
.L_x_7584:
[----:B------:R-:W-:Y:S05]  /*1ff0*/  BSYNC.RECONVERGENT B0 ;  /* 0x0000000000007941 */ /* 0x000fea0003800200 */
.L_x_7583:
[----:B------:R-:W-:Y:S04]  /*2000*/  BSSY.RECONVERGENT B0, `(.L_x_7585) ;  /* 0x000001a000007945 */ /* 0x000fe80003800200 */
[----:B------:R-:W-:Y:S05]  /*2010*/  @P0 BRA `(.L_x_7586) ;  /* 0x0000000000600947 */ /* 0x000fea0003800000 */
[----:B------:R-:W-:Y:S02]  /*2020*/  IMAD.IADD R36, R36, 0x1, R21 ;  /* 0x0000000124247824 */ /* 0x000fe400078e0215 */
[----:B-----5:R-:W-:Y:S01]  /*2030*/  FADD.FTZ R33, R33, R12 ;  /* 0x0000000c21217221 */ /* 0x020fe20000010000 */
[----:B------:R-:W-:Y:S01]  /*2040*/  FADD.FTZ R30, R30, R13 ;  /* 0x0000000d1e1e7221 */ /* 0x000fe20000010000 */
[----:B------:R-:W-:Y:S01]  /*2050*/  FADD.FTZ R31, R31, R14 ;  /* 0x0000000e1f1f7221 */ /* 0x000fe20000010000 */
[----:B------:R-:W-:Y:S01]  /*2060*/  FADD.FTZ R28, R28, R15 ;  /* 0x0000000f1c1c7221 */ /* 0x000fe20000010000 */
[----:B------:R-:W-:-:S13]  /*2070*/  ISETP.GE.U32.AND P0, PT, R36, R46, PT ;  /* 0x0000002e2400720c */ /* 0x000fda0003f06070 */
        /* <DEDUP_REMOVED lines=18> */
.L_x_7586:
[----:B------:R-:W-:Y:S05]  /*21a0*/  BSYNC.RECONVERGENT B0 ;  /* 0x0000000000007941 */ /* 0x000fea0003800200 */
.L_x_7585:
        /* <DEDUP_REMOVED lines=13> */
.L_x_7579:
        /* <DEDUP_REMOVED lines=30> */
[-C--:B------:R-:W-:Y:S02]  /*2460*/  MOV R34, R20.reuse ;  /* 0x0000001400227202 */ /* 0x080fe40000000f00 */
[-C--:B------:R-:W-:Y:S02]  /*2470*/  MOV R27, R20.reuse ;  /* 0x00000014001b7202 */ /* 0x080fe40000000f00 */
[----:B------:R-:W-:-:S02]  /*2480*/  MOV R29, R20 ;  /* 0x00000014001d7202 */ /* 0x000fc40000000f00 */
[-C--:B------:R-:W-:Y:S02]  /*2490*/  MOV R28, R20.reuse ;  /* 0x00000014001c7202 */ /* 0x080fe40000000f00 */
[-C--:B------:R-:W-:Y:S02]  /*24a0*/  MOV R31, R20.reuse ;  /* 0x00000014001f7202 */ /* 0x080fe40000000f00 */
[-C--:B------:R-:W-:Y:S02]  /*24b0*/  MOV R33, R20.reuse ;  /* 0x0000001400217202 */ /* 0x080fe40000000f00 */
[-C--:B------:R-:W-:Y:S02]  /*24c0*/  MOV R32, R20.reuse ;  /* 0x0000001400207202 */ /* 0x080fe40000000f00 */
[----:B------:R-:W-:-:S07]  /*24d0*/  MOV R35, R20 ;  /* 0x0000001400237202 */ /* 0x000fce0000000f00 */
.L_x_7590:
        /* <DEDUP_REMOVED lines=40> */
.L_x_7589:
[----:B------:R-:W-:Y:S05]  /*2760*/  BSYNC.RECONVERGENT B0 ;  /* 0x0000000000007941 */ /* 0x000fea0003800200 */
.L_x_7588:
        /* <DEDUP_REMOVED lines=27> */
.L_x_7592:
[----:B------:R-:W-:Y:S05]  /*2920*/  BSYNC.RECONVERGENT B0 ;  /* 0x0000000000007941 */ /* 0x000fea0003800200 */
.L_x_7591:
        /* <DEDUP_REMOVED lines=26> */
.L_x_7594:
[----:B------:R-:W-:Y:S05]  /*2ad0*/  BSYNC.RECONVERGENT B0 ;  /* 0x0000000000007941 */ /* 0x000fea0003800200 */
.L_x_7593:
        /* <DEDUP_REMOVED lines=13> */
.L_x_7587:
[----:B------:R-:W1:Y:S01]  /*2bb0*/  LDCU UR4, c[0x0][0x394] ;  /* 0x00007280ff0477ac */ /* 0x000e620008000800 */
[----:B------:R-:W2:Y:S01]  /*2bc0*/  LDC R0, c[0x0][0x384] ;  /* 0x0000e100ff007b82 */ /* 0x000ea20000000800 */
[----:B------:R-:W-:Y:S01]  /*2bd0*/  BSSY.RECONVERGENT B0, `(.L_x_7595) ;  /* 0x0000445000007945 */ /* 0x000fe20003800200 */
[----:B------:R-:W-:Y:S02]  /*2be0*/  MOV R43, R41 ;  /* 0x00000029002b7202 */ /* 0x000fe40000000f00 */
        /* <DEDUP_REMOVED lines=39> */
.L_x_7602:
        /* <DEDUP_REMOVED lines=18> */
[----:B------:R-:W1:Y:S01]  /*2f80*/  LDCU.64 UR30, c[0x0][0x3d0] ;  /* 0x00007a00ff1e77ac */ /* 0x000e620008000a00 */
        /* <DEDUP_REMOVED lines=294> */
.L_x_7598:
        /* <DEDUP_REMOVED lines=11> */
[----:B------:R-:W-:Y:S06]  /*42a0*/  @!P1 BRA `(.L_x_7599) ;  /* 0x0000000c00949947 */ /* 0x000fec0003800000 */
        /* <DEDUP_REMOVED lines=229> */
.L_x_7599:
        /* <DEDUP_REMOVED lines=241> */
.L_x_7600:
        /* <DEDUP_REMOVED lines=230> */
.L_x_7601:
[----:B------:R-:W-:-:S04]  /*6e70*/  LOP3.LUT R13, R42, 0xfffffff0, RZ, 0xc0, !PT ;  /* 0xfffffff02a0d7812 */ /* 0x000fc800078ec0ff */
[----:B------:R-:W-:-:S04]  /*6e80*/  IADD3 R12, P1, PT, R13, R48, RZ ;  /* 0x000000300d0c7210 */ /* 0x000fc80007f3e0ff */
[----:B------:R-:W-:-:S06]  /*6e90*/  IADD3.X R13, PT, PT, RZ, R49, RZ, P1, !PT ;  /* 0x00000031ff0d7210 */ /* 0x000fcc0000ffe4ff */
[----:B------:R-:W5:Y:S03]  /*6ea0*/  LDG.E.128 R12, desc[UR36][R12.64] ;  /* 0x000000240c0c7981 */ /* 0x000f66000c1e1d00 */
.L_x_7597:
[----:B------:R-:W1:Y:S01]  /*6eb0*/  LDCU UR5, c[0x0][0x38c] ;  /* 0x00007180ff0577ac */ /* 0x000e620008000800 */
[----:B------:R-:W-:Y:S02]  /*6ec0*/  IMAD.U32 R42, RZ, RZ, UR4 ;  /* 0x00000004ff2a7e24 */ /* 0x000fe4000f8e00ff */
        /* <DEDUP_REMOVED lines=21> */
.L_x_7596:
[----:B0-----:R-:W-:Y:S05]  /*7020*/  BSYNC.RECONVERGENT B0 ;  /* 0x0000000000007941 */ /* 0x001fea0003800200 */
.L_x_7595:
        /* <DEDUP_REMOVED lines=284> */
.L_x_7606:
[----:B------:R-:W-:Y:S01]  /*81f0*/  SHF.R.U32.HI R32, RZ, 0x4, R32 ;  /* 0x00000004ff207819 */ /* 0x000fe20000011620 */
[----:B------:R-:W-:-:S07]  /*8200*/  IMAD.MOV.U32 R33, RZ, RZ, RZ ;  /* 0x000000ffff217224 */ /* 0x000fce00078e00ff */
.L_x_7605:
[----:B------:R-:W0:Y:S02]  /*8210*/  LDCU.64 UR4, c[0x0][0x758] ;  /* 0x0000eb00ff0477ac */ /* 0x000e240008000a00 */
[----:B0-----:R-:W-:-:S04]  /*8220*/  IADD3 R49, P1, PT, R40, UR4, RZ ;  /* 0x0000000428317c10 */ /* 0x001fc8000ff3e0ff */
[----:B------:R-:W-:Y:S02]  /*8230*/  IADD3.X R40, PT, PT, RZ, UR5, RZ, P1, !PT ;  /* 0x00000005ff287c10 */ /* 0x000fe40008ffe4ff */
        /* <DEDUP_REMOVED lines=281> */
.L_x_7608:
[----:B------:R-:W-:Y:S02]  /*93d0*/  SHF.R.U32.HI R30, RZ, 0x4, R30 ;  /* 0x00000004ff1e7819 */ /* 0x000fe4000001161e */
[----:B------:R-:W-:-:S07]  /*93e0*/  MOV R31, RZ ;  /* 0x000000ff001f7202 */ /* 0x000fce0000000f00 */
.L_x_7607:
        /* <DEDUP_REMOVED lines=281> */
.L_x_7610:
[----:B------:R-:W-:Y:S02]  /*a580*/  SHF.R.U32.HI R18, RZ, 0x4, R18 ;  /* 0x00000004ff127819 */ /* 0x000fe40000011612 */
[----:B------:R-:W-:-:S07]  /*a590*/  MOV R19, RZ ;  /* 0x000000ff00137202 */ /* 0x000fce0000000f00 */
.L_x_7609:
        /* <DEDUP_REMOVED lines=281> */
.L_x_7612:
[----:B------:R-:W-:Y:S02]  /*b730*/  SHF.R.U32.HI R12, RZ, 0x4, R12 ;  /* 0x00000004ff0c7819 */ /* 0x000fe4000001160c */
[----:B------:R-:W-:-:S07]  /*b740*/  MOV R13, RZ ;  /* 0x000000ff000d7202 */ /* 0x000fce0000000f00 */
.L_x_7611:
[----:B------:R-:W-:-:S04]  /*b750*/  LEA R14, P0, R12, R49, 0x4 ;  /* 0x000000310c0e7211 */ /* 0x000fc800078020ff */
[----:B------:R-:W-:-:S06]  /*b760*/  LEA.HI.X R15, R12, R40, R13, 0x4, P0 ;  /* 0x000000280c0f7211 */ /* 0x000fcc00000f240d */
[----:B------:R-:W5:Y:S03]  /*b770*/  LDG.E.128 R12, desc[UR36][R14.64] ;  /* 0x000000240e0c7981 */ /* 0x000f66000c1e1d00 */
.L_x_7604:
[----:B------:R-:W-:Y:S05]  /*b780*/  BSYNC.RECONVERGENT B0 ;  /* 0x0000000000007941 */ /* 0x000fea0003800200 */
.L_x_7603:
        /* <DEDUP_REMOVED lines=27> */
.L_x_7614:
[----:B------:R-:W-:Y:S05]  /*b940*/  BSYNC.RECONVERGENT B0 ;  /* 0x0000000000007941 */ /* 0x000fea0003800200 */
.L_x_7613:
        /* <DEDUP_REMOVED lines=11> */
[----:B------:R-:W-:-:S07]  /*ba00*/  FADD.FTZ R19, R7, R0 ;  /* 0x0000000007137221 */ /* 0x000fce0000010000 */
.L_x_7567:
[----:B------:R-:W-:Y:S05]  /*ba10*/  BSYNC.RECONVERGENT B6 ;  /* 0x0000000000067941 */ /* 0x000fea0003800200 */
.L_x_7566:
[----:B------:R-:W2:Y:S02]  /*ba20*/  LDCU UR4, c[0x0][0x3a4] ;  /* 0x00007480ff0477ac */ /* 0x000ea40008000800 */
[----:B--2---:R-:W-:-:S09]  /*ba30*/  UISETP.NE.AND UP0, UPT, UR4, URZ, UPT ;  /* 0x000000ff0400728c */ /* 0x004fd2000bf05270 */
[----:B------:R-:W-:Y:S05]  /*ba40*/  BRA.U !UP0, `(.L_x_7615) ;  /* 0x0000000108747547 */ /* 0x000fea000b800000 */
[----:B------:R-:W2:Y:S01]  /*ba50*/  S2R R4, SR_CgaCtaId ;  /* 0x0000000000047919 */ /* 0x000ea20000008800 */
[----:B------:R-:W3:Y:S01]  /*ba60*/  LDC R10, c[0x0][0x360] ;  /* 0x0000d800ff0a7b82 */ /* 0x000ee20000000800 */
[----:B------:R-:W-:-:S04]  /*ba70*/  MOV R0, 0x400 ;  /* 0x0000040000007802 */ /* 0x000fc80000000f00 */
        /* <DEDUP_REMOVED lines=9> */
.L_x_7616:
        /* <DEDUP_REMOVED lines=17> */
.L_x_7615:
        /* <DEDUP_REMOVED lines=15> */
[----:B------:R2:W-:Y:S01]  /*bd10*/  STS.128 [R3], R16 ;  /* 0x0000001003007388 */ /* 0x0005e20000000c00 */
[----:B------:R-:W-:Y:S05]  /*bd20*/  @!P0 BRA `(.L_x_7618) ;  /* 0x0000000000448947 */ /* 0x000fea0003800000 */
[----:B------:R-:W-:-:S07]  /*bd30*/  MOV R4, R6 ;  /* 0x0000000600047202 */ /* 0x000fce0000000f00 */
.L_x_7619:
[----:B------:R-:W-:Y:S01]  /*bd40*/  SHF.R.U32.HI R12, RZ, 0x1, R4 ;  /* 0x00000001ff0c7819 */ /* 0x000fe20000011604 */
[----:B------:R-:W-:Y:S05]  /*bd50*/  WARPSYNC.ALL ;  /* 0x0000000000007948 */ /* 0x000fea0003800000 */
[----:B------:R-:W-:Y:S01]  /*bd60*/  IADD3 R5, PT, PT, R12, R25, RZ ;  /* 0x000000190c057210 */ /* 0x000fe20007ffe0ff */
[----:B------:R-:W-:Y:S03]  /*bd70*/  BAR.SYNC.DEFER_BLOCKING 0x0 ;  /* 0x0000000000007b1d */ /* 0x000fe60000010000 */
        /* <DEDUP_REMOVED lines=9> */
[----:B------:R-:W-:Y:S01]  /*be10*/  ISETP.GT.U32.AND P0, PT, R4, 0x7f, PT ;  /* 0x0000007f0400780c */ /* 0x000fe20003f04070 */
[----:B------:R-:W-:-:S12]  /*be20*/  IMAD.MOV.U32 R4, RZ, RZ, R12 ;  /* 0x000000ffff047224 */ /* 0x000fd800078e000c */
[----:B------:R-:W-:Y:S05]  /*be30*/  @P0 BRA `(.L_x_7619) ;  /* 0xfffffffc00c00947 */ /* 0x000fea000383ffff */
.L_x_7618:
[----:B------:R-:W-:Y:S01]  /*be40*/  ISETP.GE.U32.AND P0, PT, R0, 0x2, PT ;  /* 0x000000020000780c */ /* 0x000fe20003f06070 */
[----:B------:R-:W-:Y:S05]  /*be50*/  WARPSYNC.ALL ;  /* 0x0000000000007948 */ /* 0x000fea0003800000 */
[----:B------:R-:W-:Y:S07]  /*be60*/  BAR.SYNC.DEFER_BLOCKING 0x0 ;  /* 0x0000000000007b1d */ /* 0x000fee0000010000 */
[----:B------:R-:W-:Y:S05]  /*be70*/  @!P0 BRA `(.L_x_7617) ;  /* 0x0000000000308947 */ /* 0x000fea0003800000 */
[----:B--23--:R-:W-:-:S07]  /*be80*/  HFMA2 R3, -RZ, RZ, 0, 5.9604644775390625e-08 ;  /* 0x00000001ff037431 */ /* 0x00cfce00000001ff */
.L_x_7620:
        /* <DEDUP_REMOVED lines=11> */
.L_x_7617:
        /* <DEDUP_REMOVED lines=278> */
[----:B--2---:R-:W-:-:S04]  /*d0a0*/  SHF.R.U32.HI R0, RZ, UR7, R0 ;  /* 0x00000007ff007c19 */ /* 0x004fc80008011600 */
[----:B------:R-:W-:-:S05]  /*d0b0*/  IADD3 R3, PT, PT, -R0, RZ, RZ ;  /* 0x000000ff00037210 */ /* 0x000fca0007ffe1ff */
[----:B------:R-:W-:-:S04]  /*d0c0*/  IMAD R6, R3, UR8, R7 ;  /* 0x0000000803067c24 */ /* 0x000fc8000f8e0207 */
[----:B---3--:R-:W-:-:S07]  /*d0d0*/  IMAD R29, R6, UR6, R29 ;  /* 0x00000006061d7c24 */ /* 0x008fce000f8e021d */
.L_x_7621:
[----:B------:R-:W-:Y:S01]  /*d0e0*/  MOV R27, RZ ;  /* 0x000000ff001b7202 */ /* 0x000fe20000000f00 */
[----:B------:R-:W-:Y:S06]  /*d0f0*/  BRA.U !UP0, `(.L_x_7622) ;  /* 0x0000001108487547 */ /* 0x000fec000b800000 */
[----:B------:R-:W4:Y:S01]  /*d100*/  LDCU.64 UR8, c[0x0][0x560] ;  /* 0x0000ac00ff0877ac */ /* 0x000f220008000a00 */
[----:B------:R-:W-:Y:S02]  /*d110*/  HFMA2 R4, -RZ, RZ, 0, 0 ;  /* 0x00000000ff047431 */ /* 0x000fe400000001ff */
[----:B------:R-:W-:Y:S01]  /*d120*/  VIADD R5, R45, 0x1 ;  /* 0x000000012d057836 */ /* 0x000fe20000000000 */
[----:B------:R-:W5:Y:S01]  /*d130*/  LDCU UR6, c[0x0][0x568] ;  /* 0x0000ad00ff0677ac */ /* 0x000f620008000800 */
[----:B------:R-:W0:Y:S01]  /*d140*/  LDCU UR7, c[0x0][0x68c] ;  /* 0x0000d180ff0777ac */ /* 0x000e220008000800 */
[----:B------:R-:W-:Y:S01]  /*d150*/  UISETP.NE.AND UP1, UPT, UR5, URZ, UPT ;  /* 0x000000ff0500728c */ /* 0x000fe2000bf25270 */
[----:B----4-:R-:W-:-:S05]  /*d160*/  IMAD.HI.U32 R6, R5, UR9, R4 ;  /* 0x0000000905067c27 */ /* 0x010fca000f8e0004 */
[----:B-----5:R-:W-:-:S04]  /*d170*/  SHF.R.U32.HI R7, RZ, UR6, R6 ;  /* 0x00000006ff077c19 */ /* 0x020fc80008011606 */
[----:B------:R-:W-:-:S05]  /*d180*/  IADD3 R4, PT, PT, -R7, RZ, RZ ;  /* 0x000000ff07047210 */ /* 0x000fca0007ffe1ff */
[----:B------:R-:W-:-:S04]  /*d190*/  IMAD R4, R4, UR8, R5 ;  /* 0x0000000804047c24 */ /* 0x000fc8000f8e0205 */
[----:B0-----:R-:W-:Y:S01]  /*d1a0*/  IMAD R27, R4, UR7, RZ ;  /* 0x00000007041b7c24 */ /* 0x001fe2000f8e02ff */
[----:B------:R-:W-:Y:S06]  /*d1b0*/  BRA.U !UP1, `(.L_x_7622) ;  /* 0x0000001109187547 */ /* 0x000fec000b800000 */
[----:B------:R-:W0:Y:S01]  /*d1c0*/  LDCU.64 UR6, c[0x0][0x570] ;  /* 0x0000ae00ff0677ac */ /* 0x000e220008000a00 */
[----:B------:R-:W-:Y:S01]  /*d1d0*/  MOV R6, RZ ;  /* 0x000000ff00067202 */ /* 0x000fe20000000f00 */
[----:B------:R-:W4:Y:S01]  /*d1e0*/  LDCU UR8, c[0x0][0x56c] ;  /* 0x0000ad80ff0877ac */ /* 0x000f220008000800 */
[----:B------:R-:W5:Y:S01]  /*d1f0*/  LDCU UR9, c[0x0][0x694] ;  /* 0x0000d280ff0977ac */ /* 0x000f620008000800 */
[----:B------:R-:W-:Y:S02]  /*d200*/  UISETP.NE.AND UP1, UPT, UR4, 0x2, UPT ;  /* 0x000000020400788c */ /* 0x000fe4000bf25270 */
[----:B0-----:R-:W-:-:S05]  /*d210*/  IMAD.HI.U32 R4, R7, UR6, R6 ;  /* 0x0000000607047c27 */ /* 0x001fca000f8e0006 */
[----:B------:R-:W-:-:S05]  /*d220*/  SHF.R.U32.HI R5, RZ, UR7, R4 ;  /* 0x00000007ff057c19 */ /* 0x000fca0008011604 */
[----:B------:R-:W-:-:S04]  /*d230*/  IMAD.MOV R6, RZ, RZ, -R5 ;  /* 0x000000ffff067224 */ /* 0x000fc800078e0a05 */
[----:B----4-:R-:W-:-:S04]  /*d240*/  IMAD R6, R6, UR8, R7 ;  /* 0x0000000806067c24 */ /* 0x010fc8000f8e0207 */
[----:B-----5:R-:W-:Y:S01]  /*d250*/  IMAD R27, R6, UR9, R27 ;  /* 0x00000009061b7c24 */ /* 0x020fe2000f8e021b */
[----:B------:R-:W-:Y:S06]  /*d260*/  BRA.U !UP1, `(.L_x_7622) ;  /* 0x0000000d09ec7547 */ /* 0x000fec000b800000 */
[----:B------:R-:W0:Y:S01]  /*d270*/  LDCU.64 UR8, c[0x0][0x578] ;  /* 0x0000af00ff0877ac */ /* 0x000e220008000a00 */
[----:B------:R-:W-:Y:S01]  /*d280*/  MOV R4, RZ ;  /* 0x000000ff00047202 */ /* 0x000fe20000000f00 */
[----:B------:R-:W4:Y:S01]  /*d290*/  LDCU UR6, c[0x0][0x580] ;  /* 0x0000b000ff0677ac */ /* 0x000f220008000800 */
[----:B------:R-:W5:Y:S01]  /*d2a0*/  LDCU UR7, c[0x0][0x69c] ;  /* 0x0000d380ff0777ac */ /* 0x000f620008000800 */
[----:B------:R-:W-:Y:S02]  /*d2b0*/  UISETP.NE.AND UP1, UPT, UR4, 0x3, UPT ;  /* 0x000000030400788c */ /* 0x000fe4000bf25270 */
[----:B0-----:R-:W-:-:S05]  /*d2c0*/  IMAD.HI.U32 R6, R5, UR9, R4 ;  /* 0x0000000905067c27 */ /* 0x001fca000f8e0004 */
[----:B----4-:R-:W-:-:S04]  /*d2d0*/  SHF.R.U32.HI R7, RZ, UR6, R6 ;  /* 0x00000006ff077c19 */ /* 0x010fc80008011606 */
[----:B------:R-:W-:-:S05]  /*d2e0*/  IADD3 R4, PT, PT, -R7, RZ, RZ ;  /* 0x000000ff07047210 */ /* 0x000fca0007ffe1ff */
[----:B------:R-:W-:-:S04]  /*d2f0*/  IMAD R4, R4, UR8, R5 ;  /* 0x0000000804047c24 */ /* 0x000fc8000f8e0205 */
[----:B-----5:R-:W-:Y:S01]  /*d300*/  IMAD R27, R4, UR7, R27 ;  /* 0x00000007041b7c24 */ /* 0x020fe2000f8e021b */
[----:B------:R-:W-:Y:S06]  /*d310*/  BRA.U !UP1, `(.L_x_7622) ;  /* 0x0000000d09c07547 */ /* 0x000fec000b800000 */
[----:B------:R-:W0:Y:S01]  /*d320*/  LDCU.64 UR6, c[0x0][0x588] ;  /* 0x0000b100ff0677ac */ /* 0x000e220008000a00 */
[----:B------:R-:W-:Y:S01]  /*d330*/  HFMA2 R6, -RZ, RZ, 0, 0 ;  /* 0x00000000ff067431 */ /* 0x000fe200000001ff */
        /* <DEDUP_REMOVED lines=229> */
[----:B------:R-:W2:Y:S01]  /*e190*/  LDCU.64 UR8, c[0x0][0x680] ;  /* 0x0000d000ff0877ac */ /* 0x000ea20008000a00 */
[----:B------:R-:W-:Y:S01]  /*e1a0*/  HFMA2 R4, -RZ, RZ, 0, 0 ;  /* 0x00000000ff047431 */ /* 0x000fe200000001ff */
[----:B------:R-:W0:Y:S01]  /*e1b0*/  LDCU UR6, c[0x0][0x688] ;  /* 0x0000d100ff0677ac */ /* 0x000e220008000800 */
[----:B------:R-:W4:Y:S03]  /*e1c0*/  LDCU UR7, c[0x0][0x74c] ;  /* 0x0000e980ff0777ac */ /* 0x000f260008000800 */
[----:B--23--:R-:W-:-:S05]  /*e1d0*/  IMAD.HI.U32 R0, R5, UR9, R4 ;  /* 0x0000000905007c27 */ /* 0x00cfca000f8e0004 */
[----:B0-----:R-:W-:-:S04]  /*e1e0*/  SHF.R.U32.HI R0, RZ, UR6, R0 ;  /* 0x00000006ff007c19 */ /* 0x001fc80008011600 */
[----:B------:R-:W-:-:S05]  /*e1f0*/  IADD3 R4, PT, PT, -R0, RZ, RZ ;  /* 0x000000ff00047210 */ /* 0x000fca0007ffe1ff */
[----:B------:R-:W-:-:S04]  /*e200*/  IMAD R4, R4, UR8, R5 ;  /* 0x0000000804047c24 */ /* 0x000fc8000f8e0205 */
[----:B----4-:R-:W-:-:S07]  /*e210*/  IMAD R27, R4, UR7, R27 ;  /* 0x00000007041b7c24 */ /* 0x010fce000f8e021b */
.L_x_7622:
[----:B------:R-:W-:Y:S01]  /*e220*/  MOV R26, RZ ;  /* 0x000000ff001a7202 */ /* 0x000fe20000000f00 */
[----:B------:R-:W-:Y:S06]  /*e230*/  BRA.U !UP0, `(.L_x_7623) ;  /* 0x0000001108487547 */ /* 0x000fec000b800000 */
[----:B------:R-:W4:Y:S01]  /*e240*/  LDCU.64 UR8, c[0x0][0x560] ;  /* 0x0000ac00ff0877ac */ /* 0x000f220008000a00 */
[----:B------:R-:W-:Y:S01]  /*e250*/  MOV R4, RZ ;  /* 0x000000ff00047202 */ /* 0x000fe20000000f00 */
        /* <DEDUP_REMOVED lines=17> */
[----:B--23--:R-:W-:-:S04]  /*e370*/  IMAD.MOV R3, RZ, RZ, -R5 ;  /* 0x000000ffff037224 */ /* 0x00cfc800078e0a05 */
[----:B----4-:R-:W-:-:S04]  /*e380*/  IMAD R7, R3, UR8, R7 ;  /* 0x0000000803077c24 */ /* 0x010fc8000f8e0207 */
[----:B-----5:R-:W-:Y:S01]  /*e390*/  IMAD R26, R7, UR9, R26 ;  /* 0x00000009071a7c24 */ /* 0x020fe2000f8e021a */
        /* <DEDUP_REMOVED lines=252> */
.L_x_7623:
        /* <DEDUP_REMOVED lines=276> */
.L_x_7624:
        /* <DEDUP_REMOVED lines=288> */
[----:B---3--:R-:W-:-:S04]  /*116a0*/  SHF.R.U32.HI R0, RZ, UR6, R0 ;  /* 0x00000006ff007c19 */ /* 0x008fc80008011600 */
[----:B------:R-:W-:-:S05]  /*116b0*/  IADD3 R3, PT, PT, -R0, RZ, RZ ;  /* 0x000000ff00037210 */ /* 0x000fca0007ffe1ff */
[----:B------:R-:W-:-:S04]  /*116c0*/  IMAD R3, R3, UR8, R11 ;  /* 0x0000000803037c24 */ /* 0x000fc8000f8e020b */
[----:B----4-:R-:W-:-:S07]  /*116d0*/  IMAD R28, R3, UR7, R28 ;  /* 0x00000007031c7c24 */ /* 0x010fce000f8e021c */
.L_x_7626:
[----:B------:R-:W-:Y:S01]  /*116e0*/  IMAD.MOV.U32 R27, RZ, RZ, RZ ;  /* 0x000000ffff1b7224 */ /* 0x000fe200078e00ff */
[----:B------:R-:W-:Y:S06]  /*116f0*/  BRA.U !UP0, `(.L_x_7627) ;  /* 0x0000001108487547 */ /* 0x000fec000b800000 */
[----:B------:R-:W2:Y:S01]  /*11700*/  LDCU.64 UR8, c[0x0][0x560] ;  /* 0x0000ac00ff0877ac */ /* 0x000ea20008000a00 */
[----:B------:R-:W-:Y:S01]  /*11710*/  IADD3 R9, PT, PT, R7, 0x1, RZ ;  /* 0x0000000107097810 */ /* 0x000fe20007ffe0ff */
[----:B------:R-:W-:Y:S01]  /*11720*/  HFMA2 R8, -RZ, RZ, 0, 0 ;  /* 0x00000000ff087431 */ /* 0x000fe200000001ff */
        /* <DEDUP_REMOVED lines=271> */
.L_x_7627:
        /* <DEDUP_REMOVED lines=276> */
.L_x_7628:
        /* <DEDUP_REMOVED lines=276> */
.L_x_7629:
        /* <DEDUP_REMOVED lines=17> */
[----:B--2---:R-:W-:-:S11]  /*14bb0*/  IMAD R2, R23, UR4, R2 ;  /* 0x0000000417027c24 */ /* 0x004fd6000f8e0202 */
[----:B----4-:R-:W-:Y:S01]  /*14bc0*/  @!P0 IMAD R2, R2, UR5, R25 ;  /* 0x0000000502028c24 */ /* 0x010fe2000f8e0219 */
[----:B------:R-:W-:-:S03]  /*14bd0*/  PLOP3.LUT P0, PT, PT, PT, PT, 0x80, 0x8 ;  /* 0x000000000008781c */ /* 0x000fc60003f0f070 */
[----:B---3--:R-:W-:-:S05]  /*14be0*/  IMAD.WIDE.U32 R2, R2, 0x10, R6 ;  /* 0x0000001002027825 */ /* 0x008fca00078e0006 */
[----:B------:R2:W-:Y:S04]  /*14bf0*/  STG.E desc[UR36][R2.64], R16 ;  /* 0x0000001002007986 */ /* 0x0005e8000c101924 */
[----:B------:R2:W-:Y:S04]  /*14c00*/  STG.E desc[UR36][R2.64+0x4], R17 ;  /* 0x0000041102007986 */ /* 0x0005e8000c101924 */
[----:B------:R2:W-:Y:S04]  /*14c10*/  STG.E desc[UR36][R2.64+0x8], R18 ;  /* 0x0000081202007986 */ /* 0x0005e8000c101924 */
[----:B------:R2:W-:Y:S02]  /*14c20*/  STG.E desc[UR36][R2.64+0xc], R19 ;  /* 0x00000c1302007986 */ /* 0x0005e4000c101924 */
.L_x_7631:
[----:B------:R-:W-:Y:S05]  /*14c30*/  BSYNC.RECONVERGENT B0 ;  /* 0x0000000000007941 */ /* 0x000fea0003800200 */
.L_x_7630:
        /* <DEDUP_REMOVED lines=14> */
[----:B------:R-:W3:Y:S01]  /*14d20*/  S2R R9, SR_LANEID ;  /* 0x0000000000097919 */ /* 0x000ee20000000000 */
[----:B------:R-:W-:Y:S01]  /*14d30*/  VOTEU.ANY UR5, UPT, PT ;  /* 0x0000000000057886 */ /* 0x000fe200038e0100 */
[----:B--2---:R-:W2:Y:S01]  /*14d40*/  LDC.64 R2, c[0x0][0x780] ;  /* 0x0001e000ff027b82 */ /* 0x004ea20000000a00 */
[----:B------:R-:W3:Y:S01]  /*14d50*/  FLO.U32 R6, UR5 ;  /* 0x0000000500067d00 */ /* 0x000ee200080e0000 */
[----:B------:R-:W4:Y:S01]  /*14d60*/  POPC R7, UR5 ;  /* 0x0000000500077d09 */ /* 0x000f220008000000 */
[----:B--2---:R-:W-:Y:S01]  /*14d70*/  IMAD.WIDE.U32 R2, R23, 0x4, R2 ;  /* 0x0000000417027825 */ /* 0x004fe200078e0002 */
[----:B---3--:R-:W-:-:S13]  /*14d80*/  ISETP.EQ.U32.AND P1, PT, R6, R9, PT ;  /* 0x000000090600720c */ /* 0x008fda0003f22070 */
        /* <DEDUP_REMOVED lines=10> */
[----:B---3--:R-:W-:-:S05]  /*14e30*/  IMAD.IADD R0, R0, 0x1, R9 ;  /* 0x0000000100007824 */ /* 0x008fca00078e0209 */
[----:B------:R-:W-:-:S04]  /*14e40*/  ISETP.NE.AND P1, PT, R0, UR4, PT ;  /* 0x0000000400007c0c */ /* 0x000fc8000bf25270 */
[----:B------:R-:W-:-:S05]  /*14e50*/  SEL R0, RZ, 0x1, P1 ;  /* 0x00000001ff007807 */ /* 0x000fca0000800000 */
[----:B------:R3:W-:Y:S04]  /*14e60*/  STS.U8 [UR5], R0 ;  /* 0x00000000ff007988 */ /* 0x0007e80008000005 */
.L_x_7633:
[----:B------:R-:W-:Y:S05]  /*14e70*/  BSYNC.RECONVERGENT B0 ;  /* 0x0000000000007941 */ /* 0x000fea0003800200 */
.L_x_7632:
        /* <DEDUP_REMOVED lines=18> */
[----:B------:R-:W2:Y:S01]  /*14fa0*/  LDCU UR9, c[0x0][0x384] ;  /* 0x00007080ff0977ac */ /* 0x000ea20008000800 */
[----:B---3--:R-:W-:Y:S01]  /*14fb0*/  UISETP.NE.AND UP0, UPT, UR5, URZ, UPT ;  /* 0x000000ff0500728c */ /* 0x008fe2000bf05270 */
[----:B--2---:R-:W-:-:S08]  /*14fc0*/  MOV R16, UR9 ;  /* 0x0000000900107c02 */ /* 0x004fd00008000f00 */
[----:B------:R-:W-:Y:S05]  /*14fd0*/  BRA.U !UP0, `(.L_x_7635) ;  /* 0x0000000108807547 */ /* 0x000fea000b800000 */
[----:B------:R-:W2:Y:S01]  /*14fe0*/  LDCU UR5, c[0x0][0x360] ;  /* 0x00006c00ff0577ac */ /* 0x000ea20008000800 */
[----:B------:R-:W-:Y:S02]  /*14ff0*/  MOV R17, UR9 ;  /* 0x0000000900117c02 */ /* 0x000fe40008000f00 */
[----:B------:R-:W-:Y:S01]  /*15000*/  MOV R18, UR9 ;  /* 0x0000000900127c02 */ /* 0x000fe20008000f00 */
[----:B------:R-:W3:Y:S01]  /*15010*/  LDCU UR8, c[0x0][0x39c] ;  /* 0x00007380ff0877ac */ /* 0x000ee20008000800 */
[----:B------:R-:W-:Y:S01]  /*15020*/  MOV R19, UR9 ;  /* 0x0000000900137c02 */ /* 0x000fe20008000f00 */
[----:B--2---:R-:W-:-:S05]  /*15030*/  IMAD R0, R22, UR5, R25 ;  /* 0x0000000516007c24 */ /* 0x004fca000f8e0219 */
[----:B---3--:R-:W-:-:S13]  /*15040*/  ISETP.GE.U32.AND P1, PT, R0, UR8, PT ;  /* 0x0000000800007c0c */ /* 0x008fda000bf26070 */
[----:B------:R-:W-:Y:S05]  /*15050*/  @P1 BRA `(.L_x_7636) ;  /* 0x0000000000d41947 */ /* 0x000fea0003800000 */
[----:B------:R-:W2:Y:S01]  /*15060*/  LDCU UR6, c[0x0][0x374] ;  /* 0x00006e80ff0677ac */ /* 0x000ea20008000800 */
[----:B------:R-:W3:Y:S01]  /*15070*/  LDC R7, c[0x0][0x364] ;  /* 0x0000d900ff077b82 */ /* 0x000ee20000000800 */
[----:B------:R-:W-:Y:S01]  /*15080*/  BSSY.RECONVERGENT B1, `(.L_x_7637) ;  /* 0x0000014000017945 */ /* 0x000fe20003800200 */
[----:B------:R-:W-:Y:S01]  /*15090*/  IMAD.U32 R17, RZ, RZ, UR9 ;  /* 0x00000009ff117e24 */ /* 0x000fe2000f8e00ff */
[----:B------:R-:W-:Y:S02]  /*150a0*/  MOV R18, UR9 ;  /* 0x0000000900127c02 */ /* 0x000fe40008000f00 */
[----:B------:R-:W-:Y:S01]  /*150b0*/  MOV R19, UR9 ;  /* 0x0000000900137c02 */ /* 0x000fe20008000f00 */
[----:B--2---:R-:W-:Y:S02]  /*150c0*/  IMAD R23, R23, UR6, RZ ;  /* 0x0000000617177c24 */ /* 0x004fe4000f8e02ff */
[----:B---3--:R-:W-:-:S07]  /*150d0*/  IMAD R7, R7, UR5, RZ ;  /* 0x0000000507077c24 */ /* 0x008fce000f8e02ff */
.L_x_7638:
[----:B------:R-:W2:Y:S01]  /*150e0*/  LDC.64 R2, c[0x0][0x778] ;  /* 0x0001de00ff027b82 */ /* 0x000ea20000000a00 */
[----:B------:R-:W-:-:S05]  /*150f0*/  IADD3 R9, PT, PT, R23, R0, RZ ;  /* 0x0000000017097210 */ /* 0x000fca0007ffe0ff */
[----:B--2---:R-:W-:-:S05]  /*15100*/  IMAD.WIDE.U32 R2, R9, 0x10, R2 ;  /* 0x0000001009027825 */ /* 0x004fca00078e0002 */
        /* <DEDUP_REMOVED lines=12> */
.L_x_7637:
[----:B------:R-:W-:Y:S05]  /*151d0*/  BRA `(.L_x_7636) ;  /* 0x0000000000747947 */ /* 0x000fea0003800000 */
.L_x_7635:
[----:B------:R-:W2:Y:S01]  /*151e0*/  LDCU UR6, c[0x0][0x39c] ;  /* 0x00007380ff0677ac */ /* 0x000ea20008000800 */
[----:B------:R-:W-:Y:S01]  /*151f0*/  IMAD.U32 R17, RZ, RZ, UR9 ;  /* 0x00000009ff117e24 */ /* 0x000fe2000f8e00ff */
[----:B------:R-:W-:Y:S02]  /*15200*/  MOV R18, UR9 ;  /* 0x0000000900127c02 */ /* 0x000fe40008000f00 */
[----:B------:R-:W-:Y:S02]  /*15210*/  MOV R19, UR9 ;  /* 0x0000000900137c02 */ /* 0x000fe40008000f00 */
[----:B--2---:R-:W-:-:S13]  /*15220*/  ISETP.GE.U32.AND P1, PT, R22, UR6, PT ;  /* 0x0000000616007c0c */ /* 0x004fda000bf26070 */
[----:B------:R-:W-:Y:S05]  /*15230*/  @P1 BRA `(.L_x_7636) ;  /* 0x00000000005c1947 */ /* 0x000fea0003800000 */
[----:B------:R-:W2:Y:S01]  /*15240*/  LDCU UR5, c[0x0][0x374] ;  /* 0x00006e80ff0577ac */ /* 0x000ea20008000800 */
[----:B------:R-:W3:Y:S01]  /*15250*/  LDC R12, c[0x0][0x360] ;  /* 0x0000d800ff0c7b82 */ /* 0x000ee20000000800 */
[----:B------:R-:W-:Y:S01]  /*15260*/  MOV R0, R22 ;  /* 0x0000001600007202 */ /* 0x000fe20000000f00 */
[----:B------:R-:W-:Y:S01]  /*15270*/  IMAD.U32 R18, RZ, RZ, UR9 ;  /* 0x00000009ff127e24 */ /* 0x000fe2000f8e00ff */
[----:B------:R-:W-:Y:S02]  /*15280*/  MOV R17, UR9 ;  /* 0x0000000900117c02 */ /* 0x000fe40008000f00 */
[----:B------:R-:W-:-:S03]  /*15290*/  MOV R19, UR9 ;  /* 0x0000000900137c02 */ /* 0x000fc60008000f00 */
[----:B------:R-:W4:Y:S08]  /*152a0*/  LDC.64 R6, c[0x0][0x778] ;  /* 0x0001de00ff067b82 */ /* 0x000f300000000a00 */
[----:B------:R-:W0:Y:S01]  /*152b0*/  LDC R13, c[0x0][0x364] ;  /* 0x0000d900ff0d7b82 */ /* 0x000e220000000800 */
[----:B--2---:R-:W-:-:S07]  /*152c0*/  IMAD R23, R23, UR5, RZ ;  /* 0x0000000517177c24 */ /* 0x004fce000f8e02ff */
.L_x_7639:
[----:B------:R-:W-:-:S05]  /*152d0*/  IADD3 R2, PT, PT, R23, R0, RZ ;  /* 0x0000000017027210 */ /* 0x000fca0007ffe0ff */
[----:B---3--:R-:W-:-:S04]  /*152e0*/  IMAD R3, R2, R12, R25 ;  /* 0x0000000c02037224 */ /* 0x008fc800078e0219 */
[----:B----4-:R-:W-:-:S05]  /*152f0*/  IMAD.WIDE.U32 R2, R3, 0x10, R6 ;  /* 0x0000001003027825 */ /* 0x010fca00078e0006 */
[----:B------:R-:W2:Y:S04]  /*15300*/  LDG.E R9, desc[UR36][R2.64] ;  /* 0x0000002402097981 */ /* 0x000ea8000c1e1900 */
[----:B------:R-:W3:Y:S04]  /*15310*/  LDG.E R8, desc[UR36][R2.64+0x4] ;  /* 0x0000042402087981 */ /* 0x000ee8000c1e1900 */
[----:B------:R-:W4:Y:S04]  /*15320*/  LDG.E R11, desc[UR36][R2.64+0x8] ;  /* 0x00000824020b7981 */ /* 0x000f28000c1e1900 */
[----:B------:R-:W5:Y:S01]  /*15330*/  LDG.E R10, desc[UR36][R2.64+0xc] ;  /* 0x00000c24020a7981 */ /* 0x000f62000c1e1900 */
[----:B0-----:R-:W-:-:S04]  /*15340*/  IADD3 R0, PT, PT, R13, R0, RZ ;  /* 0x000000000d007210 */ /* 0x001fc80007ffe0ff */
[----:B------:R-:W-:Y:S01]  /*15350*/  ISETP.GE.U32.AND P1, PT, R0, UR6, PT ;  /* 0x0000000600007c0c */ /* 0x000fe2000bf26070 */
[----:B--2---:R-:W-:Y:S01]  /*15360*/  FADD.FTZ R16, R9, R16 ;  /* 0x0000001009107221 */ /* 0x004fe20000010000 */
[----:B---3--:R-:W-:Y:S01]  /*15370*/  FADD.FTZ R17, R8, R17 ;  /* 0x0000001108117221 */ /* 0x008fe20000010000 */
[----:B----4-:R-:W-:Y:S01]  /*15380*/  FADD.FTZ R18, R11, R18 ;  /* 0x000000120b127221 */ /* 0x010fe20000010000 */
[----:B-----5:R-:W-:-:S09]  /*15390*/  FADD.FTZ R19, R10, R19 ;  /* 0x000000130a137221 */ /* 0x020fd20000010000 */
[----:B------:R-:W-:Y:S05]  /*153a0*/  @!P1 BRA `(.L_x_7639) ;  /* 0xfffffffc00c89947 */ /* 0x000fea000383ffff */
.L_x_7636:
[----:B------:R-:W-:Y:S05]  /*153b0*/  BSYNC.RECONVERGENT B0 ;  /* 0x0000000000007941 */ /* 0x000fea0003800200 */
.L_x_7634:
        /* <DEDUP_REMOVED lines=8> */
[----:B------:R2:W-:Y:S01]  /*15440*/  STS.128 [R0], R16 ;  /* 0x0000001000007388 */ /* 0x0005e20000000c00 */
[----:B----4-:R-:W-:-:S04]  /*15450*/  UISETP.NE.AND UP0, UPT, UR9, URZ, UPT ;  /* 0x000000ff0900728c */ /* 0x010fc8000bf05270 */
[----:B------:R-:W-:Y:S07]  /*15460*/  BRA.U !UP1, `(.L_x_7640) ;  /* 0x0000000109447547 */ /* 0x000fee000b800000 */
[----:B------:R-:W-:-:S05]  /*15470*/  UMOV UR4, UR6 ;  /* 0x0000000600047c82 */ /* 0x000fca0008000000 */
.L_x_7641:
        /* <DEDUP_REMOVED lines=9> */
[----:B------:R-:W2:Y:S02]  /*15510*/  @!P1 LDS.128 R8, [R2] ;  /* 0x0000000002089984 */ /* 0x000ea40000000c00 */
[----:B--23--:R-:W-:Y:S01]  /*15520*/  @!P1 FADD.FTZ R16, R16, R8 ;  /* 0x0000000810109221 */ /* 0x00cfe20000010000 */
[----:B------:R-:W-:Y:S01]  /*15530*/  @!P1 FADD.FTZ R17, R17, R9 ;  /* 0x0000000911119221 */ /* 0x000fe20000010000 */
[----:B------:R-:W-:Y:S01]  /*15540*/  @!P1 FADD.FTZ R18, R18, R10 ;  /* 0x0000000a12129221 */ /* 0x000fe20000010000 */
[----:B------:R-:W-:-:S05]  /*15550*/  @!P1 FADD.FTZ R19, R19, R11 ;  /* 0x0000000b13139221 */ /* 0x000fca0000010000 */
[----:B------:R3:W-:Y:S01]  /*15560*/  @!P1 STS.128 [R0], R16 ;  /* 0x0000001000009388 */ /* 0x0007e20000000c00 */
[----:B------:R-:W-:Y:S05]  /*15570*/  BRA.U UP1, `(.L_x_7641) ;  /* 0xfffffffd01c07547 */ /* 0x000fea000b83ffff */
.L_x_7640:
        /* <DEDUP_REMOVED lines=9> */
.L_x_7644:
[----:B------:R-:W-:Y:S01]  /*15610*/  SHF.R.U32.HI R6, RZ, 0x1, R2 ;  /* 0x00000001ff067819 */ /* 0x000fe20000011602 */
[----:B------:R-:W-:Y:S03]  /*15620*/  BAR.SYNC.DEFER_BLOCKING 0x0 ;  /* 0x0000000000007b1d */ /* 0x000fe60000010000 */
[----:B------:R-:W-:-:S04]  /*15630*/  IADD3 R3, PT, PT, R6, R25, RZ ;  /* 0x0000001906037210 */ /* 0x000fc80007ffe0ff */
[----:B------:R-:W-:-:S04]  /*15640*/  ISETP.GE.U32.AND P1, PT, R3, UR5, PT ;  /* 0x0000000503007c0c */ /* 0x000fc8000bf26070 */
[----:B------:R-:W-:-:S13]  /*15650*/  ISETP.GE.U32.OR P1, PT, R25, R6, P1 ;  /* 0x000000061900720c */ /* 0x000fda0000f26470 */
[----:B------:R-:W-:-:S05]  /*15660*/  @!P1 LEA R3, R6, R0, 0x4 ;  /* 0x0000000006039211 */ /* 0x000fca00078e20ff */
[----:B--2---:R-:W2:Y:S02]  /*15670*/  @!P1 LDS.128 R8, [R3] ;  /* 0x0000000003089984 */ /* 0x004ea40000000c00 */
[----:B--234-:R-:W-:Y:S01]  /*15680*/  @!P1 FADD.FTZ R16, R16, R8 ;  /* 0x0000000810109221 */ /* 0x01cfe20000010000 */
[----:B------:R-:W-:Y:S01]  /*15690*/  @!P1 FADD.FTZ R17, R17, R9 ;  /* 0x0000000911119221 */ /* 0x000fe20000010000 */
[----:B------:R-:W-:Y:S01]  /*156a0*/  @!P1 FADD.FTZ R18, R18, R10 ;  /* 0x0000000a12129221 */ /* 0x000fe20000010000 */
[----:B------:R-:W-:-:S05]  /*156b0*/  @!P1 FADD.FTZ R19, R19, R11 ;  /* 0x0000000b13139221 */ /* 0x000fca0000010000 */
[----:B------:R2:W-:Y:S01]  /*156c0*/  @!P1 STS.128 [R0], R16 ;  /* 0x0000001000009388 */ /* 0x0005e20000000c00 */
[----:B------:R-:W-:Y:S02]  /*156d0*/  ISETP.GT.U32.AND P1, PT, R2, 0x7f, PT ;  /* 0x0000007f0200780c */ /* 0x000fe40003f24070 */
[----:B------:R-:W-:-:S11]  /*156e0*/  MOV R2, R6 ;  /* 0x0000000600027202 */ /* 0x000fd60000000f00 */
[----:B------:R-:W-:Y:S05]  /*156f0*/  @P1 BRA `(.L_x_7644) ;  /* 0xfffffffc00c41947 */ /* 0x000fea000383ffff */
.L_x_7643:
[----:B------:R-:W-:Y:S01]  /*15700*/  BAR.SYNC.DEFER_BLOCKING 0x0 ;  /* 0x0000000000007b1d */ /* 0x000fe20000010000 */
[----:B------:R-:W-:-:S09]  /*15710*/  UISETP.GE.U32.AND UP0, UPT, UR4, 0x2, UPT ;  /* 0x000000020400788c */ /* 0x000fd2000bf06070 */
[----:B------:R-:W-:Y:S05]  /*15720*/  BRA.U !UP0, `(.L_x_7642) ;  /* 0x0000000108307547 */ /* 0x000fea000b800000 */
[----:B--234-:R-:W-:-:S07]  /*15730*/  HFMA2 R0, -RZ, RZ, 0, 5.9604644775390625e-08 ;  /* 0x00000001ff007431 */ /* 0x01cfce00000001ff */
.L_x_7645:
[----:B------:R-:W2:Y:S04]  /*15740*/  SHFL.DOWN PT, R3, R16, R0, 0x1f ;  /* 0x08001f0010037589 */ /* 0x000ea800000e0000 */
[----:B------:R-:W3:Y:S04]  /*15750*/  SHFL.DOWN PT, R2, R17, R0, 0x1f ;  /* 0x08001f0011027589 */ /* 0x000ee800000e0000 */
[----:B------:R-:W4:Y:S04]  /*15760*/  SHFL.DOWN PT, R7, R18, R0, 0x1f ;  /* 0x08001f0012077589 */ /* 0x000f2800000e0000 */
[----:B------:R5:W0:Y:S02]  /*15770*/  SHFL.DOWN PT, R6, R19, R0, 0x1f ;  /* 0x08001f0013067589 */ /* 0x000a2400000e0000 */
[----:B-----5:R-:W-:-:S02]  /*15780*/  IMAD.SHL.U32 R0, R0, 0x2, RZ ;  /* 0x0000000200007824 */ /* 0x020fc400078e00ff */
[----:B--2---:R-:W-:-:S03]  /*15790*/  FADD.FTZ R16, R3, R16 ;  /* 0x0000001003107221 */ /* 0x004fc60000010000 */
[----:B------:R-:W-:Y:S01]  /*157a0*/  ISETP.GE.AND P1, PT, R0, UR4, PT ;  /* 0x0000000400007c0c */ /* 0x000fe2000bf26270 */
[----:B---3--:R-:W-:Y:S01]  /*157b0*/  FADD.FTZ R17, R2, R17 ;  /* 0x0000001102117221 */ /* 0x008fe20000010000 */
[----:B----4-:R-:W-:Y:S01]  /*157c0*/  FADD.FTZ R18, R7, R18 ;  /* 0x0000001207127221 */ /* 0x010fe20000010000 */
[----:B0-----:R-:W-:-:S10]  /*157d0*/  FADD.FTZ R19, R6, R19 ;  /* 0x0000001306137221 */ /* 0x001fd40000010000 */
[----:B------:R-:W-:Y:S05]  /*157e0*/  @!P1 BRA `(.L_x_7645) ;  /* 0xfffffffc00d49947 */ /* 0x000fea000383ffff */
.L_x_7642:
        /* <DEDUP_REMOVED lines=17> */
[----:B--234-:R-:W2:Y:S04]  /*15900*/  @P0 LDG.E R0, desc[UR36][R6.64] ;  /* 0x0000002406000981 */ /* 0x01cea8000c1e1900 */
        /* <DEDUP_REMOVED lines=29> */
[----:B--2---:R-:W-:-:S07]  /*15ae0*/  IMAD.U32 R11, RZ, RZ, UR7 ;  /* 0x00000007ff0b7e24 */ /* 0x004fce000f8e00ff */
[----:B------:R-:W-:-:S07]  /*15af0*/  LEPC R20, `(.L_x_7648) ;  /* 0x000000001014794e */ /* 0x000fce0000000000 */
[----:B-1-3--:R-:W-:Y:S05]  /*15b00*/  CALL.ABS.NOINC R14 ;  /* 0x000000000e007343 */ /* 0x00afea0003c00000 */
.L_x_7648:
        /* <DEDUP_REMOVED lines=19> */
.L_x_7649:
[----:B------:R-:W-:Y:S05]  /*15c40*/  BRA `(.L_x_7650) ;  /* 0x0000000000047947 */ /* 0x000fea0003800000 */
.L_x_7647:
[----:B------:R2:W-:Y:S02]  /*15c50*/  STG.E desc[UR36][R8.64], R16 ;  /* 0x0000001008007986 */ /* 0x0005e4000c101924 */
.L_x_7650:
[----:B------:R-:W0:Y:S01]  /*15c60*/  LDCU.64 UR6, c[0x0][0x760] ;  /* 0x0000ec00ff0677ac */ /* 0x000e220008000a00 */
[----:B------:R-:W3:Y:S01]  /*15c70*/  LDCU UR4, c[0x0][0x794] ;  /* 0x0000f280ff0477ac */ /* 0x000ee20008000800 */
[----:B0-----:R-:W-:-:S04]  /*15c80*/  IADD3 R2, P0, PT, R27, UR6, RZ ;  /* 0x000000061b027c10 */ /* 0x001fc8000ff1e0ff */
[----:B------:R-:W-:Y:S01]  /*15c90*/  IADD3.X R3, PT, PT, RZ, UR7, RZ, P0, !PT ;  /* 0x00000007ff037c10 */ /* 0x000fe200087fe4ff */
[----:B---3--:R-:W-:-:S04]  /*15ca0*/  UISETP.NE.AND UP0, UPT, UR4, 0x1, UPT ;  /* 0x000000010400788c */ /* 0x008fc8000bf05270 */
[----:B------:R0:W-:Y:S05]  /*15cb0*/  STG.E desc[UR36][R2.64], R17 ;  /* 0x0000001102007986 */ /* 0x0001ea000c101924 */
[----:B------:R-:W-:Y:S05]  /*15cc0*/  BRA.U !UP0, `(.L_x_7651) ;  /* 0x0000000108907547 */ /* 0x000fea000b800000 */
[----:B0-----:R-:W-:Y:S01]  /*15cd0*/  MOV R2, 0x0 ;  /* 0x0000000000027802 */ /* 0x001fe20000000f00 */
[----:B------:R-:W0:Y:S01]  /*15ce0*/  LDCU.64 UR4, c[0x4][0x7c8] ;  /* 0x0100f900ff0477ac */ /* 0x000e220008000a00 */
[----:B--2---:R-:W-:Y:S01]  /*15cf0*/  HFMA2 R8, -RZ, RZ, 0, 4.4763088226318359375e-05 ;  /* 0x000002efff087431 */ /* 0x004fe200000001ff */
        /* <DEDUP_REMOVED lines=13> */
.L_x_7652:
        /* <DEDUP_REMOVED lines=19> */
.L_x_7653:
[----:B------:R-:W-:Y:S05]  /*15f00*/  BRA `(.L_x_7654) ;  /* 0x00000000000c7947 */ /* 0x000fea0003800000 */
.L_x_7651:
[----:B------:R-:W-:-:S04]  /*15f10*/  IADD3 R26, P0, PT, R26, UR6, RZ ;  /* 0x000000061a1a7c10 */ /* 0x000fc8000ff1e0ff */
[----:B------:R-:W-:-:S05]  /*15f20*/  IADD3.X R27, PT, PT, RZ, UR7, RZ, P0, !PT ;  /* 0x00000007ff1b7c10 */ /* 0x000fca00087fe4ff */
[----:B------:R3:W-:Y:S04]  /*15f30*/  STG.E desc[UR36][R26.64], R18 ;  /* 0x000000121a007986 */ /* 0x0007e8000c101924 */
.L_x_7654:
[----:B------:R-:W4:Y:S02]  /*15f40*/  LDCU.64 UR4, c[0x0][0x760] ;  /* 0x0000ec00ff0477ac */ /* 0x000f240008000a00 */
[----:B----4-:R-:W-:-:S05]  /*15f50*/  IADD3 R24, P0, PT, R24, UR4, RZ ;  /* 0x0000000418187c10 */ /* 0x010fca000ff1e0ff */
[----:B------:R-:W-:-:S05]  /*15f60*/  IMAD.X R25, RZ, RZ, UR5, P0 ;  /* 0x00000005ff197e24 */ /* 0x000fca00080e06ff */
[----:B------:R-:W-:Y:S01]  /*15f70*/  STG.E desc[UR36][R24.64], R19 ;  /* 0x0000001318007986 */ /* 0x000fe2000c101924 */
[----:B------:R-:W-:Y:S05]  /*15f80*/  EXIT ;  /* 0x000000000000794d */ /* 0x000fea0003800000 */
.L_x_7646:
[----:B------:R-:W5:Y:S01]  /*15f90*/  LDCU.U8 UR4, c[0x0][0x790] ;  /* 0x0000f200ff0477ac */ /* 0x000f620008000000 */
[----:B------:R-:W0:Y:S01]  /*15fa0*/  LDCU.U8 UR5, c[0x0][0x791] ;  /* 0x0000f220ff0577ac */ /* 0x000e220008000000 */
[----:B-----5:R-:W-:Y:S02]  /*15fb0*/  UISETP.NE.AND UP1, UPT, UR4, URZ, UPT ;  /* 0x000000ff0400728c */ /* 0x020fe4000bf25270 */
[----:B0-----:R-:W-:-:S07]  /*15fc0*/  UISETP.NE.AND UP0, UPT, UR5, URZ, UPT ;  /* 0x000000ff0500728c */ /* 0x001fce000bf05270 */
[----:B------:R-:W-:Y:S05]  /*15fd0*/  BRA.U !UP1, `(.L_x_7655) ;  /* 0x0000000109207547 */ /* 0x000fea000b800000 */
[----:B------:R-:W5:Y:S04]  /*15fe0*/  LDG.E R3, desc[UR36][R4.64] ;  /* 0x0000002404037981 */ /* 0x000f68000c1e1900 */
[----:B--234-:R-:W2:Y:S04]  /*15ff0*/  LDG.E R0, desc[UR36][R4.64+0x4] ;  /* 0x0000042404007981 */ /* 0x01cea8000c1e1900 */
[----:B------:R-:W3:Y:S04]  /*16000*/  LDG.E R7, desc[UR36][R4.64+0x8] ;  /* 0x0000082404077981 */ /* 0x000ee8000c1e1900 */
[----:B------:R-:W4:Y:S01]  /*16010*/  LDG.E R2, desc[UR36][R4.64+0xc] ;  /* 0x00000c2404027981 */ /* 0x000f22000c1e1900 */
[----:B-----5:R-:W-:Y:S01]  /*16020*/  FADD.FTZ R16, R16, R3 ;  /* 0x0000000310107221 */ /* 0x020fe20000010000 */
[----:B--2---:R-:W-:Y:S01]  /*16030*/  FADD.FTZ R17, R17, R0 ;  /* 0x0000000011117221 */ /* 0x004fe20000010000 */
[----:B---3--:R-:W-:Y:S01]  /*16040*/  FADD.FTZ R18, R18, R7 ;  /* 0x0000000712127221 */ /* 0x008fe20000010000 */
[----:B----4-:R-:W-:-:S07]  /*16050*/  FADD.FTZ R19, R19, R2 ;  /* 0x0000000213137221 */ /* 0x010fce0000010000 */
.L_x_7655:
        /* <DEDUP_REMOVED lines=20> */
.L_x_7658:
        /* <DEDUP_REMOVED lines=19> */
.L_x_7659:
[----:B------:R-:W-:Y:S05]  /*162d0*/  BRA `(.L_x_7660) ;  /* 0x0000000000107947 */ /* 0x000fea0003800000 */
.L_x_7657:
[----:B------:R-:W0:Y:S02]  /*162e0*/  LDCU.64 UR4, c[0x0][0x760] ;  /* 0x0000ec00ff0477ac */ /* 0x000e240008000a00 */
[----:B0-----:R-:W-:-:S05]  /*162f0*/  IADD3 R28, P0, PT, R28, UR4, RZ ;  /* 0x000000041c1c7c10 */ /* 0x001fca000ff1e0ff */
[----:B------:R-:W-:-:S05]  /*16300*/  IMAD.X R29, RZ, RZ, UR5, P0 ;  /* 0x00000005ff1d7e24 */ /* 0x000fca00080e06ff */
[----:B------:R0:W-:Y:S03]  /*16310*/  STG.E desc[UR36][R28.64], R16 ;  /* 0x000000101c007986 */ /* 0x0001e6000c101924 */
.L_x_7660:
        /* <DEDUP_REMOVED lines=23> */
.L_x_7662:
        /* <DEDUP_REMOVED lines=19> */
.L_x_7663:
[----:B------:R-:W-:Y:S05]  /*165c0*/  BRA `(.L_x_7664) ;  /* 0x00000000000c7947 */ /* 0x000fea0003800000 */
.L_x_7661:
[----:B------:R-:W-:-:S04]  /*165d0*/  IADD3 R26, P0, PT, R26, UR6, RZ ;  /* 0x000000061a1a7c10 */ /* 0x000fc8000ff1e0ff */
[----:B------:R-:W-:-:S05]  /*165e0*/  IADD3.X R27, PT, PT, RZ, UR7, RZ, P0, !PT ;  /* 0x00000007ff1b7c10 */ /* 0x000fca00087fe4ff */
[----:B------:R0:W-:Y:S04]  /*165f0*/  STG.E desc[UR36][R26.64], R18 ;  /* 0x000000121a007986 */ /* 0x0001e8000c101924 */
.L_x_7664:
[----:B------:R-:W5:Y:S02]  /*16600*/  LDCU.64 UR4, c[0x0][0x760] ;  /* 0x0000ec00ff0477ac */ /* 0x000f640008000a00 */
[----:B-----5:R-:W-:-:S04]  /*16610*/  IADD3 R24, P0, PT, R24, UR4, RZ ;  /* 0x0000000418187c10 */ /* 0x020fc8000ff1e0ff */
[----:B------:R-:W-:-:S05]  /*16620*/  IADD3.X R25, PT, PT, RZ, UR5, RZ, P0, !PT ;  /* 0x00000005ff197c10 */ /* 0x000fca00087fe4ff */
[----:B------:R-:W-:Y:S01]  /*16630*/  STG.E desc[UR36][R24.64], R19 ;  /* 0x0000001318007986 */ /* 0x000fe2000c101924 */
[----:B------:R-:W-:Y:S05]  /*16640*/  EXIT ;  /* 0x000000000000794d */ /* 0x000fea0003800000 */
.L_x_7656:
[----:B------:R-:W-:Y:S04]  /*16650*/  STG.E desc[UR36][R4.64], R16 ;  /* 0x0000001004007986 */ /* 0x000fe8000c101924 */
[----:B------:R-:W-:Y:S04]  /*16660*/  STG.E desc[UR36][R4.64+0x4], R17 ;  /* 0x0000041104007986 */ /* 0x000fe8000c101924 */
[----:B------:R-:W-:Y:S04]  /*16670*/  STG.E desc[UR36][R4.64+0x8], R18 ;  /* 0x0000081204007986 */ /* 0x000fe8000c101924 */
[----:B------:R-:W-:Y:S01]  /*16680*/  STG.E desc[UR36][R4.64+0xc], R19 ;  /* 0x00000c1304007986 */ /* 0x000fe2000c101924 */
[----:B------:R-:W-:Y:S05]  /*16690*/  EXIT ;  /* 0x000000000000794d */ /* 0x000fea0003800000 */
.L_x_7625:
        /* <DEDUP_REMOVED lines=50> */
[----:B------:R-:W5:Y:S01]  /*169c0*/  LDCU.64 UR8, c[0x4][0x1a0] ;  /* 0x01003400ff0877ac */ /* 0x000f620008000a00 */
[----:B0-----:R-:W-:Y:S02]  /*169d0*/  MOV R4, UR4 ;  /* 0x0000000400047c02 */ /* 0x001fe40008000f00 */
[----:B------:R-:W-:-:S02]  /*169e0*/  MOV R5, UR5 ;  /* 0x0000000500057c02 */ /* 0x000fc40008000f00 */
[----:B----4-:R-:W-:Y:S01]  /*169f0*/  MOV R6, UR6 ;  /* 0x0000000600067c02 */ /* 0x010fe20008000f00 */
[----:B------:R-:W-:Y:S01]  /*16a00*/  IMAD.U32 R7, RZ, RZ, UR7 ;  /* 0x00000007ff077e24 */ /* 0x000fe2000f8e00ff */
[----:B-----5:R-:W-:Y:S02]  /*16a10*/  MOV R10, UR8 ;  /* 0x00000008000a7c02 */ /* 0x020fe40008000f00 */
[----:B--2---:R-:W-:-:S07]  /*16a20*/  MOV R11, UR9 ;  /* 0x00000009000b7c02 */ /* 0x004fce0008000f00 */
[----:B------:R-:W-:-:S07]  /*16a30*/  LEPC R20, `(.L_x_7667) ;  /* 0x000000001014794e */ /* 0x000fce0000000000 */
[----:B-1-3--:R-:W-:Y:S05]  /*16a40*/  CALL.ABS.NOINC R14 ;  /* 0x000000000e007343 */ /* 0x00afea0003c00000 */
.L_x_7667:
        /* <DEDUP_REMOVED lines=19> */
.L_x_7668:
[----:B------:R-:W-:Y:S05]  /*16b80*/  BRA `(.L_x_7669) ;  /* 0x0000000000047947 */ /* 0x000fea0003800000 */
.L_x_7666:
[----:B------:R2:W-:Y:S02]  /*16b90*/  STG.E desc[UR36][R8.64], R16 ;  /* 0x0000001008007986 */ /* 0x0005e4000c101924 */
.L_x_7669:
        /* <DEDUP_REMOVED lines=23> */
.L_x_7671:
        /* <DEDUP_REMOVED lines=19> */
.L_x_7672:
[----:B------:R-:W-:Y:S05]  /*16e40*/  BRA `(.L_x_7673) ;  /* 0x00000000000c7947 */ /* 0x000fea0003800000 */
.L_x_7670:
[----:B------:R-:W-:-:S04]  /*16e50*/  IADD3 R26, P0, PT, R26, UR6, RZ ;  /* 0x000000061a1a7c10 */ /* 0x000fc8000ff1e0ff */
[----:B------:R-:W-:-:S05]  /*16e60*/  IADD3.X R27, PT, PT, RZ, UR7, RZ, P0, !PT ;  /* 0x00000007ff1b7c10 */ /* 0x000fca00087fe4ff */
[----:B------:R3:W-:Y:S04]  /*16e70*/  STG.E desc[UR36][R26.64], R18 ;  /* 0x000000121a007986 */ /* 0x0007e8000c101924 */
.L_x_7673:
[----:B------:R-:W4:Y:S02]  /*16e80*/  LDCU.64 UR4, c[0x0][0x760] ;  /* 0x0000ec00ff0477ac */ /* 0x000f240008000a00 */
[----:B----4-:R-:W-:-:S04]  /*16e90*/  IADD3 R24, P0, PT, R24, UR4, RZ ;  /* 0x0000000418187c10 */ /* 0x010fc8000ff1e0ff */
[----:B------:R-:W-:-:S05]  /*16ea0*/  IADD3.X R25, PT, PT, RZ, UR5, RZ, P0, !PT ;  /* 0x00000005ff197c10 */ /* 0x000fca00087fe4ff */
[----:B------:R-:W-:Y:S01]  /*16eb0*/  STG.E desc[UR36][R24.64], R19 ;  /* 0x0000001318007986 */ /* 0x000fe2000c101924 */
[----:B------:R-:W-:Y:S05]  /*16ec0*/  EXIT ;  /* 0x000000000000794d */ /* 0x000fea0003800000 */
.L_x_7665:
[----:B------:R-:W2:Y:S01]  /*16ed0*/  LDCU.U8 UR4, c[0x0][0x790] ;  /* 0x0000f200ff0477ac */ /* 0x000ea20008000000 */
[----:B------:R-:W3:Y:S01]  /*16ee0*/  LDCU.U8 UR5, c[0x0][0x791] ;  /* 0x0000f220ff0577ac */ /* 0x000ee20008000000 */
[----:B--2---:R-:W-:Y:S02]  /*16ef0*/  UISETP.NE.AND UP0, UPT, UR4, URZ, UPT ;  /* 0x000000ff0400728c */ /* 0x004fe4000bf05270 */
[----:B---3--:R-:W-:-:S07]  /*16f00*/  UISETP.NE.AND UP1, UPT, UR5, URZ, UPT ;  /* 0x000000ff0500728c */ /* 0x008fce000bf25270 */
        /* <DEDUP_REMOVED lines=9> */
.L_x_7674:
[----:B------:R-:W-:Y:S05]  /*16fa0*/  BRA.U !UP1, `(.L_x_7675) ;  /* 0x0000000509787547 */ /* 0x000fea000b800000 */
        /* <DEDUP_REMOVED lines=11> */
[----:B--2---:R-:W-:Y:S02]  /*17060*/  MOV R4, UR4 ;  /* 0x0000000400047c02 */ /* 0x004fe40008000f00 */
[----:B------:R-:W-:Y:S01]  /*17070*/  MOV R5, UR5 ;  /* 0x0000000500057c02 */ /* 0x000fe20008000f00 */
[----:B-----5:R-:W-:Y:S01]  /*17080*/  IMAD.U32 R6, RZ, RZ, UR6 ;  /* 0x00000006ff067e24 */ /* 0x020fe2000f8e00ff */
[----:B------:R-:W-:-:S02]  /*17090*/  MOV R7, UR7 ;  /* 0x0000000700077c02 */ /* 0x000fc40008000f00 */
[----:B0-----:R-:W-:Y:S02]  /*170a0*/  MOV R10, UR8 ;  /* 0x00000008000a7c02 */ /* 0x001fe40008000f00 */
[----:B---3--:R-:W-:-:S07]  /*170b0*/  MOV R11, UR9 ;  /* 0x00000009000b7c02 */ /* 0x008fce0008000f00 */
[----:B------:R-:W-:-:S07]  /*170c0*/  LEPC R20, `(.L_x_7677) ;  /* 0x000000001014794e */ /* 0x000fce0000000000 */
[----:B-1--4-:R-:W-:Y:S05]  /*170d0*/  CALL.ABS.NOINC R14 ;  /* 0x000000000e007343 */ /* 0x012fea0003c00000 */
.L_x_7677:
        /* <DEDUP_REMOVED lines=19> */
.L_x_7678:
[----:B------:R-:W-:Y:S05]  /*17210*/  BRA `(.L_x_7679) ;  /* 0x0000000000107947 */ /* 0x000fea0003800000 */
.L_x_7676:
[----:B------:R-:W2:Y:S02]  /*17220*/  LDCU.64 UR4, c[0x0][0x760] ;  /* 0x0000ec00ff0477ac */ /* 0x000ea40008000a00 */
[----:B--2---:R-:W-:-:S04]  /*17230*/  IADD3 R2, P0, PT, R29, UR4, RZ ;  /* 0x000000041d027c10 */ /* 0x004fc8000ff1e0ff */
[----:B------:R-:W-:-:S05]  /*17240*/  IADD3.X R3, PT, PT, RZ, UR5, RZ, P0, !PT ;  /* 0x00000005ff037c10 */ /* 0x000fca00087fe4ff */
[----:B------:R2:W-:Y:S04]  /*17250*/  STG.E desc[UR36][R2.64], R16 ;  /* 0x0000001002007986 */ /* 0x0005e8000c101924 */
.L_x_7679:
[----:B------:R-:W2:Y:S01]  /*17260*/  LDCU.64 UR6, c[0x0][0x760] ;  /* 0x0000ec00ff0677ac */ /* 0x000ea20008000a00 */
[----:B------:R-:W3:Y:S01]  /*17270*/  LDCU UR4, c[0x0][0x794] ;  /* 0x0000f280ff0477ac */ /* 0x000ee20008000800 */
[----:B--2---:R-:W-:-:S04]  /*17280*/  IADD3 R2, P0, PT, R27, UR6, RZ ;  /* 0x000000061b027c10 */ /* 0x004fc8000ff1e0ff */
[----:B------:R-:W-:Y:S01]  /*17290*/  IADD3.X R3, PT, PT, RZ, UR7, RZ, P0, !PT ;  /* 0x00000007ff037c10 */ /* 0x000fe200087fe4ff */
[----:B---3--:R-:W-:-:S04]  /*172a0*/  UISETP.NE.AND UP0, UPT, UR4, 0x1, UPT ;  /* 0x000000010400788c */ /* 0x008fc8000bf05270 */
[----:B------:R2:W-:Y:S05]  /*172b0*/  STG.E desc[UR36][R2.64], R17 ;  /* 0x0000001102007986 */ /* 0x0005ea000c101924 */
[----:B------:R-:W-:Y:S05]  /*172c0*/  BRA.U !UP0, `(.L_x_7680) ;  /* 0x0000000108907547 */ /* 0x000fea000b800000 */
[----:B--2---:R-:W-:Y:S01]  /*172d0*/  MOV R2, 0x0 ;  /* 0x0000000000027802 */ /* 0x004fe20000000f00 */
[----:B------:R-:W2:Y:S01]  /*172e0*/  LDCU.64 UR4, c[0x4][0x7c8] ;  /* 0x0100f900ff0477ac */ /* 0x000ea20008000a00 */
[----:B------:R-:W-:Y:S02]  /*172f0*/  HFMA2 R12, -RZ, RZ, 0, 5.9604644775390625e-08 ;  /* 0x00000001ff0c7431 */ /* 0x000fe400000001ff */
        /* <DEDUP_REMOVED lines=8> */
[----:B------:R-:W-:Y:S02]  /*17380*/  MOV R7, UR7 ;  /* 0x0000000700077c02 */ /* 0x000fe40008000f00 */
[----:B0-----:R-:W-:Y:S02]  /*17390*/  MOV R10, UR8 ;  /* 0x00000008000a7c02 */ /* 0x001fe40008000f00 */
[----:B---3--:R-:W-:-:S07]  /*173a0*/  MOV R11, UR9 ;  /* 0x00000009000b7c02 */ /* 0x008fce0008000f00 */
[----:B------:R-:W-:-:S07]  /*173b0*/  LEPC R20, `(.L_x_7681) ;  /* 0x000000001014794e */ /* 0x000fce0000000000 */
[----:B-1--4-:R-:W-:Y:S05]  /*173c0*/  CALL.ABS.NOINC R14 ;  /* 0x000000000e007343 */ /* 0x012fea0003c00000 */
.L_x_7681:
        /* <DEDUP_REMOVED lines=19> */
.L_x_7682:
[----:B------:R-:W-:Y:S05]  /*17500*/  BRA `(.L_x_7683) ;  /* 0x00000000000c7947 */ /* 0x000fea0003800000 */
.L_x_7680:
[----:B------:R-:W-:-:S04]  /*17510*/  IADD3 R26, P0, PT, R26, UR6, RZ ;  /* 0x000000061a1a7c10 */ /* 0x000fc8000ff1e0ff */
[----:B------:R-:W-:-:S05]  /*17520*/  IADD3.X R27, PT, PT, RZ, UR7, RZ, P0, !PT ;  /* 0x00000007ff1b7c10 */ /* 0x000fca00087fe4ff */
[----:B------:R3:W-:Y:S04]  /*17530*/  STG.E desc[UR36][R26.64], R18 ;  /* 0x000000121a007986 */ /* 0x0007e8000c101924 */
.L_x_7683:
[----:B------:R-:W4:Y:S02]  /*17540*/  LDCU.64 UR4, c[0x0][0x760] ;  /* 0x0000ec00ff0477ac */ /* 0x000f240008000a00 */
[----:B----4-:R-:W-:-:S04]  /*17550*/  IADD3 R24, P0, PT, R24, UR4, RZ ;  /* 0x0000000418187c10 */ /* 0x010fc8000ff1e0ff */
[----:B------:R-:W-:-:S05]  /*17560*/  IADD3.X R25, PT, PT, RZ, UR5, RZ, P0, !PT ;  /* 0x00000005ff197c10 */ /* 0x000fca00087fe4ff */
[----:B------:R-:W-:Y:S01]  /*17570*/  STG.E desc[UR36][R24.64], R19 ;  /* 0x0000001318007986 */ /* 0x000fe2000c101924 */
[----:B------:R-:W-:Y:S05]  /*17580*/  EXIT ;  /* 0x000000000000794d */ /* 0x000fea0003800000 */
.L_x_7675:
[----:B------:R-:W-:Y:S04]  /*17590*/  STG.E desc[UR36][R4.64], R16 ;  /* 0x0000001004007986 */ /* 0x000fe8000c101924 */
[----:B------:R-:W-:Y:S04]  /*175a0*/  STG.E desc[UR36][R4.64+0x4], R17 ;  /* 0x0000041104007986 */ /* 0x000fe8000c101924 */
[----:B------:R-:W-:Y:S04]  /*175b0*/  STG.E desc[UR36][R4.64+0x8], R18 ;  /* 0x0000081204007986 */ /* 0x000fe8000c101924 */
[----:B------:R-:W-:Y:S01]  /*175c0*/  STG.E desc[UR36][R4.64+0xc], R19 ;  /* 0x00000c1304007986 */ /* 0x000fe2000c101924 */
[----:B------:R-:W-:Y:S05]  /*175d0*/  EXIT ;  /* 0x000000000000794d */ /* 0x000fea0003800000 */
.L_x_7684:
        /* <DEDUP_REMOVED lines=10> */
.L_x_10025:


//--------------------- .text._ZN2at6native13reduce_kernelILi512ELi1ENS0_8ReduceOpIdNS0_14func_wrapper_tIdZNS0_11sum_functorIdddEclERNS_14TensorIteratorEEUlddE_EEjdLi4ELi4EEEEEvT1_ --------------------------
	.section	.text._ZN2at6native13reduce_kernelILi512ELi1ENS0_8ReduceOpIdNS0_14func_wrapper_tIdZNS0_11sum_functorIdddEclERNS_14TensorIteratorEEUlddE_EEjdLi4ELi4EEEEEvT1_,"ax",@progbits
	.align	128
        .global         _ZN2at6native13reduce_kernelILi512ELi1ENS0_8ReduceOpIdNS0_14func_wrapper_tIdZNS0_11sum_functorIdddEclERNS_14TensorIteratorEEUlddE_EEjdLi4ELi4EEEEEvT1_
        .type           _ZN2at6native13reduce_kernelILi512ELi1ENS0_8ReduceOpIdNS0_14func_wrapper_tIdZNS0_11sum_functorIdddEclERNS_14TensorIteratorEEUlddE_EEjdLi4ELi4EEEEEvT1_,@function
        .size           _ZN2at6native13reduce_kernelILi512ELi1ENS0_8ReduceOpIdNS0_14func_wrapper_tIdZNS0_11sum_functorIdddEclERNS_14TensorIteratorEEUlddE_EEjdLi4ELi4EEEEEvT1_,(.L_x_10026 - _ZN2at6native13reduce_kernelILi512ELi1ENS0_8ReduceOpIdNS0_14func_wrapper_tIdZNS0_11sum_functorIdddEclERNS_14TensorIteratorEEUlddE_EEjdLi4ELi4EEEEEvT1_)
        .other          _ZN2at6native13reduce_kernelILi512ELi1ENS0_8ReduceOpIdNS0_14func_wrapper_tIdZNS0_11sum_functorIdddEclERNS_14TensorIteratorEEUlddE_EEjdLi4ELi4EEEEEvT1_,@"STO_CUDA_ENTRY STV_DEFAULT"
_ZN2at6native13reduce_kernelILi512ELi1ENS0_8ReduceOpIdNS0_14func_wrapper_tIdZNS0_11sum_functorIdddEclERNS_14TensorIteratorEEUlddE_EEjdLi4ELi4EEEEEvT1_:
.text._ZN2at6native13reduce_kernelILi512ELi1ENS0_8ReduceOpIdNS0_14func_wrapper_tIdZNS0_11sum_functorIdddEclERNS_14TensorIteratorEEUlddE_EEjdLi4ELi4EEEEEvT1_:
[----:B------:R-:W0:Y:S01]  /*0000*/  LDC R1, c[0x0][0x37c] ;  /* 0x0000df00ff017b82 */ /* 0x000e220000000800 */
[----:B------:R-:W1:Y:S01]  /*0010*/  S2R R14, SR_TID.X ;  /* 0x00000000000e7919 */ /* 0x000e620000002100 */
[----:B------:R-:W1:Y:S06]  /*0020*/  LDCU.64 UR28, c[0x0][0x3b0] ;  /* 0x00007600ff1c77ac */ /* 0x000e6c0008000a00 */
[----:B------:R-:W2:Y:S01]  /*0030*/  S2UR UR5, SR_CTAID.X ;  /* 0x00000000000579c3 */ /* 0x000ea20000002500 */
[----:B0-----:R-:W-:Y:S01]  /*0040*/  IADD3 R1, PT, PT, R1, -0x8, RZ ;  /* 0xfffffff801017810 */ /* 0x001fe20007ffe0ff */
[----:B------:R-:W0:Y:S01]  /*0050*/  S2R R5, SR_TID.Y ;  /* 0x0000000000057919 */ /* 0x000e220000002200 */
[----:B------:R-:W3:Y:S01]  /*0060*/  LDCU UR4, c[0x0][0x564] ;  /* 0x0000ac80ff0477ac */ /* 0x000ee20008000800 */
[----:B------:R-:W4:Y:S01]  /*0070*/  S2R R4, SR_CTAID.Y ;  /* 0x0000000000047919 */ /* 0x000f220000002600 */
[----:B------:R-:W5:Y:S03]  /*0080*/  LDCU.64 UR26, c[0x0][0x3a8] ;  /* 0x00007500ff1a77ac */ /* 0x000f660008000a00 */
[----:B------:R-:W2:Y:S01]  /*0090*/  LDC R29, c[0x0][0x3a0] ;  /* 0x0000e800ff1d7b82 */ /* 0x000ea20000000800 */
[----:B------:R-:W0:Y:S01]  /*00a0*/  LDCU UR6, c[0x0][0x3b8] ;  /* 0x00007700ff0677ac */ /* 0x000e220008000800 */
[----:B---3--:R-:W-:Y:S01]  /*00b0*/  UISETP.NE.AND UP0, UPT, UR4, URZ, UPT ;  /* 0x000000ff0400728c */ /* 0x008fe2000bf05270 */
[----:B-1----:R-:W-:-:S02]  /*00c0*/  IMAD R0, R14, UR29, RZ ;  /* 0x0000001d0e007c24 */ /* 0x002fc4000f8e02ff */
[----:B-----5:R-:W-:Y:S02]  /*00d0*/  IMAD R2, R14, UR26, RZ ;  /* 0x0000001a0e027c24 */ /* 0x020fe4000f8e02ff */
[C---:B0-----:R-:W-:Y:S02]  /*00e0*/  IMAD R0, R5.reuse, UR6, R0 ;  /* 0x0000000605007c24 */ /* 0x041fe4000f8e0200 */
[----:B------:R-:W-:Y:S02]  /*00f0*/  IMAD R19, R5, UR27, R2 ;  /* 0x0000001b05137c24 */ /* 0x000fe4000f8e0202 */
[----:B--2---:R-:W-:Y:S02]  /*0100*/  IMAD R29, R29, UR5, R0 ;  /* 0x000000051d1d7c24 */ /* 0x004fe4000f8e0200 */
[----:B------:R-:W-:Y:S02]  /*0110*/  HFMA2 R0, -RZ, RZ, 0, 0 ;  /* 0x00000000ff007431 */ /* 0x000fe400000001ff */
[----:B----4-:R-:W-:Y:S01]  /*0120*/  IMAD R19, R4, UR28, R19 ;  /* 0x0000001c04137c24 */ /* 0x010fe2000f8e0213 */
        /* <DEDUP_REMOVED lines=278> */
.L_x_7685:
        /* <DEDUP_REMOVED lines=20> */
[----:B------:R-:W-:Y:S02]  /*13d0*/  LOP3.LUT P0, R20, R20, 0x3, RZ, 0xc0, !PT ;  /* 0x0000000314147812 */ /* 0x000fe4000780c0ff */
[----:B-1----:R-:W-:Y:S01]  /*13e0*/  MOV R0, UR4 ;  /* 0x0000000400007c02 */ /* 0x002fe20008000f00 */
[----:B0-----:R-:W-:Y:S01]  /*13f0*/  IMAD.MOV.U32 R16, RZ, RZ, R22 ;  /* 0x000000ffff107224 */ /* 0x001fe200078e0016 */
[----:B------:R-:W-:Y:S01]  /*1400*/  MOV R17, R23 ;  /* 0x0000001700117202 */ /* 0x000fe20000000f00 */
[----:B------:R-:W-:Y:S01]  /*1410*/  IMAD.MOV.U32 R13, RZ, RZ, R23 ;  /* 0x000000ffff0d7224 */ /* 0x000fe200078e0017 */
[----:B------:R-:W-:-:S07]  /*1420*/  MOV R12, R22 ;  /* 0x00000016000c7202 */ /* 0x000fce0000000f00 */
[----:B------:R-:W-:Y:S05]  /*1430*/  @!P0 BRA `(.L_x_7690) ;  /* 0x0000000000688947 */ /* 0x000fea0003800000 */
[----:B------:R-:W-:Y:S01]  /*1440*/  ISETP.GT.U32.AND P0, PT, R14, 0x3, PT ;  /* 0x000000030e00780c */ /* 0x000fe20003f04070 */
        /* <DEDUP_REMOVED lines=20> */
[----:B0-----:R0:W1:Y:S02]  /*1590*/  DADD R12, R2, UR4 ;  /* 0x00000004020c7e29 */ /* 0x0010640008000000 */
.L_x_7692:
[----:B------:R-:W-:Y:S05]  /*15a0*/  BSYNC.RECONVERGENT B2 ;  /* 0x0000000000027941 */ /* 0x000fea0003800200 */
.L_x_7691:
[----:B0-----:R-:W-:Y:S02]  /*15b0*/  IADD3 R2, P0, PT, R6, 0x20, RZ ;  /* 0x0000002006027810 */ /* 0x001fe40007f1e0ff */
[----:B------:R-:W-:Y:S02]  /*15c0*/  IADD3 R0, PT, PT, R20, -0x4, R25 ;  /* 0xfffffffc14007810 */ /* 0x000fe40007ffe019 */
[----:B------:R-:W-:-:S09]  /*15d0*/  IADD3.X R3, PT, PT, RZ, R7, RZ, P0, !PT ;  /* 0x00000007ff037210 */ /* 0x000fd200007fe4ff */
.L_x_7690:
[----:B------:R-:W-:Y:S05]  /*15e0*/  BSYNC.RECONVERGENT B1 ;  /* 0x0000000000017941 */ /* 0x000fea0003800200 */
.L_x_7689:
        /* <DEDUP_REMOVED lines=13> */
.L_x_7695:
[C---:B------:R-:W-:Y:S01]  /*16c0*/  IMAD.WIDE.U32 R4, R19.reuse, 0x20, R2 ;  /* 0x0000002013047825 */ /* 0x040fe200078e0002 */
[----:B------:R-:W0:Y:S05]  /*16d0*/  LDCU UR4, c[0x0][0x39c] ;  /* 0x00007380ff0477ac */ /* 0x000e2a0008000800 */
[----:B------:R-:W2:Y:S01]  /*16e0*/  LDG.E.ENL2.256 R8, R4, desc[UR36][R4.64] ;  /* 0xfe0000240404797e */ /* 0x000ea20008121908 */
[----:B0-----:R-:W-:Y:S01]  /*16f0*/  IADD3 R19, PT, PT, R19, UR4, RZ ;  /* 0x0000000413137c10 */ /* 0x001fe2000fffe0ff */
[----:B--2---:R0:W2:Y:S03]  /*1700*/  DADD R20, R6, R20 ;  /* 0x0000000006147229 */ /* 0x0040a60000000014 */
[----:B0-----:R-:W-:-:S04]  /*1710*/  LEA R7, R19, 0x3, 0x2 ;  /* 0x0000000313077811 */ /* 0x001fc800078e10ff */
[----:B------:R-:W-:-:S15]  /*1720*/  ISETP.GE.U32.AND P1, PT, R7, R0, PT ;  /* 0x000000000700720c */ /* 0x000fde0003f26070 */
[----:B------:R-:W-:-:S15]  /*1730*/  NOP ;  /* 0x0000000000007918 */ /* 0x000fde0000000000 */
[----:B------:R-:W-:-:S15]  /*1740*/  NOP ;  /* 0x0000000000007918 */ /* 0x000fde0000000000 */
[----:B------:R-:W-:-:S12]  /*1750*/  NOP ;  /* 0x0000000000007918 */ /* 0x000fd80000000000 */
[----:B-1----:R0:W3:-:S15]  /*1760*/  DADD R12, R4, R12 ;  /* 0x00000000040c7229 */ /* 0x0020de000000000c */
        /* <DEDUP_REMOVED lines=9> */
[----:B------:R0:W1:Y:S02]  /*1800*/  DADD R16, R10, R16 ;  /* 0x000000000a107229 */ /* 0x0000640000000010 */
[----:B01234-:R-:W-:Y:S05]  /*1810*/  @!P1 BRA `(.L_x_7695) ;  /* 0xfffffffc00a89947 */ /* 0x01ffea000383ffff */
.L_x_7694:
[----:B------:R-:W-:Y:S05]  /*1820*/  BSYNC.RECONVERGENT B1 ;  /* 0x0000000000017941 */ /* 0x000fea0003800200 */
.L_x_7693:
[----:B------:R-:W-:Y:S04]  /*1830*/  BSSY.RECONVERGENT B1, `(.L_x_7696) ;  /* 0x0000009000017945 */ /* 0x000fe80003800200 */
[----:B------:R-:W-:Y:S05]  /*1840*/  @P0 BRA `(.L_x_7697) ;  /* 0x00000000001c0947 */ /* 0x000fea0003800000 */
[----:B------:R-:W-:-:S04]  /*1850*/  LOP3.LUT R5, R0, 0xfffffffc, RZ, 0xc0, !PT ;  /* 0xfffffffc00057812 */ /* 0x000fc800078ec0ff */
[----:B------:R-:W-:-:S04]  /*1860*/  IADD3 R5, PT, PT, R5, R14, RZ ;  /* 0x0000000e05057210 */ /* 0x000fc80007ffe0ff */
[----:B------:R-:W-:-:S13]  /*1870*/  ISETP.GE.U32.AND P0, PT, R5, R0, PT ;  /* 0x000000000500720c */ /* 0x000fda0003f06070 */
[----:B------:R-:W-:Y:S05]  /*1880*/  @P0 BRA `(.L_x_7697) ;  /* 0x00000000000c0947 */ /* 0x000fea0003800000 */
[----:B------:R-:W-:-:S06]  /*1890*/  IMAD.WIDE R2, R5, 0x8, R2 ;  /* 0x0000000805027825 */ /* 0x000fcc00078e0202 */
[----:B------:R-:W1:Y:S02]  /*18a0*/  LDG.E.64 R2, desc[UR36][R2.64] ;  /* 0x0000002402027981 */ /* 0x000e64000c1e1b00 */
[----:B-1----:R0:W2:Y:S02]  /*18b0*/  DADD R12, R12, R2 ;  /* 0x000000000c0c7229 */ /* 0x0020a40000000002 */
.L_x_7697:
[----:B------:R-:W-:Y:S05]  /*18c0*/  BSYNC.RECONVERGENT B1 ;  /* 0x0000000000017941 */ /* 0x000fea0003800200 */
.L_x_7696:
[----:B-12---:R-:W1:-:S15]  /*18d0*/  DADD R12, R20, R12 ;  /* 0x00000000140c7229 */ /* 0x006e5e000000000c */
        /* <DEDUP_REMOVED lines=9> */
[----:B-1----:R1:W2:Y:S02]  /*1970*/  DADD R16, R12, R16 ;  /* 0x000000000c107229 */ /* 0x0022a40000000010 */
[----:B-12---:R-:W-:Y:S05]  /*1980*/  BRA `(.L_x_7687) ;  /* 0x00000098008c7947 */ /* 0x006fea0003800000 */
.L_x_7688:
        /* <DEDUP_REMOVED lines=9> */
[----:B------:R-:W1:Y:S01]  /*1a20*/  LDC.64 R4, c[0x0][0x388] ;  /* 0x0000e200ff047b82 */ /* 0x000e620000000a00 */
[----:B0-----:R-:W-:-:S05]  /*1a30*/  IMAD R6, R0, 0x3, R19 ;  /* 0x0000000300067824 */ /* 0x001fca00078e0213 */
[----:B------:R-:W-:Y:S02]  /*1a40*/  ISETP.GE.U32.AND P0, PT, R6, R25, PT ;  /* 0x000000190600720c */ /* 0x000fe40003f06070 */
[-C--:B-1----:R-:W-:Y:S01]  /*1a50*/  MOV R16, R4.reuse ;  /* 0x0000000400107202 */ /* 0x082fe20000000f00 */
[----:B------:R-:W-:Y:S01]  /*1a60*/  IMAD.MOV.U32 R8, RZ, RZ, R4 ;  /* 0x000000ffff087224 */ /* 0x000fe200078e0004 */
[-C--:B------:R-:W-:Y:S01]  /*1a70*/  MOV R17, R5.reuse ;  /* 0x0000000500117202 */ /* 0x080fe20000000f00 */
[----:B------:R-:W-:Y:S01]  /*1a80*/  IMAD.MOV.U32 R7, RZ, RZ, R5 ;  /* 0x000000ffff077224 */ /* 0x000fe200078e0005 */
[----:B------:R-:W-:Y:S02]  /*1a90*/  MOV R9, R5 ;  /* 0x0000000500097202 */ /* 0x000fe40000000f00 */
[----:B------:R-:W-:-:S05]  /*1aa0*/  MOV R6, R4 ;  /* 0x0000000400067202 */ /* 0x000fca0000000f00 */
[----:B------:R-:W-:Y:S05]  /*1ab0*/  @P0 BRA `(.L_x_7700) ;  /* 0x0000000000940947 */ /* 0x000fea0003800000 */
[----:B------:R-:W-:Y:S01]  /*1ac0*/  BSSY.RECONVERGENT B2, `(.L_x_7700) ;  /* 0x0000024000027945 */ /* 0x000fe20003800200 */
[----:B------:R-:W-:Y:S01]  /*1ad0*/  MOV R8, R4 ;  /* 0x0000000400087202 */ /* 0x000fe20000000f00 */
[----:B------:R-:W-:Y:S01]  /*1ae0*/  IMAD.MOV.U32 R6, RZ, RZ, R4 ;  /* 0x000000ffff067224 */ /* 0x000fe200078e0004 */
[-C--:B------:R-:W-:Y:S02]  /*1af0*/  MOV R9, R5.reuse ;  /* 0x0000000500097202 */ /* 0x080fe40000000f00 */
[----:B------:R-:W-:-:S07]  /*1b00*/  MOV R7, R5 ;  /* 0x0000000500077202 */ /* 0x000fce0000000f00 */
.L_x_7701:
[C---:B------:R-:W-:Y:S01]  /*1b10*/  IADD3 R19, PT, PT, R21.reuse, R0, RZ ;  /* 0x0000000015137210 */ /* 0x040fe20007ffe0ff */
[----:B------:R-:W-:-:S04]  /*1b20*/  IMAD.WIDE.U32 R14, R21, 0x8, R2 ;  /* 0x00000008150e7825 */ /* 0x000fc800078e0002 */
[C---:B------:R-:W-:Y:S02]  /*1b30*/  IMAD.IADD R13, R19.reuse, 0x1, R0 ;  /* 0x00000001130d7824 */ /* 0x040fe400078e0200 */
[--C-:B------:R-:W-:Y:S01]  /*1b40*/  IMAD.WIDE.U32 R18, R19, 0x8, R2.reuse ;  /* 0x0000000813127825 */ /* 0x100fe200078e0002 */
[----:B------:R-:W2:Y:S02]  /*1b50*/  LDG.E.64 R14, desc[UR36][R14.64] ;  /* 0x000000240e0e7981 */ /* 0x000ea4000c1e1b00 */
[C---:B------:R-:W-:Y:S01]  /*1b60*/  IADD3 R21, PT, PT, R13.reuse, R0, RZ ;  /* 0x000000000d157210 */ /* 0x040fe20007ffe0ff */
[--C-:B------:R-:W-:Y:S02]  /*1b70*/  IMAD.WIDE.U32 R10, R13, 0x8, R2.reuse ;  /* 0x000000080d0a7825 */ /* 0x100fe400078e0002 */
[----:B------:R-:W3:Y:S02]  /*1b80*/  LDG.E.64 R18, desc[UR36][R18.64] ;  /* 0x0000002412127981 */ /* 0x000ee4000c1e1b00 */
[----:B------:R-:W-:-:S02]  /*1b90*/  IMAD.WIDE.U32 R12, R21, 0x8, R2 ;  /* 0x00000008150c7825 */ /* 0x000fc400078e0002 */
[----:B------:R-:W4:Y:S04]  /*1ba0*/  LDG.E.64 R10, desc[UR36][R10.64] ;  /* 0x000000240a0a7981 */ /* 0x000f28000c1e1b00 */
[----:B------:R-:W5:Y:S01]  /*1bb0*/  LDG.E.64 R12, desc[UR36][R12.64] ;  /* 0x000000240c0c7981 */ /* 0x000f62000c1e1b00 */
        /* <DEDUP_REMOVED lines=13> */
[----:B----4-:R0:W3:-:S15]  /*1c90*/  DADD R8, R10, R8 ;  /* 0x000000000a087229 */ /* 0x0100de0000000008 */
[----:B------:R-:W-:-:S15]  /*1ca0*/  NOP ;  /* 0x0000000000007918 */ /* 0x000fde0000000000 */
[----:B------:R-:W-:-:S15]  /*1cb0*/  NOP ;  /* 0x0000000000007918 */ /* 0x000fde0000000000 */
[----:B------:R-:W-:-:S15]  /*1cc0*/  NOP ;  /* 0x0000000000007918 */ /* 0x000fde0000000000 */
[----:B------:R-:W-:-:S04]  /*1cd0*/  NOP ;  /* 0x0000000000007918 */ /* 0x000fc80000000000 */
[----:B-----5:R0:W4:Y:S02]  /*1ce0*/  DADD R16, R12, R16 ;  /* 0x000000000c107229 */ /* 0x0201240000000010 */
[----:B01234-:R-:W-:Y:S05]  /*1cf0*/  @!P0 BRA `(.L_x_7701) ;  /* 0xfffffffc00848947 */ /* 0x01ffea000383ffff */
[----:B------:R-:W-:Y:S05]  /*1d00*/  BSYNC.RECONVERGENT B2 ;  /* 0x0000000000027941 */ /* 0x000fea0003800200 */
.L_x_7700:
[----:B------:R-:W-:Y:S05]  /*1d10*/  BSYNC.RECONVERGENT B1 ;  /* 0x0000000000017941 */ /* 0x000fea0003800200 */
.L_x_7699:
        /* <DEDUP_REMOVED lines=13> */
[C---:B------:R-:W-:Y:S01]  /*1df0*/  IADD3 R20, PT, PT, R23.reuse, R0, RZ ;  /* 0x0000000017147210 */ /* 0x040fe20007ffe0ff */
[----:B------:R-:W-:-:S03]  /*1e00*/  IMAD.WIDE.U32 R10, R23, 0x8, R2 ;  /* 0x00000008170a7825 */ /* 0x000fc600078e0002 */
[----:B------:R-:W-:-:S03]  /*1e10*/  ISETP.GE.U32.AND P1, PT, R20, R25, PT ;  /* 0x000000191400720c */ /* 0x000fc60003f26070 */
[----:B------:R-:W5:Y:S10]  /*1e20*/  LDG.E.64 R10, desc[UR36][R10.64] ;  /* 0x000000240a0a7981 */ /* 0x000f74000c1e1b00 */
[----:B------:R-:W-:-:S05]  /*1e30*/  @!P1 IMAD.WIDE.U32 R2, R20, 0x8, R2 ;  /* 0x0000000814029825 */ /* 0x000fca00078e0002 */
[----:B------:R0:W5:Y:S02]  /*1e40*/  @!P1 LDG.E.64 R12, desc[UR36][R2.64] ;  /* 0x00000024020c9981 */ /* 0x000164000c1e1b00 */
.L_x_7703:
[----:B------:R-:W-:Y:S05]  /*1e50*/  BSYNC.RECONVERGENT B1 ;  /* 0x0000000000017941 */ /* 0x000fea0003800200 */
.L_x_7702:
[----:B------:R-:W-:Y:S04]  /*1e60*/  BSSY.RECONVERGENT B1, `(.L_x_7704) ;  /* 0x0000016000017945 */ /* 0x000fe80003800200 */
[----:B------:R-:W-:Y:S05]  /*1e70*/  @P0 BRA `(.L_x_7705) ;  /* 0x0000000000500947 */ /* 0x000fea0003800000 */
[----:B0-----:R-:W-:Y:S01]  /*1e80*/  IMAD.IADD R2, R21, 0x1, R0 ;  /* 0x0000000115027824 */ /* 0x001fe200078e0200 */
[----:B-----5:R1:W2:Y:S04]  /*1e90*/  DADD R4, R4, R14 ;  /* 0x0000000004047229 */ /* 0x0202a8000000000e */
[----:B------:R-:W-:-:S13]  /*1ea0*/  ISETP.GE.U32.AND P0, PT, R2, R25, PT ;  /* 0x000000190200720c */ /* 0x000fda0003f06070 */
[----:B-12---:R-:W-:Y:S05]  /*1eb0*/  @P0 BRA `(.L_x_7705) ;  /* 0x0000000000400947 */ /* 0x006fea0003800000 */
[----:B------:R-:W-:Y:S01]  /*1ec0*/  IADD3 R2, PT, PT, R2, R0, RZ ;  /* 0x0000000002027210 */ /* 0x000fe20007ffe0ff */
[----:B------:R-:W-:Y:S03]  /*1ed0*/  DADD R6, R6, R18 ;  /* 0x0000000006067229 */ /* 0x000fe60000000012 */
[----:B------:R-:W-:-:S13]  /*1ee0*/  ISETP.GE.U32.AND P0, PT, R2, R25, PT ;  /* 0x000000190200720c */ /* 0x000fda0003f06070 */
[----:B------:R-:W-:-:S04]  /*1ef0*/  @!P0 IADD3 R0, PT, PT, R2, R0, RZ ;  /* 0x0000000002008210 */ /* 0x000fc80007ffe0ff */
[----:B------:R-:W-:-:S15]  /*1f00*/  @!P0 ISETP.GE.U32.AND P1, PT, R0, R25, PT ;  /* 0x000000190000820c */ /* 0x000fde0003f26070 */
[----:B------:R-:W-:-:S15]  /*1f10*/  NOP ;  /* 0x0000000000007918 */ /* 0x000fde0000000000 */
[----:B------:R-:W-:-:S14]  /*1f20*/  NOP ;  /* 0x0000000000007918 */ /* 0x000fdc0000000000 */
[----:B------:R-:W0:Y:S02]  /*1f30*/  @!P0 DADD R12, R16, R12 ;  /* 0x00000000100c8229 */ /* 0x000e24000000000c */
[----:B0-----:R-:W-:Y:S02]  /*1f40*/  @!P0 FSEL R0, R12, R16, !P1 ;  /* 0x000000100c008208 */ /* 0x001fe40004800000 */
[----:B------:R-:W-:-:S03]  /*1f50*/  @!P0 FSEL R13, R13, R17, !P1 ;  /* 0x000000110d0d8208 */ /* 0x000fc60004800000 */
[----:B------:R-:W-:Y:S01]  /*1f60*/  @!P0 IMAD.MOV.U32 R16, RZ, RZ, R0 ;  /* 0x000000ffff108224 */ /* 0x000fe200078e0000 */
[----:B------:R-:W-:-:S15]  /*1f70*/  @!P0 MOV R17, R13 ;  /* 0x0000000d00118202 */ /* 0x000fde0000000f00 */
[----:B------:R-:W-:-:S15]  /*1f80*/  NOP ;  /* 0x0000000000007918 */ /* 0x000fde0000000000 */
[----:B------:R-:W-:-:S15]  /*1f90*/  NOP ;  /* 0x0000000000007918 */ /* 0x000fde0000000000 */
[----:B------:R-:W-:-:S11]  /*1fa0*/  NOP ;  /* 0x0000000000007918 */ /* 0x000fd60000000000 */
[----:B------:R1:W2:Y:S02]  /*1fb0*/  @!P0 DADD R8, R8, R10 ;  /* 0x0000000008088229 */ /* 0x0002a4000000000a */
.L_x_7705:
[----:B------:R-:W-:Y:S05]  /*1fc0*/  BSYNC.RECONVERGENT B1 ;  /* 0x0000000000017941 */ /* 0x000fea0003800200 */
.L_x_7704:
[----:B------:R-:W2:-:S15]  /*1fd0*/  DADD R4, R4, R6 ;  /* 0x0000000004047229 */ /* 0x000e9e0000000006 */
        /* <DEDUP_REMOVED lines=9> */
[----:B--2---:R2:W3:Y:S02]  /*2070*/  DADD R16, R4, R16 ;  /* 0x0000000004107229 */ /* 0x0044e40000000010 */
[----:B--23--:R-:W-:Y:S05]  /*2080*/  BRA `(.L_x_7687) ;  /* 0x0000009000cc7947 */ /* 0x00cfea0003800000 */
.L_x_7698:
[----:B------:R-:W-:-:S13]  /*2090*/  ISETP.NE.AND P0, PT, R27, 0x1, PT ;  /* 0x000000011b00780c */ /* 0x000fda0003f05270 */
[----:B------:R-:W-:Y:S05]  /*20a0*/  @P0 BRA `(.L_x_7706) ;  /* 0x0000000400c40947 */ /* 0x000fea0003800000 */
[----:B------:R-:W0:Y:S01]  /*20b0*/  LDC R0, c[0x0][0x39c] ;  /* 0x0000e700ff007b82 */ /* 0x000e220000000800 */
[----:B------:R-:W-:Y:S07]  /*20c0*/  BSSY.RECONVERGENT B1, `(.L_x_7707) ;  /* 0x0000034000017945 */ /* 0x000fee0003800200 */
[----:B------:R-:W1:Y:S01]  /*20d0*/  LDC.64 R4, c[0x0][0x388] ;  /* 0x0000e200ff047b82 */ /* 0x000e620000000a00 */
[----:B0-----:R-:W-:-:S05]  /*20e0*/  IMAD R6, R0, 0x3, R19 ;  /* 0x0000000300067824 */ /* 0x001fca00078e0213 */
[----:B------:R-:W-:Y:S02]  /*20f0*/  ISETP.GE.U32.AND P0, PT, R6, R25, PT ;  /* 0x000000190600720c */ /* 0x000fe40003f06070 */
[-C--:B-1----:R-:W-:Y:S01]  /*2100*/  MOV R16, R4.reuse ;  /* 0x0000000400107202 */ /* 0x082fe20000000f00 */
[----:B------:R-:W-:Y:S01]  /*2110*/  IMAD.MOV.U32 R17, RZ, RZ, R5 ;  /* 0x000000ffff117224 */ /* 0x000fe200078e0005 */
[----:B------:R-:W-:Y:S01]  /*2120*/  MOV R6, R4 ;  /* 0x0000000400067202 */ /* 0x000fe20000000f00 */
[----:B------:R-:W-:Y:S01]  /*2130*/  IMAD.MOV.U32 R8, RZ, RZ, R4 ;  /* 0x000000ffff087224 */ /* 0x000fe200078e0004 */
[-C--:B------:R-:W-:Y:S02]  /*2140*/  MOV R7, R5.reuse ;  /* 0x0000000500077202 */ /* 0x080fe40000000f00 */
[----:B------:R-:W-:-:S05]  /*2150*/  MOV R9, R5 ;  /* 0x0000000500097202 */ /* 0x000fca0000000f00 */
[----:B------:R-:W-:Y:S05]  /*2160*/  @P0 BRA `(.L_x_7708) ;  /* 0x0000000000a40947 */ /* 0x000fea0003800000 */
[----:B------:R-:W-:Y:S01]  /*2170*/  BSSY.RECONVERGENT B2, `(.L_x_7708) ;  /* 0x0000028000027945 */ /* 0x000fe20003800200 */
[-C--:B------:R-:W-:Y:S01]  /*2180*/  MOV R6, R4.reuse ;  /* 0x0000000400067202 */ /* 0x080fe20000000f00 */
[----:B------:R-:W-:Y:S01]  /*2190*/  IMAD.MOV.U32 R7, RZ, RZ, R5 ;  /* 0x000000ffff077224 */ /* 0x000fe200078e0005 */
[----:B------:R-:W-:Y:S02]  /*21a0*/  MOV R8, R4 ;  /* 0x0000000400087202 */ /* 0x000fe40000000f00 */
[----:B------:R-:W-:-:S07]  /*21b0*/  MOV R9, R5 ;  /* 0x0000000500097202 */ /* 0x000fce0000000f00 */
.L_x_7709:
[----:B------:R-:W-:Y:S02]  /*21c0*/  IMAD.IADD R11, R19, 0x1, R0 ;  /* 0x00000001130b7824 */ /* 0x000fe400078e0200 */
[C---:B------:R-:W-:Y:S02]  /*21d0*/  IMAD R15, R18.reuse, R19, RZ ;  /* 0x00000013120f7224 */ /* 0x040fe400078e02ff */
[----:B------:R-:W-:Y:S01]  /*21e0*/  IMAD R21, R18, R11, RZ ;  /* 0x0000000b12157224 */ /* 0x000fe200078e02ff */
[----:B------:R-:W-:Y:S01]  /*21f0*/  IADD3 R13, PT, PT, R11, R0, RZ ;  /* 0x000000000b0d7210 */ /* 0x000fe20007ffe0ff */
[----:B------:R-:W-:-:S03]  /*2200*/  IMAD.WIDE.U32 R14, R15, 0x8, R2 ;  /* 0x000000080f0e7825 */ /* 0x000fc600078e0002 */
[----:B------:R-:W-:Y:S01]  /*2210*/  IADD3 R19, PT, PT, R13, R0, RZ ;  /* 0x000000000d137210 */ /* 0x000fe20007ffe0ff */
[C---:B------:R-:W-:Y:S02]  /*2220*/  IMAD R11, R18.reuse, R13, RZ ;  /* 0x0000000d120b7224 */ /* 0x040fe400078e02ff */
        /* <DEDUP_REMOVED lines=29> */
.L_x_7708:
[----:B------:R-:W-:Y:S05]  /*2400*/  BSYNC.RECONVERGENT B1 ;  /* 0x0000000000017941 */ /* 0x000fea0003800200 */
.L_x_7707:
        /* <DEDUP_REMOVED lines=23> */
.L_x_7711:
[----:B------:R-:W-:Y:S05]  /*2580*/  BSYNC.RECONVERGENT B1 ;  /* 0x0000000000017941 */ /* 0x000fea0003800200 */
.L_x_7710:
[----:B------:R-:W-:Y:S04]  /*2590*/  BSSY.RECONVERGENT B1, `(.L_x_7712) ;  /* 0x0000016000017945 */ /* 0x000fe80003800200 */
[----:B------:R-:W-:Y:S05]  /*25a0*/  @P0 BRA `(.L_x_7713) ;  /* 0x0000000000500947 */ /* 0x000fea0003800000 */
[----:B0-----:R-:W-:Y:S01]  /*25b0*/  IADD3 R2, PT, PT, R19, R0, RZ ;  /* 0x0000000013027210 */ /* 0x001fe20007ffe0ff */
[----:B-----5:R1:W2:Y:S03]  /*25c0*/  DADD R8, R8, R14 ;  /* 0x0000000008087229 */ /* 0x0202a6000000000e */
[----:B------:R-:W-:-:S13]  /*25d0*/  ISETP.GE.U32.AND P0, PT, R2, R25, PT ;  /* 0x000000190200720c */ /* 0x000fda0003f06070 */
[----:B-12---:R-:W-:Y:S05]  /*25e0*/  @P0 BRA `(.L_x_7713) ;  /* 0x0000000000400947 */ /* 0x006fea0003800000 */
[----:B------:R-:W-:Y:S01]  /*25f0*/  IADD3 R2, PT, PT, R2, R0, RZ ;  /* 0x0000000002027210 */ /* 0x000fe20007ffe0ff */
[----:B------:R-:W-:Y:S03]  /*2600*/  DADD R6, R6, R20 ;  /* 0x0000000006067229 */ /* 0x000fe60000000014 */
[----:B------:R-:W-:-:S13]  /*2610*/  ISETP.GE.U32.AND P0, PT, R2, R25, PT ;  /* 0x000000190200720c */ /* 0x000fda0003f06070 */
[----:B------:R-:W-:-:S05]  /*2620*/  @!P0 IMAD.IADD R0, R2, 0x1, R0 ;  /* 0x0000000102008824 */ /* 0x000fca00078e0200 */
[----:B------:R-:W-:-:S15]  /*2630*/  @!P0 ISETP.GE.U32.AND P1, PT, R0, R25, PT ;  /* 0x000000190000820c */ /* 0x000fde0003f26070 */
[----:B------:R-:W-:-:S15]  /*2640*/  NOP ;  /* 0x0000000000007918 */ /* 0x000fde0000000000 */
[----:B------:R-:W-:-:S13]  /*2650*/  NOP ;  /* 0x0000000000007918 */ /* 0x000fda0000000000 */
[----:B------:R-:W0:Y:S02]  /*2660*/  @!P0 DADD R12, R16, R12 ;  /* 0x00000000100c8229 */ /* 0x000e24000000000c */
[----:B0-----:R-:W-:Y:S02]  /*2670*/  @!P0 FSEL R0, R12, R16, !P1 ;  /* 0x000000100c008208 */ /* 0x001fe40004800000 */
[----:B------:R-:W-:Y:S02]  /*2680*/  @!P0 FSEL R13, R13, R17, !P1 ;  /* 0x000000110d0d8208 */ /* 0x000fe40004800000 */
[----:B------:R-:W-:Y:S02]  /*2690*/  @!P0 MOV R16, R0 ;  /* 0x0000000000108202 */ /* 0x000fe40000000f00 */
[----:B------:R-:W-:-:S15]  /*26a0*/  @!P0 MOV R17, R13 ;  /* 0x0000000d00118202 */ /* 0x000fde0000000f00 */
[----:B------:R-:W-:-:S15]  /*26b0*/  NOP ;  /* 0x0000000000007918 */ /* 0x000fde0000000000 */
[----:B------:R-:W-:-:S15]  /*26c0*/  NOP ;  /* 0x0000000000007918 */ /* 0x000fde0000000000 */
[----:B------:R-:W-:-:S11]  /*26d0*/  NOP ;  /* 0x0000000000007918 */ /* 0x000fd60000000000 */
[----:B------:R1:W2:Y:S02]  /*26e0*/  @!P0 DADD R4, R4, R10 ;  /* 0x0000000004048229 */ /* 0x0002a4000000000a */
.L_x_7713:
[----:B------:R-:W-:Y:S05]  /*26f0*/  BSYNC.RECONVERGENT B1 ;  /* 0x0000000000017941 */ /* 0x000fea0003800200 */
.L_x_7712:
        /* <DEDUP_REMOVED lines=12> */
.L_x_7706:
[----:B------:R-:W0:Y:S01]  /*27c0*/  LDCU UR4, c[0x0][0x39c] ;  /* 0x00007380ff0477ac */ /* 0x000e220008000800 */
[----:B------:R-:W1:Y:S01]  /*27d0*/  LDC.64 R12, c[0x0][0x388] ;  /* 0x0000e200ff0c7b82 */ /* 0x000e620000000a00 */
[----:B------:R-:W-:Y:S01]  /*27e0*/  BSSY.RECONVERGENT B1, `(.L_x_7714) ;  /* 0x0000418000017945 */ /* 0x000fe20003800200 */
[----:B0-----:R-:W-:-:S04]  /*27f0*/  IMAD.U32 R24, RZ, RZ, UR4 ;  /* 0x00000004ff187e24 */ /* 0x001fc8000f8e00ff */
[----:B------:R-:W-:Y:S01]  /*2800*/  IMAD R2, R24, 0x3, R19 ;  /* 0x0000000318027824 */ /* 0x000fe200078e0213 */
[----:B-1----:R-:W-:Y:S01]  /*2810*/  MOV R18, R12 ;  /* 0x0000000c00127202 */ /* 0x002fe20000000f00 */
[----:B------:R-:W-:-:S03]  /*2820*/  IMAD.MOV.U32 R14, RZ, RZ, R12 ;  /* 0x000000ffff0e7224 */ /* 0x000fc600078e000c */
[----:B------:R-:W-:Y:S02]  /*2830*/  ISETP.GE.U32.AND P0, PT, R2, R25, PT ;  /* 0x000000190200720c */ /* 0x000fe40003f06070 */
[----:B------:R-:W-:Y:S01]  /*2840*/  MOV R2, R19 ;  /* 0x0000001300027202 */ /* 0x000fe20000000f00 */
[----:B------:R-:W-:Y:S01]  /*2850*/  IMAD.MOV.U32 R19, RZ, RZ, R13 ;  /* 0x000000ffff137224 */ /* 0x000fe200078e000d */
[----:B------:R-:W-:Y:S02]  /*2860*/  MOV R16, R12 ;  /* 0x0000000c00107202 */ /* 0x000fe40000000f00 */
[-C--:B------:R-:W-:Y:S02]  /*2870*/  MOV R17, R13.reuse ;  /* 0x0000000d00117202 */ /* 0x080fe40000000f00 */
[----:B------:R-:W-:-:S05]  /*2880*/  MOV R15, R13 ;  /* 0x0000000d000f7202 */ /* 0x000fca0000000f00 */
[----:B------:R-:W-:Y:S05]  /*2890*/  @P0 BRA `(.L_x_7715) ;  /* 0x0000004000300947 */ /* 0x000fea0003800000 */
[----:B------:R-:W-:-:S13]  /*28a0*/  ISETP.NE.AND P0, PT, R27, RZ, PT ;  /* 0x000000ff1b00720c */ /* 0x000fda0003f05270 */
[----:B------:R0:W5:Y:S01]  /*28b0*/  @!P0 LDG.E.64 R10, desc[UR36][R20.64] ;  /* 0x00000024140a8981 */ /* 0x000162000c1e1b00 */
[----:B------:R-:W-:Y:S01]  /*28c0*/  IADD3 R27, PT, PT, R27, -0x1, RZ ;  /* 0xffffffff1b1b7810 */ /* 0x000fe20007ffe0ff */
[----:B------:R-:W-:Y:S01]  /*28d0*/  IMAD.MOV.U32 R18, RZ, RZ, R12 ;  /* 0x000000ffff127224 */ /* 0x000fe200078e000c */
[-C--:B------:R-:W-:Y:S01]  /*28e0*/  MOV R19, R13.reuse ;  /* 0x0000000d00137202 */ /* 0x080fe20000000f00 */
[----:B------:R-:W-:Y:S01]  /*28f0*/  IMAD.MOV.U32 R17, RZ, RZ, R13 ;  /* 0x000000ffff117224 */ /* 0x000fe200078e000d */
[----:B------:R-:W-:Y:S02]  /*2900*/  VIMNMX.U32 R3, PT, PT, R27, 0x18, PT ;  /* 0x000000181b037848 */ /* 0x000fe40003fe0000 */
[-C--:B------:R-:W-:Y:S02]  /*2910*/  MOV R16, R12.reuse ;  /* 0x0000000c00107202 */ /* 0x080fe40000000f00 */
[----:B------:R-:W-:Y:S01]  /*2920*/  MOV R14, R12 ;  /* 0x0000000c000e7202 */ /* 0x000fe20000000f00 */
[----:B------:R-:W-:Y:S01]  /*2930*/  VIADD R3, R3, 0x1 ;  /* 0x0000000103037836 */ /* 0x000fe20000000000 */
[----:B0-----:R-:W-:-:S07]  /*2940*/  MOV R15, R13 ;  /* 0x0000000d000f7202 */ /* 0x001fce0000000f00 */
.L_x_7721:
[----:B------:R-:W0:Y:S01]  /*2950*/  LDCU UR4, c[0x0][0x39c] ;  /* 0x00007380ff0477ac */ /* 0x000e220008000800 */
[-C--:B-----5:R-:W-:Y:S01]  /*2960*/  @!P0 MOV R4, R10.reuse ;  /* 0x0000000a00048202 */ /* 0x0a0fe20000000f00 */
[----:B------:R-:W-:Y:S01]  /*2970*/  @!P0 IMAD.MOV.U32 R22, RZ, RZ, R10 ;  /* 0x000000ffff168224 */ /* 0x000fe200078e000a */
[-C--:B------:R-:W-:Y:S01]  /*2980*/  @!P0 MOV R5, R11.reuse ;  /* 0x0000000b00058202 */ /* 0x080fe20000000f00 */
[----:B------:R-:W-:Y:S01]  /*2990*/  @!P0 IMAD.MOV.U32 R9, RZ, RZ, R11 ;  /* 0x000000ffff098224 */ /* 0x000fe200078e000b */
[-C--:B------:R-:W-:Y:S02]  /*29a0*/  @!P0 MOV R23, R11.reuse ;  /* 0x0000000b00178202 */ /* 0x080fe40000000f00 */
[-C--:B------:R-:W-:Y:S02]  /*29b0*/  @!P0 MOV R8, R10.reuse ;  /* 0x0000000a00088202 */ /* 0x080fe40000000f00 */
[----:B------:R-:W-:Y:S02]  /*29c0*/  @!P0 MOV R6, R10 ;  /* 0x0000000a00068202 */ /* 0x000fe40000000f00 */
        /* <DEDUP_REMOVED lines=298> */
.L_x_7717:
[----:B------:R-:W-:Y:S01]  /*3c70*/  LOP3.LUT R7, R8, 0xfffffff8, RZ, 0xc0, !PT ;  /* 0xfffffff808077812 */ /* 0x000fe200078ec0ff */
[----:B------:R-:W-:Y:S02]  /*3c80*/  HFMA2 R4, -RZ, RZ, 0, 0 ;  /* 0x00000000ff047431 */ /* 0x000fe400000001ff */
[----:B0-----:R-:W-:Y:S01]  /*3c90*/  VIADD R5, R2, UR4 ;  /* 0x0000000402057c36 */ /* 0x001fe20008000000 */
        /* <DEDUP_REMOVED lines=218> */
[----:B------:R-:W-:Y:S01]  /*4a40*/  @P2 MOV R8, RZ ;  /* 0x000000ff00082202 */ /* 0x000fe20000000f00 */
        /* <DEDUP_REMOVED lines=9> */
.L_x_7718:
        /* <DEDUP_REMOVED lines=8> */
[----:B------:R-:W-:-:S05]  /*4b60*/  SHF.R.U32.HI R25, RZ, UR31, R25 ;  /* 0x0000001fff197c19 */ /* 0x000fca0008011619 */
[----:B------:R-:W-:-:S04]  /*4b70*/  IMAD.MOV R23, RZ, RZ, -R25 ;  /* 0x000000ffff177224 */ /* 0x000fc800078e0a19 */
[----:B0-----:R-:W-:-:S04]  /*4b80*/  IMAD R26, R23, UR52, R5 ;  /* 0x00000034171a7c24 */ /* 0x001fc8000f8e0205 */
        /* <DEDUP_REMOVED lines=210> */
[----:B------:R-:W-:-:S04]  /*58b0*/  IMAD R25, R25, UR52, R24 ;  /* 0x0000003419197c24 */ /* 0x000fc8000f8e0218 */
[----:B------:R-:W-:Y:S02]  /*58c0*/  IMAD R26, R25, UR26, R26 ;  /* 0x0000001a191a7c24 */ /* 0x000fe4000f8e021a */
[----:B------:R-:W0:Y:S02]  /*58d0*/  @P2 LDC.64 R24, c[0x0][0x4f8] ;  /* 0x00013e00ff182b82 */ /* 0x000e240000000a00 */
[----:B0-----:R-:W-:-:S06]  /*58e0*/  @P2 IMAD.HI.U32 R24, R23, R24, R22 ;  /* 0x0000001817182227 */ /* 0x001fcc00078e0016 */
[----:B------:R-:W0:Y:S01]  /*58f0*/  @P2 LDC R22, c[0x0][0x4f4] ;  /* 0x00013d00ff162b82 */ /* 0x000e220000000800 */
[----:B------:R-:W-:-:S05]  /*5900*/  @P2 SHF.R.U32.HI R24, RZ, R25, R24 ;  /* 0x00000019ff182219 */ /* 0x000fca0000011618 */
[----:B------:R-:W-:-:S04]  /*5910*/  @P2 IMAD.MOV R25, RZ, RZ, -R24 ;  /* 0x000000ffff192224 */ /* 0x000fc800078e0a18 */
[----:B0-----:R-:W-:Y:S02]  /*5920*/  @P2 IMAD R23, R22, R25, R23 ;  /* 0x0000001916172224 */ /* 0x001fe400078e0217 */
[----:B------:R-:W0:Y:S02]  /*5930*/  @P2 LDC R22, c[0x0][0x560] ;  /* 0x00015800ff162b82 */ /* 0x000e240000000800 */
[----:B0-----:R-:W-:-:S07]  /*5940*/  @P2 IMAD R26, R23, R22, R26 ;  /* 0x00000016171a2224 */ /* 0x001fce00078e021a */
.L_x_7719:
        /* <DEDUP_REMOVED lines=221> */
[----:B------:R-:W-:-:S04]  /*6720*/  IMAD R25, R25, UR6, R24 ;  /* 0x0000000619197c24 */ /* 0x000fc8000f8e0218 */
[----:B------:R-:W-:Y:S02]  /*6730*/  IMAD R26, R25, UR26, R26 ;  /* 0x0000001a191a7c24 */ /* 0x000fe4000f8e021a */
[----:B------:R-:W0:Y:S02]  /*6740*/  @P1 LDC.64 R24, c[0x0][0x4f8] ;  /* 0x00013e00ff181b82 */ /* 0x000e240000000a00 */
[----:B0-----:R-:W-:-:S06]  /*6750*/  @P1 IMAD.HI.U32 R24, R5, R24, R4 ;  /* 0x0000001805181227 */ /* 0x001fcc00078e0004 */
[----:B------:R-:W0:Y:S01]  /*6760*/  @P1 LDC R4, c[0x0][0x4f4] ;  /* 0x00013d00ff041b82 */ /* 0x000e220000000800 */
[----:B------:R-:W-:-:S04]  /*6770*/  @P1 SHF.R.U32.HI R24, RZ, R25, R24 ;  /* 0x00000019ff181219 */ /* 0x000fc80000011618 */
[----:B------:R-:W-:-:S05]  /*6780*/  @P1 IADD3 R25, PT, PT, -R24, RZ, RZ ;  /* 0x000000ff18191210 */ /* 0x000fca0007ffe1ff */
[----:B0-----:R-:W-:Y:S02]  /*6790*/  @P1 IMAD R5, R4, R25, R5 ;  /* 0x0000001904051224 */ /* 0x001fe400078e0205 */
[----:B------:R-:W0:Y:S02]  /*67a0*/  @P1 LDC R4, c[0x0][0x560] ;  /* 0x00015800ff041b82 */ /* 0x000e240000000800 */
[----:B0-----:R-:W-:-:S07]  /*67b0*/  @P1 IMAD R26, R5, R4, R26 ;  /* 0x00000004051a1224 */ /* 0x001fce00078e021a */
.L_x_7720:
[----:B------:R-:W-:-:S04]  /*67c0*/  LOP3.LUT R5, R26, 0xfffffff8, RZ, 0xc0, !PT ;  /* 0xfffffff81a057812 */ /* 0x000fc800078ec0ff */
[----:B------:R-:W-:-:S04]  /*67d0*/  IADD3 R4, P1, PT, R5, R20, RZ ;  /* 0x0000001405047210 */ /* 0x000fc80007f3e0ff */
[----:B------:R-:W-:-:S06]  /*67e0*/  IADD3.X R5, PT, PT, RZ, R21, RZ, P1, !PT ;  /* 0x00000015ff057210 */ /* 0x000fcc0000ffe4ff */
[----:B------:R-:W5:Y:S03]  /*67f0*/  LDG.E.64 R4, desc[UR36][R4.64] ;  /* 0x0000002404047981 */ /* 0x000f66000c1e1b00 */
.L_x_7716:
[----:B------:R-:W1:Y:S01]  /*6800*/  LDCU UR5, c[0x0][0x394] ;  /* 0x00007280ff0577ac */ /* 0x000e620008000800 */
[----:B0-----:R-:W-:Y:S01]  /*6810*/  IMAD.U32 R24, RZ, RZ, UR4 ;  /* 0x00000004ff187e24 */ /* 0x001fe2000f8e00ff */
[----:B-----5:R0:W2:Y:S04]  /*6820*/  DADD R12, R6, R12 ;  /* 0x00000000060c7229 */ /* 0x0200a8000000000c */
        /* <DEDUP_REMOVED lines=18> */
[----:B01234-:R-:W-:Y:S05]  /*6950*/  @!P1 BRA `(.L_x_7721) ;  /* 0xffffffbc00fc9947 */ /* 0x01ffea000383ffff */
.L_x_7715:
[----:B------:R-:W-:Y:S05]  /*6960*/  BSYNC.RECONVERGENT B1 ;  /* 0x0000000000017941 */ /* 0x000fea0003800200 */
.L_x_7714:
[----:B------:R0:W-:Y:S01]  /*6970*/  STL.64 [R1], R4 ;  /* 0x0000000401007387 */ /* 0x0001e20000100a00 */
[----:B------:R-:W-:Y:S01]  /*6980*/  ISETP.GE.U32.AND P0, PT, R2, R25, PT ;  /* 0x000000190200720c */ /* 0x000fe20003f06070 */
[----:B------:R-:W-:Y:S01]  /*6990*/  BSSY.RECONVERGENT B1, `(.L_x_7722) ;  /* 0x000047d000017945 */ /* 0x000fe20003800200 */
[----:B------:R-:W-:Y:S01]  /*69a0*/  IMAD.MOV.U32 R20, RZ, RZ, R8 ;  /* 0x000000ffff147224 */ /* 0x000fe200078e0008 */
[----:B------:R-:W-:-:S10]  /*69b0*/  MOV R21, R9 ;  /* 0x0000000900157202 */ /* 0x000fd40000000f00 */
[----:B0-----:R-:W-:Y:S05]  /*69c0*/  @P0 BRA `(.L_x_7723) ;  /* 0x0000004400e40947 */ /* 0x001fea0003800000 */
        /* <DEDUP_REMOVED lines=277> */
[----:B------:R-:W-:-:S05]  /*7b20*/  SHF.R.U32.HI R5, RZ, UR5, R5 ;  /* 0x00000005ff057c19 */ /* 0x000fca0008011605 */
[----:B------:R-:W-:-:S04]  /*7b30*/  IMAD.MOV R5, RZ, RZ, -R5 ;  /* 0x000000ffff057224 */ /* 0x000fc800078e0a05 */
[----:B-1----:R-:W-:-:S04]  /*7b40*/  IMAD R7, R5, UR6, R7 ;  /* 0x0000000605077c24 */ /* 0x002fc8000f8e0207 */
[----:B0-----:R-:W-:-:S07]  /*7b50*/  IMAD R4, R7, UR4, R4 ;  /* 0x0000000407047c24 */ /* 0x001fce000f8e0204 */
.L_x_7725:
[----:B------:R-:W-:Y:S02]  /*7b60*/  SHF.R.U32.HI R4, RZ, 0x3, R4 ;  /* 0x00000003ff047819 */ /* 0x000fe40000011604 */
[----:B------:R-:W-:-:S07]  /*7b70*/  MOV R5, RZ ;  /* 0x000000ff00057202 */ /* 0x000fce0000000f00 */
.L_x_7724:
        /* <DEDUP_REMOVED lines=286> */
.L_x_7727:
[----:B------:R-:W-:Y:S02]  /*8d60*/  SHF.R.U32.HI R8, RZ, 0x3, R0 ;  /* 0x00000003ff087819 */ /* 0x000fe40000011600 */
[----:B------:R-:W-:-:S07]  /*8d70*/  MOV R9, RZ ;  /* 0x000000ff00097202 */ /* 0x000fce0000000f00 */
.L_x_7726:
        /* <DEDUP_REMOVED lines=283> */
.L_x_7729:
[----:B------:R-:W-:Y:S01]  /*9f30*/  SHF.R.U32.HI R8, RZ, 0x3, R0 ;  /* 0x00000003ff087819 */ /* 0x000fe20000011600 */
[----:B------:R-:W-:-:S07]  /*9f40*/  IMAD.MOV.U32 R9, RZ, RZ, RZ ;  /* 0x000000ffff097224 */ /* 0x000fce00078e00ff */
.L_x_7728:
        /* <DEDUP_REMOVED lines=283> */
.L_x_7731:
[----:B------:R-:W-:Y:S02]  /*b100*/  SHF.R.U32.HI R8, RZ, 0x3, R0 ;  /* 0x00000003ff087819 */ /* 0x000fe40000011600 */
[----:B------:R-:W-:-:S07]  /*b110*/  MOV R9, RZ ;  /* 0x000000ff00097202 */ /* 0x000fce0000000f00 */
.L_x_7730:
[----:B------:R-:W-:-:S04]  /*b120*/  LEA R4, P0, R8, R27, 0x3 ;  /* 0x0000001b08047211 */ /* 0x000fc800078018ff */
[----:B------:R-:W-:-:S06]  /*b130*/  LEA.HI.X R5, R8, R26, R9, 0x3, P0 ;  /* 0x0000001a08057211 */ /* 0x000fcc00000f1c09 */
[----:B------:R-:W2:Y:S04]  /*b140*/  LDG.E.64 R4, desc[UR36][R4.64] ;  /* 0x0000002404047981 */ /* 0x000ea8000c1e1b00 */
[----:B--2---:R0:W-:Y:S02]  /*b150*/  STL.64 [R1], R4 ;  /* 0x0000000401007387 */ /* 0x0041e40000100a00 */
.L_x_7723:
[----:B------:R-:W-:Y:S05]  /*b160*/  BSYNC.RECONVERGENT B1 ;  /* 0x0000000000017941 */ /* 0x000fea0003800200 */
.L_x_7722:
[----:B------:R-:W-:Y:S01]  /*b170*/  ISETP.GE.U32.AND P0, PT, R2, R25, PT ;  /* 0x000000190200720c */ /* 0x000fe20003f06070 */
[----:B------:R-:W-:-:S12]  /*b180*/  BSSY.RECONVERGENT B1, `(.L_x_7732) ;  /* 0x0000018000017945 */ /* 0x000fd80003800200 */
[----:B------:R-:W-:Y:S05]  /*b190*/  @P0 BRA `(.L_x_7733) ;  /* 0x0000000000580947 */ /* 0x000fea0003800000 */
[----:B------:R-:W-:Y:S01]  /*b1a0*/  IMAD.IADD R0, R2, 0x1, R24 ;  /* 0x0000000102007824 */ /* 0x000fe200078e0218 */
[----:B-----5:R1:W2:Y:S04]  /*b1b0*/  DADD R12, R12, R6 ;  /* 0x000000000c0c7229 */ /* 0x0202a80000000006 */
[----:B------:R-:W-:-:S13]  /*b1c0*/  ISETP.GE.U32.AND P0, PT, R0, R25, PT ;  /* 0x000000190000720c */ /* 0x000fda0003f06070 */
[----:B-12---:R-:W-:Y:S05]  /*b1d0*/  @P0 BRA `(.L_x_7733) ;  /* 0x0000000000480947 */ /* 0x006fea0003800000 */
[----:B0-----:R-:W2:Y:S01]  /*b1e0*/  LDL.LU.64 R4, [R1] ;  /* 0x0000000001047983 */ /* 0x001ea20000300a00 */
[----:B------:R-:W-:Y:S01]  /*b1f0*/  IADD3 R0, PT, PT, R0, R24, RZ ;  /* 0x0000001800007210 */ /* 0x000fe20007ffe0ff */
[----:B------:R-:W-:Y:S03]  /*b200*/  DADD R14, R14, R20 ;  /* 0x000000000e0e7229 */ /* 0x000fe60000000014 */
[----:B------:R-:W-:-:S13]  /*b210*/  ISETP.GE.U32.AND P0, PT, R0, R25, PT ;  /* 0x000000190000720c */ /* 0x000fda0003f06070 */
[----:B------:R-:W-:-:S04]  /*b220*/  @!P0 IADD3 R24, PT, PT, R0, R24, RZ ;  /* 0x0000001800188210 */ /* 0x000fc80007ffe0ff */
[----:B------:R-:W-:-:S15]  /*b230*/  @!P0 ISETP.GE.U32.AND P1, PT, R24, R25, PT ;  /* 0x000000191800820c */ /* 0x000fde0003f26070 */
[----:B------:R-:W-:-:S15]  /*b240*/  NOP ;  /* 0x0000000000007918 */ /* 0x000fde0000000000 */
[----:B------:R-:W-:-:S14]  /*b250*/  NOP ;  /* 0x0000000000007918 */ /* 0x000fdc0000000000 */
[----:B------:R-:W-:-:S15]  /*b260*/  @!P0 DADD R16, R16, R22 ;  /* 0x0000000010108229 */ /* 0x000fde0000000016 */
[----:B------:R-:W-:-:S15]  /*b270*/  NOP ;  /* 0x0000000000007918 */ /* 0x000fde0000000000 */
[----:B------:R-:W-:-:S15]  /*b280*/  NOP ;  /* 0x0000000000007918 */ /* 0x000fde0000000000 */
[----:B------:R-:W-:-:S15]  /*b290*/  NOP ;  /* 0x0000000000007918 */ /* 0x000fde0000000000 */
[----:B------:R-:W-:-:S04]  /*b2a0*/  NOP ;  /* 0x0000000000007918 */ /* 0x000fc80000000000 */
[----:B--2---:R-:W0:Y:S02]  /*b2b0*/  @!P0 DADD R2, R18, R4 ;  /* 0x0000000012028229 */ /* 0x004e240000000004 */
[----:B0-----:R-:W-:Y:S02]  /*b2c0*/  @!P0 FSEL R0, R2, R18, !P1 ;  /* 0x0000001202008208 */ /* 0x001fe40004800000 */
[----:B------:R-:W-:-:S03]  /*b2d0*/  @!P0 FSEL R3, R3, R19, !P1 ;  /* 0x0000001303038208 */ /* 0x000fc60004800000 */
[----:B------:R-:W-:Y:S01]  /*b2e0*/  @!P0 IMAD.MOV.U32 R18, RZ, RZ, R0 ;  /* 0x000000ffff128224 */ /* 0x000fe200078e0000 */
[----:B------:R-:W-:-:S07]  /*b2f0*/  @!P0 MOV R19, R3 ;  /* 0x0000000300138202 */ /* 0x000fce0000000f00 */
.L_x_7733:
[----:B------:R-:W-:Y:S05]  /*b300*/  BSYNC.RECONVERGENT B1 ;  /* 0x0000000000017941 */ /* 0x000fea0003800200 */
.L_x_7732:
[----:B------:R-:W1:-:S15]  /*b310*/  DADD R12, R14, R12 ;  /* 0x000000000e0c7229 */ /* 0x000e5e000000000c */
        /* <DEDUP_REMOVED lines=9> */
[----:B-1----:R2:W3:Y:S02]  /*b3b0*/  DADD R16, R12, R18 ;  /* 0x000000000c107229 */ /* 0x0024e40000000012 */
.L_x_7687:
[----:B------:R-:W-:Y:S05]  /*b3c0*/  BSYNC.RECONVERGENT B0 ;  /* 0x0000000000007941 */ /* 0x000fea0003800200 */
.L_x_7686:
[----:B------:R-:W4:Y:S01]  /*b3d0*/  LDCU UR4, c[0x0][0x3ac] ;  /* 0x00007580ff0477ac */ /* 0x000f220008000800 */
[----:B------:R-:W1:Y:S01]  /*b3e0*/  S2R R0, SR_TID.X ;  /* 0x0000000000007919 */ /* 0x000e620000002100 */
[----:B0-----:R-:W0:Y:S01]  /*b3f0*/  S2R R3, SR_TID.Y ;  /* 0x0000000000037919 */ /* 0x001e220000002200 */
[----:B----4-:R-:W-:-:S09]  /*b400*/  UISETP.NE.AND UP0, UPT, UR4, URZ, UPT ;  /* 0x000000ff0400728c */ /* 0x010fd2000bf05270 */
[----:B------:R-:W-:Y:S05]  /*b410*/  BRA.U !UP0, `(.L_x_7734) ;  /* 0x0000000108647547 */ /* 0x000fea000b800000 */
[----:B------:R-:W4:Y:S01]  /*b420*/  S2UR UR5, SR_CgaCtaId ;  /* 0x00000000000579c3 */ /* 0x000f220000008800 */
[----:B------:R-:W0:Y:S01]  /*b430*/  LDCU UR8, c[0x0][0x360] ;  /* 0x00006c00ff0877ac */ /* 0x000e220008000800 */
[----:B------:R-:W-:Y:S01]  /*b440*/  UMOV UR4, 0x400 ;  /* 0x0000040000047882 */ /* 0x000fe20000000000 */
[----:B------:R-:W2:Y:S01]  /*b450*/  LDCU UR6, c[0x0][0x364] ;  /* 0x00006c80ff0677ac */ /* 0x000ea20008000800 */
[----:B------:R-:W-:Y:S01]  /*b460*/  UIADD3 UR4, UPT, UPT, UR4, 0x10, URZ ;  /* 0x0000001004047890 */ /* 0x000fe2000fffe0ff */
[----:B01----:R-:W-:-:S03]  /*b470*/  IMAD R2, R3, UR8, R0 ;  /* 0x0000000803027c24 */ /* 0x003fc6000f8e0200 */
[----:B----4-:R-:W-:Y:S02]  /*b480*/  ULEA UR4, UR5, UR4, 0x18 ;  /* 0x0000000405047291 */ /* 0x010fe4000f8ec0ff */
[----:B--2---:R-:W-:-:S04]  /*b490*/  UISETP.GE.U32.AND UP0, UPT, UR6, 0x2, UPT ;  /* 0x000000020600788c */ /* 0x004fc8000bf06070 */
[----:B-----5:R-:W-:-:S05]  /*b4a0*/  LEA R7, R2, UR4, 0x3 ;  /* 0x0000000402077c11 */ /* 0x020fca000f8e18ff */
[----:B---3--:R4:W-:Y:S01]  /*b4b0*/  STS.64 [R7], R16 ;  /* 0x0000001007007388 */ /* 0x0089e20000000a00 */
[----:B------:R-:W-:Y:S05]  /*b4c0*/  BRA.U !UP0, `(.L_x_7734) ;  /* 0x0000000108387547 */ /* 0x000fea000b800000 */
[----:B------:R-:W-:-:S05]  /*b4d0*/  UMOV UR5, UR6 ;  /* 0x0000000600057c82 */ /* 0x000fca0008000000 */
.L_x_7735:
        /* <DEDUP_REMOVED lines=9> */
[----:B------:R-:W4:Y:S02]  /*b570*/  @!P0 LDS.64 R4, [R2] ;  /* 0x0000000002048984 */ /* 0x000f240000000a00 */
[----:B0---4-:R-:W0:Y:S02]  /*b580*/  @!P0 DADD R16, R16, R4 ;  /* 0x0000000010108229 */ /* 0x011e240000000004 */
[----:B0-----:R0:W-:Y:S01]  /*b590*/  @!P0 STS.64 [R7], R16 ;  /* 0x0000001007008388 */ /* 0x0011e20000000a00 */
[----:B------:R-:W-:Y:S05]  /*b5a0*/  BRA.U UP0, `(.L_x_7735) ;  /* 0xfffffffd00cc7547 */ /* 0x000fea000b83ffff */
.L_x_7734:
[----:B------:R-:W2:Y:S02]  /*b5b0*/  LDCU UR4, c[0x0][0x3a8] ;  /* 0x00007500ff0477ac */ /* 0x000ea40008000800 */
[----:B--2---:R-:W-:-:S09]  /*b5c0*/  UISETP.NE.AND UP0, UPT, UR4, URZ, UPT ;  /* 0x000000ff0400728c */ /* 0x004fd2000bf05270 */
[----:B------:R-:W-:Y:S05]  /*b5d0*/  BRA.U !UP0, `(.L_x_7736) ;  /* 0x0000000108947547 */ /* 0x000fea000b800000 */
[----:B------:R-:W2:Y:S02]  /*b5e0*/  LDCU UR5, c[0x0][0x360] ;  /* 0x00006c00ff0577ac */ /* 0x000ea40008000800 */
[----:B--2---:R-:W-:Y:S02]  /*b5f0*/  UISETP.GE.U32.AND UP0, UPT, UR5, 0x21, UPT ;  /* 0x000000210500788c */ /* 0x004fe4000bf06070 */
[----:B------:R-:W-:-:S07]  /*b600*/  UMOV UR4, UR5 ;  /* 0x0000000500047c82 */ /* 0x000fce0008000000 */
[----:B------:R-:W-:Y:S05]  /*b610*/  BRA.U !UP0, `(.L_x_7737) ;  /* 0x00000001085c7547 */ /* 0x000fea000b800000 */
[----:B------:R-:W2:Y:S01]  /*b620*/  S2UR UR6, SR_CgaCtaId ;  /* 0x00000000000679c3 */ /* 0x000ea20000008800 */
[----:B------:R-:W-:Y:S01]  /*b630*/  UMOV UR4, 0x400 ;  /* 0x0000040000047882 */ /* 0x000fe20000000000 */
[----:B01----:R-:W-:Y:S01]  /*b640*/  IMAD R2, R3, UR5, R0 ;  /* 0x0000000503027c24 */ /* 0x003fe2000f8e0200 */
[----:B------:R-:W-:Y:S02]  /*b650*/  UIADD3 UR4, UPT, UPT, UR4, 0x10, URZ ;  /* 0x0000001004047890 */ /* 0x000fe4000fffe0ff */
[----:B------:R-:W-:Y:S02]  /*b660*/  UISETP.GE.U32.AND UP0, UPT, UR5, 0x40, UPT ;  /* 0x000000400500788c */ /* 0x000fe4000bf06070 */
[----:B--2---:R-:W-:-:S06]  /*b670*/  ULEA UR4, UR6, UR4, 0x18 ;  /* 0x0000000406047291 */ /* 0x004fcc000f8ec0ff */
[----:B----45:R-:W-:Y:S01]  /*b680*/  LEA R7, R2, UR4, 0x3 ;  /* 0x0000000402077c11 */ /* 0x030fe2000f8e18ff */
[----:B------:R-:W-:-:S04]  /*b690*/  UMOV UR4, 0x20 ;  /* 0x0000002000047882 */ /* 0x000fc80000000000 */
[----:B---3--:R2:W-:Y:S01]  /*b6a0*/  STS.64 [R7], R16 ;  /* 0x0000001007007388 */ /* 0x0085e20000000a00 */
[----:B------:R-:W-:Y:S05]  /*b6b0*/  BRA.U !UP0, `(.L_x_7737) ;  /* 0x0000000108347547 */ /* 0x000fea000b800000 */
[----:B------:R-:W-:-:S07]  /*b6c0*/  IMAD.U32 R2, RZ, RZ, UR5 ;  /* 0x00000005ff027e24 */ /* 0x000fce000f8e00ff */
.L_x_7738:
[----:B------:R-:W-:Y:S01]  /*b6d0*/  SHF.R.U32.HI R9, RZ, 0x1, R2 ;  /* 0x00000001ff097819 */ /* 0x000fe20000011602 */
[----:B------:R-:W-:Y:S03]  /*b6e0*/  BAR.SYNC.DEFER_BLOCKING 0x0 ;  /* 0x0000000000007b1d */ /* 0x000fe60000010000 */
[----:B------:R-:W-:-:S04]  /*b6f0*/  IADD3 R4, PT, PT, R9, R0, RZ ;  /* 0x0000000009047210 */ /* 0x000fc80007ffe0ff */
[----:B------:R-:W-:-:S04]  /*b700*/  ISETP.GE.U32.AND P0, PT, R4, UR5, PT ;  /* 0x0000000504007c0c */ /* 0x000fc8000bf06070 */
[----:B------:R-:W-:-:S13]  /*b710*/  ISETP.GE.U32.OR P0, PT, R0, R9, P0 ;  /* 0x000000090000720c */ /* 0x000fda0000706470 */
[----:B------:R-:W-:-:S06]  /*b720*/  @!P0 LEA R4, R9, R7, 0x3 ;  /* 0x0000000709048211 */ /* 0x000fcc00078e18ff */
[----:B------:R-:W2:Y:S02]  /*b730*/  @!P0 LDS.64 R4, [R4] ;  /* 0x0000000004048984 */ /* 0x000ea40000000a00 */
[----:B--2---:R-:W0:Y:S02]  /*b740*/  @!P0 DADD R16, R16, R4 ;  /* 0x0000000010108229 */ /* 0x004e240000000004 */
[----:B0-----:R0:W-:Y:S01]  /*b750*/  @!P0 STS.64 [R7], R16 ;  /* 0x0000001007008388 */ /* 0x0011e20000000a00 */
[----:B------:R-:W-:Y:S01]  /*b760*/  ISETP.GT.U32.AND P0, PT, R2, 0x7f, PT ;  /* 0x0000007f0200780c */ /* 0x000fe20003f04070 */
[----:B------:R-:W-:-:S12]  /*b770*/  IMAD.MOV.U32 R2, RZ, RZ, R9 ;  /* 0x000000ffff027224 */ /* 0x000fd800078e0009 */
[----:B0-----:R-:W-:Y:S05]  /*b780*/  @P0 BRA `(.L_x_7738) ;  /* 0xfffffffc00d00947 */ /* 0x001fea000383ffff */
.L_x_7737:
[----:B------:R-:W-:Y:S01]  /*b790*/  BAR.SYNC.DEFER_BLOCKING 0x0 ;  /* 0x0000000000007b1d */ /* 0x000fe20000010000 */
[----:B------:R-:W-:-:S09]  /*b7a0*/  UISETP.GE.U32.AND UP0, UPT, UR4, 0x2, UPT ;  /* 0x000000020400788c */ /* 0x000fd2000bf06070 */
[----:B------:R-:W-:Y:S05]  /*b7b0*/  BRA.U !UP0, `(.L_x_7736) ;  /* 0x00000001081c7547 */ /* 0x000fea000b800000 */
[----:B0-2-45:R-:W-:-:S07]  /*b7c0*/  MOV R7, 0x1 ;  /* 0x0000000100077802 */ /* 0x035fce0000000f00 */
.L_x_7739:
[----:B---3--:R-:W-:Y:S04]  /*b7d0*/  SHFL.DOWN PT, R5, R17, R7, 0x1f ;  /* 0x08001f0711057589 */ /* 0x008fe800000e0000 */
[----:B------:R0:W2:Y:S02]  /*b7e0*/  SHFL.DOWN PT, R4, R16, R7, 0x1f ;  /* 0x08001f0710047589 */ /* 0x0000a400000e0000 */
[----:B0-----:R-:W-:-:S04]  /*b7f0*/  SHF.L.U32 R7, R7, 0x1, RZ ;  /* 0x0000000107077819 */ /* 0x001fc800000006ff */
[----:B------:R-:W-:Y:S01]  /*b800*/  ISETP.GE.AND P0, PT, R7, UR4, PT ;  /* 0x0000000407007c0c */ /* 0x000fe2000bf06270 */
[----:B--2---:R0:W2:-:S12]  /*b810*/  DADD R16, R4, R16 ;  /* 0x0000000004107229 */ /* 0x0040980000000010 */
[----:B0-2---:R-:W-:Y:S05]  /*b820*/  @!P0 BRA `(.L_x_7739) ;  /* 0xfffffffc00e88947 */ /* 0x005fea000383ffff */
.L_x_7736:
[----:B------:R-:W0:Y:S01]  /*b830*/  LDCU UR4, c[0x0][0x564] ;  /* 0x0000ac80ff0477ac */ /* 0x000e220008000800 */
[----:B-----5:R-:W-:Y:S01]  /*b840*/  IMAD.MOV.U32 R18, RZ, RZ, RZ ;  /* 0x000000ffff127224 */ /* 0x020fe200078e00ff */
[----:B0-----:R-:W-:-:S09]  /*b850*/  UISETP.NE.AND UP0, UPT, UR4, URZ, UPT ;  /* 0x000000ff0400728c */ /* 0x001fd2000bf05270 */
[----:B------:R-:W-:Y:S05]  /*b860*/  BRA.U !UP0, `(.L_x_7740) ;  /* 0x0000001108587547 */ /* 0x000fea000b800000 */
[----:B------:R-:W0:Y:S01]  /*b870*/  LDCU.64 UR8, c[0x0][0x568] ;  /* 0x0000ad00ff0877ac */ /* 0x000e220008000a00 */
[----:B------:R-:W-:Y:S02]  /*b880*/  MOV R4, RZ ;  /* 0x000000ff00047202 */ /* 0x000fe40000000f00 */
[----:B------:R-:W-:Y:S01]  /*b890*/  MOV R5, R29 ;  /* 0x0000001d00057202 */ /* 0x000fe20000000f00 */
[----:B------:R-:W5:Y:S01]  /*b8a0*/  LDCU UR5, c[0x0][0x570] ;  /* 0x0000ae00ff0577ac */ /* 0x000f620008000800 */
[----:B------:R-:W1:Y:S01]  /*b8b0*/  LDCU UR6, c[0x0][0x694] ;  /* 0x0000d280ff0677ac */ /* 0x000e620008000800 */
[----:B0-----:R-:W-:-:S05]  /*b8c0*/  IMAD.HI.U32 R4, R29, UR9, R4 ;  /* 0x000000091d047c27 */ /* 0x001fca000f8e0004 */
[----:B-----5:R-:W-:Y:S01]  /*b8d0*/  SHF.R.U32.HI R5, RZ, UR5, R4 ;  /* 0x00000005ff057c19 */ /* 0x020fe20008011604 */
[----:B------:R-:W-:-:S04]  /*b8e0*/  UIADD3 UR5, UPT, UPT, UR4, -0x1, URZ ;  /* 0xffffffff04057890 */ /* 0x000fc8000fffe0ff */
[----:B------:R-:W-:Y:S01]  /*b8f0*/  UISETP.NE.AND UP1, UPT, UR5, URZ, UPT ;  /* 0x000000ff0500728c */ /* 0x000fe2000bf25270 */
[----:B--2-4-:R-:W-:-:S04]  /*b900*/  IMAD.MOV R7, RZ, RZ, -R5 ;  /* 0x000000ffff077224 */ /* 0x014fc800078e0a05 */
[----:B------:R-:W-:-:S04]  /*b910*/  IMAD R7, R7, UR8, R29 ;  /* 0x0000000807077c24 */ /* 0x000fc8000f8e021d */
[----:B-1----:R-:W-:Y:S01]  /*b920*/  IMAD R18, R7, UR6, RZ ;  /* 0x0000000607127c24 */ /* 0x002fe2000f8e02ff */
        /* <DEDUP_REMOVED lines=266> */
.L_x_7740:
        /* <DEDUP_REMOVED lines=16> */
[----:B--2-4-:R-:W-:-:S04]  /*cad0*/  IMAD R7, R3, UR6, R6 ;  /* 0x0000000603077c24 */ /* 0x014fc8000f8e0206 */
        /* <DEDUP_REMOVED lines=279> */
.L_x_7742:
        /* <DEDUP_REMOVED lines=23> */
[----:B---3--:R0:W-:Y:S05]  /*ddc0*/  STG.E.64 desc[UR36][R6.64], R16 ;  /* 0x0000001006007986 */ /* 0x0081ea000c101b24 */
.L_x_7744:
[----:B------:R-:W-:Y:S05]  /*ddd0*/  BSYNC.RECONVERGENT B0 ;  /* 0x0000000000007941 */ /* 0x000fea0003800200 */
.L_x_7743:
        /* <DEDUP_REMOVED lines=35> */
.L_x_7746:
[----:B------:R-:W-:Y:S05]  /*e010*/  BSYNC.RECONVERGENT B0 ;  /* 0x0000000000007941 */ /* 0x000fea0003800200 */
.L_x_7745:
        /* <DEDUP_REMOVED lines=16> */
[----:B------:R-:W3:Y:S01]  /*e120*/  LDCU.64 UR10, c[0x0][0x388] ;  /* 0x00007100ff0a77ac */ /* 0x000ee20008000a00 */
[----:B0-----:R-:W-:Y:S01]  /*e130*/  UISETP.NE.AND UP0, UPT, UR4, URZ, UPT ;  /* 0x000000ff0400728c */ /* 0x001fe2000bf05270 */
[----:B---3--:R-:W-:Y:S01]  /*e140*/  IMAD.U32 R16, RZ, RZ, UR10 ;  /* 0x0000000aff107e24 */ /* 0x008fe2000f8e00ff */
        /* <DEDUP_REMOVED lines=14> */
.L_x_7751:
        /* <DEDUP_REMOVED lines=8> */
.L_x_7750:
[----:B------:R-:W-:Y:S05]  /*e2b0*/  BRA `(.L_x_7749) ;  /* 0x0000000000447947 */ /* 0x000fea0003800000 */
.L_x_7748:
        /* <DEDUP_REMOVED lines=9> */
.L_x_7752:
        /* <DEDUP_REMOVED lines=8> */
.L_x_7749:
[----:B------:R-:W-:Y:S05]  /*e3d0*/  BSYNC.RECONVERGENT B0 ;  /* 0x0000000000007941 */ /* 0x000fea0003800200 */
.L_x_7747:
        /* <DEDUP_REMOVED lines=12> */
.L_x_7754:
        /* <DEDUP_REMOVED lines=13> */
.L_x_7753:
        /* <DEDUP_REMOVED lines=9> */
.L_x_7757:
        /* <DEDUP_REMOVED lines=12> */
.L_x_7756:
[----:B------:R-:W-:Y:S01]  /*e6c0*/  BAR.SYNC.DEFER_BLOCKING 0x0 ;  /* 0x0000000000007b1d */ /* 0x000fe20000010000 */
[----:B------:R-:W-:-:S09]  /*e6d0*/  UISETP.GE.U32.AND UP0, UPT, UR4, 0x2, UPT ;  /* 0x000000020400788c */ /* 0x000fd2000bf06070 */
[----:B------:R-:W-:Y:S05]  /*e6e0*/  BRA.U !UP0, `(.L_x_7755) ;  /* 0x00000001081c7547 */ /* 0x000fea000b800000 */
[----:B------:R-:W-:-:S07]  /*e6f0*/  MOV R7, 0x1 ;  /* 0x0000000100077802 */ /* 0x000fce0000000f00 */
.L_x_7758:
[----:B------:R-:W-:Y:S04]  /*e700*/  SHFL.DOWN PT, R3, R17, R7, 0x1f ;  /* 0x08001f0711037589 */ /* 0x000fe800000e0000 */
[----:B------:R3:W0:Y:S02]  /*e710*/  SHFL.DOWN PT, R2, R16, R7, 0x1f ;  /* 0x08001f0710027589 */ /* 0x00062400000e0000 */
[----:B---3--:R-:W-:-:S04]  /*e720*/  SHF.L.U32 R7, R7, 0x1, RZ ;  /* 0x0000000107077819 */ /* 0x008fc800000006ff */
[----:B------:R-:W-:Y:S01]  /*e730*/  ISETP.GE.AND P1, PT, R7, UR4, PT ;  /* 0x0000000407007c0c */ /* 0x000fe2000bf26270 */
[----:B012---:R3:W4:-:S12]  /*e740*/  DADD R16, R2, R16 ;  /* 0x0000000002107229 */ /* 0x0077180000000010 */
[----:B---34-:R-:W-:Y:S05]  /*e750*/  @!P1 BRA `(.L_x_7758) ;  /* 0xfffffffc00e89947 */ /* 0x018fea000383ffff */
.L_x_7755:
        /* <DEDUP_REMOVED lines=15> */
.L_x_7760:
        /* <DEDUP_REMOVED lines=20> */
.L_x_7762:
[----:B------:R-:W5:Y:S02]  /*e990*/  LDCU.64 UR4, c[0x0][0x768] ;  /* 0x0000ed00ff0477ac */ /* 0x000f640008000a00 */
[----:B-----5:R-:W-:-:S04]  /*e9a0*/  IADD3 R18, P0, PT, R18, UR4, RZ ;  /* 0x0000000412127c10 */ /* 0x020fc8000ff1e0ff */
[----:B------:R-:W-:-:S05]  /*e9b0*/  IADD3.X R19, PT, PT, RZ, UR5, RZ, P0, !PT ;  /* 0x00000005ff137c10 */ /* 0x000fca00087fe4ff */
[----:B----4-:R-:W-:Y:S01]  /*e9c0*/  STG.E.64 desc[UR36][R18.64], R16 ;  /* 0x0000001012007986 */ /* 0x010fe2000c101b24 */
[----:B------:R-:W-:Y:S05]  /*e9d0*/  EXIT ;  /* 0x000000000000794d */ /* 0x000fea0003800000 */
.L_x_7761:
[----:B----4-:R-:W-:Y:S01]  /*e9e0*/  STG.E.64 desc[UR36][R4.64], R16 ;  /* 0x0000001004007986 */ /* 0x010fe2000c101b24 */
[----:B------:R-:W-:Y:S05]  /*e9f0*/  EXIT ;  /* 0x000000000000794d */ /* 0x000fea0003800000 */
.L_x_7759:
[----:B------:R-:W3:Y:S01]  /*ea00*/  LDCU.U8 UR4, c[0x0][0x798] ;  /* 0x0000f300ff0477ac */ /* 0x000ee20008000000 */
[----:B------:R-:W4:Y:S01]  /*ea10*/  LDCU.U8 UR5, c[0x0][0x799] ;  /* 0x0000f320ff0577ac */ /* 0x000f220008000000 */
[----:B---3--:R-:W-:Y:S02]  /*ea20*/  UISETP.NE.AND UP0, UPT, UR4, URZ, UPT ;  /* 0x000000ff0400728c */ /* 0x008fe4000bf05270 */
[----:B----4-:R-:W-:-:S07]  /*ea30*/  UISETP.NE.AND UP1, UPT, UR5, URZ, UPT ;  /* 0x000000ff0500728c */ /* 0x010fce000bf25270 */
[----:B------:R-:W-:Y:S05]  /*ea40*/  BRA.U !UP0, `(.L_x_7763) ;  /* 0x0000000108087547 */ /* 0x000fea000b800000 */
[----:B------:R-:W0:Y:S02]  /*ea50*/  LDG.E.64 R2, desc[UR36][R4.64] ;  /* 0x0000002404027981 */ /* 0x000e24000c1e1b00 */
[----:B012---:R3:W4:Y:S02]  /*ea60*/  DADD R16, R16, R2 ;  /* 0x0000000010107229 */ /* 0x0077240000000002 */
.L_x_7763:
        /* <DEDUP_REMOVED lines=20> */
.L_x_7765:
[----:B------:R-:W5:Y:S02]  /*ebb0*/  LDCU.64 UR4, c[0x0][0x768] ;  /* 0x0000ed00ff0477ac */ /* 0x000f640008000a00 */
[----:B-----5:R-:W-:-:S04]  /*ebc0*/  IADD3 R18, P0, PT, R18, UR4, RZ ;  /* 0x0000000412127c10 */ /* 0x020fc8000ff1e0ff */
[----:B------:R-:W-:-:S05]  /*ebd0*/  IADD3.X R19, PT, PT, RZ, UR5, RZ, P0, !PT ;  /* 0x00000005ff137c10 */ /* 0x000fca00087fe4ff */
[----:B----4-:R-:W-:Y:S01]  /*ebe0*/  STG.E.64 desc[UR36][R18.64], R16 ;  /* 0x0000001012007986 */ /* 0x010fe2000c101b24 */
[----:B------:R-:W-:Y:S05]  /*ebf0*/  EXIT ;  /* 0x000000000000794d */ /* 0x000fea0003800000 */
.L_x_7764:
[----:B----4-:R-:W-:Y:S01]  /*ec00*/  STG.E.64 desc[UR36][R4.64], R16 ;  /* 0x0000001004007986 */ /* 0x010fe2000c101b24 */
[----:B------:R-:W-:Y:S05]  /*ec10*/  EXIT ;  /* 0x000000000000794d */ /* 0x000fea0003800000 */
.L_x_7741:
[----:B------:R-:W0:Y:S02]  /*ec20*/  LDCU UR4, c[0x0][0x398] ;  /* 0x00007300ff0477ac */ /* 0x000e240008000800 */
[----:B0-----:R-:W-:-:S13]  /*ec30*/  ISETP.GE.AND P0, PT, R29, UR4, PT ;  /* 0x000000041d007c0c */ /* 0x001fda000bf06270 */
[----:B------:R-:W-:Y:S05]  /*ec40*/  @P0 EXIT ;  /* 0x000000000000094d */ /* 0x000fea0003800000 */
[----:B------:R-:W0:Y:S01]  /*ec50*/  LDCU UR4, c[0x0][0x3a8] ;  /* 0x00007500ff0477ac */ /* 0x000e220008000800 */
[----:B-1----:R-:W-:Y:S02]  /*ec60*/  ISETP.NE.AND P1, PT, R0, RZ, PT ;  /* 0x000000ff0000720c */ /* 0x002fe40003f25270 */
        /* <DEDUP_REMOVED lines=19> */
.L_x_7767:
        /* <DEDUP_REMOVED lines=11> */
[----:B------:R-:W3:Y:S01]  /*ee50*/  LDCU.64 UR8, c[0x4][0x168] ;  /* 0x01002d00ff0877ac */ /* 0x000ee20008000a00 */
[----:B0-----:R-:W-:Y:S02]  /*ee60*/  MOV R4, UR4 ;  /* 0x0000000400047c02 */ /* 0x001fe40008000f00 */
[----:B------:R-:W-:Y:S01]  /*ee70*/  MOV R5, UR5 ;  /* 0x0000000500057c02 */ /* 0x000fe20008000f00 */
[----:B-----5:R-:W-:Y:S01]  /*ee80*/  IMAD.U32 R6, RZ, RZ, UR6 ;  /* 0x00000006ff067e24 */ /* 0x020fe2000f8e00ff */
[----:B--2-4-:R-:W-:-:S02]  /*ee90*/  MOV R7, UR7 ;  /* 0x0000000700077c02 */ /* 0x014fc40008000f00 */
[----:B---3--:R-:W-:Y:S01]  /*eea0*/  MOV R10, UR8 ;  /* 0x00000008000a7c02 */ /* 0x008fe20008000f00 */
[----:B------:R-:W-:-:S07]  /*eeb0*/  IMAD.U32 R11, RZ, RZ, UR9 ;  /* 0x00000009ff0b7e24 */ /* 0x000fce000f8e00ff */
[----:B------:R-:W-:-:S07]  /*eec0*/  LEPC R20, `(.L_x_7769) ;  /* 0x000000001014794e */ /* 0x000fce0000000000 */
[----:B-1----:R-:W-:Y:S05]  /*eed0*/  CALL.ABS.NOINC R2 ;  /* 0x0000000002007343 */ /* 0x002fea0003c00000 */
.L_x_7769:
[----:B------:R-:W5:Y:S02]  /*eee0*/  LDCU.64 UR4, c[0x0][0x768] ;  /* 0x0000ed00ff0477ac */ /* 0x000f640008000a00 */
[----:B-----5:R-:W-:-:S04]  /*eef0*/  IADD3 R18, P0, PT, R18, UR4, RZ ;  /* 0x0000000412127c10 */ /* 0x020fc8000ff1e0ff */
[----:B------:R-:W-:-:S05]  /*ef00*/  IADD3.X R19, PT, PT, RZ, UR5, RZ, P0, !PT ;  /* 0x00000005ff137c10 */ /* 0x000fca00087fe4ff */
[----:B-1-3--:R-:W-:Y:S01]  /*ef10*/  STG.E.64 desc[UR36][R18.64], R16 ;  /* 0x0000001012007986 */ /* 0x00afe2000c101b24 */
[----:B------:R-:W-:Y:S05]  /*ef20*/  EXIT ;  /* 0x000000000000794d */ /* 0x000fea0003800000 */
.L_x_7768:
[----:B-1-3--:R-:W-:Y:S01]  /*ef30*/  STG.E.64 desc[UR36][R4.64], R16 ;  /* 0x0000001004007986 */ /* 0x00afe2000c101b24 */
[----:B------:R-:W-:Y:S05]  /*ef40*/  EXIT ;  /* 0x000000000000794d */ /* 0x000fea0003800000 */
.L_x_7766:
[----:B------:R-:W0:Y:S01]  /*ef50*/  LDCU.U8 UR4, c[0x0][0x798] ;  /* 0x0000f300ff0477ac */ /* 0x000e220008000000 */
[----:B------:R-:W1:Y:S01]  /*ef60*/  LDCU.U8 UR5, c[0x0][0x799] ;  /* 0x0000f320ff0577ac */ /* 0x000e620008000000 */
[----:B0-----:R-:W-:Y:S02]  /*ef70*/  UISETP.NE.AND UP0, UPT, UR4, URZ, UPT ;  /* 0x000000ff0400728c */ /* 0x001fe4000bf05270 */
[----:B-1----:R-:W-:-:S07]  /*ef80*/  UISETP.NE.AND UP1, UPT, UR5, URZ, UPT ;  /* 0x000000ff0500728c */ /* 0x002fce000bf25270 */
[----:B------:R-:W-:Y:S05]  /*ef90*/  BRA.U !UP0, `(.L_x_7770) ;  /* 0x0000000108087547 */ /* 0x000fea000b800000 */
[----:B------:R-:W2:Y:S02]  /*efa0*/  LDG.E.64 R2, desc[UR36][R4.64] ;  /* 0x0000002404027981 */ /* 0x000ea4000c1e1b00 */
[----:B--234-:R0:W1:Y:S02]  /*efb0*/  DADD R16, R16, R2 ;  /* 0x0000000010107229 */ /* 0x01c0640000000002 */
.L_x_7770:
        /* <DEDUP_REMOVED lines=11> */
[----:B------:R-:W3:Y:S01]  /*f070*/  LDCU.64 UR8, c[0x4][0x168] ;  /* 0x01002d00ff0877ac */ /* 0x000ee20008000a00 */
[----:B0-----:R-:W-:Y:S01]  /*f080*/  MOV R4, UR4 ;  /* 0x0000000400047c02 */ /* 0x001fe20008000f00 */
[----:B------:R-:W-:Y:S01]  /*f090*/  IMAD.U32 R5, RZ, RZ, UR5 ;  /* 0x00000005ff057e24 */ /* 0x000fe2000f8e00ff */
[----:B-----5:R-:W-:-:S02]  /*f0a0*/  MOV R6, UR6 ;  /* 0x0000000600067c02 */ /* 0x020fc40008000f00 */
[----:B--2-4-:R-:W-:Y:S01]  /*f0b0*/  MOV R7, UR7 ;  /* 0x0000000700077c02 */ /* 0x014fe20008000f00 */
[----:B---3--:R-:W-:Y:S01]  /*f0c0*/  IMAD.U32 R10, RZ, RZ, UR8 ;  /* 0x00000008ff0a7e24 */ /* 0x008fe2000f8e00ff */
[----:B------:R-:W-:-:S07]  /*f0d0*/  MOV R11, UR9 ;  /* 0x00000009000b7c02 */ /* 0x000fce0008000f00 */
[----:B------:R-:W-:-:S07]  /*f0e0*/  LEPC R20, `(.L_x_7772) ;  /* 0x000000001014794e */ /* 0x000fce0000000000 */
[----:B-1----:R-:W-:Y:S05]  /*f0f0*/  CALL.ABS.NOINC R2 ;  /* 0x0000000002007343 */ /* 0x002fea0003c00000 */
.L_x_7772:
[----:B------:R-:W5:Y:S02]  /*f100*/  LDCU.64 UR4, c[0x0][0x768] ;  /* 0x0000ed00ff0477ac */ /* 0x000f640008000a00 */
[----:B-----5:R-:W-:-:S04]  /*f110*/  IADD3 R18, P0, PT, R18, UR4, RZ ;  /* 0x0000000412127c10 */ /* 0x020fc8000ff1e0ff */
[----:B------:R-:W-:-:S05]  /*f120*/  IADD3.X R19, PT, PT, RZ, UR5, RZ, P0, !PT ;  /* 0x00000005ff137c10 */ /* 0x000fca00087fe4ff */
[----:B-1-3--:R-:W-:Y:S01]  /*f130*/  STG.E.64 desc[UR36][R18.64], R16 ;  /* 0x0000001012007986 */ /* 0x00afe2000c101b24 */
[----:B------:R-:W-:Y:S05]  /*f140*/  EXIT ;  /* 0x000000000000794d */ /* 0x000fea0003800000 */
.L_x_7771:
[----:B-1-3--:R-:W-:Y:S01]  /*f150*/  STG.E.64 desc[UR36][R4.64], R16 ;  /* 0x0000001004007986 */ /* 0x00afe2000c101b24 */
[----:B------:R-:W-:Y:S05]  /*f160*/  EXIT ;  /* 0x000000000000794d */ /* 0x000fea0003800000 */
.L_x_7773:
        /* <DEDUP_REMOVED lines=9> */
.L_x_10026:


//--------------------- .text._ZN2at6native13reduce_kernelILi256ELi2ENS0_8ReduceOpIdNS0_14func_wrapper_tIdZNS0_11sum_functorIdddEclERNS_14TensorIteratorEEUlddE_EEjdLi4ELi4EEEEEvT1_ --------------------------
	.section	.text._ZN2at6native13reduce_kernelILi256ELi2ENS0_8ReduceOpIdNS0_14func_wrapper_tIdZNS0_11sum_functorIdddEclERNS_14TensorIteratorEEUlddE_EEjdLi4ELi4EEEEEvT1_,"ax",@progbits
	.align	128
        .global         _ZN2at6native13reduce_kernelILi256ELi2ENS0_8ReduceOpIdNS0_14func_wrapper_tIdZNS0_11sum_functorIdddEclERNS_14TensorIteratorEEUlddE_EEjdLi4ELi4EEEEEvT1_
        .type           _ZN2at6native13reduce_kernelILi256ELi2ENS0_8ReduceOpIdNS0_14func_wrapper_tIdZNS0_11sum_functorIdddEclERNS_14TensorIteratorEEUlddE_EEjdLi4ELi4EEEEEvT1_,@function
        .size           _ZN2at6native13reduce_kernelILi256ELi2ENS0_8ReduceOpIdNS0_14func_wrapper_tIdZNS0_11sum_functorIdddEclERNS_14TensorIteratorEEUlddE_EEjdLi4ELi4EEEEEvT1_,(.L_x_10027 - _ZN2at6native13reduce_kernelILi256ELi2ENS0_8ReduceOpIdNS0_14func_wrapper_tIdZNS0_11sum_functorIdddEclERNS_14TensorIteratorEEUlddE_EEjdLi4ELi4EEEEEvT1_)
        .other          _ZN2at6native13reduce_kernelILi256ELi2ENS0_8ReduceOpIdNS0_14func_wrapper_tIdZNS0_11sum_functorIdddEclERNS_14TensorIteratorEEUlddE_EEjdLi4ELi4EEEEEvT1_,@"STO_CUDA_ENTRY STV_DEFAULT"
_ZN2at6native13reduce_kernelILi256ELi2ENS0_8ReduceOpIdNS0_14func_wrapper_tIdZNS0_11sum_functorIdddEclERNS_14TensorIteratorEEUlddE_EEjdLi4ELi4EEEEEvT1_:
.text._ZN2at6native13reduce_kernelILi256ELi2ENS0_8ReduceOpIdNS0_14func_wrapper_tIdZNS0_11sum_functorIdddEclERNS_14TensorIteratorEEUlddE_EEjdLi4ELi4EEEEEvT1_:
        /* <DEDUP_REMOVED lines=297> */
.L_x_7774:
        /* <DEDUP_REMOVED lines=32> */
.L_x_7778:
[----:B------:R-:W0:Y:S01]  /*1490*/  LDC.64 R20, c[0x0][0x388] ;  /* 0x0000e200ff147b82 */ /* 0x000e220000000a00 */
[----:B------:R-:W-:Y:S01]  /*14a0*/  SHF.R.U32.HI R0, RZ, 0x3, R16 ;  /* 0x00000003ff007819 */ /* 0x000fe20000011610 */
[----:B------:R-:W-:Y:S03]  /*14b0*/  BSSY.RECONVERGENT B0, `(.L_x_7779) ;  /* 0x0000024000007945 */ /* 0x000fe60003800200 */
[----:B------:R-:W-:Y:S02]  /*14c0*/  LOP3.LUT P0, R0, R0, 0x3, RZ, 0xc0, !PT ;  /* 0x0000000300007812 */ /* 0x000fe4000780c0ff */
[-C--:B0-----:R-:W-:Y:S01]  /*14d0*/  MOV R12, R20.reuse ;  /* 0x00000014000c7202 */ /* 0x081fe20000000f00 */
[----:B------:R-:W-:Y:S01]  /*14e0*/  IMAD.MOV.U32 R13, RZ, RZ, R21 ;  /* 0x000000ffff0d7224 */ /* 0x000fe200078e0015 */
[----:B------:R-:W-:Y:S02]  /*14f0*/  MOV R14, R20 ;  /* 0x00000014000e7202 */ /* 0x000fe40000000f00 */
[----:B------:R-:W-:-:S07]  /*1500*/  MOV R15, R21 ;  /* 0x00000015000f7202 */ /* 0x000fce0000000f00 */
[----:B------:R-:W-:Y:S05]  /*1510*/  @!P0 BRA `(.L_x_7780) ;  /* 0x0000000000748947 */ /* 0x000fea0003800000 */
[C---:B------:R-:W-:Y:S01]  /*1520*/  ISETP.GT.U32.AND P0, PT, R23.reuse, 0x3, PT ;  /* 0x000000031700780c */ /* 0x040fe20003f04070 */
[----:B------:R-:W-:Y:S01]  /*1530*/  IMAD.MOV R3, RZ, RZ, -R0 ;  /* 0x000000ffff037224 */ /* 0x000fe200078e0a00 */
[----:B------:R-:W-:Y:S01]  /*1540*/  BSSY.RECONVERGENT B1, `(.L_x_7781) ;  /* 0x0000016000017945 */ /* 0x000fe20003800200 */
[----:B------:R-:W-:Y:S02]  /*1550*/  MOV R14, R20 ;  /* 0x00000014000e7202 */ /* 0x000fe40000000f00 */
[----:B------:R-:W-:Y:S01]  /*1560*/  ISETP.LT.U32.OR P0, PT, R23, R0, P0 ;  /* 0x000000001700720c */ /* 0x000fe20000701470 */
[----:B------:R-:W-:Y:S01]  /*1570*/  IMAD.WIDE R16, R3, 0x8, R16 ;  /* 0x0000000803107825 */ /* 0x000fe200078e0210 */
[----:B------:R-:W-:-:S11]  /*1580*/  MOV R15, R21 ;  /* 0x00000015000f7202 */ /* 0x000fd60000000f00 */
        /* <DEDUP_REMOVED lines=16> */
[----:B0-----:R0:W1:Y:S02]  /*1690*/  DADD R14, R4, UR4 ;  /* 0x00000004040e7e29 */ /* 0x0010640008000000 */
.L_x_7782:
[----:B------:R-:W-:Y:S05]  /*16a0*/  BSYNC.RECONVERGENT B1 ;  /* 0x0000000000017941 */ /* 0x000fea0003800200 */
.L_x_7781:
[----:B------:R-:W2:Y:S01]  /*16b0*/  LDC R19, c[0x0][0x394] ;  /* 0x0000e500ff137b82 */ /* 0x000ea20000000800 */
[----:B------:R-:W-:-:S04]  /*16c0*/  IADD3 R16, P0, PT, R16, 0x20, RZ ;  /* 0x0000002010107810 */ /* 0x000fc80007f1e0ff */
[----:B------:R-:W-:Y:S02]  /*16d0*/  IADD3.X R17, PT, PT, RZ, R17, RZ, P0, !PT ;  /* 0x00000011ff117210 */ /* 0x000fe400007fe4ff */
[----:B--2---:R-:W-:-:S07]  /*16e0*/  IADD3 R19, PT, PT, R0, -0x4, R19 ;  /* 0xfffffffc00137810 */ /* 0x004fce0007ffe013 */
.L_x_7780:
[----:B------:R-:W-:Y:S05]  /*16f0*/  BSYNC.RECONVERGENT B0 ;  /* 0x0000000000007941 */ /* 0x000fea0003800200 */
.L_x_7779:
[----:B0-----:R-:W0:Y:S01]  /*1700*/  LDC.64 R4, c[0x0][0x3a8] ;  /* 0x0000ea00ff047b82 */ /* 0x001e220000000a00 */
[----:B------:R-:W-:Y:S01]  /*1710*/  BSSY.RECONVERGENT B0, `(.L_x_7783) ;  /* 0x0000028000007945 */ /* 0x000fe20003800200 */
[----:B------:R-:W-:Y:S01]  /*1720*/  MOV R26, R20 ;  /* 0x00000014001a7202 */ /* 0x000fe20000000f00 */
[----:B------:R-:W-:-:S05]  /*1730*/  IMAD.MOV.U32 R27, RZ, RZ, R21 ;  /* 0x000000ffff1b7224 */ /* 0x000fca00078e0015 */
[----:B------:R-:W2:Y:S01]  /*1740*/  LDC R0, c[0x0][0x3b0] ;  /* 0x0000ec00ff007b82 */ /* 0x000ea20000000800 */
[----:B0-----:R-:W-:Y:S01]  /*1750*/  IMAD R4, R23, R4, RZ ;  /* 0x0000000417047224 */ /* 0x001fe200078e02ff */
        /* <DEDUP_REMOVED lines=10> */
[----:B------:R-:W-:Y:S02]  /*1800*/  MOV R26, R20 ;  /* 0x00000014001a7202 */ /* 0x000fe40000000f00 */
[----:B------:R-:W-:-:S07]  /*1810*/  MOV R27, R21 ;  /* 0x00000015001b7202 */ /* 0x000fce0000000f00 */
.L_x_7785:
[C---:B------:R-:W-:Y:S01]  /*1820*/  IMAD.WIDE.U32 R4, R3.reuse, 0x20, R16 ;  /* 0x0000002003047825 */ /* 0x040fe200078e0010 */
[----:B------:R-:W0:Y:S05]  /*1830*/  LDCU UR4, c[0x0][0x39c] ;  /* 0x00007380ff0477ac */ /* 0x000e2a0008000800 */
[----:B------:R-:W1:Y:S01]  /*1840*/  LDG.E.ENL2.256 R8, R4, desc[UR36][R4.64] ;  /* 0xfe0000240404797e */ /* 0x000e620008121908 */
[----:B0-----:R-:W-:-:S05]  /*1850*/  VIADD R3, R3, UR4 ;  /* 0x0000000403037c36 */ /* 0x001fca0008000000 */
[----:B------:R-:W-:-:S04]  /*1860*/  LEA R0, R3, 0x3, 0x2 ;  /* 0x0000000303007811 */ /* 0x000fc800078e10ff */
[----:B------:R-:W-:Y:S01]  /*1870*/  ISETP.GE.U32.AND P1, PT, R0, R19, PT ;  /* 0x000000130000720c */ /* 0x000fe20003f26070 */
[----:B-1----:R0:W2:-:S15]  /*1880*/  DADD R14, R4, R14 ;  /* 0x00000000040e7229 */ /* 0x00209e000000000e */
        /* <DEDUP_REMOVED lines=16> */
.L_x_7784:
[----:B------:R-:W-:Y:S05]  /*1990*/  BSYNC.RECONVERGENT B0 ;  /* 0x0000000000007941 */ /* 0x000fea0003800200 */
.L_x_7783:
        /* <DEDUP_REMOVED lines=9> */
.L_x_7787:
[----:B------:R-:W-:Y:S05]  /*1a30*/  BSYNC.RECONVERGENT B0 ;  /* 0x0000000000007941 */ /* 0x000fea0003800200 */
.L_x_7786:
[----:B-12---:R-:W1:Y:S01]  /*1a40*/  DADD R14, R26, R14 ;  /* 0x000000001a0e7229 */ /* 0x006e62000000000e */
[----:B------:R-:W-:-:S15]  /*1a50*/  CS2R R18, SRZ ;  /* 0x0000000000127805 */ /* 0x000fde000001ff00 */
[----:B------:R-:W-:-:S15]  /*1a60*/  NOP ;  /* 0x0000000000007918 */ /* 0x000fde0000000000 */
[----:B------:R-:W-:-:S15]  /*1a70*/  NOP ;  /* 0x0000000000007918 */ /* 0x000fde0000000000 */
[----:B------:R-:W-:-:S15]  /*1a80*/  NOP ;  /* 0x0000000000007918 */ /* 0x000fde0000000000 */
[----:B------:R-:W-:-:S03]  /*1a90*/  NOP ;  /* 0x0000000000007918 */ /* 0x000fc60000000000 */
[----:B-1----:R-:W0:-:S15]  /*1aa0*/  DADD R14, R14, R20 ;  /* 0x000000000e0e7229 */ /* 0x002e1e0000000014 */
[----:B------:R-:W-:-:S15]  /*1ab0*/  NOP ;  /* 0x0000000000007918 */ /* 0x000fde0000000000 */
[----:B------:R-:W-:-:S15]  /*1ac0*/  NOP ;  /* 0x0000000000007918 */ /* 0x000fde0000000000 */
[----:B------:R-:W-:-:S15]  /*1ad0*/  NOP ;  /* 0x0000000000007918 */ /* 0x000fde0000000000 */
[----:B------:R-:W-:-:S04]  /*1ae0*/  NOP ;  /* 0x0000000000007918 */ /* 0x000fc80000000000 */
[----:B0-----:R3:W0:Y:S02]  /*1af0*/  DADD R16, R14, R12 ;  /* 0x000000000e107229 */ /* 0x001624000000000c */
[----:B0--3--:R-:W-:Y:S05]  /*1b00*/  BRA `(.L_x_7776) ;  /* 0x000000a800507947 */ /* 0x009fea0003800000 */
.L_x_7777:
        /* <DEDUP_REMOVED lines=20> */
[----:B------:R-:W-:Y:S01]  /*1c50*/  IMAD.MOV.U32 R21, RZ, RZ, R5 ;  /* 0x000000ffff157224 */ /* 0x000fe200078e0005 */
[----:B------:R-:W-:-:S02]  /*1c60*/  MOV R26, R4 ;  /* 0x00000004001a7202 */ /* 0x000fc40000000f00 */
[-C--:B------:R-:W-:Y:S02]  /*1c70*/  MOV R27, R5.reuse ;  /* 0x00000005001b7202 */ /* 0x080fe40000000f00 */
[----:B------:R-:W-:Y:S02]  /*1c80*/  MOV R7, R5 ;  /* 0x0000000500077202 */ /* 0x000fe40000000f00 */
        /* <DEDUP_REMOVED lines=10> */
[----:B------:R-:W-:Y:S01]  /*1d30*/  IMAD.MOV.U32 R21, RZ, RZ, R5 ;  /* 0x000000ffff157224 */ /* 0x000fe200078e0005 */
[----:B------:R-:W-:Y:S02]  /*1d40*/  MOV R26, R4 ;  /* 0x00000004001a7202 */ /* 0x000fe40000000f00 */
[----:B------:R-:W-:-:S02]  /*1d50*/  MOV R27, R5 ;  /* 0x00000005001b7202 */ /* 0x000fc40000000f00 */
[----:B------:R-:W-:Y:S02]  /*1d60*/  MOV R7, R5 ;  /* 0x0000000500077202 */ /* 0x000fe40000000f00 */
[----:B------:R-:W-:-:S07]  /*1d70*/  MOV R20, R4 ;  /* 0x0000000400147202 */ /* 0x000fce0000000f00 */
.L_x_7791:
[----:B------:R-:W-:Y:S02]  /*1d80*/  SHF.R.U32.HI R29, RZ, 0x1, R3 ;  /* 0x00000001ff1d7819 */ /* 0x000fe40000011603 */
[-C--:B------:R-:W-:Y:S02]  /*1d90*/  IADD3 R3, PT, PT, R3, R0.reuse, RZ ;  /* 0x0000000003037210 */ /* 0x080fe40007ffe0ff */
[C---:B------:R-:W-:Y:S01]  /*1da0*/  IADD3 R8, PT, PT, R29.reuse, R0, RZ ;  /* 0x000000001d087210 */ /* 0x040fe20007ffe0ff */
[----:B------:R-:W-:Y:S01]  /*1db0*/  IMAD.WIDE.U32 R28, R29, 0x10, R16 ;  /* 0x000000101d1c7825 */ /* 0x000fe200078e0010 */
[----:B------:R-:W-:Y:S02]  /*1dc0*/  SHF.R.U32.HI R33, RZ, 0x1, R3 ;  /* 0x00000001ff217819 */ /* 0x000fe40000011603 */
[----:B------:R-:W-:Y:S01]  /*1dd0*/  LEA R3, R0, R3, 0x1 ;  /* 0x0000000300037211 */ /* 0x000fe200078e08ff */
[----:B------:R-:W-:Y:S01]  /*1de0*/  IMAD.SHL.U32 R9, R8, 0x10, RZ ;  /* 0x0000001008097824 */ /* 0x000fe200078e00ff */
[----:B------:R-:W-:Y:S01]  /*1df0*/  SHF.R.U32.HI R8, RZ, 0x1c, R8 ;  /* 0x0000001cff087819 */ /* 0x000fe20000011608 */
[----:B------:R-:W-:Y:S01]  /*1e00*/  IMAD.WIDE.U32 R32, R33, 0x10, R16 ;  /* 0x0000001021207825 */ /* 0x000fe200078e0010 */
[----:B------:R-:W2:Y:S02]  /*1e10*/  LDG.E.128 R28, desc[UR36][R28.64] ;  /* 0x000000241c1c7981 */ /* 0x000ea4000c1e1d00 */
[----:B------:R-:W-:-:S02]  /*1e20*/  LOP3.LUT R13, R9, 0xfffffff0, RZ, 0xc0, !PT ;  /* 0xfffffff0090d7812 */ /* 0x000fc400078ec0ff */
[----:B------:R-:W-:Y:S01]  /*1e30*/  SHF.R.U32.HI R9, RZ, 0x1, R3 ;  /* 0x00000001ff097819 */ /* 0x000fe20000011603 */
[----:B------:R-:W3:Y:S01]  /*1e40*/  LDG.E.128 R32, desc[UR36][R32.64] ;  /* 0x0000002420207981 */ /* 0x000ee2000c1e1d00 */
[----:B------:R-:W-:Y:S02]  /*1e50*/  LOP3.LUT R11, R8, 0x7, RZ, 0xc0, !PT ;  /* 0x00000007080b7812 */ /* 0x000fe400078ec0ff */
[----:B------:R-:W-:Y:S01]  /*1e60*/  IADD3 R12, P0, PT, R16, R13, RZ ;  /* 0x0000000d100c7210 */ /* 0x000fe20007f1e0ff */
[----:B------:R-:W-:-:S03]  /*1e70*/  IMAD.WIDE.U32 R8, R9, 0x10, R16 ;  /* 0x0000001009087825 */ /* 0x000fc600078e0010 */
[----:B------:R-:W-:-:S03]  /*1e80*/  IADD3.X R13, PT, PT, R17, R11, RZ, P0, !PT ;  /* 0x0000000b110d7210 */ /* 0x000fc600007fe4ff */
        /* <DEDUP_REMOVED lines=43> */
.L_x_7790:
[----:B------:R-:W-:Y:S05]  /*2140*/  BSYNC.RECONVERGENT B0 ;  /* 0x0000000000007941 */ /* 0x000fea0003800200 */
.L_x_7789:
        /* <DEDUP_REMOVED lines=23> */
.L_x_7793:
[----:B------:R-:W-:Y:S05]  /*22c0*/  BSYNC.RECONVERGENT B0 ;  /* 0x0000000000007941 */ /* 0x000fea0003800200 */
.L_x_7792:
        /* <DEDUP_REMOVED lines=37> */
.L_x_7795:
[----:B------:R-:W-:Y:S05]  /*2520*/  BSYNC.RECONVERGENT B0 ;  /* 0x0000000000007941 */ /* 0x000fea0003800200 */
.L_x_7794:
        /* <DEDUP_REMOVED lines=20> */
[----:B01----:R0:W1:-:S15]  /*2670*/  DADD R16, R4, R42 ;  /* 0x0000000004107229 */ /* 0x00305e000000002a */
[----:B------:R-:W-:-:S15]  /*2680*/  NOP ;  /* 0x0000000000007918 */ /* 0x000fde0000000000 */
[----:B------:R-:W-:-:S15]  /*2690*/  NOP ;  /* 0x0000000000007918 */ /* 0x000fde0000000000 */
[----:B------:R-:W-:-:S15]  /*26a0*/  NOP ;  /* 0x0000000000007918 */ /* 0x000fde0000000000 */
[----:B------:R-:W-:-:S04]  /*26b0*/  NOP ;  /* 0x0000000000007918 */ /* 0x000fc80000000000 */
[----:B---3--:R0:W3:Y:S02]  /*26c0*/  DADD R18, R6, R18 ;  /* 0x0000000006127229 */ /* 0x0080e40000000012 */
[----:B01-3--:R-:W-:Y:S05]  /*26d0*/  BRA `(.L_x_7776) ;  /* 0x0000009c005c7947 */ /* 0x00bfea0003800000 */
.L_x_7788:
[----:B------:R-:W-:-:S13]  /*26e0*/  ISETP.NE.AND P0, PT, R8, 0x1, PT ;  /* 0x000000010800780c */ /* 0x000fda0003f05270 */
        /* <DEDUP_REMOVED lines=16> */
[-C--:B------:R-:W-:Y:S02]  /*27f0*/  MOV R27, R5.reuse ;  /* 0x00000005001b7202 */ /* 0x080fe40000000f00 */
[-C--:B------:R-:W-:Y:S02]  /*2800*/  MOV R6, R4.reuse ;  /* 0x0000000400067202 */ /* 0x080fe40000000f00 */
[----:B------:R-:W-:Y:S02]  /*2810*/  MOV R20, R4 ;  /* 0x0000000400147202 */ /* 0x000fe40000000f00 */
        /* <DEDUP_REMOVED lines=9> */
[----:B------:R-:W-:Y:S01]  /*28b0*/  IMAD.MOV.U32 R7, RZ, RZ, R5 ;  /* 0x000000ffff077224 */ /* 0x000fe200078e0005 */
[-C--:B------:R-:W-:Y:S02]  /*28c0*/  MOV R41, R5.reuse ;  /* 0x0000000500297202 */ /* 0x080fe40000000f00 */
[----:B------:R-:W-:-:S02]  /*28d0*/  MOV R27, R5 ;  /* 0x00000005001b7202 */ /* 0x000fc40000000f00 */
[-C--:B------:R-:W-:Y:S02]  /*28e0*/  MOV R6, R4.reuse ;  /* 0x0000000400067202 */ /* 0x080fe40000000f00 */
[----:B------:R-:W-:Y:S02]  /*28f0*/  MOV R20, R4 ;  /* 0x0000000400147202 */ /* 0x000fe40000000f00 */
[----:B------:R-:W-:-:S07]  /*2900*/  MOV R21, R5 ;  /* 0x0000000500157202 */ /* 0x000fce0000000f00 */
.L_x_7799:
[----:B------:R-:W-:Y:S02]  /*2910*/  IMAD.IADD R9, R3, 0x1, R38 ;  /* 0x0000000103097824 */ /* 0x000fe400078e0226 */
[----:B------:R-:W-:-:S03]  /*2920*/  IMAD R8, R0, R3, RZ ;  /* 0x0000000300087224 */ /* 0x000fc600078e02ff */
[-C--:B------:R-:W-:Y:S01]  /*2930*/  IADD3 R11, PT, PT, R9, R38.reuse, RZ ;  /* 0x00000026090b7210 */ /* 0x080fe20007ffe0ff */
[C---:B------:R-:W-:Y:S01]  /*2940*/  IMAD R9, R0.reuse, R9, RZ ;  /* 0x0000000900097224 */ /* 0x040fe200078e02ff */
        /* <DEDUP_REMOVED lines=56> */
.L_x_7798:
[----:B------:R-:W-:Y:S05]  /*2cd0*/  BSYNC.RECONVERGENT B0 ;  /* 0x0000000000007941 */ /* 0x000fea0003800200 */
.L_x_7797:
        /* <DEDUP_REMOVED lines=27> */
.L_x_7801:
[----:B------:R-:W-:Y:S05]  /*2e90*/  BSYNC.RECONVERGENT B0 ;  /* 0x0000000000007941 */ /* 0x000fea0003800200 */
.L_x_7800:
        /* <DEDUP_REMOVED lines=37> */
.L_x_7803:
[----:B------:R-:W-:Y:S05]  /*30f0*/  BSYNC.RECONVERGENT B0 ;  /* 0x0000000000007941 */ /* 0x000fea0003800200 */
.L_x_7802:
        /* <DEDUP_REMOVED lines=27> */
.L_x_7796:
[----:B------:R-:W1:Y:S01]  /*32b0*/  LDCU UR4, c[0x0][0x39c] ;  /* 0x00007380ff0477ac */ /* 0x000e620008000800 */
[----:B------:R-:W2:Y:S01]  /*32c0*/  LDC.64 R18, c[0x0][0x388] ;  /* 0x0000e200ff127b82 */ /* 0x000ea20000000a00 */
        /* <DEDUP_REMOVED lines=11> */
[----:B------:R-:W-:Y:S01]  /*3380*/  MOV R43, R19 ;  /* 0x00000013002b7202 */ /* 0x000fe20000000f00 */
[----:B------:R-:W-:Y:S01]  /*3390*/  IMAD.MOV.U32 R21, RZ, RZ, R19 ;  /* 0x000000ffff157224 */ /* 0x000fe200078e0013 */
[----:B------:R-:W-:-:S02]  /*33a0*/  MOV R40, R18 ;  /* 0x0000001200287202 */ /* 0x000fc40000000f00 */
[-C--:B------:R-:W-:Y:S02]  /*33b0*/  MOV R38, R18.reuse ;  /* 0x0000001200267202 */ /* 0x080fe40000000f00 */
[-C--:B------:R-:W-:Y:S02]  /*33c0*/  MOV R39, R19.reuse ;  /* 0x0000001300277202 */ /* 0x080fe40000000f00 */
[----:B------:R-:W-:Y:S02]  /*33d0*/  MOV R27, R19 ;  /* 0x00000013001b7202 */ /* 0x000fe40000000f00 */
        /* <DEDUP_REMOVED lines=19> */
[----:B------:R-:W-:Y:S02]  /*3510*/  MOV R20, R18 ;  /* 0x0000001200147202 */ /* 0x000fe40000000f00 */
[----:B-1----:R-:W-:-:S07]  /*3520*/  IADD3 R48, PT, PT, R0, 0x1, RZ ;  /* 0x0000000100307810 */ /* 0x002fce0007ffe0ff */
.L_x_7811:
        /* <DEDUP_REMOVED lines=313> */
.L_x_7807:
        /* <DEDUP_REMOVED lines=241> */
.L_x_7808:
        /* <DEDUP_REMOVED lines=241> */
.L_x_7809:
        /* <DEDUP_REMOVED lines=241> */
.L_x_7810:
[----:B------:R-:W-:-:S04]  /*75f0*/  LOP3.LUT R9, R0, 0xfffffff0, RZ, 0xc0, !PT ;  /* 0xfffffff000097812 */ /* 0x000fc800078ec0ff */
[----:B------:R-:W-:-:S04]  /*7600*/  IADD3 R8, P1, PT, R9, R16, RZ ;  /* 0x0000001009087210 */ /* 0x000fc80007f3e0ff */
[----:B------:R-:W-:-:S06]  /*7610*/  IADD3.X R9, PT, PT, RZ, R17, RZ, P1, !PT ;  /* 0x00000011ff097210 */ /* 0x000fcc0000ffe4ff */
[----:B------:R-:W5:Y:S03]  /*7620*/  LDG.E.128 R8, desc[UR36][R8.64] ;  /* 0x0000002408087981 */ /* 0x000f66000c1e1d00 */
.L_x_7806:
        /* <DEDUP_REMOVED lines=42> */
.L_x_7805:
[----:B------:R-:W-:Y:S05]  /*78d0*/  BSYNC.RECONVERGENT B0 ;  /* 0x0000000000007941 */ /* 0x000fea0003800200 */
.L_x_7804:
        /* <DEDUP_REMOVED lines=11> */
[----:B------:R-:W-:Y:S01]  /*7990*/  MOV R6, RZ ;  /* 0x000000ff00067202 */ /* 0x000fe20000000f00 */
[----:B------:R-:W-:Y:S01]  /*79a0*/  IMAD.MOV.U32 R7, RZ, RZ, R3 ;  /* 0x000000ffff077224 */ /* 0x000fe200078e0003 */
        /* <DEDUP_REMOVED lines=271> */
.L_x_7815:
[----:B------:R-:W-:Y:S02]  /*8aa0*/  SHF.R.U32.HI R32, RZ, 0x4, R32 ;  /* 0x00000004ff207819 */ /* 0x000fe40000011620 */
[----:B------:R-:W-:-:S07]  /*8ab0*/  MOV R33, RZ ;  /* 0x000000ff00217202 */ /* 0x000fce0000000f00 */
.L_x_7814:
[----:B------:R-:W1:Y:S02]  /*8ac0*/  LDCU.64 UR4, c[0x0][0x760] ;  /* 0x0000ec00ff0477ac */ /* 0x000e640008000a00 */
[----:B-1----:R-:W-:-:S05]  /*8ad0*/  IADD3 R37, P1, PT, R37, UR4, RZ ;  /* 0x0000000425257c10 */ /* 0x002fca000ff3e0ff */
        /* <DEDUP_REMOVED lines=282> */
.L_x_7817:
[----:B------:R-:W-:Y:S02]  /*9c80*/  SHF.R.U32.HI R30, RZ, 0x4, R17 ;  /* 0x00000004ff1e7819 */ /* 0x000fe40000011611 */
[----:B------:R-:W-:-:S07]  /*9c90*/  MOV R31, RZ ;  /* 0x000000ff001f7202 */ /* 0x000fce0000000f00 */
.L_x_7816:
        /* <DEDUP_REMOVED lines=281> */
.L_x_7819:
[----:B------:R-:W-:Y:S02]  /*ae30*/  SHF.R.U32.HI R14, RZ, 0x4, R17 ;  /* 0x00000004ff0e7819 */ /* 0x000fe40000011611 */
[----:B------:R-:W-:-:S07]  /*ae40*/  MOV R15, RZ ;  /* 0x000000ff000f7202 */ /* 0x000fce0000000f00 */
.L_x_7818:
        /* <DEDUP_REMOVED lines=281> */
.L_x_7821:
[----:B------:R-:W-:Y:S01]  /*bfe0*/  SHF.R.U32.HI R8, RZ, 0x4, R5 ;  /* 0x00000004ff087819 */ /* 0x000fe20000011605 */
[----:B------:R-:W-:-:S07]  /*bff0*/  IMAD.MOV.U32 R9, RZ, RZ, RZ ;  /* 0x000000ffff097224 */ /* 0x000fce00078e00ff */
.L_x_7820:
[----:B------:R-:W-:-:S04]  /*c000*/  LEA R10, P0, R8, R37, 0x4 ;  /* 0x00000025080a7211 */ /* 0x000fc800078020ff */
[----:B------:R-:W-:-:S06]  /*c010*/  LEA.HI.X R11, R8, R16, R9, 0x4, P0 ;  /* 0x00000010080b7211 */ /* 0x000fcc00000f2409 */
[----:B------:R-:W5:Y:S03]  /*c020*/  LDG.E.128 R8, desc[UR36][R10.64] ;  /* 0x000000240a087981 */ /* 0x000f66000c1e1d00 */
.L_x_7813:
[----:B------:R-:W-:Y:S05]  /*c030*/  BSYNC.RECONVERGENT B0 ;  /* 0x0000000000007941 */ /* 0x000fea0003800200 */
.L_x_7812:
        /* <DEDUP_REMOVED lines=38> */
.L_x_7823:
[----:B------:R-:W-:Y:S05]  /*c2a0*/  BSYNC.RECONVERGENT B0 ;  /* 0x0000000000007941 */ /* 0x000fea0003800200 */
.L_x_7822:
        /* <DEDUP_REMOVED lines=26> */
.L_x_7776:
[----:B------:R-:W-:Y:S05]  /*c450*/  BSYNC.RECONVERGENT B6 ;  /* 0x0000000000067941 */ /* 0x000fea0003800200 */
.L_x_7775:
[----:B------:R-:W3:Y:S02]  /*c460*/  LDCU UR4, c[0x0][0x3ac] ;  /* 0x00007580ff0477ac */ /* 0x000ee40008000800 */
[----:B---3--:R-:W-:-:S09]  /*c470*/  UISETP.NE.AND UP0, UPT, UR4, URZ, UPT ;  /* 0x000000ff0400728c */ /* 0x008fd2000bf05270 */
[----:B------:R-:W-:Y:S05]  /*c480*/  BRA.U !UP0, `(.L_x_7824) ;  /* 0x00000001087c7547 */ /* 0x000fea000b800000 */
[----:B------:R-:W3:Y:S01]  /*c490*/  S2R R4, SR_CgaCtaId ;  /* 0x0000000000047919 */ /* 0x000ee20000008800 */
[----:B-12--5:R-:W1:Y:S01]  /*c4a0*/  LDC R8, c[0x0][0x360] ;  /* 0x0000d800ff087b82 */ /* 0x026e620000000800 */
[----:B------:R-:W-:-:S04]  /*c4b0*/  MOV R0, 0x400 ;  /* 0x0000040000007802 */ /* 0x000fc80000000f00 */
[----:B------:R-:W-:-:S03]  /*c4c0*/  IADD3 R3, PT, PT, R0, 0x10, RZ ;  /* 0x0000001000037810 */ /* 0x000fc60007ffe0ff */
[----:B------:R-:W2:Y:S01]  /*c4d0*/  LDC R10, c[0x0][0x364] ;  /* 0x0000d900ff0a7b82 */ /* 0x000ea20000000800 */
[----:B-1----:R-:W-:Y:S01]  /*c4e0*/  IMAD R0, R22, R8, R23 ;  /* 0x0000000816007224 */ /* 0x002fe200078e0217 */
[----:B---3--:R-:W-:Y:S02]  /*c4f0*/  LEA R3, R4, R3, 0x18 ;  /* 0x0000000304037211 */ /* 0x008fe400078ec0ff */
[----:B--2---:R-:W-:Y:S02]  /*c500*/  ISETP.GE.U32.AND P0, PT, R10, 0x2, PT ;  /* 0x000000020a00780c */ /* 0x004fe40003f06070 */
[----:B------:R-:W-:-:S05]  /*c510*/  LEA R9, R0, R3, 0x4 ;  /* 0x0000000300097211 */ /* 0x000fca00078e20ff */
[----:B----4-:R3:W-:Y:S06]  /*c520*/  STS.128 [R9], R16 ;  /* 0x0000001009007388 */ /* 0x0107ec0000000c00 */
[----:B------:R-:W-:Y:S05]  /*c530*/  @!P0 BRA `(.L_x_7824) ;  /* 0x0000000000508947 */ /* 0x000fea0003800000 */
[----:B------:R-:W-:-:S07]  /*c540*/  IMAD.MOV.U32 R0, RZ, RZ, R10 ;  /* 0x000000ffff007224 */ /* 0x000fce00078e000a */
.L_x_7825:
        /* <DEDUP_REMOVED lines=8> */
[----:B------:R-:W3:Y:S02]  /*c5d0*/  @!P0 LDS.128 R4, [R4] ;  /* 0x0000000004048984 */ /* 0x000ee40000000c00 */
[----:B-1-3--:R-:W-:-:S15]  /*c5e0*/  @!P0 DADD R16, R16, R4 ;  /* 0x0000000010108229 */ /* 0x00afde0000000004 */
[----:B------:R-:W-:-:S15]  /*c5f0*/  NOP ;  /* 0x0000000000007918 */ /* 0x000fde0000000000 */
[----:B------:R-:W-:-:S15]  /*c600*/  NOP ;  /* 0x0000000000007918 */ /* 0x000fde0000000000 */
[----:B------:R-:W-:-:S15]  /*c610*/  NOP ;  /* 0x0000000000007918 */ /* 0x000fde0000000000 */
[----:B------:R-:W-:-:S04]  /*c620*/  NOP ;  /* 0x0000000000007918 */ /* 0x000fc80000000000 */
[----:B------:R-:W1:Y:S02]  /*c630*/  @!P0 DADD R18, R18, R6 ;  /* 0x0000000012128229 */ /* 0x000e640000000006 */
[----:B-1----:R1:W-:Y:S01]  /*c640*/  @!P0 STS.128 [R9], R16 ;  /* 0x0000001009008388 */ /* 0x0023e20000000c00 */
[----:B------:R-:W-:Y:S01]  /*c650*/  ISETP.GT.U32.AND P0, PT, R0, 0x3, PT ;  /* 0x000000030000780c */ /* 0x000fe20003f04070 */
[----:B------:R-:W-:-:S12]  /*c660*/  IMAD.MOV.U32 R0, RZ, RZ, R11 ;  /* 0x000000ffff007224 */ /* 0x000fd800078e000b */
[----:B------:R-:W-:Y:S05]  /*c670*/  @P0 BRA `(.L_x_7825) ;  /* 0xfffffffc00b40947 */ /* 0x000fea000383ffff */
.L_x_7824:
[----:B------:R-:W0:Y:S02]  /*c680*/  LDCU UR4, c[0x0][0x3a8] ;  /* 0x00007500ff0477ac */ /* 0x000e240008000800 */
[----:B0-----:R-:W-:-:S09]  /*c690*/  UISETP.NE.AND UP0, UPT, UR4, URZ, UPT ;  /* 0x000000ff0400728c */ /* 0x001fd2000bf05270 */
[----:B------:R-:W-:Y:S05]  /*c6a0*/  BRA.U !UP0, `(.L_x_7826) ;  /* 0x0000000108c87547 */ /* 0x000fea000b800000 */
[----:B-123-5:R-:W0:Y:S02]  /*c6b0*/  LDC R9, c[0x0][0x360] ;  /* 0x0000d800ff097b82 */ /* 0x02ee240000000800 */
        /* <DEDUP_REMOVED lines=11> */
[----:B----4-:R0:W-:Y:S01]  /*c770*/  STS.128 [R3], R16 ;  /* 0x0000001003007388 */ /* 0x0101e20000000c00 */
[----:B------:R-:W-:Y:S05]  /*c780*/  @!P0 BRA `(.L_x_7827) ;  /* 0x00000000004c8947 */ /* 0x000fea0003800000 */
[----:B------:R-:W-:-:S07]  /*c790*/  IMAD.MOV.U32 R8, RZ, RZ, R9 ;  /* 0x000000ffff087224 */ /* 0x000fce00078e0009 */
.L_x_7828:
[----:B------:R-:W-:Y:S01]  /*c7a0*/  SHF.R.U32.HI R10, RZ, 0x1, R8 ;  /* 0x00000001ff0a7819 */ /* 0x000fe20000011608 */
[----:B------:R-:W-:Y:S05]  /*c7b0*/  WARPSYNC.ALL ;  /* 0x0000000000007948 */ /* 0x000fea0003800000 */
[----:B------:R-:W-:Y:S01]  /*c7c0*/  IADD3 R4, PT, PT, R10, R23, RZ ;  /* 0x000000170a047210 */ /* 0x000fe20007ffe0ff */
[----:B------:R-:W-:Y:S03]  /*c7d0*/  BAR.SYNC.DEFER_BLOCKING 0x0 ;  /* 0x0000000000007b1d */ /* 0x000fe60000010000 */
[----:B------:R-:W-:-:S04]  /*c7e0*/  ISETP.GE.U32.AND P0, PT, R4, R9, PT ;  /* 0x000000090400720c */ /* 0x000fc80003f06070 */
[----:B------:R-:W-:-:S13]  /*c7f0*/  ISETP.GE.U32.OR P0, PT, R23, R10, P0 ;  /* 0x0000000a1700720c */ /* 0x000fda0000706470 */
[----:B------:R-:W-:-:S06]  /*c800*/  @!P0 LEA R4, R10, R3, 0x4 ;  /* 0x000000030a048211 */ /* 0x000fcc00078e20ff */
        /* <DEDUP_REMOVED lines=11> */
.L_x_7827:
[----:B------:R-:W-:Y:S01]  /*c8c0*/  ISETP.GE.U32.AND P0, PT, R0, 0x2, PT ;  /* 0x000000020000780c */ /* 0x000fe20003f06070 */
[----:B------:R-:W-:Y:S05]  /*c8d0*/  WARPSYNC.ALL ;  /* 0x0000000000007948 */ /* 0x000fea0003800000 */
[----:B------:R-:W-:Y:S07]  /*c8e0*/  BAR.SYNC.DEFER_BLOCKING 0x0 ;  /* 0x0000000000007b1d */ /* 0x000fee0000010000 */
[----:B------:R-:W-:Y:S05]  /*c8f0*/  @!P0 BRA `(.L_x_7826) ;  /* 0x0000000000348947 */ /* 0x000fea0003800000 */
[----:B01----:R-:W-:-:S07]  /*c900*/  MOV R3, 0x1 ;  /* 0x0000000100037802 */ /* 0x003fce0000000f00 */
.L_x_7829:
[----:B------:R-:W-:Y:S04]  /*c910*/  SHFL.DOWN PT, R5, R17, R3, 0x1f ;  /* 0x08001f0311057589 */ /* 0x000fe800000e0000 */
[----:B------:R-:W0:Y:S02]  /*c920*/  SHFL.DOWN PT, R4, R16, R3, 0x1f ;  /* 0x08001f0310047589 */ /* 0x000e2400000e0000 */
[----:B0-----:R4:W0:Y:S02]  /*c930*/  DADD R16, R4, R16 ;  /* 0x0000000004107229 */ /* 0x0018240000000010 */
[----:B----4-:R-:W-:Y:S04]  /*c940*/  SHFL.DOWN PT, R5, R19, R3, 0x1f ;  /* 0x08001f0313057589 */ /* 0x010fe800000e0000 */
        /* <DEDUP_REMOVED lines=8> */
.L_x_7826:
[----:B------:R-:W0:Y:S01]  /*c9d0*/  LDCU UR6, c[0x0][0x564] ;  /* 0x0000ac80ff0677ac */ /* 0x000e220008000800 */
[----:B--2---:R-:W-:Y:S01]  /*c9e0*/  IMAD.MOV.U32 R27, RZ, RZ, RZ ;  /* 0x000000ffff1b7224 */ /* 0x004fe200078e00ff */
        /* <DEDUP_REMOVED lines=9> */
[----:B------:R-:W2:Y:S01]  /*ca80*/  LDCU UR7, c[0x0][0x570] ;  /* 0x0000ae00ff0777ac */ /* 0x000ea20008000800 */
[----:B------:R-:W3:Y:S01]  /*ca90*/  LDCU UR6, c[0x0][0x694] ;  /* 0x0000d280ff0677ac */ /* 0x000ee20008000800 */
[----:B------:R-:W-:Y:S01]  /*caa0*/  UISETP.NE.AND UP1, UPT, UR5, URZ, UPT ;  /* 0x000000ff0500728c */ /* 0x000fe2000bf25270 */
[----:B0-----:R-:W-:-:S05]  /*cab0*/  IMAD.HI.U32 R4, R25, UR9, R4 ;  /* 0x0000000919047c27 */ /* 0x001fca000f8e0004 */
[----:B--2---:R-:W-:-:S05]  /*cac0*/  SHF.R.U32.HI R5, RZ, UR7, R4 ;  /* 0x00000007ff057c19 */ /* 0x004fca0008011604 */
[----:B-1----:R-:W-:-:S04]  /*cad0*/  IMAD.MOV R3, RZ, RZ, -R5 ;  /* 0x000000ffff037224 */ /* 0x002fc800078e0a05 */
        /* <DEDUP_REMOVED lines=265> */
.L_x_7830:
[----:B------:R-:W-:Y:S01]  /*db70*/  MOV R26, RZ ;  /* 0x000000ff001a7202 */ /* 0x000fe20000000f00 */
[----:B------:R-:W-:Y:S06]  /*db80*/  BRA.U !UP0, `(.L_x_7831) ;  /* 0x0000001108487547 */ /* 0x000fec000b800000 */
[----:B------:R-:W0:Y:S01]  /*db90*/  LDCU.64 UR8, c[0x0][0x568] ;  /* 0x0000ad00ff0877ac */ /* 0x000e220008000a00 */
[----:B------:R-:W-:Y:S01]  /*dba0*/  IADD3 R5, PT, PT, R25, 0x1, RZ ;  /* 0x0000000119057810 */ /* 0x000fe20007ffe0ff */
[----:B------:R-:W-:Y:S01]  /*dbb0*/  IMAD.MOV.U32 R4, RZ, RZ, RZ ;  /* 0x000000ffff047224 */ /* 0x000fe200078e00ff */
[----:B------:R-:W2:Y:S01]  /*dbc0*/  LDCU UR6, c[0x0][0x570] ;  /* 0x0000ae00ff0677ac */ /* 0x000ea20008000800 */
[----:B------:R-:W1:Y:S01]  /*dbd0*/  LDCU UR7, c[0x0][0x694] ;  /* 0x0000d280ff0777ac */ /* 0x000e620008000800 */
[----:B------:R-:W-:Y:S01]  /*dbe0*/  UISETP.NE.AND UP1, UPT, UR5, URZ, UPT ;  /* 0x000000ff0500728c */ /* 0x000fe2000bf25270 */
[----:B0-----:R-:W-:-:S05]  /*dbf0*/  IMAD.HI.U32 R6, R5, UR9, R4 ;  /* 0x0000000905067c27 */ /* 0x001fca000f8e0004 */
[----:B--2---:R-:W-:-:S04]  /*dc00*/  SHF.R.U32.HI R7, RZ, UR6, R6 ;  /* 0x00000006ff077c19 */ /* 0x004fc80008011606 */
[----:B------:R-:W-:-:S05]  /*dc10*/  IADD3 R4, PT, PT, -R7, RZ, RZ ;  /* 0x000000ff07047210 */ /* 0x000fca0007ffe1ff */
        /* <DEDUP_REMOVED lines=265> */
.L_x_7831:
[----:B------:R-:W0:Y:S01]  /*ecb0*/  LDC.64 R6, c[0x0][0x778] ;  /* 0x0001de00ff067b82 */ /* 0x000e220000000a00 */
[----:B------:R-:W2:Y:S02]  /*ecc0*/  LDCU UR6, c[0x0][0x3b0] ;  /* 0x00007600ff0677ac */ /* 0x000ea40008000800 */
[----:B--2---:R-:W-:Y:S01]  /*ecd0*/  UISETP.NE.AND UP1, UPT, UR6, URZ, UPT ;  /* 0x000000ff0600728c */ /* 0x004fe2000bf25270 */
[----:B0-----:R-:W-:Y:S02]  /*ece0*/  ISETP.NE.U32.AND P0, PT, R6, RZ, PT ;  /* 0x000000ff0600720c */ /* 0x001fe40003f05070 */
        /* <DEDUP_REMOVED lines=8> */
[----:B------:R-:W0:Y:S01]  /*ed70*/  LDCU UR7, c[0x0][0x3b8] ;  /* 0x00007700ff0777ac */ /* 0x000e220008000800 */
[----:B------:R-:W2:Y:S01]  /*ed80*/  LDCU UR8, c[0x0][0x3a0] ;  /* 0x00007400ff0877ac */ /* 0x000ea20008000800 */
[----:B-1----:R-:W-:-:S04]  /*ed90*/  IMAD R3, R23, UR6, RZ ;  /* 0x0000000617037c24 */ /* 0x002fc8000f8e02ff */
[----:B0-----:R-:W-:-:S04]  /*eda0*/  IMAD R3, R22, UR7, R3 ;  /* 0x0000000716037c24 */ /* 0x001fc8000f8e0203 */
[----:B--2---:R-:W-:-:S05]  /*edb0*/  IMAD R3, R2, UR8, R3 ;  /* 0x0000000802037c24 */ /* 0x004fca000f8e0203 */
[----:B------:R-:W-:Y:S01]  /*edc0*/  SHF.L.U32 R7, R3, 0x1, RZ ;  /* 0x0000000103077819 */ /* 0x000fe200000006ff */
[----:B------:R-:W-:Y:S06]  /*edd0*/  BRA.U !UP0, `(.L_x_7833) ;  /* 0x0000001108447547 */ /* 0x000fec000b800000 */
[----:B------:R-:W0:Y:S01]  /*ede0*/  LDCU.64 UR8, c[0x0][0x568] ;  /* 0x0000ad00ff0877ac */ /* 0x000e220008000a00 */
[----:B------:R-:W-:Y:S01]  /*edf0*/  MOV R6, RZ ;  /* 0x000000ff00067202 */ /* 0x000fe20000000f00 */
[----:B------:R-:W3:Y:S01]  /*ee00*/  LDCU UR6, c[0x0][0x570] ;  /* 0x0000ae00ff0677ac */ /* 0x000ee20008000800 */
[----:B------:R-:W1:Y:S01]  /*ee10*/  LDCU UR7, c[0x0][0x694] ;  /* 0x0000d280ff0777ac */ /* 0x000e620008000800 */
[----:B------:R-:W-:Y:S02]  /*ee20*/  UISETP.NE.AND UP1, UPT, UR5, URZ, UPT ;  /* 0x000000ff0500728c */ /* 0x000fe4000bf25270 */
[----:B0----5:R-:W-:-:S05]  /*ee30*/  IMAD.HI.U32 R8, R7, UR9, R6 ;  /* 0x0000000907087c27 */ /* 0x021fca000f8e0006 */
[----:B---3--:R-:W-:-:S05]  /*ee40*/  SHF.R.U32.HI R9, RZ, UR6, R8 ;  /* 0x00000006ff097c19 */ /* 0x008fca0008011608 */
        /* <DEDUP_REMOVED lines=266> */
.L_x_7833:
[----:B------:R-:W-:Y:S01]  /*fef0*/  MOV R24, RZ ;  /* 0x000000ff00187202 */ /* 0x000fe20000000f00 */
[----:B------:R-:W-:Y:S06]  /*ff00*/  BRA.U !UP0, `(.L_x_7834) ;  /* 0x0000001108487547 */ /* 0x000fec000b800000 */
[----:B------:R-:W0:Y:S01]  /*ff10*/  LDCU.64 UR8, c[0x0][0x568] ;  /* 0x0000ad00ff0877ac */ /* 0x000e220008000a00 */
[----:B---3-5:R-:W-:Y:S01]  /*ff20*/  IADD3 R9, PT, PT, R7, 0x1, RZ ;  /* 0x0000000107097810 */ /* 0x028fe20007ffe0ff */
        /* <DEDUP_REMOVED lines=272> */
.L_x_7834:
[----:B------:R-:W0:Y:S01]  /*11030*/  LDCU UR4, c[0x0][0x398] ;  /* 0x00007300ff0477ac */ /* 0x000e220008000800 */
[----:B------:R-:W-:Y:S01]  /*11040*/  BSSY.RECONVERGENT B0, `(.L_x_7835) ;  /* 0x0000017000007945 */ /* 0x000fe20003800200 */
[----:B------:R-:W-:Y:S02]  /*11050*/  LOP3.LUT P3, RZ, R23, R22, RZ, 0xfc, !PT ;  /* 0x0000001617ff7212 */ /* 0x000fe4000786fcff */
[----:B------:R-:W-:Y:S02]  /*11060*/  PLOP3.LUT P0, PT, PT, PT, PT, 0x8, 0x80 ;  /* 0x000000000080781c */ /* 0x000fe40003f0e170 */
[----:B0-----:R-:W-:-:S13]  /*11070*/  ISETP.GE.AND P1, PT, R7, UR4, PT ;  /* 0x0000000407007c0c */ /* 0x001fda000bf26270 */
[----:B------:R-:W-:Y:S05]  /*11080*/  @P1 BRA `(.L_x_7836) ;  /* 0x0000000000481947 */ /* 0x000fea0003800000 */
[----:B---3-5:R-:W0:Y:S02]  /*11090*/  LDC.64 R8, c[0x0][0x3a8] ;  /* 0x0000ea00ff087b82 */ /* 0x028e240000000a00 */
        /* <DEDUP_REMOVED lines=16> */
[----:B----4-:R0:W-:Y:S02]  /*111a0*/  STG.E.64 desc[UR36][R6.64+0x8], R18 ;  /* 0x0000081206007986 */ /* 0x0101e4000c101b24 */
.L_x_7836:
[----:B------:R-:W-:Y:S05]  /*111b0*/  BSYNC.RECONVERGENT B0 ;  /* 0x0000000000007941 */ /* 0x000fea0003800200 */
.L_x_7835:
        /* <DEDUP_REMOVED lines=14> */
[----:B---3-5:R-:W1:Y:S01]  /*112a0*/  S2R R9, SR_LANEID ;  /* 0x0000000000097919 */ /* 0x028e620000000000 */
        /* <DEDUP_REMOVED lines=20> */
.L_x_7838:
[----:B------:R-:W-:Y:S05]  /*113f0*/  BSYNC.RECONVERGENT B0 ;  /* 0x0000000000007941 */ /* 0x000fea0003800200 */
.L_x_7837:
        /* <DEDUP_REMOVED lines=20> */
[----:B0--3--:R-:W-:Y:S01]  /*11540*/  IMAD.U32 R16, RZ, RZ, UR10 ;  /* 0x0000000aff107e24 */ /* 0x009fe2000f8e00ff */
[----:B------:R-:W-:-:S07]  /*11550*/  MOV R17, UR11 ;  /* 0x0000000b00117c02 */ /* 0x000fce0008000f00 */
[----:B------:R-:W-:Y:S05]  /*11560*/  BRA.U !UP0, `(.L_x_7840) ;  /* 0x0000000108787547 */ /* 0x000fea000b800000 */
[----:B------:R-:W0:Y:S01]  /*11570*/  LDCU UR5, c[0x0][0x360] ;  /* 0x00006c00ff0577ac */ /* 0x000e220008000800 */
[----:B----4-:R-:W-:Y:S01]  /*11580*/  MOV R18, UR10 ;  /* 0x0000000a00127c02 */ /* 0x010fe20008000f00 */
        /* <DEDUP_REMOVED lines=13> */
.L_x_7843:
        /* <DEDUP_REMOVED lines=14> */
.L_x_7842:
[----:B------:R-:W-:Y:S05]  /*11740*/  BRA `(.L_x_7841) ;  /* 0x00000000006c7947 */ /* 0x000fea0003800000 */
.L_x_7840:
[----:B------:R-:W0:Y:S01]  /*11750*/  LDCU UR6, c[0x0][0x3a4] ;  /* 0x00007480ff0677ac */ /* 0x000e220008000800 */
[----:B----4-:R-:W-:Y:S01]  /*11760*/  MOV R18, UR10 ;  /* 0x0000000a00127c02 */ /* 0x010fe20008000f00 */
        /* <DEDUP_REMOVED lines=11> */
.L_x_7844:
        /* <DEDUP_REMOVED lines=14> */
.L_x_7841:
[----:B------:R-:W-:Y:S05]  /*11900*/  BSYNC.RECONVERGENT B0 ;  /* 0x0000000000007941 */ /* 0x000fea0003800200 */
.L_x_7839:
        /* <DEDUP_REMOVED lines=12> */
.L_x_7846:
        /* <DEDUP_REMOVED lines=18> */
.L_x_7845:
        /* <DEDUP_REMOVED lines=9> */
.L_x_7849:
        /* <DEDUP_REMOVED lines=17> */
.L_x_7848:
[----:B------:R-:W-:Y:S01]  /*11c90*/  BAR.SYNC.DEFER_BLOCKING 0x0 ;  /* 0x0000000000007b1d */ /* 0x000fe20000010000 */
[----:B------:R-:W-:-:S09]  /*11ca0*/  UISETP.GE.U32.AND UP0, UPT, UR4, 0x2, UPT ;  /* 0x000000020400788c */ /* 0x000fd2000bf06070 */
[----:B------:R-:W-:Y:S05]  /*11cb0*/  BRA.U !UP0, `(.L_x_7847) ;  /* 0x0000000108347547 */ /* 0x000fea000b800000 */
[----:B------:R-:W-:-:S07]  /*11cc0*/  HFMA2 R7, -RZ, RZ, 0, 5.9604644775390625e-08 ;  /* 0x00000001ff077431 */ /* 0x000fce00000001ff */
.L_x_7850:
        /* <DEDUP_REMOVED lines=12> */
.L_x_7847:
        /* <DEDUP_REMOVED lines=43> */
.L_x_7853:
        /* <DEDUP_REMOVED lines=19> */
.L_x_7854:
[----:B------:R-:W-:Y:S05]  /*12170*/  BRA `(.L_x_7855) ;  /* 0x0000000000047947 */ /* 0x000fea0003800000 */
.L_x_7852:
[----:B------:R1:W-:Y:S02]  /*12180*/  STG.E.64 desc[UR36][R8.64], R16 ;  /* 0x0000001008007986 */ /* 0x0003e4000c101b24 */
.L_x_7855:
[----:B------:R-:W2:Y:S02]  /*12190*/  LDCU.64 UR4, c[0x0][0x768] ;  /* 0x0000ed00ff0477ac */ /* 0x000ea40008000a00 */
[----:B--2---:R-:W-:-:S04]  /*121a0*/  IADD3 R24, P0, PT, R24, UR4, RZ ;  /* 0x0000000418187c10 */ /* 0x004fc8000ff1e0ff */
[----:B------:R-:W-:-:S05]  /*121b0*/  IADD3.X R25, PT, PT, RZ, UR5, RZ, P0, !PT ;  /* 0x00000005ff197c10 */ /* 0x000fca00087fe4ff */
[----:B------:R-:W-:Y:S01]  /*121c0*/  STG.E.64 desc[UR36][R24.64], R18 ;  /* 0x0000001218007986 */ /* 0x000fe2000c101b24 */
[----:B------:R-:W-:Y:S05]  /*121d0*/  EXIT ;  /* 0x000000000000794d */ /* 0x000fea0003800000 */
.L_x_7851:
        /* <DEDUP_REMOVED lines=13> */
.L_x_7856:
        /* <DEDUP_REMOVED lines=20> */
.L_x_7859:
        /* <DEDUP_REMOVED lines=19> */
.L_x_7860:
[----:B------:R-:W-:Y:S05]  /*12520*/  BRA `(.L_x_7861) ;  /* 0x0000000000107947 */ /* 0x000fea0003800000 */
.L_x_7858:
[----:B------:R-:W0:Y:S02]  /*12530*/  LDCU.64 UR4, c[0x0][0x768] ;  /* 0x0000ed00ff0477ac */ /* 0x000e240008000a00 */
[----:B0-----:R-:W-:-:S05]  /*12540*/  IADD3 R2, P0, PT, R25, UR4, RZ ;  /* 0x0000000419027c10 */ /* 0x001fca000ff1e0ff */
[----:B-123--:R-:W-:-:S05]  /*12550*/  IMAD.X R3, RZ, RZ, UR5, P0 ;  /* 0x00000005ff037e24 */ /* 0x00efca00080e06ff */
[----:B------:R0:W-:Y:S03]  /*12560*/  STG.E.64 desc[UR36][R2.64], R16 ;  /* 0x0000001002007986 */ /* 0x0001e6000c101b24 */
.L_x_7861:
[----:B------:R-:W1:Y:S02]  /*12570*/  LDCU.64 UR4, c[0x0][0x768] ;  /* 0x0000ed00ff0477ac */ /* 0x000e640008000a00 */
[----:B-1----:R-:W-:-:S04]  /*12580*/  IADD3 R24, P0, PT, R24, UR4, RZ ;  /* 0x0000000418187c10 */ /* 0x002fc8000ff1e0ff */
[----:B------:R-:W-:-:S05]  /*12590*/  IADD3.X R25, PT, PT, RZ, UR5, RZ, P0, !PT ;  /* 0x00000005ff197c10 */ /* 0x000fca00087fe4ff */
[----:B------:R-:W-:Y:S01]  /*125a0*/  STG.E.64 desc[UR36][R24.64], R18 ;  /* 0x0000001218007986 */ /* 0x000fe2000c101b24 */
[----:B------:R-:W-:Y:S05]  /*125b0*/  EXIT ;  /* 0x000000000000794d */ /* 0x000fea0003800000 */
.L_x_7857:
[----:B------:R-:W-:Y:S04]  /*125c0*/  STG.E.64 desc[UR36][R4.64], R16 ;  /* 0x0000001004007986 */ /* 0x000fe8000c101b24 */
[----:B-1----:R-:W-:Y:S01]  /*125d0*/  STG.E.64 desc[UR36][R4.64+0x8], R18 ;  /* 0x0000081204007986 */ /* 0x002fe2000c101b24 */
[----:B------:R-:W-:Y:S05]  /*125e0*/  EXIT ;  /* 0x000000000000794d */ /* 0x000fea0003800000 */
.L_x_7832:
        /* <DEDUP_REMOVED lines=14> */
[----:B------:R-:W1:Y:S01]  /*126d0*/  LDCU.64 UR4, c[0x0][0x768] ;  /* 0x0000ed00ff0477ac */ /* 0x000e620008000a00 */
[----:B------:R-:W0:Y:S01]  /*126e0*/  LDCU.U8 UR6, c[0x0][0x798] ;  /* 0x0000f300ff0677ac */ /* 0x000e220008000000 */
[----:B-1---5:R-:W-:Y:S02]  /*126f0*/  IADD3 R8, P0, PT, R27, UR4, RZ ;  /* 0x000000041b087c10 */ /* 0x022fe4000ff1e0ff */
[----:B0-----:R-:W-:Y:S02]  /*12700*/  ISETP.NE.AND P1, PT, RZ, UR6, PT ;  /* 0x00000006ff007c0c */ /* 0x001fe4000bf25270 */
[----:B---3--:R-:W-:Y:S02]  /*12710*/  IADD3.X R9, PT, PT, RZ, UR5, RZ, P0, !PT ;  /* 0x00000005ff097c10 */ /* 0x008fe400087fe4ff */
[----:B------:R-:W-:-:S05]  /*12720*/  IADD3 R6, P0, PT, R26, UR4, RZ ;  /* 0x000000041a067c10 */ /* 0x000fca000ff1e0ff */
[----:B------:R-:W-:-:S04]  /*12730*/  IMAD.X R7, RZ, RZ, UR5, P0 ;  /* 0x00000005ff077e24 */ /* 0x000fc800080e06ff */
[----:B------:R-:W2:Y:S04]  /*12740*/  @P1 LDG.E.64 R2, desc[UR36][R8.64] ;  /* 0x0000002408021981 */ /* 0x000ea8000c1e1b00 */
[----:B------:R-:W4:Y:S01]  /*12750*/  @P1 LDG.E.64 R4, desc[UR36][R6.64] ;  /* 0x0000002406041981 */ /* 0x000f22000c1e1b00 */
[----:B------:R-:W0:Y:S02]  /*12760*/  LDCU.U8 UR4, c[0x0][0x799] ;  /* 0x0000f320ff0477ac */ /* 0x000e240008000000 */
[----:B0-----:R-:W-:Y:S01]  /*12770*/  ISETP.NE.AND P0, PT, RZ, UR4, PT ;  /* 0x00000004ff007c0c */ /* 0x001fe2000bf05270 */
[----:B--2---:R-:W0:-:S12]  /*12780*/  @P1 DADD R16, R16, R2 ;  /* 0x0000000010101229 */ /* 0x004e180000000002 */
[----:B0-----:R0:W-:-:S15]  /*12790*/  @!P0 STG.E.64 desc[UR36][R8.64], R16 ;  /* 0x0000001008008986 */ /* 0x0011de000c101b24 */
[----:B------:R-:W-:-:S15]  /*127a0*/  NOP ;  /* 0x0000000000007918 */ /* 0x000fde0000000000 */
[----:B------:R-:W-:-:S15]  /*127b0*/  NOP ;  /* 0x0000000000007918 */ /* 0x000fde0000000000 */
[----:B------:R-:W-:-:S07]  /*127c0*/  NOP ;  /* 0x0000000000007918 */ /* 0x000fce0000000000 */
[----:B----4-:R-:W1:Y:S02]  /*127d0*/  @P1 DADD R18, R18, R4 ;  /* 0x0000000012121229 */ /* 0x010e640000000004 */
        /* <DEDUP_REMOVED lines=21> */
.L_x_7864:
        /* <DEDUP_REMOVED lines=19> */
.L_x_7865:
[----:B------:R-:W-:Y:S05]  /*12a60*/  BRA `(.L_x_7866) ;  /* 0x0000000000047947 */ /* 0x000fea0003800000 */
.L_x_7863:
[----:B------:R1:W-:Y:S02]  /*12a70*/  STG.E.64 desc[UR36][R8.64], R16 ;  /* 0x0000001008007986 */ /* 0x0003e4000c101b24 */
.L_x_7866:
[----:B------:R-:W2:Y:S02]  /*12a80*/  LDCU.64 UR4, c[0x0][0x768] ;  /* 0x0000ed00ff0477ac */ /* 0x000ea40008000a00 */
[----:B--2---:R-:W-:-:S04]  /*12a90*/  IADD3 R26, P0, PT, R26, UR4, RZ ;  /* 0x000000041a1a7c10 */ /* 0x004fc8000ff1e0ff */
[----:B------:R-:W-:-:S05]  /*12aa0*/  IADD3.X R27, PT, PT, RZ, UR5, RZ, P0, !PT ;  /* 0x00000005ff1b7c10 */ /* 0x000fca00087fe4ff */
[----:B------:R-:W-:Y:S01]  /*12ab0*/  STG.E.64 desc[UR36][R26.64], R18 ;  /* 0x000000121a007986 */ /* 0x000fe2000c101b24 */
[----:B------:R-:W-:Y:S05]  /*12ac0*/  EXIT ;  /* 0x000000000000794d */ /* 0x000fea0003800000 */
.L_x_7862:
[----:B------:R-:W0:Y:S01]  /*12ad0*/  LDCU.U8 UR4, c[0x0][0x798] ;  /* 0x0000f300ff0477ac */ /* 0x000e220008000000 */
[----:B------:R-:W2:Y:S01]  /*12ae0*/  LDCU.U8 UR5, c[0x0][0x799] ;  /* 0x0000f320ff0577ac */ /* 0x000ea20008000000 */
[----:B0-----:R-:W-:Y:S02]  /*12af0*/  UISETP.NE.AND UP0, UPT, UR4, URZ, UPT ;  /* 0x000000ff0400728c */ /* 0x001fe4000bf05270 */
[----:B--2---:R-:W-:-:S07]  /*12b00*/  UISETP.NE.AND UP1, UPT, UR5, URZ, UPT ;  /* 0x000000ff0500728c */ /* 0x004fce000bf25270 */
[----:B------:R-:W-:Y:S05]  /*12b10*/  BRA.U !UP0, `(.L_x_7867) ;  /* 0x0000000108207547 */ /* 0x000fea000b800000 */
[----:B-1----:R-:W3:Y:S04]  /*12b20*/  LDG.E.64 R2, desc[UR36][R4.64] ;  /* 0x0000002404027981 */ /* 0x002ee8000c1e1b00 */
[----:B------:R-:W4:Y:S01]  /*12b30*/  LDG.E.64 R6, desc[UR36][R4.64+0x8] ;  /* 0x0000082404067981 */ /* 0x000f22000c1e1b00 */
[----:B---3--:R0:W2:-:S15]  /*12b40*/  DADD R16, R16, R2 ;  /* 0x0000000010107229 */ /* 0x00809e0000000002 */
[----:B------:R-:W-:-:S15]  /*12b50*/  NOP ;  /* 0x0000000000007918 */ /* 0x000fde0000000000 */
[----:B------:R-:W-:-:S15]  /*12b60*/  NOP ;  /* 0x0000000000007918 */ /* 0x000fde0000000000 */
[----:B------:R-:W-:-:S15]  /*12b70*/  NOP ;  /* 0x0000000000007918 */ /* 0x000fde0000000000 */
[----:B------:R-:W-:-:S04]  /*12b80*/  NOP ;  /* 0x0000000000007918 */ /* 0x000fc80000000000 */
[----:B--2-4-:R0:W1:Y:S02]  /*12b90*/  DADD R18, R18, R6 ;  /* 0x0000000012127229 */ /* 0x0140640000000006 */
.L_x_7867:
[----:B------:R-:W-:Y:S05]  /*12ba0*/  BRA.U !UP1, `(.L_x_7868) ;  /* 0x0000000109c07547 */ /* 0x000fea000b800000 */
[----:B------:R-:W2:Y:S02]  /*12bb0*/  LDCU UR4, c[0x0][0x79c] ;  /* 0x0000f380ff0477ac */ /* 0x000ea40008000800 */
[----:B--2---:R-:W-:-:S09]  /*12bc0*/  UISETP.NE.AND UP0, UPT, UR4, 0x1, UPT ;  /* 0x000000010400788c */ /* 0x004fd2000bf05270 */
[----:B------:R-:W-:Y:S05]  /*12bd0*/  BRA.U !UP0, `(.L_x_7869) ;  /* 0x0000000108907547 */ /* 0x000fea000b800000 */
[----:B0-----:R-:W-:Y:S01]  /*12be0*/  MOV R2, 0x0 ;  /* 0x0000000000027802 */ /* 0x001fe20000000f00 */
[----:B------:R-:W0:Y:S01]  /*12bf0*/  LDCU.64 UR4, c[0x4][0x7c8] ;  /* 0x0100f900ff0477ac */ /* 0x000e220008000a00 */
[----:B-1---5:R-:W-:Y:S02]  /*12c00*/  HFMA2 R12, -RZ, RZ, 0, 5.9604644775390625e-08 ;  /* 0x00000001ff0c7431 */ /* 0x022fe400000001ff */
        /* <DEDUP_REMOVED lines=13> */
.L_x_7870:
        /* <DEDUP_REMOVED lines=19> */
.L_x_7871:
[----:B------:R-:W-:Y:S05]  /*12e10*/  BRA `(.L_x_7872) ;  /* 0x0000000000107947 */ /* 0x000fea0003800000 */
.L_x_7869:
[----:B------:R-:W0:Y:S02]  /*12e20*/  LDCU.64 UR4, c[0x0][0x768] ;  /* 0x0000ed00ff0477ac */ /* 0x000e240008000a00 */
[----:B0-----:R-:W-:-:S04]  /*12e30*/  IADD3 R2, P0, PT, R27, UR4, RZ ;  /* 0x000000041b027c10 */ /* 0x001fc8000ff1e0ff */
[----:B-1----:R-:W-:-:S05]  /*12e40*/  IADD3.X R3, PT, PT, RZ, UR5, RZ, P0, !PT ;  /* 0x00000005ff037c10 */ /* 0x002fca00087fe4ff */
[----:B------:R0:W-:Y:S04]  /*12e50*/  STG.E.64 desc[UR36][R2.64], R16 ;  /* 0x0000001002007986 */ /* 0x0001e8000c101b24 */
.L_x_7872:
[----:B------:R-:W1:Y:S02]  /*12e60*/  LDCU.64 UR4, c[0x0][0x768] ;  /* 0x0000ed00ff0477ac */ /* 0x000e640008000a00 */
[----:B-1----:R-:W-:-:S04]  /*12e70*/  IADD3 R26, P0, PT, R26, UR4, RZ ;  /* 0x000000041a1a7c10 */ /* 0x002fc8000ff1e0ff */
[----:B------:R-:W-:-:S05]  /*12e80*/  IADD3.X R27, PT, PT, RZ, UR5, RZ, P0, !PT ;  /* 0x00000005ff1b7c10 */ /* 0x000fca00087fe4ff */
[----:B----4-:R-:W-:Y:S01]  /*12e90*/  STG.E.64 desc[UR36][R26.64], R18 ;  /* 0x000000121a007986 */ /* 0x010fe2000c101b24 */
[----:B------:R-:W-:Y:S05]  /*12ea0*/  EXIT ;  /* 0x000000000000794d */ /* 0x000fea0003800000 */
.L_x_7868:
[----:B------:R-:W-:Y:S04]  /*12eb0*/  STG.E.64 desc[UR36][R4.64], R16 ;  /* 0x0000001004007986 */ /* 0x000fe8000c101b24 */
[----:B-1--4-:R-:W-:Y:S01]  /*12ec0*/  STG.E.64 desc[UR36][R4.64+0x8], R18 ;  /* 0x0000081204007986 */ /* 0x012fe2000c101b24 */
[----:B------:R-:W-:Y:S05]  /*12ed0*/  EXIT ;  /* 0x000000000000794d */ /* 0x000fea0003800000 */
.L_x_7873:
        /* <DEDUP_REMOVED lines=10> */
.L_x_10027:


//--------------------- .text._ZN2at6native13reduce_kernelILi128ELi4ENS0_8ReduceOpIdNS0_14func_wrapper_tIdZNS0_11sum_functorIdddEclERNS_14TensorIteratorEEUlddE_EEjdLi4ELi4EEEEEvT1_ --------------------------
	.section	.text._ZN2at6native13reduce_kernelILi128ELi4ENS0_8ReduceOpIdNS0_14func_wrapper_tIdZNS0_11sum_functorIdddEclERNS_14TensorIteratorEEUlddE_EEjdLi4ELi4EEEEEvT1_,"ax",@progbits
	.align	128
        .global         _ZN2at6native13reduce_kernelILi128ELi4ENS0_8ReduceOpIdNS0_14func_wrapper_tIdZNS0_11sum_functorIdddEclERNS_14TensorIteratorEEUlddE_EEjdLi4ELi4EEEEEvT1_
        .type           _ZN2at6native13reduce_kernelILi128ELi4ENS0_8ReduceOpIdNS0_14func_wrapper_tIdZNS0_11sum_functorIdddEclERNS_14TensorIteratorEEUlddE_EEjdLi4ELi4EEEEEvT1_,@function
        .size           _ZN2at6native13reduce_kernelILi128ELi4ENS0_8ReduceOpIdNS0_14func_wrapper_tIdZNS0_11sum_functorIdddEclERNS_14TensorIteratorEEUlddE_EEjdLi4ELi4EEEEEvT1_,(.L_x_10028 - _ZN2at6native13reduce_kernelILi128ELi4ENS0_8ReduceOpIdNS0_14func_wrapper_tIdZNS0_11sum_functorIdddEclERNS_14TensorIteratorEEUlddE_EEjdLi4ELi4EEEEEvT1_)
        .other          _ZN2at6native13reduce_kernelILi128ELi4ENS0_8ReduceOpIdNS0_14func_wrapper_tIdZNS0_11sum_functorIdddEclERNS_14TensorIteratorEEUlddE_EEjdLi4ELi4EEEEEvT1_,@"STO_CUDA_ENTRY STV_DEFAULT"
_ZN2at6native13reduce_kernelILi128ELi4ENS0_8ReduceOpIdNS0_14func_wrapper_tIdZNS0_11sum_functorIdddEclERNS_14TensorIteratorEEUlddE_EEjdLi4ELi4EEEEEvT1_:
.text._ZN2at6native13reduce_kernelILi128ELi4ENS0_8ReduceOpIdNS0_14func_wrapper_tIdZNS0_11sum_functorIdddEclERNS_14TensorIteratorEEUlddE_EEjdLi4ELi4EEEEEvT1_:
        /* <DEDUP_REMOVED lines=17> */
[----:B------:R-:W-:Y:S01]  /*0110*/  HFMA2 R5, -RZ, RZ, 0, 0 ;  /* 0x00000000ff057431 */ /* 0x000fe200000001ff */
[----:B------:R-:W-:Y:S01]  /*0120*/  SHF.L.U32 R23, R22, 0x2, RZ ;  /* 0x0000000216177819 */ /* 0x000fe200000006ff */
        /* <DEDUP_REMOVED lines=278> */
.L_x_7874:
        /* <DEDUP_REMOVED lines=16> */
[----:B------:R-:W-:Y:S01]  /*1390*/  HFMA2 R8, -RZ, RZ, 0, 2.8789043426513671875e-05 ;  /* 0x000001e3ff087431 */ /* 0x000fe200000001ff */
[----:B------:R-:W-:Y:S01]  /*13a0*/  MOV R12, 0x1 ;  /* 0x00000001000c7802 */ /* 0x000fe20000000f00 */
[----:B------:R1:W2:Y:S01]  /*13b0*/  LDC.64 R14, c[0x4][R0] ;  /* 0x01000000000e7b82 */ /* 0x0002a20000000a00 */
[----:B------:R-:W3:Y:S01]  /*13c0*/  LDCU.64 UR8, c[0x4][0x7b8] ;  /* 0x0100f700ff0877ac */ /* 0x000ee20008000a00 */
[----:B------:R-:W-:Y:S01]  /*13d0*/  IMAD.MOV.U32 R13, RZ, RZ, RZ ;  /* 0x000000ffff0d7224 */ /* 0x000fe200078e00ff */
[----:B------:R-:W4:Y:S01]  /*13e0*/  LDCU.64 UR10, c[0x4][0x158] ;  /* 0x01002b00ff0a77ac */ /* 0x000f220008000a00 */
[----:B------:R-:W5:Y:S01]  /*13f0*/  LDCU UR4, c[0x0][0x394] ;  /* 0x00007280ff0477ac */ /* 0x000f620008000800 */
[----:B0-----:R-:W-:Y:S02]  /*1400*/  MOV R4, UR6 ;  /* 0x0000000600047c02 */ /* 0x001fe40008000f00 */
[----:B------:R-:W-:Y:S01]  /*1410*/  MOV R5, UR7 ;  /* 0x0000000700057c02 */ /* 0x000fe20008000f00 */
[----:B---3--:R-:W-:Y:S01]  /*1420*/  IMAD.U32 R6, RZ, RZ, UR8 ;  /* 0x00000008ff067e24 */ /* 0x008fe2000f8e00ff */
[----:B------:R-:W-:-:S02]  /*1430*/  MOV R7, UR9 ;  /* 0x0000000900077c02 */ /* 0x000fc40008000f00 */
[----:B----4-:R-:W-:Y:S01]  /*1440*/  MOV R10, UR10 ;  /* 0x0000000a000a7c02 */ /* 0x010fe20008000f00 */
[----:B------:R-:W-:Y:S01]  /*1450*/  IMAD.U32 R11, RZ, RZ, UR11 ;  /* 0x0000000bff0b7e24 */ /* 0x000fe2000f8e00ff */
[----:B-1---5:R-:W-:-:S07]  /*1460*/  MOV R28, UR4 ;  /* 0x00000004001c7c02 */ /* 0x022fce0008000f00 */
[----:B------:R-:W-:-:S07]  /*1470*/  LEPC R20, `(.L_x_7878) ;  /* 0x000000001014794e */ /* 0x000fce0000000000 */
[----:B--2---:R-:W-:Y:S05]  /*1480*/  CALL.ABS.NOINC R14 ;  /* 0x000000000e007343 */ /* 0x004fea0003c00000 */
.L_x_7878:
        /* <DEDUP_REMOVED lines=33> */
.L_x_7882:
[----:B------:R-:W-:Y:S05]  /*16a0*/  BSYNC.RECONVERGENT B1 ;  /* 0x0000000000017941 */ /* 0x000fea0003800200 */
.L_x_7881:
[----:B------:R-:W2:Y:S01]  /*16b0*/  LDC R3, c[0x0][0x394] ;  /* 0x0000e500ff037b82 */ /* 0x000ea20000000800 */
[----:B------:R-:W-:-:S04]  /*16c0*/  IADD3 R18, P0, PT, R18, 0x20, RZ ;  /* 0x0000002012127810 */ /* 0x000fc80007f1e0ff */
[----:B------:R-:W-:Y:S02]  /*16d0*/  IADD3.X R19, PT, PT, RZ, R19, RZ, P0, !PT ;  /* 0x00000013ff137210 */ /* 0x000fe400007fe4ff */
[----:B--2---:R-:W-:-:S07]  /*16e0*/  IADD3 R28, PT, PT, R0, -0x4, R3 ;  /* 0xfffffffc001c7810 */ /* 0x004fce0007ffe003 */
.L_x_7880:
[----:B------:R-:W-:Y:S05]  /*16f0*/  BSYNC.RECONVERGENT B0 ;  /* 0x0000000000007941 */ /* 0x000fea0003800200 */
.L_x_7879:
[----:B0-----:R-:W0:Y:S01]  /*1700*/  LDC.64 R6, c[0x0][0x3a8] ;  /* 0x0000ea00ff067b82 */ /* 0x001e220000000a00 */
[----:B------:R-:W-:Y:S07]  /*1710*/  BSSY.RECONVERGENT B0, `(.L_x_7883) ;  /* 0x0000028000007945 */ /* 0x000fee0003800200 */
        /* <DEDUP_REMOVED lines=17> */
.L_x_7885:
[C---:B------:R-:W-:Y:S01]  /*1830*/  IMAD.WIDE.U32 R10, R3.reuse, 0x20, R18 ;  /* 0x00000020030a7825 */ /* 0x040fe200078e0012 */
[----:B------:R-:W0:Y:S04]  /*1840*/  LDCU UR4, c[0x0][0x39c] ;  /* 0x00007380ff0477ac */ /* 0x000e280008000800 */
[----:B------:R-:W1:Y:S01]  /*1850*/  LDG.E.ENL2.256 R24, R12, desc[UR36][R10.64] ;  /* 0xfe0000240a0c797e */ /* 0x000e620008121918 */
[----:B0-----:R-:W-:Y:S01]  /*1860*/  IADD3 R3, PT, PT, R3, UR4, RZ ;  /* 0x0000000403037c10 */ /* 0x001fe2000fffe0ff */
[----:B-1----:R0:W2:Y:S03]  /*1870*/  DADD R4, R12, R4 ;  /* 0x000000000c047229 */ /* 0x0020a60000000004 */
[----:B0-----:R-:W-:-:S04]  /*1880*/  LEA R13, R3, 0x3, 0x2 ;  /* 0x00000003030d7811 */ /* 0x001fc800078e10ff */
[----:B------:R-:W-:-:S15]  /*1890*/  ISETP.GE.U32.AND P1, PT, R13, R28, PT ;  /* 0x0000001c0d00720c */ /* 0x000fde0003f26070 */
[----:B------:R-:W-:-:S15]  /*18a0*/  NOP ;  /* 0x0000000000007918 */ /* 0x000fde0000000000 */
[----:B------:R-:W-:-:S15]  /*18b0*/  NOP ;  /* 0x0000000000007918 */ /* 0x000fde0000000000 */
[----:B------:R-:W-:-:S12]  /*18c0*/  NOP ;  /* 0x0000000000007918 */ /* 0x000fd80000000000 */
        /* <DEDUP_REMOVED lines=12> */
.L_x_7884:
[----:B------:R-:W-:Y:S05]  /*1990*/  BSYNC.RECONVERGENT B0 ;  /* 0x0000000000007941 */ /* 0x000fea0003800200 */
.L_x_7883:
        /* <DEDUP_REMOVED lines=9> */
.L_x_7887:
[----:B------:R-:W-:Y:S05]  /*1a30*/  BSYNC.RECONVERGENT B0 ;  /* 0x0000000000007941 */ /* 0x000fea0003800200 */
.L_x_7886:
[----:B-12---:R-:W1:Y:S01]  /*1a40*/  DADD R4, R8, R4 ;  /* 0x0000000008047229 */ /* 0x006e620000000004 */
[----:B------:R-:W-:Y:S02]  /*1a50*/  CS2R R74, SRZ ;  /* 0x00000000004a7805 */ /* 0x000fe4000001ff00 */
[----:B------:R-:W-:Y:S02]  /*1a60*/  CS2R R72, SRZ ;  /* 0x0000000000487805 */ /* 0x000fe4000001ff00 */
[----:B------:R-:W-:-:S15]  /*1a70*/  CS2R R70, SRZ ;  /* 0x0000000000467805 */ /* 0x000fde000001ff00 */
[----:B------:R-:W-:-:S15]  /*1a80*/  NOP ;  /* 0x0000000000007918 */ /* 0x000fde0000000000 */
[----:B------:R-:W-:-:S15]  /*1a90*/  NOP ;  /* 0x0000000000007918 */ /* 0x000fde0000000000 */
[----:B------:R-:W-:-:S14]  /*1aa0*/  NOP ;  /* 0x0000000000007918 */ /* 0x000fdc0000000000 */
[----:B-1----:R-:W1:-:S15]  /*1ab0*/  DADD R4, R4, R6 ;  /* 0x0000000004047229 */ /* 0x002e5e0000000006 */
[----:B------:R-:W-:-:S15]  /*1ac0*/  NOP ;  /* 0x0000000000007918 */ /* 0x000fde0000000000 */
[----:B------:R-:W-:-:S15]  /*1ad0*/  NOP ;  /* 0x0000000000007918 */ /* 0x000fde0000000000 */
[----:B------:R-:W-:-:S15]  /*1ae0*/  NOP ;  /* 0x0000000000007918 */ /* 0x000fde0000000000 */
[----:B------:R-:W-:-:S04]  /*1af0*/  NOP ;  /* 0x0000000000007918 */ /* 0x000fc80000000000 */
[----:B-1----:R3:W4:Y:S02]  /*1b00*/  DADD R68, R4, R68 ;  /* 0x0000000004447229 */ /* 0x0027240000000044 */
[----:B---34-:R-:W-:Y:S05]  /*1b10*/  BRA `(.L_x_7876) ;  /* 0x000000c400287947 */ /* 0x018fea0003800000 */
.L_x_7877:
        /* <DEDUP_REMOVED lines=33> */
[-C--:B------:R-:W-:Y:S02]  /*1d30*/  MOV R13, R7.reuse ;  /* 0x00000007000d7202 */ /* 0x080fe40000000f00 */
[-C--:B------:R-:W-:Y:S02]  /*1d40*/  MOV R14, R6.reuse ;  /* 0x00000006000e7202 */ /* 0x080fe40000000f00 */
[----:B------:R-:W-:Y:S02]  /*1d50*/  MOV R20, R6 ;  /* 0x0000000600147202 */ /* 0x000fe40000000f00 */
[----:B------:R-:W-:-:S02]  /*1d60*/  MOV R21, R7 ;  /* 0x0000000700157202 */ /* 0x000fc40000000f00 */
        /* <DEDUP_REMOVED lines=32> */
[----:B------:R-:W-:Y:S02]  /*1f70*/  MOV R27, R7 ;  /* 0x00000007001b7202 */ /* 0x000fe40000000f00 */
[----:B------:R-:W-:-:S07]  /*1f80*/  MOV R28, R6 ;  /* 0x00000006001c7202 */ /* 0x000fce0000000f00 */
.L_x_7891:
[-C--:B------:R-:W-:Y:S02]  /*1f90*/  IADD3 R5, PT, PT, R3, R0.reuse, RZ ;  /* 0x0000000003057210 */ /* 0x080fe40007ffe0ff */
[----:B------:R-:W-:Y:S02]  /*1fa0*/  SHF.R.U32.HI R49, RZ, 0x2, R3 ;  /* 0x00000002ff317819 */ /* 0x000fe40000011603 */
[----:B------:R-:W-:Y:S02]  /*1fb0*/  IADD3 R3, PT, PT, R5, R0, RZ ;  /* 0x0000000005037210 */ /* 0x000fe40007ffe0ff */
[----:B------:R-:W-:Y:S01]  /*1fc0*/  SHF.R.U32.HI R57, RZ, 0x2, R5 ;  /* 0x00000002ff397819 */ /* 0x000fe20000011605 */
[----:B------:R-:W-:Y:S01]  /*1fd0*/  IMAD.WIDE.U32 R48, R49, 0x20, R18 ;  /* 0x0000002031307825 */ /* 0x000fe200078e0012 */
[----:B------:R-:W-:-:S03]  /*1fe0*/  SHF.R.U32.HI R33, RZ, 0x2, R3 ;  /* 0x00000002ff217819 */ /* 0x000fc60000011603 */
[----:B------:R-:W-:Y:S02]  /*1ff0*/  IMAD.IADD R3, R3, 0x1, R0 ;  /* 0x0000000103037824 */ /* 0x000fe400078e0200 */
[----:B------:R-:W-:Y:S01]  /*2000*/  IMAD.WIDE.U32 R56, R57, 0x20, R18 ;  /* 0x0000002039387825 */ /* 0x000fe200078e0012 */
[----:B------:R-:W2:Y:S02]  /*2010*/  LDG.E.ENL2.256 R52, R48, desc[UR36][R48.64] ;  /* 0xfe0000243030797e */ /* 0x000ea40008121934 */
[----:B------:R-:W-:Y:S01]  /*2020*/  SHF.R.U32.HI R41, RZ, 0x2, R3 ;  /* 0x00000002ff297819 */ /* 0x000fe20000011603 */
[--C-:B------:R-:W-:Y:S02]  /*2030*/  IMAD.WIDE.U32 R32, R33, 0x20, R18.reuse ;  /* 0x0000002021207825 */ /* 0x100fe400078e0012 */
[----:B------:R-:W3:Y:S02]  /*2040*/  LDG.E.ENL2.256 R60, R56, desc[UR36][R56.64] ;  /* 0xfe0000243838797e */ /* 0x000ee4000812193c */
[----:B------:R-:W-:-:S02]  /*2050*/  IMAD.WIDE.U32 R40, R41, 0x20, R18 ;  /* 0x0000002029287825 */ /* 0x000fc400078e0012 */
        /* <DEDUP_REMOVED lines=83> */
.L_x_7890:
[----:B------:R-:W-:Y:S05]  /*2590*/  BSYNC.RECONVERGENT B0 ;  /* 0x0000000000007941 */ /* 0x000fea0003800200 */
.L_x_7889:
        /* <DEDUP_REMOVED lines=19> */
[----:B------:R-:W-:Y:S02]  /*26d0*/  @!P1 SHF.R.U32.HI R5, RZ, 0x2, R35 ;  /* 0x00000002ff059819 */ /* 0x000fe40000011623 */
[----:B------:R-:W5:Y:S03]  /*26e0*/  LDG.E.ENL2.256 R36, R32, desc[UR36][R32.64] ;  /* 0xfe0000242020797e */ /* 0x000f660008121924 */
[----:B------:R-:W-:-:S05]  /*26f0*/  @!P1 IMAD.WIDE.U32 R18, R5, 0x20, R18 ;  /* 0x0000002005129825 */ /* 0x000fca00078e0012 */
[----:B------:R0:W5:Y:S02]  /*2700*/  @!P1 LDG.E.ENL2.256 R44, R40, desc[UR36][R18.64] ;  /* 0xfe0000241228997e */ /* 0x000164000812192c */
.L_x_7893:
[----:B------:R-:W-:Y:S05]  /*2710*/  BSYNC.RECONVERGENT B0 ;  /* 0x0000000000007941 */ /* 0x000fea0003800200 */
.L_x_7892:
        /* <DEDUP_REMOVED lines=77> */
.L_x_7895:
[----:B------:R-:W-:Y:S05]  /*2bf0*/  BSYNC.RECONVERGENT B0 ;  /* 0x0000000000007941 */ /* 0x000fea0003800200 */
.L_x_7894:
        /* <DEDUP_REMOVED lines=57> */
.L_x_7888:
        /* <DEDUP_REMOVED lines=65> */
[----:B------:R-:W-:Y:S02]  /*33a0*/  MOV R28, R6 ;  /* 0x00000006001c7202 */ /* 0x000fe40000000f00 */
[----:B------:R-:W-:-:S07]  /*33b0*/  MOV R29, R7 ;  /* 0x00000007001d7202 */ /* 0x000fce0000000f00 */
.L_x_7899:
        /* <DEDUP_REMOVED lines=100> */
.L_x_7898:
[----:B------:R-:W-:Y:S05]  /*3a00*/  BSYNC.RECONVERGENT B0 ;  /* 0x0000000000007941 */ /* 0x000fea0003800200 */
.L_x_7897:
        /* <DEDUP_REMOVED lines=27> */
.L_x_7901:
[----:B------:R-:W-:Y:S05]  /*3bc0*/  BSYNC.RECONVERGENT B0 ;  /* 0x0000000000007941 */ /* 0x000fea0003800200 */
.L_x_7900:
        /* <DEDUP_REMOVED lines=77> */
.L_x_7903:
[----:B------:R-:W-:Y:S05]  /*40a0*/  BSYNC.RECONVERGENT B0 ;  /* 0x0000000000007941 */ /* 0x000fea0003800200 */
.L_x_7902:
        /* <DEDUP_REMOVED lines=57> */
.L_x_7896:
[----:B------:R-:W0:Y:S01]  /*4440*/  LDCU UR4, c[0x0][0x39c] ;  /* 0x00007380ff0477ac */ /* 0x000e220008000800 */
[----:B------:R-:W1:Y:S01]  /*4450*/  LDC.64 R6, c[0x0][0x388] ;  /* 0x0000e200ff067b82 */ /* 0x000e620000000a00 */
[----:B------:R-:W-:Y:S01]  /*4460*/  BSSY.RECONVERGENT B0, `(.L_x_7904) ;  /* 0x00004b8000007945 */ /* 0x000fe20003800200 */
        /* <DEDUP_REMOVED lines=31> */
[-C--:B------:R-:W-:Y:S02]  /*4660*/  MOV R11, R7.reuse ;  /* 0x00000007000b7202 */ /* 0x080fe40000000f00 */
        /* <DEDUP_REMOVED lines=24> */
[----:B------:R-:W-:Y:S01]  /*47f0*/  MOV R71, R7 ;  /* 0x0000000700477202 */ /* 0x000fe20000000f00 */
[----:B------:R-:W-:Y:S01]  /*4800*/  VIADD R16, R0, 0x1 ;  /* 0x0000000100107836 */ /* 0x000fe20000000000 */
        /* <DEDUP_REMOVED lines=10> */
[----:B0-----:R-:W-:-:S07]  /*48b0*/  MOV R9, R7 ;  /* 0x0000000700097202 */ /* 0x001fce0000000f00 */
.L_x_7911:
[----:B------:R-:W0:Y:S01]  /*48c0*/  LDCU UR4, c[0x0][0x39c] ;  /* 0x00007380ff0477ac */ /* 0x000e220008000800 */
[----:B-----5:R-:W-:Y:S01]  /*48d0*/  @!P0 MOV R32, R24 ;  /* 0x0000001800208202 */ /* 0x020fe20000000f00 */
[----:B------:R-:W-:Y:S01]  /*48e0*/  @!P0 IMAD.MOV.U32 R34, RZ, RZ, R26 ;  /* 0x000000ffff228224 */ /* 0x000fe200078e001a */
[----:B------:R-:W-:Y:S01]  /*48f0*/  @!P0 MOV R33, R25 ;  /* 0x0000001900218202 */ /* 0x000fe20000000f00 */
[--C-:B------:R-:W-:Y:S01]  /*4900*/  @!P0 IMAD.MOV.U32 R37, RZ, RZ, R29.reuse ;  /* 0x000000ffff258224 */ /* 0x100fe200078e001d */
[----:B------:R-:W-:Y:S01]  /*4910*/  @!P0 MOV R35, R27 ;  /* 0x0000001b00238202 */ /* 0x000fe20000000f00 */
[----:B------:R-:W-:Y:S01]  /*4920*/  @!P0 IMAD.MOV.U32 R42, RZ, RZ, R30 ;  /* 0x000000ffff2a8224 */ /* 0x000fe200078e001e */
[----:B------:R-:W-:Y:S01]  /*4930*/  @!P0 MOV R36, R28 ;  /* 0x0000001c00248202 */ /* 0x000fe20000000f00 */
[----:B------:R-:W-:Y:S01]  /*4940*/  @!P0 IMAD.MOV.U32 R41, RZ, RZ, R29 ;  /* 0x000000ffff298224 */ /* 0x000fe200078e001d */
        /* <DEDUP_REMOVED lines=12> */
[----:B------:R-:W-:-:S02]  /*4a10*/  @!P0 MOV R45, R25 ;  /* 0x00000019002d8202 */ /* 0x000fc40000000f00 */
[----:B------:R-:W-:Y:S02]  /*4a20*/  @!P0 MOV R50, R30 ;  /* 0x0000001e00328202 */ /* 0x000fe40000000f00 */
[----:B------:R-:W-:Y:S02]  /*4a30*/  @!P0 MOV R48, R28 ;  /* 0x0000001c00308202 */ /* 0x000fe40000000f00 */
[----:B------:R-:W-:Y:S02]  /*4a40*/  @!P0 MOV R49, R29 ;  /* 0x0000001d00318202 */ /* 0x000fe40000000f00 */
[----:B------:R-:W-:Y:S02]  /*4a50*/  @!P0 MOV R55, R27 ;  /* 0x0000001b00378202 */ /* 0x000fe40000000f00 */
[----:B------:R-:W-:Y:S02]  /*4a60*/  @!P0 MOV R52, R24 ;  /* 0x0000001800348202 */ /* 0x000fe40000000f00 */
[----:B------:R-:W-:-:S02]  /*4a70*/  @!P0 MOV R58, R30 ;  /* 0x0000001e003a8202 */ /* 0x000fc40000000f00 */
[----:B------:R-:W-:Y:S02]  /*4a80*/  @!P0 MOV R59, R31 ;  /* 0x0000001f003b8202 */ /* 0x000fe40000000f00 */
[----:B------:R-:W-:Y:S02]  /*4a90*/  @!P0 MOV R57, R29 ;  /* 0x0000001d00398202 */ /* 0x000fe40000000f00 */
[----:B------:R-:W-:Y:S02]  /*4aa0*/  @!P0 MOV R62, R26 ;  /* 0x0000001a003e8202 */ /* 0x000fe40000000f00 */
[----:B------:R-:W-:Y:S02]  /*4ab0*/  @!P0 MOV R60, R24 ;  /* 0x00000018003c8202 */ /* 0x000fe40000000f00 */
[----:B------:R-:W-:Y:S01]  /*4ac0*/  @!P0 MOV R61, R25 ;  /* 0x00000019003d8202 */ /* 0x000fe20000000f00 */
        /* <DEDUP_REMOVED lines=296> */
.L_x_7907:
[----:B------:R-:W-:-:S04]  /*5d50*/  LOP3.LUT R57, R0, 0xffffffe0, RZ, 0xc0, !PT ;  /* 0xffffffe000397812 */ /* 0x000fc800078ec0ff */
[----:B------:R-:W-:-:S04]  /*5d60*/  IADD3 R56, P1, PT, R57, R18, RZ ;  /* 0x0000001239387210 */ /* 0x000fc80007f3e0ff */
[----:B------:R-:W-:-:S06]  /*5d70*/  IADD3.X R57, PT, PT, RZ, R19, RZ, P1, !PT ;  /* 0x00000013ff397210 */ /* 0x000fcc0000ffe4ff */
[----:B------:R-:W5:Y:S01]  /*5d80*/  LDG.E.ENL2.256 R56, R60, desc[UR36][R56.64] ;  /* 0xfe000024383c797e */ /* 0x000f620008121938 */
        /* <DEDUP_REMOVED lines=237> */
.L_x_7908:
[----:B------:R-:W-:-:S04]  /*6c60*/  LOP3.LUT R49, R0, 0xffffffe0, RZ, 0xc0, !PT ;  /* 0xffffffe000317812 */ /* 0x000fc800078ec0ff */
[----:B------:R-:W-:-:S04]  /*6c70*/  IADD3 R48, P1, PT, R49, R18, RZ ;  /* 0x0000001231307210 */ /* 0x000fc80007f3e0ff */
[----:B------:R-:W-:-:S06]  /*6c80*/  IADD3.X R49, PT, PT, RZ, R19, RZ, P1, !PT ;  /* 0x00000013ff317210 */ /* 0x000fcc0000ffe4ff */
[----:B------:R-:W5:Y:S01]  /*6c90*/  LDG.E.ENL2.256 R48, R52, desc[UR36][R48.64] ;  /* 0xfe0000243034797e */ /* 0x000f620008121930 */
        /* <DEDUP_REMOVED lines=237> */
.L_x_7909:
        /* <DEDUP_REMOVED lines=241> */
.L_x_7910:
[----:B------:R-:W-:-:S04]  /*8a80*/  LOP3.LUT R33, R0, 0xffffffe0, RZ, 0xc0, !PT ;  /* 0xffffffe000217812 */ /* 0x000fc800078ec0ff */
[----:B------:R-:W-:-:S04]  /*8a90*/  IADD3 R32, P1, PT, R33, R18, RZ ;  /* 0x0000001221207210 */ /* 0x000fc80007f3e0ff */
[----:B------:R-:W-:-:S06]  /*8aa0*/  IADD3.X R33, PT, PT, RZ, R19, RZ, P1, !PT ;  /* 0x00000013ff217210 */ /* 0x000fcc0000ffe4ff */
[----:B------:R-:W5:Y:S03]  /*8ab0*/  LDG.E.ENL2.256 R36, R32, desc[UR36][R32.64] ;  /* 0xfe0000242020797e */ /* 0x000f660008121924 */
.L_x_7906:
        /* <DEDUP_REMOVED lines=82> */
.L_x_7905:
[----:B------:R-:W-:Y:S05]  /*8fe0*/  BSYNC.RECONVERGENT B0 ;  /* 0x0000000000007941 */ /* 0x000fea0003800200 */
.L_x_7904:
        /* <DEDUP_REMOVED lines=284> */
.L_x_7915:
[----:B------:R-:W-:Y:S02]  /*a1b0*/  SHF.R.U32.HI R18, RZ, 0x5, R18 ;  /* 0x00000005ff127819 */ /* 0x000fe40000011612 */
[----:B------:R-:W-:-:S07]  /*a1c0*/  MOV R19, RZ ;  /* 0x000000ff00137202 */ /* 0x000fce0000000f00 */
.L_x_7914:
        /* <DEDUP_REMOVED lines=284> */
.L_x_7917:
[----:B------:R-:W-:Y:S02]  /*b390*/  SHF.R.U32.HI R26, RZ, 0x5, R25 ;  /* 0x00000005ff1a7819 */ /* 0x000fe40000011619 */
[----:B------:R-:W-:-:S07]  /*b3a0*/  MOV R27, RZ ;  /* 0x000000ff001b7202 */ /* 0x000fce0000000f00 */
.L_x_7916:
        /* <DEDUP_REMOVED lines=281> */
.L_x_7919:
[----:B------:R-:W-:Y:S02]  /*c540*/  SHF.R.U32.HI R26, RZ, 0x5, R25 ;  /* 0x00000005ff1a7819 */ /* 0x000fe40000011619 */
[----:B------:R-:W-:-:S07]  /*c550*/  MOV R27, RZ ;  /* 0x000000ff001b7202 */ /* 0x000fce0000000f00 */
.L_x_7918:
        /* <DEDUP_REMOVED lines=281> */
.L_x_7921:
[----:B------:R-:W-:Y:S01]  /*d6f0*/  SHF.R.U32.HI R26, RZ, 0x5, R18 ;  /* 0x00000005ff1a7819 */ /* 0x000fe20000011612 */
[----:B------:R-:W-:-:S07]  /*d700*/  IMAD.MOV.U32 R27, RZ, RZ, RZ ;  /* 0x000000ffff1b7224 */ /* 0x000fce00078e00ff */
.L_x_7920:
[----:B------:R-:W-:-:S04]  /*d710*/  LEA R24, P0, R26, R24, 0x5 ;  /* 0x000000181a187211 */ /* 0x000fc800078028ff */
[----:B------:R-:W-:-:S05]  /*d720*/  LEA.HI.X R25, R26, R5, R27, 0x5, P0 ;  /* 0x000000051a197211 */ /* 0x000fca00000f2c1b */
[----:B------:R0:W5:Y:S04]  /*d730*/  LDG.E.ENL2.256 R36, R32, desc[UR36][R24.64] ;  /* 0xfe0000241820797e */ /* 0x0001680008121924 */
.L_x_7913:
[----:B------:R-:W-:Y:S05]  /*d740*/  BSYNC.RECONVERGENT B0 ;  /* 0x0000000000007941 */ /* 0x000fea0003800200 */
.L_x_7912:
        /* <DEDUP_REMOVED lines=78> */
.L_x_7923:
[----:B------:R-:W-:Y:S05]  /*dc30*/  BSYNC.RECONVERGENT B0 ;  /* 0x0000000000007941 */ /* 0x000fea0003800200 */
.L_x_7922:
        /* <DEDUP_REMOVED lines=55> */
[----:B0--34-:R2:W0:Y:S02]  /*dfb0*/  DADD R74, R12, R82 ;  /* 0x000000000c4a7229 */ /* 0x0194240000000052 */
.L_x_7876:
[----:B------:R-:W-:Y:S05]  /*dfc0*/  BSYNC.RECONVERGENT B6 ;  /* 0x0000000000067941 */ /* 0x000fea0003800200 */
.L_x_7875:
[----:B------:R-:W3:Y:S02]  /*dfd0*/  LDCU UR4, c[0x0][0x3ac] ;  /* 0x00007580ff0477ac */ /* 0x000ee40008000800 */
[----:B---3--:R-:W-:-:S09]  /*dfe0*/  UISETP.NE.AND UP0, UPT, UR4, URZ, UPT ;  /* 0x000000ff0400728c */ /* 0x008fd2000bf05270 */
[----:B------:R-:W-:Y:S05]  /*dff0*/  BRA.U !UP0, `(.L_x_7924) ;  /* 0x0000000108b87547 */ /* 0x000fea000b800000 */
[----:B------:R-:W3:Y:S01]  /*e000*/  S2R R4, SR_CgaCtaId ;  /* 0x0000000000047919 */ /* 0x000ee20000008800 */
[----:B--2---:R-:W2:Y:S01]  /*e010*/  LDC R8, c[0x0][0x360] ;  /* 0x0000d800ff087b82 */ /* 0x004ea20000000800 */
[----:B------:R-:W-:-:S04]  /*e020*/  MOV R0, 0x400 ;  /* 0x0000040000007802 */ /* 0x000fc80000000f00 */
[----:B------:R-:W-:-:S03]  /*e030*/  IADD3 R3, PT, PT, R0, 0x10, RZ ;  /* 0x0000001000037810 */ /* 0x000fc60007ffe0ff */
[----:B------:R-:W4:Y:S01]  /*e040*/  LDC R10, c[0x0][0x364] ;  /* 0x0000d900ff0a7b82 */ /* 0x000f220000000800 */
[----:B--2---:R-:W-:Y:S01]  /*e050*/  IMAD R0, R2, R8, R17 ;  /* 0x0000000802007224 */ /* 0x004fe200078e0211 */
[----:B---3--:R-:W-:Y:S02]  /*e060*/  LEA R3, R4, R3, 0x18 ;  /* 0x0000000304037211 */ /* 0x008fe400078ec0ff */
[----:B----4-:R-:W-:Y:S02]  /*e070*/  ISETP.GE.U32.AND P0, PT, R10, 0x2, PT ;  /* 0x000000020a00780c */ /* 0x010fe40003f06070 */
[----:B------:R-:W-:-:S05]  /*e080*/  LEA R9, R0, R3, 0x5 ;  /* 0x0000000300097211 */ /* 0x000fca00078e28ff */
[----:B------:R3:W-:Y:S04]  /*e090*/  STS.128 [R9], R68 ;  /* 0x0000004409007388 */ /* 0x0007e80000000c00 */
[----:B0-----:R3:W-:Y:S02]  /*e0a0*/  STS.128 [R9+0x10], R72 ;  /* 0x0000104809007388 */ /* 0x0017e40000000c00 */
[----:B------:R-:W-:Y:S05]  /*e0b0*/  @!P0 BRA `(.L_x_7924) ;  /* 0x0000000000888947 */ /* 0x000fea0003800000 */
[----:B------:R-:W-:-:S07]  /*e0c0*/  IMAD.MOV.U32 R0, RZ, RZ, R10 ;  /* 0x000000ffff007224 */ /* 0x000fce00078e000a */
.L_x_7927:
        /* <DEDUP_REMOVED lines=11> */
[----:B------:R-:W3:Y:S02]  /*e180*/  LDS.128 R4, [R0] ;  /* 0x0000000000047984 */ /* 0x000ee40000000c00 */
[----:B---3--:R-:W-:-:S15]  /*e190*/  DADD R68, R68, R4 ;  /* 0x0000000044447229 */ /* 0x008fde0000000004 */
        /* <DEDUP_REMOVED lines=17> */
.L_x_7926:
[----:B------:R-:W-:Y:S05]  /*e2b0*/  BSYNC.RECONVERGENT B0 ;  /* 0x0000000000007941 */ /* 0x000fea0003800200 */
.L_x_7925:
[----:B------:R-:W-:Y:S01]  /*e2c0*/  IMAD.MOV.U32 R0, RZ, RZ, R11 ;  /* 0x000000ffff007224 */ /* 0x000fe200078e000b */
[----:B------:R-:W-:Y:S06]  /*e2d0*/  @P1 BRA `(.L_x_7927) ;  /* 0xfffffffc007c1947 */ /* 0x000fec000383ffff */
.L_x_7924:
        /* <DEDUP_REMOVED lines=15> */
[----:B------:R2:W-:Y:S04]  /*e3d0*/  STS.128 [R3], R68 ;  /* 0x0000004403007388 */ /* 0x0005e80000000c00 */
[----:B0-----:R2:W-:Y:S01]  /*e3e0*/  STS.128 [R3+0x10], R72 ;  /* 0x0000104803007388 */ /* 0x0015e20000000c00 */
[----:B------:R-:W-:Y:S05]  /*e3f0*/  @!P0 BRA `(.L_x_7929) ;  /* 0x0000000000848947 */ /* 0x000fea0003800000 */
[----:B------:R-:W-:-:S07]  /*e400*/  IMAD.MOV.U32 R4, RZ, RZ, R10 ;  /* 0x000000ffff047224 */ /* 0x000fce00078e000a */
.L_x_7932:
        /* <DEDUP_REMOVED lines=8> */
[----:B----4-:R-:W-:Y:S05]  /*e490*/  @P0 BRA `(.L_x_7931) ;  /* 0x0000000000500947 */ /* 0x010fea0003800000 */
[----:B------:R-:W-:-:S05]  /*e4a0*/  LEA R8, R12, R3, 0x5 ;  /* 0x000000030c087211 */ /* 0x000fca00078e28ff */
[----:B------:R-:W2:Y:S02]  /*e4b0*/  LDS.128 R4, [R8] ;  /* 0x0000000008047984 */ /* 0x000ea40000000c00 */
[----:B--23--:R-:W-:-:S15]  /*e4c0*/  DADD R68, R68, R4 ;  /* 0x0000000044447229 */ /* 0x00cfde0000000004 */
        /* <DEDUP_REMOVED lines=17> */
.L_x_7931:
[----:B------:R-:W-:Y:S05]  /*e5e0*/  BSYNC.RECONVERGENT B0 ;  /* 0x0000000000007941 */ /* 0x000fea0003800200 */
.L_x_7930:
[----:B------:R-:W-:Y:S01]  /*e5f0*/  IMAD.MOV.U32 R4, RZ, RZ, R12 ;  /* 0x000000ffff047224 */ /* 0x000fe200078e000c */
[----:B------:R-:W-:Y:S06]  /*e600*/  @P1 BRA `(.L_x_7932) ;  /* 0xfffffffc00801947 */ /* 0x000fec000383ffff */
.L_x_7929:
[----:B------:R-:W-:Y:S01]  /*e610*/  ISETP.GE.U32.AND P0, PT, R0, 0x2, PT ;  /* 0x000000020000780c */ /* 0x000fe20003f06070 */
[----:B------:R-:W-:Y:S05]  /*e620*/  WARPSYNC.ALL ;  /* 0x0000000000007948 */ /* 0x000fea0003800000 */
[----:B------:R-:W-:Y:S07]  /*e630*/  BAR.SYNC.DEFER_BLOCKING 0x0 ;  /* 0x0000000000007b1d */ /* 0x000fee0000010000 */
[----:B------:R-:W-:Y:S05]  /*e640*/  @!P0 BRA `(.L_x_7928) ;  /* 0x0000000000648947 */ /* 0x000fea0003800000 */
[----:B--2-4-:R-:W-:-:S07]  /*e650*/  MOV R3, 0x1 ;  /* 0x0000000100037802 */ /* 0x014fce0000000f00 */
.L_x_7933:
[----:B------:R-:W-:Y:S04]  /*e660*/  SHFL.DOWN PT, R5, R69, R3, 0x1f ;  /* 0x08001f0345057589 */ /* 0x000fe800000e0000 */
[----:B------:R-:W3:Y:S02]  /*e670*/  SHFL.DOWN PT, R4, R68, R3, 0x1f ;  /* 0x08001f0344047589 */ /* 0x000ee400000e0000 */
[----:B---3--:R2:W3:Y:S02]  /*e680*/  DADD R68, R4, R68 ;  /* 0x0000000004447229 */ /* 0x0084e40000000044 */
        /* <DEDUP_REMOVED lines=11> */
[----:B--2---:R0:W2:Y:S02]  /*e740*/  DADD R72, R4, R72 ;  /* 0x0000000004487229 */ /* 0x0040a40000000048 */
[----:B0-----:R-:W-:Y:S04]  /*e750*/  SHFL.DOWN PT, R5, R75, R3, 0x1f ;  /* 0x08001f034b057589 */ /* 0x001fe800000e0000 */
[----:B------:R0:W1:Y:S02]  /*e760*/  SHFL.DOWN PT, R4, R74, R3, 0x1f ;  /* 0x08001f034a047589 */ /* 0x00006400000e0000 */
[----:B0-----:R-:W-:-:S04]  /*e770*/  SHF.L.U32 R3, R3, 0x1, RZ ;  /* 0x0000000103037819 */ /* 0x001fc800000006ff */
[----:B------:R-:W-:-:S15]  /*e780*/  ISETP.GE.AND P0, PT, R3, R0, PT ;  /* 0x000000000300720c */ /* 0x000fde0003f06270 */
[----:B------:R-:W-:-:S15]  /*e790*/  NOP ;  /* 0x0000000000007918 */ /* 0x000fde0000000000 */
[----:B------:R-:W-:-:S15]  /*e7a0*/  NOP ;  /* 0x0000000000007918 */ /* 0x000fde0000000000 */
[----:B------:R-:W-:-:S07]  /*e7b0*/  NOP ;  /* 0x0000000000007918 */ /* 0x000fce0000000000 */
[----:B-1----:R0:W1:Y:S02]  /*e7c0*/  DADD R74, R4, R74 ;  /* 0x00000000044a7229 */ /* 0x002064000000004a */
[----:B01234-:R-:W-:Y:S05]  /*e7d0*/  @!P0 BRA `(.L_x_7933) ;  /* 0xfffffffc00a08947 */ /* 0x01ffea000383ffff */
.L_x_7928:
[----:B------:R-:W1:Y:S01]  /*e7e0*/  LDCU UR6, c[0x0][0x564] ;  /* 0x0000ac80ff0677ac */ /* 0x000e620008000800 */
[----:B0-----:R-:W-:Y:S01]  /*e7f0*/  IMAD.MOV.U32 R19, RZ, RZ, RZ ;  /* 0x000000ffff137224 */ /* 0x001fe200078e00ff */
[----:B-1----:R-:W-:-:S04]  /*e800*/  UIADD3 UR5, UPT, UPT, UR6, -0x1, URZ ;  /* 0xffffffff06057890 */ /* 0x002fc8000fffe0ff */
        /* <DEDUP_REMOVED lines=9> */
[----:B------:R-:W3:Y:S01]  /*e8a0*/  LDCU UR6, c[0x0][0x694] ;  /* 0x0000d280ff0677ac */ /* 0x000ee20008000800 */
[----:B------:R-:W-:Y:S01]  /*e8b0*/  UISETP.NE.AND UP1, UPT, UR5, URZ, UPT ;  /* 0x000000ff0500728c */ /* 0x000fe2000bf25270 */
[----:B0-----:R-:W-:-:S05]  /*e8c0*/  IMAD.HI.U32 R4, R23, UR9, R4 ;  /* 0x0000000917047c27 */ /* 0x001fca000f8e0004 */
[----:B-1----:R-:W-:-:S05]  /*e8d0*/  SHF.R.U32.HI R5, RZ, UR7, R4 ;  /* 0x00000007ff057c19 */ /* 0x002fca0008011604 */
[----:B--2-4-:R-:W-:-:S04]  /*e8e0*/  IMAD.MOV R3, RZ, RZ, -R5 ;  /* 0x000000ffff037224 */ /* 0x014fc800078e0a05 */
        /* <DEDUP_REMOVED lines=265> */
.L_x_7934:
[----:B------:R-:W-:Y:S01]  /*f980*/  MOV R18, RZ ;  /* 0x000000ff00127202 */ /* 0x000fe20000000f00 */
[----:B------:R-:W-:Y:S06]  /*f990*/  BRA.U !UP0, `(.L_x_7935) ;  /* 0x0000001108487547 */ /* 0x000fec000b800000 */
[----:B------:R-:W2:Y:S01]  /*f9a0*/  LDCU.64 UR8, c[0x0][0x568] ;  /* 0x0000ad00ff0877ac */ /* 0x000ea20008000a00 */
[----:B------:R-:W-:Y:S01]  /*f9b0*/  IADD3 R5, PT, PT, R23, 0x1, RZ ;  /* 0x0000000117057810 */ /* 0x000fe20007ffe0ff */
        /* <DEDUP_REMOVED lines=17> */
[----:B----4-:R-:W-:-:S04]  /*fad0*/  IMAD.MOV R3, RZ, RZ, -R5 ;  /* 0x000000ffff037224 */ /* 0x010fc800078e0a05 */
        /* <DEDUP_REMOVED lines=254> */
.L_x_7935:
[----:B------:R-:W-:Y:S01]  /*10ac0*/  MOV R24, RZ ;  /* 0x000000ff00187202 */ /* 0x000fe20000000f00 */
[----:B------:R-:W-:Y:S06]  /*10ad0*/  BRA.U !UP0, `(.L_x_7936) ;  /* 0x0000001108487547 */ /* 0x000fec000b800000 */
[----:B------:R-:W2:Y:S01]  /*10ae0*/  LDCU.64 UR8, c[0x0][0x568] ;  /* 0x0000ad00ff0877ac */ /* 0x000ea20008000a00 */
[----:B------:R-:W-:Y:S01]  /*10af0*/  MOV R4, RZ ;  /* 0x000000ff00047202 */ /* 0x000fe20000000f00 */
[----:B------:R-:W-:Y:S01]  /*10b00*/  VIADD R5, R23, 0x2 ;  /* 0x0000000217057836 */ /* 0x000fe20000000000 */
        /* <DEDUP_REMOVED lines=16> */
[----:B----4-:R-:W-:-:S05]  /*10c10*/  IADD3 R3, PT, PT, -R5, RZ, RZ ;  /* 0x000000ff05037210 */ /* 0x010fca0007ffe1ff */
        /* <DEDUP_REMOVED lines=254> */
.L_x_7936:
[----:B------:R-:W-:Y:S01]  /*11c00*/  IMAD.MOV.U32 R16, RZ, RZ, RZ ;  /* 0x000000ffff107224 */ /* 0x000fe200078e00ff */
[----:B------:R-:W-:Y:S06]  /*11c10*/  BRA.U !UP0, `(.L_x_7937) ;  /* 0x0000001108487547 */ /* 0x000fec000b800000 */
[----:B------:R-:W2:Y:S01]  /*11c20*/  LDCU.64 UR8, c[0x0][0x568] ;  /* 0x0000ad00ff0877ac */ /* 0x000ea20008000a00 */
[----:B------:R-:W-:Y:S02]  /*11c30*/  IADD3 R5, PT, PT, R23, 0x3, RZ ;  /* 0x0000000317057810 */ /* 0x000fe40007ffe0ff */
[----:B------:R-:W-:Y:S01]  /*11c40*/  MOV R4, RZ ;  /* 0x000000ff00047202 */ /* 0x000fe20000000f00 */
[----:B------:R-:W0:Y:S01]  /*11c50*/  LDCU UR6, c[0x0][0x570] ;  /* 0x0000ae00ff0677ac */ /* 0x000e220008000800 */
[----:B------:R-:W1:Y:S01]  /*11c60*/  LDCU UR7, c[0x0][0x694] ;  /* 0x0000d280ff0777ac */ /* 0x000e620008000800 */
[----:B------:R-:W-:Y:S02]  /*11c70*/  UISETP.NE.AND UP1, UPT, UR5, URZ, UPT ;  /* 0x000000ff0500728c */ /* 0x000fe4000bf25270 */
        /* <DEDUP_REMOVED lines=13> */
[----:B----4-:R-:W-:-:S05]  /*11d50*/  IADD3 R3, PT, PT, -R5, RZ, RZ ;  /* 0x000000ff05037210 */ /* 0x010fca0007ffe1ff */
        /* <DEDUP_REMOVED lines=254> */
.L_x_7937:
[----:B--2---:R-:W0:Y:S01]  /*12d40*/  LDC.64 R6, c[0x0][0x778] ;  /* 0x0001de00ff067b82 */ /* 0x004e220000000a00 */
        /* <DEDUP_REMOVED lines=10> */
[----:B------:R-:W4:Y:S01]  /*12df0*/  LDCU UR6, c[0x0][0x3b4] ;  /* 0x00007680ff0677ac */ /* 0x000f220008000800 */
[----:B------:R-:W-:Y:S01]  /*12e00*/  HFMA2 R22, -RZ, RZ, 0, 0 ;  /* 0x00000000ff167431 */ /* 0x000fe200000001ff */
[----:B------:R-:W1:Y:S01]  /*12e10*/  LDCU UR7, c[0x0][0x3b8] ;  /* 0x00007700ff0777ac */ /* 0x000e620008000800 */
[----:B------:R-:W0:Y:S01]  /*12e20*/  LDCU UR8, c[0x0][0x3a0] ;  /* 0x00007400ff0877ac */ /* 0x000e220008000800 */
[----:B----4-:R-:W-:-:S04]  /*12e30*/  IMAD R3, R17, UR6, RZ ;  /* 0x0000000611037c24 */ /* 0x010fc8000f8e02ff */
[----:B-1----:R-:W-:-:S04]  /*12e40*/  IMAD R3, R2, UR7, R3 ;  /* 0x0000000702037c24 */ /* 0x002fc8000f8e0203 */
[----:B0-----:R-:W-:-:S04]  /*12e50*/  IMAD R3, R0, UR8, R3 ;  /* 0x0000000800037c24 */ /* 0x001fc8000f8e0203 */
[----:B------:R-:W-:Y:S01]  /*12e60*/  IMAD.SHL.U32 R7, R3, 0x4, RZ ;  /* 0x0000000403077824 */ /* 0x000fe200078e00ff */
[----:B------:R-:W-:Y:S06]  /*12e70*/  BRA.U !UP0, `(.L_x_7939) ;  /* 0x0000001108447547 */ /* 0x000fec000b800000 */
[----:B------:R-:W0:Y:S01]  /*12e80*/  LDCU.64 UR8, c[0x0][0x568] ;  /* 0x0000ad00ff0877ac */ /* 0x000e220008000a00 */
[----:B------:R-:W-:Y:S01]  /*12e90*/  MOV R6, RZ ;  /* 0x000000ff00067202 */ /* 0x000fe20000000f00 */
[----:B------:R-:W3:Y:S01]  /*12ea0*/  LDCU UR6, c[0x0][0x570] ;  /* 0x0000ae00ff0677ac */ /* 0x000ee20008000800 */
[----:B------:R-:W1:Y:S01]  /*12eb0*/  LDCU UR7, c[0x0][0x694] ;  /* 0x0000d280ff0777ac */ /* 0x000e620008000800 */
[----:B------:R-:W-:Y:S02]  /*12ec0*/  UISETP.NE.AND UP1, UPT, UR5, URZ, UPT ;  /* 0x000000ff0500728c */ /* 0x000fe4000bf25270 */
[----:B0-----:R-:W-:-:S05]  /*12ed0*/  IMAD.HI.U32 R8, R7, UR9, R6 ;  /* 0x0000000907087c27 */ /* 0x001fca000f8e0006 */
[----:B---3--:R-:W-:-:S04]  /*12ee0*/  SHF.R.U32.HI R9, RZ, UR6, R8 ;  /* 0x00000006ff097c19 */ /* 0x008fc80008011608 */
        /* <DEDUP_REMOVED lines=266> */
.L_x_7939:
[----:B------:R-:W-:Y:S01]  /*13f90*/  IMAD.MOV.U32 R19, RZ, RZ, RZ ;  /* 0x000000ffff137224 */ /* 0x000fe200078e00ff */
[----:B------:R-:W-:Y:S06]  /*13fa0*/  BRA.U !UP0, `(.L_x_7940) ;  /* 0x0000001108487547 */ /* 0x000fec000b800000 */
[----:B------:R-:W0:Y:S01]  /*13fb0*/  LDCU.64 UR8, c[0x0][0x568] ;  /* 0x0000ad00ff0877ac */ /* 0x000e220008000a00 */
[----:B---3--:R-:W-:Y:S02]  /*13fc0*/  IADD3 R9, PT, PT, R7, 0x1, RZ ;  /* 0x0000000107097810 */ /* 0x008fe40007ffe0ff */
        /* <DEDUP_REMOVED lines=272> */
.L_x_7940:
[----:B------:R-:W-:Y:S01]  /*150d0*/  MOV R18, RZ ;  /* 0x000000ff00127202 */ /* 0x000fe20000000f00 */
[----:B------:R-:W-:Y:S06]  /*150e0*/  BRA.U !UP0, `(.L_x_7941) ;  /* 0x0000001108487547 */ /* 0x000fec000b800000 */
[----:B------:R-:W0:Y:S01]  /*150f0*/  LDCU.64 UR8, c[0x0][0x568] ;  /* 0x0000ad00ff0877ac */ /* 0x000e220008000a00 */
[----:B---3--:R-:W-:Y:S01]  /*15100*/  IADD3 R9, PT, PT, R7, 0x2, RZ ;  /* 0x0000000207097810 */ /* 0x008fe20007ffe0ff */
        /* <DEDUP_REMOVED lines=272> */
.L_x_7941:
[----:B------:R-:W-:Y:S01]  /*16210*/  MOV R16, RZ ;  /* 0x000000ff00107202 */ /* 0x000fe20000000f00 */
[----:B------:R-:W-:Y:S06]  /*16220*/  BRA.U !UP0, `(.L_x_7942) ;  /* 0x0000001108487547 */ /* 0x000fec000b800000 */
[----:B------:R-:W0:Y:S01]  /*16230*/  LDCU.64 UR8, c[0x0][0x568] ;  /* 0x0000ad00ff0877ac */ /* 0x000e220008000a00 */
[----:B------:R-:W-:Y:S01]  /*16240*/  MOV R8, RZ ;  /* 0x000000ff00087202 */ /* 0x000fe20000000f00 */
[----:B---3--:R-:W-:Y:S01]  /*16250*/  VIADD R9, R7, 0x3 ;  /* 0x0000000307097836 */ /* 0x008fe20000000000 */
        /* <DEDUP_REMOVED lines=271> */
.L_x_7942:
        /* <DEDUP_REMOVED lines=25> */
[----:B------:R0:W-:Y:S02]  /*174e0*/  STG.E.64 desc[UR36][R6.64+0x18], R74 ;  /* 0x0000184a06007986 */ /* 0x0001e4000c101b24 */
.L_x_7944:
[----:B------:R-:W-:Y:S05]  /*174f0*/  BSYNC.RECONVERGENT B0 ;  /* 0x0000000000007941 */ /* 0x000fea0003800200 */
.L_x_7943:
        /* <DEDUP_REMOVED lines=18> */
[----:B---3--:R-:W2:Y:S01]  /*17620*/  POPC R9, UR5 ;  /* 0x0000000500097d09 */ /* 0x008ea20008000000 */
        /* <DEDUP_REMOVED lines=16> */
.L_x_7946:
[----:B------:R-:W-:Y:S05]  /*17730*/  BSYNC.RECONVERGENT B0 ;  /* 0x0000000000007941 */ /* 0x000fea0003800200 */
.L_x_7945:
        /* <DEDUP_REMOVED lines=38> */
[----:B------:R-:W-:Y:S01]  /*179a0*/  MOV R31, UR11 ;  /* 0x0000000b001f7c02 */ /* 0x000fe20008000f00 */
[----:B------:R-:W-:Y:S01]  /*179b0*/  IMAD.U32 R25, RZ, RZ, UR11 ;  /* 0x0000000bff197e24 */ /* 0x000fe2000f8e00ff */
[----:B------:R-:W-:Y:S02]  /*179c0*/  MOV R24, UR10 ;  /* 0x0000000a00187c02 */ /* 0x000fe40008000f00 */
[----:B------:R-:W-:Y:S02]  /*179d0*/  MOV R26, UR10 ;  /* 0x0000000a001a7c02 */ /* 0x000fe40008000f00 */
[----:B------:R-:W-:Y:S01]  /*179e0*/  MOV R27, UR11 ;  /* 0x0000000b001b7c02 */ /* 0x000fe20008000f00 */
[----:B-1----:R-:W-:-:S02]  /*179f0*/  IMAD R0, R0, UR7, RZ ;  /* 0x0000000700007c24 */ /* 0x002fc4000f8e02ff */
[----:B--2---:R-:W-:-:S07]  /*17a00*/  IMAD R20, R20, UR5, RZ ;  /* 0x0000000514147c24 */ /* 0x004fce000f8e02ff */
.L_x_7951:
[----:B0-----:R-:W0:Y:S01]  /*17a10*/  LDC.64 R6, c[0x0][0x780] ;  /* 0x0001e000ff067b82 */ /* 0x001e220000000a00 */
[----:B---3--:R-:W-:-:S04]  /*17a20*/  IMAD.IADD R9, R0, 0x1, R3 ;  /* 0x0000000100097824 */ /* 0x008fc800078e0203 */
[----:B0-----:R-:W-:-:S05]  /*17a30*/  IMAD.WIDE.U32 R6, R9, 0x20, R6 ;  /* 0x0000002009067825 */ /* 0x001fca00078e0006 */
[----:B------:R-:W2:Y:S04]  /*17a40*/  LDG.E.64 R8, desc[UR36][R6.64] ;  /* 0x0000002406087981 */ /* 0x000ea8000c1e1b00 */
[----:B------:R-:W3:Y:S04]  /*17a50*/  LDG.E.64 R10, desc[UR36][R6.64+0x8] ;  /* 0x00000824060a7981 */ /* 0x000ee8000c1e1b00 */
[----:B------:R-:W4:Y:S04]  /*17a60*/  LDG.E.64 R12, desc[UR36][R6.64+0x10] ;  /* 0x00001024060c7981 */ /* 0x000f28000c1e1b00 */
[----:B------:R-:W4:Y:S01]  /*17a70*/  LDG.E.64 R14, desc[UR36][R6.64+0x18] ;  /* 0x00001824060e7981 */ /* 0x000f22000c1e1b00 */
[----:B------:R-:W-:-:S04]  /*17a80*/  IADD3 R3, PT, PT, R20, R3, RZ ;  /* 0x0000000314037210 */ /* 0x000fc80007ffe0ff */
[----:B------:R-:W-:Y:S01]  /*17a90*/  ISETP.GE.U32.AND P1, PT, R3, UR8, PT ;  /* 0x0000000803007c0c */ /* 0x000fe2000bf26070 */
[----:B--2---:R1:W2:-:S15]  /*17aa0*/  DADD R28, R8, R28 ;  /* 0x00000000081c7229 */ /* 0x00429e000000001c */
        /* <DEDUP_REMOVED lines=16> */
[----:B------:R-:W-:Y:S05]  /*17bb0*/  BSYNC.RECONVERGENT B1 ;  /* 0x0000000000017941 */ /* 0x000fea0003800200 */
.L_x_7950:
[----:B------:R-:W-:Y:S05]  /*17bc0*/  BRA `(.L_x_7949) ;  /* 0x0000000000bc7947 */ /* 0x000fea0003800000 */
.L_x_7948:
[----:B------:R-:W1:Y:S01]  /*17bd0*/  LDCU UR7, c[0x0][0x3a4] ;  /* 0x00007480ff0777ac */ /* 0x000e620008000800 */
[----:B------:R-:W-:Y:S01]  /*17be0*/  MOV R30, UR10 ;  /* 0x0000000a001e7c02 */ /* 0x000fe20008000f00 */
[----:B------:R-:W-:Y:S01]  /*17bf0*/  IMAD.U32 R31, RZ, RZ, UR11 ;  /* 0x0000000bff1f7e24 */ /* 0x000fe2000f8e00ff */
[----:B------:R-:W-:Y:S01]  /*17c00*/  MOV R24, UR10 ;  /* 0x0000000a00187c02 */ /* 0x000fe20008000f00 */
        /* <DEDUP_REMOVED lines=9> */
[----:B------:R-:W-:Y:S01]  /*17ca0*/  MOV R31, UR11 ;  /* 0x0000000b001f7c02 */ /* 0x000fe20008000f00 */
[----:B------:R-:W-:Y:S01]  /*17cb0*/  IMAD.U32 R25, RZ, RZ, UR11 ;  /* 0x0000000bff197e24 */ /* 0x000fe2000f8e00ff */
[----:B------:R-:W-:Y:S02]  /*17cc0*/  MOV R24, UR10 ;  /* 0x0000000a00187c02 */ /* 0x000fe40008000f00 */
[----:B------:R-:W-:Y:S01]  /*17cd0*/  MOV R26, UR10 ;  /* 0x0000000a001a7c02 */ /* 0x000fe20008000f00 */
[----:B------:R-:W4:Y:S01]  /*17ce0*/  LDC.64 R20, c[0x0][0x780] ;  /* 0x0001e000ff147b82 */ /* 0x000f220000000a00 */
[----:B------:R-:W-:-:S07]  /*17cf0*/  MOV R27, UR11 ;  /* 0x0000000b001b7c02 */ /* 0x000fce0008000f00 */
[----:B-----5:R-:W0:Y:S01]  /*17d00*/  LDC R32, c[0x0][0x364] ;  /* 0x0000d900ff207b82 */ /* 0x020e220000000800 */
[----:B-1----:R-:W-:-:S07]  /*17d10*/  IMAD R0, R0, UR5, RZ ;  /* 0x0000000500007c24 */ /* 0x002fce000f8e02ff */
.L_x_7952:
[----:B0-----:R-:W-:-:S04]  /*17d20*/  IMAD.IADD R6, R0, 0x1, R3 ;  /* 0x0000000100067824 */ /* 0x001fc800078e0203 */
[----:B--2---:R-:W-:-:S04]  /*17d30*/  IMAD R7, R6, R23, R17 ;  /* 0x0000001706077224 */ /* 0x004fc800078e0211 */
[----:B----4-:R-:W-:-:S05]  /*17d40*/  IMAD.WIDE.U32 R6, R7, 0x20, R20 ;  /* 0x0000002007067825 */ /* 0x010fca00078e0014 */
[----:B---3--:R-:W2:Y:S04]  /*17d50*/  LDG.E.64 R8, desc[UR36][R6.64] ;  /* 0x0000002406087981 */ /* 0x008ea8000c1e1b00 */
[----:B------:R-:W3:Y:S04]  /*17d60*/  LDG.E.64 R10, desc[UR36][R6.64+0x8] ;  /* 0x00000824060a7981 */ /* 0x000ee8000c1e1b00 */
[----:B------:R-:W4:Y:S04]  /*17d70*/  LDG.E.64 R12, desc[UR36][R6.64+0x10] ;  /* 0x00001024060c7981 */ /* 0x000f28000c1e1b00 */
[----:B------:R-:W5:Y:S01]  /*17d80*/  LDG.E.64 R14, desc[UR36][R6.64+0x18] ;  /* 0x00001824060e7981 */ /* 0x000f62000c1e1b00 */
[----:B------:R-:W-:-:S04]  /*17d90*/  IADD3 R3, PT, PT, R32, R3, RZ ;  /* 0x0000000320037210 */ /* 0x000fc80007ffe0ff */
[----:B------:R-:W-:Y:S01]  /*17da0*/  ISETP.GE.U32.AND P1, PT, R3, UR7, PT ;  /* 0x0000000703007c0c */ /* 0x000fe2000bf26070 */
[----:B--2---:R1:W0:-:S15]  /*17db0*/  DADD R28, R8, R28 ;  /* 0x00000000081c7229 */ /* 0x00421e000000001c */
        /* <DEDUP_REMOVED lines=16> */
.L_x_7949:
[----:B------:R-:W-:Y:S05]  /*17ec0*/  BSYNC.RECONVERGENT B0 ;  /* 0x0000000000007941 */ /* 0x000fea0003800200 */
.L_x_7947:
        /* <DEDUP_REMOVED lines=11> */
.L_x_7956:
        /* <DEDUP_REMOVED lines=9> */
[----:B---3--:R-:W1:Y:S02]  /*18010*/  LDS.128 R8, [R0] ;  /* 0x0000000000087984 */ /* 0x008e640000000c00 */
[----:B-1----:R-:W-:-:S15]  /*18020*/  DADD R28, R28, R8 ;  /* 0x000000001c1c7229 */ /* 0x002fde0000000008 */
[----:B------:R-:W-:-:S15]  /*18030*/  NOP ;  /* 0x0000000000007918 */ /* 0x000fde0000000000 */
[----:B------:R-:W-:-:S15]  /*18040*/  NOP ;  /* 0x0000000000007918 */ /* 0x000fde0000000000 */
[----:B------:R-:W-:-:S15]  /*18050*/  NOP ;  /* 0x0000000000007918 */ /* 0x000fde0000000000 */
[----:B------:R-:W-:-:S04]  /*18060*/  NOP ;  /* 0x0000000000007918 */ /* 0x000fc80000000000 */
[----:B------:R1:W2:Y:S02]  /*18070*/  DADD R30, R30, R10 ;  /* 0x000000001e1e7229 */ /* 0x0002a4000000000a */
[----:B-1----:R-:W1:Y:S04]  /*18080*/  LDS.128 R8, [R0+0x10] ;  /* 0x0000100000087984 */ /* 0x002e680000000c00 */
[----:B--2---:R2:W-:-:S15]  /*18090*/  STS.128 [R3], R28 ;  /* 0x0000001c03007388 */ /* 0x0045de0000000c00 */
[----:B------:R-:W-:-:S15]  /*180a0*/  NOP ;  /* 0x0000000000007918 */ /* 0x000fde0000000000 */
[----:B------:R-:W-:-:S15]  /*180b0*/  NOP ;  /* 0x0000000000007918 */ /* 0x000fde0000000000 */
[----:B------:R-:W-:-:S13]  /*180c0*/  NOP ;  /* 0x0000000000007918 */ /* 0x000fda0000000000 */
[----:B-1----:R-:W-:-:S15]  /*180d0*/  DADD R24, R24, R8 ;  /* 0x0000000018187229 */ /* 0x002fde0000000008 */
[----:B------:R-:W-:-:S15]  /*180e0*/  NOP ;  /* 0x0000000000007918 */ /* 0x000fde0000000000 */
[----:B------:R-:W-:-:S15]  /*180f0*/  NOP ;  /* 0x0000000000007918 */ /* 0x000fde0000000000 */
[----:B------:R-:W-:-:S15]  /*18100*/  NOP ;  /* 0x0000000000007918 */ /* 0x000fde0000000000 */
[----:B------:R-:W-:-:S04]  /*18110*/  NOP ;  /* 0x0000000000007918 */ /* 0x000fc80000000000 */
[----:B------:R-:W1:Y:S02]  /*18120*/  DADD R26, R26, R10 ;  /* 0x000000001a1a7229 */ /* 0x000e64000000000a */
[----:B-1----:R2:W-:Y:S02]  /*18130*/  STS.128 [R3+0x10], R24 ;  /* 0x0000101803007388 */ /* 0x0025e40000000c00 */
.L_x_7955:
[----:B------:R-:W-:Y:S05]  /*18140*/  BSYNC.RECONVERGENT B0 ;  /* 0x0000000000007941 */ /* 0x000fea0003800200 */
.L_x_7954:
[----:B------:R-:W-:-:S03]  /*18150*/  UISETP.GT.U32.AND UP0, UPT, UR4, 0x3, UPT ;  /* 0x000000030400788c */ /* 0x000fc6000bf04070 */
[----:B------:R-:W-:-:S06]  /*18160*/  UMOV UR4, UR7 ;  /* 0x0000000700047c82 */ /* 0x000fcc0008000000 */
[----:B------:R-:W-:Y:S05]  /*18170*/  BRA.U UP0, `(.L_x_7956) ;  /* 0xfffffffd00807547 */ /* 0x000fea000b83ffff */
.L_x_7953:
        /* <DEDUP_REMOVED lines=12> */
.L_x_7961:
[----:B------:R-:W-:Y:S01]  /*18240*/  SHF.R.U32.HI R2, RZ, 0x1, R0 ;  /* 0x00000001ff027819 */ /* 0x000fe20000011600 */
[----:B------:R-:W-:Y:S01]  /*18250*/  BAR.SYNC.DEFER_BLOCKING 0x0 ;  /* 0x0000000000007b1d */ /* 0x000fe20000010000 */
[----:B------:R-:W-:Y:S02]  /*18260*/  ISETP.GT.U32.AND P2, PT, R0, 0x7f, PT ;  /* 0x0000007f0000780c */ /* 0x000fe40003f44070 */
[----:B0-----:R-:W-:-:S03]  /*18270*/  IADD3 R6, PT, PT, R2, R17, RZ ;  /* 0x0000001102067210 */ /* 0x001fc60007ffe0ff */
[----:B------:R-:W-:Y:S01]  /*18280*/  BSSY.RECONVERGENT B0, `(.L_x_7959) ;  /* 0x0000018000007945 */ /* 0x000fe20003800200 */
[----:B------:R-:W-:-:S04]  /*18290*/  ISETP.GE.U32.AND P1, PT, R6, UR5, PT ;  /* 0x0000000506007c0c */ /* 0x000fc8000bf26070 */
[----:B------:R-:W-:-:S13]  /*182a0*/  ISETP.GE.U32.OR P1, PT, R17, R2, P1 ;  /* 0x000000021100720c */ /* 0x000fda0000f26470 */
[----:B------:R-:W-:Y:S05]  /*182b0*/  @P1 BRA `(.L_x_7960) ;  /* 0x0000000000501947 */ /* 0x000fea0003800000 */
[----:B------:R-:W-:-:S05]  /*182c0*/  LEA R0, R2, R3, 0x5 ;  /* 0x0000000302007211 */ /* 0x000fca00078e28ff */
[----:B---3--:R-:W1:Y:S02]  /*182d0*/  LDS.128 R8, [R0] ;  /* 0x0000000000087984 */ /* 0x008e640000000c00 */
[----:B-12-4-:R-:W-:-:S15]  /*182e0*/  DADD R28, R28, R8 ;  /* 0x000000001c1c7229 */ /* 0x016fde0000000008 */
        /* <DEDUP_REMOVED lines=17> */
.L_x_7960:
[----:B------:R-:W-:Y:S05]  /*18400*/  BSYNC.RECONVERGENT B0 ;  /* 0x0000000000007941 */ /* 0x000fea0003800200 */
.L_x_7959:
[----:B------:R-:W-:Y:S01]  /*18410*/  IMAD.MOV.U32 R0, RZ, RZ, R2 ;  /* 0x000000ffff007224 */ /* 0x000fe200078e0002 */
[----:B------:R-:W-:Y:S06]  /*18420*/  @P2 BRA `(.L_x_7961) ;  /* 0xfffffffc00842947 */ /* 0x000fec000383ffff */
.L_x_7958:
[----:B------:R-:W-:Y:S01]  /*18430*/  BAR.SYNC.DEFER_BLOCKING 0x0 ;  /* 0x0000000000007b1d */ /* 0x000fe20000010000 */
[----:B------:R-:W-:-:S09]  /*18440*/  UISETP.GE.U32.AND UP0, UPT, UR4, 0x2, UPT ;  /* 0x000000020400788c */ /* 0x000fd2000bf06070 */
[----:B------:R-:W-:Y:S05]  /*18450*/  BRA.U !UP0, `(.L_x_7957) ;  /* 0x0000000108647547 */ /* 0x000fea000b800000 */
[----:B0-----:R-:W-:-:S07]  /*18460*/  MOV R7, 0x1 ;  /* 0x0000000100077802 */ /* 0x001fce0000000f00 */
.L_x_7962:
[----:B-12-4-:R-:W-:Y:S04]  /*18470*/  SHFL.DOWN PT, R3, R29, R7, 0x1f ;  /* 0x08001f071d037589 */ /* 0x016fe800000e0000 */
        /* <DEDUP_REMOVED lines=23> */
.L_x_7957:
        /* <DEDUP_REMOVED lines=19> */
[----:B---3--:R-:W3:Y:S01]  /*18720*/  @P0 LDG.E.64 R8, desc[UR36][R10.64] ;  /* 0x000000240a080981 */ /* 0x008ee2000c1e1b00 */
[----:B------:R-:W0:Y:S02]  /*18730*/  LDCU.U8 UR4, c[0x0][0x799] ;  /* 0x0000f320ff0477ac */ /* 0x000e240008000000 */
[----:B0-----:R-:W-:Y:S01]  /*18740*/  ISETP.NE.AND P1, PT, RZ, UR4, PT ;  /* 0x00000004ff007c0c */ /* 0x001fe2000bf25270 */
[----:B------:R-:W-:-:S15]  /*18750*/  @P0 DADD R24, R24, R6 ;  /* 0x0000000018180229 */ /* 0x000fde0000000006 */
        /* <DEDUP_REMOVED lines=38> */
.L_x_7965:
        /* <DEDUP_REMOVED lines=19> */
.L_x_7966:
[----:B------:R-:W-:Y:S05]  /*18af0*/  BRA `(.L_x_7967) ;  /* 0x0000000000047947 */ /* 0x000fea0003800000 */
.L_x_7964:
[----:B------:R1:W-:Y:S02]  /*18b00*/  STG.E.64 desc[UR36][R20.64], R28 ;  /* 0x0000001c14007986 */ /* 0x0003e4000c101b24 */
.L_x_7967:
        /* <DEDUP_REMOVED lines=23> */
.L_x_7969:
        /* <DEDUP_REMOVED lines=19> */
.L_x_7970:
[----:B------:R-:W-:Y:S05]  /*18db0*/  BRA `(.L_x_7971) ;  /* 0x00000000000c7947 */ /* 0x000fea0003800000 */
.L_x_7968:
[----:B------:R-:W-:-:S04]  /*18dc0*/  IADD3 R18, P0, PT, R18, UR6, RZ ;  /* 0x0000000612127c10 */ /* 0x000fc8000ff1e0ff */
[----:B------:R-:W-:-:S05]  /*18dd0*/  IADD3.X R19, PT, PT, RZ, UR7, RZ, P0, !PT ;  /* 0x00000007ff137c10 */ /* 0x000fca00087fe4ff */
[----:B------:R3:W-:Y:S04]  /*18de0*/  STG.E.64 desc[UR36][R18.64], R24 ;  /* 0x0000001812007986 */ /* 0x0007e8000c101b24 */
.L_x_7971:
[----:B------:R-:W4:Y:S02]  /*18df0*/  LDCU.64 UR4, c[0x0][0x768] ;  /* 0x0000ed00ff0477ac */ /* 0x000f240008000a00 */
[----:B----4-:R-:W-:-:S04]  /*18e00*/  IADD3 R16, P0, PT, R16, UR4, RZ ;  /* 0x0000000410107c10 */ /* 0x010fc8000ff1e0ff */
[----:B------:R-:W-:-:S05]  /*18e10*/  IADD3.X R17, PT, PT, RZ, UR5, RZ, P0, !PT ;  /* 0x00000005ff117c10 */ /* 0x000fca00087fe4ff */
[----:B------:R-:W-:Y:S01]  /*18e20*/  STG.E.64 desc[UR36][R16.64], R26 ;  /* 0x0000001a10007986 */ /* 0x000fe2000c101b24 */
[----:B------:R-:W-:Y:S05]  /*18e30*/  EXIT ;  /* 0x000000000000794d */ /* 0x000fea0003800000 */
.L_x_7963:
[----:B------:R-:W0:Y:S01]  /*18e40*/  LDCU.U8 UR4, c[0x0][0x798] ;  /* 0x0000f300ff0477ac */ /* 0x000e220008000000 */
[----:B------:R-:W1:Y:S01]  /*18e50*/  LDCU.U8 UR5, c[0x0][0x799] ;  /* 0x0000f320ff0577ac */ /* 0x000e620008000000 */
[----:B0-----:R-:W-:Y:S02]  /*18e60*/  UISETP.NE.AND UP1, UPT, UR4, URZ, UPT ;  /* 0x000000ff0400728c */ /* 0x001fe4000bf25270 */
[----:B-1----:R-:W-:-:S07]  /*18e70*/  UISETP.NE.AND UP0, UPT, UR5, URZ, UPT ;  /* 0x000000ff0500728c */ /* 0x002fce000bf05270 */
[----:B------:R-:W-:Y:S05]  /*18e80*/  BRA.U !UP1, `(.L_x_7972) ;  /* 0x0000000109507547 */ /* 0x000fea000b800000 */
[----:B--2-4-:R-:W2:Y:S04]  /*18e90*/  LDG.E.64 R2, desc[UR36][R4.64] ;  /* 0x0000002404027981 */ /* 0x014ea8000c1e1b00 */
[----:B------:R-:W4:Y:S04]  /*18ea0*/  LDG.E.64 R6, desc[UR36][R4.64+0x8] ;  /* 0x0000082404067981 */ /* 0x000f28000c1e1b00 */
[----:B---3--:R-:W3:Y:S04]  /*18eb0*/  LDG.E.64 R8, desc[UR36][R4.64+0x10] ;  /* 0x0000102404087981 */ /* 0x008ee8000c1e1b00 */
        /* <DEDUP_REMOVED lines=17> */
.L_x_7972:
        /* <DEDUP_REMOVED lines=20> */
.L_x_7975:
        /* <DEDUP_REMOVED lines=19> */
.L_x_7976:
[----:B------:R-:W-:Y:S05]  /*19240*/  BRA `(.L_x_7977) ;  /* 0x0000000000107947 */ /* 0x000fea0003800000 */
.L_x_7974:
[----:B------:R-:W1:Y:S02]  /*19250*/  LDCU.64 UR4, c[0x0][0x768] ;  /* 0x0000ed00ff0477ac */ /* 0x000e640008000a00 */
[----:B-1----:R-:W-:-:S04]  /*19260*/  IADD3 R22, P0, PT, R22, UR4, RZ ;  /* 0x0000000416167c10 */ /* 0x002fc8000ff1e0ff */
[----:B------:R-:W-:-:S05]  /*19270*/  IADD3.X R23, PT, PT, RZ, UR5, RZ, P0, !PT ;  /* 0x00000005ff177c10 */ /* 0x000fca00087fe4ff */
[----:B------:R1:W-:Y:S04]  /*19280*/  STG.E.64 desc[UR36][R22.64], R28 ;  /* 0x0000001c16007986 */ /* 0x0003e8000c101b24 */
.L_x_7977:
        /* <DEDUP_REMOVED lines=23> */
.L_x_7979:
        /* <DEDUP_REMOVED lines=19> */
.L_x_7980:
[----:B------:R-:W-:Y:S05]  /*19530*/  BRA `(.L_x_7981) ;  /* 0x00000000000c7947 */ /* 0x000fea0003800000 */
.L_x_7978:
[----:B------:R-:W-:-:S04]  /*19540*/  IADD3 R18, P0, PT, R18, UR6, RZ ;  /* 0x0000000612127c10 */ /* 0x000fc8000ff1e0ff */
[----:B------:R-:W-:-:S05]  /*19550*/  IADD3.X R19, PT, PT, RZ, UR7, RZ, P0, !PT ;  /* 0x00000007ff137c10 */ /* 0x000fca00087fe4ff */
[----:B------:R2:W-:Y:S04]  /*19560*/  STG.E.64 desc[UR36][R18.64], R24 ;  /* 0x0000001812007986 */ /* 0x0005e8000c101b24 */
.L_x_7981:
[----:B------:R-:W3:Y:S02]  /*19570*/  LDCU.64 UR4, c[0x0][0x768] ;  /* 0x0000ed00ff0477ac */ /* 0x000ee40008000a00 */
[----:B---3--:R-:W-:-:S04]  /*19580*/  IADD3 R16, P0, PT, R16, UR4, RZ ;  /* 0x0000000410107c10 */ /* 0x008fc8000ff1e0ff */
[----:B------:R-:W-:-:S05]  /*19590*/  IADD3.X R17, PT, PT, RZ, UR5, RZ, P0, !PT ;  /* 0x00000005ff117c10 */ /* 0x000fca00087fe4ff */
[----:B------:R-:W-:Y:S01]  /*195a0*/  STG.E.64 desc[UR36][R16.64], R26 ;  /* 0x0000001a10007986 */ /* 0x000fe2000c101b24 */
[----:B------:R-:W-:Y:S05]  /*195b0*/  EXIT ;  /* 0x000000000000794d */ /* 0x000fea0003800000 */
.L_x_7973:
[----:B------:R-:W-:Y:S04]  /*195c0*/  STG.E.64 desc[UR36][R4.64], R28 ;  /* 0x0000001c04007986 */ /* 0x000fe8000c101b24 */
[----:B------:R-:W-:Y:S04]  /*195d0*/  STG.E.64 desc[UR36][R4.64+0x8], R30 ;  /* 0x0000081e04007986 */ /* 0x000fe8000c101b24 */
[----:B------:R-:W-:Y:S04]  /*195e0*/  STG.E.64 desc[UR36][R4.64+0x10], R24 ;  /* 0x0000101804007986 */ /* 0x000fe8000c101b24 */
[----:B----4-:R-:W-:Y:S01]  /*195f0*/  STG.E.64 desc[UR36][R4.64+0x18], R26 ;  /* 0x0000181a04007986 */ /* 0x010fe2000c101b24 */
[----:B------:R-:W-:Y:S05]  /*19600*/  EXIT ;  /* 0x000000000000794d */ /* 0x000fea0003800000 */
.L_x_7938:
        /* <DEDUP_REMOVED lines=24> */
[----:B------:R-:W2:Y:S02]  /*19790*/  @P0 LDG.E.64 R6, desc[UR36][R12.64] ;  /* 0x000000240c060981 */ /* 0x000ea4000c1e1b00 */
[----:B------:R-:W-:Y:S02]  /*197a0*/  IMAD.X R11, RZ, RZ, UR5, P1 ;  /* 0x00000005ff0b7e24 */ /* 0x000fe400088e06ff */
[----:B----4-:R-:W4:Y:S04]  /*197b0*/  @P0 LDG.E.64 R2, desc[UR36][R20.64] ;  /* 0x0000002414020981 */ /* 0x010f28000c1e1b00 */
[----:B------:R-:W4:Y:S04]  /*197c0*/  @P0 LDG.E.64 R4, desc[UR36][R14.64] ;  /* 0x000000240e040981 */ /* 0x000f28000c1e1b00 */
[----:B---3--:R-:W3:Y:S01]  /*197d0*/  @P0 LDG.E.64 R8, desc[UR36][R10.64] ;  /* 0x000000240a080981 */ /* 0x008ee2000c1e1b00 */
[----:B------:R-:W0:Y:S02]  /*197e0*/  LDCU.U8 UR4, c[0x0][0x799] ;  /* 0x0000f320ff0477ac */ /* 0x000e240008000000 */
[----:B0-----:R-:W-:Y:S01]  /*197f0*/  ISETP.NE.AND P1, PT, RZ, UR4, PT ;  /* 0x00000004ff007c0c */ /* 0x001fe2000bf25270 */
[----:B--2---:R-:W-:-:S15]  /*19800*/  @P0 DADD R72, R72, R6 ;  /* 0x0000000048480229 */ /* 0x004fde0000000006 */
[----:B------:R-:W-:-:S15]  /*19810*/  NOP ;  /* 0x0000000000007918 */ /* 0x000fde0000000000 */
[----:B------:R-:W-:-:S15]  /*19820*/  NOP ;  /* 0x0000000000007918 */ /* 0x000fde0000000000 */
[----:B------:R-:W-:-:S15]  /*19830*/  NOP ;  /* 0x0000000000007918 */ /* 0x000fde0000000000 */
[----:B------:R-:W-:-:S04]  /*19840*/  NOP ;  /* 0x0000000000007918 */ /* 0x000fc80000000000 */
[----:B----4-:R-:W0:Y:S02]  /*19850*/  @P0 DADD R68, R68, R2 ;  /* 0x0000000044440229 */ /* 0x010e240000000002 */
[----:B0-----:R0:W-:-:S15]  /*19860*/  @!P1 STG.E.64 desc[UR36][R20.64], R68 ;  /* 0x0000004414009986 */ /* 0x0011de000c101b24 */
[----:B------:R-:W-:-:S15]  /*19870*/  NOP ;  /* 0x0000000000007918 */ /* 0x000fde0000000000 */
[----:B------:R-:W-:-:S15]  /*19880*/  NOP ;  /* 0x0000000000007918 */ /* 0x000fde0000000000 */
[----:B------:R-:W-:-:S15]  /*19890*/  NOP ;  /* 0x0000000000007918 */ /* 0x000fde0000000000 */
[----:B------:R-:W-:-:S02]  /*198a0*/  NOP ;  /* 0x0000000000007918 */ /* 0x000fc40000000000 */
[----:B------:R-:W1:Y:S02]  /*198b0*/  @P0 DADD R70, R70, R4 ;  /* 0x0000000046460229 */ /* 0x000e640000000004 */
        /* <DEDUP_REMOVED lines=27> */
.L_x_7984:
        /* <DEDUP_REMOVED lines=15> */
[----:B0-----:R-:W-:Y:S01]  /*19b60*/  MOV R10, UR4 ;  /* 0x00000004000a7c02 */ /* 0x001fe20008000f00 */
[----:B--2---:R-:W-:-:S07]  /*19b70*/  IMAD.U32 R11, RZ, RZ, UR5 ;  /* 0x00000005ff0b7e24 */ /* 0x004fce000f8e00ff */
[----:B------:R-:W-:-:S07]  /*19b80*/  LEPC R20, `(.L_x_7985) ;  /* 0x000000001014794e */ /* 0x000fce0000000000 */
[----:B-1----:R-:W-:Y:S05]  /*19b90*/  CALL.ABS.NOINC R2 ;  /* 0x0000000002007343 */ /* 0x002fea0003c00000 */
.L_x_7985:
[----:B------:R-:W-:Y:S05]  /*19ba0*/  BRA `(.L_x_7986) ;  /* 0x0000000000047947 */ /* 0x000fea0003800000 */
.L_x_7983:
[----:B------:R1:W-:Y:S02]  /*19bb0*/  STG.E.64 desc[UR36][R20.64], R68 ;  /* 0x0000004414007986 */ /* 0x0003e4000c101b24 */
.L_x_7986:
        /* <DEDUP_REMOVED lines=10> */
[----:B0-----:R-:W-:Y:S01]  /*19c60*/  IMAD.MOV.U32 R12, RZ, RZ, 0x1 ;  /* 0x00000001ff0c7424 */ /* 0x001fe200078e00ff */
[----:B------:R0:W4:Y:S01]  /*19c70*/  LDC.64 R14, c[0x4][R2] ;  /* 0x01000000020e7b82 */ /* 0x0001220000000a00 */
[----:B------:R-:W1:Y:S01]  /*19c80*/  LDCU.64 UR6, c[0x4][0x7b8] ;  /* 0x0100f700ff0677ac */ /* 0x000e620008000a00 */
[----:B------:R-:W-:Y:S01]  /*19c90*/  MOV R13, RZ ;  /* 0x000000ff000d7202 */ /* 0x000fe20000000f00 */
[----:B------:R-:W2:Y:S01]  /*19ca0*/  LDCU.64 UR8, c[0x4][0x168] ;  /* 0x01002d00ff0877ac */ /* 0x000ea20008000a00 */
[----:B---3--:R-:W-:Y:S02]  /*19cb0*/  MOV R4, UR4 ;  /* 0x0000000400047c02 */ /* 0x008fe40008000f00 */
[----:B------:R-:W-:-:S02]  /*19cc0*/  MOV R5, UR5 ;  /* 0x0000000500057c02 */ /* 0x000fc40008000f00 */
[----:B-1----:R-:W-:Y:S01]  /*19cd0*/  MOV R6, UR6 ;  /* 0x0000000600067c02 */ /* 0x002fe20008000f00 */
[----:B------:R-:W-:Y:S01]  /*19ce0*/  IMAD.U32 R7, RZ, RZ, UR7 ;  /* 0x00000007ff077e24 */ /* 0x000fe2000f8e00ff */
[----:B--2---:R-:W-:Y:S02]  /*19cf0*/  MOV R10, UR8 ;  /* 0x00000008000a7c02 */ /* 0x004fe40008000f00 */
[----:B0-----:R-:W-:-:S07]  /*19d00*/  MOV R11, UR9 ;  /* 0x00000009000b7c02 */ /* 0x001fce0008000f00 */
[----:B------:R-:W-:-:S07]  /*19d10*/  LEPC R20, `(.L_x_7988) ;  /* 0x000000001014794e */ /* 0x000fce0000000000 */
[----:B----45:R-:W-:Y:S05]  /*19d20*/  CALL.ABS.NOINC R14 ;  /* 0x000000000e007343 */ /* 0x030fea0003c00000 */
.L_x_7988:
        /* <DEDUP_REMOVED lines=19> */
.L_x_7989:
[----:B------:R-:W-:Y:S05]  /*19e60*/  BRA `(.L_x_7990) ;  /* 0x00000000000c7947 */ /* 0x000fea0003800000 */
.L_x_7987:
[----:B------:R-:W-:-:S05]  /*19e70*/  IADD3 R24, P0, PT, R24, UR6, RZ ;  /* 0x0000000618187c10 */ /* 0x000fca000ff1e0ff */
[----:B------:R-:W-:-:S05]  /*19e80*/  IMAD.X R25, RZ, RZ, UR7, P0 ;  /* 0x00000007ff197e24 */ /* 0x000fca00080e06ff */
[----:B------:R3:W-:Y:S03]  /*19e90*/  STG.E.64 desc[UR36][R24.64], R72 ;  /* 0x0000004818007986 */ /* 0x0007e6000c101b24 */
.L_x_7990:
[----:B------:R-:W4:Y:S02]  /*19ea0*/  LDCU.64 UR4, c[0x0][0x768] ;  /* 0x0000ed00ff0477ac */ /* 0x000f240008000a00 */
[----:B----4-:R-:W-:-:S04]  /*19eb0*/  IADD3 R16, P0, PT, R16, UR4, RZ ;  /* 0x0000000410107c10 */ /* 0x010fc8000ff1e0ff */
[----:B------:R-:W-:-:S05]  /*19ec0*/  IADD3.X R17, PT, PT, RZ, UR5, RZ, P0, !PT ;  /* 0x00000005ff117c10 */ /* 0x000fca00087fe4ff */
[----:B------:R-:W-:Y:S01]  /*19ed0*/  STG.E.64 desc[UR36][R16.64], R74 ;  /* 0x0000004a10007986 */ /* 0x000fe2000c101b24 */
[----:B------:R-:W-:Y:S05]  /*19ee0*/  EXIT ;  /* 0x000000000000794d */ /* 0x000fea0003800000 */
.L_x_7982:
[----:B------:R-:W0:Y:S01]  /*19ef0*/  LDCU.U8 UR4, c[0x0][0x798] ;  /* 0x0000f300ff0477ac */ /* 0x000e220008000000 */
[----:B------:R-:W1:Y:S01]  /*19f00*/  LDCU.U8 UR5, c[0x0][0x799] ;  /* 0x0000f320ff0577ac */ /* 0x000e620008000000 */
[----:B0-----:R-:W-:Y:S02]  /*19f10*/  UISETP.NE.AND UP0, UPT, UR4, URZ, UPT ;  /* 0x000000ff0400728c */ /* 0x001fe4000bf05270 */
[----:B-1----:R-:W-:-:S07]  /*19f20*/  UISETP.NE.AND UP1, UPT, UR5, URZ, UPT ;  /* 0x000000ff0500728c */ /* 0x002fce000bf25270 */
[----:B------:R-:W-:Y:S05]  /*19f30*/  BRA.U !UP0, `(.L_x_7991) ;  /* 0x0000000108507547 */ /* 0x000fea000b800000 */
[----:B----4-:R-:W2:Y:S04]  /*19f40*/  LDG.E.64 R2, desc[UR36][R4.64] ;  /* 0x0000002404027981 */ /* 0x010ea8000c1e1b00 */
        /* <DEDUP_REMOVED lines=19> */
.L_x_7991:
        /* <DEDUP_REMOVED lines=19> */
[----:B--2--5:R-:W-:Y:S05]  /*1a1b0*/  CALL.ABS.NOINC R14 ;  /* 0x000000000e007343 */ /* 0x024fea0003c00000 */
.L_x_7994:
        /* <DEDUP_REMOVED lines=14> */
[----:B------:R-:W-:Y:S01]  /*1a2a0*/  MOV R7, UR9 ;  /* 0x0000000900077c02 */ /* 0x000fe20008000f00 */
[----:B0-----:R-:W-:Y:S01]  /*1a2b0*/  IMAD.U32 R10, RZ, RZ, UR4 ;  /* 0x00000004ff0a7e24 */ /* 0x001fe2000f8e00ff */
[----:B--2---:R-:W-:-:S07]  /*1a2c0*/  MOV R11, UR5 ;  /* 0x00000005000b7c02 */ /* 0x004fce0008000f00 */
[----:B------:R-:W-:-:S07]  /*1a2d0*/  LEPC R20, `(.L_x_7995) ;  /* 0x000000001014794e */ /* 0x000fce0000000000 */
[----:B-1----:R-:W-:Y:S05]  /*1a2e0*/  CALL.ABS.NOINC R2 ;  /* 0x0000000002007343 */ /* 0x002fea0003c00000 */
.L_x_7995:
[----:B------:R-:W-:Y:S05]  /*1a2f0*/  BRA `(.L_x_7996) ;  /* 0x0000000000107947 */ /* 0x000fea0003800000 */
.L_x_7993:
[----:B------:R-:W0:Y:S02]  /*1a300*/  LDCU.64 UR4, c[0x0][0x768] ;  /* 0x0000ed00ff0477ac */ /* 0x000e240008000a00 */
[----:B0-----:R-:W-:-:S04]  /*1a310*/  IADD3 R2, P0, PT, R19, UR4, RZ ;  /* 0x0000000413027c10 */ /* 0x001fc8000ff1e0ff */
[----:B----4-:R-:W-:-:S05]  /*1a320*/  IADD3.X R3, PT, PT, RZ, UR5, RZ, P0, !PT ;  /* 0x00000005ff037c10 */ /* 0x010fca00087fe4ff */
[----:B------:R0:W-:Y:S04]  /*1a330*/  STG.E.64 desc[UR36][R2.64], R68 ;  /* 0x0000004402007986 */ /* 0x0001e8000c101b24 */
.L_x_7996:
        /* <DEDUP_REMOVED lines=9> */
[----:B------:R-:W-:Y:S01]  /*1a3d0*/  HFMA2 R8, -RZ, RZ, 0, 4.4763088226318359375e-05 ;  /* 0x000002efff087431 */ /* 0x000fe200000001ff */
[----:B------:R-:W-:Y:S01]  /*1a3e0*/  MOV R12, 0x1 ;  /* 0x00000001000c7802 */ /* 0x000fe20000000f00 */
[----:B------:R2:W4:Y:S01]  /*1a3f0*/  LDC.64 R14, c[0x4][R2] ;  /* 0x01000000020e7b82 */ /* 0x0005220000000a00 */
[----:B------:R-:W3:Y:S01]  /*1a400*/  LDCU.64 UR6, c[0x4][0x7b8] ;  /* 0x0100f700ff0677ac */ /* 0x000ee20008000a00 */
[----:B------:R-:W-:Y:S01]  /*1a410*/  HFMA2 R13, -RZ, RZ, 0, 0 ;  /* 0x00000000ff0d7431 */ /* 0x000fe200000001ff */
[----:B------:R-:W1:Y:S01]  /*1a420*/  LDCU.64 UR8, c[0x4][0x168] ;  /* 0x01002d00ff0877ac */ /* 0x000e620008000a00 */
[----:B0-----:R-:W-:Y:S01]  /*1a430*/  MOV R4, UR4 ;  /* 0x0000000400047c02 */ /* 0x001fe20008000f00 */
[----:B------:R-:W-:Y:S01]  /*1a440*/  IMAD.U32 R5, RZ, RZ, UR5 ;  /* 0x00000005ff057e24 */ /* 0x000fe2000f8e00ff */
[----:B---3--:R-:W-:-:S02]  /*1a450*/  MOV R6, UR6 ;  /* 0x0000000600067c02 */ /* 0x008fc40008000f00 */
[----:B------:R-:W-:Y:S02]  /*1a460*/  MOV R7, UR7 ;  /* 0x0000000700077c02 */ /* 0x000fe40008000f00 */
[----:B-1----:R-:W-:Y:S01]  /*1a470*/  MOV R10, UR8 ;  /* 0x00000008000a7c02 */ /* 0x002fe20008000f00 */
[----:B--2---:R-:W-:-:S07]  /*1a480*/  IMAD.U32 R11, RZ, RZ, UR9 ;  /* 0x00000009ff0b7e24 */ /* 0x004fce000f8e00ff */
[----:B------:R-:W-:-:S07]  /*1a490*/  LEPC R20, `(.L_x_7998) ;  /* 0x000000001014794e */ /* 0x000fce0000000000 */
[----:B----45:R-:W-:Y:S05]  /*1a4a0*/  CALL.ABS.NOINC R14 ;  /* 0x000000000e007343 */ /* 0x030fea0003c00000 */
.L_x_7998:
        /* <DEDUP_REMOVED lines=19> */
.L_x_7999:
[----:B------:R-:W-:Y:S05]  /*1a5e0*/  BRA `(.L_x_8000) ;  /* 0x00000000000c7947 */ /* 0x000fea0003800000 */
.L_x_7997:
[----:B------:R-:W-:-:S04]  /*1a5f0*/  IADD3 R24, P0, PT, R24, UR6, RZ ;  /* 0x0000000618187c10 */ /* 0x000fc8000ff1e0ff */
[----:B------:R-:W-:-:S05]  /*1a600*/  IADD3.X R25, PT, PT, RZ, UR7, RZ, P0, !PT ;  /* 0x00000007ff197c10 */ /* 0x000fca00087fe4ff */
[----:B------:R2:W-:Y:S04]  /*1a610*/  STG.E.64 desc[UR36][R24.64], R72 ;  /* 0x0000004818007986 */ /* 0x0005e8000c101b24 */
.L_x_8000:
[----:B------:R-:W4:Y:S02]  /*1a620*/  LDCU.64 UR4, c[0x0][0x768] ;  /* 0x0000ed00ff0477ac */ /* 0x000f240008000a00 */
[----:B----4-:R-:W-:-:S04]  /*1a630*/  IADD3 R16, P0, PT, R16, UR4, RZ ;  /* 0x0000000410107c10 */ /* 0x010fc8000ff1e0ff */
[----:B------:R-:W-:-:S05]  /*1a640*/  IADD3.X R17, PT, PT, RZ, UR5, RZ, P0, !PT ;  /* 0x00000005ff117c10 */ /* 0x000fca00087fe4ff */
[----:B------:R-:W-:Y:S01]  /*1a650*/  STG.E.64 desc[UR36][R16.64], R74 ;  /* 0x0000004a10007986 */ /* 0x000fe2000c101b24 */
[----:B------:R-:W-:Y:S05]  /*1a660*/  EXIT ;  /* 0x000000000000794d */ /* 0x000fea0003800000 */
.L_x_7992:
[----:B------:R-:W-:Y:S04]  /*1a670*/  STG.E.64 desc[UR36][R4.64], R68 ;  /* 0x0000004404007986 */ /* 0x000fe8000c101b24 */
[----:B------:R-:W-:Y:S04]  /*1a680*/  STG.E.64 desc[UR36][R4.64+0x8], R70 ;  /* 0x0000084604007986 */ /* 0x000fe8000c101b24 */
[----:B------:R-:W-:Y:S04]  /*1a690*/  STG.E.64 desc[UR36][R4.64+0x10], R72 ;  /* 0x0000104804007986 */ /* 0x000fe8000c101b24 */
[----:B----4-:R-:W-:Y:S01]  /*1a6a0*/  STG.E.64 desc[UR36][R4.64+0x18], R74 ;  /* 0x0000184a04007986 */ /* 0x010fe2000c101b24 */
[----:B------:R-:W-:Y:S05]  /*1a6b0*/  EXIT ;  /* 0x000000000000794d */ /* 0x000fea0003800000 */
.L_x_8001:
        /* <DEDUP_REMOVED lines=12> */
.L_x_10028:


//--------------------- .text._ZN2at6native13reduce_kernelILi512ELi1ENS0_8ReduceOpIsNS0_14func_wrapper_tIsZNS0_11sum_functorIsssEclERNS_14TensorIteratorEEUlssE_EEjsLi4ELi8EEEEEvT1_ --------------------------
	.section	.text._ZN2at6native13reduce_kernelILi512ELi1ENS0_8ReduceOpIsNS0_14func_wrapper_tIsZNS0_11sum_functorIsssEclERNS_14TensorIteratorEEUlssE_EEjsLi4ELi8EEEEEvT1_,"ax",@progbits
	.align	128
        .global         _ZN2at6native13reduce_kernelILi512ELi1ENS0_8ReduceOpIsNS0_14func_wrapper_tIsZNS0_11sum_functorIsssEclERNS_14TensorIteratorEEUlssE_EEjsLi4ELi8EEEEEvT1_
        .type           _ZN2at6native13reduce_kernelILi512ELi1ENS0_8ReduceOpIsNS0_14func_wrapper_tIsZNS0_11sum_functorIsssEclERNS_14TensorIteratorEEUlssE_EEjsLi4ELi8EEEEEvT1_,@function
        .size           _ZN2at6native13reduce_kernelILi512ELi1ENS0_8ReduceOpIsNS0_14func_wrapper_tIsZNS0_11sum_functorIsssEclERNS_14TensorIteratorEEUlssE_EEjsLi4ELi8EEEEEvT1_,(.L_x_10029 - _ZN2at6native13reduce_kernelILi512ELi1ENS0_8ReduceOpIsNS0_14func_wrapper_tIsZNS0_11sum_functorIsssEclERNS_14TensorIteratorEEUlssE_EEjsLi4ELi8EEEEEvT1_)
        .other          _ZN2at6native13reduce_kernelILi512ELi1ENS0_8ReduceOpIsNS0_14func_wrapper_tIsZNS0_11sum_functorIsssEclERNS_14TensorIteratorEEUlssE_EEjsLi4ELi8EEEEEvT1_,@"STO_CUDA_ENTRY STV_DEFAULT"
_ZN2at6native13reduce_kernelILi512ELi1ENS0_8ReduceOpIsNS0_14func_wrapper_tIsZNS0_11sum_functorIsssEclERNS_14TensorIteratorEEUlssE_EEjsLi4ELi8EEEEEvT1_:
.text._ZN2at6native13reduce_kernelILi512ELi1ENS0_8ReduceOpIsNS0_14func_wrapper_tIsZNS0_11sum_functorIsssEclERNS_14TensorIteratorEEUlssE_EEjsLi4ELi8EEEEEvT1_:
        /* <DEDUP_REMOVED lines=295> */
.L_x_8002:
        /* <DEDUP_REMOVED lines=15> */
[----:B------:R-:W0:Y:S01]  /*1360*/  LDC.U16 R13, c[0x0][0x382] ;  /* 0x0000e080ff0d7b82 */ /* 0x000e220000000400 */
        /* <DEDUP_REMOVED lines=19> */
[----:B------:R-:W-:Y:S01]  /*14a0*/  ISETP.NE.AND P0, PT, RZ, UR21, PT ;  /* 0x00000015ff007c0c */ /* 0x000fe2000bf05270 */
[----:B------:R-:W-:Y:S01]  /*14b0*/  IMAD.MOV.U32 R9, RZ, RZ, R13 ;  /* 0x000000ffff097224 */ /* 0x000fe200078e000d */
[----:B------:R-:W-:-:S13]  /*14c0*/  ISETP.NE.AND P1, PT, R4, RZ, PT ;  /* 0x000000ff0400720c */ /* 0x000fda0003f25270 */
[----:B------:R-:W-:Y:S05]  /*14d0*/  @P0 BRA P1, `(.L_x_8009) ;  /* 0x00000000000c0947 */ /* 0x000fea0000800000 */
[----:B------:R-:W-:-:S06]  /*14e0*/  IMAD.WIDE.U32 R2, R8, 0x2, R6 ;  /* 0x0000000208027825 */ /* 0x000fcc00078e0006 */
[----:B------:R-:W2:Y:S02]  /*14f0*/  LDG.E.U16 R3, desc[UR36][R2.64] ;  /* 0x0000002402037981 */ /* 0x000ea4000c1e1500 */
[----:B--2---:R-:W-:-:S07]  /*1500*/  IADD3 R9, PT, PT, R0, R3, RZ ;  /* 0x0000000300097210 */ /* 0x004fce0007ffe0ff */
.L_x_8009:
[----:B------:R-:W-:Y:S05]  /*1510*/  BSYNC.RECONVERGENT B2 ;  /* 0x0000000000027941 */ /* 0x000fea0003800200 */
.L_x_8008:
[----:B------:R-:W-:Y:S02]  /*1520*/  IADD3 R2, P0, PT, R6, 0x10, RZ ;  /* 0x0000001006027810 */ /* 0x000fe40007f1e0ff */
[----:B------:R-:W-:-:S03]  /*1530*/  IADD3 R10, PT, PT, R11, -0x8, R20 ;  /* 0xfffffff80b0a7810 */ /* 0x000fc60007ffe014 */
[----:B------:R-:W-:-:S08]  /*1540*/  IMAD.X R3, RZ, RZ, R7, P0 ;  /* 0x000000ffff037224 */ /* 0x000fd000000e0607 */
.L_x_8007:
[----:B------:R-:W-:Y:S05]  /*1550*/  BSYNC.RECONVERGENT B1 ;  /* 0x0000000000017941 */ /* 0x000fea0003800200 */
.L_x_8006:
        /* <DEDUP_REMOVED lines=14> */
[--C-:B------:R-:W-:Y:S01]  /*1640*/  IMAD.MOV.U32 R18, RZ, RZ, R13.reuse ;  /* 0x000000ffff127224 */ /* 0x100fe200078e000d */
[-C--:B------:R-:W-:Y:S01]  /*1650*/  MOV R11, R13.reuse ;  /* 0x0000000d000b7202 */ /* 0x080fe20000000f00 */
[--C-:B------:R-:W-:Y:S01]  /*1660*/  IMAD.MOV.U32 R12, RZ, RZ, R13.reuse ;  /* 0x000000ffff0c7224 */ /* 0x100fe200078e000d */
[----:B------:R-:W-:Y:S01]  /*1670*/  MOV R16, R13 ;  /* 0x0000000d00107202 */ /* 0x000fe20000000f00 */
[----:B------:R-:W-:-:S07]  /*1680*/  IMAD.MOV.U32 R14, RZ, RZ, R13 ;  /* 0x000000ffff0e7224 */ /* 0x000fce00078e000d */
.L_x_8012:
[C---:B------:R-:W-:Y:S01]  /*1690*/  IMAD.WIDE.U32 R4, R21.reuse, 0x10, R2 ;  /* 0x0000001015047825 */ /* 0x040fe200078e0002 */
[----:B------:R-:W0:Y:S05]  /*16a0*/  LDCU UR4, c[0x0][0x390] ;  /* 0x00007200ff0477ac */ /* 0x000e2a0008000800 */
[----:B------:R-:W2:Y:S01]  /*16b0*/  LDG.E.128 R4, desc[UR36][R4.64] ;  /* 0x0000002404047981 */ /* 0x000ea2000c1e1d00 */
[----:B0-----:R-:W-:-:S04]  /*16c0*/  IADD3 R21, PT, PT, R21, UR4, RZ ;  /* 0x0000000415157c10 */ /* 0x001fc8000fffe0ff */
[----:B------:R-:W-:-:S04]  /*16d0*/  LEA R15, R21, 0x7, 0x3 ;  /* 0x00000007150f7811 */ /* 0x000fc800078e18ff */
[----:B------:R-:W-:Y:S02]  /*16e0*/  ISETP.GE.U32.AND P1, PT, R15, R10, PT ;  /* 0x0000000a0f00720c */ /* 0x000fe40003f26070 */
[C---:B--2---:R-:W-:Y:S01]  /*16f0*/  IADD3 R15, PT, PT, R6.reuse, R13, RZ ;  /* 0x0000000d060f7210 */ /* 0x044fe20007ffe0ff */
[C---:B------:R-:W-:Y:S01]  /*1700*/  IMAD.IADD R16, R5.reuse, 0x1, R16 ;  /* 0x0000000105107824 */ /* 0x040fe200078e0210 */
[----:B------:R-:W-:Y:S01]  /*1710*/  PRMT R13, R5, 0x7632, R13 ;  /* 0x00007632050d7816 */ /* 0x000fe2000000000d */
[----:B------:R-:W-:Y:S01]  /*1720*/  IMAD.IADD R18, R7, 0x1, R18 ;  /* 0x0000000107127824 */ /* 0x000fe200078e0212 */
[----:B------:R-:W-:Y:S02]  /*1730*/  PRMT R6, R6, 0x7632, R6 ;  /* 0x0000763206067816 */ /* 0x000fe40000000006 */
[----:B------:R-:W-:Y:S01]  /*1740*/  PRMT R5, R4, 0x7632, R5 ;  /* 0x0000763204057816 */ /* 0x000fe20000000005 */
[----:B------:R-:W-:Y:S01]  /*1750*/  IMAD.IADD R12, R13, 0x1, R12 ;  /* 0x000000010d0c7824 */ /* 0x000fe200078e020c */
[----:B------:R-:W-:-:S02]  /*1760*/  PRMT R7, R7, 0x7632, R7 ;  /* 0x0000763207077816 */ /* 0x000fc40000000007 */
[----:B------:R-:W-:Y:S02]  /*1770*/  IADD3 R6, PT, PT, R6, R11, RZ ;  /* 0x0000000b06067210 */ /* 0x000fe40007ffe0ff */
[----:B------:R-:W-:Y:S01]  /*1780*/  IADD3 R5, PT, PT, R5, R14, RZ ;  /* 0x0000000e05057210 */ /* 0x000fe20007ffe0ff */
[----:B------:R-:W-:Y:S01]  /*1790*/  IMAD.IADD R0, R7, 0x1, R0 ;  /* 0x0000000107007824 */ /* 0x000fe200078e0200 */
[----:B------:R-:W-:Y:S02]  /*17a0*/  IADD3 R9, PT, PT, R4, R9, RZ ;  /* 0x0000000904097210 */ /* 0x000fe40007ffe0ff */
[----:B------:R-:W-:Y:S02]  /*17b0*/  PRMT R13, R15, 0x7610, R13 ;  /* 0x000076100f0d7816 */ /* 0x000fe4000000000d */
[----:B------:R-:W-:Y:S02]  /*17c0*/  PRMT R11, R6, 0x7610, R11 ;  /* 0x00007610060b7816 */ /* 0x000fe4000000000b */
[----:B------:R-:W-:Y:S01]  /*17d0*/  PRMT R14, R5, 0x7610, R14 ;  /* 0x00007610050e7816 */ /* 0x000fe2000000000e */
[----:B------:R-:W-:Y:S06]  /*17e0*/  @!P1 BRA `(.L_x_8012) ;  /* 0xfffffffc00a89947 */ /* 0x000fec000383ffff */
.L_x_8011:
[----:B------:R-:W-:Y:S05]  /*17f0*/  BSYNC.RECONVERGENT B1 ;  /* 0x0000000000017941 */ /* 0x000fea0003800200 */
.L_x_8010:
        /* <DEDUP_REMOVED lines=8> */
[----:B--2---:R-:W-:-:S07]  /*1880*/  IADD3 R9, PT, PT, R9, R2, RZ ;  /* 0x0000000209097210 */ /* 0x004fce0007ffe0ff */
.L_x_8014:
[----:B------:R-:W-:Y:S05]  /*1890*/  BSYNC.RECONVERGENT B1 ;  /* 0x0000000000017941 */ /* 0x000fea0003800200 */
.L_x_8013:
[----:B------:R-:W-:-:S04]  /*18a0*/  IADD3 R9, PT, PT, R16, R14, R9 ;  /* 0x0000000e10097210 */ /* 0x000fc80007ffe009 */
[----:B------:R-:W-:-:S04]  /*18b0*/  IADD3 R9, PT, PT, R13, R12, R9 ;  /* 0x0000000c0d097210 */ /* 0x000fc80007ffe009 */
[----:B------:R-:W-:-:S05]  /*18c0*/  IADD3 R9, PT, PT, R18, R11, R9 ;  /* 0x0000000b12097210 */ /* 0x000fca0007ffe009 */
[----:B------:R-:W-:-:S05]  /*18d0*/  IMAD.IADD R9, R9, 0x1, R0 ;  /* 0x0000000109097824 */ /* 0x000fca00078e0200 */
[----:B------:R-:W-:Y:S01]  /*18e0*/  PRMT R16, R9, 0x7610, R16 ;  /* 0x0000761009107816 */ /* 0x000fe20000000010 */
[----:B------:R-:W-:Y:S06]  /*18f0*/  BRA `(.L_x_8004) ;  /* 0x0000009000ec7947 */ /* 0x000fec0003800000 */
.L_x_8005:
        /* <DEDUP_REMOVED lines=8> */
[----:B------:R-:W1:Y:S01]  /*1980*/  LDC.U16 R4, c[0x0][0x382] ;  /* 0x0000e080ff047b82 */ /* 0x000e620000000400 */
        /* <DEDUP_REMOVED lines=9> */
.L_x_8019:
        /* <DEDUP_REMOVED lines=14> */
[----:B--2---:R-:W-:Y:S01]  /*1b00*/  IMAD.IADD R4, R11, 0x1, R4 ;  /* 0x000000010b047824 */ /* 0x004fe200078e0204 */
[----:B---3--:R-:W-:Y:S01]  /*1b10*/  IADD3 R5, PT, PT, R12, R5, RZ ;  /* 0x000000050c057210 */ /* 0x008fe20007ffe0ff */
[----:B----4-:R-:W-:Y:S01]  /*1b20*/  IMAD.IADD R6, R15, 0x1, R6 ;  /* 0x000000010f067824 */ /* 0x010fe200078e0206 */
[----:B-----5:R-:W-:-:S09]  /*1b30*/  IADD3 R7, PT, PT, R8, R7, RZ ;  /* 0x0000000708077210 */ /* 0x020fd20007ffe0ff */
[----:B------:R-:W-:Y:S05]  /*1b40*/  @!P0 BRA `(.L_x_8019) ;  /* 0xfffffffc00b48947 */ /* 0x000fea000383ffff */
[----:B------:R-:W-:Y:S05]  /*1b50*/  BSYNC.RECONVERGENT B2 ;  /* 0x0000000000027941 */ /* 0x000fea0003800200 */
.L_x_8018:
[----:B------:R-:W-:-:S07]  /*1b60*/  PRMT R10, R8, 0x7610, R10 ;  /* 0x00007610080a7816 */ /* 0x000fce000000000a */
.L_x_8017:
[----:B------:R-:W-:Y:S05]  /*1b70*/  BSYNC.RECONVERGENT B1 ;  /* 0x0000000000017941 */ /* 0x000fea0003800200 */
.L_x_8016:
        /* <DEDUP_REMOVED lines=15> */
[----:B------:R-:W-:-:S13]  /*1c70*/  ISETP.GE.U32.AND P1, PT, R15, R20, PT ;  /* 0x000000140f00720c */ /* 0x000fda0003f26070 */
[----:B------:R-:W-:Y:S02]  /*1c80*/  @!P1 IMAD.WIDE.U32 R2, R15, 0x2, R2 ;  /* 0x000000020f029825 */ /* 0x000fe400078e0002 */
[----:B------:R0:W5:Y:S04]  /*1c90*/  LDG.E.U16 R15, desc[UR36][R8.64] ;  /* 0x00000024080f7981 */ /* 0x000168000c1e1500 */
[----:B------:R0:W5:Y:S02]  /*1ca0*/  @!P1 LDG.E.U16 R10, desc[UR36][R2.64] ;  /* 0x00000024020a9981 */ /* 0x000164000c1e1500 */
.L_x_8021:
[----:B------:R-:W-:Y:S05]  /*1cb0*/  BSYNC.RECONVERGENT B1 ;  /* 0x0000000000017941 */ /* 0x000fea0003800200 */
.L_x_8020:
[----:B------:R-:W-:Y:S04]  /*1cc0*/  BSSY.RECONVERGENT B1, `(.L_x_8022) ;  /* 0x0000010000017945 */ /* 0x000fe80003800200 */
[----:B------:R-:W-:Y:S05]  /*1cd0*/  @P0 BRA `(.L_x_8023) ;  /* 0x0000000000380947 */ /* 0x000fea0003800000 */
[----:B0-----:R-:W-:Y:S01]  /*1ce0*/  IADD3 R3, PT, PT, R21, R0, RZ ;  /* 0x0000000015037210 */ /* 0x001fe20007ffe0ff */
[----:B-----5:R-:W-:-:S03]  /*1cf0*/  IMAD.IADD R4, R4, 0x1, R11 ;  /* 0x0000000104047824 */ /* 0x020fc600078e020b */
[----:B------:R-:W-:-:S13]  /*1d00*/  ISETP.GE.U32.AND P0, PT, R3, R20, PT ;  /* 0x000000140300720c */ /* 0x000fda0003f06070 */
[----:B------:R-:W-:Y:S05]  /*1d10*/  @P0 BRA `(.L_x_8023) ;  /* 0x0000000000280947 */ /* 0x000fea0003800000 */
[----:B------:R-:W-:Y:S02]  /*1d20*/  IADD3 R3, PT, PT, R3, R0, RZ ;  /* 0x0000000003037210 */ /* 0x000fe40007ffe0ff */
[----:B------:R-:W-:Y:S02]  /*1d30*/  IADD3 R5, PT, PT, R5, R12, RZ ;  /* 0x0000000c05057210 */ /* 0x000fe40007ffe0ff */
[----:B------:R-:W-:-:S13]  /*1d40*/  ISETP.GE.U32.AND P0, PT, R3, R20, PT ;  /* 0x000000140300720c */ /* 0x000fda0003f06070 */
[----:B------:R-:W-:Y:S02]  /*1d50*/  @!P0 IMAD.IADD R3, R3, 0x1, R0 ;  /* 0x0000000103038824 */ /* 0x000fe400078e0200 */
[----:B------:R-:W-:-:S03]  /*1d60*/  @!P0 IMAD.IADD R15, R6, 0x1, R15 ;  /* 0x00000001060f8824 */ /* 0x000fc600078e020f */
[----:B------:R-:W-:Y:S02]  /*1d70*/  @!P0 ISETP.GE.U32.AND P1, PT, R3, R20, PT ;  /* 0x000000140300820c */ /* 0x000fe40003f26070 */
[----:B------:R-:W-:Y:S02]  /*1d80*/  @!P0 PRMT R6, R15, 0x7610, R6 ;  /* 0x000076100f068816 */ /* 0x000fe40000000006 */
[----:B------:R-:W-:-:S04]  /*1d90*/  @!P0 SEL R10, R10, RZ, !P1 ;  /* 0x000000ff0a0a8207 */ /* 0x000fc80004800000 */
[----:B------:R-:W-:-:S04]  /*1da0*/  @!P0 IADD3 R10, PT, PT, R7, R10, RZ ;  /* 0x0000000a070a8210 */ /* 0x000fc80007ffe0ff */
[----:B------:R-:W-:-:S07]  /*1db0*/  @!P0 PRMT R7, R10, 0x7610, R7 ;  /* 0x000076100a078816 */ /* 0x000fce0000000007 */
.L_x_8023:
[----:B------:R-:W-:Y:S05]  /*1dc0*/  BSYNC.RECONVERGENT B1 ;  /* 0x0000000000017941 */ /* 0x000fea0003800200 */
.L_x_8022:
[----:B------:R-:W-:-:S05]  /*1dd0*/  IADD3 R4, PT, PT, R6, R5, R4 ;  /* 0x0000000506047210 */ /* 0x000fca0007ffe004 */
[----:B------:R-:W-:-:S05]  /*1de0*/  IMAD.IADD R4, R4, 0x1, R7 ;  /* 0x0000000104047824 */ /* 0x000fca00078e0207 */
[----:B------:R-:W-:Y:S01]  /*1df0*/  PRMT R16, R4, 0x7610, R16 ;  /* 0x0000761004107816 */ /* 0x000fe20000000010 */
[----:B------:R-:W-:Y:S06]  /*1e00*/  BRA `(.L_x_8004) ;  /* 0x0000008c00a87947 */ /* 0x000fec0003800000 */
.L_x_8015:
[----:B------:R-:W-:-:S13]  /*1e10*/  ISETP.NE.AND P0, PT, R5, 0x1, PT ;  /* 0x000000010500780c */ /* 0x000fda0003f05270 */
        /* <DEDUP_REMOVED lines=13> */
.L_x_8028:
[----:B------:R-:W-:Y:S02]  /*1ef0*/  IMAD.IADD R9, R21, 0x1, R0 ;  /* 0x0000000115097824 */ /* 0x000fe400078e0200 */
[C---:B------:R-:W-:Y:S02]  /*1f00*/  IMAD R13, R4.reuse, R21, RZ ;  /* 0x00000015040d7224 */ /* 0x040fe400078e02ff */
[----:B------:R-:W-:Y:S01]  /*1f10*/  IMAD R15, R4, R9, RZ ;  /* 0x00000009040f7224 */ /* 0x000fe200078e02ff */
[----:B------:R-:W-:Y:S01]  /*1f20*/  IADD3 R11, PT, PT, R9, R0, RZ ;  /* 0x00000000090b7210 */ /* 0x000fe20007ffe0ff */
        /* <DEDUP_REMOVED lines=20> */
.L_x_8027:
[----:B------:R-:W-:Y:S02]  /*2070*/  PRMT R10, R14, 0x7610, R10 ;  /* 0x000076100e0a7816 */ /* 0x000fe4000000000a */
[----:B------:R-:W-:Y:S02]  /*2080*/  PRMT R11, R17, 0x7610, R11 ;  /* 0x00007610110b7816 */ /* 0x000fe4000000000b */
[----:B------:R-:W-:-:S07]  /*2090*/  PRMT R9, R18, 0x7610, R9 ;  /* 0x0000761012097816 */ /* 0x000fce0000000009 */
.L_x_8026:
[----:B------:R-:W-:Y:S05]  /*20a0*/  BSYNC.RECONVERGENT B1 ;  /* 0x0000000000017941 */ /* 0x000fea0003800200 */
.L_x_8025:
        /* <DEDUP_REMOVED lines=23> */
.L_x_8030:
[----:B------:R-:W-:Y:S05]  /*2220*/  BSYNC.RECONVERGENT B1 ;  /* 0x0000000000017941 */ /* 0x000fea0003800200 */
.L_x_8029:
[----:B------:R-:W-:Y:S04]  /*2230*/  BSSY.RECONVERGENT B1, `(.L_x_8031) ;  /* 0x0000010000017945 */ /* 0x000fe80003800200 */
[----:B------:R-:W-:Y:S05]  /*2240*/  @P0 BRA `(.L_x_8032) ;  /* 0x0000000000380947 */ /* 0x000fea0003800000 */
[----:B0-----:R-:W-:Y:S01]  /*2250*/  IMAD.IADD R3, R21, 0x1, R0 ;  /* 0x0000000115037824 */ /* 0x001fe200078e0200 */
[----:B-----5:R-:W-:-:S04]  /*2260*/  IADD3 R8, PT, PT, R8, R13, RZ ;  /* 0x0000000d08087210 */ /* 0x020fc80007ffe0ff */
[----:B------:R-:W-:-:S13]  /*2270*/  ISETP.GE.U32.AND P0, PT, R3, R20, PT ;  /* 0x000000140300720c */ /* 0x000fda0003f06070 */
[----:B------:R-:W-:Y:S05]  /*2280*/  @P0 BRA `(.L_x_8032) ;  /* 0x0000000000280947 */ /* 0x000fea0003800000 */
[----:B------:R-:W-:Y:S02]  /*2290*/  IADD3 R3, PT, PT, R3, R0, RZ ;  /* 0x0000000003037210 */ /* 0x000fe40007ffe0ff */
[----:B------:R-:W-:Y:S02]  /*22a0*/  IADD3 R7, PT, PT, R7, R10, RZ ;  /* 0x0000000a07077210 */ /* 0x000fe40007ffe0ff */
[----:B------:R-:W-:-:S13]  /*22b0*/  ISETP.GE.U32.AND P0, PT, R3, R20, PT ;  /* 0x000000140300720c */ /* 0x000fda0003f06070 */
[----:B------:R-:W-:Y:S01]  /*22c0*/  @!P0 IMAD.IADD R3, R3, 0x1, R0 ;  /* 0x0000000103038824 */ /* 0x000fe200078e0200 */
[----:B------:R-:W-:-:S04]  /*22d0*/  @!P0 IADD3 R11, PT, PT, R6, R11, RZ ;  /* 0x0000000b060b8210 */ /* 0x000fc80007ffe0ff */
[----:B------:R-:W-:Y:S02]  /*22e0*/  @!P0 ISETP.GE.U32.AND P1, PT, R3, R20, PT ;  /* 0x000000140300820c */ /* 0x000fe40003f26070 */
[----:B------:R-:W-:Y:S02]  /*22f0*/  @!P0 PRMT R6, R11, 0x7610, R6 ;  /* 0x000076100b068816 */ /* 0x000fe40000000006 */
[----:B------:R-:W-:-:S05]  /*2300*/  @!P0 SEL R0, R9, RZ, !P1 ;  /* 0x000000ff09008207 */ /* 0x000fca0004800000 */
[----:B------:R-:W-:-:S05]  /*2310*/  @!P0 IMAD.IADD R0, R5, 0x1, R0 ;  /* 0x0000000105008824 */ /* 0x000fca00078e0200 */
[----:B------:R-:W-:-:S07]  /*2320*/  @!P0 PRMT R5, R0, 0x7610, R5 ;  /* 0x0000761000058816 */ /* 0x000fce0000000005 */
.L_x_8032:
[----:B------:R-:W-:Y:S05]  /*2330*/  BSYNC.RECONVERGENT B1 ;  /* 0x0000000000017941 */ /* 0x000fea0003800200 */
.L_x_8031:
[----:B------:R-:W-:-:S04]  /*2340*/  IADD3 R6, PT, PT, R6, R7, R8 ;  /* 0x0000000706067210 */ /* 0x000fc80007ffe008 */
[----:B------:R-:W-:-:S04]  /*2350*/  IADD3 R6, PT, PT, R6, R5, RZ ;  /* 0x0000000506067210 */ /* 0x000fc80007ffe0ff */
[----:B------:R-:W-:Y:S01]  /*2360*/  PRMT R16, R6, 0x7610, R16 ;  /* 0x0000761006107816 */ /* 0x000fe20000000010 */
[----:B------:R-:W-:Y:S06]  /*2370*/  BRA `(.L_x_8004) ;  /* 0x00000088004c7947 */ /* 0x000fec0003800000 */
.L_x_8024:
[----:B------:R-:W0:Y:S01]  /*2380*/  LDCU UR4, c[0x0][0x390] ;  /* 0x00007200ff0477ac */ /* 0x000e220008000800 */
[----:B------:R-:W1:Y:S01]  /*2390*/  LDC.U16 R9, c[0x0][0x382] ;  /* 0x0000e080ff097b82 */ /* 0x000e620000000400 */
        /* <DEDUP_REMOVED lines=16> */
.L_x_8040:
[----:B------:R-:W0:Y:S01]  /*24a0*/  LDCU UR4, c[0x0][0x390] ;  /* 0x00007200ff0477ac */ /* 0x000e220008000800 */
[C---:B-----5:R-:W-:Y:S02]  /*24b0*/  @!P0 PRMT R8, R3.reuse, 0x7610, R8 ;  /* 0x0000761003088816 */ /* 0x060fe40000000008 */
[C---:B------:R-:W-:Y:S02]  /*24c0*/  @!P0 PRMT R23, R3.reuse, 0x7610, R23 ;  /* 0x0000761003178816 */ /* 0x040fe40000000017 */
[C---:B------:R-:W-:Y:S02]  /*24d0*/  @!P0 PRMT R2, R3.reuse, 0x7610, R2 ;  /* 0x0000761003028816 */ /* 0x040fe40000000002 */
[----:B------:R-:W-:Y:S01]  /*24e0*/  @!P0 PRMT R6, R3, 0x7610, R6 ;  /* 0x0000761003068816 */ /* 0x000fe20000000006 */
[----:B-1----:R-:W-:Y:S06]  /*24f0*/  @!P0 BRA `(.L_x_8035) ;  /* 0x0000003c00848947 */ /* 0x002fec0003800000 */
        /* <DEDUP_REMOVED lines=289> */
[----:B0-----:R-:W-:Y:S01]  /*3710*/  @P2 SHF.R.U32.HI R6, RZ, R16, R15 ;  /* 0x00000010ff062219 */ /* 0x001fe2000001160f */
[----:B------:R-:W-:-:S03]  /*3720*/  IMAD R15, R8, UR28, R17 ;  /* 0x0000001c080f7c24 */ /* 0x000fc6000f8e0211 */
[----:B------:R-:W-:Y:S01]  /*3730*/  @P2 IADD3 R17, PT, PT, -R6, RZ, RZ ;  /* 0x000000ff06112210 */ /* 0x000fe20007ffe1ff */
[----:B------:R-:W-:-:S04]  /*3740*/  IMAD R2, R15, UR29, R2 ;  /* 0x0000001d0f027c24 */ /* 0x000fc8000f8e0202 */
[----:B------:R-:W-:-:S04]  /*3750*/  @P2 IMAD R7, R17, R14, R7 ;  /* 0x0000000e11072224 */ /* 0x000fc800078e0207 */
[----:B--2---:R-:W-:-:S07]  /*3760*/  @P2 IMAD R2, R7, R18, R2 ;  /* 0x0000001207022224 */ /* 0x004fce00078e0202 */
.L_x_8036:
        /* <DEDUP_REMOVED lines=8> */
[----:B-1----:R-:W-:-:S05]  /*37f0*/  SHF.R.U32.HI R8, RZ, UR52, R2 ;  /* 0x00000034ff087c19 */ /* 0x002fca0008011602 */
[----:B------:R-:W-:-:S04]  /*3800*/  IMAD.MOV R17, RZ, RZ, -R8 ;  /* 0x000000ffff117224 */ /* 0x000fc800078e0a08 */
[----:B------:R-:W-:-:S04]  /*3810*/  IMAD R2, R17, UR30, R15 ;  /* 0x0000001e11027c24 */ /* 0x000fc8000f8e020f */
        /* <DEDUP_REMOVED lines=217> */
[----:B0-----:R-:W-:-:S04]  /*45b0*/  @P2 SHF.R.U32.HI R23, RZ, R18, R23 ;  /* 0x00000012ff172219 */ /* 0x001fc80000011617 */
[----:B------:R-:W-:-:S05]  /*45c0*/  @P2 IADD3 R23, PT, PT, -R23, RZ, RZ ;  /* 0x000000ff17172210 */ /* 0x000fca0007ffe1ff */
[----:B------:R-:W-:-:S04]  /*45d0*/  @P2 IMAD R17, R22, R23, R17 ;  /* 0x0000001716112224 */ /* 0x000fc800078e0211 */
[----:B--2---:R-:W-:-:S07]  /*45e0*/  @P2 IMAD R2, R17, R20, R2 ;  /* 0x0000001411022224 */ /* 0x004fce00078e0202 */
.L_x_8037:
[----:B------:R-:W0:Y:S01]  /*45f0*/  LDCU UR52, c[0x0][0x3d0] ;  /* 0x00007a00ff3477ac */ /* 0x000e220008000800 */
[----:B------:R-:W-:Y:S01]  /*4600*/  LOP3.LUT R17, R2, 0xfffffffe, RZ, 0xc0, !PT ;  /* 0xfffffffe02117812 */ /* 0x000fe200078ec0ff */
[----:B------:R-:W-:Y:S01]  /*4610*/  VIADD R15, R15, UR4 ;  /* 0x000000040f0f7c36 */ /* 0x000fe20008000000 */
[----:B------:R-:W-:Y:S02]  /*4620*/  MOV R14, RZ ;  /* 0x000000ff000e7202 */ /* 0x000fe40000000f00 */
[----:B------:R-:W-:-:S03]  /*4630*/  IADD3 R16, P2, PT, R17, R12, RZ ;  /* 0x0000000c11107210 */ /* 0x000fc60007f5e0ff */
[----:B------:R-:W-:Y:S01]  /*4640*/  IMAD.HI.U32 R7, R15, UR31, R14 ;  /* 0x0000001f0f077c27 */ /* 0x000fe2000f8e000e */
[----:B------:R-:W-:-:S05]  /*4650*/  IADD3.X R17, PT, PT, RZ, R13, RZ, P2, !PT ;  /* 0x0000000dff117210 */ /* 0x000fca00017fe4ff */
[----:B------:R0:W5:Y:S02]  /*4660*/  LDG.E.U16 R2, desc[UR36][R16.64] ;  /* 0x0000002410027981 */ /* 0x000164000c1e1500 */
        /* <DEDUP_REMOVED lines=223> */
.L_x_8038:
[----:B------:R-:W-:Y:S01]  /*5460*/  LOP3.LUT R7, R7, 0xfffffffe, RZ, 0xc0, !PT ;  /* 0xfffffffe07077812 */ /* 0x000fe200078ec0ff */
[----:B------:R-:W0:Y:S03]  /*5470*/  LDCU UR52, c[0x0][0x3d0] ;  /* 0x00007a00ff3477ac */ /* 0x000e260008000800 */
[----:B------:R-:W-:-:S05]  /*5480*/  IADD3 R16, P2, PT, R7, R12, RZ ;  /* 0x0000000c07107210 */ /* 0x000fca0007f5e0ff */
[----:B------:R-:W-:-:S05]  /*5490*/  IMAD.X R17, RZ, RZ, R13, P2 ;  /* 0x000000ffff117224 */ /* 0x000fca00010e060d */
[----:B------:R1:W5:Y:S01]  /*54a0*/  LDG.E.U16 R23, desc[UR36][R16.64] ;  /* 0x0000002410177981 */ /* 0x000362000c1e1500 */
[----:B------:R-:W-:Y:S02]  /*54b0*/  IADD3 R15, PT, PT, R15, UR4, RZ ;  /* 0x000000040f0f7c10 */ /* 0x000fe4000fffe0ff */
[----:B------:R-:W-:-:S05]  /*54c0*/  MOV R14, RZ ;  /* 0x000000ff000e7202 */ /* 0x000fca0000000f00 */
[----:B------:R-:W-:-:S05]  /*54d0*/  IMAD.HI.U32 R7, R15, UR31, R14 ;  /* 0x0000001f0f077c27 */ /* 0x000fca000f8e000e */
[----:B0-----:R-:W-:-:S05]  /*54e0*/  SHF.R.U32.HI R25, RZ, UR52, R7 ;  /* 0x00000034ff197c19 */ /* 0x001fca0008011607 */
[----:B------:R-:W-:-:S04]  /*54f0*/  IMAD.MOV R7, RZ, RZ, -R25 ;  /* 0x000000ffff077224 */ /* 0x000fc800078e0a19 */
[----:B------:R-:W-:-:S04]  /*5500*/  IMAD R7, R7, UR30, R15 ;  /* 0x0000001e07077c24 */ /* 0x000fc8000f8e020f */
        /* <DEDUP_REMOVED lines=220> */
.L_x_8039:
[----:B------:R-:W-:-:S04]  /*62d0*/  LOP3.LUT R7, R7, 0xfffffffe, RZ, 0xc0, !PT ;  /* 0xfffffffe07077812 */ /* 0x000fc800078ec0ff */
[----:B------:R-:W-:-:S04]  /*62e0*/  IADD3 R14, P1, PT, R7, R12, RZ ;  /* 0x0000000c070e7210 */ /* 0x000fc80007f3e0ff */
[----:B------:R-:W-:-:S05]  /*62f0*/  IADD3.X R15, PT, PT, RZ, R13, RZ, P1, !PT ;  /* 0x0000000dff0f7210 */ /* 0x000fca0000ffe4ff */
[----:B------:R1:W5:Y:S04]  /*6300*/  LDG.E.U16 R8, desc[UR36][R14.64] ;  /* 0x000000240e087981 */ /* 0x000368000c1e1500 */
.L_x_8035:
[----:B------:R-:W2:Y:S01]  /*6310*/  LDCU UR5, c[0x0][0x388] ;  /* 0x00007100ff0577ac */ /* 0x000ea20008000800 */
[----:B0-----:R-:W-:Y:S01]  /*6320*/  MOV R18, UR4 ;  /* 0x0000000400127c02 */ /* 0x001fe20008000f00 */
[----:B-----5:R-:W-:Y:S01]  /*6330*/  IMAD.IADD R11, R2, 0x1, R11 ;  /* 0x00000001020b7824 */ /* 0x020fe200078e020b */
[----:B------:R-:W-:Y:S02]  /*6340*/  IADD3 R19, PT, PT, R6, R19, RZ ;  /* 0x0000001306137210 */ /* 0x000fe40007ffe0ff */
[----:B------:R-:W-:Y:S01]  /*6350*/  IADD3 R10, PT, PT, R23, R10, RZ ;  /* 0x0000000a170a7210 */ /* 0x000fe20007ffe0ff */
[----:B------:R-:W-:Y:S01]  /*6360*/  IMAD R21, R18, 0x4, R21 ;  /* 0x0000000412157824 */ /* 0x000fe200078e0215 */
[----:B------:R-:W-:-:S03]  /*6370*/  IADD3 R9, PT, PT, R8, R9, RZ ;  /* 0x0000000908097210 */ /* 0x000fc60007ffe0ff */
[----:B------:R-:W-:Y:S01]  /*6380*/  IMAD R7, R18, 0x3, R21 ;  /* 0x0000000312077824 */ /* 0x000fe200078e0215 */
[----:B--2---:R-:W-:-:S04]  /*6390*/  MOV R20, UR5 ;  /* 0x0000000500147c02 */ /* 0x004fc80008000f00 */
[----:B------:R-:W-:-:S13]  /*63a0*/  ISETP.GE.U32.AND P1, PT, R7, R20, PT ;  /* 0x000000140700720c */ /* 0x000fda0003f26070 */
[----:B------:R-:W-:Y:S05]  /*63b0*/  @!P1 BRA `(.L_x_8040) ;  /* 0xffffffc000389947 */ /* 0x000fea000383ffff */
.L_x_8034:
[----:B------:R-:W-:Y:S05]  /*63c0*/  BSYNC.RECONVERGENT B1 ;  /* 0x0000000000017941 */ /* 0x000fea0003800200 */
.L_x_8033:
        /* <DEDUP_REMOVED lines=15> */
[----:B------:R-:W2:Y:S01]  /*64c0*/  LDCU UR4, c[0x0][0x3d0] ;  /* 0x00007a00ff0477ac */ /* 0x000ea20008000800 */
[----:B------:R-:W3:Y:S01]  /*64d0*/  LDCU UR5, c[0x0][0x4f4] ;  /* 0x00009e80ff0577ac */ /* 0x000ee20008000800 */
[----:B0-----:R-:W-:-:S05]  /*64e0*/  IMAD.HI.U32 R2, R21, UR7, R2 ;  /* 0x0000000715027c27 */ /* 0x001fca000f8e0002 */
[----:B--2---:R-:W-:-:S04]  /*64f0*/  SHF.R.U32.HI R3, RZ, UR4, R2 ;  /* 0x00000004ff037c19 */ /* 0x004fc80008011602 */
[----:B------:R-:W-:-:S05]  /*6500*/  IADD3 R6, PT, PT, -R3, RZ, RZ ;  /* 0x000000ff03067210 */ /* 0x000fca0007ffe1ff */
[----:B------:R-:W-:-:S04]  /*6510*/  IMAD R6, R6, UR6, R21 ;  /* 0x0000000606067c24 */ /* 0x000fc8000f8e0215 */
[----:B---3--:R-:W-:Y:S01]  /*6520*/  IMAD R6, R6, UR5, RZ ;  /* 0x0000000506067c24 */ /* 0x008fe2000f8e02ff */
[----:B------:R-:W-:Y:S06]  /*6530*/  @!P1 BRA `(.L_x_8044) ;  /* 0x0000001000189947 */ /* 0x000fec0003800000 */
[----:B------:R-:W0:Y:S01]  /*6540*/  LDCU.64 UR4, c[0x0][0x3d8] ;  /* 0x00007b00ff0477ac */ /* 0x000e220008000a00 */
[----:B------:R-:W-:Y:S02]  /*6550*/  MOV R2, RZ ;  /* 0x000000ff00027202 */ /* 0x000fe40000000f00 */
[----:B------:R-:W-:Y:S01]  /*6560*/  ISETP.NE.AND P1, PT, R4, 0x2, PT ;  /* 0x000000020400780c */ /* 0x000fe20003f25270 */
[----:B------:R-:W2:Y:S01]  /*6570*/  LDCU UR6, c[0x0][0x3d4] ;  /* 0x00007a80ff0677ac */ /* 0x000ea20008000800 */
[----:B------:R-:W3:Y:S01]  /*6580*/  LDCU UR7, c[0x0][0x4f8] ;  /* 0x00009f00ff0777ac */ /* 0x000ee20008000800 */
[----:B0-----:R-:W-:-:S05]  /*6590*/  IMAD.HI.U32 R12, R3, UR4, R2 ;  /* 0x00000004030c7c27 */ /* 0x001fca000f8e0002 */
[----:B------:R-:W-:-:S05]  /*65a0*/  SHF.R.U32.HI R13, RZ, UR5, R12 ;  /* 0x00000005ff0d7c19 */ /* 0x000fca000801160c */
[----:B------:R-:W-:-:S04]  /*65b0*/  IMAD.MOV R2, RZ, RZ, -R13 ;  /* 0x000000ffff027224 */ /* 0x000fc800078e0a0d */
[----:B--2---:R-:W-:-:S04]  /*65c0*/  IMAD R3, R2, UR6, R3 ;  /* 0x0000000602037c24 */ /* 0x004fc8000f8e0203 */
[----:B---3--:R-:W-:Y:S01]  /*65d0*/  IMAD R6, R3, UR7, R6 ;  /* 0x0000000703067c24 */ /* 0x008fe2000f8e0206 */
[----:B------:R-:W-:Y:S06]  /*65e0*/  @!P1 BRA `(.L_x_8044) ;  /* 0x0000000c00ec9947 */ /* 0x000fec0003800000 */
[----:B------:R-:W0:Y:S01]  /*65f0*/  LDCU.64 UR6, c[0x0][0x3e0] ;  /* 0x00007c00ff0677ac */ /* 0x000e220008000a00 */
[----:B------:R-:W-:Y:S02]  /*6600*/  MOV R12, RZ ;  /* 0x000000ff000c7202 */ /* 0x000fe40000000f00 */
[----:B------:R-:W-:Y:S01]  /*6610*/  ISETP.NE.AND P1, PT, R4, 0x3, PT ;  /* 0x000000030400780c */ /* 0x000fe20003f25270 */
[----:B------:R-:W2:Y:S01]  /*6620*/  LDCU UR4, c[0x0][0x3e8] ;  /* 0x00007d00ff0477ac */ /* 0x000ea20008000800 */
[----:B------:R-:W3:Y:S01]  /*6630*/  LDCU UR5, c[0x0][0x4fc] ;  /* 0x00009f80ff0577ac */ /* 0x000ee20008000800 */
[----:B0-----:R-:W-:-:S05]  /*6640*/  IMAD.HI.U32 R2, R13, UR7, R12 ;  /* 0x000000070d027c27 */ /* 0x001fca000f8e000c */
[----:B--2---:R-:W-:-:S04]  /*6650*/  SHF.R.U32.HI R3, RZ, UR4, R2 ;  /* 0x00000004ff037c19 */ /* 0x004fc80008011602 */
[----:B------:R-:W-:-:S05]  /*6660*/  IADD3 R12, PT, PT, -R3, RZ, RZ ;  /* 0x000000ff030c7210 */ /* 0x000fca0007ffe1ff */
[----:B------:R-:W-:-:S04]  /*6670*/  IMAD R13, R12, UR6, R13 ;  /* 0x000000060c0d7c24 */ /* 0x000fc8000f8e020d */
[----:B---3--:R-:W-:Y:S01]  /*6680*/  IMAD R6, R13, UR5, R6 ;  /* 0x000000050d067c24 */ /* 0x008fe2000f8e0206 */
[----:B------:R-:W-:Y:S06]  /*6690*/  @!P1 BRA `(.L_x_8044) ;  /* 0x0000000c00c09947 */ /* 0x000fec0003800000 */
[----:B------:R-:W0:Y:S01]  /*66a0*/  LDCU.64 UR4, c[0x0][0x3f0] ;  /* 0x00007e00ff0477ac */ /* 0x000e220008000a00 */
[----:B------:R-:W-:Y:S01]  /*66b0*/  IMAD.MOV.U32 R2, RZ, RZ, RZ ;  /* 0x000000ffff027224 */ /* 0x000fe200078e00ff */
[----:B------:R-:W-:Y:S01]  /*66c0*/  ISETP.NE.AND P1, PT, R4, 0x4, PT ;  /* 0x000000040400780c */ /* 0x000fe20003f25270 */
[----:B------:R-:W2:Y:S01]  /*66d0*/  LDCU UR6, c[0x0][0x3ec] ;  /* 0x00007d80ff0677ac */ /* 0x000ea20008000800 */
[----:B------:R-:W3:Y:S01]  /*66e0*/  LDCU UR7, c[0x0][0x500] ;  /* 0x0000a000ff0777ac */ /* 0x000ee20008000800 */
[----:B0-----:R-:W-:-:S05]  /*66f0*/  IMAD.HI.U32 R12, R3, UR4, R2 ;  /* 0x00000004030c7c27 */ /* 0x001fca000f8e0002 */
[----:B------:R-:W-:-:S04]  /*6700*/  SHF.R.U32.HI R13, RZ, UR5, R12 ;  /* 0x00000005ff0d7c19 */ /* 0x000fc8000801160c */
[----:B------:R-:W-:-:S05]  /*6710*/  IADD3 R2, PT, PT, -R13, RZ, RZ ;  /* 0x000000ff0d027210 */ /* 0x000fca0007ffe1ff */
[----:B--2---:R-:W-:-:S04]  /*6720*/  IMAD R3, R2, UR6, R3 ;  /* 0x0000000602037c24 */ /* 0x004fc8000f8e0203 */
[----:B---3--:R-:W-:Y:S01]  /*6730*/  IMAD R6, R3, UR7, R6 ;  /* 0x0000000703067c24 */ /* 0x008fe2000f8e0206 */
[----:B------:R-:W-:Y:S06]  /*6740*/  @!P1 BRA `(.L_x_8044) ;  /* 0x0000000c00949947 */ /* 0x000fec0003800000 */
[----:B------:R-:W0:Y:S01]  /*6750*/  LDCU.64 UR6, c[0x0][0x3f8] ;  /* 0x00007f00ff0677ac */ /* 0x000e220008000a00 */
[----:B------:R-:W-:Y:S01]  /*6760*/  HFMA2 R12, -RZ, RZ, 0, 0 ;  /* 0x00000000ff0c7431 */ /* 0x000fe200000001ff */
[----:B------:R-:W-:Y:S01]  /*6770*/  ISETP.NE.AND P1, PT, R4, 0x5, PT ;  /* 0x000000050400780c */ /* 0x000fe20003f25270 */
[----:B------:R-:W2:Y:S01]  /*6780*/  LDCU UR4, c[0x0][0x400] ;  /* 0x00008000ff0477ac */ /* 0x000ea20008000800 */
[----:B------:R-:W3:Y:S02]  /*6790*/  LDCU UR5, c[0x0][0x504] ;  /* 0x0000a080ff0577ac */ /* 0x000ee40008000800 */
[----:B0-----:R-:W-:-:S05]  /*67a0*/  IMAD.HI.U32 R2, R13, UR7, R12 ;  /* 0x000000070d027c27 */ /* 0x001fca000f8e000c */
[----:B--2---:R-:W-:-:S05]  /*67b0*/  SHF.R.U32.HI R3, RZ, UR4, R2 ;  /* 0x00000004ff037c19 */ /* 0x004fca0008011602 */
[----:B------:R-:W-:-:S04]  /*67c0*/  IMAD.MOV R12, RZ, RZ, -R3 ;  /* 0x000000ffff0c7224 */ /* 0x000fc800078e0a03 */
[----:B------:R-:W-:-:S04]  /*67d0*/  IMAD R13, R12, UR6, R13 ;  /* 0x000000060c0d7c24 */ /* 0x000fc8000f8e020d */
        /* <DEDUP_REMOVED lines=63> */
[----:B--2---:R-:W-:-:S05]  /*6bd0*/  SHF.R.U32.HI R3, RZ, UR4, R2 ;  /* 0x00000004ff037c19 */ /* 0x004fca0008011602 */
[----:B------:R-:W-:-:S04]  /*6be0*/  IMAD.MOV R12, RZ, RZ, -R3 ;  /* 0x000000ffff0c7224 */ /* 0x000fc800078e0a03 */
[----:B------:R-:W-:-:S04]  /*6bf0*/  IMAD R13, R12, UR6, R13 ;  /* 0x000000060c0d7c24 */ /* 0x000fc8000f8e020d */
        /* <DEDUP_REMOVED lines=154> */
.L_x_8044:
[----:B------:R-:W-:Y:S02]  /*75a0*/  SHF.R.U32.HI R12, RZ, 0x1, R6 ;  /* 0x00000001ff0c7819 */ /* 0x000fe40000011606 */
[----:B------:R-:W-:-:S07]  /*75b0*/  MOV R13, RZ ;  /* 0x000000ff000d7202 */ /* 0x000fce0000000f00 */
.L_x_8043:
[----:B------:R-:W0:Y:S02]  /*75c0*/  LDCU.64 UR4, c[0x0][0x750] ;  /* 0x0000ea00ff0477ac */ /* 0x000e240008000a00 */
[----:B0-----:R-:W-:-:S05]  /*75d0*/  IADD3 R3, P1, PT, R0, UR4, RZ ;  /* 0x0000000400037c10 */ /* 0x001fca000ff3e0ff */
[----:B------:R-:W-:Y:S01]  /*75e0*/  IMAD.X R2, RZ, RZ, UR5, P1 ;  /* 0x00000005ff027e24 */ /* 0x000fe200088e06ff */
[----:B-1----:R-:W-:-:S04]  /*75f0*/  LEA R14, P1, R12, R3, 0x1 ;  /* 0x000000030c0e7211 */ /* 0x002fc800078208ff */
        /* <DEDUP_REMOVED lines=280> */
.L_x_8046:
[----:B------:R-:W-:Y:S02]  /*8780*/  SHF.R.U32.HI R16, RZ, 0x1, R0 ;  /* 0x00000001ff107819 */ /* 0x000fe40000011600 */
[----:B------:R-:W-:-:S07]  /*8790*/  MOV R17, RZ ;  /* 0x000000ff00117202 */ /* 0x000fce0000000f00 */
.L_x_8045:
        /* <DEDUP_REMOVED lines=281> */
.L_x_8048:
[----:B------:R-:W-:Y:S02]  /*9930*/  SHF.R.U32.HI R16, RZ, 0x1, R0 ;  /* 0x00000001ff107819 */ /* 0x000fe40000011600 */
[----:B------:R-:W-:-:S07]  /*9940*/  MOV R17, RZ ;  /* 0x000000ff00117202 */ /* 0x000fce0000000f00 */
.L_x_8047:
        /* <DEDUP_REMOVED lines=281> */
.L_x_8050:
[----:B------:R-:W-:Y:S01]  /*aae0*/  SHF.R.U32.HI R14, RZ, 0x1, R0 ;  /* 0x00000001ff0e7819 */ /* 0x000fe20000011600 */
[----:B------:R-:W-:-:S07]  /*aaf0*/  IMAD.MOV.U32 R15, RZ, RZ, RZ ;  /* 0x000000ffff0f7224 */ /* 0x000fce00078e00ff */
.L_x_8049:
[----:B------:R-:W-:-:S04]  /*ab00*/  LEA R4, P0, R14, R3, 0x1 ;  /* 0x000000030e047211 */ /* 0x000fc800078008ff */
[----:B------:R-:W-:-:S05]  /*ab10*/  LEA.HI.X R5, R14, R2, R15, 0x1, P0 ;  /* 0x000000020e057211 */ /* 0x000fca00000f0c0f */
[----:B------:R0:W5:Y:S04]  /*ab20*/  LDG.E.U16 R8, desc[UR36][R4.64] ;  /* 0x0000002404087981 */ /* 0x000168000c1e1500 */
.L_x_8042:
[----:B------:R-:W-:Y:S05]  /*ab30*/  BSYNC.RECONVERGENT B1 ;  /* 0x0000000000017941 */ /* 0x000fea0003800200 */
.L_x_8041:
[----:B------:R-:W-:Y:S01]  /*ab40*/  ISETP.GE.U32.AND P0, PT, R21, R20, PT ;  /* 0x000000141500720c */ /* 0x000fe20003f06070 */
[----:B------:R-:W-:-:S12]  /*ab50*/  BSSY.RECONVERGENT B1, `(.L_x_8051) ;  /* 0x0000012000017945 */ /* 0x000fd80003800200 */
[----:B------:R-:W-:Y:S05]  /*ab60*/  @P0 BRA `(.L_x_8052) ;  /* 0x0000000000400947 */ /* 0x000fea0003800000 */
[----:B------:R-:W-:Y:S02]  /*ab70*/  IADD3 R3, PT, PT, R21, R18, RZ ;  /* 0x0000001215037210 */ /* 0x000fe40007ffe0ff */
[----:B-----5:R-:W-:Y:S02]  /*ab80*/  IADD3 R6, PT, PT, R19, R6, RZ ;  /* 0x0000000613067210 */ /* 0x020fe40007ffe0ff */
[----:B------:R-:W-:Y:S02]  /*ab90*/  ISETP.GE.U32.AND P0, PT, R3, R20, PT ;  /* 0x000000140300720c */ /* 0x000fe40003f06070 */
[----:B------:R-:W-:-:S11]  /*aba0*/  PRMT R19, R6, 0x7610, R19 ;  /* 0x0000761006137816 */ /* 0x000fd60000000013 */
[----:B------:R-:W-:Y:S05]  /*abb0*/  @P0 BRA `(.L_x_8052) ;  /* 0x00000000002c0947 */ /* 0x000fea0003800000 */
[----:B------:R-:W-:Y:S01]  /*abc0*/  IMAD.IADD R3, R3, 0x1, R18 ;  /* 0x0000000103037824 */ /* 0x000fe200078e0212 */
[----:B------:R-:W-:-:S04]  /*abd0*/  IADD3 R7, PT, PT, R11, R7, RZ ;  /* 0x000000070b077210 */ /* 0x000fc80007ffe0ff */
[----:B------:R-:W-:Y:S02]  /*abe0*/  ISETP.GE.U32.AND P0, PT, R3, R20, PT ;  /* 0x000000140300720c */ /* 0x000fe40003f06070 */
[----:B------:R-:W-:-:S11]  /*abf0*/  PRMT R11, R7, 0x7610, R11 ;  /* 0x00007610070b7816 */ /* 0x000fd6000000000b */
[----:B------:R-:W-:Y:S01]  /*ac00*/  @!P0 IADD3 R3, PT, PT, R3, R18, RZ ;  /* 0x0000001203038210 */ /* 0x000fe20007ffe0ff */
[----:B------:R-:W-:-:S03]  /*ac10*/  @!P0 IMAD.IADD R23, R10, 0x1, R23 ;  /* 0x000000010a178824 */ /* 0x000fc600078e0217 */
[----:B------:R-:W-:Y:S02]  /*ac20*/  @!P0 ISETP.GE.U32.AND P1, PT, R3, R20, PT ;  /* 0x000000140300820c */ /* 0x000fe40003f26070 */
[----:B------:R-:W-:Y:S02]  /*ac30*/  @!P0 PRMT R10, R23, 0x7610, R10 ;  /* 0x00007610170a8816 */ /* 0x000fe4000000000a */
[----:B------:R-:W-:-:S04]  /*ac40*/  @!P0 SEL R8, R8, RZ, !P1 ;  /* 0x000000ff08088207 */ /* 0x000fc80004800000 */
[----:B------:R-:W-:-:S04]  /*ac50*/  @!P0 IADD3 R8, PT, PT, R9, R8, RZ ;  /* 0x0000000809088210 */ /* 0x000fc80007ffe0ff */
[----:B------:R-:W-:-:S07]  /*ac60*/  @!P0 PRMT R9, R8, 0x7610, R9 ;  /* 0x0000761008098816 */ /* 0x000fce0000000009 */
.L_x_8052:
[----:B------:R-:W-:Y:S05]  /*ac70*/  BSYNC.RECONVERGENT B1 ;  /* 0x0000000000017941 */ /* 0x000fea0003800200 */
.L_x_8051:
[----:B------:R-:W-:-:S04]  /*ac80*/  IADD3 R10, PT, PT, R10, R11, R19 ;  /* 0x0000000b0a0a7210 */ /* 0x000fc80007ffe013 */
[----:B------:R-:W-:-:S04]  /*ac90*/  IADD3 R10, PT, PT, R10, R9, RZ ;  /* 0x000000090a0a7210 */ /* 0x000fc80007ffe0ff */
[----:B------:R-:W-:-:S07]  /*aca0*/  PRMT R16, R10, 0x7610, R16 ;  /* 0x000076100a107816 */ /* 0x000fce0000000010 */
.L_x_8004:
[----:B------:R-:W-:Y:S05]  /*acb0*/  BSYNC.RECONVERGENT B0 ;  /* 0x0000000000007941 */ /* 0x000fea0003800200 */
.L_x_8003:
[----:B------:R-:W2:Y:S01]  /*acc0*/  LDCU UR4, c[0x0][0x3a0] ;  /* 0x00007400ff0477ac */ /* 0x000ea20008000800 */
[----:B0-----:R-:W0:Y:S01]  /*acd0*/  S2R R5, SR_TID.X ;  /* 0x0000000000057919 */ /* 0x001e220000002100 */
[----:B------:R-:W3:Y:S01]  /*ace0*/  S2R R0, SR_TID.Y ;  /* 0x0000000000007919 */ /* 0x000ee20000002200 */
[----:B--2---:R-:W-:-:S09]  /*acf0*/  UISETP.NE.AND UP0, UPT, UR4, URZ, UPT ;  /* 0x000000ff0400728c */ /* 0x004fd2000bf05270 */
[----:B------:R-:W-:Y:S05]  /*ad00*/  BRA.U !UP0, `(.L_x_8053) ;  /* 0x0000000108687547 */ /* 0x000fea000b800000 */
[----:B------:R-:W2:Y:S01]  /*ad10*/  S2UR UR5, SR_CgaCtaId ;  /* 0x00000000000579c3 */ /* 0x000ea20000008800 */
[----:B------:R-:W0:Y:S01]  /*ad20*/  LDCU UR8, c[0x0][0x360] ;  /* 0x00006c00ff0877ac */ /* 0x000e220008000800 */
[----:B------:R-:W-:Y:S01]  /*ad30*/  UMOV UR4, 0x400 ;  /* 0x0000040000047882 */ /* 0x000fe20000000000 */
[----:B------:R-:W4:Y:S01]  /*ad40*/  LDCU UR6, c[0x0][0x364] ;  /* 0x00006c80ff0677ac */ /* 0x000f220008000800 */
[----:B------:R-:W-:Y:S01]  /*ad50*/  UIADD3 UR4, UPT, UPT, UR4, 0x10, URZ ;  /* 0x0000001004047890 */ /* 0x000fe2000fffe0ff */
[----:B0--3--:R-:W-:-:S03]  /*ad60*/  IMAD R2, R0, UR8, R5 ;  /* 0x0000000800027c24 */ /* 0x009fc6000f8e0205 */
[----:B--2---:R-:W-:Y:S02]  /*ad70*/  ULEA UR4, UR5, UR4, 0x18 ;  /* 0x0000000405047291 */ /* 0x004fe4000f8ec0ff */
[----:B----4-:R-:W-:-:S04]  /*ad80*/  UISETP.GE.U32.AND UP0, UPT, UR6, 0x2, UPT ;  /* 0x000000020600788c */ /* 0x010fc8000bf06070 */
[----:B------:R-:W-:-:S05]  /*ad90*/  LEA R3, R2, UR4, 0x1 ;  /* 0x0000000402037c11 */ /* 0x000fca000f8e08ff */
[----:B------:R2:W-:Y:S01]  /*ada0*/  STS.U16 [R3], R16 ;  /* 0x0000001003007388 */ /* 0x0005e20000000400 */
[----:B------:R-:W-:Y:S05]  /*adb0*/  BRA.U !UP0, `(.L_x_8053) ;  /* 0x00000001083c7547 */ /* 0x000fea000b800000 */
[----:B------:R-:W-:-:S05]  /*adc0*/  UMOV UR5, UR6 ;  /* 0x0000000600057c82 */ /* 0x000fca0008000000 */
.L_x_8054:
        /* <DEDUP_REMOVED lines=9> */
[----:B-----5:R-:W0:Y:S02]  /*ae60*/  @!P0 LDS.U16 R7, [R2] ;  /* 0x0000000002078984 */ /* 0x020e240000000400 */
[----:B0---4-:R-:W-:-:S04]  /*ae70*/  @!P0 IADD3 R4, PT, PT, R16, R7, RZ ;  /* 0x0000000710048210 */ /* 0x011fc80007ffe0ff */
[----:B--2---:R-:W-:Y:S01]  /*ae80*/  @!P0 PRMT R16, R4, 0x7610, R16 ;  /* 0x0000761004108816 */ /* 0x004fe20000000010 */
[----:B------:R4:W-:Y:S01]  /*ae90*/  @!P0 STS.U16 [R3], R4 ;  /* 0x0000000403008388 */ /* 0x0009e20000000400 */
[----:B------:R-:W-:Y:S05]  /*aea0*/  BRA.U UP0, `(.L_x_8054) ;  /* 0xfffffffd00c87547 */ /* 0x000fea000b83ffff */
.L_x_8053:
        /* <DEDUP_REMOVED lines=9> */
[----:B0--3--:R-:W-:Y:S01]  /*af40*/  IMAD R2, R0, UR6, R5 ;  /* 0x0000000600027c24 */ /* 0x009fe2000f8e0205 */
[----:B------:R-:W-:Y:S02]  /*af50*/  UIADD3 UR4, UPT, UPT, UR4, 0x10, URZ ;  /* 0x0000001004047890 */ /* 0x000fe4000fffe0ff */
[----:B------:R-:W-:Y:S02]  /*af60*/  UISETP.GE.U32.AND UP0, UPT, UR6, 0x40, UPT ;  /* 0x000000400600788c */ /* 0x000fe4000bf06070 */
[----:B-1----:R-:W-:-:S06]  /*af70*/  ULEA UR4, UR5, UR4, 0x18 ;  /* 0x0000000405047291 */ /* 0x002fcc000f8ec0ff */
[----:B--2-4-:R-:W-:Y:S01]  /*af80*/  LEA R3, R2, UR4, 0x1 ;  /* 0x0000000402037c11 */ /* 0x014fe2000f8e08ff */
[----:B------:R-:W-:-:S04]  /*af90*/  UMOV UR4, 0x20 ;  /* 0x0000002000047882 */ /* 0x000fc80000000000 */
[----:B------:R1:W-:Y:S01]  /*afa0*/  STS.U16 [R3], R16 ;  /* 0x0000001003007388 */ /* 0x0003e20000000400 */
[----:B------:R-:W-:Y:S05]  /*afb0*/  BRA.U !UP0, `(.L_x_8056) ;  /* 0x00000001083c7547 */ /* 0x000fea000b800000 */
[----:B------:R-:W-:-:S05]  /*afc0*/  UMOV UR5, UR6 ;  /* 0x0000000600057c82 */ /* 0x000fca0008000000 */
.L_x_8057:
[----:B------:R-:W-:Y:S01]  /*afd0*/  USHF.R.U32.HI UR7, URZ, 0x1, UR5 ;  /* 0x00000001ff077899 */ /* 0x000fe20008011605 */
[----:B------:R-:W-:Y:S05]  /*afe0*/  BAR.SYNC.DEFER_BLOCKING 0x0 ;  /* 0x0000000000007b1d */ /* 0x000fea0000010000 */
[----:B0-----:R-:W-:-:S04]  /*aff0*/  IADD3 R2, PT, PT, R5, UR7, RZ ;  /* 0x0000000705027c10 */ /* 0x001fc8000fffe0ff */
[----:B------:R-:W-:-:S04]  /*b000*/  ISETP.GE.U32.AND P0, PT, R2, UR6, PT ;  /* 0x0000000602007c0c */ /* 0x000fc8000bf06070 */
[----:B------:R-:W-:-:S13]  /*b010*/  ISETP.GE.U32.OR P0, PT, R5, UR7, P0 ;  /* 0x0000000705007c0c */ /* 0x000fda0008706470 */
[----:B------:R-:W-:-:S05]  /*b020*/  VOTEU.ALL UP0, P0 ;  /* 0x0000000000ff7886 */ /* 0x000fca0000000000 */
[----:B------:R-:W-:Y:S02]  /*b030*/  @!UP0 ULOP3.LUT UR8, UR5, 0x7fe, URZ, 0xc0, !UPT ;  /* 0x000007fe05088892 */ /* 0x000fe4000f8ec0ff */
[----:B------:R-:W-:-:S03]  /*b040*/  UISETP.GT.U32.AND UP0, UPT, UR5, 0x7f, UPT ;  /* 0x0000007f0500788c */ /* 0x000fc6000bf04070 */
[----:B------:R-:W-:-:S04]  /*b050*/  UMOV UR5, UR7 ;  /* 0x0000000700057c82 */ /* 0x000fc80008000000 */
[----:B-----5:R-:W0:Y:S02]  /*b060*/  @!P0 LDS.U16 R7, [R3+UR8] ;  /* 0x0000000803078984 */ /* 0x020e240008000400 */
[----:B0-----:R-:W-:-:S05]  /*b070*/  @!P0 IMAD.IADD R2, R16, 0x1, R7 ;  /* 0x0000000110028824 */ /* 0x001fca00078e0207 */
[----:B------:R0:W-:Y:S01]  /*b080*/  @!P0 STS.U16 [R3], R2 ;  /* 0x0000000203008388 */ /* 0x0001e20000000400 */
[----:B-1----:R-:W-:Y:S01]  /*b090*/  @!P0 PRMT R16, R2, 0x7610, R16 ;  /* 0x0000761002108816 */ /* 0x002fe20000000010 */
[----:B------:R-:W-:Y:S06]  /*b0a0*/  BRA.U UP0, `(.L_x_8057) ;  /* 0xfffffffd00c87547 */ /* 0x000fec000b83ffff */
.L_x_8056:
[----:B------:R-:W-:Y:S01]  /*b0b0*/  BAR.SYNC.DEFER_BLOCKING 0x0 ;  /* 0x0000000000007b1d */ /* 0x000fe20000010000 */
[----:B------:R-:W-:-:S09]  /*b0c0*/  UISETP.GE.U32.AND UP0, UPT, UR4, 0x2, UPT ;  /* 0x000000020400788c */ /* 0x000fd2000bf06070 */
[----:B------:R-:W-:Y:S05]  /*b0d0*/  BRA.U !UP0, `(.L_x_8055) ;  /* 0x00000001081c7547 */ /* 0x000fea000b800000 */
[----:B0-----:R-:W-:-:S07]  /*b0e0*/  HFMA2 R2, -RZ, RZ, 0, 5.9604644775390625e-08 ;  /* 0x00000001ff027431 */ /* 0x001fce00000001ff */
.L_x_8058:
[----:B-12-4-:R-:W-:-:S06]  /*b0f0*/  PRMT R3, R16, 0x9910, RZ ;  /* 0x0000991010037816 */ /* 0x016fcc00000000ff */
[----:B------:R0:W1:Y:S02]  /*b100*/  SHFL.DOWN PT, R3, R3, R2, 0x1f ;  /* 0x08001f0203037589 */ /* 0x00006400000e0000 */
[----:B0-----:R-:W-:-:S04]  /*b110*/  SHF.L.U32 R2, R2, 0x1, RZ ;  /* 0x0000000102027819 */ /* 0x001fc800000006ff */
[----:B------:R-:W-:Y:S01]  /*b120*/  ISETP.GE.AND P0, PT, R2, UR4, PT ;  /* 0x0000000402007c0c */ /* 0x000fe2000bf06270 */
[----:B-1----:R-:W-:-:S12]  /*b130*/  IMAD.IADD R16, R3, 0x1, R16 ;  /* 0x0000000103107824 */ /* 0x002fd800078e0210 */
[----:B------:R-:W-:Y:S05]  /*b140*/  @!P0 BRA `(.L_x_8058) ;  /* 0xfffffffc00e88947 */ /* 0x000fea000383ffff */
.L_x_8055:
[----:B----4-:R-:W4:Y:S01]  /*b150*/  S2R R4, SR_CTAID.X ;  /* 0x0000000000047919 */ /* 0x010f220000002500 */
[----:B------:R-:W0:Y:S01]  /*b160*/  LDCU UR4, c[0x0][0x558] ;  /* 0x0000ab00ff0477ac */ /* 0x000e220008000800 */
[----:B------:R-:W-:Y:S01]  /*b170*/  MOV R17, RZ ;  /* 0x000000ff00117202 */ /* 0x000fe20000000f00 */
[----:B------:R-:W1:Y:S01]  /*b180*/  LDCU.64 UR6, c[0x0][0x3a8] ;  /* 0x00007500ff0677ac */ /* 0x000e620008000a00 */
[----:B------:R-:W4:Y:S01]  /*b190*/  LDCU UR5, c[0x0][0x394] ;  /* 0x00007280ff0577ac */ /* 0x000f220008000800 */
[----:B0-----:R-:W-:Y:S01]  /*b1a0*/  UISETP.NE.AND UP0, UPT, UR4, URZ, UPT ;  /* 0x000000ff0400728c */ /* 0x001fe2000bf05270 */
[----:B-12---:R-:W-:-:S04]  /*b1b0*/  IMAD R3, R5, UR6, RZ ;  /* 0x0000000605037c24 */ /* 0x006fc8000f8e02ff */
[----:B---3--:R-:W-:-:S04]  /*b1c0*/  IMAD R3, R0, UR7, R3 ;  /* 0x0000000700037c24 */ /* 0x008fc8000f8e0203 */
[----:B----45:R-:W-:Y:S01]  /*b1d0*/  IMAD R7, R4, UR5, R3 ;  /* 0x0000000504077c24 */ /* 0x030fe2000f8e0203 */
        /* <DEDUP_REMOVED lines=22> */
[----:B------:R-:W-:Y:S02]  /*b340*/  UISETP.NE.AND UP1, UPT, UR5, 0x2, UPT ;  /* 0x000000020500788c */ /* 0x000fe4000bf25270 */
        /* <DEDUP_REMOVED lines=255> */
.L_x_8059:
        /* <DEDUP_REMOVED lines=290> */
.L_x_8061:
        /* <DEDUP_REMOVED lines=24> */
[----:B------:R0:W-:Y:S05]  /*d6e0*/  STG.E.U16 desc[UR36][R6.64], R16 ;  /* 0x0000001006007986 */ /* 0x0001ea000c101524 */
.L_x_8063:
[----:B------:R-:W-:Y:S05]  /*d6f0*/  BSYNC.RECONVERGENT B0 ;  /* 0x0000000000007941 */ /* 0x000fea0003800200 */
.L_x_8062:
        /* <DEDUP_REMOVED lines=35> */
.L_x_8065:
[----:B------:R-:W-:Y:S05]  /*d930*/  BSYNC.RECONVERGENT B0 ;  /* 0x0000000000007941 */ /* 0x000fea0003800200 */
.L_x_8064:
        /* <DEDUP_REMOVED lines=16> */
[----:B------:R-:W1:Y:S01]  /*da40*/  LDCU.U16 UR5, c[0x0][0x382] ;  /* 0x00007040ff0577ac */ /* 0x000e620008000400 */
        /* <DEDUP_REMOVED lines=15> */
.L_x_8070:
[----:B------:R-:W-:-:S04]  /*db40*/  IMAD.IADD R9, R11, 0x1, R10 ;  /* 0x000000010b097824 */ /* 0x000fc800078e020a */
[----:B--2---:R-:W-:-:S06]  /*db50*/  IMAD.WIDE.U32 R8, R9, 0x2, R6 ;  /* 0x0000000209087825 */ /* 0x004fcc00078e0006 */
[----:B------:R-:W2:Y:S01]  /*db60*/  LDG.E.U16 R9, desc[UR36][R8.64] ;  /* 0x0000002408097981 */ /* 0x000ea2000c1e1500 */
[----:B------:R-:W-:-:S04]  /*db70*/  IADD3 R10, PT, PT, R13, R10, RZ ;  /* 0x0000000a0d0a7210 */ /* 0x000fc80007ffe0ff */
[----:B------:R-:W-:Y:S02]  /*db80*/  ISETP.GE.U32.AND P1, PT, R10, UR6, PT ;  /* 0x000000060a007c0c */ /* 0x000fe4000bf26070 */
[----:B--2---:R-:W-:-:S11]  /*db90*/  IADD3 R16, PT, PT, R9, R16, RZ ;  /* 0x0000001009107210 */ /* 0x004fd60007ffe0ff */
[----:B------:R-:W-:Y:S05]  /*dba0*/  @!P1 BRA `(.L_x_8070) ;  /* 0xfffffffc00e49947 */ /* 0x000fea000383ffff */
[----:B------:R-:W-:Y:S05]  /*dbb0*/  BSYNC.RECONVERGENT B1 ;  /* 0x0000000000017941 */ /* 0x000fea0003800200 */
.L_x_8069:
[----:B------:R-:W-:Y:S05]  /*dbc0*/  BRA `(.L_x_8068) ;  /* 0x0000000000447947 */ /* 0x000fea0003800000 */
.L_x_8067:
        /* <DEDUP_REMOVED lines=9> */
.L_x_8071:
[----:B------:R-:W-:-:S05]  /*dc60*/  IADD3 R8, PT, PT, R4, R11, RZ ;  /* 0x0000000b04087210 */ /* 0x000fca0007ffe0ff */
[----:B-1----:R-:W-:-:S04]  /*dc70*/  IMAD R8, R8, R10, R5 ;  /* 0x0000000a08087224 */ /* 0x002fc800078e0205 */
[----:B--2---:R-:W-:-:S06]  /*dc80*/  IMAD.WIDE.U32 R8, R8, 0x2, R6 ;  /* 0x0000000208087825 */ /* 0x004fcc00078e0006 */
[----:B------:R-:W2:Y:S01]  /*dc90*/  LDG.E.U16 R9, desc[UR36][R8.64] ;  /* 0x0000002408097981 */ /* 0x000ea2000c1e1500 */
[----:B---3--:R-:W-:-:S04]  /*dca0*/  IADD3 R11, PT, PT, R12, R11, RZ ;  /* 0x0000000b0c0b7210 */ /* 0x008fc80007ffe0ff */
[----:B------:R-:W-:Y:S01]  /*dcb0*/  ISETP.GE.U32.AND P1, PT, R11, UR5, PT ;  /* 0x000000050b007c0c */ /* 0x000fe2000bf26070 */
[----:B--2---:R-:W-:-:S12]  /*dcc0*/  IMAD.IADD R16, R9, 0x1, R16 ;  /* 0x0000000109107824 */ /* 0x004fd800078e0210 */
[----:B------:R-:W-:Y:S05]  /*dcd0*/  @!P1 BRA `(.L_x_8071) ;  /* 0xfffffffc00e09947 */ /* 0x000fea000383ffff */
.L_x_8068:
[----:B------:R-:W-:Y:S05]  /*dce0*/  BSYNC.RECONVERGENT B0 ;  /* 0x0000000000007941 */ /* 0x000fea0003800200 */
.L_x_8066:
        /* <DEDUP_REMOVED lines=8> */
[----:B------:R0:W-:Y:S01]  /*dd70*/  STS.U16 [R7], R16 ;  /* 0x0000001007007388 */ /* 0x0001e20000000400 */
[----:B--2---:R-:W-:-:S04]  /*dd80*/  UISETP.NE.AND UP0, UPT, UR4, URZ, UPT ;  /* 0x000000ff0400728c */ /* 0x004fc8000bf05270 */
[----:B------:R-:W-:Y:S07]  /*dd90*/  BRA.U !UP1, `(.L_x_8072) ;  /* 0x00000001093c7547 */ /* 0x000fee000b800000 */
[----:B------:R-:W-:-:S05]  /*dda0*/  UMOV UR4, UR5 ;  /* 0x0000000500047c82 */ /* 0x000fca0008000000 */
.L_x_8073:
        /* <DEDUP_REMOVED lines=9> */
[----:B-1----:R-:W1:Y:S02]  /*de40*/  @!P1 LDS.U16 R9, [R4] ;  /* 0x0000000004099984 */ /* 0x002e640000000400 */
[----:B-1----:R-:W-:-:S04]  /*de50*/  @!P1 IADD3 R6, PT, PT, R16, R9, RZ ;  /* 0x0000000910069210 */ /* 0x002fc80007ffe0ff */
[----:B0-----:R-:W-:Y:S01]  /*de60*/  @!P1 PRMT R16, R6, 0x7610, R16 ;  /* 0x0000761006109816 */ /* 0x001fe20000000010 */
[----:B------:R1:W-:Y:S01]  /*de70*/  @!P1 STS.U16 [R7], R6 ;  /* 0x0000000607009388 */ /* 0x0003e20000000400 */
[----:B------:R-:W-:Y:S05]  /*de80*/  BRA.U UP1, `(.L_x_8073) ;  /* 0xfffffffd01c87547 */ /* 0x000fea000b83ffff */
.L_x_8072:
[----:B------:R-:W-:Y:S05]  /*de90*/  BRA.U !UP0, `(.L_x_8074) ;  /* 0x0000000108807547 */ /* 0x000fea000b800000 */
[----:B------:R-:W-:Y:S02]  /*dea0*/  UISETP.GE.U32.AND UP0, UPT, UR6, 0x21, UPT ;  /* 0x000000210600788c */ /* 0x000fe4000bf06070 */
[----:B------:R-:W-:-:S07]  /*deb0*/  UMOV UR4, UR6 ;  /* 0x0000000600047c82 */ /* 0x000fce0008000000 */
[----:B------:R-:W-:Y:S05]  /*dec0*/  BRA.U !UP0, `(.L_x_8075) ;  /* 0x00000001084c7547 */ /* 0x000fea000b800000 */
[----:B------:R2:W-:Y:S01]  /*ded0*/  STS.U16 [R7], R16 ;  /* 0x0000001007007388 */ /* 0x0005e20000000400 */
[----:B------:R-:W-:Y:S01]  /*dee0*/  UISETP.GE.U32.AND UP0, UPT, UR6, 0x40, UPT ;  /* 0x000000400600788c */ /* 0x000fe2000bf06070 */
[----:B------:R-:W-:-:S08]  /*def0*/  UMOV UR4, 0x20 ;  /* 0x0000002000047882 */ /* 0x000fd00000000000 */
[----:B--2---:R-:W-:Y:S05]  /*df00*/  BRA.U !UP0, `(.L_x_8075) ;  /* 0x00000001083c7547 */ /* 0x004fea000b800000 */
[----:B------:R-:W-:-:S05]  /*df10*/  UMOV UR5, UR6 ;  /* 0x0000000600057c82 */ /* 0x000fca0008000000 */
.L_x_8076:
[----:B------:R-:W-:Y:S01]  /*df20*/  USHF.R.U32.HI UR7, URZ, 0x1, UR5 ;  /* 0x00000001ff077899 */ /* 0x000fe20008011605 */
[----:B------:R-:W-:Y:S05]  /*df30*/  BAR.SYNC.DEFER_BLOCKING 0x0 ;  /* 0x0000000000007b1d */ /* 0x000fea0000010000 */
[----:B--2---:R-:W-:-:S05]  /*df40*/  VIADD R0, R5, UR7 ;  /* 0x0000000705007c36 */ /* 0x004fca0008000000 */
[----:B------:R-:W-:-:S04]  /*df50*/  ISETP.GE.U32.AND P1, PT, R0, UR6, PT ;  /* 0x0000000600007c0c */ /* 0x000fc8000bf26070 */
[----:B------:R-:W-:-:S13]  /*df60*/  ISETP.GE.U32.OR P1, PT, R5, UR7, P1 ;  /* 0x0000000705007c0c */ /* 0x000fda0008f26470 */
[----:B------:R-:W-:-:S05]  /*df70*/  VOTEU.ALL UP0, P1 ;  /* 0x0000000000ff7886 */ /* 0x000fca0000800000 */
[----:B------:R-:W-:Y:S02]  /*df80*/  @!UP0 ULOP3.LUT UR8, UR5, 0x7fe, URZ, 0xc0, !UPT ;  /* 0x000007fe05088892 */ /* 0x000fe4000f8ec0ff */
[----:B------:R-:W-:-:S03]  /*df90*/  UISETP.GT.U32.AND UP0, UPT, UR5, 0x7f, UPT ;  /* 0x0000007f0500788c */ /* 0x000fc6000bf04070 */
[----:B------:R-:W-:-:S04]  /*dfa0*/  UMOV UR5, UR7 ;  /* 0x0000000700057c82 */ /* 0x000fc80008000000 */
[----:B------:R-:W2:Y:S02]  /*dfb0*/  @!P1 LDS.U16 R9, [R7+UR8] ;  /* 0x0000000807099984 */ /* 0x000ea40008000400 */
[----:B--2---:R-:W-:-:S04]  /*dfc0*/  @!P1 IADD3 R0, PT, PT, R16, R9, RZ ;  /* 0x0000000910009210 */ /* 0x004fc80007ffe0ff */
[----:B0-----:R-:W-:Y:S01]  /*dfd0*/  @!P1 PRMT R16, R0, 0x7610, R16 ;  /* 0x0000761000109816 */ /* 0x001fe20000000010 */
[----:B------:R2:W-:Y:S01]  /*dfe0*/  @!P1 STS.U16 [R7], R0 ;  /* 0x0000000007009388 */ /* 0x0005e20000000400 */
[----:B------:R-:W-:Y:S05]  /*dff0*/  BRA.U UP0, `(.L_x_8076) ;  /* 0xfffffffd00c87547 */ /* 0x000fea000b83ffff */
.L_x_8075:
[----:B------:R-:W-:Y:S01]  /*e000*/  BAR.SYNC.DEFER_BLOCKING 0x0 ;  /* 0x0000000000007b1d */ /* 0x000fe20000010000 */
[----:B------:R-:W-:-:S09]  /*e010*/  UISETP.GE.U32.AND UP0, UPT, UR4, 0x2, UPT ;  /* 0x000000020400788c */ /* 0x000fd2000bf06070 */
[----:B------:R-:W-:Y:S05]  /*e020*/  BRA.U !UP0, `(.L_x_8074) ;  /* 0x00000001081c7547 */ /* 0x000fea000b800000 */
[----:B--2---:R-:W-:-:S07]  /*e030*/  HFMA2 R0, -RZ, RZ, 0, 5.9604644775390625e-08 ;  /* 0x00000001ff007431 */ /* 0x004fce00000001ff */
.L_x_8077:
[----:B------:R-:W-:-:S06]  /*e040*/  PRMT R5, R16, 0x9910, RZ ;  /* 0x0000991010057816 */ /* 0x000fcc00000000ff */
[----:B------:R2:W0:Y:S02]  /*e050*/  SHFL.DOWN PT, R5, R5, R0, 0x1f ;  /* 0x08001f0005057589 */ /* 0x00042400000e0000 */
[----:B--2---:R-:W-:-:S05]  /*e060*/  IMAD.SHL.U32 R0, R0, 0x2, RZ ;  /* 0x0000000200007824 */ /* 0x004fca00078e00ff */
[----:B------:R-:W-:Y:S02]  /*e070*/  ISETP.GE.AND P1, PT, R0, UR4, PT ;  /* 0x0000000400007c0c */ /* 0x000fe4000bf26270 */
[----:B0-----:R-:W-:-:S11]  /*e080*/  IADD3 R16, PT, PT, R5, R16, RZ ;  /* 0x0000001005107210 */ /* 0x001fd60007ffe0ff */
[----:B------:R-:W-:Y:S05]  /*e090*/  @!P1 BRA `(.L_x_8077) ;  /* 0xfffffffc00e89947 */ /* 0x000fea000383ffff */
.L_x_8074:
        /* <DEDUP_REMOVED lines=13> */
[----:B------:R-:W3:Y:S02]  /*e170*/  LDG.E.U16 R5, desc[UR36][R2.64] ;  /* 0x0000002402057981 */ /* 0x000ee4000c1e1500 */
[----:B---3--:R-:W-:-:S05]  /*e180*/  IMAD.IADD R5, R16, 0x1, R5 ;  /* 0x0000000110057824 */ /* 0x008fca00078e0205 */
[----:B0-----:R-:W-:-:S07]  /*e190*/  PRMT R16, R5, 0x7610, R16 ;  /* 0x0000761005107816 */ /* 0x001fce0000000010 */
.L_x_8079:
        /* <DEDUP_REMOVED lines=9> */
[----:B------:R-:W1:Y:S01]  /*e230*/  LDCU.64 UR6, c[0x4][0x7b8] ;  /* 0x0100f700ff0677ac */ /* 0x000e620008000a00 */
[----:B------:R-:W4:Y:S01]  /*e240*/  LDC.64 R2, c[0x4][R2] ;  /* 0x0100000002027b82 */ /* 0x000f220000000a00 */
[----:B------:R-:W5:Y:S01]  /*e250*/  LDCU.64 UR8, c[0x4][0x130] ;  /* 0x01002600ff0877ac */ /* 0x000f620008000a00 */
[----:B---3--:R-:W-:Y:S02]  /*e260*/  MOV R4, UR4 ;  /* 0x0000000400047c02 */ /* 0x008fe40008000f00 */
[----:B------:R-:W-:Y:S01]  /*e270*/  MOV R5, UR5 ;  /* 0x0000000500057c02 */ /* 0x000fe20008000f00 */
[----:B-1----:R-:W-:Y:S01]  /*e280*/  IMAD.U32 R6, RZ, RZ, UR6 ;  /* 0x00000006ff067e24 */ /* 0x002fe2000f8e00ff */
[----:B0-2---:R-:W-:-:S02]  /*e290*/  MOV R7, UR7 ;  /* 0x0000000700077c02 */ /* 0x005fc40008000f00 */
[----:B-----5:R-:W-:Y:S01]  /*e2a0*/  MOV R10, UR8 ;  /* 0x00000008000a7c02 */ /* 0x020fe20008000f00 */
[----:B------:R-:W-:-:S07]  /*e2b0*/  IMAD.U32 R11, RZ, RZ, UR9 ;  /* 0x00000009ff0b7e24 */ /* 0x000fce000f8e00ff */
[----:B------:R-:W-:-:S07]  /*e2c0*/  LEPC R20, `(.L_x_8081) ;  /* 0x000000001014794e */ /* 0x000fce0000000000 */
[----:B----4-:R-:W-:Y:S05]  /*e2d0*/  CALL.ABS.NOINC R2 ;  /* 0x0000000002007343 */ /* 0x010fea0003c00000 */
.L_x_8081:
[----:B------:R-:W3:Y:S02]  /*e2e0*/  LDCU.64 UR4, c[0x0][0x758] ;  /* 0x0000eb00ff0477ac */ /* 0x000ee40008000a00 */
[----:B---3--:R-:W-:-:S04]  /*e2f0*/  IADD3 R2, P0, PT, R17, UR4, RZ ;  /* 0x0000000411027c10 */ /* 0x008fc8000ff1e0ff */
[----:B------:R-:W-:-:S05]  /*e300*/  IADD3.X R3, PT, PT, RZ, UR5, RZ, P0, !PT ;  /* 0x00000005ff037c10 */ /* 0x000fca00087fe4ff */
[----:B------:R-:W-:Y:S01]  /*e310*/  STG.E.U16 desc[UR36][R2.64], R16 ;  /* 0x0000001002007986 */ /* 0x000fe2000c101524 */
[----:B------:R-:W-:Y:S05]  /*e320*/  EXIT ;  /* 0x000000000000794d */ /* 0x000fea0003800000 */
.L_x_8080:
[----:B------:R-:W-:Y:S01]  /*e330*/  STG.E.U16 desc[UR36][R2.64], R16 ;  /* 0x0000001002007986 */ /* 0x000fe2000c101524 */
[----:B------:R-:W-:Y:S05]  /*e340*/  EXIT ;  /* 0x000000000000794d */ /* 0x000fea0003800000 */
.L_x_8078:
[----:B------:R-:W3:Y:S01]  /*e350*/  LDCU.U8 UR4, c[0x0][0x788] ;  /* 0x0000f100ff0477ac */ /* 0x000ee20008000000 */
[----:B------:R-:W4:Y:S01]  /*e360*/  LDCU.U8 UR5, c[0x0][0x789] ;  /* 0x0000f120ff0577ac */ /* 0x000f220008000000 */
[----:B---3--:R-:W-:Y:S02]  /*e370*/  UISETP.NE.AND UP0, UPT, UR4, URZ, UPT ;  /* 0x000000ff0400728c */ /* 0x008fe4000bf05270 */
[----:B----4-:R-:W-:-:S07]  /*e380*/  UISETP.NE.AND UP1, UPT, UR5, URZ, UPT ;  /* 0x000000ff0500728c */ /* 0x010fce000bf25270 */
[----:B------:R-:W-:Y:S05]  /*e390*/  BRA.U !UP0, `(.L_x_8082) ;  /* 0x00000001080c7547 */ /* 0x000fea000b800000 */
[----:B------:R-:W3:Y:S02]  /*e3a0*/  LDG.E.U16 R5, desc[UR36][R2.64] ;  /* 0x0000002402057981 */ /* 0x000ee4000c1e1500 */
[----:B---3--:R-:W-:-:S04]  /*e3b0*/  IADD3 R5, PT, PT, R16, R5, RZ ;  /* 0x0000000510057210 */ /* 0x008fc80007ffe0ff */
[----:B0-----:R-:W-:-:S07]  /*e3c0*/  PRMT R16, R5, 0x7610, R16 ;  /* 0x0000761005107816 */ /* 0x001fce0000000010 */
.L_x_8082:
        /* <DEDUP_REMOVED lines=9> */
[----:B------:R-:W1:Y:S01]  /*e460*/  LDCU.64 UR6, c[0x4][0x7b8] ;  /* 0x0100f700ff0677ac */ /* 0x000e620008000a00 */
[----:B------:R-:W4:Y:S01]  /*e470*/  LDC.64 R2, c[0x4][R2] ;  /* 0x0100000002027b82 */ /* 0x000f220000000a00 */
[----:B------:R-:W5:Y:S01]  /*e480*/  LDCU.64 UR8, c[0x4][0x130] ;  /* 0x01002600ff0877ac */ /* 0x000f620008000a00 */
[----:B---3--:R-:W-:Y:S01]  /*e490*/  IMAD.U32 R4, RZ, RZ, UR4 ;  /* 0x00000004ff047e24 */ /* 0x008fe2000f8e00ff */
[----:B------:R-:W-:-:S02]  /*e4a0*/  MOV R5, UR5 ;  /* 0x0000000500057c02 */ /* 0x000fc40008000f00 */
[----:B-1----:R-:W-:Y:S01]  /*e4b0*/  MOV R6, UR6 ;  /* 0x0000000600067c02 */ /* 0x002fe20008000f00 */
[----:B0-2---:R-:W-:Y:S01]  /*e4c0*/  IMAD.U32 R7, RZ, RZ, UR7 ;  /* 0x00000007ff077e24 */ /* 0x005fe2000f8e00ff */
[----:B-----5:R-:W-:Y:S02]  /*e4d0*/  MOV R10, UR8 ;  /* 0x00000008000a7c02 */ /* 0x020fe40008000f00 */
[----:B------:R-:W-:-:S07]  /*e4e0*/  MOV R11, UR9 ;  /* 0x00000009000b7c02 */ /* 0x000fce0008000f00 */
[----:B------:R-:W-:-:S07]  /*e4f0*/  LEPC R20, `(.L_x_8084) ;  /* 0x000000001014794e */ /* 0x000fce0000000000 */
[----:B----4-:R-:W-:Y:S05]  /*e500*/  CALL.ABS.NOINC R2 ;  /* 0x0000000002007343 */ /* 0x010fea0003c00000 */
.L_x_8084:
[----:B------:R-:W3:Y:S02]  /*e510*/  LDCU.64 UR4, c[0x0][0x758] ;  /* 0x0000eb00ff0477ac */ /* 0x000ee40008000a00 */
[----:B---3--:R-:W-:-:S05]  /*e520*/  IADD3 R2, P0, PT, R17, UR4, RZ ;  /* 0x0000000411027c10 */ /* 0x008fca000ff1e0ff */
[----:B------:R-:W-:-:S05]  /*e530*/  IMAD.X R3, RZ, RZ, UR5, P0 ;  /* 0x00000005ff037e24 */ /* 0x000fca00080e06ff */
[----:B------:R-:W-:Y:S01]  /*e540*/  STG.E.U16 desc[UR36][R2.64], R16 ;  /* 0x0000001002007986 */ /* 0x000fe2000c101524 */
[----:B------:R-:W-:Y:S05]  /*e550*/  EXIT ;  /* 0x000000000000794d */ /* 0x000fea0003800000 */
.L_x_8083:
[----:B------:R-:W-:Y:S01]  /*e560*/  STG.E.U16 desc[UR36][R2.64], R16 ;  /* 0x0000001002007986 */ /* 0x000fe2000c101524 */
[----:B------:R-:W-:Y:S05]  /*e570*/  EXIT ;  /* 0x000000000000794d */ /* 0x000fea0003800000 */
.L_x_8060:
        /* <DEDUP_REMOVED lines=22> */
[----:B------:R-:W2:Y:S02]  /*e6e0*/  LDG.E.U16 R5, desc[UR36][R2.64] ;  /* 0x0000002402057981 */ /* 0x000ea4000c1e1500 */
[----:B--2---:R-:W-:-:S04]  /*e6f0*/  IADD3 R5, PT, PT, R16, R5, RZ ;  /* 0x0000000510057210 */ /* 0x004fc80007ffe0ff */
[----:B------:R-:W-:-:S07]  /*e700*/  PRMT R16, R5, 0x7610, R16 ;  /* 0x0000761005107816 */ /* 0x000fce0000000010 */
.L_x_8086:
        /* <DEDUP_REMOVED lines=20> */
.L_x_8088:
[----:B------:R-:W0:Y:S02]  /*e850*/  LDCU.64 UR4, c[0x0][0x758] ;  /* 0x0000eb00ff0477ac */ /* 0x000e240008000a00 */
[----:B0-----:R-:W-:-:S05]  /*e860*/  IADD3 R2, P0, PT, R17, UR4, RZ ;  /* 0x0000000411027c10 */ /* 0x001fca000ff1e0ff */
[----:B------:R-:W-:-:S05]  /*e870*/  IMAD.X R3, RZ, RZ, UR5, P0 ;  /* 0x00000005ff037e24 */ /* 0x000fca00080e06ff */
[----:B------:R-:W-:Y:S01]  /*e880*/  STG.E.U16 desc[UR36][R2.64], R16 ;  /* 0x0000001002007986 */ /* 0x000fe2000c101524 */
[----:B------:R-:W-:Y:S05]  /*e890*/  EXIT ;  /* 0x000000000000794d */ /* 0x000fea0003800000 */
.L_x_8087:
[----:B------:R-:W-:Y:S01]  /*e8a0*/  STG.E.U16 desc[UR36][R2.64], R16 ;  /* 0x0000001002007986 */ /* 0x000fe2000c101524 */
[----:B------:R-:W-:Y:S05]  /*e8b0*/  EXIT ;  /* 0x000000000000794d */ /* 0x000fea0003800000 */
.L_x_8085:
[----:B------:R-:W0:Y:S01]  /*e8c0*/  LDCU.U8 UR4, c[0x0][0x788] ;  /* 0x0000f100ff0477ac */ /* 0x000e220008000000 */
[----:B------:R-:W1:Y:S01]  /*e8d0*/  LDCU.U8 UR5, c[0x0][0x789] ;  /* 0x0000f120ff0577ac */ /* 0x000e620008000000 */
[----:B0-----:R-:W-:Y:S02]  /*e8e0*/  UISETP.NE.AND UP0, UPT, UR4, URZ, UPT ;  /* 0x000000ff0400728c */ /* 0x001fe4000bf05270 */
[----:B-1----:R-:W-:-:S07]  /*e8f0*/  UISETP.NE.AND UP1, UPT, UR5, URZ, UPT ;  /* 0x000000ff0500728c */ /* 0x002fce000bf25270 */
[----:B------:R-:W-:Y:S05]  /*e900*/  BRA.U !UP0, `(.L_x_8089) ;  /* 0x00000001080c7547 */ /* 0x000fea000b800000 */
[----:B------:R-:W2:Y:S02]  /*e910*/  LDG.E.U16 R5, desc[UR36][R2.64] ;  /* 0x0000002402057981 */ /* 0x000ea4000c1e1500 */
[----:B--2---:R-:W-:-:S04]  /*e920*/  IADD3 R5, PT, PT, R16, R5, RZ ;  /* 0x0000000510057210 */ /* 0x004fc80007ffe0ff */
[----:B------:R-:W-:-:S07]  /*e930*/  PRMT R16, R5, 0x7610, R16 ;  /* 0x0000761005107816 */ /* 0x000fce0000000010 */
.L_x_8089:
        /* <DEDUP_REMOVED lines=20> */
.L_x_8091:
[----:B------:R-:W0:Y:S02]  /*ea80*/  LDCU.64 UR4, c[0x0][0x758] ;  /* 0x0000eb00ff0477ac */ /* 0x000e240008000a00 */
[----:B0-----:R-:W-:-:S04]  /*ea90*/  IADD3 R2, P0, PT, R17, UR4, RZ ;  /* 0x0000000411027c10 */ /* 0x001fc8000ff1e0ff */
[----:B------:R-:W-:-:S05]  /*eaa0*/  IADD3.X R3, PT, PT, RZ, UR5, RZ, P0, !PT ;  /* 0x00000005ff037c10 */ /* 0x000fca00087fe4ff */
[----:B------:R-:W-:Y:S01]  /*eab0*/  STG.E.U16 desc[UR36][R2.64], R16 ;  /* 0x0000001002007986 */ /* 0x000fe2000c101524 */
[----:B------:R-:W-:Y:S05]  /*eac0*/  EXIT ;  /* 0x000000000000794d */ /* 0x000fea0003800000 */
.L_x_8090:
[----:B------:R-:W-:Y:S01]  /*ead0*/  STG.E.U16 desc[UR36][R2.64], R16 ;  /* 0x0000001002007986 */ /* 0x000fe2000c101524 */
[----:B------:R-:W-:Y:S05]  /*eae0*/  EXIT ;  /* 0x000000000000794d */ /* 0x000fea0003800000 */
.L_x_8092:
        /* <DEDUP_REMOVED lines=9> */
.L_x_10029:


//--------------------- .text._ZN2at6native13reduce_kernelILi256ELi2ENS0_8ReduceOpIsNS0_14func_wrapper_tIsZNS0_11sum_functorIsssEclERNS_14TensorIteratorEEUlssE_EEjsLi4ELi8EEEEEvT1_ --------------------------
	.section	.text._ZN2at6native13reduce_kernelILi256ELi2ENS0_8ReduceOpIsNS0_14func_wrapper_tIsZNS0_11sum_functorIsssEclERNS_14TensorIteratorEEUlssE_EEjsLi4ELi8EEEEEvT1_,"ax",@progbits
	.align	128
        .global         _ZN2at6native13reduce_kernelILi256ELi2ENS0_8ReduceOpIsNS0_14func_wrapper_tIsZNS0_11sum_functorIsssEclERNS_14TensorIteratorEEUlssE_EEjsLi4ELi8EEEEEvT1_
        .type           _ZN2at6native13reduce_kernelILi256ELi2ENS0_8ReduceOpIsNS0_14func_wrapper_tIsZNS0_11sum_functorIsssEclERNS_14TensorIteratorEEUlssE_EEjsLi4ELi8EEEEEvT1_,@function
        .size           _ZN2at6native13reduce_kernelILi256ELi2ENS0_8ReduceOpIsNS0_14func_wrapper_tIsZNS0_11sum_functorIsssEclERNS_14TensorIteratorEEUlssE_EEjsLi4ELi8EEEEEvT1_,(.L_x_10030 - _ZN2at6native13reduce_kernelILi256ELi2ENS0_8ReduceOpIsNS0_14func_wrapper_tIsZNS0_11sum_functorIsssEclERNS_14TensorIteratorEEUlssE_EEjsLi4ELi8EEEEEvT1_)
        .other          _ZN2at6native13reduce_kernelILi256ELi2ENS0_8ReduceOpIsNS0_14func_wrapper_tIsZNS0_11sum_functorIsssEclERNS_14TensorIteratorEEUlssE_EEjsLi4ELi8EEEEEvT1_,@"STO_CUDA_ENTRY STV_DEFAULT"
_ZN2at6native13reduce_kernelILi256ELi2ENS0_8ReduceOpIsNS0_14func_wrapper_tIsZNS0_11sum_functorIsssEclERNS_14TensorIteratorEEUlssE_EEjsLi4ELi8EEEEEvT1_:
.text._ZN2at6native13reduce_kernelILi256ELi2ENS0_8ReduceOpIsNS0_14func_wrapper_tIsZNS0_11sum_functorIsssEclERNS_14TensorIteratorEEUlssE_EEjsLi4ELi8EEEEEvT1_:
[----:B------:R-:W0:Y:S01]  /*0000*/  LDC R1, c[0x0][0x37c] ;  /* 0x0000df00ff017b82 */ /* 0x000e220000000800 */
[----:B------:R-:W1:Y:S01]  /*0010*/  S2R R18, SR_TID.X ;  /* 0x0000000000127919 */ /* 0x000e620000002100 */
[----:B------:R-:W1:Y:S01]  /*0020*/  LDCU.128 UR8, c[0x0][0x3a0] ;  /* 0x00007400ff0877ac */ /* 0x000e620008000c00 */
[----:B------:R-:W-:Y:S01]  /*0030*/  HFMA2 R24, -RZ, RZ, 0, 0 ;  /* 0x00000000ff187431 */ /* 0x000fe200000001ff */
        /* <DEDUP_REMOVED lines=28> */
[----:B------:R-:W-:Y:S01]  /*0200*/  MOV R6, RZ ;  /* 0x000000ff00067202 */ /* 0x000fe20000000f00 */
        /* <DEDUP_REMOVED lines=263> */
.L_x_8093:
[----:B------:R-:W1:Y:S01]  /*1280*/  LDCU.64 UR4, c[0x0][0x388] ;  /* 0x00007100ff0477ac */ /* 0x000e620008000a00 */
[----:B------:R-:W-:Y:S01]  /*1290*/  BSSY.RECONVERGENT B6, `(.L_x_8094) ;  /* 0x0000a43000067945 */ /* 0x000fe20003800200 */
[----:B------:R-:W2:Y:S01]  /*12a0*/  LDCU.64 UR36, c[0x0][0x358] ;  /* 0x00006b00ff2477ac */ /* 0x000ea20008000a00 */
[----:B-1----:R-:W-:-:S04]  /*12b0*/  MOV R6, UR4 ;  /* 0x0000000400067c02 */ /* 0x002fc80008000f00 */
[----:B------:R-:W-:-:S04]  /*12c0*/  ISETP.GE.U32.AND P0, PT, R27, R6, PT ;  /* 0x000000061b00720c */ /* 0x000fc80003f06070 */
[----:B------:R-:W-:-:S13]  /*12d0*/  ISETP.GE.U32.OR P0, PT, R5, UR5, P0 ;  /* 0x0000000505007c0c */ /* 0x000fda0008706470 */
[----:B--2---:R-:W-:Y:S05]  /*12e0*/  @P0 BRA `(.L_x_8095) ;  /* 0x000000a000f40947 */ /* 0x004fea0003800000 */
        /* <DEDUP_REMOVED lines=14> */
[----:B-1----:R-:W-:Y:S01]  /*13d0*/  MOV R4, UR4 ;  /* 0x0000000400047c02 */ /* 0x002fe20008000f00 */
[----:B------:R-:W-:Y:S01]  /*13e0*/  IMAD.U32 R5, RZ, RZ, UR5 ;  /* 0x00000005ff057e24 */ /* 0x000fe2000f8e00ff */
[----:B--2---:R-:W-:Y:S01]  /*13f0*/  MOV R6, UR6 ;  /* 0x0000000600067c02 */ /* 0x004fe20008000f00 */
[----:B------:R-:W-:Y:S01]  /*1400*/  IMAD.U32 R7, RZ, RZ, UR7 ;  /* 0x00000007ff077e24 */ /* 0x000fe2000f8e00ff */
[----:B----4-:R-:W-:Y:S01]  /*1410*/  MOV R10, UR8 ;  /* 0x00000008000a7c02 */ /* 0x010fe20008000f00 */
[----:B------:R-:W-:-:S07]  /*1420*/  IMAD.U32 R11, RZ, RZ, UR9 ;  /* 0x00000009ff0b7e24 */ /* 0x000fce000f8e00ff */
[----:B------:R-:W-:-:S07]  /*1430*/  LEPC R20, `(.L_x_8097) ;  /* 0x000000001014794e */ /* 0x000fce0000000000 */
[----:B0--3--:R-:W-:Y:S05]  /*1440*/  CALL.ABS.NOINC R14 ;  /* 0x000000000e007343 */ /* 0x009fea0003c00000 */
.L_x_8097:
        /* <DEDUP_REMOVED lines=26> */
[----:B------:R-:W-:-:S06]  /*15f0*/  IMAD.WIDE.U32 R4, R18, 0x2, R16 ;  /* 0x0000000212047825 */ /* 0x000fcc00078e0010 */
[----:B------:R-:W2:Y:S02]  /*1600*/  LDG.E.U16 R5, desc[UR36][R4.64] ;  /* 0x0000002404057981 */ /* 0x000ea4000c1e1500 */
[----:B--2---:R-:W-:-:S07]  /*1610*/  IADD3 R3, PT, PT, R0, R5, RZ ;  /* 0x0000000500037210 */ /* 0x004fce0007ffe0ff */
.L_x_8101:
[----:B------:R-:W-:Y:S05]  /*1620*/  BSYNC.RECONVERGENT B1 ;  /* 0x0000000000017941 */ /* 0x000fea0003800200 */
.L_x_8100:
[----:B------:R-:W0:Y:S01]  /*1630*/  LDC R4, c[0x0][0x388] ;  /* 0x0000e200ff047b82 */ /* 0x000e220000000800 */
[----:B------:R-:W-:-:S05]  /*1640*/  IADD3 R16, P0, PT, R16, 0x10, RZ ;  /* 0x0000001010107810 */ /* 0x000fca0007f1e0ff */
[----:B------:R-:W-:Y:S01]  /*1650*/  IMAD.X R17, RZ, RZ, R17, P0 ;  /* 0x000000ffff117224 */ /* 0x000fe200000e0611 */
[----:B0-----:R-:W-:-:S07]  /*1660*/  IADD3 R11, PT, PT, R7, -0x8, R4 ;  /* 0xfffffff8070b7810 */ /* 0x001fce0007ffe004 */
.L_x_8099:
[----:B------:R-:W-:Y:S05]  /*1670*/  BSYNC.RECONVERGENT B0 ;  /* 0x0000000000007941 */ /* 0x000fea0003800200 */
.L_x_8098:
[----:B------:R-:W0:Y:S01]  /*1680*/  LDC.64 R6, c[0x0][0x3a0] ;  /* 0x0000e800ff067b82 */ /* 0x000e220000000a00 */
[----:B------:R-:W1:Y:S01]  /*1690*/  LDCU UR4, c[0x0][0x39c] ;  /* 0x00007380ff0477ac */ /* 0x000e620008000800 */
[----:B------:R-:W-:Y:S01]  /*16a0*/  BSSY.RECONVERGENT B0, `(.L_x_8102) ;  /* 0x000002c000007945 */ /* 0x000fe20003800200 */
[-C--:B------:R-:W-:Y:S01]  /*16b0*/  MOV R14, R8.reuse ;  /* 0x00000008000e7202 */ /* 0x080fe20000000f00 */
[--C-:B------:R-:W-:Y:S01]  /*16c0*/  IMAD.MOV.U32 R9, RZ, RZ, R8.reuse ;  /* 0x000000ffff097224 */ /* 0x100fe200078e0008 */
[-C--:B------:R-:W-:Y:S01]  /*16d0*/  MOV R13, R8.reuse ;  /* 0x00000008000d7202 */ /* 0x080fe20000000f00 */
[----:B------:R-:W-:Y:S01]  /*16e0*/  IMAD.MOV.U32 R10, RZ, RZ, R8 ;  /* 0x000000ffff0a7224 */ /* 0x000fe200078e0008 */
[----:B------:R-:W-:Y:S01]  /*16f0*/  MOV R12, R8 ;  /* 0x00000008000c7202 */ /* 0x000fe20000000f00 */
        /* <DEDUP_REMOVED lines=11> */
[--C-:B------:R-:W-:Y:S01]  /*17b0*/  IMAD.MOV.U32 R14, RZ, RZ, R8.reuse ;  /* 0x000000ffff0e7224 */ /* 0x100fe200078e0008 */
[-C--:B------:R-:W-:Y:S01]  /*17c0*/  MOV R9, R8.reuse ;  /* 0x0000000800097202 */ /* 0x080fe20000000f00 */
[--C-:B------:R-:W-:Y:S01]  /*17d0*/  IMAD.MOV.U32 R13, RZ, RZ, R8.reuse ;  /* 0x000000ffff0d7224 */ /* 0x100fe200078e0008 */
[----:B------:R-:W-:Y:S01]  /*17e0*/  MOV R10, R8 ;  /* 0x00000008000a7202 */ /* 0x000fe20000000f00 */
[----:B------:R-:W-:-:S07]  /*17f0*/  IMAD.MOV.U32 R12, RZ, RZ, R8 ;  /* 0x000000ffff0c7224 */ /* 0x000fce00078e0008 */
.L_x_8104:
[C---:B------:R-:W-:Y:S01]  /*1800*/  IMAD.WIDE.U32 R4, R15.reuse, 0x10, R16 ;  /* 0x000000100f047825 */ /* 0x040fe200078e0010 */
[----:B------:R-:W0:Y:S05]  /*1810*/  LDCU UR4, c[0x0][0x390] ;  /* 0x00007200ff0477ac */ /* 0x000e2a0008000800 */
[----:B------:R-:W2:Y:S01]  /*1820*/  LDG.E.128 R4, desc[UR36][R4.64] ;  /* 0x0000002404047981 */ /* 0x000ea2000c1e1d00 */
[----:B0-----:R-:W-:-:S04]  /*1830*/  IADD3 R15, PT, PT, R15, UR4, RZ ;  /* 0x000000040f0f7c10 */ /* 0x001fc8000fffe0ff */
[----:B------:R-:W-:-:S04]  /*1840*/  LEA R20, R15, 0x7, 0x3 ;  /* 0x000000070f147811 */ /* 0x000fc800078e18ff */
[----:B------:R-:W-:Y:S02]  /*1850*/  ISETP.GE.U32.AND P1, PT, R20, R11, PT ;  /* 0x0000000b1400720c */ /* 0x000fe40003f26070 */
[C---:B--2---:R-:W-:Y:S01]  /*1860*/  IADD3 R20, PT, PT, R6.reuse, R13, RZ ;  /* 0x0000000d06147210 */ /* 0x044fe20007ffe0ff */
[----:B------:R-:W-:Y:S01]  /*1870*/  IMAD.IADD R12, R5, 0x1, R12 ;  /* 0x00000001050c7824 */ /* 0x000fe200078e020c */
[----:B------:R-:W-:Y:S01]  /*1880*/  PRMT R6, R6, 0x7632, R6 ;  /* 0x0000763206067816 */ /* 0x000fe20000000006 */
[----:B------:R-:W-:Y:S01]  /*1890*/  IMAD.IADD R14, R7, 0x1, R14 ;  /* 0x00000001070e7824 */ /* 0x000fe200078e020e */
[----:B------:R-:W-:Y:S02]  /*18a0*/  PRMT R13, R5, 0x7632, R13 ;  /* 0x00007632050d7816 */ /* 0x000fe4000000000d */
[C---:B------:R-:W-:Y:S02]  /*18b0*/  IADD3 R5, PT, PT, R4.reuse, R3, RZ ;  /* 0x0000000304057210 */ /* 0x040fe40007ffe0ff */
[----:B------:R-:W-:Y:S01]  /*18c0*/  PRMT R7, R7, 0x7632, R7 ;  /* 0x0000763207077816 */ /* 0x000fe20000000007 */
[----:B------:R-:W-:Y:S01]  /*18d0*/  IMAD.IADD R10, R13, 0x1, R10 ;  /* 0x000000010d0a7824 */ /* 0x000fe200078e020a */
[----:B------:R-:W-:-:S02]  /*18e0*/  PRMT R3, R4, 0x7632, R3 ;  /* 0x0000763204037816 */ /* 0x000fc40000000003 */
[----:B------:R-:W-:Y:S01]  /*18f0*/  IADD3 R6, PT, PT, R6, R9, RZ ;  /* 0x0000000906067210 */ /* 0x000fe20007ffe0ff */
[----:B------:R-:W-:Y:S01]  /*1900*/  IMAD.IADD R0, R7, 0x1, R0 ;  /* 0x0000000107007824 */ /* 0x000fe200078e0200 */
[----:B------:R-:W-:Y:S02]  /*1910*/  IADD3 R8, PT, PT, R3, R8, RZ ;  /* 0x0000000803087210 */ /* 0x000fe40007ffe0ff */
[----:B------:R-:W-:Y:S02]  /*1920*/  PRMT R13, R20, 0x7610, R13 ;  /* 0x00007610140d7816 */ /* 0x000fe4000000000d */
[----:B------:R-:W-:Y:S02]  /*1930*/  PRMT R3, R5, 0x7610, R3 ;  /* 0x0000761005037816 */ /* 0x000fe40000000003 */
[----:B------:R-:W-:Y:S01]  /*1940*/  PRMT R9, R6, 0x7610, R9 ;  /* 0x0000761006097816 */ /* 0x000fe20000000009 */
[----:B------:R-:W-:Y:S06]  /*1950*/  @!P1 BRA `(.L_x_8104) ;  /* 0xfffffffc00a89947 */ /* 0x000fec000383ffff */
.L_x_8103:
[----:B------:R-:W-:Y:S05]  /*1960*/  BSYNC.RECONVERGENT B0 ;  /* 0x0000000000007941 */ /* 0x000fea0003800200 */
.L_x_8102:
        /* <DEDUP_REMOVED lines=9> */
.L_x_8106:
[----:B------:R-:W-:Y:S05]  /*1a00*/  BSYNC.RECONVERGENT B0 ;  /* 0x0000000000007941 */ /* 0x000fea0003800200 */
.L_x_8105:
[----:B------:R-:W-:Y:S02]  /*1a10*/  IADD3 R3, PT, PT, R12, R8, R3 ;  /* 0x000000080c037210 */ /* 0x000fe40007ffe003 */
[----:B------:R-:W-:Y:S02]  /*1a20*/  PRMT R17, RZ, 0x7610, R17 ;  /* 0x00007610ff117816 */ /* 0x000fe40000000011 */
[----:B------:R-:W-:-:S04]  /*1a30*/  IADD3 R3, PT, PT, R13, R10, R3 ;  /* 0x0000000a0d037210 */ /* 0x000fc80007ffe003 */
[----:B------:R-:W-:-:S05]  /*1a40*/  IADD3 R3, PT, PT, R14, R9, R3 ;  /* 0x000000090e037210 */ /* 0x000fca0007ffe003 */
[----:B------:R-:W-:-:S05]  /*1a50*/  IMAD.IADD R3, R3, 0x1, R0 ;  /* 0x0000000103037824 */ /* 0x000fca00078e0200 */
[----:B------:R-:W-:Y:S01]  /*1a60*/  PRMT R16, R3, 0x7610, R16 ;  /* 0x0000761003107816 */ /* 0x000fe20000000010 */
[----:B------:R-:W-:Y:S06]  /*1a70*/  BRA `(.L_x_8095) ;  /* 0x0000009c00107947 */ /* 0x000fec0003800000 */
.L_x_8096:
        /* <DEDUP_REMOVED lines=8> */
[----:B------:R-:W2:Y:S01]  /*1b00*/  LDC.U16 R7, c[0x0][0x382] ;  /* 0x0000e080ff077b82 */ /* 0x000ea20000000400 */
        /* <DEDUP_REMOVED lines=17> */
.L_x_8111:
        /* <DEDUP_REMOVED lines=8> */
[----:B------:R-:W2:Y:S01]  /*1ca0*/  LDG.E R25, desc[UR36][R24.64] ;  /* 0x0000002418197981 */ /* 0x000ea2000c1e1900 */
[----:B------:R-:W-:Y:S01]  /*1cb0*/  SHF.R.U32.HI R11, RZ, 0x1, R27 ;  /* 0x00000001ff0b7819 */ /* 0x000fe2000001161b */
[--C-:B------:R-:W-:Y:S01]  /*1cc0*/  IMAD.WIDE.U32 R8, R9, 0x4, R16.reuse ;  /* 0x0000000409087825 */ /* 0x100fe200078e0010 */
[----:B------:R-:W-:Y:S02]  /*1cd0*/  LOP3.LUT R5, R5, 0xfffffffc, RZ, 0xc0, !PT ;  /* 0xfffffffc05057812 */ /* 0x000fe400078ec0ff */
[----:B------:R-:W-:Y:S02]  /*1ce0*/  LOP3.LUT R29, R4, 0x1, RZ, 0xc0, !PT ;  /* 0x00000001041d7812 */ /* 0x000fe400078ec0ff */
[----:B------:R-:W-:Y:S01]  /*1cf0*/  IADD3 R4, P0, PT, R16, R5, RZ ;  /* 0x0000000510047210 */ /* 0x000fe20007f1e0ff */
[----:B------:R-:W-:Y:S01]  /*1d00*/  IMAD.WIDE.U32 R10, R11, 0x4, R16 ;  /* 0x000000040b0a7825 */ /* 0x000fe200078e0010 */
[----:B------:R-:W3:Y:S03]  /*1d10*/  LDG.E R8, desc[UR36][R8.64] ;  /* 0x0000002408087981 */ /* 0x000ee6000c1e1900 */
[----:B------:R-:W-:-:S02]  /*1d20*/  IMAD.X R5, R17, 0x1, R29, P0 ;  /* 0x0000000111057824 */ /* 0x000fc400000e061d */
[----:B------:R-:W4:Y:S04]  /*1d30*/  LDG.E R10, desc[UR36][R10.64] ;  /* 0x000000240a0a7981 */ /* 0x000f28000c1e1900 */
[----:B------:R-:W5:Y:S01]  /*1d40*/  LDG.E R4, desc[UR36][R4.64] ;  /* 0x0000002404047981 */ /* 0x000f62000c1e1900 */
[----:B------:R-:W-:-:S05]  /*1d50*/  IADD3 R27, PT, PT, R27, R0, RZ ;  /* 0x000000001b1b7210 */ /* 0x000fca0007ffe0ff */
[----:B------:R-:W-:-:S05]  /*1d60*/  IMAD R31, R0, 0x3, R27 ;  /* 0x00000003001f7824 */ /* 0x000fca00078e021b */
[----:B------:R-:W-:Y:S02]  /*1d70*/  ISETP.GE.U32.AND P0, PT, R31, R6, PT ;  /* 0x000000061f00720c */ /* 0x000fe40003f06070 */
[----:B--2---:R-:W-:-:S05]  /*1d80*/  PRMT R29, R25, 0x7632, R29 ;  /* 0x00007632191d7816 */ /* 0x004fca000000001d */
[----:B------:R-:W-:Y:S01]  /*1d90*/  IMAD.IADD R26, R29, 0x1, R12 ;  /* 0x000000011d1a7824 */ /* 0x000fe200078e020c */
[----:B---3--:R-:W-:Y:S02]  /*1da0*/  PRMT R22, R8, 0x7632, R22 ;  /* 0x0000763208167816 */ /* 0x008fe40000000016 */
[----:B----4-:R-:W-:Y:S02]  /*1db0*/  PRMT R12, R10, 0x7632, R12 ;  /* 0x000076320a0c7816 */ /* 0x010fe4000000000c */
[----:B-----5:R-:W-:-:S03]  /*1dc0*/  PRMT R29, R4, 0x7632, R29 ;  /* 0x00007632041d7816 */ /* 0x020fc6000000001d */
[----:B------:R-:W-:Y:S01]  /*1dd0*/  IMAD.IADD R13, R12, 0x1, R13 ;  /* 0x000000010c0d7824 */ /* 0x000fe200078e020d */
[----:B------:R-:W-:Y:S01]  /*1de0*/  IADD3 R3, PT, PT, R22, R3, RZ ;  /* 0x0000000316037210 */ /* 0x000fe20007ffe0ff */
[----:B------:R-:W-:Y:S01]  /*1df0*/  IMAD.IADD R14, R25, 0x1, R14 ;  /* 0x00000001190e7824 */ /* 0x000fe200078e020e */
[----:B------:R-:W-:Y:S01]  /*1e00*/  IADD3 R20, PT, PT, R29, R20, RZ ;  /* 0x000000141d147210 */ /* 0x000fe20007ffe0ff */
[----:B------:R-:W-:Y:S01]  /*1e10*/  IMAD.IADD R15, R10, 0x1, R15 ;  /* 0x000000010a0f7824 */ /* 0x000fe200078e020f */
[----:B------:R-:W-:Y:S02]  /*1e20*/  IADD3 R7, PT, PT, R8, R7, RZ ;  /* 0x0000000708077210 */ /* 0x000fe40007ffe0ff */
[----:B------:R-:W-:Y:S02]  /*1e30*/  PRMT R12, R26, 0x7610, R12 ;  /* 0x000076101a0c7816 */ /* 0x000fe4000000000c */
[----:B------:R-:W-:Y:S01]  /*1e40*/  IADD3 R21, PT, PT, R4, R21, RZ ;  /* 0x0000001504157210 */ /* 0x000fe20007ffe0ff */
[----:B------:R-:W-:Y:S06]  /*1e50*/  @!P0 BRA `(.L_x_8111) ;  /* 0xfffffffc00708947 */ /* 0x000fec000383ffff */
[----:B------:R-:W-:Y:S05]  /*1e60*/  BSYNC.RECONVERGENT B1 ;  /* 0x0000000000017941 */ /* 0x000fea0003800200 */
.L_x_8110:
        /* <DEDUP_REMOVED lines=8> */
.L_x_8109:
[----:B------:R-:W-:Y:S05]  /*1ef0*/  BSYNC.RECONVERGENT B0 ;  /* 0x0000000000007941 */ /* 0x000fea0003800200 */
.L_x_8108:
        /* <DEDUP_REMOVED lines=31> */
.L_x_8113:
[----:B------:R-:W-:Y:S05]  /*20f0*/  BSYNC.RECONVERGENT B0 ;  /* 0x0000000000007941 */ /* 0x000fea0003800200 */
.L_x_8112:
[----:B------:R-:W-:Y:S04]  /*2100*/  BSSY.RECONVERGENT B0, `(.L_x_8114) ;  /* 0x0000016000007945 */ /* 0x000fe80003800200 */
[----:B------:R-:W-:Y:S05]  /*2110*/  @P0 BRA `(.L_x_8115) ;  /* 0x0000000000500947 */ /* 0x000fea0003800000 */
[----:B------:R-:W-:Y:S01]  /*2120*/  IADD3 R5, PT, PT, R27, R0, RZ ;  /* 0x000000001b057210 */ /* 0x000fe20007ffe0ff */
[----:B------:R-:W-:Y:S01]  /*2130*/  IMAD.IADD R11, R14, 0x1, R11 ;  /* 0x000000010e0b7824 */ /* 0x000fe200078e020b */
[----:B------:R-:W-:Y:S02]  /*2140*/  IADD3 R12, PT, PT, R12, R25, RZ ;  /* 0x000000190c0c7210 */ /* 0x000fe40007ffe0ff */
[----:B------:R-:W-:Y:S02]  /*2150*/  ISETP.GE.U32.AND P0, PT, R5, R6, PT ;  /* 0x000000060500720c */ /* 0x000fe40003f06070 */
[----:B------:R-:W-:-:S11]  /*2160*/  PRMT R14, R11, 0x7610, R14 ;  /* 0x000076100b0e7816 */ /* 0x000fd6000000000e */
[----:B------:R-:W-:Y:S05]  /*2170*/  @P0 BRA `(.L_x_8115) ;  /* 0x0000000000380947 */ /* 0x000fea0003800000 */
[----:B------:R-:W-:Y:S01]  /*2180*/  IMAD.IADD R5, R5, 0x1, R0 ;  /* 0x0000000105057824 */ /* 0x000fe200078e0200 */
[----:B------:R-:W-:Y:S01]  /*2190*/  IADD3 R7, PT, PT, R7, R26, RZ ;  /* 0x0000001a07077210 */ /* 0x000fe20007ffe0ff */
[----:B------:R-:W-:-:S03]  /*21a0*/  IMAD.IADD R3, R3, 0x1, R24 ;  /* 0x0000000103037824 */ /* 0x000fc600078e0218 */
[----:B------:R-:W-:-:S13]  /*21b0*/  ISETP.GE.U32.AND P0, PT, R5, R6, PT ;  /* 0x000000060500720c */ /* 0x000fda0003f06070 */
[----:B------:R-:W-:Y:S05]  /*21c0*/  @P0 BRA `(.L_x_8115) ;  /* 0x0000000000240947 */ /* 0x000fea0003800000 */
[----:B------:R-:W-:Y:S01]  /*21d0*/  IADD3 R5, PT, PT, R5, R0, RZ ;  /* 0x0000000005057210 */ /* 0x000fe20007ffe0ff */
[----:B------:R-:W-:Y:S01]  /*21e0*/  IMAD.IADD R21, R21, 0x1, R22 ;  /* 0x0000000115157824 */ /* 0x000fe200078e0216 */
[----:B------:R-:W-:Y:S02]  /*21f0*/  IADD3 R9, PT, PT, R20, R9, RZ ;  /* 0x0000000914097210 */ /* 0x000fe40007ffe0ff */
[----:B------:R-:W-:Y:S02]  /*2200*/  ISETP.GE.U32.AND P0, PT, R5, R6, PT ;  /* 0x000000060500720c */ /* 0x000fe40003f06070 */
[----:B------:R-:W-:-:S11]  /*2210*/  PRMT R20, R9, 0x7610, R20 ;  /* 0x0000761009147816 */ /* 0x000fd60000000014 */
[----:B------:R-:W-:Y:S01]  /*2220*/  @!P0 IMAD.IADD R8, R15, 0x1, R8 ;  /* 0x000000010f088824 */ /* 0x000fe200078e0208 */
[----:B------:R-:W-:-:S04]  /*2230*/  @!P0 IADD3 R10, PT, PT, R13, R10, RZ ;  /* 0x0000000a0d0a8210 */ /* 0x000fc80007ffe0ff */
[----:B------:R-:W-:Y:S02]  /*2240*/  @!P0 PRMT R15, R8, 0x7610, R15 ;  /* 0x00007610080f8816 */ /* 0x000fe4000000000f */
[----:B------:R-:W-:-:S07]  /*2250*/  @!P0 PRMT R13, R10, 0x7610, R13 ;  /* 0x000076100a0d8816 */ /* 0x000fce000000000d */
.L_x_8115:
[----:B------:R-:W-:Y:S05]  /*2260*/  BSYNC.RECONVERGENT B0 ;  /* 0x0000000000007941 */ /* 0x000fea0003800200 */
.L_x_8114:
[----:B------:R-:W-:Y:S02]  /*2270*/  IADD3 R14, PT, PT, R21, R7, R14 ;  /* 0x00000007150e7210 */ /* 0x000fe40007ffe00e */
[----:B------:R-:W-:-:S03]  /*2280*/  IADD3 R12, PT, PT, R20, R3, R12 ;  /* 0x00000003140c7210 */ /* 0x000fc60007ffe00c */
[----:B------:R-:W-:Y:S01]  /*2290*/  IMAD.IADD R14, R14, 0x1, R15 ;  /* 0x000000010e0e7824 */ /* 0x000fe200078e020f */
[----:B------:R-:W-:-:S04]  /*22a0*/  IADD3 R12, PT, PT, R12, R13, RZ ;  /* 0x0000000d0c0c7210 */ /* 0x000fc80007ffe0ff */
[----:B------:R-:W-:Y:S02]  /*22b0*/  PRMT R16, R14, 0x7610, R16 ;  /* 0x000076100e107816 */ /* 0x000fe40000000010 */
[----:B------:R-:W-:Y:S01]  /*22c0*/  PRMT R17, R12, 0x7610, R17 ;  /* 0x000076100c117816 */ /* 0x000fe20000000011 */
[----:B------:R-:W-:Y:S06]  /*22d0*/  BRA `(.L_x_8095) ;  /* 0x0000009000f87947 */ /* 0x000fec0003800000 */
.L_x_8107:
[----:B------:R-:W-:-:S13]  /*22e0*/  ISETP.NE.AND P0, PT, R14, 0x1, PT ;  /* 0x000000010e00780c */ /* 0x000fda0003f05270 */
[----:B------:R-:W-:Y:S05]  /*22f0*/  @P0 BRA `(.L_x_8116) ;  /* 0x0000000800140947 */ /* 0x000fea0003800000 */
[----:B------:R-:W1:Y:S01]  /*2300*/  LDC R0, c[0x0][0x390] ;  /* 0x0000e400ff007b82 */ /* 0x000e620000000800 */
[----:B------:R-:W-:Y:S07]  /*2310*/  BSSY.RECONVERGENT B0, `(.L_x_8117) ;  /* 0x0000040000007945 */ /* 0x000fee0003800200 */
[----:B------:R-:W2:Y:S01]  /*2320*/  LDC.U16 R7, c[0x0][0x382] ;  /* 0x0000e080ff077b82 */ /* 0x000ea20000000400 */
        /* <DEDUP_REMOVED lines=17> */
.L_x_8120:
        /* <DEDUP_REMOVED lines=11> */
[----:B------:R-:W2:Y:S03]  /*24f0*/  LDG.E R12, desc[UR36][R12.64] ;  /* 0x000000240c0c7981 */ /* 0x000ea6000c1e1900 */
[----:B------:R-:W-:Y:S01]  /*2500*/  SHF.R.U32.HI R11, RZ, 0x1, R4 ;  /* 0x00000001ff0b7819 */ /* 0x000fe20000011604 */
[----:B------:R-:W-:-:S04]  /*2510*/  IMAD.WIDE.U32 R4, R5, 0x4, R16 ;  /* 0x0000000405047825 */ /* 0x000fc800078e0010 */
[--C-:B------:R-:W-:Y:S02]  /*2520*/  IMAD.WIDE.U32 R8, R9, 0x4, R16.reuse ;  /* 0x0000000409087825 */ /* 0x100fe400078e0010 */
[----:B------:R-:W3:Y:S02]  /*2530*/  LDG.E R5, desc[UR36][R4.64] ;  /* 0x0000002404057981 */ /* 0x000ee4000c1e1900 */
[----:B------:R-:W-:Y:S02]  /*2540*/  IMAD.WIDE.U32 R10, R11, 0x4, R16 ;  /* 0x000000040b0a7825 */ /* 0x000fe400078e0010 */
[----:B------:R-:W4:Y:S04]  /*2550*/  LDG.E R8, desc[UR36][R8.64] ;  /* 0x0000002408087981 */ /* 0x000f28000c1e1900 */
[----:B------:R-:W5:Y:S01]  /*2560*/  LDG.E R11, desc[UR36][R10.64] ;  /* 0x000000240a0b7981 */ /* 0x000f62000c1e1900 */
[----:B------:R-:W-:-:S04]  /*2570*/  IMAD.IADD R27, R27, 0x1, R0 ;  /* 0x000000011b1b7824 */ /* 0x000fc800078e0200 */
[----:B------:R-:W-:-:S05]  /*2580*/  IMAD R29, R0, 0x3, R27 ;  /* 0x00000003001d7824 */ /* 0x000fca00078e021b */
[----:B------:R-:W-:Y:S02]  /*2590*/  ISETP.GE.U32.AND P0, PT, R29, R6, PT ;  /* 0x000000061d00720c */ /* 0x000fe40003f06070 */
[----:B--2---:R-:W-:-:S04]  /*25a0*/  PRMT R26, R12, 0x7632, R26 ;  /* 0x000076320c1a7816 */ /* 0x004fc8000000001a */
[----:B------:R-:W-:Y:S02]  /*25b0*/  IADD3 R13, PT, PT, R26, R7, RZ ;  /* 0x000000071a0d7210 */ /* 0x000fe40007ffe0ff */
[----:B---3--:R-:W-:Y:S02]  /*25c0*/  PRMT R29, R5, 0x7632, R29 ;  /* 0x00007632051d7816 */ /* 0x008fe4000000001d */
[----:B----4-:R-:W-:Y:S02]  /*25d0*/  PRMT R26, R8, 0x7632, R26 ;  /* 0x00007632081a7816 */ /* 0x010fe4000000001a */
[----:B-----5:R-:W-:Y:S01]  /*25e0*/  PRMT R7, R11, 0x7632, R7 ;  /* 0x000076320b077816 */ /* 0x020fe20000000007 */
[----:B------:R-:W-:Y:S01]  /*25f0*/  IMAD.IADD R20, R29, 0x1, R20 ;  /* 0x000000011d147824 */ /* 0x000fe200078e0214 */
[----:B------:R-:W-:Y:S01]  /*2600*/  IADD3 R3, PT, PT, R12, R3, RZ ;  /* 0x000000030c037210 */ /* 0x000fe20007ffe0ff */
[----:B------:R-:W-:Y:S01]  /*2610*/  IMAD.IADD R21, R26, 0x1, R21 ;  /* 0x000000011a157824 */ /* 0x000fe200078e0215 */
[----:B------:R-:W-:Y:S01]  /*2620*/  IADD3 R24, PT, PT, R7, R24, RZ ;  /* 0x0000001807187210 */ /* 0x000fe20007ffe0ff */
[----:B------:R-:W-:Y:S01]  /*2630*/  IMAD.IADD R14, R5, 0x1, R14 ;  /* 0x00000001050e7824 */ /* 0x000fe200078e020e */
[----:B------:R-:W-:Y:S01]  /*2640*/  PRMT R7, R13, 0x7610, R7 ;  /* 0x000076100d077816 */ /* 0x000fe20000000007 */
[----:B------:R-:W-:Y:S01]  /*2650*/  IMAD.IADD R22, R11, 0x1, R22 ;  /* 0x000000010b167824 */ /* 0x000fe200078e0216 */
[----:B------:R-:W-:Y:S01]  /*2660*/  IADD3 R15, PT, PT, R8, R15, RZ ;  /* 0x0000000f080f7210 */ /* 0x000fe20007ffe0ff */
[----:B------:R-:W-:Y:S06]  /*2670*/  @!P0 BRA `(.L_x_8120) ;  /* 0xfffffffc00708947 */ /* 0x000fec000383ffff */
[----:B------:R-:W-:Y:S05]  /*2680*/  BSYNC.RECONVERGENT B1 ;  /* 0x0000000000017941 */ /* 0x000fea0003800200 */
.L_x_8119:
[----:B------:R-:W-:Y:S02]  /*2690*/  PRMT R26, R12, 0x7610, R26 ;  /* 0x000076100c1a7816 */ /* 0x000fe4000000001a */
[----:B------:R-:W-:Y:S02]  /*26a0*/  PRMT R10, R8, 0x7610, R10 ;  /* 0x00007610080a7816 */ /* 0x000fe4000000000a */
[----:B------:R-:W-:Y:S02]  /*26b0*/  PRMT R9, R11, 0x7610, R9 ;  /* 0x000076100b097816 */ /* 0x000fe40000000009 */
[----:B------:R-:W-:Y:S02]  /*26c0*/  PRMT R12, R12, 0x7632, R12 ;  /* 0x000076320c0c7816 */ /* 0x000fe4000000000c */
[C---:B------:R-:W-:Y:S02]  /*26d0*/  PRMT R29, R5.reuse, 0x7610, R29 ;  /* 0x00007610051d7816 */ /* 0x040fe4000000001d */
[----:B------:R-:W-:-:S02]  /*26e0*/  PRMT R13, R5, 0x7632, R13 ;  /* 0x00007632050d7816 */ /* 0x000fc4000000000d */
[----:B------:R-:W-:Y:S02]  /*26f0*/  PRMT R8, R8, 0x7632, R8 ;  /* 0x0000763208087816 */ /* 0x000fe40000000008 */
[----:B------:R-:W-:-:S07]  /*2700*/  PRMT R11, R11, 0x7632, R11 ;  /* 0x000076320b0b7816 */ /* 0x000fce000000000b */
.L_x_8118:
[----:B------:R-:W-:Y:S05]  /*2710*/  BSYNC.RECONVERGENT B0 ;  /* 0x0000000000007941 */ /* 0x000fea0003800200 */
.L_x_8117:
        /* <DEDUP_REMOVED lines=35> */
.L_x_8122:
[----:B------:R-:W-:Y:S05]  /*2950*/  BSYNC.RECONVERGENT B0 ;  /* 0x0000000000007941 */ /* 0x000fea0003800200 */
.L_x_8121:
[----:B------:R-:W-:Y:S04]  /*2960*/  BSSY.RECONVERGENT B0, `(.L_x_8123) ;  /* 0x0000017000007945 */ /* 0x000fe80003800200 */
        /* <DEDUP_REMOVED lines=15> */
[----:B------:R-:W-:Y:S02]  /*2a60*/  ISETP.GE.U32.AND P0, PT, R5, R6, PT ;  /* 0x000000060500720c */ /* 0x000fe40003f06070 */
[----:B------:R-:W-:Y:S02]  /*2a70*/  PRMT R15, R10, 0x7610, R15 ;  /* 0x000076100a0f7816 */ /* 0x000fe4000000000f */
[----:B------:R-:W-:-:S09]  /*2a80*/  PRMT R21, R8, 0x7610, R21 ;  /* 0x0000761008157816 */ /* 0x000fd20000000015 */
[----:B------:R-:W-:Y:S01]  /*2a90*/  @!P0 IMAD.IADD R11, R24, 0x1, R11 ;  /* 0x00000001180b8824 */ /* 0x000fe200078e020b */
[----:B------:R-:W-:-:S04]  /*2aa0*/  @!P0 IADD3 R9, PT, PT, R22, R9, RZ ;  /* 0x0000000916098210 */ /* 0x000fc80007ffe0ff */
[----:B------:R-:W-:Y:S02]  /*2ab0*/  @!P0 PRMT R22, R9, 0x7610, R22 ;  /* 0x0000761009168816 */ /* 0x000fe40000000016 */
[----:B------:R-:W-:-:S07]  /*2ac0*/  @!P0 PRMT R24, R11, 0x7610, R24 ;  /* 0x000076100b188816 */ /* 0x000fce0000000018 */
.L_x_8124:
[----:B------:R-:W-:Y:S05]  /*2ad0*/  BSYNC.RECONVERGENT B0 ;  /* 0x0000000000007941 */ /* 0x000fea0003800200 */
.L_x_8123:
[----:B------:R-:W-:Y:S02]  /*2ae0*/  IADD3 R7, PT, PT, R21, R20, R7 ;  /* 0x0000001415077210 */ /* 0x000fe40007ffe007 */
[----:B------:R-:W-:-:S03]  /*2af0*/  IADD3 R3, PT, PT, R15, R14, R3 ;  /* 0x0000000e0f037210 */ /* 0x000fc60007ffe003 */
[----:B------:R-:W-:Y:S01]  /*2b00*/  IMAD.IADD R7, R7, 0x1, R24 ;  /* 0x0000000107077824 */ /* 0x000fe200078e0218 */
[----:B------:R-:W-:-:S04]  /*2b10*/  IADD3 R3, PT, PT, R3, R22, RZ ;  /* 0x0000001603037210 */ /* 0x000fc80007ffe0ff */
[----:B------:R-:W-:Y:S02]  /*2b20*/  PRMT R16, R3, 0x7610, R16 ;  /* 0x0000761003107816 */ /* 0x000fe40000000010 */
[----:B------:R-:W-:Y:S01]  /*2b30*/  PRMT R17, R7, 0x7610, R17 ;  /* 0x0000761007117816 */ /* 0x000fe20000000011 */
[----:B------:R-:W-:Y:S06]  /*2b40*/  BRA `(.L_x_8095) ;  /* 0x0000008800dc7947 */ /* 0x000fec0003800000 */
.L_x_8116:
[----:B------:R-:W1:Y:S01]  /*2b50*/  LDCU UR4, c[0x0][0x390] ;  /* 0x00007200ff0477ac */ /* 0x000e620008000800 */
[----:B------:R-:W2:Y:S01]  /*2b60*/  LDC.U16 R0, c[0x0][0x382] ;  /* 0x0000e080ff007b82 */ /* 0x000ea20000000400 */
[----:B------:R-:W-:Y:S01]  /*2b70*/  BSSY.RECONVERGENT B0, `(.L_x_8125) ;  /* 0x0000419000007945 */ /* 0x000fe20003800200 */
[----:B------:R-:W-:Y:S01]  /*2b80*/  IMAD.MOV.U32 R8, RZ, RZ, R27 ;  /* 0x000000ffff087224 */ /* 0x000fe200078e001b */
[----:B-1----:R-:W-:-:S05]  /*2b90*/  MOV R7, UR4 ;  /* 0x0000000400077c02 */ /* 0x002fca0008000f00 */
[----:B------:R-:W-:Y:S01]  /*2ba0*/  IMAD R3, R7, 0x3, R27 ;  /* 0x0000000307037824 */ /* 0x000fe200078e021b */
[-C--:B--2---:R-:W-:Y:S01]  /*2bb0*/  MOV R9, R0.reuse ;  /* 0x0000000000097202 */ /* 0x084fe20000000f00 */
[--C-:B------:R-:W-:Y:S01]  /*2bc0*/  IMAD.MOV.U32 R10, RZ, RZ, R0.reuse ;  /* 0x000000ffff0a7224 */ /* 0x100fe200078e0000 */
[----:B------:R-:W-:Y:S01]  /*2bd0*/  MOV R11, R0 ;  /* 0x00000000000b7202 */ /* 0x000fe20000000f00 */
[--C-:B------:R-:W-:Y:S01]  /*2be0*/  IMAD.MOV.U32 R12, RZ, RZ, R0.reuse ;  /* 0x000000ffff0c7224 */ /* 0x100fe200078e0000 */
[----:B------:R-:W-:Y:S01]  /*2bf0*/  ISETP.GE.U32.AND P0, PT, R3, R6, PT ;  /* 0x000000060300720c */ /* 0x000fe20003f06070 */
[----:B------:R-:W-:Y:S01]  /*2c00*/  IMAD.MOV.U32 R5, RZ, RZ, R0 ;  /* 0x000000ffff057224 */ /* 0x000fe200078e0000 */
[-C--:B------:R-:W-:Y:S02]  /*2c10*/  MOV R3, R0.reuse ;  /* 0x0000000000037202 */ /* 0x080fe40000000f00 */
[----:B------:R-:W-:-:S09]  /*2c20*/  MOV R4, R0 ;  /* 0x0000000000047202 */ /* 0x000fd20000000f00 */
[----:B------:R-:W-:Y:S05]  /*2c30*/  @P0 BRA `(.L_x_8126) ;  /* 0x0000004000300947 */ /* 0x000fea0003800000 */
        /* <DEDUP_REMOVED lines=9> */
[-C--:B------:R-:W-:Y:S02]  /*2cd0*/  MOV R3, R0.reuse ;  /* 0x0000000000037202 */ /* 0x080fe40000000f00 */
[----:B------:R-:W-:Y:S01]  /*2ce0*/  MOV R4, R0 ;  /* 0x0000000000047202 */ /* 0x000fe20000000f00 */
[----:B-1----:R-:W-:-:S07]  /*2cf0*/  VIADD R20, R20, 0x1 ;  /* 0x0000000114147836 */ /* 0x002fce0000000000 */
.L_x_8132:
        /* <DEDUP_REMOVED lines=20> */
[----:B------:R-:W3:Y:S03]  /*2e40*/  LDCU UR73, c[0x0][0x3e8] ;  /* 0x00007d00ff4977ac */ /* 0x000ee60008000800 */
[----:B------:R-:W-:Y:S01]  /*2e50*/  IADD3 R21, PT, PT, -R7, RZ, RZ ;  /* 0x000000ff07157210 */ /* 0x000fe20007ffe1ff */
[----:B----4-:R-:W-:Y:S01]  /*2e60*/  UISETP.NE.AND UP0, UPT, UR52, 0x1, UPT ;  /* 0x000000013400788c */ /* 0x010fe2000bf05270 */
        /* <DEDUP_REMOVED lines=267> */
[----:B0-----:R-:W-:-:S03]  /*3f20*/  @P1 SHF.R.U32.HI R7, RZ, R22, R7 ;  /* 0x00000016ff071219 */ /* 0x001fc60000011607 */
[----:B------:R-:W-:Y:S01]  /*3f30*/  IMAD R14, R14, UR27, R27 ;  /* 0x0000001b0e0e7c24 */ /* 0x000fe2000f8e021b */
[----:B------:R-:W-:-:S03]  /*3f40*/  @P1 IADD3 R7, PT, PT, -R7, RZ, RZ ;  /* 0x000000ff07071210 */ /* 0x000fc60007ffe1ff */
[----:B------:R-:W-:Y:S02]  /*3f50*/  IMAD R21, R14, UR28, R21 ;  /* 0x0000001c0e157c24 */ /* 0x000fe4000f8e0215 */
[----:B------:R-:W-:-:S04]  /*3f60*/  @P1 IMAD R6, R7, R6, R15 ;  /* 0x0000000607061224 */ /* 0x000fc800078e020f */
[----:B---3--:R-:W-:-:S07]  /*3f70*/  @P1 IMAD R21, R6, R25, R21 ;  /* 0x0000001906151224 */ /* 0x008fce00078e0215 */
.L_x_8128:
[----:B------:R-:W-:-:S04]  /*3f80*/  LOP3.LUT R7, R21, 0xfffffffc, RZ, 0xc0, !PT ;  /* 0xfffffffc15077812 */ /* 0x000fc800078ec0ff */
[----:B------:R-:W-:-:S05]  /*3f90*/  IADD3 R6, P1, PT, R7, R16, RZ ;  /* 0x0000001007067210 */ /* 0x000fca0007f3e0ff */
[----:B------:R-:W-:-:S05]  /*3fa0*/  IMAD.X R7, RZ, RZ, R17, P1 ;  /* 0x000000ffff077224 */ /* 0x000fca00008e0611 */
[----:B------:R2:W3:Y:S01]  /*3fb0*/  LDG.E R6, desc[UR36][R6.64] ;  /* 0x0000002406067981 */ /* 0x0004e2000c1e1900 */
[----:B-1----:R-:W-:Y:S01]  /*3fc0*/  IADD3 R33, PT, PT, R8, UR4, RZ ;  /* 0x0000000408217c10 */ /* 0x002fe2000fffe0ff */
[----:B------:R-:W-:-:S04]  /*3fd0*/  IMAD.MOV.U32 R32, RZ, RZ, RZ ;  /* 0x000000ffff207224 */ /* 0x000fc800078e00ff */
        /* <DEDUP_REMOVED lines=221> */
[----:B------:R-:W-:Y:S01]  /*4db0*/  IMAD R14, R14, UR27, R25 ;  /* 0x0000001b0e0e7c24 */ /* 0x000fe2000f8e0219 */
[----:B------:R-:W-:-:S03]  /*4dc0*/  @P1 IADD3 R7, PT, PT, -R7, RZ, RZ ;  /* 0x000000ff07071210 */ /* 0x000fc60007ffe1ff */
[----:B------:R-:W-:Y:S02]  /*4dd0*/  IMAD R21, R14, UR28, R21 ;  /* 0x0000001c0e157c24 */ /* 0x000fe4000f8e0215 */
[----:B------:R-:W-:-:S04]  /*4de0*/  @P1 IMAD R6, R6, R7, R15 ;  /* 0x0000000706061224 */ /* 0x000fc800078e020f */
[----:B--2---:R-:W-:-:S07]  /*4df0*/  @P1 IMAD R21, R6, R26, R21 ;  /* 0x0000001a06151224 */ /* 0x004fce00078e0215 */
.L_x_8129:
        /* <DEDUP_REMOVED lines=232> */
.L_x_8130:
        /* <DEDUP_REMOVED lines=243> */
.L_x_8131:
[----:B------:R-:W-:-:S04]  /*6bb0*/  LOP3.LUT R7, R22, 0xfffffffc, RZ, 0xc0, !PT ;  /* 0xfffffffc16077812 */ /* 0x000fc800078ec0ff */
[----:B------:R-:W-:-:S04]  /*6bc0*/  IADD3 R6, P1, PT, R7, R16, RZ ;  /* 0x0000001007067210 */ /* 0x000fc80007f3e0ff */
[----:B------:R-:W-:-:S05]  /*6bd0*/  IADD3.X R7, PT, PT, RZ, R17, RZ, P1, !PT ;  /* 0x00000011ff077210 */ /* 0x000fca0000ffe4ff */
[----:B------:R-:W2:Y:S02]  /*6be0*/  LDG.E R6, desc[UR36][R6.64] ;  /* 0x0000002406067981 */ /* 0x000ea4000c1e1900 */
[C---:B--2---:R-:W-:Y:S02]  /*6bf0*/  PRMT R31, R6.reuse, 0x7610, R31 ;  /* 0x00007610061f7816 */ /* 0x044fe4000000001f */
[----:B------:R-:W-:-:S07]  /*6c00*/  PRMT R32, R6, 0x7632, R32 ;  /* 0x0000763206207816 */ /* 0x000fce0000000020 */
.L_x_8127:
[----:B------:R-:W2:Y:S01]  /*6c10*/  LDCU UR5, c[0x0][0x388] ;  /* 0x00007100ff0577ac */ /* 0x000ea20008000800 */
[----:B-1----:R-:W-:Y:S01]  /*6c20*/  IMAD.U32 R7, RZ, RZ, UR4 ;  /* 0x00000004ff077e24 */ /* 0x002fe2000f8e00ff */
[----:B------:R-:W-:Y:S01]  /*6c30*/  IADD3 R4, PT, PT, R27, R4, RZ ;  /* 0x000000041b047210 */ /* 0x000fe20007ffe0ff */
[----:B------:R-:W-:Y:S01]  /*6c40*/  IMAD.IADD R5, R28, 0x1, R5 ;  /* 0x000000011c057824 */ /* 0x000fe200078e0205 */
[----:B------:R-:W-:Y:S01]  /*6c50*/  IADD3 R3, PT, PT, R30, R3, RZ ;  /* 0x000000031e037210 */ /* 0x000fe20007ffe0ff */
[----:B------:R-:W-:Y:S01]  /*6c60*/  IMAD.IADD R12, R21, 0x1, R12 ;  /* 0x00000001150c7824 */ /* 0x000fe200078e020c */
[----:B------:R-:W-:Y:S01]  /*6c70*/  LEA R8, R7, R8, 0x2 ;  /* 0x0000000807087211 */ /* 0x000fe200078e10ff */
[----:B------:R-:W-:Y:S01]  /*6c80*/  IMAD.IADD R9, R32, 0x1, R9 ;  /* 0x0000000120097824 */ /* 0x000fe200078e0209 */
[----:B------:R-:W-:Y:S02]  /*6c90*/  IADD3 R0, PT, PT, R29, R0, RZ ;  /* 0x000000001d007210 */ /* 0x000fe40007ffe0ff */
[----:B------:R-:W-:Y:S01]  /*6ca0*/  IADD3 R11, PT, PT, R34, R11, RZ ;  /* 0x0000000b220b7210 */ /* 0x000fe20007ffe0ff */
[----:B------:R-:W-:Y:S01]  /*6cb0*/  IMAD R15, R7, 0x3, R8 ;  /* 0x00000003070f7824 */ /* 0x000fe200078e0208 */
[----:B------:R-:W-:Y:S01]  /*6cc0*/  IADD3 R10, PT, PT, R31, R10, RZ ;  /* 0x0000000a1f0a7210 */ /* 0x000fe20007ffe0ff */
[----:B--2---:R-:W-:-:S05]  /*6cd0*/  IMAD.U32 R6, RZ, RZ, UR5 ;  /* 0x00000005ff067e24 */ /* 0x004fca000f8e00ff */
[----:B------:R-:W-:-:S13]  /*6ce0*/  ISETP.GE.U32.AND P1, PT, R15, R6, PT ;  /* 0x000000060f00720c */ /* 0x000fda0003f26070 */
[----:B------:R-:W-:Y:S05]  /*6cf0*/  @!P1 BRA `(.L_x_8132) ;  /* 0xffffffc000009947 */ /* 0x000fea000383ffff */
.L_x_8126:
[----:B0-----:R-:W-:Y:S05]  /*6d00*/  BSYNC.RECONVERGENT B0 ;  /* 0x0000000000007941 */ /* 0x001fea0003800200 */
.L_x_8125:
        /* <DEDUP_REMOVED lines=285> */
.L_x_8136:
[----:B------:R-:W-:Y:S01]  /*7ee0*/  SHF.R.U32.HI R20, RZ, 0x2, R20 ;  /* 0x00000002ff147819 */ /* 0x000fe20000011614 */
[----:B------:R-:W-:-:S07]  /*7ef0*/  IMAD.MOV.U32 R21, RZ, RZ, RZ ;  /* 0x000000ffff157224 */ /* 0x000fce00078e00ff */
.L_x_8135:
        /* <DEDUP_REMOVED lines=286> */
.L_x_8138:
[----:B------:R-:W-:Y:S02]  /*90e0*/  SHF.R.U32.HI R20, RZ, 0x2, R29 ;  /* 0x00000002ff147819 */ /* 0x000fe4000001161d */
[----:B------:R-:W-:-:S07]  /*90f0*/  MOV R21, RZ ;  /* 0x000000ff00157202 */ /* 0x000fce0000000f00 */
.L_x_8137:
        /* <DEDUP_REMOVED lines=283> */
.L_x_8140:
[----:B------:R-:W-:Y:S01]  /*a2b0*/  SHF.R.U32.HI R20, RZ, 0x2, R13 ;  /* 0x00000002ff147819 */ /* 0x000fe2000001160d */
[----:B------:R-:W-:-:S07]  /*a2c0*/  IMAD.MOV.U32 R21, RZ, RZ, RZ ;  /* 0x000000ffff157224 */ /* 0x000fce00078e00ff */
.L_x_8139:
        /* <DEDUP_REMOVED lines=283> */
.L_x_8142:
[----:B------:R-:W-:Y:S02]  /*b480*/  SHF.R.U32.HI R20, RZ, 0x2, R20 ;  /* 0x00000002ff147819 */ /* 0x000fe40000011614 */
[----:B------:R-:W-:-:S07]  /*b490*/  MOV R21, RZ ;  /* 0x000000ff00157202 */ /* 0x000fce0000000f00 */
.L_x_8141:
[----:B------:R-:W-:-:S04]  /*b4a0*/  LEA R24, P0, R20, R24, 0x2 ;  /* 0x0000001814187211 */ /* 0x000fc800078010ff */
[----:B------:R-:W-:-:S05]  /*b4b0*/  LEA.HI.X R25, R20, R22, R21, 0x2, P0 ;  /* 0x0000001614197211 */ /* 0x000fca00000f1415 */
[----:B------:R-:W2:Y:S02]  /*b4c0*/  LDG.E R24, desc[UR36][R24.64] ;  /* 0x0000002418187981 */ /* 0x000ea4000c1e1900 */
[C---:B--2---:R-:W-:Y:S02]  /*b4d0*/  PRMT R31, R24.reuse, 0x7610, R31 ;  /* 0x00007610181f7816 */ /* 0x044fe4000000001f */
[----:B------:R-:W-:-:S07]  /*b4e0*/  PRMT R32, R24, 0x7632, R32 ;  /* 0x0000763218207816 */ /* 0x000fce0000000020 */
.L_x_8134:
[----:B------:R-:W-:Y:S05]  /*b4f0*/  BSYNC.RECONVERGENT B0 ;  /* 0x0000000000007941 */ /* 0x000fea0003800200 */
.L_x_8133:
[----:B------:R-:W-:Y:S01]  /*b500*/  ISETP.GE.U32.AND P0, PT, R8, R6, PT ;  /* 0x000000060800720c */ /* 0x000fe20003f06070 */
[----:B------:R-:W-:-:S12]  /*b510*/  BSSY.RECONVERGENT B0, `(.L_x_8143) ;  /* 0x0000014000007945 */ /* 0x000fd80003800200 */
[----:B------:R-:W-:Y:S05]  /*b520*/  @P0 BRA `(.L_x_8144) ;  /* 0x0000000000480947 */ /* 0x000fea0003800000 */
[----:B------:R-:W-:Y:S01]  /*b530*/  IADD3 R8, PT, PT, R8, R7, RZ ;  /* 0x0000000708087210 */ /* 0x000fe20007ffe0ff */
[----:B------:R-:W-:Y:S01]  /*b540*/  IMAD.IADD R4, R4, 0x1, R27 ;  /* 0x0000000104047824 */ /* 0x000fe200078e021b */
[----:B------:R-:W-:Y:S02]  /*b550*/  IADD3 R5, PT, PT, R5, R28, RZ ;  /* 0x0000001c05057210 */ /* 0x000fe40007ffe0ff */
[----:B------:R-:W-:-:S13]  /*b560*/  ISETP.GE.U32.AND P0, PT, R8, R6, PT ;  /* 0x000000060800720c */ /* 0x000fda0003f06070 */
        /* <DEDUP_REMOVED lines=10> */
[----:B------:R-:W-:Y:S01]  /*b610*/  @!P0 IMAD.IADD R31, R10, 0x1, R31 ;  /* 0x000000010a1f8824 */ /* 0x000fe200078e021f */
[----:B------:R-:W-:-:S04]  /*b620*/  @!P0 IADD3 R32, PT, PT, R9, R32, RZ ;  /* 0x0000002009208210 */ /* 0x000fc80007ffe0ff */
[----:B------:R-:W-:Y:S02]  /*b630*/  @!P0 PRMT R10, R31, 0x7610, R10 ;  /* 0x000076101f0a8816 */ /* 0x000fe4000000000a */
[----:B------:R-:W-:-:S07]  /*b640*/  @!P0 PRMT R9, R32, 0x7610, R9 ;  /* 0x0000761020098816 */ /* 0x000fce0000000009 */
.L_x_8144:
[----:B------:R-:W-:Y:S05]  /*b650*/  BSYNC.RECONVERGENT B0 ;  /* 0x0000000000007941 */ /* 0x000fea0003800200 */
.L_x_8143:
[----:B------:R-:W-:Y:S02]  /*b660*/  IADD3 R3, PT, PT, R12, R3, R4 ;  /* 0x000000030c037210 */ /* 0x000fe40007ffe004 */
[----:B------:R-:W-:Y:S02]  /*b670*/  IADD3 R0, PT, PT, R11, R0, R5 ;  /* 0x000000000b007210 */ /* 0x000fe40007ffe005 */
[----:B------:R-:W-:Y:S02]  /*b680*/  IADD3 R3, PT, PT, R3, R10, RZ ;  /* 0x0000000a03037210 */ /* 0x000fe40007ffe0ff */
[----:B------:R-:W-:Y:S02]  /*b690*/  IADD3 R0, PT, PT, R0, R9, RZ ;  /* 0x0000000900007210 */ /* 0x000fe40007ffe0ff */
[----:B------:R-:W-:Y:S02]  /*b6a0*/  PRMT R16, R3, 0x7610, R16 ;  /* 0x0000761003107816 */ /* 0x000fe40000000010 */
[----:B------:R-:W-:-:S07]  /*b6b0*/  PRMT R17, R0, 0x7610, R17 ;  /* 0x0000761000117816 */ /* 0x000fce0000000011 */
.L_x_8095:
[----:B------:R-:W-:Y:S05]  /*b6c0*/  BSYNC.RECONVERGENT B6 ;  /* 0x0000000000067941 */ /* 0x000fea0003800200 */
.L_x_8094:
        /* <DEDUP_REMOVED lines=11> */
[----:B---3--:R-:W-:Y:S02]  /*b780*/  ISETP.GE.U32.AND P0, PT, R9, 0x2, PT ;  /* 0x000000020900780c */ /* 0x008fe40003f06070 */
[----:B------:R-:W-:-:S05]  /*b790*/  LEA R0, R0, R3, 0x2 ;  /* 0x0000000300007211 */ /* 0x000fca00078e10ff */
[----:B------:R1:W-:Y:S06]  /*b7a0*/  STS [R0], R5 ;  /* 0x0000000500007388 */ /* 0x0003ec0000000800 */
[----:B------:R-:W-:Y:S05]  /*b7b0*/  @!P0 BRA `(.L_x_8145) ;  /* 0x0000000000508947 */ /* 0x000fea0003800000 */
[----:B------:R-:W-:-:S07]  /*b7c0*/  MOV R4, R9 ;  /* 0x0000000900047202 */ /* 0x000fce0000000f00 */
.L_x_8146:
[----:B------:R-:W-:Y:S01]  /*b7d0*/  SHF.R.U32.HI R10, RZ, 0x1, R4 ;  /* 0x00000001ff0a7819 */ /* 0x000fe20000011604 */
[----:B------:R-:W-:Y:S05]  /*b7e0*/  WARPSYNC.ALL ;  /* 0x0000000000007948 */ /* 0x000fea0003800000 */
[----:B------:R-:W-:Y:S01]  /*b7f0*/  IMAD.IADD R6, R10, 0x1, R23 ;  /* 0x000000010a067824 */ /* 0x000fe200078e0217 */
[----:B------:R-:W-:Y:S01]  /*b800*/  BAR.SYNC.DEFER_BLOCKING 0x0 ;  /* 0x0000000000007b1d */ /* 0x000fe20000010000 */
[----:B------:R-:W-:Y:S02]  /*b810*/  ISETP.GT.U32.AND P1, PT, R4, 0x3, PT ;  /* 0x000000030400780c */ /* 0x000fe40003f24070 */
[----:B------:R-:W-:-:S02]  /*b820*/  MOV R4, R10 ;  /* 0x0000000a00047202 */ /* 0x000fc40000000f00 */
[----:B------:R-:W-:-:S04]  /*b830*/  ISETP.GE.U32.AND P0, PT, R6, R9, PT ;  /* 0x000000090600720c */ /* 0x000fc80003f06070 */
[----:B------:R-:W-:-:S13]  /*b840*/  ISETP.GE.U32.OR P0, PT, R23, R10, P0 ;  /* 0x0000000a1700720c */ /* 0x000fda0000706470 */
[----:B------:R-:W-:-:S05]  /*b850*/  @!P0 IMAD R6, R6, R7, R18 ;  /* 0x0000000706068224 */ /* 0x000fca00078e0212 */
[----:B------:R-:W-:-:S05]  /*b860*/  @!P0 LEA R6, R6, R3, 0x2 ;  /* 0x0000000306068211 */ /* 0x000fca00078e10ff */
[----:B-12---:R-:W1:Y:S02]  /*b870*/  @!P0 LDS R5, [R6] ;  /* 0x0000000006058984 */ /* 0x006e640000000800 */
[----:B-1----:R-:W-:Y:S02]  /*b880*/  @!P0 PRMT R8, R5, 0x7632, R8 ;  /* 0x0000763205088816 */ /* 0x002fe40000000008 */
[----:B------:R-:W-:-:S03]  /*b890*/  @!P0 IADD3 R5, PT, PT, R16, R5, RZ ;  /* 0x0000000510058210 */ /* 0x000fc60007ffe0ff */
[----:B------:R-:W-:-:S05]  /*b8a0*/  @!P0 IMAD.IADD R8, R17, 0x1, R8 ;  /* 0x0000000111088824 */ /* 0x000fca00078e0208 */
[----:B------:R-:W-:Y:S02]  /*b8b0*/  @!P0 PRMT R5, R5, 0x5410, R8 ;  /* 0x0000541005058816 */ /* 0x000fe40000000008 */
[----:B------:R-:W-:Y:S02]  /*b8c0*/  @!P0 PRMT R17, R8, 0x7610, R17 ;  /* 0x0000761008118816 */ /* 0x000fe40000000011 */
[----:B------:R-:W-:Y:S01]  /*b8d0*/  @!P0 PRMT R16, R5, 0x7610, R16 ;  /* 0x0000761005108816 */ /* 0x000fe20000000010 */
[----:B------:R2:W-:Y:S01]  /*b8e0*/  @!P0 STS [R0], R5 ;  /* 0x0000000500008388 */ /* 0x0005e20000000800 */
[----:B------:R-:W-:Y:S05]  /*b8f0*/  @P1 BRA `(.L_x_8146) ;  /* 0xfffffffc00b41947 */ /* 0x000fea000383ffff */
.L_x_8145:
        /* <DEDUP_REMOVED lines=16> */
[----:B------:R1:W-:Y:S01]  /*ba00*/  STS [R3], R4 ;  /* 0x0000000403007388 */ /* 0x0003e20000000800 */
[----:B------:R-:W-:Y:S05]  /*ba10*/  @!P0 BRA `(.L_x_8148) ;  /* 0x00000000004c8947 */ /* 0x000fea0003800000 */
[----:B-1----:R-:W-:-:S07]  /*ba20*/  MOV R4, R10 ;  /* 0x0000000a00047202 */ /* 0x002fce0000000f00 */
.L_x_8149:
[----:B------:R-:W-:Y:S01]  /*ba30*/  SHF.R.U32.HI R9, RZ, 0x1, R4 ;  /* 0x00000001ff097819 */ /* 0x000fe20000011604 */
[----:B------:R-:W-:Y:S05]  /*ba40*/  WARPSYNC.ALL ;  /* 0x0000000000007948 */ /* 0x000fea0003800000 */
[----:B------:R-:W-:Y:S01]  /*ba50*/  IADD3 R5, PT, PT, R9, R18, RZ ;  /* 0x0000001209057210 */ /* 0x000fe20007ffe0ff */
[----:B------:R-:W-:Y:S01]  /*ba60*/  BAR.SYNC.DEFER_BLOCKING 0x0 ;  /* 0x0000000000007b1d */ /* 0x000fe20000010000 */
[----:B------:R-:W-:Y:S01]  /*ba70*/  ISETP.GT.U32.AND P1, PT, R4, 0x7f, PT ;  /* 0x0000007f0400780c */ /* 0x000fe20003f24070 */
[----:B------:R-:W-:Y:S01]  /*ba80*/  IMAD.MOV.U32 R4, RZ, RZ, R9 ;  /* 0x000000ffff047224 */ /* 0x000fe200078e0009 */
[----:B------:R-:W-:-:S04]  /*ba90*/  ISETP.GE.U32.AND P0, PT, R5, R10, PT ;  /* 0x0000000a0500720c */ /* 0x000fc80003f06070 */
[----:B------:R-:W-:-:S13]  /*baa0*/  ISETP.GE.U32.OR P0, PT, R18, R9, P0 ;  /* 0x000000091200720c */ /* 0x000fda0000706470 */
[----:B------:R-:W-:-:S06]  /*bab0*/  @!P0 IMAD R5, R9, 0x4, R3 ;  /* 0x0000000409058824 */ /* 0x000fcc00078e0203 */
[----:B------:R-:W1:Y:S02]  /*bac0*/  @!P0 LDS R5, [R5] ;  /* 0x0000000005058984 */ /* 0x000e640000000800 */
[----:B-1----:R-:W-:Y:S02]  /*bad0*/  @!P0 PRMT R6, R5, 0x7632, R6 ;  /* 0x0000763205068816 */ /* 0x002fe40000000006 */
[----:B------:R-:W-:Y:S02]  /*bae0*/  @!P0 IADD3 R7, PT, PT, R16, R5, RZ ;  /* 0x0000000510078210 */ /* 0x000fe40007ffe0ff */
[----:B------:R-:W-:Y:S02]  /*baf0*/  @!P0 IADD3 R6, PT, PT, R17, R6, RZ ;  /* 0x0000000611068210 */ /* 0x000fe40007ffe0ff */
[C---:B------:R-:W-:Y:S02]  /*bb00*/  @!P0 PRMT R16, R7.reuse, 0x7610, R16 ;  /* 0x0000761007108816 */ /* 0x040fe40000000010 */
[----:B--2---:R-:W-:-:S02]  /*bb10*/  @!P0 PRMT R8, R7, 0x5410, R6 ;  /* 0x0000541007088816 */ /* 0x004fc40000000006 */
[----:B------:R-:W-:-:S03]  /*bb20*/  @!P0 PRMT R17, R6, 0x7610, R17 ;  /* 0x0000761006118816 */ /* 0x000fc60000000011 */
[----:B------:R2:W-:Y:S01]  /*bb30*/  @!P0 STS [R3], R8 ;  /* 0x0000000803008388 */ /* 0x0005e20000000800 */
[----:B------:R-:W-:Y:S05]  /*bb40*/  @P1 BRA `(.L_x_8149) ;  /* 0xfffffffc00b81947 */ /* 0x000fea000383ffff */
.L_x_8148:
[----:B------:R-:W-:Y:S01]  /*bb50*/  ISETP.GE.U32.AND P0, PT, R0, 0x2, PT ;  /* 0x000000020000780c */ /* 0x000fe20003f06070 */
[----:B------:R-:W-:Y:S05]  /*bb60*/  WARPSYNC.ALL ;  /* 0x0000000000007948 */ /* 0x000fea0003800000 */
[----:B------:R-:W-:Y:S07]  /*bb70*/  BAR.SYNC.DEFER_BLOCKING 0x0 ;  /* 0x0000000000007b1d */ /* 0x000fee0000010000 */
[----:B------:R-:W-:Y:S05]  /*bb80*/  @!P0 BRA `(.L_x_8147) ;  /* 0x00000000002c8947 */ /* 0x000fea0003800000 */
[----:B-12---:R-:W-:-:S07]  /*bb90*/  HFMA2 R3, -RZ, RZ, 0, 5.9604644775390625e-08 ;  /* 0x00000001ff037431 */ /* 0x006fce00000001ff */
.L_x_8150:
[----:B------:R-:W-:Y:S02]  /*bba0*/  PRMT R4, R16, 0x9910, RZ ;  /* 0x0000991010047816 */ /* 0x000fe400000000ff */
[----:B------:R-:W-:-:S03]  /*bbb0*/  PRMT R6, R17, 0x9910, RZ ;  /* 0x0000991011067816 */ /* 0x000fc600000000ff */
[----:B------:R-:W1:Y:S04]  /*bbc0*/  SHFL.DOWN PT, R5, R4, R3, 0x1f ;  /* 0x08001f0304057589 */ /* 0x000e6800000e0000 */
[----:B------:R2:W3:Y:S02]  /*bbd0*/  SHFL.DOWN PT, R6, R6, R3, 0x1f ;  /* 0x08001f0306067589 */ /* 0x0004e400000e0000 */
[----:B--2---:R-:W-:-:S04]  /*bbe0*/  SHF.L.U32 R3, R3, 0x1, RZ ;  /* 0x0000000103037819 */ /* 0x004fc800000006ff */
[----:B------:R-:W-:Y:S01]  /*bbf0*/  ISETP.GE.AND P0, PT, R3, R0, PT ;  /* 0x000000000300720c */ /* 0x000fe20003f06270 */
[----:B-1----:R-:W-:Y:S01]  /*bc00*/  IMAD.IADD R5, R5, 0x1, R16 ;  /* 0x0000000105057824 */ /* 0x002fe200078e0210 */
[----:B---3--:R-:W-:-:S04]  /*bc10*/  IADD3 R17, PT, PT, R6, R17, RZ ;  /* 0x0000001106117210 */ /* 0x008fc80007ffe0ff */
[----:B------:R-:W-:-:S07]  /*bc20*/  PRMT R16, R5, 0x7610, R16 ;  /* 0x0000761005107816 */ /* 0x000fce0000000010 */
[----:B------:R-:W-:Y:S05]  /*bc30*/  @!P0 BRA `(.L_x_8150) ;  /* 0xfffffffc00d88947 */ /* 0x000fea000383ffff */
.L_x_8147:
[----:B------:R-:W3:Y:S01]  /*bc40*/  LDCU UR9, c[0x0][0x558] ;  /* 0x0000ab00ff0977ac */ /* 0x000ee20008000800 */
[----:B------:R-:W-:Y:S01]  /*bc50*/  MOV R25, RZ ;  /* 0x000000ff00197202 */ /* 0x000fe20000000f00 */
        /* <DEDUP_REMOVED lines=13> */
[----:B------:R-:W-:Y:S01]  /*bd30*/  HFMA2 R6, -RZ, RZ, 0, 0 ;  /* 0x00000000ff067431 */ /* 0x000fe200000001ff */
[----:B------:R-:W2:Y:S01]  /*bd40*/  LDCU UR7, c[0x0][0x55c] ;  /* 0x0000ab80ff0777ac */ /* 0x000ea20008000800 */
[----:B------:R-:W3:Y:S01]  /*bd50*/  LDCU UR6, c[0x0][0x688] ;  /* 0x0000d100ff0677ac */ /* 0x000ee20008000800 */
[----:B------:R-:W-:Y:S02]  /*bd60*/  UISETP.NE.AND UP1, UPT, UR5, URZ, UPT ;  /* 0x000000ff0500728c */ /* 0x000fe4000bf25270 */
        /* <DEDUP_REMOVED lines=268> */
.L_x_8151:
        /* <DEDUP_REMOVED lines=276> */
.L_x_8152:
[----:B------:R-:W1:Y:S01]  /*df70*/  LDC.64 R8, c[0x0][0x768] ;  /* 0x0001da00ff087b82 */ /* 0x000e620000000a00 */
        /* <DEDUP_REMOVED lines=11> */
[----:B------:R-:W1:Y:S01]  /*e030*/  LDCU.64 UR6, c[0x0][0x560] ;  /* 0x0000ac00ff0677ac */ /* 0x000e620008000a00 */
[----:B------:R-:W-:Y:S01]  /*e040*/  MOV R9, R7 ;  /* 0x0000000700097202 */ /* 0x000fe20000000f00 */
        /* <DEDUP_REMOVED lines=272> */
.L_x_8154:
        /* <DEDUP_REMOVED lines=276> */
.L_x_8155:
        /* <DEDUP_REMOVED lines=22> */
[----:B------:R1:W-:Y:S04]  /*103f0*/  STG.E.U16 desc[UR36][R2.64], R16 ;  /* 0x0000001002007986 */ /* 0x0003e8000c101524 */
[----:B------:R1:W-:Y:S02]  /*10400*/  STG.E.U16 desc[UR36][R2.64+0x2], R17 ;  /* 0x0000021102007986 */ /* 0x0003e4000c101524 */
.L_x_8157:
[----:B------:R-:W-:Y:S05]  /*10410*/  BSYNC.RECONVERGENT B0 ;  /* 0x0000000000007941 */ /* 0x000fea0003800200 */
.L_x_8156:
        /* <DEDUP_REMOVED lines=35> */
.L_x_8159:
[----:B------:R-:W-:Y:S05]  /*10650*/  BSYNC.RECONVERGENT B0 ;  /* 0x0000000000007941 */ /* 0x000fea0003800200 */
.L_x_8158:
        /* <DEDUP_REMOVED lines=18> */
[----:B------:R-:W1:Y:S01]  /*10780*/  LDCU.U16 UR9, c[0x0][0x382] ;  /* 0x00007040ff0977ac */ /* 0x000e620008000400 */
[----:B--2---:R-:W-:Y:S01]  /*10790*/  UISETP.NE.AND UP0, UPT, UR5, URZ, UPT ;  /* 0x000000ff0500728c */ /* 0x004fe2000bf05270 */
[----:B-1----:R-:W-:-:S08]  /*107a0*/  MOV R2, UR9 ;  /* 0x0000000900027c02 */ /* 0x002fd00008000f00 */
[----:B------:R-:W-:Y:S05]  /*107b0*/  BRA.U !UP0, `(.L_x_8161) ;  /* 0x0000000108647547 */ /* 0x000fea000b800000 */
[----:B------:R-:W1:Y:S01]  /*107c0*/  LDCU UR5, c[0x0][0x360] ;  /* 0x00006c00ff0577ac */ /* 0x000e620008000800 */
        /* <DEDUP_REMOVED lines=12> */
.L_x_8164:
[----:B------:R-:W-:-:S05]  /*10890*/  IADD3 R9, PT, PT, R19, R0, RZ ;  /* 0x0000000013097210 */ /* 0x000fca0007ffe0ff */
[----:B---3--:R-:W-:-:S05]  /*108a0*/  IMAD.WIDE.U32 R8, R9, 0x4, R6 ;  /* 0x0000000409087825 */ /* 0x008fca00078e0006 */
[----:B------:R-:W2:Y:S04]  /*108b0*/  LDG.E.U16 R10, desc[UR36][R8.64+0x2] ;  /* 0x00000224080a7981 */ /* 0x000ea8000c1e1500 */
[----:B------:R-:W3:Y:S01]  /*108c0*/  LDG.E.U16 R11, desc[UR36][R8.64] ;  /* 0x00000024080b7981 */ /* 0x000ee2000c1e1500 */
[----:B------:R-:W-:-:S05]  /*108d0*/  IMAD.IADD R0, R3, 0x1, R0 ;  /* 0x0000000103007824 */ /* 0x000fca00078e0200 */
[----:B------:R-:W-:Y:S02]  /*108e0*/  ISETP.GE.U32.AND P1, PT, R0, UR8, PT ;  /* 0x0000000800007c0c */ /* 0x000fe4000bf26070 */
[----:B--2---:R-:W-:Y:S02]  /*108f0*/  IADD3 R10, PT, PT, R10, R25, RZ ;  /* 0x000000190a0a7210 */ /* 0x004fe40007ffe0ff */
[----:B---3--:R-:W-:Y:S02]  /*10900*/  IADD3 R2, PT, PT, R11, R2, RZ ;  /* 0x000000020b027210 */ /* 0x008fe40007ffe0ff */
[----:B------:R-:W-:-:S07]  /*10910*/  PRMT R25, R10, 0x7610, R25 ;  /* 0x000076100a197816 */ /* 0x000fce0000000019 */
[----:B------:R-:W-:Y:S05]  /*10920*/  @!P1 BRA `(.L_x_8164) ;  /* 0xfffffffc00d89947 */ /* 0x000fea000383ffff */
[----:B------:R-:W-:Y:S05]  /*10930*/  BSYNC.RECONVERGENT B1 ;  /* 0x0000000000017941 */ /* 0x000fea0003800200 */
.L_x_8163:
[----:B------:R-:W-:Y:S05]  /*10940*/  BRA `(.L_x_8162) ;  /* 0x0000000000587947 */ /* 0x000fea0003800000 */
.L_x_8161:
[----:B------:R-:W1:Y:S01]  /*10950*/  LDCU UR6, c[0x0][0x398] ;  /* 0x00007300ff0677ac */ /* 0x000e620008000800 */
[----:B------:R-:W-:Y:S01]  /*10960*/  IMAD.U32 R25, RZ, RZ, UR9 ;  /* 0x00000009ff197e24 */ /* 0x000fe2000f8e00ff */
[----:B-1----:R-:W-:-:S13]  /*10970*/  ISETP.GE.U32.AND P1, PT, R23, UR6, PT ;  /* 0x0000000617007c0c */ /* 0x002fda000bf26070 */
[----:B------:R-:W-:Y:S05]  /*10980*/  @P1 BRA `(.L_x_8162) ;  /* 0x0000000000481947 */ /* 0x000fea0003800000 */
[----:B------:R-:W1:Y:S01]  /*10990*/  LDCU UR5, c[0x0][0x374] ;  /* 0x00006e80ff0577ac */ /* 0x000e620008000800 */
[----:B------:R-:W2:Y:S01]  /*109a0*/  LDC R11, c[0x0][0x360] ;  /* 0x0000d800ff0b7b82 */ /* 0x000ea20000000800 */
[----:B------:R-:W-:Y:S02]  /*109b0*/  MOV R25, UR9 ;  /* 0x0000000900197c02 */ /* 0x000fe40008000f00 */
[----:B------:R-:W-:-:S05]  /*109c0*/  MOV R0, R23 ;  /* 0x0000001700007202 */ /* 0x000fca0000000f00 */
[----:B------:R-:W3:Y:S08]  /*109d0*/  LDC.64 R6, c[0x0][0x770] ;  /* 0x0001dc00ff067b82 */ /* 0x000ef00000000a00 */
[----:B------:R-:W4:Y:S01]  /*109e0*/  LDC R13, c[0x0][0x364] ;  /* 0x0000d900ff0d7b82 */ /* 0x000f220000000800 */
[----:B-1----:R-:W-:-:S07]  /*109f0*/  IMAD R19, R19, UR5, RZ ;  /* 0x0000000513137c24 */ /* 0x002fce000f8e02ff */
.L_x_8165:
[----:B------:R-:W-:-:S04]  /*10a00*/  IMAD.IADD R9, R19, 0x1, R0 ;  /* 0x0000000113097824 */ /* 0x000fc800078e0200 */
[----:B--2---:R-:W-:-:S04]  /*10a10*/  IMAD R9, R9, R11, R18 ;  /* 0x0000000b09097224 */ /* 0x004fc800078e0212 */
[----:B---3--:R-:W-:-:S05]  /*10a20*/  IMAD.WIDE.U32 R8, R9, 0x4, R6 ;  /* 0x0000000409087825 */ /* 0x008fca00078e0006 */
[----:B------:R-:W2:Y:S04]  /*10a30*/  LDG.E.U16 R10, desc[UR36][R8.64+0x2] ;  /* 0x00000224080a7981 */ /* 0x000ea8000c1e1500 */
[----:B------:R-:W3:Y:S01]  /*10a40*/  LDG.E.U16 R3, desc[UR36][R8.64] ;  /* 0x0000002408037981 */ /* 0x000ee2000c1e1500 */
[----:B----4-:R-:W-:-:S04]  /*10a50*/  IADD3 R0, PT, PT, R13, R0, RZ ;  /* 0x000000000d007210 */ /* 0x010fc80007ffe0ff */
[----:B------:R-:W-:Y:S01]  /*10a60*/  ISETP.GE.U32.AND P1, PT, R0, UR6, PT ;  /* 0x0000000600007c0c */ /* 0x000fe2000bf26070 */
[----:B--2---:R-:W-:Y:S01]  /*10a70*/  IMAD.IADD R10, R10, 0x1, R25 ;  /* 0x000000010a0a7824 */ /* 0x004fe200078e0219 */
[----:B---3--:R-:W-:-:S04]  /*10a80*/  IADD3 R2, PT, PT, R3, R2, RZ ;  /* 0x0000000203027210 */ /* 0x008fc80007ffe0ff */
[----:B------:R-:W-:-:S07]  /*10a90*/  PRMT R25, R10, 0x7610, R25 ;  /* 0x000076100a197816 */ /* 0x000fce0000000019 */
[----:B------:R-:W-:Y:S05]  /*10aa0*/  @!P1 BRA `(.L_x_8165) ;  /* 0xfffffffc00d49947 */ /* 0x000fea000383ffff */
.L_x_8162:
[----:B------:R-:W-:Y:S05]  /*10ab0*/  BSYNC.RECONVERGENT B0 ;  /* 0x0000000000007941 */ /* 0x000fea0003800200 */
.L_x_8160:
[----:B------:R-:W1:Y:S01]  /*10ac0*/  LDCU UR5, c[0x0][0x360] ;  /* 0x00006c00ff0577ac */ /* 0x000e620008000800 */
[----:B------:R-:W-:Y:S01]  /*10ad0*/  PRMT R3, R2, 0x5410, R25 ;  /* 0x0000541002037816 */ /* 0x000fe20000000019 */
[----:B------:R-:W-:Y:S01]  /*10ae0*/  UIADD3 UR4, UPT, UPT, UR4, 0x10, URZ ;  /* 0x0000001004047890 */ /* 0x000fe2000fffe0ff */
[----:B------:R-:W2:Y:S03]  /*10af0*/  LDCU UR6, c[0x0][0x364] ;  /* 0x00006c80ff0677ac */ /* 0x000ea60008000800 */
[----:B------:R-:W-:Y:S01]  /*10b00*/  ULEA UR8, UR7, UR4, 0x18 ;  /* 0x0000000407087291 */ /* 0x000fe2000f8ec0ff */
[----:B------:R-:W3:Y:S01]  /*10b10*/  LDCU UR9, c[0x0][0x39c] ;  /* 0x00007380ff0977ac */ /* 0x000ee20008000800 */
[----:B-1----:R-:W-:-:S05]  /*10b20*/  IMAD R0, R23, UR5, R18 ;  /* 0x0000000517007c24 */ /* 0x002fca000f8e0212 */
[----:B------:R-:W-:Y:S01]  /*10b30*/  LEA R0, R0, UR8, 0x2 ;  /* 0x0000000800007c11 */ /* 0x000fe2000f8e10ff */
[----:B--2---:R-:W-:-:S04]  /*10b40*/  UISETP.GE.U32.AND UP1, UPT, UR6, 0x2, UPT ;  /* 0x000000020600788c */ /* 0x004fc8000bf26070 */
[----:B------:R1:W-:Y:S01]  /*10b50*/  STS [R0], R3 ;  /* 0x0000000300007388 */ /* 0x0003e20000000800 */
[----:B---3--:R-:W-:-:S04]  /*10b60*/  UISETP.NE.AND UP0, UPT, UR9, URZ, UPT ;  /* 0x000000ff0900728c */ /* 0x008fc8000bf05270 */
[----:B------:R-:W-:Y:S07]  /*10b70*/  BRA.U !UP1, `(.L_x_8166) ;  /* 0x00000001094c7547 */ /* 0x000fee000b800000 */
[----:B------:R-:W-:-:S05]  /*10b80*/  UMOV UR4, UR6 ;  /* 0x0000000600047c82 */ /* 0x000fca0008000000 */
.L_x_8167:
[----:B------:R-:W-:Y:S01]  /*10b90*/  USHF.R.U32.HI UR7, URZ, 0x1, UR4 ;  /* 0x00000001ff077899 */ /* 0x000fe20008011604 */
[----:B------:R-:W-:Y:S01]  /*10ba0*/  BAR.SYNC.DEFER_BLOCKING 0x0 ;  /* 0x0000000000007b1d */ /* 0x000fe20000010000 */
[----:B------:R-:W-:-:S04]  /*10bb0*/  UISETP.GT.U32.AND UP1, UPT, UR4, 0x3, UPT ;  /* 0x000000030400788c */ /* 0x000fc8000bf24070 */
[----:B-12---:R-:W-:Y:S01]  /*10bc0*/  IADD3 R3, PT, PT, R23, UR7, RZ ;  /* 0x0000000717037c10 */ /* 0x006fe2000fffe0ff */
[----:B------:R-:W-:-:S03]  /*10bd0*/  UMOV UR4, UR7 ;  /* 0x0000000700047c82 */ /* 0x000fc60008000000 */
[----:B------:R-:W-:-:S04]  /*10be0*/  ISETP.GE.U32.AND P1, PT, R3, UR6, PT ;  /* 0x0000000603007c0c */ /* 0x000fc8000bf26070 */
[----:B------:R-:W-:-:S13]  /*10bf0*/  ISETP.GE.U32.OR P1, PT, R23, UR7, P1 ;  /* 0x0000000717007c0c */ /* 0x000fda0008f26470 */
[----:B------:R-:W-:-:S05]  /*10c00*/  @!P1 IMAD R3, R3, UR5, R18 ;  /* 0x0000000503039c24 */ /* 0x000fca000f8e0212 */
[----:B------:R-:W-:-:S06]  /*10c10*/  @!P1 LEA R3, R3, UR8, 0x2 ;  /* 0x0000000803039c11 */ /* 0x000fcc000f8e10ff */
[----:B------:R-:W1:Y:S02]  /*10c20*/  @!P1 LDS R3, [R3] ;  /* 0x0000000003039984 */ /* 0x000e640000000800 */
[----:B-1----:R-:W-:Y:S02]  /*10c30*/  @!P1 PRMT R6, R3, 0x7632, R6 ;  /* 0x0000763203069816 */ /* 0x002fe40000000006 */
[----:B------:R-:W-:-:S03]  /*10c40*/  @!P1 IADD3 R7, PT, PT, R2, R3, RZ ;  /* 0x0000000302079210 */ /* 0x000fc60007ffe0ff */
[----:B------:R-:W-:Y:S01]  /*10c50*/  @!P1 IMAD.IADD R6, R25, 0x1, R6 ;  /* 0x0000000119069824 */ /* 0x000fe200078e0206 */
[----:B------:R-:W-:-:S04]  /*10c60*/  @!P1 PRMT R2, R7, 0x7610, R2 ;  /* 0x0000761007029816 */ /* 0x000fc80000000002 */
[----:B------:R-:W-:Y:S02]  /*10c70*/  @!P1 PRMT R3, R7, 0x5410, R6 ;  /* 0x0000541007039816 */ /* 0x000fe40000000006 */
[----:B------:R-:W-:-:S03]  /*10c80*/  @!P1 PRMT R25, R6, 0x7610, R25 ;  /* 0x0000761006199816 */ /* 0x000fc60000000019 */
[----:B------:R2:W-:Y:S01]  /*10c90*/  @!P1 STS [R0], R3 ;  /* 0x0000000300009388 */ /* 0x0005e20000000800 */
[----:B------:R-:W-:Y:S05]  /*10ca0*/  BRA.U UP1, `(.L_x_8167) ;  /* 0xfffffffd01b87547 */ /* 0x000fea000b83ffff */
.L_x_8166:
[----:B------:R-:W-:Y:S05]  /*10cb0*/  BRA.U !UP0, `(.L_x_8168) ;  /* 0x0000000108a07547 */ /* 0x000fea000b800000 */
[----:B------:R-:W-:Y:S02]  /*10cc0*/  UISETP.GE.U32.AND UP0, UPT, UR5, 0x21, UPT ;  /* 0x000000210500788c */ /* 0x000fe4000bf06070 */
[----:B------:R-:W-:-:S07]  /*10cd0*/  UMOV UR4, UR5 ;  /* 0x0000000500047c82 */ /* 0x000fce0008000000 */
[----:B------:R-:W-:Y:S05]  /*10ce0*/  BRA.U !UP0, `(.L_x_8169) ;  /* 0x00000001085c7547 */ /* 0x000fea000b800000 */
[----:B-12---:R-:W-:Y:S01]  /*10cf0*/  PRMT R3, R2, 0x5410, R25 ;  /* 0x0000541002037816 */ /* 0x006fe20000000019 */
[----:B------:R-:W-:Y:S01]  /*10d00*/  UISETP.GE.U32.AND UP0, UPT, UR5, 0x40, UPT ;  /* 0x000000400500788c */ /* 0x000fe2000bf06070 */
[----:B------:R-:W-:-:S03]  /*10d10*/  UMOV UR4, 0x20 ;  /* 0x0000002000047882 */ /* 0x000fc60000000000 */
[----:B------:R3:W-:Y:S05]  /*10d20*/  STS [R0], R3 ;  /* 0x0000000300007388 */ /* 0x0007ea0000000800 */
[----:B------:R-:W-:Y:S05]  /*10d30*/  BRA.U !UP0, `(.L_x_8169) ;  /* 0x0000000108487547 */ /* 0x000fea000b800000 */
[----:B---3--:R-:W-:-:S07]  /*10d40*/  MOV R3, UR5 ;  /* 0x0000000500037c02 */ /* 0x008fce0008000f00 */
.L_x_8170:
[----:B------:R-:W-:Y:S01]  /*10d50*/  SHF.R.U32.HI R9, RZ, 0x1, R3 ;  /* 0x00000001ff097819 */ /* 0x000fe20000011603 */
[----:B------:R-:W-:Y:S01]  /*10d60*/  BAR.SYNC.DEFER_BLOCKING 0x0 ;  /* 0x0000000000007b1d */ /* 0x000fe20000010000 */
[----:B------:R-:W-:Y:S02]  /*10d70*/  ISETP.GT.U32.AND P2, PT, R3, 0x7f, PT ;  /* 0x0000007f0300780c */ /* 0x000fe40003f44070 */
[----:B------:R-:W-:Y:S01]  /*10d80*/  IADD3 R6, PT, PT, R9, R18, RZ ;  /* 0x0000001209067210 */ /* 0x000fe20007ffe0ff */
[----:B------:R-:W-:-:S03]  /*10d90*/  IMAD.MOV.U32 R3, RZ, RZ, R9 ;  /* 0x000000ffff037224 */ /* 0x000fc600078e0009 */
[----:B------:R-:W-:-:S04]  /*10da0*/  ISETP.GE.U32.AND P1, PT, R6, UR5, PT ;  /* 0x0000000506007c0c */ /* 0x000fc8000bf26070 */
[----:B------:R-:W-:-:S13]  /*10db0*/  ISETP.GE.U32.OR P1, PT, R18, R9, P1 ;  /* 0x000000091200720c */ /* 0x000fda0000f26470 */
[----:B------:R-:W-:-:S05]  /*10dc0*/  @!P1 IMAD R6, R9, 0x4, R0 ;  /* 0x0000000409069824 */ /* 0x000fca00078e0200 */
[----:B----4-:R-:W1:Y:S02]  /*10dd0*/  @!P1 LDS R7, [R6] ;  /* 0x0000000006079984 */ /* 0x010e640000000800 */
[----:B-1----:R-:W-:Y:S02]  /*10de0*/  @!P1 PRMT R8, R7, 0x7632, R8 ;  /* 0x0000763207089816 */ /* 0x002fe40000000008 */
[----:B------:R-:W-:Y:S02]  /*10df0*/  @!P1 IADD3 R7, PT, PT, R2, R7, RZ ;  /* 0x0000000702079210 */ /* 0x000fe40007ffe0ff */
[----:B------:R-:W-:-:S04]  /*10e00*/  @!P1 IADD3 R8, PT, PT, R25, R8, RZ ;  /* 0x0000000819089210 */ /* 0x000fc80007ffe0ff */
[----:B------:R-:W-:Y:S02]  /*10e10*/  @!P1 PRMT R7, R7, 0x5410, R8 ;  /* 0x0000541007079816 */ /* 0x000fe40000000008 */
[----:B------:R-:W-:Y:S02]  /*10e20*/  @!P1 PRMT R25, R8, 0x7610, R25 ;  /* 0x0000761008199816 */ /* 0x000fe40000000019 */
[----:B------:R-:W-:Y:S01]  /*10e30*/  @!P1 PRMT R2, R7, 0x7610, R2 ;  /* 0x0000761007029816 */ /* 0x000fe20000000002 */
[----:B------:R4:W-:Y:S01]  /*10e40*/  @!P1 STS [R0], R7 ;  /* 0x0000000700009388 */ /* 0x0009e20000000800 */
[----:B------:R-:W-:Y:S05]  /*10e50*/  @P2 BRA `(.L_x_8170) ;  /* 0xfffffffc00bc2947 */ /* 0x000fea000383ffff */
.L_x_8169:
[----:B------:R-:W-:Y:S01]  /*10e60*/  BAR.SYNC.DEFER_BLOCKING 0x0 ;  /* 0x0000000000007b1d */ /* 0x000fe20000010000 */
[----:B------:R-:W-:-:S09]  /*10e70*/  UISETP.GE.U32.AND UP0, UPT, UR4, 0x2, UPT ;  /* 0x000000020400788c */ /* 0x000fd2000bf06070 */
[----:B------:R-:W-:Y:S05]  /*10e80*/  BRA.U !UP0, `(.L_x_8168) ;  /* 0x00000001082c7547 */ /* 0x000fea000b800000 */
[----:B-1234-:R-:W-:-:S07]  /*10e90*/  HFMA2 R0, -RZ, RZ, 0, 5.9604644775390625e-08 ;  /* 0x00000001ff007431 */ /* 0x01efce00000001ff */
.L_x_8171:
[----:B------:R-:W-:Y:S02]  /*10ea0*/  PRMT R7, R25, 0x9910, RZ ;  /* 0x0000991019077816 */ /* 0x000fe400000000ff */
[----:B------:R-:W-:-:S03]  /*10eb0*/  PRMT R3, R2, 0x9910, RZ ;  /* 0x0000991002037816 */ /* 0x000fc600000000ff */
[----:B------:R-:W1:Y:S04]  /*10ec0*/  SHFL.DOWN PT, R6, R7, R0, 0x1f ;  /* 0x08001f0007067589 */ /* 0x000e6800000e0000 */
[----:B------:R2:W3:Y:S02]  /*10ed0*/  SHFL.DOWN PT, R3, R3, R0, 0x1f ;  /* 0x08001f0003037589 */ /* 0x0004e400000e0000 */
[----:B--2---:R-:W-:-:S04]  /*10ee0*/  SHF.L.U32 R0, R0, 0x1, RZ ;  /* 0x0000000100007819 */ /* 0x004fc800000006ff */
[----:B------:R-:W-:Y:S02]  /*10ef0*/  ISETP.GE.AND P1, PT, R0, UR4, PT ;  /* 0x0000000400007c0c */ /* 0x000fe4000bf26270 */
[----:B-1----:R-:W-:Y:S01]  /*10f00*/  IADD3 R6, PT, PT, R6, R25, RZ ;  /* 0x0000001906067210 */ /* 0x002fe20007ffe0ff */
[----:B---3--:R-:W-:-:S03]  /*10f10*/  IMAD.IADD R2, R3, 0x1, R2 ;  /* 0x0000000103027824 */ /* 0x008fc600078e0202 */
[----:B------:R-:W-:-:S07]  /*10f20*/  PRMT R25, R6, 0x7610, R25 ;  /* 0x0000761006197816 */ /* 0x000fce0000000019 */
[----:B------:R-:W-:Y:S05]  /*10f30*/  @!P1 BRA `(.L_x_8171) ;  /* 0xfffffffc00d89947 */ /* 0x000fea000383ffff */
.L_x_8168:
        /* <DEDUP_REMOVED lines=10> */
[----:B----4-:R-:W-:-:S03]  /*10fe0*/  IADD3.X R7, PT, PT, RZ, UR5, RZ, P2, !PT ;  /* 0x00000005ff077c10 */ /* 0x010fc600097fe4ff */
[----:B------:R-:W-:-:S04]  /*10ff0*/  IMAD.X R5, RZ, RZ, UR5, P1 ;  /* 0x00000005ff057e24 */ /* 0x000fc800088e06ff */
[----:B-123--:R-:W2:Y:S04]  /*11000*/  @P0 LDG.E.U16 R3, desc[UR36][R6.64] ;  /* 0x0000002406030981 */ /* 0x00eea8000c1e1500 */
[----:B------:R-:W3:Y:S01]  /*11010*/  @P0 LDG.E.U16 R0, desc[UR36][R4.64] ;  /* 0x0000002404000981 */ /* 0x000ee2000c1e1500 */
[----:B------:R-:W0:Y:S02]  /*11020*/  LDCU.U8 UR4, c[0x0][0x789] ;  /* 0x0000f120ff0477ac */ /* 0x000e240008000000 */
[----:B0-----:R-:W-:Y:S02]  /*11030*/  ISETP.NE.AND P1, PT, RZ, UR4, PT ;  /* 0x00000004ff007c0c */ /* 0x001fe4000bf25270 */
[----:B--2---:R-:W-:Y:S02]  /*11040*/  @P0 IADD3 R3, PT, PT, R2, R3, RZ ;  /* 0x0000000302030210 */ /* 0x004fe40007ffe0ff */
[----:B---3--:R-:W-:-:S02]  /*11050*/  @P0 IADD3 R0, PT, PT, R25, R0, RZ ;  /* 0x0000000019000210 */ /* 0x008fc40007ffe0ff */
[----:B------:R-:W-:Y:S02]  /*11060*/  @P0 PRMT R2, R3, 0x7610, R2 ;  /* 0x0000761003020816 */ /* 0x000fe40000000002 */
[----:B------:R-:W-:-:S05]  /*11070*/  @P0 PRMT R25, R0, 0x7610, R25 ;  /* 0x0000761000190816 */ /* 0x000fca0000000019 */
[----:B------:R0:W-:Y:S04]  /*11080*/  @!P1 STG.E.U16 desc[UR36][R6.64], R2 ;  /* 0x0000000206009986 */ /* 0x0001e8000c101524 */
[----:B------:R0:W-:Y:S01]  /*11090*/  @!P1 STG.E.U16 desc[UR36][R4.64], R25 ;  /* 0x0000001904009986 */ /* 0x0001e2000c101524 */
[----:B------:R-:W-:Y:S05]  /*110a0*/  @!P1 EXIT ;  /* 0x000000000000994d */ /* 0x000fea0003800000 */
[----:B------:R-:W1:Y:S02]  /*110b0*/  LDCU UR4, c[0x0][0x78c] ;  /* 0x0000f180ff0477ac */ /* 0x000e640008000800 */
[----:B-1----:R-:W-:-:S09]  /*110c0*/  UISETP.NE.AND UP0, UPT, UR4, 0x1, UPT ;  /* 0x000000010400788c */ /* 0x002fd2000bf05270 */
        /* <DEDUP_REMOVED lines=17> */
.L_x_8174:
        /* <DEDUP_REMOVED lines=14> */
[----:B------:R2:W-:Y:S01]  /*112c0*/  STG.E.U16 desc[UR36][R14.64], R2 ;  /* 0x000000020e007986 */ /* 0x0005e2000c101524 */
[----:B0-----:R-:W-:Y:S01]  /*112d0*/  MOV R10, UR4 ;  /* 0x00000004000a7c02 */ /* 0x001fe20008000f00 */
[----:B--2---:R-:W-:-:S07]  /*112e0*/  IMAD.U32 R11, RZ, RZ, UR5 ;  /* 0x00000005ff0b7e24 */ /* 0x004fce000f8e00ff */
[----:B------:R-:W-:-:S07]  /*112f0*/  LEPC R20, `(.L_x_8175) ;  /* 0x000000001014794e */ /* 0x000fce0000000000 */
[----:B-1----:R-:W-:Y:S05]  /*11300*/  CALL.ABS.NOINC R16 ;  /* 0x0000000010007343 */ /* 0x002fea0003c00000 */
.L_x_8175:
[----:B------:R-:W-:Y:S05]  /*11310*/  BRA `(.L_x_8176) ;  /* 0x0000000000047947 */ /* 0x000fea0003800000 */
.L_x_8173:
[----:B------:R1:W-:Y:S02]  /*11320*/  STG.E.U16 desc[UR36][R6.64], R2 ;  /* 0x0000000206007986 */ /* 0x0003e4000c101524 */
.L_x_8176:
[----:B------:R-:W2:Y:S02]  /*11330*/  LDCU.64 UR4, c[0x0][0x758] ;  /* 0x0000eb00ff0477ac */ /* 0x000ea40008000a00 */
[----:B--2---:R-:W-:-:S04]  /*11340*/  IADD3 R22, P0, PT, R22, UR4, RZ ;  /* 0x0000000416167c10 */ /* 0x004fc8000ff1e0ff */
[----:B------:R-:W-:-:S05]  /*11350*/  IADD3.X R23, PT, PT, RZ, UR5, RZ, P0, !PT ;  /* 0x00000005ff177c10 */ /* 0x000fca00087fe4ff */
[----:B------:R-:W-:Y:S01]  /*11360*/  STG.E.U16 desc[UR36][R22.64], R25 ;  /* 0x0000001916007986 */ /* 0x000fe2000c101524 */
[----:B------:R-:W-:Y:S05]  /*11370*/  EXIT ;  /* 0x000000000000794d */ /* 0x000fea0003800000 */
.L_x_8172:
[----:B------:R-:W5:Y:S01]  /*11380*/  LDCU.U8 UR4, c[0x0][0x788] ;  /* 0x0000f100ff0477ac */ /* 0x000f620008000000 */
[----:B------:R-:W0:Y:S01]  /*11390*/  LDCU.U8 UR5, c[0x0][0x789] ;  /* 0x0000f120ff0577ac */ /* 0x000e220008000000 */
[----:B-----5:R-:W-:Y:S02]  /*113a0*/  UISETP.NE.AND UP1, UPT, UR4, URZ, UPT ;  /* 0x000000ff0400728c */ /* 0x020fe4000bf25270 */
[----:B0-----:R-:W-:-:S07]  /*113b0*/  UISETP.NE.AND UP0, UPT, UR5, URZ, UPT ;  /* 0x000000ff0500728c */ /* 0x001fce000bf05270 */
[----:B------:R-:W-:Y:S05]  /*113c0*/  BRA.U !UP1, `(.L_x_8177) ;  /* 0x0000000109147547 */ /* 0x000fea000b800000 */
[----:B-1234-:R-:W2:Y:S04]  /*113d0*/  LDG.E.U16 R0, desc[UR36][R4.64+0x2] ;  /* 0x0000022404007981 */ /* 0x01eea8000c1e1500 */
[----:B------:R-:W3:Y:S01]  /*113e0*/  LDG.E.U16 R3, desc[UR36][R4.64] ;  /* 0x0000002404037981 */ /* 0x000ee2000c1e1500 */
[----:B--2---:R-:W-:Y:S01]  /*113f0*/  IMAD.IADD R0, R25, 0x1, R0 ;  /* 0x0000000119007824 */ /* 0x004fe200078e0200 */
[----:B---3--:R-:W-:-:S04]  /*11400*/  IADD3 R2, PT, PT, R2, R3, RZ ;  /* 0x0000000302027210 */ /* 0x008fc80007ffe0ff */
[----:B------:R-:W-:-:S07]  /*11410*/  PRMT R25, R0, 0x7610, R25 ;  /* 0x0000761000197816 */ /* 0x000fce0000000019 */
.L_x_8177:
        /* <DEDUP_REMOVED lines=12> */
[----:B0-----:R-:W-:Y:S02]  /*114e0*/  MOV R4, UR4 ;  /* 0x0000000400047c02 */ /* 0x001fe40008000f00 */
[----:B------:R-:W-:Y:S01]  /*114f0*/  MOV R5, UR5 ;  /* 0x0000000500057c02 */ /* 0x000fe20008000f00 */
[----:B-----5:R-:W-:Y:S01]  /*11500*/  IMAD.U32 R6, RZ, RZ, UR6 ;  /* 0x00000006ff067e24 */ /* 0x020fe2000f8e00ff */
[----:B----4-:R-:W-:-:S02]  /*11510*/  MOV R7, UR7 ;  /* 0x0000000700077c02 */ /* 0x010fc40008000f00 */
[----:B--2---:R-:W-:Y:S01]  /*11520*/  MOV R10, UR8 ;  /* 0x00000008000a7c02 */ /* 0x004fe20008000f00 */
[----:B------:R-:W-:-:S07]  /*11530*/  IMAD.U32 R11, RZ, RZ, UR9 ;  /* 0x00000009ff0b7e24 */ /* 0x000fce000f8e00ff */
[----:B------:R-:W-:-:S07]  /*11540*/  LEPC R20, `(.L_x_8180) ;  /* 0x000000001014794e */ /* 0x000fce0000000000 */
[----:B-1-3--:R-:W-:Y:S05]  /*11550*/  CALL.ABS.NOINC R14 ;  /* 0x000000000e007343 */ /* 0x00afea0003c00000 */
.L_x_8180:
        /* <DEDUP_REMOVED lines=13> */
[----:B------:R2:W-:Y:S01]  /*11630*/  STG.E.U16 desc[UR36][R14.64], R2 ;  /* 0x000000020e007986 */ /* 0x0005e2000c101524 */
[----:B------:R-:W-:Y:S01]  /*11640*/  MOV R7, UR9 ;  /* 0x0000000900077c02 */ /* 0x000fe20008000f00 */
[----:B0-----:R-:W-:Y:S01]  /*11650*/  IMAD.U32 R10, RZ, RZ, UR4 ;  /* 0x00000004ff0a7e24 */ /* 0x001fe2000f8e00ff */
[----:B--2---:R-:W-:-:S07]  /*11660*/  MOV R11, UR5 ;  /* 0x00000005000b7c02 */ /* 0x004fce0008000f00 */
[----:B------:R-:W-:-:S07]  /*11670*/  LEPC R20, `(.L_x_8181) ;  /* 0x000000001014794e */ /* 0x000fce0000000000 */
[----:B-1----:R-:W-:Y:S05]  /*11680*/  CALL.ABS.NOINC R16 ;  /* 0x0000000010007343 */ /* 0x002fea0003c00000 */
.L_x_8181:
[----:B------:R-:W-:Y:S05]  /*11690*/  BRA `(.L_x_8182) ;  /* 0x0000000000107947 */ /* 0x000fea0003800000 */
.L_x_8179:
[----:B------:R-:W0:Y:S02]  /*116a0*/  LDCU.64 UR4, c[0x0][0x758] ;  /* 0x0000eb00ff0477ac */ /* 0x000e240008000a00 */
[----:B0-----:R-:W-:-:S04]  /*116b0*/  IADD3 R4, P0, PT, R24, UR4, RZ ;  /* 0x0000000418047c10 */ /* 0x001fc8000ff1e0ff */
[----:B------:R-:W-:-:S05]  /*116c0*/  IADD3.X R5, PT, PT, RZ, UR5, RZ, P0, !PT ;  /* 0x00000005ff057c10 */ /* 0x000fca00087fe4ff */
[----:B------:R0:W-:Y:S04]  /*116d0*/  STG.E.U16 desc[UR36][R4.64], R2 ;  /* 0x0000000204007986 */ /* 0x0001e8000c101524 */
.L_x_8182:
[----:B------:R-:W5:Y:S02]  /*116e0*/  LDCU.64 UR4, c[0x0][0x758] ;  /* 0x0000eb00ff0477ac */ /* 0x000f640008000a00 */
[----:B-----5:R-:W-:-:S05]  /*116f0*/  IADD3 R22, P0, PT, R22, UR4, RZ ;  /* 0x0000000416167c10 */ /* 0x020fca000ff1e0ff */
[----:B------:R-:W-:-:S05]  /*11700*/  IMAD.X R23, RZ, RZ, UR5, P0 ;  /* 0x00000005ff177e24 */ /* 0x000fca00080e06ff */
[----:B------:R-:W-:Y:S01]  /*11710*/  STG.E.U16 desc[UR36][R22.64], R25 ;  /* 0x0000001916007986 */ /* 0x000fe2000c101524 */
[----:B------:R-:W-:Y:S05]  /*11720*/  EXIT ;  /* 0x000000000000794d */ /* 0x000fea0003800000 */
.L_x_8178:
[----:B------:R-:W-:Y:S04]  /*11730*/  STG.E.U16 desc[UR36][R4.64], R2 ;  /* 0x0000000204007986 */ /* 0x000fe8000c101524 */
[----:B------:R-:W-:Y:S01]  /*11740*/  STG.E.U16 desc[UR36][R4.64+0x2], R25 ;  /* 0x0000021904007986 */ /* 0x000fe2000c101524 */
[----:B------:R-:W-:Y:S05]  /*11750*/  EXIT ;  /* 0x000000000000794d */ /* 0x000fea0003800000 */
.L_x_8153:
        /* <DEDUP_REMOVED lines=25> */
[----:B--2---:R-:W-:Y:S01]  /*118f0*/  @P2 IMAD.IADD R7, R16, 0x1, R7 ;  /* 0x0000000110072824 */ /* 0x004fe200078e0207 */
[----:B---3--:R-:W-:-:S04]  /*11900*/  @P2 IADD3 R0, PT, PT, R17, R0, RZ ;  /* 0x0000000011002210 */ /* 0x008fc80007ffe0ff */
[----:B------:R-:W-:Y:S02]  /*11910*/  @P2 PRMT R16, R7, 0x7610, R16 ;  /* 0x0000761007102816 */ /* 0x000fe40000000010 */
[----:B------:R-:W-:-:S05]  /*11920*/  @P2 PRMT R17, R0, 0x7610, R17 ;  /* 0x0000761000112816 */ /* 0x000fca0000000011 */
[----:B------:R1:W-:Y:S04]  /*11930*/  @!P0 STG.E.U16 desc[UR36][R4.64], R16 ;  /* 0x0000001004008986 */ /* 0x0003e8000c101524 */
[----:B------:R1:W-:Y:S01]  /*11940*/  @!P0 STG.E.U16 desc[UR36][R2.64], R17 ;  /* 0x0000001102008986 */ /* 0x0003e2000c101524 */
        /* <DEDUP_REMOVED lines=20> */
.L_x_8185:
        /* <DEDUP_REMOVED lines=13> */
[----:B------:R2:W-:Y:S01]  /*11b60*/  STG.E.U16 desc[UR36][R14.64], R16 ;  /* 0x000000100e007986 */ /* 0x0005e2000c101524 */
[----:B------:R-:W-:Y:S02]  /*11b70*/  MOV R6, UR8 ;  /* 0x0000000800067c02 */ /* 0x000fe40008000f00 */
[----:B0-----:R-:W-:Y:S02]  /*11b80*/  MOV R10, UR4 ;  /* 0x00000004000a7c02 */ /* 0x001fe40008000f00 */
[----:B--2---:R-:W-:-:S07]  /*11b90*/  MOV R11, UR5 ;  /* 0x00000005000b7c02 */ /* 0x004fce0008000f00 */
[----:B------:R-:W-:-:S07]  /*11ba0*/  LEPC R20, `(.L_x_8186) ;  /* 0x000000001014794e */ /* 0x000fce0000000000 */
[----:B-1----:R-:W-:Y:S05]  /*11bb0*/  CALL.ABS.NOINC R2 ;  /* 0x0000000002007343 */ /* 0x002fea0003c00000 */
.L_x_8186:
[----:B------:R-:W-:Y:S05]  /*11bc0*/  BRA `(.L_x_8187) ;  /* 0x0000000000047947 */ /* 0x000fea0003800000 */
.L_x_8184:
[----:B------:R2:W-:Y:S02]  /*11bd0*/  STG.E.U16 desc[UR36][R4.64], R16 ;  /* 0x0000001004007986 */ /* 0x0005e4000c101524 */
.L_x_8187:
[----:B------:R-:W3:Y:S02]  /*11be0*/  LDCU.64 UR4, c[0x0][0x758] ;  /* 0x0000eb00ff0477ac */ /* 0x000ee40008000a00 */
[----:B---3--:R-:W-:-:S05]  /*11bf0*/  IADD3 R22, P0, PT, R22, UR4, RZ ;  /* 0x0000000416167c10 */ /* 0x008fca000ff1e0ff */
[----:B------:R-:W-:-:S05]  /*11c00*/  IMAD.X R23, RZ, RZ, UR5, P0 ;  /* 0x00000005ff177e24 */ /* 0x000fca00080e06ff */
[----:B------:R-:W-:Y:S01]  /*11c10*/  STG.E.U16 desc[UR36][R22.64], R17 ;  /* 0x0000001116007986 */ /* 0x000fe2000c101524 */
[----:B------:R-:W-:Y:S05]  /*11c20*/  EXIT ;  /* 0x000000000000794d */ /* 0x000fea0003800000 */
.L_x_8183:
[----:B------:R-:W1:Y:S01]  /*11c30*/  LDCU.U8 UR4, c[0x0][0x788] ;  /* 0x0000f100ff0477ac */ /* 0x000e620008000000 */
[----:B------:R-:W2:Y:S01]  /*11c40*/  LDCU.U8 UR5, c[0x0][0x789] ;  /* 0x0000f120ff0577ac */ /* 0x000ea20008000000 */
[----:B-1----:R-:W-:Y:S02]  /*11c50*/  UISETP.NE.AND UP0, UPT, UR4, URZ, UPT ;  /* 0x000000ff0400728c */ /* 0x002fe4000bf05270 */
[----:B--2---:R-:W-:-:S07]  /*11c60*/  UISETP.NE.AND UP1, UPT, UR5, URZ, UPT ;  /* 0x000000ff0500728c */ /* 0x004fce000bf25270 */
[----:B------:R-:W-:Y:S05]  /*11c70*/  BRA.U !UP0, `(.L_x_8188) ;  /* 0x0000000108187547 */ /* 0x000fea000b800000 */
[----:B------:R-:W2:Y:S04]  /*11c80*/  LDG.E.U16 R3, desc[UR36][R4.64] ;  /* 0x0000002404037981 */ /* 0x000ea8000c1e1500 */
[----:B------:R-:W3:Y:S01]  /*11c90*/  LDG.E.U16 R0, desc[UR36][R4.64+0x2] ;  /* 0x0000022404007981 */ /* 0x000ee2000c1e1500 */
[----:B--2---:R-:W-:Y:S02]  /*11ca0*/  IADD3 R3, PT, PT, R16, R3, RZ ;  /* 0x0000000310037210 */ /* 0x004fe40007ffe0ff */
[----:B---3--:R-:W-:Y:S02]  /*11cb0*/  IADD3 R0, PT, PT, R17, R0, RZ ;  /* 0x0000000011007210 */ /* 0x008fe40007ffe0ff */
[----:B------:R-:W-:Y:S02]  /*11cc0*/  PRMT R16, R3, 0x7610, R16 ;  /* 0x0000761003107816 */ /* 0x000fe40000000010 */
[----:B------:R-:W-:-:S07]  /*11cd0*/  PRMT R17, R0, 0x7610, R17 ;  /* 0x0000761000117816 */ /* 0x000fce0000000011 */
.L_x_8188:
        /* <DEDUP_REMOVED lines=20> */
.L_x_8191:
        /* <DEDUP_REMOVED lines=19> */
.L_x_8192:
[----:B------:R-:W-:Y:S05]  /*11f50*/  BRA `(.L_x_8193) ;  /* 0x0000000000107947 */ /* 0x000fea0003800000 */
.L_x_8190:
[----:B------:R-:W1:Y:S02]  /*11f60*/  LDCU.64 UR4, c[0x0][0x758] ;  /* 0x0000eb00ff0477ac */ /* 0x000e640008000a00 */
[----:B-1----:R-:W-:-:S04]  /*11f70*/  IADD3 R2, P0, PT, R25, UR4, RZ ;  /* 0x0000000419027c10 */ /* 0x002fc8000ff1e0ff */
[----:B------:R-:W-:-:S05]  /*11f80*/  IADD3.X R3, PT, PT, RZ, UR5, RZ, P0, !PT ;  /* 0x00000005ff037c10 */ /* 0x000fca00087fe4ff */
[----:B------:R1:W-:Y:S04]  /*11f90*/  STG.E.U16 desc[UR36][R2.64], R16 ;  /* 0x0000001002007986 */ /* 0x0003e8000c101524 */
.L_x_8193:
[----:B------:R-:W2:Y:S02]  /*11fa0*/  LDCU.64 UR4, c[0x0][0x758] ;  /* 0x0000eb00ff0477ac */ /* 0x000ea40008000a00 */
[----:B--2---:R-:W-:-:S04]  /*11fb0*/  IADD3 R22, P0, PT, R22, UR4, RZ ;  /* 0x0000000416167c10 */ /* 0x004fc8000ff1e0ff */
[----:B------:R-:W-:-:S05]  /*11fc0*/  IADD3.X R23, PT, PT, RZ, UR5, RZ, P0, !PT ;  /* 0x00000005ff177c10 */ /* 0x000fca00087fe4ff */
[----:B------:R-:W-:Y:S01]  /*11fd0*/  STG.E.U16 desc[UR36][R22.64], R17 ;  /* 0x0000001116007986 */ /* 0x000fe2000c101524 */
[----:B------:R-:W-:Y:S05]  /*11fe0*/  EXIT ;  /* 0x000000000000794d */ /* 0x000fea0003800000 */
.L_x_8189:
[----:B------:R-:W-:Y:S04]  /*11ff0*/  STG.E.U16 desc[UR36][R4.64], R16 ;  /* 0x0000001004007986 */ /* 0x000fe8000c101524 */
[----:B------:R-:W-:Y:S01]  /*12000*/  STG.E.U16 desc[UR36][R4.64+0x2], R17 ;  /* 0x0000021104007986 */ /* 0x000fe2000c101524 */
[----:B------:R-:W-:Y:S05]  /*12010*/  EXIT ;  /* 0x000000000000794d */ /* 0x000fea0003800000 */
.L_x_8194:
        /* <DEDUP_REMOVED lines=14> */
.L_x_10030:


//--------------------- .text._ZN2at6native13reduce_kernelILi128ELi4ENS0_8ReduceOpIsNS0_14func_wrapper_tIsZNS0_11sum_functorIsssEclERNS_14TensorIteratorEEUlssE_EEjsLi4ELi8EEEEEvT1_ --------------------------
	.section	.text._ZN2at6native13reduce_kernelILi128ELi4ENS0_8ReduceOpIsNS0_14func_wrapper_tIsZNS0_11sum_functorIsssEclERNS_14TensorIteratorEEUlssE_EEjsLi4ELi8EEEEEvT1_,"ax",@progbits
	.align	128
        .global         _ZN2at6native13reduce_kernelILi128ELi4ENS0_8ReduceOpIsNS0_14func_wrapper_tIsZNS0_11sum_functorIsssEclERNS_14TensorIteratorEEUlssE_EEjsLi4ELi8EEEEEvT1_
        .type           _ZN2at6native13reduce_kernelILi128ELi4ENS0_8ReduceOpIsNS0_14func_wrapper_tIsZNS0_11sum_functorIsssEclERNS_14TensorIteratorEEUlssE_EEjsLi4ELi8EEEEEvT1_,@function
        .size           _ZN2at6native13reduce_kernelILi128ELi4ENS0_8ReduceOpIsNS0_14func_wrapper_tIsZNS0_11sum_functorIsssEclERNS_14TensorIteratorEEUlssE_EEjsLi4ELi8EEEEEvT1_,(.L_x_10031 - _ZN2at6native13reduce_kernelILi128ELi4ENS0_8ReduceOpIsNS0_14func_wrapper_tIsZNS0_11sum_functorIsssEclERNS_14TensorIteratorEEUlssE_EEjsLi4ELi8EEEEEvT1_)
        .other          _ZN2at6native13reduce_kernelILi128ELi4ENS0_8ReduceOpIsNS0_14func_wrapper_tIsZNS0_11sum_functorIsssEclERNS_14TensorIteratorEEUlssE_EEjsLi4ELi8EEEEEvT1_,@"STO_CUDA_ENTRY STV_DEFAULT"
_ZN2at6native13reduce_kernelILi128ELi4ENS0_8ReduceOpIsNS0_14func_wrapper_tIsZNS0_11sum_functorIsssEclERNS_14TensorIteratorEEUlssE_EEjsLi4ELi8EEEEEvT1_:
.text._ZN2at6native13reduce_kernelILi128ELi4ENS0_8ReduceOpIsNS0_14func_wrapper_tIsZNS0_11sum_functorIsssEclERNS_14TensorIteratorEEUlssE_EEjsLi4ELi8EEEEEvT1_:
        /* <DEDUP_REMOVED lines=296> */
.L_x_8195:
        /* <DEDUP_REMOVED lines=29> */
.L_x_8199:
        /* <DEDUP_REMOVED lines=29> */
.L_x_8203:
[----:B------:R-:W-:Y:S05]  /*1620*/  BSYNC.RECONVERGENT B1 ;  /* 0x0000000000017941 */ /* 0x000fea0003800200 */
.L_x_8202:
[----:B------:R-:W0:Y:S01]  /*1630*/  LDC R4, c[0x0][0x388] ;  /* 0x0000e200ff047b82 */ /* 0x000e220000000800 */
[----:B------:R-:W-:-:S05]  /*1640*/  IADD3 R22, P0, PT, R22, 0x10, RZ ;  /* 0x0000001016167810 */ /* 0x000fca0007f1e0ff */
[----:B------:R-:W-:Y:S01]  /*1650*/  IMAD.X R23, RZ, RZ, R23, P0 ;  /* 0x000000ffff177224 */ /* 0x000fe200000e0617 */
[----:B0-----:R-:W-:-:S07]  /*1660*/  IADD3 R3, PT, PT, R7, -0x8, R4 ;  /* 0xfffffff807037810 */ /* 0x001fce0007ffe004 */
.L_x_8201:
[----:B------:R-:W-:Y:S05]  /*1670*/  BSYNC.RECONVERGENT B0 ;  /* 0x0000000000007941 */ /* 0x000fea0003800200 */
.L_x_8200:
        /* <DEDUP_REMOVED lines=24> */
.L_x_8206:
        /* <DEDUP_REMOVED lines=22> */
.L_x_8205:
[----:B------:R-:W-:Y:S05]  /*1960*/  BSYNC.RECONVERGENT B0 ;  /* 0x0000000000007941 */ /* 0x000fea0003800200 */
.L_x_8204:
        /* <DEDUP_REMOVED lines=9> */
.L_x_8208:
[----:B------:R-:W-:Y:S05]  /*1a00*/  BSYNC.RECONVERGENT B0 ;  /* 0x0000000000007941 */ /* 0x000fea0003800200 */
.L_x_8207:
[----:B------:R-:W-:Y:S02]  /*1a10*/  IADD3 R9, PT, PT, R12, R14, R9 ;  /* 0x0000000e0c097210 */ /* 0x000fe40007ffe009 */
[----:B------:R-:W-:Y:S02]  /*1a20*/  PRMT R25, RZ, 0x7610, R25 ;  /* 0x00007610ff197816 */ /* 0x000fe40000000019 */
[----:B------:R-:W-:Y:S02]  /*1a30*/  IADD3 R9, PT, PT, R15, R10, R9 ;  /* 0x0000000a0f097210 */ /* 0x000fe40007ffe009 */
[----:B------:R-:W-:Y:S02]  /*1a40*/  PRMT R22, RZ, 0x7610, R22 ;  /* 0x00007610ff167816 */ /* 0x000fe40000000016 */
[----:B------:R-:W-:Y:S02]  /*1a50*/  IADD3 R9, PT, PT, R8, R13, R9 ;  /* 0x0000000d08097210 */ /* 0x000fe40007ffe009 */
[----:B------:R-:W-:-:S03]  /*1a60*/  PRMT R28, RZ, 0x7610, R28 ;  /* 0x00007610ff1c7816 */ /* 0x000fc6000000001c */
[----:B------:R-:W-:-:S05]  /*1a70*/  IMAD.IADD R9, R9, 0x1, R0 ;  /* 0x0000000109097824 */ /* 0x000fca00078e0200 */
[----:B------:R-:W-:Y:S01]  /*1a80*/  PRMT R19, R9, 0x7610, R19 ;  /* 0x0000761009137816 */ /* 0x000fe20000000013 */
[----:B------:R-:W-:Y:S06]  /*1a90*/  BRA `(.L_x_8197) ;  /* 0x000000a800387947 */ /* 0x000fec0003800000 */
.L_x_8198:
        /* <DEDUP_REMOVED lines=42> */
.L_x_8213:
[----:B------:R-:W-:Y:S01]  /*1d40*/  IMAD.IADD R7, R31, 0x1, R0 ;  /* 0x000000011f077824 */ /* 0x000fe200078e0200 */
[----:B------:R-:W-:-:S04]  /*1d50*/  SHF.R.U32.HI R5, RZ, 0x2, R31 ;  /* 0x00000002ff057819 */ /* 0x000fc8000001161f */
[----:B------:R-:W-:Y:S01]  /*1d60*/  IADD3 R9, PT, PT, R7, R0, RZ ;  /* 0x0000000007097210 */ /* 0x000fe20007ffe0ff */
[----:B------:R-:W-:Y:S01]  /*1d70*/  IMAD.WIDE.U32 R4, R5, 0x8, R22 ;  /* 0x0000000805047825 */ /* 0x000fe200078e0016 */
[----:B------:R-:W-:Y:S02]  /*1d80*/  SHF.R.U32.HI R7, RZ, 0x2, R7 ;  /* 0x00000002ff077819 */ /* 0x000fe40000011607 */
[----:B------:R-:W-:Y:S01]  /*1d90*/  SHF.R.U32.HI R11, RZ, 0x2, R9 ;  /* 0x00000002ff0b7819 */ /* 0x000fe20000011609 */
[----:B------:R-:W-:Y:S02]  /*1da0*/  IMAD.IADD R31, R9, 0x1, R0 ;  /* 0x00000001091f7824 */ /* 0x000fe400078e0200 */
[----:B------:R-:W2:Y:S01]  /*1db0*/  LDG.E.64 R4, desc[UR36][R4.64] ;  /* 0x0000002404047981 */ /* 0x000ea2000c1e1b00 */
[----:B------:R-:W-:-:S04]  /*1dc0*/  IMAD.WIDE.U32 R6, R7, 0x8, R22 ;  /* 0x0000000807067825 */ /* 0x000fc800078e0016 */
[----:B------:R-:W-:Y:S01]  /*1dd0*/  IMAD.WIDE.U32 R8, R11, 0x8, R22 ;  /* 0x000000080b087825 */ /* 0x000fe200078e0016 */
[----:B------:R-:W-:Y:S01]  /*1de0*/  SHF.R.U32.HI R11, RZ, 0x2, R31 ;  /* 0x00000002ff0b7819 */ /* 0x000fe2000001161f */
[----:B------:R-:W3:Y:S04]  /*1df0*/  LDG.E.64 R6, desc[UR36][R6.64] ;  /* 0x0000002406067981 */ /* 0x000ee8000c1e1b00 */
[----:B------:R-:W-:Y:S01]  /*1e00*/  IMAD.WIDE.U32 R10, R11, 0x8, R22 ;  /* 0x000000080b0a7825 */ /* 0x000fe200078e0016 */
[----:B------:R-:W4:Y:S05]  /*1e10*/  LDG.E.64 R8, desc[UR36][R8.64] ;  /* 0x0000002408087981 */ /* 0x000f2a000c1e1b00 */
[----:B------:R-:W5:Y:S01]  /*1e20*/  LDG.E.64 R10, desc[UR36][R10.64] ;  /* 0x000000240a0a7981 */ /* 0x000f62000c1e1b00 */
[----:B------:R-:W-:-:S05]  /*1e30*/  IADD3 R31, PT, PT, R31, R0, RZ ;  /* 0x000000001f1f7210 */ /* 0x000fca0007ffe0ff */
[----:B------:R-:W-:-:S05]  /*1e40*/  IMAD R37, R0, 0x3, R31 ;  /* 0x0000000300257824 */ /* 0x000fca00078e021f */
[----:B------:R-:W-:Y:S02]  /*1e50*/  ISETP.GE.U32.AND P0, PT, R37, R42, PT ;  /* 0x0000002a2500720c */ /* 0x000fe40003f06070 */
[C---:B--2---:R-:W-:Y:S01]  /*1e60*/  PRMT R33, R4.reuse, 0x7632, R33 ;  /* 0x0000763204217816 */ /* 0x044fe20000000021 */
[----:B------:R-:W-:Y:S01]  /*1e70*/  IMAD.IADD R32, R4, 0x1, R32 ;  /* 0x0000000104207824 */ /* 0x000fe200078e0220 */
[C---:B------:R-:W-:Y:S02]  /*1e80*/  PRMT R35, R5.reuse, 0x7632, R35 ;  /* 0x0000763205237816 */ /* 0x040fe40000000023 */
[----:B------:R-:W-:Y:S01]  /*1e90*/  IADD3 R29, PT, PT, R5, R29, RZ ;  /* 0x0000001d051d7210 */ /* 0x000fe20007ffe0ff */
[----:B------:R-:W-:Y:S01]  /*1ea0*/  IMAD.IADD R34, R33, 0x1, R30 ;  /* 0x0000000121227824 */ /* 0x000fe200078e021e */
[----:B------:R-:W-:Y:S01]  /*1eb0*/  IADD3 R36, PT, PT, R35, R28, RZ ;  /* 0x0000001c23247210 */ /* 0x000fe20007ffe0ff */
[C---:B---3--:R-:W-:Y:S01]  /*1ec0*/  IMAD.IADD R27, R6.reuse, 0x1, R27 ;  /* 0x00000001061b7824 */ /* 0x048fe200078e021b */
[----:B------:R-:W-:-:S02]  /*1ed0*/  PRMT R33, R6, 0x7632, R33 ;  /* 0x0000763206217816 */ /* 0x000fc40000000021 */
[----:B------:R-:W-:Y:S02]  /*1ee0*/  PRMT R28, R7, 0x7632, R28 ;  /* 0x00007632071c7816 */ /* 0x000fe4000000001c */
[----:B----4-:R-:W-:Y:S01]  /*1ef0*/  PRMT R35, R9, 0x7632, R35 ;  /* 0x0000763209237816 */ /* 0x010fe20000000023 */
[----:B------:R-:W-:Y:S01]  /*1f00*/  IMAD.IADD R33, R33, 0x1, R26 ;  /* 0x0000000121217824 */ /* 0x000fe200078e021a */
[C---:B------:R-:W-:Y:S01]  /*1f10*/  PRMT R30, R8.reuse, 0x7632, R30 ;  /* 0x00007632081e7816 */ /* 0x040fe2000000001e */
[----:B------:R-:W-:Y:S01]  /*1f20*/  IMAD.IADD R21, R8, 0x1, R21 ;  /* 0x0000000108157824 */ /* 0x000fe200078e0215 */
[----:B------:R-:W-:Y:S01]  /*1f30*/  IADD3 R35, PT, PT, R35, R14, RZ ;  /* 0x0000000e23237210 */ /* 0x000fe20007ffe0ff */
[C---:B-----5:R-:W-:Y:S01]  /*1f40*/  IMAD.IADD R15, R10.reuse, 0x1, R15 ;  /* 0x000000010a0f7824 */ /* 0x060fe200078e020f */
[----:B------:R-:W-:Y:S01]  /*1f50*/  PRMT R14, R10, 0x7632, R14 ;  /* 0x000076320a0e7816 */ /* 0x000fe2000000000e */
[----:B------:R-:W-:Y:S01]  /*1f60*/  IMAD.IADD R19, R30, 0x1, R19 ;  /* 0x000000011e137824 */ /* 0x000fe200078e0213 */
[----:B------:R-:W-:-:S02]  /*1f70*/  PRMT R26, R11, 0x7632, R26 ;  /* 0x000076320b1a7816 */ /* 0x000fc4000000001a */
[----:B------:R-:W-:Y:S01]  /*1f80*/  IADD3 R25, PT, PT, R28, R25, RZ ;  /* 0x000000191c197210 */ /* 0x000fe20007ffe0ff */
[----:B------:R-:W-:Y:S01]  /*1f90*/  IMAD.IADD R13, R14, 0x1, R13 ;  /* 0x000000010e0d7824 */ /* 0x000fe200078e020d */
[----:B------:R-:W-:Y:S02]  /*1fa0*/  IADD3 R3, PT, PT, R26, R3, RZ ;  /* 0x000000031a037210 */ /* 0x000fe40007ffe0ff */
[----:B------:R-:W-:Y:S02]  /*1fb0*/  IADD3 R24, PT, PT, R7, R24, RZ ;  /* 0x0000001807187210 */ /* 0x000fe40007ffe0ff */
[----:B------:R-:W-:Y:S02]  /*1fc0*/  PRMT R30, R34, 0x7610, R30 ;  /* 0x00007610221e7816 */ /* 0x000fe4000000001e */
[----:B------:R-:W-:Y:S02]  /*1fd0*/  PRMT R28, R36, 0x7610, R28 ;  /* 0x00007610241c7816 */ /* 0x000fe4000000001c */
[----:B------:R-:W-:-:S02]  /*1fe0*/  IADD3 R20, PT, PT, R9, R20, RZ ;  /* 0x0000001409147210 */ /* 0x000fc40007ffe0ff */
[----:B------:R-:W-:Y:S02]  /*1ff0*/  PRMT R26, R33, 0x7610, R26 ;  /* 0x00007610211a7816 */ /* 0x000fe4000000001a */
[----:B------:R-:W-:Y:S02]  /*2000*/  IADD3 R12, PT, PT, R11, R12, RZ ;  /* 0x0000000c0b0c7210 */ /* 0x000fe40007ffe0ff */
[----:B------:R-:W-:Y:S01]  /*2010*/  PRMT R14, R35, 0x7610, R14 ;  /* 0x00007610230e7816 */ /* 0x000fe2000000000e */
[----:B------:R-:W-:Y:S06]  /*2020*/  @!P0 BRA `(.L_x_8213) ;  /* 0xfffffffc00448947 */ /* 0x000fec000383ffff */
[----:B------:R-:W-:Y:S05]  /*2030*/  BSYNC.RECONVERGENT B1 ;  /* 0x0000000000017941 */ /* 0x000fea0003800200 */
.L_x_8212:
[C---:B------:R-:W-:Y:S02]  /*2040*/  PRMT R40, R8.reuse, 0x7610, R40 ;  /* 0x0000761008287816 */ /* 0x040fe40000000028 */
[----:B------:R-:W-:Y:S02]  /*2050*/  PRMT R44, R8, 0x7632, R44 ;  /* 0x00007632082c7816 */ /* 0x000fe4000000002c */
[C---:B------:R-:W-:Y:S02]  /*2060*/  PRMT R41, R9.reuse, 0x7610, R41 ;  /* 0x0000761009297816 */ /* 0x040fe40000000029 */
[----:B------:R-:W-:Y:S02]  /*2070*/  PRMT R43, R9, 0x7632, R43 ;  /* 0x00007632092b7816 */ /* 0x000fe4000000002b */
[----:B------:R-:W-:Y:S02]  /*2080*/  PRMT R8, R10, 0x7610, R8 ;  /* 0x000076100a087816 */ /* 0x000fe40000000008 */
[----:B------:R-:W-:-:S02]  /*2090*/  PRMT R33, R4, 0x7610, R33 ;  /* 0x0000761004217816 */ /* 0x000fc40000000021 */
[----:B------:R-:W-:Y:S02]  /*20a0*/  PRMT R35, R4, 0x7632, R35 ;  /* 0x0000763204237816 */ /* 0x000fe40000000023 */
[C---:B------:R-:W-:Y:S02]  /*20b0*/  PRMT R34, R5.reuse, 0x7610, R34 ;  /* 0x0000761005227816 */ /* 0x040fe40000000022 */
[----:B------:R-:W-:Y:S02]  /*20c0*/  PRMT R37, R5, 0x7632, R37 ;  /* 0x0000763205257816 */ /* 0x000fe40000000025 */
[----:B------:R-:W-:Y:S02]  /*20d0*/  PRMT R39, R6, 0x7632, R39 ;  /* 0x0000763206277816 */ /* 0x000fe40000000027 */
[----:B------:R-:W-:Y:S02]  /*20e0*/  PRMT R36, R7, 0x7632, R36 ;  /* 0x0000763207247816 */ /* 0x000fe40000000024 */
[----:B------:R-:W-:-:S02]  /*20f0*/  PRMT R10, R10, 0x7632, R10 ;  /* 0x000076320a0a7816 */ /* 0x000fc4000000000a */
[C---:B------:R-:W-:Y:S02]  /*2100*/  PRMT R9, R11.reuse, 0x7610, R9 ;  /* 0x000076100b097816 */ /* 0x040fe40000000009 */
[----:B------:R-:W-:-:S07]  /*2110*/  PRMT R38, R11, 0x7632, R38 ;  /* 0x000076320b267816 */ /* 0x000fce0000000026 */
.L_x_8211:
[----:B------:R-:W-:Y:S05]  /*2120*/  BSYNC.RECONVERGENT B0 ;  /* 0x0000000000007941 */ /* 0x000fea0003800200 */
.L_x_8210:
        /* <DEDUP_REMOVED lines=39> */
.L_x_8215:
[----:B------:R-:W-:Y:S05]  /*23a0*/  BSYNC.RECONVERGENT B0 ;  /* 0x0000000000007941 */ /* 0x000fea0003800200 */
.L_x_8214:
[----:B------:R-:W-:Y:S04]  /*23b0*/  BSSY.RECONVERGENT B0, `(.L_x_8216) ;  /* 0x0000020000007945 */ /* 0x000fe80003800200 */
[----:B------:R-:W-:Y:S05]  /*23c0*/  @P0 BRA `(.L_x_8217) ;  /* 0x0000000000780947 */ /* 0x000fea0003800000 */
[----:B------:R-:W-:Y:S01]  /*23d0*/  IADD3 R5, PT, PT, R31, R0, RZ ;  /* 0x000000001f057210 */ /* 0x000fe20007ffe0ff */
[----:B------:R-:W-:Y:S01]  /*23e0*/  IMAD.IADD R32, R32, 0x1, R33 ;  /* 0x0000000120207824 */ /* 0x000fe200078e0221 */
[----:B------:R-:W-:Y:S01]  /*23f0*/  IADD3 R30, PT, PT, R30, R35, RZ ;  /* 0x000000231e1e7210 */ /* 0x000fe20007ffe0ff */
[----:B------:R-:W-:Y:S01]  /*2400*/  IMAD.IADD R29, R29, 0x1, R34 ;  /* 0x000000011d1d7824 */ /* 0x000fe200078e0222 */
[----:B------:R-:W-:Y:S02]  /*2410*/  ISETP.GE.U32.AND P0, PT, R5, R42, PT ;  /* 0x0000002a0500720c */ /* 0x000fe40003f06070 */
[----:B------:R-:W-:-:S11]  /*2420*/  IADD3 R28, PT, PT, R28, R37, RZ ;  /* 0x000000251c1c7210 */ /* 0x000fd60007ffe0ff */
[----:B------:R-:W-:Y:S05]  /*2430*/  @P0 BRA `(.L_x_8217) ;  /* 0x00000000005c0947 */ /* 0x000fea0003800000 */
[----:B------:R-:W-:Y:S01]  /*2440*/  IMAD.IADD R5, R5, 0x1, R0 ;  /* 0x0000000105057824 */ /* 0x000fe200078e0200 */
[----:B------:R-:W-:Y:S01]  /*2450*/  IADD3 R6, PT, PT, R27, R6, RZ ;  /* 0x000000061b067210 */ /* 0x000fe20007ffe0ff */
[----:B------:R-:W-:Y:S01]  /*2460*/  IMAD.IADD R26, R26, 0x1, R39 ;  /* 0x000000011a1a7824 */ /* 0x000fe200078e0227 */
[----:B------:R-:W-:Y:S01]  /*2470*/  IADD3 R7, PT, PT, R24, R7, RZ ;  /* 0x0000000718077210 */ /* 0x000fe20007ffe0ff */
[----:B------:R-:W-:Y:S01]  /*2480*/  IMAD.IADD R25, R25, 0x1, R36 ;  /* 0x0000000119197824 */ /* 0x000fe200078e0224 */
[----:B------:R-:W-:Y:S02]  /*2490*/  ISETP.GE.U32.AND P0, PT, R5, R42, PT ;  /* 0x0000002a0500720c */ /* 0x000fe40003f06070 */
[----:B------:R-:W-:Y:S02]  /*24a0*/  PRMT R27, R6, 0x7610, R27 ;  /* 0x00007610061b7816 */ /* 0x000fe4000000001b */
[----:B------:R-:W-:-:S09]  /*24b0*/  PRMT R24, R7, 0x7610, R24 ;  /* 0x0000761007187816 */ /* 0x000fd20000000018 */
[----:B------:R-:W-:Y:S05]  /*24c0*/  @P0 BRA `(.L_x_8217) ;  /* 0x0000000000380947 */ /* 0x000fea0003800000 */
[----:B------:R-:W-:Y:S01]  /*24d0*/  IADD3 R5, PT, PT, R5, R0, RZ ;  /* 0x0000000005057210 */ /* 0x000fe20007ffe0ff */
[----:B------:R-:W-:Y:S01]  /*24e0*/  IMAD.IADD R21, R21, 0x1, R40 ;  /* 0x0000000115157824 */ /* 0x000fe200078e0228 */
[----:B------:R-:W-:Y:S01]  /*24f0*/  IADD3 R19, PT, PT, R19, R44, RZ ;  /* 0x0000002c13137210 */ /* 0x000fe20007ffe0ff */
[----:B------:R-:W-:Y:S01]  /*2500*/  IMAD.IADD R20, R20, 0x1, R41 ;  /* 0x0000000114147824 */ /* 0x000fe200078e0229 */
[----:B------:R-:W-:Y:S02]  /*2510*/  ISETP.GE.U32.AND P0, PT, R5, R42, PT ;  /* 0x0000002a0500720c */ /* 0x000fe40003f06070 */
[----:B------:R-:W-:-:S11]  /*2520*/  IADD3 R14, PT, PT, R14, R43, RZ ;  /* 0x0000002b0e0e7210 */ /* 0x000fd60007ffe0ff */
[----:B------:R-:W-:Y:S01]  /*2530*/  @!P0 IMAD.IADD R8, R15, 0x1, R8 ;  /* 0x000000010f088824 */ /* 0x000fe200078e0208 */
[----:B------:R-:W-:Y:S01]  /*2540*/  @!P0 IADD3 R10, PT, PT, R13, R10, RZ ;  /* 0x0000000a0d0a8210 */ /* 0x000fe20007ffe0ff */
[----:B------:R-:W-:Y:S01]  /*2550*/  @!P0 IMAD.IADD R9, R12, 0x1, R9 ;  /* 0x000000010c098824 */ /* 0x000fe200078e0209 */
[----:B------:R-:W-:Y:S02]  /*2560*/  @!P0 IADD3 R38, PT, PT, R3, R38, RZ ;  /* 0x0000002603268210 */ /* 0x000fe40007ffe0ff */
[----:B------:R-:W-:Y:S02]  /*2570*/  @!P0 PRMT R15, R8, 0x7610, R15 ;  /* 0x00007610080f8816 */ /* 0x000fe4000000000f */
[----:B------:R-:W-:Y:S02]  /*2580*/  @!P0 PRMT R13, R10, 0x7610, R13 ;  /* 0x000076100a0d8816 */ /* 0x000fe4000000000d */
[----:B------:R-:W-:Y:S02]  /*2590*/  @!P0 PRMT R12, R9, 0x7610, R12 ;  /* 0x00007610090c8816 */ /* 0x000fe4000000000c */
[----:B------:R-:W-:-:S07]  /*25a0*/  @!P0 PRMT R3, R38, 0x7610, R3 ;  /* 0x0000761026038816 */ /* 0x000fce0000000003 */
.L_x_8217:
[----:B------:R-:W-:Y:S05]  /*25b0*/  BSYNC.RECONVERGENT B0 ;  /* 0x0000000000007941 */ /* 0x000fea0003800200 */
.L_x_8216:
[----:B------:R-:W-:Y:S02]  /*25c0*/  IADD3 R32, PT, PT, R21, R27, R32 ;  /* 0x0000001b15207210 */ /* 0x000fe40007ffe020 */
[----:B------:R-:W-:Y:S02]  /*25d0*/  IADD3 R29, PT, PT, R20, R24, R29 ;  /* 0x00000018141d7210 */ /* 0x000fe40007ffe01d */
[----:B------:R-:W-:Y:S01]  /*25e0*/  IADD3 R26, PT, PT, R19, R26, R30 ;  /* 0x0000001a131a7210 */ /* 0x000fe20007ffe01e */
[----:B------:R-:W-:Y:S01]  /*25f0*/  IMAD.IADD R32, R32, 0x1, R15 ;  /* 0x0000000120207824 */ /* 0x000fe200078e020f */
[----:B------:R-:W-:Y:S01]  /*2600*/  IADD3 R14, PT, PT, R14, R25, R28 ;  /* 0x000000190e0e7210 */ /* 0x000fe20007ffe01c */
[----:B------:R-:W-:Y:S01]  /*2610*/  IMAD.IADD R29, R29, 0x1, R12 ;  /* 0x000000011d1d7824 */ /* 0x000fe200078e020c */
[----:B------:R-:W-:Y:S02]  /*2620*/  IADD3 R26, PT, PT, R26, R13, RZ ;  /* 0x0000000d1a1a7210 */ /* 0x000fe40007ffe0ff */
[----:B------:R-:W-:-:S02]  /*2630*/  IADD3 R14, PT, PT, R14, R3, RZ ;  /* 0x000000030e0e7210 */ /* 0x000fc40007ffe0ff */
[----:B------:R-:W-:Y:S02]  /*2640*/  PRMT R19, R32, 0x7610, R19 ;  /* 0x0000761020137816 */ /* 0x000fe40000000013 */
[----:B------:R-:W-:Y:S02]  /*2650*/  PRMT R28, R26, 0x7610, R28 ;  /* 0x000076101a1c7816 */ /* 0x000fe4000000001c */
[----:B------:R-:W-:Y:S02]  /*2660*/  PRMT R22, R29, 0x7610, R22 ;  /* 0x000076101d167816 */ /* 0x000fe40000000016 */
[----:B------:R-:W-:Y:S01]  /*2670*/  PRMT R25, R14, 0x7610, R25 ;  /* 0x000076100e197816 */ /* 0x000fe20000000019 */
[----:B------:R-:W-:Y:S06]  /*2680*/  BRA `(.L_x_8197) ;  /* 0x0000009c003c7947 */ /* 0x000fec0003800000 */
.L_x_8209:
[----:B------:R-:W-:-:S13]  /*2690*/  ISETP.NE.AND P0, PT, R24, 0x1, PT ;  /* 0x000000011800780c */ /* 0x000fda0003f05270 */
[----:B------:R-:W-:Y:S05]  /*26a0*/  @P0 BRA `(.L_x_8218) ;  /* 0x0000000800f00947 */ /* 0x000fea0003800000 */
[----:B------:R-:W1:Y:S01]  /*26b0*/  LDC R6, c[0x0][0x390] ;  /* 0x0000e400ff067b82 */ /* 0x000e620000000800 */
[----:B------:R-:W-:Y:S01]  /*26c0*/  BSSY.RECONVERGENT B0, `(.L_x_8219) ;  /* 0x0000064000007945 */ /* 0x000fe20003800200 */
[----:B------:R-:W-:-:S06]  /*26d0*/  IMAD.MOV.U32 R7, RZ, RZ, R31 ;  /* 0x000000ffff077224 */ /* 0x000fcc00078e001f */
        /* <DEDUP_REMOVED lines=34> */
.L_x_8222:
[----:B------:R-:W-:Y:S02]  /*2900*/  IMAD.IADD R25, R7, 0x1, R6 ;  /* 0x0000000107197824 */ /* 0x000fe400078e0206 */
[C---:B------:R-:W-:Y:S02]  /*2910*/  IMAD R7, R36.reuse, R7, RZ ;  /* 0x0000000724077224 */ /* 0x040fe400078e02ff */
[----:B------:R-:W-:Y:S01]  /*2920*/  IMAD R26, R36, R25, RZ ;  /* 0x00000019241a7224 */ /* 0x000fe200078e02ff */
[----:B------:R-:W-:Y:S02]  /*2930*/  IADD3 R27, PT, PT, R25, R6, RZ ;  /* 0x00000006191b7210 */ /* 0x000fe40007ffe0ff */
[----:B------:R-:W-:-:S03]  /*2940*/  SHF.R.U32.HI R7, RZ, 0x2, R7 ;  /* 0x00000002ff077819 */ /* 0x000fc60000011607 */
[----:B------:R-:W-:Y:S02]  /*2950*/  IMAD.IADD R33, R27, 0x1, R6 ;  /* 0x000000011b217824 */ /* 0x000fe400078e0206 */
[----:B------:R-:W-:Y:S01]  /*2960*/  IMAD R28, R36, R27, RZ ;  /* 0x0000001b241c7224 */ /* 0x000fe200078e02ff */
[----:B------:R-:W-:Y:S01]  /*2970*/  SHF.R.U32.HI R27, RZ, 0x2, R26 ;  /* 0x00000002ff1b7819 */ /* 0x000fe2000001161a */
[----:B------:R-:W-:-:S03]  /*2980*/  IMAD.WIDE.U32 R24, R7, 0x8, R22 ;  /* 0x0000000807187825 */ /* 0x000fc600078e0016 */
[----:B------:R-:W-:Y:S01]  /*2990*/  SHF.R.U32.HI R29, RZ, 0x2, R28 ;  /* 0x00000002ff1d7819 */ /* 0x000fe2000001161c */
[----:B------:R-:W-:Y:S02]  /*29a0*/  IMAD R7, R36, R33, RZ ;  /* 0x0000002124077224 */ /* 0x000fe400078e02ff */
[----:B------:R-:W2:Y:S01]  /*29b0*/  LDG.E.64 R24, desc[UR36][R24.64] ;  /* 0x0000002418187981 */ /* 0x000ea2000c1e1b00 */
[----:B------:R-:W-:Y:S02]  /*29c0*/  IMAD.WIDE.U32 R26, R27, 0x8, R22 ;  /* 0x000000081b1a7825 */ /* 0x000fe400078e0016 */
[----:B------:R-:W-:Y:S02]  /*29d0*/  SHF.R.U32.HI R7, RZ, 0x2, R7 ;  /* 0x00000002ff077819 */ /* 0x000fe40000011607 */
[--C-:B------:R-:W-:Y:S02]  /*29e0*/  IMAD.WIDE.U32 R28, R29, 0x8, R22.reuse ;  /* 0x000000081d1c7825 */ /* 0x100fe400078e0016 */
[----:B------:R-:W3:Y:S02]  /*29f0*/  LDG.E.64 R26, desc[UR36][R26.64] ;  /* 0x000000241a1a7981 */ /* 0x000ee4000c1e1b00 */
[----:B------:R-:W-:-:S02]  /*2a00*/  IMAD.WIDE.U32 R30, R7, 0x8, R22 ;  /* 0x00000008071e7825 */ /* 0x000fc400078e0016 */
[----:B------:R-:W4:Y:S04]  /*2a10*/  LDG.E.64 R28, desc[UR36][R28.64] ;  /* 0x000000241c1c7981 */ /* 0x000f28000c1e1b00 */
        /* <DEDUP_REMOVED lines=8> */
[--C-:B------:R-:W-:Y:S01]  /*2aa0*/  IMAD.IADD R35, R34, 0x1, R3.reuse ;  /* 0x0000000122237824 */ /* 0x100fe200078e0203 */
[----:B------:R-:W-:Y:S01]  /*2ab0*/  IADD3 R37, PT, PT, R33, R0, RZ ;  /* 0x0000000021257210 */ /* 0x000fe20007ffe0ff */
[C---:B---3--:R-:W-:Y:S01]  /*2ac0*/  IMAD.IADD R32, R26.reuse, 0x1, R32 ;  /* 0x000000011a207824 */ /* 0x048fe200078e0220 */
[----:B------:R-:W-:-:S02]  /*2ad0*/  PRMT R3, R26, 0x7632, R3 ;  /* 0x000076321a037816 */ /* 0x000fc40000000003 */
[----:B------:R-:W-:Y:S01]  /*2ae0*/  PRMT R0, R27, 0x7632, R0 ;  /* 0x000076321b007816 */ /* 0x000fe20000000000 */
[C---:B----4-:R-:W-:Y:S01]  /*2af0*/  IMAD.IADD R15, R28.reuse, 0x1, R15 ;  /* 0x000000011c0f7824 */ /* 0x050fe200078e020f */
[----:B------:R-:W-:Y:S01]  /*2b00*/  PRMT R33, R28, 0x7632, R33 ;  /* 0x000076321c217816 */ /* 0x000fe20000000021 */
[----:B------:R-:W-:Y:S01]  /*2b10*/  IMAD.IADD R20, R3, 0x1, R20 ;  /* 0x0000000103147824 */ /* 0x000fe200078e0214 */
[----:B------:R-:W-:Y:S01]  /*2b20*/  IADD3 R19, PT, PT, R0, R19, RZ ;  /* 0x0000001300137210 */ /* 0x000fe20007ffe0ff */
[C---:B-----5:R-:W-:Y:S01]  /*2b30*/  IMAD.IADD R11, R30.reuse, 0x1, R11 ;  /* 0x000000011e0b7824 */ /* 0x060fe200078e020b */
[----:B------:R-:W-:Y:S01]  /*2b40*/  PRMT R0, R30, 0x7632, R0 ;  /* 0x000076321e007816 */ /* 0x000fe20000000000 */
[----:B------:R-:W-:Y:S01]  /*2b50*/  IMAD.IADD R14, R33, 0x1, R14 ;  /* 0x00000001210e7824 */ /* 0x000fe200078e020e */
[----:B------:R-:W-:Y:S02]  /*2b60*/  PRMT R3, R31, 0x7632, R3 ;  /* 0x000076321f037816 */ /* 0x000fe40000000003 */
[----:B------:R-:W-:Y:S01]  /*2b70*/  PRMT R34, R29, 0x7632, R34 ;  /* 0x000076321d227816 */ /* 0x000fe20000000022 */
[----:B------:R-:W-:Y:S01]  /*2b80*/  IMAD.IADD R9, R0, 0x1, R9 ;  /* 0x0000000100097824 */ /* 0x000fe200078e0209 */
[----:B------:R-:W-:-:S02]  /*2b90*/  IADD3 R8, PT, PT, R3, R8, RZ ;  /* 0x0000000803087210 */ /* 0x000fc40007ffe0ff */
[----:B------:R-:W-:Y:S02]  /*2ba0*/  IADD3 R13, PT, PT, R34, R13, RZ ;  /* 0x0000000d220d7210 */ /* 0x000fe40007ffe0ff */
[----:B------:R-:W-:Y:S02]  /*2bb0*/  IADD3 R21, PT, PT, R27, R21, RZ ;  /* 0x000000151b157210 */ /* 0x000fe40007ffe0ff */
[----:B------:R-:W-:Y:S02]  /*2bc0*/  PRMT R3, R35, 0x7610, R3 ;  /* 0x0000761023037816 */ /* 0x000fe40000000003 */
[----:B------:R-:W-:Y:S02]  /*2bd0*/  PRMT R0, R37, 0x7610, R0 ;  /* 0x0000761025007816 */ /* 0x000fe40000000000 */
[----:B------:R-:W-:Y:S02]  /*2be0*/  IADD3 R12, PT, PT, R29, R12, RZ ;  /* 0x0000000c1d0c7210 */ /* 0x000fe40007ffe0ff */
[----:B------:R-:W-:Y:S01]  /*2bf0*/  IADD3 R10, PT, PT, R31, R10, RZ ;  /* 0x0000000a1f0a7210 */ /* 0x000fe20007ffe0ff */
[----:B------:R-:W-:Y:S06]  /*2c00*/  @!P0 BRA `(.L_x_8222) ;  /* 0xfffffffc003c8947 */ /* 0x000fec000383ffff */
[----:B------:R-:W-:Y:S05]  /*2c10*/  BSYNC.RECONVERGENT B1 ;  /* 0x0000000000017941 */ /* 0x000fea0003800200 */
.L_x_8221:
[C---:B------:R-:W-:Y:S02]  /*2c20*/  PRMT R44, R28.reuse, 0x7610, R44 ;  /* 0x000076101c2c7816 */ /* 0x040fe4000000002c */
[----:B------:R-:W-:Y:S02]  /*2c30*/  PRMT R39, R28, 0x7632, R39 ;  /* 0x000076321c277816 */ /* 0x000fe40000000027 */
[C---:B------:R-:W-:Y:S02]  /*2c40*/  PRMT R41, R29.reuse, 0x7610, R41 ;  /* 0x000076101d297816 */ /* 0x040fe40000000029 */
[----:B------:R-:W-:Y:S02]  /*2c50*/  PRMT R46, R29, 0x7632, R46 ;  /* 0x000076321d2e7816 */ /* 0x000fe4000000002e */
[----:B------:R-:W-:Y:S02]  /*2c60*/  PRMT R28, R30, 0x7610, R28 ;  /* 0x000076101e1c7816 */ /* 0x000fe4000000001c */
[----:B------:R-:W-:-:S02]  /*2c70*/  PRMT R29, R31, 0x7610, R29 ;  /* 0x000076101f1d7816 */ /* 0x000fc4000000001d */
[----:B------:R-:W-:Y:S02]  /*2c80*/  PRMT R34, R24, 0x7632, R34 ;  /* 0x0000763218227816 */ /* 0x000fe40000000022 */
[----:B------:R-:W-:Y:S02]  /*2c90*/  PRMT R33, R25, 0x7632, R33 ;  /* 0x0000763219217816 */ /* 0x000fe40000000021 */
[C---:B------:R-:W-:Y:S02]  /*2ca0*/  PRMT R35, R26.reuse, 0x7610, R35 ;  /* 0x000076101a237816 */ /* 0x040fe40000000023 */
[----:B------:R-:W-:Y:S02]  /*2cb0*/  PRMT R37, R26, 0x7632, R37 ;  /* 0x000076321a257816 */ /* 0x000fe40000000025 */
[C---:B------:R-:W-:Y:S02]  /*2cc0*/  PRMT R38, R27.reuse, 0x7610, R38 ;  /* 0x000076101b267816 */ /* 0x040fe40000000026 */
[----:B------:R-:W-:-:S02]  /*2cd0*/  PRMT R40, R27, 0x7632, R40 ;  /* 0x000076321b287816 */ /* 0x000fc40000000028 */
[----:B------:R-:W-:Y:S02]  /*2ce0*/  PRMT R30, R30, 0x7632, R30 ;  /* 0x000076321e1e7816 */ /* 0x000fe4000000001e */
[----:B------:R-:W-:-:S07]  /*2cf0*/  PRMT R31, R31, 0x7632, R31 ;  /* 0x000076321f1f7816 */ /* 0x000fce000000001f */
.L_x_8220:
[----:B------:R-:W-:Y:S05]  /*2d00*/  BSYNC.RECONVERGENT B0 ;  /* 0x0000000000007941 */ /* 0x000fea0003800200 */
.L_x_8219:
[----:B------:R-:W-:Y:S01]  /*2d10*/  ISETP.GE.U32.AND P0, PT, R7, R42, PT ;  /* 0x0000002a0700720c */ /* 0x000fe20003f06070 */
[----:B------:R-:W-:-:S12]  /*2d20*/  BSSY.RECONVERGENT B0, `(.L_x_8223) ;  /* 0x0000028000007945 */ /* 0x000fd80003800200 */
[----:B------:R-:W-:Y:S05]  /*2d30*/  @P0 BRA `(.L_x_8224) ;  /* 0x0000000000980947 */ /* 0x000fea0003800000 */
[----:B------:R-:W-:-:S05]  /*2d40*/  IMAD R24, R36, R7, RZ ;  /* 0x0000000724187224 */ /* 0x000fca00078e02ff */
[----:B------:R-:W-:-:S05]  /*2d50*/  SHF.R.U32.HI R27, RZ, 0x2, R24 ;  /* 0x00000002ff1b7819 */ /* 0x000fca0000011618 */
[----:B------:R-:W-:-:S05]  /*2d60*/  IMAD.WIDE.U32 R26, R27, 0x8, R22 ;  /* 0x000000081b1a7825 */ /* 0x000fca00078e0016 */
        /* <DEDUP_REMOVED lines=35> */
.L_x_8224:
[----:B------:R-:W-:Y:S05]  /*2fa0*/  BSYNC.RECONVERGENT B0 ;  /* 0x0000000000007941 */ /* 0x000fea0003800200 */
.L_x_8223:
        /* <DEDUP_REMOVED lines=14> */
[----:B------:R-:W-:-:S13]  /*3090*/  ISETP.GE.U32.AND P0, PT, R7, R42, PT ;  /* 0x0000002a0700720c */ /* 0x000fda0003f06070 */
        /* <DEDUP_REMOVED lines=15> */
.L_x_8226:
[----:B------:R-:W-:Y:S05]  /*3190*/  BSYNC.RECONVERGENT B0 ;  /* 0x0000000000007941 */ /* 0x000fea0003800200 */
.L_x_8225:
        /* <DEDUP_REMOVED lines=13> */
.L_x_8218:
[----:B------:R-:W1:Y:S01]  /*3270*/  LDCU UR4, c[0x0][0x390] ;  /* 0x00007200ff0477ac */ /* 0x000e620008000800 */
[----:B------:R-:W2:Y:S01]  /*3280*/  LDC.U16 R0, c[0x0][0x382] ;  /* 0x0000e080ff007b82 */ /* 0x000ea20000000400 */
[----:B------:R-:W-:Y:S01]  /*3290*/  BSSY.RECONVERGENT B0, `(.L_x_8227) ;  /* 0x000045e000007945 */ /* 0x000fe20003800200 */
        /* <DEDUP_REMOVED lines=39> */
.L_x_8234:
        /* <DEDUP_REMOVED lines=313> */
.L_x_8230:
        /* <DEDUP_REMOVED lines=240> */
[----:B------:R-:W-:-:S04]  /*57a0*/  IMAD R29, R38, UR27, R39 ;  /* 0x0000001b261d7c24 */ /* 0x000fc8000f8e0227 */
[----:B------:R-:W-:Y:S02]  /*57b0*/  @P2 IMAD.MOV R39, RZ, RZ, -R36 ;  /* 0x000000ffff272224 */ /* 0x000fe400078e0a24 */
[----:B------:R-:W-:Y:S02]  /*57c0*/  IMAD R34, R29, UR28, R34 ;  /* 0x0000001c1d227c24 */ /* 0x000fe4000f8e0222 */
[----:B------:R-:W-:-:S04]  /*57d0*/  @P2 IMAD R37, R28, R39, R37 ;  /* 0x000000271c252224 */ /* 0x000fc800078e0225 */
[----:B--2---:R-:W-:-:S07]  /*57e0*/  @P2 IMAD R34, R37, R43, R34 ;  /* 0x0000002b25222224 */ /* 0x004fce00078e0222 */
.L_x_8231:
        /* <DEDUP_REMOVED lines=245> */
.L_x_8232:
        /* <DEDUP_REMOVED lines=245> */
.L_x_8233:
[----:B------:R-:W-:-:S04]  /*7690*/  LOP3.LUT R49, R42, 0xfffffff8, RZ, 0xc0, !PT ;  /* 0xfffffff82a317812 */ /* 0x000fc800078ec0ff */
[----:B------:R-:W-:-:S04]  /*76a0*/  IADD3 R48, P1, PT, R49, R22, RZ ;  /* 0x0000001631307210 */ /* 0x000fc80007f3e0ff */
[----:B------:R-:W-:-:S05]  /*76b0*/  IADD3.X R49, PT, PT, RZ, R23, RZ, P1, !PT ;  /* 0x00000017ff317210 */ /* 0x000fca0000ffe4ff */
[----:B------:R-:W2:Y:S02]  /*76c0*/  LDG.E.64 R28, desc[UR36][R48.64] ;  /* 0x00000024301c7981 */ /* 0x000ea4000c1e1b00 */
[C---:B--2---:R-:W-:Y:S02]  /*76d0*/  PRMT R46, R29.reuse, 0x7610, R46 ;  /* 0x000076101d2e7816 */ /* 0x044fe4000000002e */
[----:B------:R-:W-:Y:S02]  /*76e0*/  PRMT R45, R28, 0x7632, R45 ;  /* 0x000076321c2d7816 */ /* 0x000fe4000000002d */
[----:B------:R-:W-:-:S07]  /*76f0*/  PRMT R29, R29, 0x7632, R29 ;  /* 0x000076321d1d7816 */ /* 0x000fce000000001d */
.L_x_8229:
[----:B------:R-:W1:Y:S01]  /*7700*/  LDCU UR5, c[0x0][0x388] ;  /* 0x00007100ff0577ac */ /* 0x000e620008000800 */
[----:B------:R-:W-:Y:S01]  /*7710*/  IMAD.U32 R44, RZ, RZ, UR4 ;  /* 0x00000004ff2c7e24 */ /* 0x000fe2000f8e00ff */
[----:B------:R-:W-:Y:S01]  /*7720*/  IADD3 R20, PT, PT, R33, R20, RZ ;  /* 0x0000001421147210 */ /* 0x000fe20007ffe0ff */
[----:B------:R-:W-:Y:S01]  /*7730*/  IMAD.IADD R19, R30, 0x1, R19 ;  /* 0x000000011e137824 */ /* 0x000fe200078e0213 */
[----:B------:R-:W-:Y:S01]  /*7740*/  IADD3 R15, PT, PT, R32, R15, RZ ;  /* 0x0000000f200f7210 */ /* 0x000fe20007ffe0ff */
[----:B------:R-:W-:Y:S01]  /*7750*/  IMAD.IADD R14, R35, 0x1, R14 ;  /* 0x00000001230e7824 */ /* 0x000fe200078e020e */
[----:B------:R-:W-:Y:S01]  /*7760*/  LEA R31, R44, R31, 0x2 ;  /* 0x0000001f2c1f7211 */ /* 0x000fe200078e10ff */
[----:B------:R-:W-:Y:S01]  /*7770*/  IMAD.IADD R13, R34, 0x1, R13 ;  /* 0x00000001220d7824 */ /* 0x000fe200078e020d */
[----:B------:R-:W-:Y:S01]  /*7780*/  IADD3 R12, PT, PT, R37, R12, RZ ;  /* 0x0000000c250c7210 */ /* 0x000fe20007ffe0ff */
[----:B------:R-:W-:Y:S01]  /*7790*/  IMAD.IADD R11, R36, 0x1, R11 ;  /* 0x00000001240b7824 */ /* 0x000fe200078e020b */
[----:B------:R-:W-:Y:S01]  /*77a0*/  IADD3 R10, PT, PT, R39, R10, RZ ;  /* 0x0000000a270a7210 */ /* 0x000fe20007ffe0ff */
[----:B------:R-:W-:Y:S01]  /*77b0*/  IMAD R47, R44, 0x3, R31 ;  /* 0x000000032c2f7824 */ /* 0x000fe200078e021f */
[----:B------:R-:W-:Y:S01]  /*77c0*/  IADD3 R9, PT, PT, R38, R9, RZ ;  /* 0x0000000926097210 */ /* 0x000fe20007ffe0ff */
[----:B------:R-:W-:Y:S01]  /*77d0*/  IMAD.IADD R8, R41, 0x1, R8 ;  /* 0x0000000129087824 */ /* 0x000fe200078e0208 */
[----:B------:R-:W-:Y:S01]  /*77e0*/  IADD3 R7, PT, PT, R40, R7, RZ ;  /* 0x0000000728077210 */ /* 0x000fe20007ffe0ff */
[----:B------:R-:W-:Y:S01]  /*77f0*/  IMAD.IADD R6, R43, 0x1, R6 ;  /* 0x000000012b067824 */ /* 0x000fe200078e0206 */
[----:B------:R-:W-:Y:S01]  /*7800*/  IADD3 R5, PT, PT, R28, R5, RZ ;  /* 0x000000051c057210 */ /* 0x000fe20007ffe0ff */
[----:B------:R-:W-:Y:S01]  /*7810*/  IMAD.IADD R4, R45, 0x1, R4 ;  /* 0x000000012d047824 */ /* 0x000fe200078e0204 */
[----:B------:R-:W-:Y:S01]  /*7820*/  IADD3 R3, PT, PT, R46, R3, RZ ;  /* 0x000000032e037210 */ /* 0x000fe20007ffe0ff */
[----:B-1----:R-:W-:-:S02]  /*7830*/  IMAD.U32 R42, RZ, RZ, UR5 ;  /* 0x00000005ff2a7e24 */ /* 0x002fc4000f8e00ff */
[----:B------:R-:W-:-:S03]  /*7840*/  IMAD.IADD R0, R29, 0x1, R0 ;  /* 0x000000011d007824 */ /* 0x000fc600078e0200 */
[----:B------:R-:W-:-:S13]  /*7850*/  ISETP.GE.U32.AND P1, PT, R47, R42, PT ;  /* 0x0000002a2f00720c */ /* 0x000fda0003f26070 */
[----:B------:R-:W-:Y:S05]  /*7860*/  @!P1 BRA `(.L_x_8234) ;  /* 0xffffffbc00289947 */ /* 0x000fea000383ffff */
.L_x_8228:
[----:B0-----:R-:W-:Y:S05]  /*7870*/  BSYNC.RECONVERGENT B0 ;  /* 0x0000000000007941 */ /* 0x001fea0003800200 */
.L_x_8227:
        /* <DEDUP_REMOVED lines=283> */
.L_x_8238:
[----:B------:R-:W-:Y:S02]  /*8a30*/  SHF.R.U32.HI R22, RZ, 0x3, R30 ;  /* 0x00000003ff167819 */ /* 0x000fe4000001161e */
[----:B------:R-:W-:-:S07]  /*8a40*/  MOV R23, RZ ;  /* 0x000000ff00177202 */ /* 0x000fce0000000f00 */
.L_x_8237:
        /* <DEDUP_REMOVED lines=288> */
.L_x_8240:
[----:B------:R-:W-:Y:S01]  /*9c50*/  SHF.R.U32.HI R36, RZ, 0x3, R34 ;  /* 0x00000003ff247819 */ /* 0x000fe20000011622 */
[----:B------:R-:W-:-:S07]  /*9c60*/  IMAD.MOV.U32 R37, RZ, RZ, RZ ;  /* 0x000000ffff257224 */ /* 0x000fce00078e00ff */
.L_x_8239:
        /* <DEDUP_REMOVED lines=285> */
.L_x_8242:
[----:B------:R-:W-:Y:S02]  /*ae40*/  SHF.R.U32.HI R40, RZ, 0x3, R38 ;  /* 0x00000003ff287819 */ /* 0x000fe40000011626 */
[----:B------:R-:W-:-:S07]  /*ae50*/  MOV R41, RZ ;  /* 0x000000ff00297202 */ /* 0x000fce0000000f00 */
.L_x_8241:
        /* <DEDUP_REMOVED lines=285> */
.L_x_8244:
[----:B------:R-:W-:Y:S02]  /*c030*/  SHF.R.U32.HI R22, RZ, 0x3, R27 ;  /* 0x00000003ff167819 */ /* 0x000fe4000001161b */
[----:B------:R-:W-:-:S07]  /*c040*/  MOV R23, RZ ;  /* 0x000000ff00177202 */ /* 0x000fce0000000f00 */
.L_x_8243:
[----:B------:R-:W-:-:S04]  /*c050*/  LEA R24, P0, R22, R47, 0x3 ;  /* 0x0000002f16187211 */ /* 0x000fc800078018ff */
[----:B------:R-:W-:-:S05]  /*c060*/  LEA.HI.X R25, R22, R21, R23, 0x3, P0 ;  /* 0x0000001516197211 */ /* 0x000fca00000f1c17 */
[----:B------:R-:W2:Y:S02]  /*c070*/  LDG.E.64 R28, desc[UR36][R24.64] ;  /* 0x00000024181c7981 */ /* 0x000ea4000c1e1b00 */
[C---:B--2---:R-:W-:Y:S02]  /*c080*/  PRMT R46, R29.reuse, 0x7610, R46 ;  /* 0x000076101d2e7816 */ /* 0x044fe4000000002e */
[----:B------:R-:W-:Y:S02]  /*c090*/  PRMT R45, R28, 0x7632, R45 ;  /* 0x000076321c2d7816 */ /* 0x000fe4000000002d */
[----:B------:R-:W-:-:S07]  /*c0a0*/  PRMT R29, R29, 0x7632, R29 ;  /* 0x000076321d1d7816 */ /* 0x000fce000000001d */
.L_x_8236:
[----:B------:R-:W-:Y:S05]  /*c0b0*/  BSYNC.RECONVERGENT B0 ;  /* 0x0000000000007941 */ /* 0x000fea0003800200 */
.L_x_8235:
[----:B------:R-:W-:Y:S01]  /*c0c0*/  ISETP.GE.U32.AND P0, PT, R31, R42, PT ;  /* 0x0000002a1f00720c */ /* 0x000fe20003f06070 */
[----:B------:R-:W-:-:S12]  /*c0d0*/  BSSY.RECONVERGENT B0, `(.L_x_8245) ;  /* 0x000001e000007945 */ /* 0x000fd80003800200 */
[----:B------:R-:W-:Y:S05]  /*c0e0*/  @P0 BRA `(.L_x_8246) ;  /* 0x0000000000700947 */ /* 0x000fea0003800000 */
[----:B------:R-:W-:Y:S01]  /*c0f0*/  IMAD.IADD R21, R31, 0x1, R44 ;  /* 0x000000011f157824 */ /* 0x000fe200078e022c */
[----:B------:R-:W-:Y:S01]  /*c100*/  IADD3 R20, PT, PT, R20, R33, RZ ;  /* 0x0000002114147210 */ /* 0x000fe20007ffe0ff */
[----:B------:R-:W-:Y:S01]  /*c110*/  IMAD.IADD R15, R15, 0x1, R32 ;  /* 0x000000010f0f7824 */ /* 0x000fe200078e0220 */
[----:B------:R-:W-:Y:S02]  /*c120*/  IADD3 R19, PT, PT, R19, R30, RZ ;  /* 0x0000001e13137210 */ /* 0x000fe40007ffe0ff */
[----:B------:R-:W-:Y:S02]  /*c130*/  ISETP.GE.U32.AND P0, PT, R21, R42, PT ;  /* 0x0000002a1500720c */ /* 0x000fe40003f06070 */
[----:B------:R-:W-:-:S11]  /*c140*/  IADD3 R14, PT, PT, R14, R35, RZ ;  /* 0x000000230e0e7210 */ /* 0x000fd60007ffe0ff */
        /* <DEDUP_REMOVED lines=8> */
[----:B------:R-:W-:Y:S01]  /*c1d0*/  IADD3 R21, PT, PT, R21, R44, RZ ;  /* 0x0000002c15157210 */ /* 0x000fe20007ffe0ff */
[----:B------:R-:W-:Y:S01]  /*c1e0*/  IMAD.IADD R8, R8, 0x1, R41 ;  /* 0x0000000108087824 */ /* 0x000fe200078e0229 */
[----:B------:R-:W-:Y:S02]  /*c1f0*/  IADD3 R9, PT, PT, R9, R38, RZ ;  /* 0x0000002609097210 */ /* 0x000fe40007ffe0ff */
[----:B------:R-:W-:Y:S02]  /*c200*/  ISETP.GE.U32.AND P0, PT, R21, R42, PT ;  /* 0x0000002a1500720c */ /* 0x000fe40003f06070 */
[----:B------:R-:W-:Y:S02]  /*c210*/  IADD3 R7, PT, PT, R7, R40, RZ ;  /* 0x0000002807077210 */ /* 0x000fe40007ffe0ff */
[----:B------:R-:W-:-:S09]  /*c220*/  IADD3 R6, PT, PT, R6, R43, RZ ;  /* 0x0000002b06067210 */ /* 0x000fd20007ffe0ff */
        /* <DEDUP_REMOVED lines=8> */
.L_x_8246:
[----:B------:R-:W-:Y:S05]  /*c2b0*/  BSYNC.RECONVERGENT B0 ;  /* 0x0000000000007941 */ /* 0x000fea0003800200 */
.L_x_8245:
[----:B------:R-:W-:Y:S02]  /*c2c0*/  IADD3 R10, PT, PT, R7, R10, R15 ;  /* 0x0000000a070a7210 */ /* 0x000fe40007ffe00f */
[----:B------:R-:W-:Y:S02]  /*c2d0*/  IADD3 R12, PT, PT, R9, R12, R20 ;  /* 0x0000000c090c7210 */ /* 0x000fe40007ffe014 */
[----:B------:R-:W-:Y:S01]  /*c2e0*/  IADD3 R13, PT, PT, R8, R13, R19 ;  /* 0x0000000d080d7210 */ /* 0x000fe20007ffe013 */
[----:B------:R-:W-:Y:S01]  /*c2f0*/  IMAD.IADD R10, R10, 0x1, R3 ;  /* 0x000000010a0a7824 */ /* 0x000fe200078e0203 */
[----:B------:R-:W-:Y:S02]  /*c300*/  IADD3 R11, PT, PT, R6, R11, R14 ;  /* 0x0000000b060b7210 */ /* 0x000fe40007ffe00e */
[----:B------:R-:W-:Y:S02]  /*c310*/  IADD3 R12, PT, PT, R12, R5, RZ ;  /* 0x000000050c0c7210 */ /* 0x000fe40007ffe0ff */
[----:B------:R-:W-:-:S02]  /*c320*/  IADD3 R13, PT, PT, R13, R4, RZ ;  /* 0x000000040d0d7210 */ /* 0x000fc40007ffe0ff */
[----:B------:R-:W-:Y:S02]  /*c330*/  IADD3 R11, PT, PT, R11, R0, RZ ;  /* 0x000000000b0b7210 */ /* 0x000fe40007ffe0ff */
[----:B------:R-:W-:Y:S02]  /*c340*/  PRMT R19, R12, 0x7610, R19 ;  /* 0x000076100c137816 */ /* 0x000fe40000000013 */
[----:B------:R-:W-:Y:S02]  /*c350*/  PRMT R28, R13, 0x7610, R28 ;  /* 0x000076100d1c7816 */ /* 0x000fe4000000001c */
[----:B------:R-:W-:Y:S02]  /*c360*/  PRMT R22, R10, 0x7610, R22 ;  /* 0x000076100a167816 */ /* 0x000fe40000000016 */
[----:B------:R-:W-:-:S07]  /*c370*/  PRMT R25, R11, 0x7610, R25 ;  /* 0x000076100b197816 */ /* 0x000fce0000000019 */
.L_x_8197:
[----:B------:R-:W-:Y:S05]  /*c380*/  BSYNC.RECONVERGENT B6 ;  /* 0x0000000000067941 */ /* 0x000fea0003800200 */
.L_x_8196:
[----:B------:R-:W1:Y:S02]  /*c390*/  LDCU UR4, c[0x0][0x3a0] ;  /* 0x00007400ff0477ac */ /* 0x000e640008000800 */
[----:B-1----:R-:W-:-:S09]  /*c3a0*/  UISETP.NE.AND UP0, UPT, UR4, URZ, UPT ;  /* 0x000000ff0400728c */ /* 0x002fd2000bf05270 */
[----:B------:R-:W-:Y:S05]  /*c3b0*/  BRA.U !UP0, `(.L_x_8247) ;  /* 0x0000000108987547 */ /* 0x000fea000b800000 */
[----:B------:R-:W1:Y:S01]  /*c3c0*/  S2R R4, SR_CgaCtaId ;  /* 0x0000000000047919 */ /* 0x000e620000008800 */
[----:B------:R-:W2:Y:S01]  /*c3d0*/  LDC R7, c[0x0][0x360] ;  /* 0x0000d800ff077b82 */ /* 0x000ea20000000800 */
[----:B------:R-:W-:Y:S02]  /*c3e0*/  MOV R0, 0x400 ;  /* 0x0000040000007802 */ /* 0x000fe40000000f00 */
[----:B------:R-:W-:Y:S02]  /*c3f0*/  PRMT R5, R22, 0x5410, R25 ;  /* 0x0000541016057816 */ /* 0x000fe40000000019 */
[----:B------:R-:W-:-:S03]  /*c400*/  IADD3 R3, PT, PT, R0, 0x10, RZ ;  /* 0x0000001000037810 */ /* 0x000fc60007ffe0ff */
[----:B------:R-:W3:Y:S01]  /*c410*/  LDC R10, c[0x0][0x364] ;  /* 0x0000d900ff0a7b82 */ /* 0x000ee20000000800 */
[----:B--2---:R-:W-:Y:S01]  /*c420*/  IMAD R0, R17, R7, R2 ;  /* 0x0000000711007224 */ /* 0x004fe200078e0202 */
[----:B-1----:R-:W-:Y:S02]  /*c430*/  LEA R3, R4, R3, 0x18 ;  /* 0x0000000304037211 */ /* 0x002fe400078ec0ff */
[----:B------:R-:W-:Y:S02]  /*c440*/  PRMT R4, R19, 0x5410, R28 ;  /* 0x0000541013047816 */ /* 0x000fe4000000001c */
[----:B---3--:R-:W-:Y:S01]  /*c450*/  ISETP.GE.U32.AND P0, PT, R10, 0x2, PT ;  /* 0x000000020a00780c */ /* 0x008fe20003f06070 */
[----:B------:R-:W-:-:S05]  /*c460*/  IMAD R0, R0, 0x8, R3 ;  /* 0x0000000800007824 */ /* 0x000fca00078e0203 */
[----:B------:R1:W-:Y:S07]  /*c470*/  STS.64 [R0], R4 ;  /* 0x0000000400007388 */ /* 0x0003ee0000000a00 */
[----:B------:R-:W-:Y:S05]  /*c480*/  @!P0 BRA `(.L_x_8247) ;  /* 0x0000000000648947 */ /* 0x000fea0003800000 */
[----:B-1----:R-:W-:-:S07]  /*c490*/  MOV R4, R10 ;  /* 0x0000000a00047202 */ /* 0x002fce0000000f00 */
.L_x_8250:
        /* <DEDUP_REMOVED lines=11> */
[----:B------:R-:W1:Y:S02]  /*c550*/  LDS.64 R8, [R4] ;  /* 0x0000000004087984 */ /* 0x000e640000000a00 */
[----:B-1----:R-:W-:Y:S02]  /*c560*/  PRMT R5, R8, 0x7632, R5 ;  /* 0x0000763208057816 */ /* 0x002fe40000000005 */
[----:B------:R-:W-:Y:S02]  /*c570*/  PRMT R6, R9, 0x7632, R6 ;  /* 0x0000763209067816 */ /* 0x000fe40000000006 */
[----:B------:R-:W-:Y:S01]  /*c580*/  IADD3 R19, PT, PT, R19, R8, RZ ;  /* 0x0000000813137210 */ /* 0x000fe20007ffe0ff */
[----:B------:R-:W-:Y:S01]  /*c590*/  IMAD.IADD R28, R28, 0x1, R5 ;  /* 0x000000011c1c7824 */ /* 0x000fe200078e0205 */
[----:B------:R-:W-:Y:S02]  /*c5a0*/  IADD3 R22, PT, PT, R22, R9, RZ ;  /* 0x0000000916167210 */ /* 0x000fe40007ffe0ff */
[----:B------:R-:W-:-:S02]  /*c5b0*/  IADD3 R25, PT, PT, R25, R6, RZ ;  /* 0x0000000619197210 */ /* 0x000fc40007ffe0ff */
[----:B------:R-:W-:Y:S02]  /*c5c0*/  PRMT R4, R19, 0x5410, R28 ;  /* 0x0000541013047816 */ /* 0x000fe4000000001c */
[----:B------:R-:W-:-:S05]  /*c5d0*/  PRMT R5, R22, 0x5410, R25 ;  /* 0x0000541016057816 */ /* 0x000fca0000000019 */
[----:B------:R1:W-:Y:S02]  /*c5e0*/  STS.64 [R0], R4 ;  /* 0x0000000400007388 */ /* 0x0003e40000000a00 */
.L_x_8249:
[----:B------:R-:W-:Y:S05]  /*c5f0*/  BSYNC.RECONVERGENT B0 ;  /* 0x0000000000007941 */ /* 0x000fea0003800200 */
.L_x_8248:
[----:B-1----:R-:W-:Y:S01]  /*c600*/  MOV R4, R12 ;  /* 0x0000000c00047202 */ /* 0x002fe20000000f00 */
[----:B------:R-:W-:Y:S06]  /*c610*/  @P1 BRA `(.L_x_8250) ;  /* 0xfffffffc00a01947 */ /* 0x000fec000383ffff */
.L_x_8247:
        /* <DEDUP_REMOVED lines=12> */
[----:B------:R-:W-:Y:S02]  /*c6e0*/  PRMT R5, R22, 0x5410, R25 ;  /* 0x0000541016057816 */ /* 0x000fe40000000019 */
[----:B------:R-:W-:Y:S01]  /*c6f0*/  ISETP.GE.U32.AND P0, PT, R10, 0x40, PT ;  /* 0x000000400a00780c */ /* 0x000fe20003f06070 */
[----:B-1----:R-:W-:-:S06]  /*c700*/  ULEA UR4, UR5, UR4, 0x18 ;  /* 0x0000000405047291 */ /* 0x002fcc000f8ec0ff */
[----:B------:R-:W-:Y:S01]  /*c710*/  LEA R3, R0, UR4, 0x3 ;  /* 0x0000000400037c11 */ /* 0x000fe2000f8e18ff */
[----:B------:R-:W-:-:S04]  /*c720*/  HFMA2 R0, -RZ, RZ, 0, 1.9073486328125e-06 ;  /* 0x00000020ff007431 */ /* 0x000fc800000001ff */
[----:B------:R1:W-:Y:S01]  /*c730*/  STS.64 [R3], R4 ;  /* 0x0000000403007388 */ /* 0x0003e20000000a00 */
[----:B------:R-:W-:Y:S05]  /*c740*/  @!P0 BRA `(.L_x_8252) ;  /* 0x0000000000608947 */ /* 0x000fea0003800000 */
[----:B-1----:R-:W-:-:S07]  /*c750*/  MOV R4, R10 ;  /* 0x0000000a00047202 */ /* 0x002fce0000000f00 */
.L_x_8255:
        /* <DEDUP_REMOVED lines=10> */
[----:B------:R-:W1:Y:S02]  /*c800*/  LDS.64 R8, [R4] ;  /* 0x0000000004087984 */ /* 0x000e640000000a00 */
[----:B-1----:R-:W-:Y:S01]  /*c810*/  PRMT R5, R8, 0x7632, R5 ;  /* 0x0000763208057816 */ /* 0x002fe20000000005 */
[----:B------:R-:W-:Y:S01]  /*c820*/  IMAD.IADD R22, R22, 0x1, R9 ;  /* 0x0000000116167824 */ /* 0x000fe200078e0209 */
[----:B------:R-:W-:Y:S02]  /*c830*/  PRMT R6, R9, 0x7632, R6 ;  /* 0x0000763209067816 */ /* 0x000fe40000000006 */
[----:B------:R-:W-:Y:S02]  /*c840*/  IADD3 R19, PT, PT, R19, R8, RZ ;  /* 0x0000000813137210 */ /* 0x000fe40007ffe0ff */
[----:B------:R-:W-:Y:S02]  /*c850*/  IADD3 R28, PT, PT, R28, R5, RZ ;  /* 0x000000051c1c7210 */ /* 0x000fe40007ffe0ff */
[----:B------:R-:W-:-:S02]  /*c860*/  IADD3 R25, PT, PT, R25, R6, RZ ;  /* 0x0000000619197210 */ /* 0x000fc40007ffe0ff */
[----:B------:R-:W-:Y:S02]  /*c870*/  PRMT R4, R19, 0x5410, R28 ;  /* 0x0000541013047816 */ /* 0x000fe4000000001c */
[----:B------:R-:W-:-:S05]  /*c880*/  PRMT R5, R22, 0x5410, R25 ;  /* 0x0000541016057816 */ /* 0x000fca0000000019 */
[----:B------:R1:W-:Y:S02]  /*c890*/  STS.64 [R3], R4 ;  /* 0x0000000403007388 */ /* 0x0003e40000000a00 */
.L_x_8254:
[----:B------:R-:W-:Y:S05]  /*c8a0*/  BSYNC.RECONVERGENT B0 ;  /* 0x0000000000007941 */ /* 0x000fea0003800200 */
.L_x_8253:
[----:B-1----:R-:W-:Y:S01]  /*c8b0*/  IMAD.MOV.U32 R4, RZ, RZ, R7 ;  /* 0x000000ffff047224 */ /* 0x002fe200078e0007 */
[----:B------:R-:W-:Y:S06]  /*c8c0*/  @P1 BRA `(.L_x_8255) ;  /* 0xfffffffc00a41947 */ /* 0x000fec000383ffff */
.L_x_8252:
[----:B------:R-:W-:Y:S01]  /*c8d0*/  ISETP.GE.U32.AND P0, PT, R0, 0x2, PT ;  /* 0x000000020000780c */ /* 0x000fe20003f06070 */
[----:B------:R-:W-:Y:S05]  /*c8e0*/  WARPSYNC.ALL ;  /* 0x0000000000007948 */ /* 0x000fea0003800000 */
[----:B------:R-:W-:Y:S07]  /*c8f0*/  BAR.SYNC.DEFER_BLOCKING 0x0 ;  /* 0x0000000000007b1d */ /* 0x000fee0000010000 */
[----:B------:R-:W-:Y:S05]  /*c900*/  @!P0 BRA `(.L_x_8251) ;  /* 0x0000000000488947 */ /* 0x000fea0003800000 */
[----:B-1----:R-:W-:-:S07]  /*c910*/  MOV R3, 0x1 ;  /* 0x0000000100037802 */ /* 0x002fce0000000f00 */
.L_x_8256:
[----:B------:R-:W-:Y:S02]  /*c920*/  PRMT R6, R28, 0x9910, RZ ;  /* 0x000099101c067816 */ /* 0x000fe400000000ff */
[----:B------:R-:W-:Y:S02]  /*c930*/  PRMT R8, R22, 0x9910, RZ ;  /* 0x0000991016087816 */ /* 0x000fe400000000ff */
[----:B------:R-:W-:Y:S01]  /*c940*/  PRMT R4, R19, 0x9910, RZ ;  /* 0x0000991013047816 */ /* 0x000fe200000000ff */
[----:B------:R-:W1:Y:S01]  /*c950*/  SHFL.DOWN PT, R5, R6, R3, 0x1f ;  /* 0x08001f0306057589 */ /* 0x000e6200000e0000 */
[----:B------:R-:W-:-:S03]  /*c960*/  PRMT R10, R25, 0x9910, RZ ;  /* 0x00009910190a7816 */ /* 0x000fc600000000ff */
[----:B------:R-:W2:Y:S04]  /*c970*/  SHFL.DOWN PT, R7, R8, R3, 0x1f ;  /* 0x08001f0308077589 */ /* 0x000ea800000e0000 */
[----:B------:R-:W3:Y:S04]  /*c980*/  SHFL.DOWN PT, R4, R4, R3, 0x1f ;  /* 0x08001f0304047589 */ /* 0x000ee800000e0000 */
[----:B------:R4:W5:Y:S02]  /*c990*/  SHFL.DOWN PT, R10, R10, R3, 0x1f ;  /* 0x08001f030a0a7589 */ /* 0x00096400000e0000 */
[----:B----4-:R-:W-:-:S02]  /*c9a0*/  SHF.L.U32 R3, R3, 0x1, RZ ;  /* 0x0000000103037819 */ /* 0x010fc400000006ff */
[----:B-1----:R-:W-:Y:S02]  /*c9b0*/  IADD3 R5, PT, PT, R5, R28, RZ ;  /* 0x0000001c05057210 */ /* 0x002fe40007ffe0ff */
[----:B------:R-:W-:Y:S02]  /*c9c0*/  ISETP.GE.AND P0, PT, R3, R0, PT ;  /* 0x000000000300720c */ /* 0x000fe40003f06270 */
[----:B--2---:R-:W-:Y:S02]  /*c9d0*/  IADD3 R7, PT, PT, R7, R22, RZ ;  /* 0x0000001607077210 */ /* 0x004fe40007ffe0ff */
[----:B------:R-:W-:Y:S01]  /*c9e0*/  PRMT R28, R5, 0x7610, R28 ;  /* 0x00007610051c7816 */ /* 0x000fe2000000001c */
[----:B---3--:R-:W-:Y:S01]  /*c9f0*/  IMAD.IADD R19, R4, 0x1, R19 ;  /* 0x0000000104137824 */ /* 0x008fe200078e0213 */
[----:B------:R-:W-:Y:S01]  /*ca00*/  PRMT R22, R7, 0x7610, R22 ;  /* 0x0000761007167816 */ /* 0x000fe20000000016 */
[----:B-----5:R-:W-:-:S06]  /*ca10*/  IMAD.IADD R25, R10, 0x1, R25 ;  /* 0x000000010a197824 */ /* 0x020fcc00078e0219 */
[----:B------:R-:W-:Y:S05]  /*ca20*/  @!P0 BRA `(.L_x_8256) ;  /* 0xfffffffc00bc8947 */ /* 0x000fea000383ffff */
.L_x_8251:
        /* <DEDUP_REMOVED lines=287> */
.L_x_8257:
        /* <DEDUP_REMOVED lines=276> */
.L_x_8258:
        /* <DEDUP_REMOVED lines=276> */
.L_x_8259:
        /* <DEDUP_REMOVED lines=276> */
.L_x_8260:
        /* <DEDUP_REMOVED lines=12> */
[----:B------:R-:W1:Y:S01]  /*110a0*/  LDCU.64 UR6, c[0x0][0x560] ;  /* 0x0000ac00ff0677ac */ /* 0x000e620008000a00 */
[----:B------:R-:W-:Y:S02]  /*110b0*/  MOV R8, RZ ;  /* 0x000000ff00087202 */ /* 0x000fe40000000f00 */
[----:B------:R-:W-:Y:S01]  /*110c0*/  MOV R9, R7 ;  /* 0x0000000700097202 */ /* 0x000fe20000000f00 */
        /* <DEDUP_REMOVED lines=271> */
.L_x_8262:
        /* <DEDUP_REMOVED lines=276> */
.L_x_8263:
        /* <DEDUP_REMOVED lines=276> */
.L_x_8264:
        /* <DEDUP_REMOVED lines=276> */
.L_x_8265:
        /* <DEDUP_REMOVED lines=23> */
[----:B------:R1:W-:Y:S04]  /*156f0*/  STG.E.U16 desc[UR36][R6.64+0x2], R28 ;  /* 0x0000021c06007986 */ /* 0x0003e8000c101524 */
[----:B------:R1:W-:Y:S04]  /*15700*/  STG.E.U16 desc[UR36][R6.64+0x4], R22 ;  /* 0x0000041606007986 */ /* 0x0003e8000c101524 */
[----:B------:R1:W-:Y:S02]  /*15710*/  STG.E.U16 desc[UR36][R6.64+0x6], R25 ;  /* 0x0000061906007986 */ /* 0x0003e4000c101524 */
.L_x_8267:
[----:B------:R-:W-:Y:S05]  /*15720*/  BSYNC.RECONVERGENT B0 ;  /* 0x0000000000007941 */ /* 0x000fea0003800200 */
.L_x_8266:
        /* <DEDUP_REMOVED lines=35> */
.L_x_8269:
[----:B------:R-:W-:Y:S05]  /*15960*/  BSYNC.RECONVERGENT B0 ;  /* 0x0000000000007941 */ /* 0x000fea0003800200 */
.L_x_8268:
        /* <DEDUP_REMOVED lines=38> */
.L_x_8274:
[----:B------:R-:W1:Y:S01]  /*15bd0*/  LDC.64 R6, c[0x0][0x770] ;  /* 0x0001dc00ff067b82 */ /* 0x000e620000000a00 */
[----:B------:R-:W-:-:S04]  /*15be0*/  IMAD.IADD R11, R3, 0x1, R0 ;  /* 0x00000001030b7824 */ /* 0x000fc800078e0200 */
[----:B-1----:R-:W-:-:S05]  /*15bf0*/  IMAD.WIDE.U32 R6, R11, 0x8, R6 ;  /* 0x000000080b067825 */ /* 0x002fca00078e0006 */
[----:B------:R-:W2:Y:S04]  /*15c00*/  LDG.E.U16 R11, desc[UR36][R6.64+0x2] ;  /* 0x00000224060b7981 */ /* 0x000ea8000c1e1500 */
[----:B------:R-:W3:Y:S04]  /*15c10*/  LDG.E.U16 R8, desc[UR36][R6.64] ;  /* 0x0000002406087981 */ /* 0x000ee8000c1e1500 */
[----:B------:R-:W4:Y:S04]  /*15c20*/  LDG.E.U16 R13, desc[UR36][R6.64+0x4] ;  /* 0x00000424060d7981 */ /* 0x000f28000c1e1500 */
[----:B------:R-:W5:Y:S01]  /*15c30*/  LDG.E.U16 R10, desc[UR36][R6.64+0x6] ;  /* 0x00000624060a7981 */ /* 0x000f62000c1e1500 */
[----:B------:R-:W-:-:S04]  /*15c40*/  IADD3 R0, PT, PT, R9, R0, RZ ;  /* 0x0000000009007210 */ /* 0x000fc80007ffe0ff */
[----:B------:R-:W-:Y:S01]  /*15c50*/  ISETP.GE.U32.AND P1, PT, R0, UR8, PT ;  /* 0x0000000800007c0c */ /* 0x000fe2000bf26070 */
[--C-:B--2---:R-:W-:Y:S01]  /*15c60*/  IMAD.IADD R11, R11, 0x1, R22.reuse ;  /* 0x000000010b0b7824 */ /* 0x104fe200078e0216 */
[----:B---3--:R-:W-:Y:S02]  /*15c70*/  IADD3 R8, PT, PT, R8, R19, RZ ;  /* 0x0000001308087210 */ /* 0x008fe40007ffe0ff */
[----:B----4-:R-:W-:Y:S02]  /*15c80*/  IADD3 R13, PT, PT, R13, R18, RZ ;  /* 0x000000120d0d7210 */ /* 0x010fe40007ffe0ff */
[----:B-----5:R-:W-:Y:S02]  /*15c90*/  IADD3 R10, PT, PT, R10, R25, RZ ;  /* 0x000000190a0a7210 */ /* 0x020fe40007ffe0ff */
[----:B------:R-:W-:Y:S02]  /*15ca0*/  PRMT R19, R8, 0x7610, R19 ;  /* 0x0000761008137816 */ /* 0x000fe40000000013 */
[----:B------:R-:W-:-:S02]  /*15cb0*/  PRMT R22, R11, 0x7610, R22 ;  /* 0x000076100b167816 */ /* 0x000fc40000000016 */
[----:B------:R-:W-:Y:S02]  /*15cc0*/  PRMT R18, R13, 0x7610, R18 ;  /* 0x000076100d127816 */ /* 0x000fe40000000012 */
[----:B------:R-:W-:Y:S01]  /*15cd0*/  PRMT R25, R10, 0x7610, R25 ;  /* 0x000076100a197816 */ /* 0x000fe20000000019 */
[----:B------:R-:W-:Y:S06]  /*15ce0*/  @!P1 BRA `(.L_x_8274) ;  /* 0xfffffffc00b89947 */ /* 0x000fec000383ffff */
[----:B------:R-:W-:Y:S05]  /*15cf0*/  BSYNC.RECONVERGENT B1 ;  /* 0x0000000000017941 */ /* 0x000fea0003800200 */
.L_x_8273:
[----:B------:R-:W-:Y:S05]  /*15d00*/  BRA `(.L_x_8272) ;  /* 0x0000000000847947 */ /* 0x000fea0003800000 */
.L_x_8271:
        /* <DEDUP_REMOVED lines=10> */
[----:B------:R-:W-:Y:S01]  /*15db0*/  IMAD.MOV.U32 R3, RZ, RZ, R17 ;  /* 0x000000ffff037224 */ /* 0x000fe200078e0011 */
[----:B------:R-:W-:-:S04]  /*15dc0*/  MOV R25, UR9 ;  /* 0x0000000900197c02 */ /* 0x000fc80008000f00 */
[----:B------:R-:W3:Y:S08]  /*15dd0*/  LDC.64 R6, c[0x0][0x770] ;  /* 0x0001dc00ff067b82 */ /* 0x000ef00000000a00 */
[----:B------:R-:W4:Y:S01]  /*15de0*/  LDC R14, c[0x0][0x364] ;  /* 0x0000d900ff0e7b82 */ /* 0x000f220000000800 */
[----:B-1----:R-:W-:-:S07]  /*15df0*/  IMAD R16, R16, UR5, RZ ;  /* 0x0000000510107c24 */ /* 0x002fce000f8e02ff */
.L_x_8275:
[----:B------:R-:W-:-:S05]  /*15e00*/  IADD3 R9, PT, PT, R16, R3, RZ ;  /* 0x0000000310097210 */ /* 0x000fca0007ffe0ff */
[----:B--2---:R-:W-:-:S04]  /*15e10*/  IMAD R9, R9, R12, R2 ;  /* 0x0000000c09097224 */ /* 0x004fc800078e0202 */
[----:B---3--:R-:W-:-:S05]  /*15e20*/  IMAD.WIDE.U32 R8, R9, 0x8, R6 ;  /* 0x0000000809087825 */ /* 0x008fca00078e0006 */
[----:B------:R-:W2:Y:S04]  /*15e30*/  LDG.E.U16 R10, desc[UR36][R8.64+0x6] ;  /* 0x00000624080a7981 */ /* 0x000ea8000c1e1500 */
[----:B------:R-:W3:Y:S04]  /*15e40*/  LDG.E.U16 R0, desc[UR36][R8.64] ;  /* 0x0000002408007981 */ /* 0x000ee8000c1e1500 */
[----:B------:R-:W5:Y:S04]  /*15e50*/  LDG.E.U16 R11, desc[UR36][R8.64+0x2] ;  /* 0x00000224080b7981 */ /* 0x000f68000c1e1500 */
[----:B------:R-:W5:Y:S01]  /*15e60*/  LDG.E.U16 R13, desc[UR36][R8.64+0x4] ;  /* 0x00000424080d7981 */ /* 0x000f62000c1e1500 */
[----:B----4-:R-:W-:-:S05]  /*15e70*/  IMAD.IADD R3, R14, 0x1, R3 ;  /* 0x000000010e037824 */ /* 0x010fca00078e0203 */
[----:B------:R-:W-:Y:S01]  /*15e80*/  ISETP.GE.U32.AND P1, PT, R3, UR7, PT ;  /* 0x0000000703007c0c */ /* 0x000fe2000bf26070 */
[----:B--2---:R-:W-:Y:S01]  /*15e90*/  IMAD.IADD R10, R10, 0x1, R25 ;  /* 0x000000010a0a7824 */ /* 0x004fe200078e0219 */
[----:B---3--:R-:W-:Y:S02]  /*15ea0*/  IADD3 R0, PT, PT, R0, R19, RZ ;  /* 0x0000001300007210 */ /* 0x008fe40007ffe0ff */
[----:B-----5:R-:W-:Y:S02]  /*15eb0*/  IADD3 R11, PT, PT, R11, R22, RZ ;  /* 0x000000160b0b7210 */ /* 0x020fe40007ffe0ff */
[----:B------:R-:W-:Y:S02]  /*15ec0*/  IADD3 R13, PT, PT, R13, R18, RZ ;  /* 0x000000120d0d7210 */ /* 0x000fe40007ffe0ff */
[----:B------:R-:W-:Y:S02]  /*15ed0*/  PRMT R19, R0, 0x7610, R19 ;  /* 0x0000761000137816 */ /* 0x000fe40000000013 */
[----:B------:R-:W-:-:S02]  /*15ee0*/  PRMT R22, R11, 0x7610, R22 ;  /* 0x000076100b167816 */ /* 0x000fc40000000016 */
[----:B------:R-:W-:Y:S02]  /*15ef0*/  PRMT R18, R13, 0x7610, R18 ;  /* 0x000076100d127816 */ /* 0x000fe40000000012 */
[----:B------:R-:W-:Y:S01]  /*15f00*/  PRMT R25, R10, 0x7610, R25 ;  /* 0x000076100a197816 */ /* 0x000fe20000000019 */
[----:B------:R-:W-:Y:S06]  /*15f10*/  @!P1 BRA `(.L_x_8275) ;  /* 0xfffffffc00b89947 */ /* 0x000fec000383ffff */
.L_x_8272:
[----:B------:R-:W-:Y:S05]  /*15f20*/  BSYNC.RECONVERGENT B0 ;  /* 0x0000000000007941 */ /* 0x000fea0003800200 */
.L_x_8270:
[----:B------:R-:W1:Y:S01]  /*15f30*/  LDCU UR5, c[0x0][0x360] ;  /* 0x00006c00ff0577ac */ /* 0x000e620008000800 */
[----:B------:R-:W-:Y:S02]  /*15f40*/  PRMT R6, R19, 0x5410, R22 ;  /* 0x0000541013067816 */ /* 0x000fe40000000016 */
[----:B------:R-:W-:Y:S01]  /*15f50*/  PRMT R7, R18, 0x5410, R25 ;  /* 0x0000541012077816 */ /* 0x000fe20000000019 */
[----:B------:R-:W-:-:S04]  /*15f60*/  UIADD3 UR4, UPT, UPT, UR4, 0x10, URZ ;  /* 0x0000001004047890 */ /* 0x000fc8000fffe0ff */
[----:B------:R-:W-:Y:S01]  /*15f70*/  ULEA UR8, UR6, UR4, 0x18 ;  /* 0x0000000406087291 */ /* 0x000fe2000f8ec0ff */
[----:B------:R-:W2:Y:S01]  /*15f80*/  LDCU UR6, c[0x0][0x364] ;  /* 0x00006c80ff0677ac */ /* 0x000ea20008000800 */
[----:B-1----:R-:W-:-:S05]  /*15f90*/  IMAD R0, R17, UR5, R2 ;  /* 0x0000000511007c24 */ /* 0x002fca000f8e0202 */
[----:B------:R-:W-:-:S05]  /*15fa0*/  LEA R0, R0, UR8, 0x3 ;  /* 0x0000000800007c11 */ /* 0x000fca000f8e18ff */
[----:B------:R1:W-:Y:S01]  /*15fb0*/  STS.64 [R0], R6 ;  /* 0x0000000600007388 */ /* 0x0003e20000000a00 */
[----:B--2---:R-:W-:-:S09]  /*15fc0*/  UISETP.GE.U32.AND UP0, UPT, UR6, 0x2, UPT ;  /* 0x000000020600788c */ /* 0x004fd2000bf06070 */
[----:B------:R-:W-:Y:S05]  /*15fd0*/  BRA.U !UP0, `(.L_x_8276) ;  /* 0x0000000108607547 */ /* 0x000fea000b800000 */
[----:B------:R-:W-:-:S05]  /*15fe0*/  UMOV UR4, UR6 ;  /* 0x0000000600047c82 */ /* 0x000fca0008000000 */
.L_x_8279:
        /* <DEDUP_REMOVED lines=19> */
.L_x_8278:
[----:B------:R-:W-:Y:S05]  /*16120*/  BSYNC.RECONVERGENT B0 ;  /* 0x0000000000007941 */ /* 0x000fea0003800200 */
.L_x_8277:
[----:B------:R-:W-:-:S03]  /*16130*/  UISETP.GT.U32.AND UP0, UPT, UR4, 0x3, UPT ;  /* 0x000000030400788c */ /* 0x000fc6000bf04070 */
[----:B------:R-:W-:-:S06]  /*16140*/  UMOV UR4, UR7 ;  /* 0x0000000700047c82 */ /* 0x000fcc0008000000 */
[----:B------:R-:W-:Y:S05]  /*16150*/  BRA.U UP0, `(.L_x_8279) ;  /* 0xfffffffd00a47547 */ /* 0x000fea000b83ffff */
.L_x_8276:
[----:B------:R-:W3:Y:S02]  /*16160*/  LDCU UR4, c[0x0][0x39c] ;  /* 0x00007380ff0477ac */ /* 0x000ee40008000800 */
[----:B---3--:R-:W-:-:S09]  /*16170*/  UISETP.NE.AND UP0, UPT, UR4, URZ, UPT ;  /* 0x000000ff0400728c */ /* 0x008fd2000bf05270 */
[----:B------:R-:W-:Y:S05]  /*16180*/  BRA.U !UP0, `(.L_x_8280) ;  /* 0x0000000108d47547 */ /* 0x000fea000b800000 */
[----:B------:R-:W-:Y:S02]  /*16190*/  UISETP.GE.U32.AND UP0, UPT, UR5, 0x21, UPT ;  /* 0x000000210500788c */ /* 0x000fe4000bf06070 */
[----:B------:R-:W-:-:S07]  /*161a0*/  UMOV UR4, UR5 ;  /* 0x0000000500047c82 */ /* 0x000fce0008000000 */
[----:B------:R-:W-:Y:S05]  /*161b0*/  BRA.U !UP0, `(.L_x_8281) ;  /* 0x0000000108747547 */ /* 0x000fea000b800000 */
[----:B-12---:R-:W-:Y:S01]  /*161c0*/  PRMT R6, R19, 0x5410, R22 ;  /* 0x0000541013067816 */ /* 0x006fe20000000016 */
[----:B------:R-:W-:Y:S01]  /*161d0*/  UISETP.GE.U32.AND UP0, UPT, UR5, 0x40, UPT ;  /* 0x000000400500788c */ /* 0x000fe2000bf06070 */
[----:B------:R-:W-:Y:S01]  /*161e0*/  PRMT R7, R18, 0x5410, R25 ;  /* 0x0000541012077816 */ /* 0x000fe20000000019 */
[----:B------:R-:W-:-:S04]  /*161f0*/  UMOV UR4, 0x20 ;  /* 0x0000002000047882 */ /* 0x000fc80000000000 */
[----:B------:R3:W-:Y:S03]  /*16200*/  STS.64 [R0], R6 ;  /* 0x0000000600007388 */ /* 0x0007e60000000a00 */
[----:B------:R-:W-:Y:S05]  /*16210*/  BRA.U !UP0, `(.L_x_8281) ;  /* 0x00000001085c7547 */ /* 0x000fea000b800000 */
[----:B------:R-:W-:-:S07]  /*16220*/  IMAD.U32 R3, RZ, RZ, UR5 ;  /* 0x00000005ff037e24 */ /* 0x000fce000f8e00ff */
.L_x_8284:
        /* <DEDUP_REMOVED lines=8> */
[----:B------:R-:W-:-:S05]  /*162b0*/  LEA R3, R11, R0, 0x3 ;  /* 0x000000000b037211 */ /* 0x000fca00078e18ff */
[----:B------:R-:W1:Y:S02]  /*162c0*/  LDS.64 R8, [R3] ;  /* 0x0000000003087984 */ /* 0x000e640000000a00 */
[----:B-1----:R-:W-:Y:S01]  /*162d0*/  PRMT R6, R9, 0x7632, R6 ;  /* 0x0000763209067816 */ /* 0x002fe20000000006 */
[----:B------:R-:W-:Y:S01]  /*162e0*/  IMAD.IADD R19, R19, 0x1, R8 ;  /* 0x0000000113137824 */ /* 0x000fe200078e0208 */
[----:B------:R-:W-:Y:S02]  /*162f0*/  PRMT R7, R8, 0x7632, R7 ;  /* 0x0000763208077816 */ /* 0x000fe40000000007 */
[----:B------:R-:W-:Y:S01]  /*16300*/  IADD3 R18, PT, PT, R18, R9, RZ ;  /* 0x0000000912127210 */ /* 0x000fe20007ffe0ff */
[----:B------:R-:W-:Y:S01]  /*16310*/  IMAD.IADD R25, R25, 0x1, R6 ;  /* 0x0000000119197824 */ /* 0x000fe200078e0206 */
[----:B------:R-:W-:-:S04]  /*16320*/  IADD3 R22, PT, PT, R22, R7, RZ ;  /* 0x0000000716167210 */ /* 0x000fc80007ffe0ff */
[----:B------:R-:W-:Y:S02]  /*16330*/  PRMT R6, R19, 0x5410, R22 ;  /* 0x0000541013067816 */ /* 0x000fe40000000016 */
[----:B------:R-:W-:-:S05]  /*16340*/  PRMT R7, R18, 0x5410, R25 ;  /* 0x0000541012077816 */ /* 0x000fca0000000019 */
[----:B------:R1:W-:Y:S02]  /*16350*/  STS.64 [R0], R6 ;  /* 0x0000000600007388 */ /* 0x0003e40000000a00 */
.L_x_8283:
[----:B------:R-:W-:Y:S05]  /*16360*/  BSYNC.RECONVERGENT B0 ;  /* 0x0000000000007941 */ /* 0x000fea0003800200 */
.L_x_8282:
[----:B------:R-:W-:Y:S01]  /*16370*/  MOV R3, R11 ;  /* 0x0000000b00037202 */ /* 0x000fe20000000f00 */
[----:B------:R-:W-:Y:S06]  /*16380*/  @P2 BRA `(.L_x_8284) ;  /* 0xfffffffc00a82947 */ /* 0x000fec000383ffff */
.L_x_8281:
[----:B------:R-:W-:Y:S01]  /*16390*/  BAR.SYNC.DEFER_BLOCKING 0x0 ;  /* 0x0000000000007b1d */ /* 0x000fe20000010000 */
[----:B------:R-:W-:-:S09]  /*163a0*/  UISETP.GE.U32.AND UP0, UPT, UR4, 0x2, UPT ;  /* 0x000000020400788c */ /* 0x000fd2000bf06070 */
[----:B------:R-:W-:Y:S05]  /*163b0*/  BRA.U !UP0, `(.L_x_8280) ;  /* 0x0000000108487547 */ /* 0x000fea000b800000 */
[----:B-123--:R-:W-:-:S07]  /*163c0*/  HFMA2 R0, -RZ, RZ, 0, 5.9604644775390625e-08 ;  /* 0x00000001ff007431 */ /* 0x00efce00000001ff */
.L_x_8285:
        /* <DEDUP_REMOVED lines=8> */
[----:B----4-:R-:W-:Y:S01]  /*16450*/  IMAD.SHL.U32 R0, R0, 0x2, RZ ;  /* 0x0000000200007824 */ /* 0x010fe200078e00ff */
[----:B-1----:R-:W-:-:S04]  /*16460*/  IADD3 R2, PT, PT, R2, R19, RZ ;  /* 0x0000001302027210 */ /* 0x002fc80007ffe0ff */
[----:B------:R-:W-:Y:S02]  /*16470*/  ISETP.GE.AND P1, PT, R0, UR4, PT ;  /* 0x0000000400007c0c */ /* 0x000fe4000bf26270 */
[----:B--2---:R-:W-:Y:S02]  /*16480*/  IADD3 R6, PT, PT, R6, R25, RZ ;  /* 0x0000001906067210 */ /* 0x004fe40007ffe0ff */
[----:B------:R-:W-:Y:S02]  /*16490*/  PRMT R19, R2, 0x7610, R19 ;  /* 0x0000761002137816 */ /* 0x000fe40000000013 */
[----:B---3--:R-:W-:Y:S02]  /*164a0*/  IADD3 R22, PT, PT, R7, R22, RZ ;  /* 0x0000001607167210 */ /* 0x008fe40007ffe0ff */
[----:B------:R-:W-:Y:S01]  /*164b0*/  PRMT R25, R6, 0x7610, R25 ;  /* 0x0000761006197816 */ /* 0x000fe20000000019 */
[----:B-----5:R-:W-:-:S04]  /*164c0*/  IMAD.IADD R18, R9, 0x1, R18 ;  /* 0x0000000109127824 */ /* 0x020fc800078e0212 */
[----:B------:R-:W-:Y:S05]  /*164d0*/  @!P1 BRA `(.L_x_8285) ;  /* 0xfffffffc00bc9947 */ /* 0x000fea000383ffff */
.L_x_8280:
        /* <DEDUP_REMOVED lines=10> */
[----:B------:R-:W-:Y:S02]  /*16580*/  IADD3 R4, P2, PT, R24, UR4, RZ ;  /* 0x0000000418047c10 */ /* 0x000fe4000ff5e0ff */
[----:B------:R-:W-:Y:S01]  /*16590*/  IADD3 R2, P1, PT, R23, UR4, RZ ;  /* 0x0000000417027c10 */ /* 0x000fe2000ff3e0ff */
[----:B------:R-:W-:Y:S01]  /*165a0*/  IMAD.X R7, RZ, RZ, UR5, P3 ;  /* 0x00000005ff077e24 */ /* 0x000fe200098e06ff */
[----:B------:R-:W-:-:S02]  /*165b0*/  IADD3.X R9, PT, PT, RZ, UR5, RZ, P4, !PT ;  /* 0x00000005ff097c10 */ /* 0x000fc4000a7fe4ff */
[----:B------:R-:W-:Y:S02]  /*165c0*/  IADD3.X R5, PT, PT, RZ, UR5, RZ, P2, !PT ;  /* 0x00000005ff057c10 */ /* 0x000fe400097fe4ff */
[----:B------:R-:W-:Y:S01]  /*165d0*/  IADD3.X R3, PT, PT, RZ, UR5, RZ, P1, !PT ;  /* 0x00000005ff037c10 */ /* 0x000fe20008ffe4ff */
[----:B------:R-:W2:Y:S04]  /*165e0*/  @P0 LDG.E.U16 R0, desc[UR36][R8.64] ;  /* 0x0000002408000981 */ /* 0x000ea8000c1e1500 */
[----:B------:R-:W3:Y:S04]  /*165f0*/  @P0 LDG.E.U16 R11, desc[UR36][R6.64] ;  /* 0x00000024060b0981 */ /* 0x000ee8000c1e1500 */
[----:B------:R-:W4:Y:S04]  /*16600*/  @P0 LDG.E.U16 R13, desc[UR36][R4.64] ;  /* 0x00000024040d0981 */ /* 0x000f28000c1e1500 */
[----:B------:R-:W5:Y:S01]  /*16610*/  @P0 LDG.E.U16 R10, desc[UR36][R2.64] ;  /* 0x00000024020a0981 */ /* 0x000f62000c1e1500 */
[----:B------:R-:W1:Y:S02]  /*16620*/  LDCU.U8 UR4, c[0x0][0x789] ;  /* 0x0000f120ff0477ac */ /* 0x000e640008000000 */
[----:B-1----:R-:W-:Y:S01]  /*16630*/  ISETP.NE.AND P1, PT, RZ, UR4, PT ;  /* 0x00000004ff007c0c */ /* 0x002fe2000bf25270 */
[----:B--2---:R-:W-:Y:S01]  /*16640*/  @P0 IMAD.IADD R0, R19, 0x1, R0 ;  /* 0x0000000113000824 */ /* 0x004fe200078e0200 */
[----:B---3--:R-:W-:-:S04]  /*16650*/  @P0 IADD3 R11, PT, PT, R22, R11, RZ ;  /* 0x0000000b160b0210 */ /* 0x008fc80007ffe0ff */
[----:B------:R-:W-:Y:S02]  /*16660*/  @P0 PRMT R19, R0, 0x7610, R19 ;  /* 0x0000761000130816 */ /* 0x000fe40000000013 */
[----:B----4-:R-:W-:Y:S02]  /*16670*/  @P0 IADD3 R13, PT, PT, R18, R13, RZ ;  /* 0x0000000d120d0210 */ /* 0x010fe40007ffe0ff */
[----:B------:R-:W-:-:S03]  /*16680*/  @P0 PRMT R22, R11, 0x7610, R22 ;  /* 0x000076100b160816 */ /* 0x000fc60000000016 */
[----:B------:R1:W-:Y:S01]  /*16690*/  @!P1 STG.E.U16 desc[UR36][R8.64], R19 ;  /* 0x0000001308009986 */ /* 0x0003e2000c101524 */
[----:B-----5:R-:W-:Y:S01]  /*166a0*/  @P0 IMAD.IADD R10, R25, 0x1, R10 ;  /* 0x00000001190a0824 */ /* 0x020fe200078e020a */
[----:B------:R-:W-:Y:S02]  /*166b0*/  @P0 PRMT R18, R13, 0x7610, R18 ;  /* 0x000076100d120816 */ /* 0x000fe40000000012 */
[----:B------:R1:W-:Y:S02]  /*166c0*/  @!P1 STG.E.U16 desc[UR36][R6.64], R22 ;  /* 0x0000001606009986 */ /* 0x0003e4000c101524 */
[----:B------:R-:W-:Y:S02]  /*166d0*/  @P0 PRMT R25, R10, 0x7610, R25 ;  /* 0x000076100a190816 */ /* 0x000fe40000000019 */
        /* <DEDUP_REMOVED lines=22> */
.L_x_8288:
        /* <DEDUP_REMOVED lines=19> */
.L_x_8289:
[----:B------:R-:W-:Y:S05]  /*16970*/  BRA `(.L_x_8290) ;  /* 0x0000000000047947 */ /* 0x000fea0003800000 */
.L_x_8287:
[----:B------:R2:W-:Y:S02]  /*16980*/  STG.E.U16 desc[UR36][R8.64], R19 ;  /* 0x0000001308007986 */ /* 0x0005e4000c101524 */
.L_x_8290:
[----:B------:R-:W3:Y:S01]  /*16990*/  LDCU.64 UR6, c[0x0][0x758] ;  /* 0x0000eb00ff0677ac */ /* 0x000ee20008000a00 */
[----:B------:R-:W4:Y:S01]  /*169a0*/  LDCU UR4, c[0x0][0x78c] ;  /* 0x0000f180ff0477ac */ /* 0x000f220008000800 */
[----:B---3--:R-:W-:-:S04]  /*169b0*/  IADD3 R26, P0, PT, R26, UR6, RZ ;  /* 0x000000061a1a7c10 */ /* 0x008fc8000ff1e0ff */
[----:B------:R-:W-:Y:S01]  /*169c0*/  IADD3.X R27, PT, PT, RZ, UR7, RZ, P0, !PT ;  /* 0x00000007ff1b7c10 */ /* 0x000fe200087fe4ff */
[----:B----4-:R-:W-:-:S04]  /*169d0*/  UISETP.NE.AND UP0, UPT, UR4, 0x1, UPT ;  /* 0x000000010400788c */ /* 0x010fc8000bf05270 */
[----:B------:R3:W-:Y:S05]  /*169e0*/  STG.E.U16 desc[UR36][R26.64], R22 ;  /* 0x000000161a007986 */ /* 0x0007ea000c101524 */
[----:B------:R-:W-:Y:S05]  /*169f0*/  BRA.U !UP0, `(.L_x_8291) ;  /* 0x0000000108907547 */ /* 0x000fea000b800000 */
[----:B-1----:R-:W-:Y:S01]  /*16a00*/  MOV R2, 0x0 ;  /* 0x0000000000027802 */ /* 0x002fe20000000f00 */
[----:B------:R-:W1:Y:S01]  /*16a10*/  LDCU.64 UR4, c[0x4][0x7c8] ;  /* 0x0100f900ff0477ac */ /* 0x000e620008000a00 */
[----:B------:R-:W-:Y:S02]  /*16a20*/  HFMA2 R12, -RZ, RZ, 0, 5.9604644775390625e-08 ;  /* 0x00000001ff0c7431 */ /* 0x000fe400000001ff */
[----:B--2---:R-:W-:Y:S01]  /*16a30*/  IMAD.MOV.U32 R8, RZ, RZ, 0x2ef ;  /* 0x000002efff087424 */ /* 0x004fe200078e00ff */
        /* <DEDUP_REMOVED lines=9> */
[----:B--2---:R-:W-:-:S07]  /*16ad0*/  MOV R11, UR9 ;  /* 0x00000009000b7c02 */ /* 0x004fce0008000f00 */
[----:B------:R-:W-:-:S07]  /*16ae0*/  LEPC R20, `(.L_x_8292) ;  /* 0x000000001014794e */ /* 0x000fce0000000000 */
[----:B---34-:R-:W-:Y:S05]  /*16af0*/  CALL.ABS.NOINC R14 ;  /* 0x000000000e007343 */ /* 0x018fea0003c00000 */
.L_x_8292:
        /* <DEDUP_REMOVED lines=19> */
.L_x_8293:
[----:B------:R-:W-:Y:S05]  /*16c30*/  BRA `(.L_x_8294) ;  /* 0x00000000000c7947 */ /* 0x000fea0003800000 */
.L_x_8291:
[----:B-1----:R-:W-:-:S04]  /*16c40*/  IADD3 R2, P0, PT, R24, UR6, RZ ;  /* 0x0000000618027c10 */ /* 0x002fc8000ff1e0ff */
[----:B------:R-:W-:-:S05]  /*16c50*/  IADD3.X R3, PT, PT, RZ, UR7, RZ, P0, !PT ;  /* 0x00000007ff037c10 */ /* 0x000fca00087fe4ff */
[----:B------:R1:W-:Y:S04]  /*16c60*/  STG.E.U16 desc[UR36][R2.64], R18 ;  /* 0x0000001202007986 */ /* 0x0003e8000c101524 */
.L_x_8294:
[----:B------:R-:W1:Y:S02]  /*16c70*/  LDCU.64 UR4, c[0x0][0x758] ;  /* 0x0000eb00ff0477ac */ /* 0x000e640008000a00 */
[----:B-1----:R-:W-:-:S04]  /*16c80*/  IADD3 R2, P0, PT, R23, UR4, RZ ;  /* 0x0000000417027c10 */ /* 0x002fc8000ff1e0ff */
[----:B------:R-:W-:-:S05]  /*16c90*/  IADD3.X R3, PT, PT, RZ, UR5, RZ, P0, !PT ;  /* 0x00000005ff037c10 */ /* 0x000fca00087fe4ff */
[----:B------:R-:W-:Y:S01]  /*16ca0*/  STG.E.U16 desc[UR36][R2.64], R25 ;  /* 0x0000001902007986 */ /* 0x000fe2000c101524 */
[----:B------:R-:W-:Y:S05]  /*16cb0*/  EXIT ;  /* 0x000000000000794d */ /* 0x000fea0003800000 */
.L_x_8286:
[----:B------:R-:W4:Y:S01]  /*16cc0*/  LDCU.U8 UR4, c[0x0][0x788] ;  /* 0x0000f100ff0477ac */ /* 0x000f220008000000 */
[----:B------:R-:W5:Y:S01]  /*16cd0*/  LDCU.U8 UR5, c[0x0][0x789] ;  /* 0x0000f120ff0577ac */ /* 0x000f620008000000 */
[----:B----4-:R-:W-:Y:S02]  /*16ce0*/  UISETP.NE.AND UP1, UPT, UR4, URZ, UPT ;  /* 0x000000ff0400728c */ /* 0x010fe4000bf25270 */
[----:B-----5:R-:W-:-:S07]  /*16cf0*/  UISETP.NE.AND UP0, UPT, UR5, URZ, UPT ;  /* 0x000000ff0500728c */ /* 0x020fce000bf05270 */
[----:B------:R-:W-:Y:S05]  /*16d00*/  BRA.U !UP1, `(.L_x_8295) ;  /* 0x0000000109307547 */ /* 0x000fea000b800000 */
[----:B-123--:R-:W2:Y:S04]  /*16d10*/  LDG.E.U16 R0, desc[UR36][R4.64] ;  /* 0x0000002404007981 */ /* 0x00eea8000c1e1500 */
[----:B------:R-:W3:Y:S04]  /*16d20*/  LDG.E.U16 R2, desc[UR36][R4.64+0x6] ;  /* 0x0000062404027981 */ /* 0x000ee8000c1e1500 */
[----:B------:R-:W4:Y:S04]  /*16d30*/  LDG.E.U16 R3, desc[UR36][R4.64+0x2] ;  /* 0x0000022404037981 */ /* 0x000f28000c1e1500 */
[----:B------:R-:W5:Y:S01]  /*16d40*/  LDG.E.U16 R7, desc[UR36][R4.64+0x4] ;  /* 0x0000042404077981 */ /* 0x000f62000c1e1500 */
[----:B--2---:R-:W-:-:S02]  /*16d50*/  IMAD.IADD R0, R19, 0x1, R0 ;  /* 0x0000000113007824 */ /* 0x004fc400078e0200 */
[----:B---3--:R-:W-:Y:S01]  /*16d60*/  IMAD.IADD R2, R25, 0x1, R2 ;  /* 0x0000000119027824 */ /* 0x008fe200078e0202 */
[----:B----4-:R-:W-:Y:S02]  /*16d70*/  IADD3 R3, PT, PT, R22, R3, RZ ;  /* 0x0000000316037210 */ /* 0x010fe40007ffe0ff */
[----:B-----5:R-:W-:Y:S02]  /*16d80*/  IADD3 R7, PT, PT, R18, R7, RZ ;  /* 0x0000000712077210 */ /* 0x020fe40007ffe0ff */
[----:B------:R-:W-:Y:S02]  /*16d90*/  PRMT R19, R0, 0x7610, R19 ;  /* 0x0000761000137816 */ /* 0x000fe40000000013 */
[----:B------:R-:W-:Y:S02]  /*16da0*/  PRMT R22, R3, 0x7610, R22 ;  /* 0x0000761003167816 */ /* 0x000fe40000000016 */
[----:B------:R-:W-:Y:S02]  /*16db0*/  PRMT R18, R7, 0x7610, R18 ;  /* 0x0000761007127816 */ /* 0x000fe40000000012 */
[----:B------:R-:W-:-:S07]  /*16dc0*/  PRMT R25, R2, 0x7610, R25 ;  /* 0x0000761002197816 */ /* 0x000fce0000000019 */
.L_x_8295:
[----:B------:R-:W-:Y:S05]  /*16dd0*/  BRA.U !UP0, `(.L_x_8296) ;  /* 0x0000000508787547 */ /* 0x000fea000b800000 */
[----:B------:R-:W4:Y:S02]  /*16de0*/  LDCU UR4, c[0x0][0x78c] ;  /* 0x0000f180ff0477ac */ /* 0x000f240008000800 */
[----:B----4-:R-:W-:-:S09]  /*16df0*/  UISETP.NE.AND UP0, UPT, UR4, 0x1, UPT ;  /* 0x000000010400788c */ /* 0x010fd2000bf05270 */
[----:B------:R-:W-:Y:S05]  /*16e00*/  BRA.U !UP0, `(.L_x_8297) ;  /* 0x0000000108907547 */ /* 0x000fea000b800000 */
[----:B------:R-:W-:Y:S01]  /*16e10*/  MOV R2, 0x0 ;  /* 0x0000000000027802 */ /* 0x000fe20000000f00 */
[----:B------:R-:W4:Y:S01]  /*16e20*/  LDCU.64 UR4, c[0x4][0x7c8] ;  /* 0x0100f900ff0477ac */ /* 0x000f220008000a00 */
[----:B------:R-:W-:Y:S01]  /*16e30*/  HFMA2 R8, -RZ, RZ, 0, 4.4763088226318359375e-05 ;  /* 0x000002efff087431 */ /* 0x000fe200000001ff */
[----:B------:R-:W-:Y:S01]  /*16e40*/  MOV R12, 0x1 ;  /* 0x00000001000c7802 */ /* 0x000fe20000000f00 */
[----:B------:R0:W0:Y:S01]  /*16e50*/  LDC.64 R14, c[0x4][R2] ;  /* 0x01000000020e7b82 */ /* 0x0000220000000a00 */
[----:B------:R-:W1:Y:S01]  /*16e60*/  LDCU.64 UR6, c[0x4][0x7b8] ;  /* 0x0100f700ff0677ac */ /* 0x000e620008000a00 */
[----:B------:R-:W-:Y:S01]  /*16e70*/  IMAD.MOV.U32 R13, RZ, RZ, RZ ;  /* 0x000000ffff0d7224 */ /* 0x000fe200078e00ff */
[----:B------:R-:W5:Y:S01]  /*16e80*/  LDCU.64 UR8, c[0x4][0x130] ;  /* 0x01002600ff0877ac */ /* 0x000f620008000a00 */
[----:B----4-:R-:W-:Y:S02]  /*16e90*/  MOV R4, UR4 ;  /* 0x0000000400047c02 */ /* 0x010fe40008000f00 */
[----:B------:R-:W-:Y:S01]  /*16ea0*/  MOV R5, UR5 ;  /* 0x0000000500057c02 */ /* 0x000fe20008000f00 */
[----:B-123--:R-:W-:Y:S01]  /*16eb0*/  IMAD.U32 R6, RZ, RZ, UR6 ;  /* 0x00000006ff067e24 */ /* 0x00efe2000f8e00ff */
[----:B------:R-:W-:-:S02]  /*16ec0*/  MOV R7, UR7 ;  /* 0x0000000700077c02 */ /* 0x000fc40008000f00 */
[----:B-----5:R-:W-:Y:S01]  /*16ed0*/  MOV R10, UR8 ;  /* 0x00000008000a7c02 */ /* 0x020fe20008000f00 */
[----:B------:R-:W-:-:S07]  /*16ee0*/  IMAD.U32 R11, RZ, RZ, UR9 ;  /* 0x00000009ff0b7e24 */ /* 0x000fce000f8e00ff */
[----:B------:R-:W-:-:S07]  /*16ef0*/  LEPC R20, `(.L_x_8298) ;  /* 0x000000001014794e */ /* 0x000fce0000000000 */
[----:B0-----:R-:W-:Y:S05]  /*16f00*/  CALL.ABS.NOINC R14 ;  /* 0x000000000e007343 */ /* 0x001fea0003c00000 */
.L_x_8298:
        /* <DEDUP_REMOVED lines=19> */
.L_x_8299:
[----:B------:R-:W-:Y:S05]  /*17040*/  BRA `(.L_x_8300) ;  /* 0x0000000000107947 */ /* 0x000fea0003800000 */
.L_x_8297:
[----:B------:R-:W4:Y:S02]  /*17050*/  LDCU.64 UR4, c[0x0][0x758] ;  /* 0x0000eb00ff0477ac */ /* 0x000f240008000a00 */
[----:B----4-:R-:W-:-:S04]  /*17060*/  IADD3 R2, P0, PT, R27, UR4, RZ ;  /* 0x000000041b027c10 */ /* 0x010fc8000ff1e0ff */
[----:B------:R-:W-:-:S05]  /*17070*/  IADD3.X R3, PT, PT, RZ, UR5, RZ, P0, !PT ;  /* 0x00000005ff037c10 */ /* 0x000fca00087fe4ff */
[----:B------:R4:W-:Y:S04]  /*17080*/  STG.E.U16 desc[UR36][R2.64], R19 ;  /* 0x0000001302007986 */ /* 0x0009e8000c101524 */
.L_x_8300:
[----:B------:R-:W5:Y:S01]  /*17090*/  LDCU.64 UR6, c[0x0][0x758] ;  /* 0x0000eb00ff0677ac */ /* 0x000f620008000a00 */
[----:B------:R-:W0:Y:S01]  /*170a0*/  LDCU UR4, c[0x0][0x78c] ;  /* 0x0000f180ff0477ac */ /* 0x000e220008000800 */
[----:B-----5:R-:W-:Y:S01]  /*170b0*/  IADD3 R26, P0, PT, R26, UR6, RZ ;  /* 0x000000061a1a7c10 */ /* 0x020fe2000ff1e0ff */
[----:B0-----:R-:W-:-:S04]  /*170c0*/  UISETP.NE.AND UP0, UPT, UR4, 0x1, UPT ;  /* 0x000000010400788c */ /* 0x001fc8000bf05270 */
[----:B------:R-:W-:-:S05]  /*170d0*/  IMAD.X R27, RZ, RZ, UR7, P0 ;  /* 0x00000007ff1b7e24 */ /* 0x000fca00080e06ff */
[----:B------:R0:W-:Y:S01]  /*170e0*/  STG.E.U16 desc[UR36][R26.64], R22 ;  /* 0x000000161a007986 */ /* 0x0001e2000c101524 */
[----:B------:R-:W-:Y:S05]  /*170f0*/  BRA.U !UP0, `(.L_x_8301) ;  /* 0x0000000108907547 */ /* 0x000fea000b800000 */
[----:B----4-:R-:W-:Y:S01]  /*17100*/  MOV R2, 0x0 ;  /* 0x0000000000027802 */ /* 0x010fe20000000f00 */
        /* <DEDUP_REMOVED lines=15> */
.L_x_8302:
        /* <DEDUP_REMOVED lines=19> */
.L_x_8303:
[----:B------:R-:W-:Y:S05]  /*17330*/  BRA `(.L_x_8304) ;  /* 0x00000000000c7947 */ /* 0x000fea0003800000 */
.L_x_8301:
[----:B----4-:R-:W-:-:S04]  /*17340*/  IADD3 R2, P0, PT, R24, UR6, RZ ;  /* 0x0000000618027c10 */ /* 0x010fc8000ff1e0ff */
[----:B------:R-:W-:-:S05]  /*17350*/  IADD3.X R3, PT, PT, RZ, UR7, RZ, P0, !PT ;  /* 0x00000007ff037c10 */ /* 0x000fca00087fe4ff */
[----:B------:R4:W-:Y:S04]  /*17360*/  STG.E.U16 desc[UR36][R2.64], R18 ;  /* 0x0000001202007986 */ /* 0x0009e8000c101524 */
.L_x_8304:
[----:B------:R-:W4:Y:S02]  /*17370*/  LDCU.64 UR4, c[0x0][0x758] ;  /* 0x0000eb00ff0477ac */ /* 0x000f240008000a00 */
[----:B----4-:R-:W-:-:S05]  /*17380*/  IADD3 R2, P0, PT, R23, UR4, RZ ;  /* 0x0000000417027c10 */ /* 0x010fca000ff1e0ff */
[----:B------:R-:W-:-:S05]  /*17390*/  IMAD.X R3, RZ, RZ, UR5, P0 ;  /* 0x00000005ff037e24 */ /* 0x000fca00080e06ff */
[----:B------:R-:W-:Y:S01]  /*173a0*/  STG.E.U16 desc[UR36][R2.64], R25 ;  /* 0x0000001902007986 */ /* 0x000fe2000c101524 */
[----:B------:R-:W-:Y:S05]  /*173b0*/  EXIT ;  /* 0x000000000000794d */ /* 0x000fea0003800000 */
.L_x_8296:
[----:B------:R-:W-:Y:S04]  /*173c0*/  STG.E.U16 desc[UR36][R4.64], R19 ;  /* 0x0000001304007986 */ /* 0x000fe8000c101524 */
[----:B------:R-:W-:Y:S04]  /*173d0*/  STG.E.U16 desc[UR36][R4.64+0x2], R22 ;  /* 0x0000021604007986 */ /* 0x000fe8000c101524 */
[----:B------:R-:W-:Y:S04]  /*173e0*/  STG.E.U16 desc[UR36][R4.64+0x4], R18 ;  /* 0x0000041204007986 */ /* 0x000fe8000c101524 */
[----:B------:R-:W-:Y:S01]  /*173f0*/  STG.E.U16 desc[UR36][R4.64+0x6], R25 ;  /* 0x0000061904007986 */ /* 0x000fe2000c101524 */
[----:B------:R-:W-:Y:S05]  /*17400*/  EXIT ;  /* 0x000000000000794d */ /* 0x000fea0003800000 */
.L_x_8261:
        /* <DEDUP_REMOVED lines=25> */
[----:B------:R-:W2:Y:S04]  /*175a0*/  @P0 LDG.E.U16 R0, desc[UR36][R8.64] ;  /* 0x0000002408000981 */ /* 0x000ea8000c1e1500 */
[----:B------:R-:W3:Y:S04]  /*175b0*/  @P0 LDG.E.U16 R11, desc[UR36][R6.64] ;  /* 0x00000024060b0981 */ /* 0x000ee8000c1e1500 */
[----:B------:R-:W4:Y:S04]  /*175c0*/  @P0 LDG.E.U16 R13, desc[UR36][R4.64] ;  /* 0x00000024040d0981 */ /* 0x000f28000c1e1500 */
[----:B------:R-:W5:Y:S01]  /*175d0*/  @P0 LDG.E.U16 R10, desc[UR36][R2.64] ;  /* 0x00000024020a0981 */ /* 0x000f62000c1e1500 */
[----:B------:R-:W1:Y:S02]  /*175e0*/  LDCU.U8 UR4, c[0x0][0x789] ;  /* 0x0000f120ff0477ac */ /* 0x000e640008000000 */
[----:B-1----:R-:W-:-:S02]  /*175f0*/  ISETP.NE.AND P1, PT, RZ, UR4, PT ;  /* 0x00000004ff007c0c */ /* 0x002fc4000bf25270 */
[----:B--2---:R-:W-:Y:S01]  /*17600*/  @P0 IADD3 R0, PT, PT, R19, R0, RZ ;  /* 0x0000000013000210 */ /* 0x004fe20007ffe0ff */
[----:B---3--:R-:W-:-:S03]  /*17610*/  @P0 IMAD.IADD R11, R28, 0x1, R11 ;  /* 0x000000011c0b0824 */ /* 0x008fc600078e020b */
[----:B------:R-:W-:Y:S02]  /*17620*/  @P0 PRMT R19, R0, 0x7610, R19 ;  /* 0x0000761000130816 */ /* 0x000fe40000000013 */
[----:B----4-:R-:W-:Y:S02]  /*17630*/  @P0 IADD3 R13, PT, PT, R22, R13, RZ ;  /* 0x0000000d160d0210 */ /* 0x010fe40007ffe0ff */
[----:B------:R-:W-:-:S03]  /*17640*/  @P0 PRMT R28, R11, 0x7610, R28 ;  /* 0x000076100b1c0816 */ /* 0x000fc6000000001c */
[----:B------:R1:W-:Y:S01]  /*17650*/  @!P1 STG.E.U16 desc[UR36][R8.64], R19 ;  /* 0x0000001308009986 */ /* 0x0003e2000c101524 */
[----:B-----5:R-:W-:Y:S02]  /*17660*/  @P0 IADD3 R10, PT, PT, R25, R10, RZ ;  /* 0x0000000a190a0210 */ /* 0x020fe40007ffe0ff */
[----:B------:R-:W-:Y:S01]  /*17670*/  @P0 PRMT R22, R13, 0x7610, R22 ;  /* 0x000076100d160816 */ /* 0x000fe20000000016 */
[----:B------:R1:W-:Y:S01]  /*17680*/  @!P1 STG.E.U16 desc[UR36][R6.64], R28 ;  /* 0x0000001c06009986 */ /* 0x0003e2000c101524 */
[----:B------:R-:W-:-:S03]  /*17690*/  @P0 PRMT R25, R10, 0x7610, R25 ;  /* 0x000076100a190816 */ /* 0x000fc60000000019 */
        /* <DEDUP_REMOVED lines=22> */
.L_x_8307:
        /* <DEDUP_REMOVED lines=19> */
.L_x_8308:
[----:B------:R-:W-:Y:S05]  /*17930*/  BRA `(.L_x_8309) ;  /* 0x0000000000047947 */ /* 0x000fea0003800000 */
.L_x_8306:
[----:B------:R2:W-:Y:S02]  /*17940*/  STG.E.U16 desc[UR36][R8.64], R19 ;  /* 0x0000001308007986 */ /* 0x0005e4000c101524 */
.L_x_8309:
        /* <DEDUP_REMOVED lines=20> */
[----:B--2---:R-:W-:-:S07]  /*17a90*/  MOV R11, UR9 ;  /* 0x00000009000b7c02 */ /* 0x004fce0008000f00 */
[----:B------:R-:W-:-:S07]  /*17aa0*/  LEPC R20, `(.L_x_8311) ;  /* 0x000000001014794e */ /* 0x000fce0000000000 */
[----:B---34-:R-:W-:Y:S05]  /*17ab0*/  CALL.ABS.NOINC R14 ;  /* 0x000000000e007343 */ /* 0x018fea0003c00000 */
.L_x_8311:
        /* <DEDUP_REMOVED lines=19> */
.L_x_8312:
[----:B------:R-:W-:Y:S05]  /*17bf0*/  BRA `(.L_x_8313) ;  /* 0x00000000000c7947 */ /* 0x000fea0003800000 */
.L_x_8310:
[----:B-1----:R-:W-:-:S05]  /*17c00*/  IADD3 R2, P0, PT, R24, UR6, RZ ;  /* 0x0000000618027c10 */ /* 0x002fca000ff1e0ff */
[----:B------:R-:W-:-:S05]  /*17c10*/  IMAD.X R3, RZ, RZ, UR7, P0 ;  /* 0x00000007ff037e24 */ /* 0x000fca00080e06ff */
[----:B------:R1:W-:Y:S03]  /*17c20*/  STG.E.U16 desc[UR36][R2.64], R22 ;  /* 0x0000001602007986 */ /* 0x0003e6000c101524 */
.L_x_8313:
[----:B------:R-:W1:Y:S02]  /*17c30*/  LDCU.64 UR4, c[0x0][0x758] ;  /* 0x0000eb00ff0477ac */ /* 0x000e640008000a00 */
[----:B-1----:R-:W-:-:S04]  /*17c40*/  IADD3 R2, P0, PT, R23, UR4, RZ ;  /* 0x0000000417027c10 */ /* 0x002fc8000ff1e0ff */
[----:B------:R-:W-:-:S05]  /*17c50*/  IADD3.X R3, PT, PT, RZ, UR5, RZ, P0, !PT ;  /* 0x00000005ff037c10 */ /* 0x000fca00087fe4ff */
[----:B------:R-:W-:Y:S01]  /*17c60*/  STG.E.U16 desc[UR36][R2.64], R25 ;  /* 0x0000001902007986 */ /* 0x000fe2000c101524 */
[----:B------:R-:W-:Y:S05]  /*17c70*/  EXIT ;  /* 0x000000000000794d */ /* 0x000fea0003800000 */
.L_x_8305:
[----:B------:R-:W1:Y:S01]  /*17c80*/  LDCU.U8 UR4, c[0x0][0x788] ;  /* 0x0000f100ff0477ac */ /* 0x000e620008000000 */
[----:B------:R-:W2:Y:S01]  /*17c90*/  LDCU.U8 UR5, c[0x0][0x789] ;  /* 0x0000f120ff0577ac */ /* 0x000ea20008000000 */
[----:B-1----:R-:W-:Y:S02]  /*17ca0*/  UISETP.NE.AND UP0, UPT, UR4, URZ, UPT ;  /* 0x000000ff0400728c */ /* 0x002fe4000bf05270 */
[----:B--2---:R-:W-:-:S07]  /*17cb0*/  UISETP.NE.AND UP1, UPT, UR5, URZ, UPT ;  /* 0x000000ff0500728c */ /* 0x004fce000bf25270 */
[----:B------:R-:W-:Y:S05]  /*17cc0*/  BRA.U !UP0, `(.L_x_8314) ;  /* 0x0000000108307547 */ /* 0x000fea000b800000 */
[----:B------:R-:W2:Y:S04]  /*17cd0*/  LDG.E.U16 R3, desc[UR36][R4.64+0x2] ;  /* 0x0000022404037981 */ /* 0x000ea8000c1e1500 */
[----:B------:R-:W3:Y:S04]  /*17ce0*/  LDG.E.U16 R0, desc[UR36][R4.64] ;  /* 0x0000002404007981 */ /* 0x000ee8000c1e1500 */
[----:B------:R-:W4:Y:S04]  /*17cf0*/  LDG.E.U16 R7, desc[UR36][R4.64+0x4] ;  /* 0x0000042404077981 */ /* 0x000f28000c1e1500 */
[----:B------:R-:W5:Y:S01]  /*17d00*/  LDG.E.U16 R2, desc[UR36][R4.64+0x6] ;  /* 0x0000062404027981 */ /* 0x000f62000c1e1500 */
[----:B--2---:R-:W-:Y:S01]  /*17d10*/  IMAD.IADD R3, R28, 0x1, R3 ;  /* 0x000000011c037824 */ /* 0x004fe200078e0203 */
[----:B---3--:R-:W-:-:S02]  /*17d20*/  IADD3 R0, PT, PT, R19, R0, RZ ;  /* 0x0000000013007210 */ /* 0x008fc40007ffe0ff */
[----:B----4-:R-:W-:Y:S02]  /*17d30*/  IADD3 R7, PT, PT, R22, R7, RZ ;  /* 0x0000000716077210 */ /* 0x010fe40007ffe0ff */
[----:B-----5:R-:W-:Y:S02]  /*17d40*/  IADD3 R2, PT, PT, R25, R2, RZ ;  /* 0x0000000219027210 */ /* 0x020fe40007ffe0ff */
[----:B------:R-:W-:Y:S02]  /*17d50*/  PRMT R19, R0, 0x7610, R19 ;  /* 0x0000761000137816 */ /* 0x000fe40000000013 */
[----:B------:R-:W-:Y:S02]  /*17d60*/  PRMT R28, R3, 0x7610, R28 ;  /* 0x00007610031c7816 */ /* 0x000fe4000000001c */
[----:B------:R-:W-:Y:S02]  /*17d70*/  PRMT R22, R7, 0x7610, R22 ;  /* 0x0000761007167816 */ /* 0x000fe40000000016 */
[----:B------:R-:W-:-:S07]  /*17d80*/  PRMT R25, R2, 0x7610, R25 ;  /* 0x0000761002197816 */ /* 0x000fce0000000019 */
.L_x_8314:
        /* <DEDUP_REMOVED lines=20> */
.L_x_8317:
        /* <DEDUP_REMOVED lines=19> */
.L_x_8318:
[----:B------:R-:W-:Y:S05]  /*18000*/  BRA `(.L_x_8319) ;  /* 0x0000000000107947 */ /* 0x000fea0003800000 */
.L_x_8316:
[----:B------:R-:W1:Y:S02]  /*18010*/  LDCU.64 UR4, c[0x0][0x758] ;  /* 0x0000eb00ff0477ac */ /* 0x000e640008000a00 */
[----:B-1----:R-:W-:-:S04]  /*18020*/  IADD3 R2, P0, PT, R27, UR4, RZ ;  /* 0x000000041b027c10 */ /* 0x002fc8000ff1e0ff */
[----:B------:R-:W-:-:S05]  /*18030*/  IADD3.X R3, PT, PT, RZ, UR5, RZ, P0, !PT ;  /* 0x00000005ff037c10 */ /* 0x000fca00087fe4ff */
[----:B------:R1:W-:Y:S04]  /*18040*/  STG.E.U16 desc[UR36][R2.64], R19 ;  /* 0x0000001302007986 */ /* 0x0003e8000c101524 */
.L_x_8319:
[----:B------:R-:W2:Y:S01]  /*18050*/  LDCU.64 UR6, c[0x0][0x758] ;  /* 0x0000eb00ff0677ac */ /* 0x000ea20008000a00 */
[----:B------:R-:W3:Y:S01]  /*18060*/  LDCU UR4, c[0x0][0x78c] ;  /* 0x0000f180ff0477ac */ /* 0x000ee20008000800 */
[----:B--2---:R-:W-:-:S04]  /*18070*/  IADD3 R26, P0, PT, R26, UR6, RZ ;  /* 0x000000061a1a7c10 */ /* 0x004fc8000ff1e0ff */
[----:B------:R-:W-:Y:S01]  /*18080*/  IADD3.X R27, PT, PT, RZ, UR7, RZ, P0, !PT ;  /* 0x00000007ff1b7c10 */ /* 0x000fe200087fe4ff */
[----:B---3--:R-:W-:-:S04]  /*18090*/  UISETP.NE.AND UP0, UPT, UR4, 0x1, UPT ;  /* 0x000000010400788c */ /* 0x008fc8000bf05270 */
[----:B------:R2:W-:Y:S05]  /*180a0*/  STG.E.U16 desc[UR36][R26.64], R28 ;  /* 0x0000001c1a007986 */ /* 0x0005ea000c101524 */
        /* <DEDUP_REMOVED lines=17> */
.L_x_8321:
        /* <DEDUP_REMOVED lines=19> */
.L_x_8322:
[----:B------:R-:W-:Y:S05]  /*182f0*/  BRA `(.L_x_8323) ;  /* 0x00000000000c7947 */ /* 0x000fea0003800000 */
.L_x_8320:
[----:B-1----:R-:W-:-:S04]  /*18300*/  IADD3 R2, P0, PT, R24, UR6, RZ ;  /* 0x0000000618027c10 */ /* 0x002fc8000ff1e0ff */
[----:B------:R-:W-:-:S05]  /*18310*/  IADD3.X R3, PT, PT, RZ, UR7, RZ, P0, !PT ;  /* 0x00000007ff037c10 */ /* 0x000fca00087fe4ff */
[----:B------:R1:W-:Y:S04]  /*18320*/  STG.E.U16 desc[UR36][R2.64], R22 ;  /* 0x0000001602007986 */ /* 0x0003e8000c101524 */
.L_x_8323:
[----:B------:R-:W1:Y:S02]  /*18330*/  LDCU.64 UR4, c[0x0][0x758] ;  /* 0x0000eb00ff0477ac */ /* 0x000e640008000a00 */
[----:B-1----:R-:W-:-:S04]  /*18340*/  IADD3 R2, P0, PT, R23, UR4, RZ ;  /* 0x0000000417027c10 */ /* 0x002fc8000ff1e0ff */
[----:B------:R-:W-:-:S05]  /*18350*/  IADD3.X R3, PT, PT, RZ, UR5, RZ, P0, !PT ;  /* 0x00000005ff037c10 */ /* 0x000fca00087fe4ff */
[----:B------:R-:W-:Y:S01]  /*18360*/  STG.E.U16 desc[UR36][R2.64], R25 ;  /* 0x0000001902007986 */ /* 0x000fe2000c101524 */
[----:B------:R-:W-:Y:S05]  /*18370*/  EXIT ;  /* 0x000000000000794d */ /* 0x000fea0003800000 */
.L_x_8315:
[----:B------:R-:W-:Y:S04]  /*18380*/  STG.E.U16 desc[UR36][R4.64], R19 ;  /* 0x0000001304007986 */ /* 0x000fe8000c101524 */
[----:B------:R-:W-:Y:S04]  /*18390*/  STG.E.U16 desc[UR36][R4.64+0x2], R28 ;  /* 0x0000021c04007986 */ /* 0x000fe8000c101524 */
[----:B------:R-:W-:Y:S04]  /*183a0*/  STG.E.U16 desc[UR36][R4.64+0x4], R22 ;  /* 0x0000041604007986 */ /* 0x000fe8000c101524 */
[----:B------:R-:W-:Y:S01]  /*183b0*/  STG.E.U16 desc[UR36][R4.64+0x6], R25 ;  /* 0x0000061904007986 */ /* 0x000fe2000c101524 */
[----:B------:R-:W-:Y:S05]  /*183c0*/  EXIT ;  /* 0x000000000000794d */ /* 0x000fea0003800000 */
.L_x_8324:
        /* <DEDUP_REMOVED lines=11> */
.L_x_10031:


//--------------------- .text._ZN2at6native13reduce_kernelILi512ELi1ENS0_8ReduceOpIlNS0_14func_wrapper_tIlZNS0_11sum_functorIlllEclERNS_14TensorIteratorEEUlllE_EEjlLi4ELi4EEEEEvT1_ --------------------------
	.section	.text._ZN2at6native13reduce_kernelILi512ELi1ENS0_8ReduceOpIlNS0_14func_wrapper_tIlZNS0_11sum_functorIlllEclERNS_14TensorIteratorEEUlllE_EEjlLi4ELi4EEEEEvT1_,"ax",@progbits
	.align	128
        .global         _ZN2at6native13reduce_kernelILi512ELi1ENS0_8ReduceOpIlNS0_14func_wrapper_tIlZNS0_11sum_functorIlllEclERNS_14TensorIteratorEEUlllE_EEjlLi4ELi4EEEEEvT1_
        .type           _ZN2at6native13reduce_kernelILi512ELi1ENS0_8ReduceOpIlNS0_14func_wrapper_tIlZNS0_11sum_functorIlllEclERNS_14TensorIteratorEEUlllE_EEjlLi4ELi4EEEEEvT1_,@function
        .size           _ZN2at6native13reduce_kernelILi512ELi1ENS0_8ReduceOpIlNS0_14func_wrapper_tIlZNS0_11sum_functorIlllEclERNS_14TensorIteratorEEUlllE_EEjlLi4ELi4EEEEEvT1_,(.L_x_10032 - _ZN2at6native13reduce_kernelILi512ELi1ENS0_8ReduceOpIlNS0_14func_wrapper_tIlZNS0_11sum_functorIlllEclERNS_14TensorIteratorEEUlllE_EEjlLi4ELi4EEEEEvT1_)
        .other          _ZN2at6native13reduce_kernelILi512ELi1ENS0_8ReduceOpIlNS0_14func_wrapper_tIlZNS0_11sum_functorIlllEclERNS_14TensorIteratorEEUlllE_EEjlLi4ELi4EEEEEvT1_,@"STO_CUDA_ENTRY STV_DEFAULT"
_ZN2at6native13reduce_kernelILi512ELi1ENS0_8ReduceOpIlNS0_14func_wrapper_tIlZNS0_11sum_functorIlllEclERNS_14TensorIteratorEEUlllE_EEjlLi4ELi4EEEEEvT1_:
.text._ZN2at6native13reduce_kernelILi512ELi1ENS0_8ReduceOpIlNS0_14func_wrapper_tIlZNS0_11sum_functorIlllEclERNS_14TensorIteratorEEUlllE_EEjlLi4ELi4EEEEEvT1_:
        /* <DEDUP_REMOVED lines=301> */
.L_x_8325:
        /* <DEDUP_REMOVED lines=49> */
[----:B0-----:R-:W-:-:S04]  /*15e0*/  IADD3 R15, P0, PT, R8, UR4, RZ ;  /* 0x00000004080f7c10 */ /* 0x001fc8000ff1e0ff */
[----:B------:R-:W-:-:S09]  /*15f0*/  IADD3.X R13, PT, PT, R9, UR5, RZ, P0, !PT ;  /* 0x00000005090d7c10 */ /* 0x000fd200087fe4ff */
.L_x_8332:
[----:B------:R-:W-:Y:S05]  /*1600*/  BSYNC.RECONVERGENT B2 ;  /* 0x0000000000027941 */ /* 0x000fea0003800200 */
.L_x_8331:
[----:B------:R-:W-:Y:S02]  /*1610*/  IADD3 R2, P0, PT, R2, 0x20, RZ ;  /* 0x0000002002027810 */ /* 0x000fe40007f1e0ff */
[----:B------:R-:W-:Y:S02]  /*1620*/  IADD3 R0, PT, PT, R11, -0x4, R20 ;  /* 0xfffffffc0b007810 */ /* 0x000fe40007ffe014 */
[----:B------:R-:W-:-:S09]  /*1630*/  IADD3.X R3, PT, PT, RZ, R3, RZ, P0, !PT ;  /* 0x00000003ff037210 */ /* 0x000fd200007fe4ff */
.L_x_8330:
[----:B------:R-:W-:Y:S05]  /*1640*/  BSYNC.RECONVERGENT B1 ;  /* 0x0000000000017941 */ /* 0x000fea0003800200 */
.L_x_8329:
        /* <DEDUP_REMOVED lines=14> */
.L_x_8335:
[C---:B------:R-:W-:Y:S01]  /*1730*/  IMAD.WIDE.U32 R4, R25.reuse, 0x20, R2 ;  /* 0x0000002019047825 */ /* 0x040fe200078e0002 */
[----:B------:R-:W1:Y:S05]  /*1740*/  LDCU UR4, c[0x0][0x39c] ;  /* 0x00007380ff0477ac */ /* 0x000e6a0008000800 */
[----:B0-----:R-:W2:Y:S01]  /*1750*/  LDG.E.ENL2.256 R8, R4, desc[UR36][R4.64] ;  /* 0xfe0000240404797e */ /* 0x001ea20008121908 */
[----:B-1----:R-:W-:-:S04]  /*1760*/  IADD3 R25, PT, PT, R25, UR4, RZ ;  /* 0x0000000419197c10 */ /* 0x002fc8000fffe0ff */
[----:B------:R-:W-:-:S04]  /*1770*/  LEA R27, R25, 0x3, 0x2 ;  /* 0x00000003191b7811 */ /* 0x000fc800078e10ff */
[----:B------:R-:W-:Y:S02]  /*1780*/  ISETP.GE.U32.AND P1, PT, R27, R0, PT ;  /* 0x000000001b00720c */ /* 0x000fe40003f26070 */
[----:B--2---:R-:W-:Y:S02]  /*1790*/  IADD3 R15, P2, PT, R4, R15, RZ ;  /* 0x0000000f040f7210 */ /* 0x004fe40007f5e0ff */
[----:B------:R-:W-:Y:S02]  /*17a0*/  IADD3 R16, P4, PT, R8, R16, RZ ;  /* 0x0000001008107210 */ /* 0x000fe40007f9e0ff */
[----:B------:R-:W-:Y:S01]  /*17b0*/  IADD3 R23, P3, PT, R6, R23, RZ ;  /* 0x0000001706177210 */ /* 0x000fe20007f7e0ff */
[----:B------:R-:W-:Y:S01]  /*17c0*/  IMAD.X R13, R5, 0x1, R13, P2 ;  /* 0x00000001050d7824 */ /* 0x000fe200010e060d */
[----:B------:R-:W-:Y:S01]  /*17d0*/  IADD3 R19, P5, PT, R10, R19, RZ ;  /* 0x000000130a137210 */ /* 0x000fe20007fbe0ff */
[----:B------:R-:W-:Y:S01]  /*17e0*/  IMAD.X R21, R9, 0x1, R21, P4 ;  /* 0x0000000109157824 */ /* 0x000fe200020e0615 */
[----:B------:R-:W-:-:S02]  /*17f0*/  IADD3.X R14, PT, PT, R7, R14, RZ, P3, !PT ;  /* 0x0000000e070e7210 */ /* 0x000fc40001ffe4ff */
[----:B------:R-:W-:Y:S01]  /*1800*/  IADD3.X R17, PT, PT, R11, R17, RZ, P5, !PT ;  /* 0x000000110b117210 */ /* 0x000fe20002ffe4ff */
[----:B------:R-:W-:Y:S08]  /*1810*/  @!P1 BRA `(.L_x_8335) ;  /* 0xfffffffc00c49947 */ /* 0x000ff0000383ffff */
.L_x_8334:
[----:B------:R-:W-:Y:S05]  /*1820*/  BSYNC.RECONVERGENT B1 ;  /* 0x0000000000017941 */ /* 0x000fea0003800200 */
.L_x_8333:
        /* <DEDUP_REMOVED lines=8> */
[----:B--2---:R-:W-:-:S04]  /*18b0*/  IADD3 R15, P0, PT, R2, R15, RZ ;  /* 0x0000000f020f7210 */ /* 0x004fc80007f1e0ff */
[----:B------:R-:W-:-:S09]  /*18c0*/  IADD3.X R13, PT, PT, R3, R13, RZ, P0, !PT ;  /* 0x0000000d030d7210 */ /* 0x000fd200007fe4ff */
.L_x_8337:
[----:B------:R-:W-:Y:S05]  /*18d0*/  BSYNC.RECONVERGENT B1 ;  /* 0x0000000000017941 */ /* 0x000fea0003800200 */
.L_x_8336:
[----:B------:R-:W-:-:S04]  /*18e0*/  IADD3 R16, P0, P1, R16, R23, R15 ;  /* 0x0000001710107210 */ /* 0x000fc8000791e00f */
[----:B------:R-:W-:Y:S02]  /*18f0*/  IADD3 R16, P2, PT, R19, R16, RZ ;  /* 0x0000001013107210 */ /* 0x000fe40007f5e0ff */
[----:B------:R-:W-:-:S05]  /*1900*/  IADD3.X R14, PT, PT, R21, R14, R13, P0, P1 ;  /* 0x0000000e150e7210 */ /* 0x000fca00007e240d */
[----:B------:R-:W-:Y:S01]  /*1910*/  IMAD.X R17, R17, 0x1, R14, P2 ;  /* 0x0000000111117824 */ /* 0x000fe200010e060e */
[----:B------:R-:W-:Y:S06]  /*1920*/  BRA `(.L_x_8327) ;  /* 0x0000009400d07947 */ /* 0x000fec0003800000 */
.L_x_8328:
        /* <DEDUP_REMOVED lines=25> */
.L_x_8341:
        /* <DEDUP_REMOVED lines=14> */
[----:B--2---:R-:W-:Y:S02]  /*1ba0*/  IADD3 R7, P1, PT, R16, R7, RZ ;  /* 0x0000000710077210 */ /* 0x004fe40007f3e0ff */
[----:B---3--:R-:W-:Y:S02]  /*1bb0*/  IADD3 R6, P2, PT, R18, R6, RZ ;  /* 0x0000000612067210 */ /* 0x008fe40007f5e0ff */
[----:B----4-:R-:W-:Y:S02]  /*1bc0*/  IADD3 R5, P3, PT, R12, R5, RZ ;  /* 0x000000050c057210 */ /* 0x010fe40007f7e0ff */
[----:B-----5:R-:W-:Y:S01]  /*1bd0*/  IADD3 R4, P4, PT, R14, R4, RZ ;  /* 0x000000040e047210 */ /* 0x020fe20007f9e0ff */
[----:B------:R-:W-:Y:S01]  /*1be0*/  IMAD.X R11, R17, 0x1, R11, P1 ;  /* 0x00000001110b7824 */ /* 0x000fe200008e060b */
[----:B------:R-:W-:Y:S01]  /*1bf0*/  IADD3.X R10, PT, PT, R19, R10, RZ, P2, !PT ;  /* 0x0000000a130a7210 */ /* 0x000fe200017fe4ff */
[----:B------:R-:W-:Y:S01]  /*1c00*/  IMAD.X R9, R13, 0x1, R9, P3 ;  /* 0x000000010d097824 */ /* 0x000fe200018e0609 */
[----:B------:R-:W-:Y:S01]  /*1c10*/  IADD3.X R8, PT, PT, R15, R8, RZ, P4, !PT ;  /* 0x000000080f087210 */ /* 0x000fe200027fe4ff */
[----:B------:R-:W-:Y:S08]  /*1c20*/  @!P0 BRA `(.L_x_8341) ;  /* 0xfffffffc00a48947 */ /* 0x000ff0000383ffff */
[----:B------:R-:W-:Y:S05]  /*1c30*/  BSYNC.RECONVERGENT B2 ;  /* 0x0000000000027941 */ /* 0x000fea0003800200 */
.L_x_8340:
[----:B------:R-:W-:Y:S05]  /*1c40*/  BSYNC.RECONVERGENT B1 ;  /* 0x0000000000017941 */ /* 0x000fea0003800200 */
.L_x_8339:
        /* <DEDUP_REMOVED lines=19> */
.L_x_8343:
[----:B------:R-:W-:Y:S05]  /*1d80*/  BSYNC.RECONVERGENT B1 ;  /* 0x0000000000017941 */ /* 0x000fea0003800200 */
.L_x_8342:
[----:B------:R-:W-:Y:S04]  /*1d90*/  BSSY.RECONVERGENT B1, `(.L_x_8344) ;  /* 0x0000013000017945 */ /* 0x000fe80003800200 */
[----:B------:R-:W-:Y:S05]  /*1da0*/  @P0 BRA `(.L_x_8345) ;  /* 0x0000000000440947 */ /* 0x000fea0003800000 */
[----:B0-----:R-:W-:Y:S02]  /*1db0*/  IADD3 R3, PT, PT, R0, R22, RZ ;  /* 0x0000001600037210 */ /* 0x001fe40007ffe0ff */
[----:B-----5:R-:W-:Y:S02]  /*1dc0*/  IADD3 R7, P1, PT, R16, R7, RZ ;  /* 0x0000000710077210 */ /* 0x020fe40007f3e0ff */
[----:B------:R-:W-:-:S03]  /*1dd0*/  ISETP.GE.U32.AND P0, PT, R3, R20, PT ;  /* 0x000000140300720c */ /* 0x000fc60003f06070 */
[----:B------:R-:W-:-:S10]  /*1de0*/  IMAD.X R11, R17, 0x1, R11, P1 ;  /* 0x00000001110b7824 */ /* 0x000fd400008e060b */
[----:B------:R-:W-:Y:S05]  /*1df0*/  @P0 BRA `(.L_x_8345) ;  /* 0x0000000000300947 */ /* 0x000fea0003800000 */
[----:B------:R-:W-:Y:S02]  /*1e00*/  IADD3 R3, PT, PT, R3, R22, RZ ;  /* 0x0000001603037210 */ /* 0x000fe40007ffe0ff */
[----:B------:R-:W-:Y:S02]  /*1e10*/  IADD3 R6, P2, PT, R18, R6, RZ ;  /* 0x0000000612067210 */ /* 0x000fe40007f5e0ff */
[----:B------:R-:W-:Y:S02]  /*1e20*/  ISETP.GE.U32.AND P0, PT, R3, R20, PT ;  /* 0x000000140300720c */ /* 0x000fe40003f06070 */
[----:B------:R-:W-:-:S11]  /*1e30*/  IADD3.X R10, PT, PT, R19, R10, RZ, P2, !PT ;  /* 0x0000000a130a7210 */ /* 0x000fd600017fe4ff */
[----:B------:R-:W-:Y:S01]  /*1e40*/  @!P0 IMAD.IADD R3, R3, 0x1, R22 ;  /* 0x0000000103038824 */ /* 0x000fe200078e0216 */
[----:B------:R-:W-:-:S04]  /*1e50*/  @!P0 IADD3 R5, P3, PT, R12, R5, RZ ;  /* 0x000000050c058210 */ /* 0x000fc80007f7e0ff */
[----:B------:R-:W-:Y:S01]  /*1e60*/  @!P0 ISETP.GE.U32.AND P1, PT, R3, R20, PT ;  /* 0x000000140300820c */ /* 0x000fe20003f26070 */
[----:B------:R-:W-:-:S03]  /*1e70*/  @!P0 IMAD.X R9, R13, 0x1, R9, P3 ;  /* 0x000000010d098824 */ /* 0x000fc600018e0609 */
[----:B------:R-:W-:Y:S02]  /*1e80*/  @!P0 SEL R3, R14, RZ, !P1 ;  /* 0x000000ff0e038207 */ /* 0x000fe40004800000 */
[----:B------:R-:W-:Y:S02]  /*1e90*/  @!P0 SEL R15, R15, RZ, !P1 ;  /* 0x000000ff0f0f8207 */ /* 0x000fe40004800000 */
[----:B------:R-:W-:-:S04]  /*1ea0*/  @!P0 IADD3 R4, P4, PT, R3, R4, RZ ;  /* 0x0000000403048210 */ /* 0x000fc80007f9e0ff */
[----:B------:R-:W-:-:S09]  /*1eb0*/  @!P0 IADD3.X R8, PT, PT, R15, R8, RZ, P4, !PT ;  /* 0x000000080f088210 */ /* 0x000fd200027fe4ff */
.L_x_8345:
[----:B------:R-:W-:Y:S05]  /*1ec0*/  BSYNC.RECONVERGENT B1 ;  /* 0x0000000000017941 */ /* 0x000fea0003800200 */
.L_x_8344:
[----:B------:R-:W-:-:S04]  /*1ed0*/  IADD3 R5, P0, P1, R5, R6, R7 ;  /* 0x0000000605057210 */ /* 0x000fc8000791e007 */
[----:B-----5:R-:W-:Y:S02]  /*1ee0*/  IADD3 R16, P2, PT, R4, R5, RZ ;  /* 0x0000000504107210 */ /* 0x020fe40007f5e0ff */
[----:B------:R-:W-:-:S05]  /*1ef0*/  IADD3.X R9, PT, PT, R9, R10, R11, P0, P1 ;  /* 0x0000000a09097210 */ /* 0x000fca00007e240b */
[----:B------:R-:W-:Y:S01]  /*1f00*/  IMAD.X R17, R8, 0x1, R9, P2 ;  /* 0x0000000108117824 */ /* 0x000fe200010e0609 */
[----:B------:R-:W-:Y:S06]  /*1f10*/  BRA `(.L_x_8327) ;  /* 0x0000009000547947 */ /* 0x000fec0003800000 */
.L_x_8338:
[----:B------:R-:W-:-:S13]  /*1f20*/  ISETP.NE.AND P0, PT, R7, 0x1, PT ;  /* 0x000000010700780c */ /* 0x000fda0003f05270 */
        /* <DEDUP_REMOVED lines=20> */
.L_x_8349:
[----:B------:R-:W-:Y:S02]  /*2070*/  IMAD.IADD R12, R0, 0x1, R23 ;  /* 0x00000001000c7824 */ /* 0x000fe400078e0217 */
[C---:B------:R-:W-:Y:S02]  /*2080*/  IMAD R17, R22.reuse, R0, RZ ;  /* 0x0000000016117224 */ /* 0x040fe400078e02ff */
[----:B------:R-:W-:Y:S01]  /*2090*/  IMAD R19, R22, R12, RZ ;  /* 0x0000000c16137224 */ /* 0x000fe200078e02ff */
[----:B------:R-:W-:Y:S01]  /*20a0*/  IADD3 R13, PT, PT, R12, R23, RZ ;  /* 0x000000170c0d7210 */ /* 0x000fe20007ffe0ff */
[----:B------:R-:W-:-:S04]  /*20b0*/  IMAD.WIDE.U32 R16, R17, 0x8, R2 ;  /* 0x0000000811107825 */ /* 0x000fc800078e0002 */
[----:B------:R-:W-:Y:S02]  /*20c0*/  IMAD.IADD R21, R13, 0x1, R23 ;  /* 0x000000010d157824 */ /* 0x000fe400078e0217 */
[C---:B------:R-:W-:Y:S01]  /*20d0*/  IMAD R13, R22.reuse, R13, RZ ;  /* 0x0000000d160d7224 */ /* 0x040fe200078e02ff */
[----:B------:R-:W2:Y:S01]  /*20e0*/  LDG.E.64 R16, desc[UR36][R16.64] ;  /* 0x0000002410107981 */ /* 0x000ea2000c1e1b00 */
[----:B------:R-:W-:Y:S02]  /*20f0*/  IMAD R15, R22, R21, RZ ;  /* 0x00000015160f7224 */ /* 0x000fe400078e02ff */
[----:B------:R-:W-:-:S04]  /*2100*/  IMAD.WIDE.U32 R12, R13, 0x8, R2 ;  /* 0x000000080d0c7825 */ /* 0x000fc800078e0002 */
[--C-:B------:R-:W-:Y:S02]  /*2110*/  IMAD.WIDE.U32 R18, R19, 0x8, R2.reuse ;  /* 0x0000000813127825 */ /* 0x100fe400078e0002 */
[----:B------:R-:W3:Y:S02]  /*2120*/  LDG.E.64 R12, desc[UR36][R12.64] ;  /* 0x000000240c0c7981 */ /* 0x000ee4000c1e1b00 */
[----:B------:R-:W-:Y:S02]  /*2130*/  IMAD.WIDE.U32 R14, R15, 0x8, R2 ;  /* 0x000000080f0e7825 */ /* 0x000fe400078e0002 */
        /* <DEDUP_REMOVED lines=15> */
.L_x_8348:
[----:B------:R-:W-:Y:S05]  /*2230*/  BSYNC.RECONVERGENT B1 ;  /* 0x0000000000017941 */ /* 0x000fea0003800200 */
.L_x_8347:
        /* <DEDUP_REMOVED lines=23> */
.L_x_8351:
[----:B------:R-:W-:Y:S05]  /*23b0*/  BSYNC.RECONVERGENT B1 ;  /* 0x0000000000017941 */ /* 0x000fea0003800200 */
.L_x_8350:
[----:B------:R-:W-:Y:S04]  /*23c0*/  BSSY.RECONVERGENT B1, `(.L_x_8352) ;  /* 0x0000013000017945 */ /* 0x000fe80003800200 */
[----:B------:R-:W-:Y:S05]  /*23d0*/  @P0 BRA `(.L_x_8353) ;  /* 0x0000000000440947 */ /* 0x000fea0003800000 */
[----:B------:R-:W-:Y:S02]  /*23e0*/  IADD3 R0, PT, PT, R0, R23, RZ ;  /* 0x0000001700007210 */ /* 0x000fe40007ffe0ff */
        /* <DEDUP_REMOVED lines=12> */
[----:B0-----:R-:W-:Y:S02]  /*24b0*/  @!P0 SEL R3, R14, RZ, !P1 ;  /* 0x000000ff0e038207 */ /* 0x001fe40004800000 */
[----:B------:R-:W-:Y:S02]  /*24c0*/  @!P0 SEL R15, R15, RZ, !P1 ;  /* 0x000000ff0f0f8207 */ /* 0x000fe40004800000 */
[----:B------:R-:W-:-:S04]  /*24d0*/  @!P0 IADD3 R4, P4, PT, R3, R4, RZ ;  /* 0x0000000403048210 */ /* 0x000fc80007f9e0ff */
[----:B------:R-:W-:-:S09]  /*24e0*/  @!P0 IADD3.X R8, PT, PT, R15, R8, RZ, P4, !PT ;  /* 0x000000080f088210 */ /* 0x000fd200027fe4ff */
.L_x_8353:
[----:B------:R-:W-:Y:S05]  /*24f0*/  BSYNC.RECONVERGENT B1 ;  /* 0x0000000000017941 */ /* 0x000fea0003800200 */
.L_x_8352:
[----:B------:R-:W-:-:S04]  /*2500*/  IADD3 R5, P0, P1, R5, R6, R7 ;  /* 0x0000000605057210 */ /* 0x000fc8000791e007 */
[----:B-----5:R-:W-:Y:S02]  /*2510*/  IADD3 R16, P2, PT, R4, R5, RZ ;  /* 0x0000000504107210 */ /* 0x020fe40007f5e0ff */
[----:B------:R-:W-:-:S05]  /*2520*/  IADD3.X R9, PT, PT, R9, R10, R11, P0, P1 ;  /* 0x0000000a09097210 */ /* 0x000fca00007e240b */
[----:B------:R-:W-:Y:S01]  /*2530*/  IMAD.X R17, R8, 0x1, R9, P2 ;  /* 0x0000000108117824 */ /* 0x000fe200010e0609 */
[----:B------:R-:W-:Y:S06]  /*2540*/  BRA `(.L_x_8327) ;  /* 0x0000008800c87947 */ /* 0x000fec0003800000 */
.L_x_8346:
        /* <DEDUP_REMOVED lines=26> */
.L_x_8361:
        /* <DEDUP_REMOVED lines=308> */
.L_x_8357:
[----:B------:R-:W-:Y:S01]  /*3a30*/  LOP3.LUT R11, R12, 0xfffffff8, RZ, 0xc0, !PT ;  /* 0xfffffff80c0b7812 */ /* 0x000fe200078ec0ff */
[----:B------:R-:W1:Y:S03]  /*3a40*/  LDCU UR52, c[0x0][0x3d4] ;  /* 0x00007a80ff3477ac */ /* 0x000e660008000800 */
        /* <DEDUP_REMOVED lines=8> */
[----:B-1----:R-:W-:-:S04]  /*3ad0*/  IMAD R20, R13, UR52, R9 ;  /* 0x000000340d147c24 */ /* 0x002fc8000f8e0209 */
[----:B------:R-:W-:Y:S01]  /*3ae0*/  IMAD R20, R20, UR5, RZ ;  /* 0x0000000514147c24 */ /* 0x000fe2000f8e02ff */
        /* <DEDUP_REMOVED lines=219> */
.L_x_8358:
[----:B------:R-:W-:Y:S01]  /*48a0*/  LOP3.LUT R13, R20, 0xfffffff8, RZ, 0xc0, !PT ;  /* 0xfffffff8140d7812 */ /* 0x000fe200078ec0ff */
[----:B------:R-:W-:Y:S01]  /*48b0*/  IMAD.MOV.U32 R8, RZ, RZ, RZ ;  /* 0x000000ffff087224 */ /* 0x000fe200078e00ff */
[----:B------:R-:W-:Y:S01]  /*48c0*/  IADD3 R9, PT, PT, R9, UR4, RZ ;  /* 0x0000000409097c10 */ /* 0x000fe2000fffe0ff */
        /* <DEDUP_REMOVED lines=228> */
.L_x_8359:
        /* <DEDUP_REMOVED lines=231> */
.L_x_8360:
[----:B------:R-:W-:-:S04]  /*6580*/  LOP3.LUT R9, R22, 0xfffffff8, RZ, 0xc0, !PT ;  /* 0xfffffff816097812 */ /* 0x000fc800078ec0ff */
[----:B------:R-:W-:-:S05]  /*6590*/  IADD3 R8, P1, PT, R9, R16, RZ ;  /* 0x0000001009087210 */ /* 0x000fca0007f3e0ff */
[----:B------:R-:W-:-:S06]  /*65a0*/  IMAD.X R9, RZ, RZ, R17, P1 ;  /* 0x000000ffff097224 */ /* 0x000fcc00008e0611 */
[----:B------:R-:W5:Y:S02]  /*65b0*/  LDG.E.64 R8, desc[UR36][R8.64] ;  /* 0x0000002408087981 */ /* 0x000f64000c1e1b00 */
.L_x_8356:
[----:B------:R-:W2:Y:S01]  /*65c0*/  LDCU UR5, c[0x0][0x394] ;  /* 0x00007280ff0577ac */ /* 0x000ea20008000800 */
[----:B-1----:R-:W-:Y:S02]  /*65d0*/  MOV R21, UR4 ;  /* 0x0000000400157c02 */ /* 0x002fe40008000f00 */
[----:B-----5:R-:W-:Y:S02]  /*65e0*/  IADD3 R4, P4, PT, R4, R18, RZ ;  /* 0x0000001204047210 */ /* 0x020fe40007f9e0ff */
[C---:B------:R-:W-:Y:S02]  /*65f0*/  LEA R2, R21.reuse, R2, 0x2 ;  /* 0x0000000215027211 */ /* 0x040fe400078e10ff */
[----:B------:R-:W-:Y:S01]  /*6600*/  IADD3 R26, P2, PT, R26, R10, RZ ;  /* 0x0000000a1a1a7210 */ /* 0x000fe20007f5e0ff */
[----:B------:R-:W-:Y:S01]  /*6610*/  IMAD.X R6, R6, 0x1, R19, P4 ;  /* 0x0000000106067824 */ /* 0x000fe200020e0613 */
[----:B------:R-:W-:Y:S01]  /*6620*/  IADD3 R24, P3, PT, R24, R12, RZ ;  /* 0x0000000c18187210 */ /* 0x000fe20007f7e0ff */
[----:B------:R-:W-:Y:S01]  /*6630*/  IMAD R27, R21, 0x3, R2 ;  /* 0x00000003151b7824 */ /* 0x000fe200078e0202 */
[----:B------:R-:W-:-:S02]  /*6640*/  IADD3 R3, P5, PT, R3, R8, RZ ;  /* 0x0000000803037210 */ /* 0x000fc40007fbe0ff */
[----:B------:R-:W-:Y:S02]  /*6650*/  IADD3.X R25, PT, PT, R25, R11, RZ, P2, !PT ;  /* 0x0000000b19197210 */ /* 0x000fe400017fe4ff */
[----:B------:R-:W-:Y:S02]  /*6660*/  IADD3.X R23, PT, PT, R23, R13, RZ, P3, !PT ;  /* 0x0000000d17177210 */ /* 0x000fe40001ffe4ff */
[----:B------:R-:W-:Y:S01]  /*6670*/  IADD3.X R5, PT, PT, R5, R9, RZ, P5, !PT ;  /* 0x0000000905057210 */ /* 0x000fe20002ffe4ff */
[----:B--2---:R-:W-:-:S05]  /*6680*/  IMAD.U32 R20, RZ, RZ, UR5 ;  /* 0x00000005ff147e24 */ /* 0x004fca000f8e00ff */
[----:B------:R-:W-:-:S13]  /*6690*/  ISETP.GE.U32.AND P1, PT, R27, R20, PT ;  /* 0x000000141b00720c */ /* 0x000fda0003f26070 */
[----:B------:R-:W-:Y:S05]  /*66a0*/  @!P1 BRA `(.L_x_8361) ;  /* 0xffffffc000109947 */ /* 0x000fea000383ffff */
.L_x_8355:
[----:B0-----:R-:W-:Y:S05]  /*66b0*/  BSYNC.RECONVERGENT B1 ;  /* 0x0000000000017941 */ /* 0x001fea0003800200 */
.L_x_8354:
        /* <DEDUP_REMOVED lines=290> */
.L_x_8365:
[----:B------:R-:W-:Y:S02]  /*78e0*/  SHF.R.U32.HI R8, RZ, 0x3, R8 ;  /* 0x00000003ff087819 */ /* 0x000fe40000011608 */
[----:B------:R-:W-:-:S07]  /*78f0*/  MOV R9, RZ ;  /* 0x000000ff00097202 */ /* 0x000fce0000000f00 */
.L_x_8364:
        /* <DEDUP_REMOVED lines=286> */
.L_x_8367:
[----:B------:R-:W-:Y:S02]  /*8ae0*/  SHF.R.U32.HI R10, RZ, 0x3, R0 ;  /* 0x00000003ff0a7819 */ /* 0x000fe40000011600 */
[----:B------:R-:W-:-:S07]  /*8af0*/  MOV R11, RZ ;  /* 0x000000ff000b7202 */ /* 0x000fce0000000f00 */
.L_x_8366:
        /* <DEDUP_REMOVED lines=283> */
.L_x_8369:
[----:B------:R-:W-:Y:S01]  /*9cb0*/  SHF.R.U32.HI R10, RZ, 0x3, R0 ;  /* 0x00000003ff0a7819 */ /* 0x000fe20000011600 */
[----:B------:R-:W-:-:S07]  /*9cc0*/  IMAD.MOV.U32 R11, RZ, RZ, RZ ;  /* 0x000000ffff0b7224 */ /* 0x000fce00078e00ff */
.L_x_8368:
        /* <DEDUP_REMOVED lines=283> */
.L_x_8371:
[----:B------:R-:W-:Y:S02]  /*ae80*/  SHF.R.U32.HI R10, RZ, 0x3, R0 ;  /* 0x00000003ff0a7819 */ /* 0x000fe40000011600 */
[----:B------:R-:W-:-:S07]  /*ae90*/  MOV R11, RZ ;  /* 0x000000ff000b7202 */ /* 0x000fce0000000f00 */
.L_x_8370:
[----:B------:R-:W-:-:S04]  /*aea0*/  LEA R8, P0, R10, R22, 0x3 ;  /* 0x000000160a087211 */ /* 0x000fc800078018ff */
[----:B------:R-:W-:-:S05]  /*aeb0*/  LEA.HI.X R9, R10, R27, R11, 0x3, P0 ;  /* 0x0000001b0a097211 */ /* 0x000fca00000f1c0b */
[----:B------:R0:W5:Y:S04]  /*aec0*/  LDG.E.64 R28, desc[UR36][R8.64] ;  /* 0x00000024081c7981 */ /* 0x000168000c1e1b00 */
.L_x_8363:
[----:B------:R-:W-:Y:S05]  /*aed0*/  BSYNC.RECONVERGENT B1 ;  /* 0x0000000000017941 */ /* 0x000fea0003800200 */
.L_x_8362:
[----:B------:R-:W-:Y:S01]  /*aee0*/  ISETP.GE.U32.AND P0, PT, R2, R20, PT ;  /* 0x000000140200720c */ /* 0x000fe20003f06070 */
[----:B------:R-:W-:-:S12]  /*aef0*/  BSSY.RECONVERGENT B1, `(.L_x_8372) ;  /* 0x0000013000017945 */ /* 0x000fd80003800200 */
[----:B------:R-:W-:Y:S05]  /*af00*/  @P0 BRA `(.L_x_8373) ;  /* 0x0000000000440947 */ /* 0x000fea0003800000 */
[----:B------:R-:W-:Y:S01]  /*af10*/  IMAD.IADD R0, R2, 0x1, R21 ;  /* 0x0000000102007824 */ /* 0x000fe200078e0215 */
[----:B-----5:R-:W-:-:S04]  /*af20*/  IADD3 R26, P1, PT, R14, R26, RZ ;  /* 0x0000001a0e1a7210 */ /* 0x020fc80007f3e0ff */
[----:B------:R-:W-:Y:S02]  /*af30*/  ISETP.GE.U32.AND P0, PT, R0, R20, PT ;  /* 0x000000140000720c */ /* 0x000fe40003f06070 */
[----:B------:R-:W-:-:S11]  /*af40*/  IADD3.X R25, PT, PT, R15, R25, RZ, P1, !PT ;  /* 0x000000190f197210 */ /* 0x000fd60000ffe4ff */
[----:B------:R-:W-:Y:S05]  /*af50*/  @P0 BRA `(.L_x_8373) ;  /* 0x0000000000300947 */ /* 0x000fea0003800000 */
[----:B------:R-:W-:Y:S02]  /*af60*/  IADD3 R0, PT, PT, R0, R21, RZ ;  /* 0x0000001500007210 */ /* 0x000fe40007ffe0ff */
[----:B------:R-:W-:Y:S02]  /*af70*/  IADD3 R24, P2, PT, R16, R24, RZ ;  /* 0x0000001810187210 */ /* 0x000fe40007f5e0ff */
[----:B------:R-:W-:Y:S02]  /*af80*/  ISETP.GE.U32.AND P0, PT, R0, R20, PT ;  /* 0x000000140000720c */ /* 0x000fe40003f06070 */
[----:B------:R-:W-:-:S11]  /*af90*/  IADD3.X R23, PT, PT, R17, R23, RZ, P2, !PT ;  /* 0x0000001711177210 */ /* 0x000fd600017fe4ff */
[----:B------:R-:W-:Y:S01]  /*afa0*/  @!P0 IMAD.IADD R21, R0, 0x1, R21 ;  /* 0x0000000100158824 */ /* 0x000fe200078e0215 */
[----:B------:R-:W-:-:S04]  /*afb0*/  @!P0 IADD3 R4, P3, PT, R18, R4, RZ ;  /* 0x0000000412048210 */ /* 0x000fc80007f7e0ff */
[----:B------:R-:W-:Y:S02]  /*afc0*/  @!P0 ISETP.GE.U32.AND P1, PT, R21, R20, PT ;  /* 0x000000141500820c */ /* 0x000fe40003f26070 */
[----:B------:R-:W-:Y:S02]  /*afd0*/  @!P0 IADD3.X R6, PT, PT, R19, R6, RZ, P3, !PT ;  /* 0x0000000613068210 */ /* 0x000fe40001ffe4ff */
[----:B------:R-:W-:Y:S02]  /*afe0*/  @!P0 SEL R28, R28, RZ, !P1 ;  /* 0x000000ff1c1c8207 */ /* 0x000fe40004800000 */
[----:B------:R-:W-:Y:S02]  /*aff0*/  @!P0 SEL R0, R29, RZ, !P1 ;  /* 0x000000ff1d008207 */ /* 0x000fe40004800000 */
[----:B------:R-:W-:-:S05]  /*b000*/  @!P0 IADD3 R3, P4, PT, R28, R3, RZ ;  /* 0x000000031c038210 */ /* 0x000fca0007f9e0ff */
[----:B------:R-:W-:-:S08]  /*b010*/  @!P0 IMAD.X R5, R0, 0x1, R5, P4 ;  /* 0x0000000100058824 */ /* 0x000fd000020e0605 */
.L_x_8373:
[----:B------:R-:W-:Y:S05]  /*b020*/  BSYNC.RECONVERGENT B1 ;  /* 0x0000000000017941 */ /* 0x000fea0003800200 */
.L_x_8372:
[----:B------:R-:W-:-:S04]  /*b030*/  IADD3 R4, P0, P1, R4, R24, R26 ;  /* 0x0000001804047210 */ /* 0x000fc8000791e01a */
[----:B-----5:R-:W-:Y:S02]  /*b040*/  IADD3 R16, P2, PT, R4, R3, RZ ;  /* 0x0000000304107210 */ /* 0x020fe40007f5e0ff */
[----:B------:R-:W-:-:S04]  /*b050*/  IADD3.X R6, PT, PT, R6, R23, R25, P0, P1 ;  /* 0x0000001706067210 */ /* 0x000fc800007e2419 */
[----:B------:R-:W-:-:S07]  /*b060*/  IADD3.X R17, PT, PT, R6, R5, RZ, P2, !PT ;  /* 0x0000000506117210 */ /* 0x000fce00017fe4ff */
.L_x_8327:
[----:B------:R-:W-:Y:S05]  /*b070*/  BSYNC.RECONVERGENT B0 ;  /* 0x0000000000007941 */ /* 0x000fea0003800200 */
.L_x_8326:
        /* <DEDUP_REMOVED lines=17> */
.L_x_8375:
        /* <DEDUP_REMOVED lines=10> */
[----:B-1--4-:R-:W-:-:S05]  /*b230*/  @!P0 IADD3 R16, P1, PT, R2, R16, RZ ;  /* 0x0000001002108210 */ /* 0x012fca0007f3e0ff */
[----:B------:R-:W-:-:S05]  /*b240*/  @!P0 IMAD.X R17, R3, 0x1, R17, P1 ;  /* 0x0000000103118824 */ /* 0x000fca00008e0611 */
[----:B------:R4:W-:Y:S01]  /*b250*/  @!P0 STS.64 [R7], R16 ;  /* 0x0000001007008388 */ /* 0x0009e20000000a00 */
[----:B------:R-:W-:Y:S05]  /*b260*/  BRA.U UP0, `(.L_x_8375) ;  /* 0xfffffffd00c87547 */ /* 0x000fea000b83ffff */
.L_x_8374:
        /* <DEDUP_REMOVED lines=17> */
[----:B------:R-:W-:-:S07]  /*b380*/  MOV R4, UR5 ;  /* 0x0000000500047c02 */ /* 0x000fce0008000f00 */
.L_x_8378:
[----:B------:R-:W-:Y:S01]  /*b390*/  SHF.R.U32.HI R6, RZ, 0x1, R4 ;  /* 0x00000001ff067819 */ /* 0x000fe20000011604 */
[----:B------:R-:W-:Y:S03]  /*b3a0*/  BAR.SYNC.DEFER_BLOCKING 0x0 ;  /* 0x0000000000007b1d */ /* 0x000fe60000010000 */
[----:B------:R-:W-:-:S04]  /*b3b0*/  IADD3 R2, PT, PT, R6, R5, RZ ;  /* 0x0000000506027210 */ /* 0x000fc80007ffe0ff */
[----:B------:R-:W-:-:S04]  /*b3c0*/  ISETP.GE.U32.AND P0, PT, R2, UR5, PT ;  /* 0x0000000502007c0c */ /* 0x000fc8000bf06070 */
[----:B------:R-:W-:-:S13]  /*b3d0*/  ISETP.GE.U32.OR P0, PT, R5, R6, P0 ;  /* 0x000000060500720c */ /* 0x000fda0000706470 */
[----:B------:R-:W-:-:S06]  /*b3e0*/  @!P0 IMAD R2, R6, 0x8, R7 ;  /* 0x0000000806028824 */ /* 0x000fcc00078e0207 */
[----:B------:R-:W0:Y:S02]  /*b3f0*/  @!P0 LDS.64 R2, [R2] ;  /* 0x0000000002028984 */ /* 0x000e240000000a00 */
[----:B0-----:R-:W-:-:S04]  /*b400*/  @!P0 IADD3 R16, P1, PT, R2, R16, RZ ;  /* 0x0000001002108210 */ /* 0x001fc80007f3e0ff */
[----:B------:R-:W-:-:S05]  /*b410*/  @!P0 IADD3.X R17, PT, PT, R3, R17, RZ, P1, !PT ;  /* 0x0000001103118210 */ /* 0x000fca0000ffe4ff */
[----:B------:R0:W-:Y:S01]  /*b420*/  @!P0 STS.64 [R7], R16 ;  /* 0x0000001007008388 */ /* 0x0001e20000000a00 */
[----:B------:R-:W-:Y:S02]  /*b430*/  ISETP.GT.U32.AND P0, PT, R4, 0x7f, PT ;  /* 0x0000007f0400780c */ /* 0x000fe40003f04070 */
[----:B------:R-:W-:-:S11]  /*b440*/  MOV R4, R6 ;  /* 0x0000000600047202 */ /* 0x000fd60000000f00 */
[----:B0-----:R-:W-:Y:S05]  /*b450*/  @P0 BRA `(.L_x_8378) ;  /* 0xfffffffc00cc0947 */ /* 0x001fea000383ffff */
.L_x_8377:
[----:B------:R-:W-:Y:S01]  /*b460*/  BAR.SYNC.DEFER_BLOCKING 0x0 ;  /* 0x0000000000007b1d */ /* 0x000fe20000010000 */
[----:B------:R-:W-:-:S09]  /*b470*/  UISETP.GE.U32.AND UP0, UPT, UR4, 0x2, UPT ;  /* 0x000000020400788c */ /* 0x000fd2000bf06070 */
[----:B------:R-:W-:Y:S05]  /*b480*/  BRA.U !UP0, `(.L_x_8376) ;  /* 0x0000000108207547 */ /* 0x000fea000b800000 */
[----:B0-----:R-:W-:-:S07]  /*b490*/  IMAD.MOV.U32 R2, RZ, RZ, 0x1 ;  /* 0x00000001ff027424 */ /* 0x001fce00078e00ff */
.L_x_8379:
[----:B------:R-:W1:Y:S04]  /*b4a0*/  SHFL.DOWN PT, R3, R16, R2, 0x1f ;  /* 0x08001f0210037589 */ /* 0x000e6800000e0000 */
[----:B------:R0:W5:Y:S02]  /*b4b0*/  SHFL.DOWN PT, R4, R17, R2, 0x1f ;  /* 0x08001f0211047589 */ /* 0x00016400000e0000 */
[----:B0-----:R-:W-:-:S04]  /*b4c0*/  SHF.L.U32 R2, R2, 0x1, RZ ;  /* 0x0000000102027819 */ /* 0x001fc800000006ff */
[----:B------:R-:W-:Y:S02]  /*b4d0*/  ISETP.GE.AND P0, PT, R2, UR4, PT ;  /* 0x0000000402007c0c */ /* 0x000fe4000bf06270 */
[----:B-1--4-:R-:W-:-:S04]  /*b4e0*/  IADD3 R16, P1, PT, R3, R16, RZ ;  /* 0x0000001003107210 */ /* 0x012fc80007f3e0ff */
[----:B-----5:R-:W-:-:S07]  /*b4f0*/  IADD3.X R17, PT, PT, R4, R17, RZ, P1, !PT ;  /* 0x0000001104117210 */ /* 0x020fce0000ffe4ff */
[----:B------:R-:W-:Y:S05]  /*b500*/  @!P0 BRA `(.L_x_8379) ;  /* 0xfffffffc00e48947 */ /* 0x000fea000383ffff */
.L_x_8376:
[----:B------:R-:W5:Y:S01]  /*b510*/  LDCU UR4, c[0x0][0x564] ;  /* 0x0000ac80ff0477ac */ /* 0x000f620008000800 */
[----:B------:R-:W-:Y:S01]  /*b520*/  IMAD.MOV.U32 R18, RZ, RZ, RZ ;  /* 0x000000ffff127224 */ /* 0x000fe200078e00ff */
[----:B-----5:R-:W-:-:S09]  /*b530*/  UISETP.NE.AND UP0, UPT, UR4, URZ, UPT ;  /* 0x000000ff0400728c */ /* 0x020fd2000bf05270 */
[----:B------:R-:W-:Y:S05]  /*b540*/  BRA.U !UP0, `(.L_x_8380) ;  /* 0x00000011085c7547 */ /* 0x000fea000b800000 */
[----:B01--4-:R-:W4:Y:S01]  /*b550*/  LDL.64 R6, [R1] ;  /* 0x0000000001067983 */ /* 0x013f220000100a00 */
[----:B------:R-:W0:Y:S01]  /*b560*/  LDCU.64 UR8, c[0x0][0x568] ;  /* 0x0000ad00ff0877ac */ /* 0x000e220008000a00 */
[----:B------:R-:W-:Y:S01]  /*b570*/  HFMA2 R2, -RZ, RZ, 0, 0 ;  /* 0x00000000ff027431 */ /* 0x000fe200000001ff */
        /* <DEDUP_REMOVED lines=276> */
.L_x_8380:
        /* <DEDUP_REMOVED lines=296> */
.L_x_8382:
        /* <DEDUP_REMOVED lines=24> */
.L_x_8384:
[----:B------:R-:W-:Y:S05]  /*dac0*/  BSYNC.RECONVERGENT B0 ;  /* 0x0000000000007941 */ /* 0x000fea0003800200 */
.L_x_8383:
        /* <DEDUP_REMOVED lines=35> */
.L_x_8386:
[----:B------:R-:W-:Y:S05]  /*dd00*/  BSYNC.RECONVERGENT B0 ;  /* 0x0000000000007941 */ /* 0x000fea0003800200 */
.L_x_8385:
        /* <DEDUP_REMOVED lines=33> */
.L_x_8391:
[----:B------:R-:W-:-:S04]  /*df20*/  IMAD.IADD R9, R11, 0x1, R10 ;  /* 0x000000010b097824 */ /* 0x000fc800078e020a */
[----:B--2---:R-:W-:-:S06]  /*df30*/  IMAD.WIDE.U32 R8, R9, 0x8, R6 ;  /* 0x0000000809087825 */ /* 0x004fcc00078e0006 */
[----:B------:R-:W2:Y:S01]  /*df40*/  LDG.E.64 R8, desc[UR36][R8.64] ;  /* 0x0000002408087981 */ /* 0x000ea2000c1e1b00 */
[----:B------:R-:W-:-:S04]  /*df50*/  IADD3 R10, PT, PT, R13, R10, RZ ;  /* 0x0000000a0d0a7210 */ /* 0x000fc80007ffe0ff */
[----:B------:R-:W-:Y:S02]  /*df60*/  ISETP.GE.U32.AND P1, PT, R10, UR6, PT ;  /* 0x000000060a007c0c */ /* 0x000fe4000bf26070 */
[----:B--2---:R-:W-:-:S04]  /*df70*/  IADD3 R16, P2, PT, R8, R16, RZ ;  /* 0x0000001008107210 */ /* 0x004fc80007f5e0ff */
[----:B------:R-:W-:-:S07]  /*df80*/  IADD3.X R17, PT, PT, R9, R17, RZ, P2, !PT ;  /* 0x0000001109117210 */ /* 0x000fce00017fe4ff */
[----:B------:R-:W-:Y:S05]  /*df90*/  @!P1 BRA `(.L_x_8391) ;  /* 0xfffffffc00e09947 */ /* 0x000fea000383ffff */
[----:B------:R-:W-:Y:S05]  /*dfa0*/  BSYNC.RECONVERGENT B1 ;  /* 0x0000000000017941 */ /* 0x000fea0003800200 */
.L_x_8390:
[----:B------:R-:W-:Y:S05]  /*dfb0*/  BRA `(.L_x_8389) ;  /* 0x0000000000487947 */ /* 0x000fea0003800000 */
.L_x_8388:
        /* <DEDUP_REMOVED lines=9> */
.L_x_8392:
[----:B------:R-:W-:-:S05]  /*e050*/  IADD3 R8, PT, PT, R4, R11, RZ ;  /* 0x0000000b04087210 */ /* 0x000fca0007ffe0ff */
[----:B-1----:R-:W-:-:S04]  /*e060*/  IMAD R9, R8, R10, R5 ;  /* 0x0000000a08097224 */ /* 0x002fc800078e0205 */
[----:B--2---:R-:W-:-:S06]  /*e070*/  IMAD.WIDE.U32 R8, R9, 0x8, R6 ;  /* 0x0000000809087825 */ /* 0x004fcc00078e0006 */
[----:B------:R-:W2:Y:S01]  /*e080*/  LDG.E.64 R8, desc[UR36][R8.64] ;  /* 0x0000002408087981 */ /* 0x000ea2000c1e1b00 */
[----:B---3--:R-:W-:-:S04]  /*e090*/  IADD3 R11, PT, PT, R12, R11, RZ ;  /* 0x0000000b0c0b7210 */ /* 0x008fc80007ffe0ff */
[----:B------:R-:W-:Y:S02]  /*e0a0*/  ISETP.GE.U32.AND P1, PT, R11, UR5, PT ;  /* 0x000000050b007c0c */ /* 0x000fe4000bf26070 */
[----:B--2---:R-:W-:-:S05]  /*e0b0*/  IADD3 R16, P2, PT, R8, R16, RZ ;  /* 0x0000001008107210 */ /* 0x004fca0007f5e0ff */
[----:B------:R-:W-:-:S06]  /*e0c0*/  IMAD.X R17, R9, 0x1, R17, P2 ;  /* 0x0000000109117824 */ /* 0x000fcc00010e0611 */
[----:B------:R-:W-:Y:S05]  /*e0d0*/  @!P1 BRA `(.L_x_8392) ;  /* 0xfffffffc00dc9947 */ /* 0x000fea000383ffff */
.L_x_8389:
[----:B------:R-:W-:Y:S05]  /*e0e0*/  BSYNC.RECONVERGENT B0 ;  /* 0x0000000000007941 */ /* 0x000fea0003800200 */
.L_x_8387:
        /* <DEDUP_REMOVED lines=12> */
.L_x_8394:
        /* <DEDUP_REMOVED lines=10> */
[----:B01----:R-:W-:-:S04]  /*e250*/  @!P1 IADD3 R16, P2, PT, R6, R16, RZ ;  /* 0x0000001006109210 */ /* 0x003fc80007f5e0ff */
[----:B------:R-:W-:-:S05]  /*e260*/  @!P1 IADD3.X R17, PT, PT, R7, R17, RZ, P2, !PT ;  /* 0x0000001107119210 */ /* 0x000fca00017fe4ff */
[----:B------:R1:W-:Y:S01]  /*e270*/  @!P1 STS.64 [R9], R16 ;  /* 0x0000001009009388 */ /* 0x0003e20000000a00 */
[----:B------:R-:W-:Y:S05]  /*e280*/  BRA.U UP1, `(.L_x_8394) ;  /* 0xfffffffd01c87547 */ /* 0x000fea000b83ffff */
.L_x_8393:
        /* <DEDUP_REMOVED lines=9> */
.L_x_8397:
[----:B------:R-:W-:Y:S01]  /*e320*/  SHF.R.U32.HI R4, RZ, 0x1, R0 ;  /* 0x00000001ff047819 */ /* 0x000fe20000011600 */
[----:B------:R-:W-:Y:S03]  /*e330*/  BAR.SYNC.DEFER_BLOCKING 0x0 ;  /* 0x0000000000007b1d */ /* 0x000fe60000010000 */
[----:B------:R-:W-:-:S04]  /*e340*/  IADD3 R6, PT, PT, R4, R5, RZ ;  /* 0x0000000504067210 */ /* 0x000fc80007ffe0ff */
[----:B------:R-:W-:-:S04]  /*e350*/  ISETP.GE.U32.AND P1, PT, R6, UR5, PT ;  /* 0x0000000506007c0c */ /* 0x000fc8000bf26070 */
[----:B------:R-:W-:-:S13]  /*e360*/  ISETP.GE.U32.OR P1, PT, R5, R4, P1 ;  /* 0x000000040500720c */ /* 0x000fda0000f26470 */
[----:B------:R-:W-:-:S06]  /*e370*/  @!P1 LEA R6, R4, R9, 0x3 ;  /* 0x0000000904069211 */ /* 0x000fcc00078e18ff */
[----:B------:R-:W0:Y:S02]  /*e380*/  @!P1 LDS.64 R6, [R6] ;  /* 0x0000000006069984 */ /* 0x000e240000000a00 */
[----:B012---:R-:W-:-:S05]  /*e390*/  @!P1 IADD3 R16, P2, PT, R6, R16, RZ ;  /* 0x0000001006109210 */ /* 0x007fca0007f5e0ff */
[----:B------:R-:W-:-:S05]  /*e3a0*/  @!P1 IMAD.X R17, R7, 0x1, R17, P2 ;  /* 0x0000000107119824 */ /* 0x000fca00010e0611 */
[----:B------:R3:W-:Y:S01]  /*e3b0*/  @!P1 STS.64 [R9], R16 ;  /* 0x0000001009009388 */ /* 0x0007e20000000a00 */
[----:B------:R-:W-:Y:S02]  /*e3c0*/  ISETP.GT.U32.AND P1, PT, R0, 0x7f, PT ;  /* 0x0000007f0000780c */ /* 0x000fe40003f24070 */
[----:B------:R-:W-:-:S11]  /*e3d0*/  MOV R0, R4 ;  /* 0x0000000400007202 */ /* 0x000fd60000000f00 */
[----:B---3--:R-:W-:Y:S05]  /*e3e0*/  @P1 BRA `(.L_x_8397) ;  /* 0xfffffffc00cc1947 */ /* 0x008fea000383ffff */
.L_x_8396:
[----:B------:R-:W-:Y:S01]  /*e3f0*/  BAR.SYNC.DEFER_BLOCKING 0x0 ;  /* 0x0000000000007b1d */ /* 0x000fe20000010000 */
[----:B------:R-:W-:-:S09]  /*e400*/  UISETP.GE.U32.AND UP0, UPT, UR4, 0x2, UPT ;  /* 0x000000020400788c */ /* 0x000fd2000bf06070 */
[----:B------:R-:W-:Y:S05]  /*e410*/  BRA.U !UP0, `(.L_x_8395) ;  /* 0x0000000108207547 */ /* 0x000fea000b800000 */
[----:B------:R-:W-:-:S07]  /*e420*/  HFMA2 R0, -RZ, RZ, 0, 5.9604644775390625e-08 ;  /* 0x00000001ff007431 */ /* 0x000fce00000001ff */
.L_x_8398:
[----:B------:R-:W0:Y:S04]  /*e430*/  SHFL.DOWN PT, R5, R16, R0, 0x1f ;  /* 0x08001f0010057589 */ /* 0x000e2800000e0000 */
[----:B------:R3:W4:Y:S02]  /*e440*/  SHFL.DOWN PT, R4, R17, R0, 0x1f ;  /* 0x08001f0011047589 */ /* 0x00072400000e0000 */
[----:B---3--:R-:W-:-:S05]  /*e450*/  IMAD.SHL.U32 R0, R0, 0x2, RZ ;  /* 0x0000000200007824 */ /* 0x008fca00078e00ff */
[----:B------:R-:W-:Y:S02]  /*e460*/  ISETP.GE.AND P1, PT, R0, UR4, PT ;  /* 0x0000000400007c0c */ /* 0x000fe4000bf26270 */
[----:B012---:R-:W-:-:S04]  /*e470*/  IADD3 R16, P2, PT, R5, R16, RZ ;  /* 0x0000001005107210 */ /* 0x007fc80007f5e0ff */
[----:B----4-:R-:W-:-:S07]  /*e480*/  IADD3.X R17, PT, PT, R4, R17, RZ, P2, !PT ;  /* 0x0000001104117210 */ /* 0x010fce00017fe4ff */
[----:B------:R-:W-:Y:S05]  /*e490*/  @!P1 BRA `(.L_x_8398) ;  /* 0xfffffffc00e49947 */ /* 0x000fea000383ffff */
.L_x_8395:
        /* <DEDUP_REMOVED lines=14> */
[----:B012---:R-:W-:-:S05]  /*e580*/  IADD3 R16, P0, PT, R2, R16, RZ ;  /* 0x0000001002107210 */ /* 0x007fca0007f1e0ff */
[----:B------:R-:W-:-:S08]  /*e590*/  IMAD.X R17, R3, 0x1, R17, P0 ;  /* 0x0000000103117824 */ /* 0x000fd000000e0611 */
.L_x_8400:
        /* <DEDUP_REMOVED lines=20> */
.L_x_8402:
[----:B------:R-:W3:Y:S02]  /*e6e0*/  LDCU.64 UR4, c[0x0][0x768] ;  /* 0x0000ed00ff0477ac */ /* 0x000ee40008000a00 */
[----:B---3--:R-:W-:-:S04]  /*e6f0*/  IADD3 R18, P0, PT, R18, UR4, RZ ;  /* 0x0000000412127c10 */ /* 0x008fc8000ff1e0ff */
[----:B------:R-:W-:-:S05]  /*e700*/  IADD3.X R19, PT, PT, RZ, UR5, RZ, P0, !PT ;  /* 0x00000005ff137c10 */ /* 0x000fca00087fe4ff */
[----:B------:R-:W-:Y:S01]  /*e710*/  STG.E.64 desc[UR36][R18.64], R16 ;  /* 0x0000001012007986 */ /* 0x000fe2000c101b24 */
[----:B------:R-:W-:Y:S05]  /*e720*/  EXIT ;  /* 0x000000000000794d */ /* 0x000fea0003800000 */
.L_x_8401:
[----:B------:R-:W-:Y:S01]  /*e730*/  STG.E.64 desc[UR36][R4.64], R16 ;  /* 0x0000001004007986 */ /* 0x000fe2000c101b24 */
[----:B------:R-:W-:Y:S05]  /*e740*/  EXIT ;  /* 0x000000000000794d */ /* 0x000fea0003800000 */
.L_x_8399:
[----:B------:R-:W3:Y:S01]  /*e750*/  LDCU.U8 UR4, c[0x0][0x798] ;  /* 0x0000f300ff0477ac */ /* 0x000ee20008000000 */
[----:B------:R-:W4:Y:S01]  /*e760*/  LDCU.U8 UR5, c[0x0][0x799] ;  /* 0x0000f320ff0577ac */ /* 0x000f220008000000 */
[----:B---3--:R-:W-:Y:S02]  /*e770*/  UISETP.NE.AND UP0, UPT, UR4, URZ, UPT ;  /* 0x000000ff0400728c */ /* 0x008fe4000bf05270 */
[----:B----4-:R-:W-:-:S07]  /*e780*/  UISETP.NE.AND UP1, UPT, UR5, URZ, UPT ;  /* 0x000000ff0500728c */ /* 0x010fce000bf25270 */
[----:B------:R-:W-:Y:S05]  /*e790*/  BRA.U !UP0, `(.L_x_8403) ;  /* 0x00000001080c7547 */ /* 0x000fea000b800000 */
[----:B------:R-:W0:Y:S02]  /*e7a0*/  LDG.E.64 R4, desc[UR36][R2.64] ;  /* 0x0000002402047981 */ /* 0x000e24000c1e1b00 */
[----:B012---:R-:W-:-:S04]  /*e7b0*/  IADD3 R16, P0, PT, R4, R16, RZ ;  /* 0x0000001004107210 */ /* 0x007fc80007f1e0ff */
[----:B------:R-:W-:-:S09]  /*e7c0*/  IADD3.X R17, PT, PT, R5, R17, RZ, P0, !PT ;  /* 0x0000001105117210 */ /* 0x000fd200007fe4ff */
.L_x_8403:
        /* <DEDUP_REMOVED lines=20> */
.L_x_8405:
[----:B------:R-:W3:Y:S02]  /*e910*/  LDCU.64 UR4, c[0x0][0x768] ;  /* 0x0000ed00ff0477ac */ /* 0x000ee40008000a00 */
[----:B---3--:R-:W-:-:S05]  /*e920*/  IADD3 R18, P0, PT, R18, UR4, RZ ;  /* 0x0000000412127c10 */ /* 0x008fca000ff1e0ff */
[----:B------:R-:W-:-:S05]  /*e930*/  IMAD.X R19, RZ, RZ, UR5, P0 ;  /* 0x00000005ff137e24 */ /* 0x000fca00080e06ff */
[----:B------:R-:W-:Y:S01]  /*e940*/  STG.E.64 desc[UR36][R18.64], R16 ;  /* 0x0000001012007986 */ /* 0x000fe2000c101b24 */
[----:B------:R-:W-:Y:S05]  /*e950*/  EXIT ;  /* 0x000000000000794d */ /* 0x000fea0003800000 */
.L_x_8404:
[----:B------:R-:W-:Y:S01]  /*e960*/  STG.E.64 desc[UR36][R2.64], R16 ;  /* 0x0000001002007986 */ /* 0x000fe2000c101b24 */
[----:B------:R-:W-:Y:S05]  /*e970*/  EXIT ;  /* 0x000000000000794d */ /* 0x000fea0003800000 */
.L_x_8381:
        /* <DEDUP_REMOVED lines=24> */
[----:B--2---:R-:W-:-:S04]  /*eb00*/  IADD3 R16, P0, PT, R2, R16, RZ ;  /* 0x0000001002107210 */ /* 0x004fc80007f1e0ff */
[----:B------:R-:W-:-:S09]  /*eb10*/  IADD3.X R17, PT, PT, R3, R17, RZ, P0, !PT ;  /* 0x0000001103117210 */ /* 0x000fd200007fe4ff */
.L_x_8407:
        /* <DEDUP_REMOVED lines=20> */
.L_x_8409:
[----:B------:R-:W0:Y:S02]  /*ec60*/  LDCU.64 UR4, c[0x0][0x768] ;  /* 0x0000ed00ff0477ac */ /* 0x000e240008000a00 */
[----:B0-----:R-:W-:-:S05]  /*ec70*/  IADD3 R18, P0, PT, R18, UR4, RZ ;  /* 0x0000000412127c10 */ /* 0x001fca000ff1e0ff */
[----:B------:R-:W-:-:S05]  /*ec80*/  IMAD.X R19, RZ, RZ, UR5, P0 ;  /* 0x00000005ff137e24 */ /* 0x000fca00080e06ff */
[----:B------:R-:W-:Y:S01]  /*ec90*/  STG.E.64 desc[UR36][R18.64], R16 ;  /* 0x0000001012007986 */ /* 0x000fe2000c101b24 */
[----:B------:R-:W-:Y:S05]  /*eca0*/  EXIT ;  /* 0x000000000000794d */ /* 0x000fea0003800000 */
.L_x_8408:
[----:B------:R-:W-:Y:S01]  /*ecb0*/  STG.E.64 desc[UR36][R4.64], R16 ;  /* 0x0000001004007986 */ /* 0x000fe2000c101b24 */
[----:B------:R-:W-:Y:S05]  /*ecc0*/  EXIT ;  /* 0x000000000000794d */ /* 0x000fea0003800000 */
.L_x_8406:
[----:B------:R-:W0:Y:S01]  /*ecd0*/  LDCU.U8 UR4, c[0x0][0x798] ;  /* 0x0000f300ff0477ac */ /* 0x000e220008000000 */
[----:B------:R-:W1:Y:S01]  /*ece0*/  LDCU.U8 UR5, c[0x0][0x799] ;  /* 0x0000f320ff0577ac */ /* 0x000e620008000000 */
[----:B0-----:R-:W-:Y:S02]  /*ecf0*/  UISETP.NE.AND UP0, UPT, UR4, URZ, UPT ;  /* 0x000000ff0400728c */ /* 0x001fe4000bf05270 */
[----:B-1----:R-:W-:-:S07]  /*ed00*/  UISETP.NE.AND UP1, UPT, UR5, URZ, UPT ;  /* 0x000000ff0500728c */ /* 0x002fce000bf25270 */
[----:B------:R-:W-:Y:S05]  /*ed10*/  BRA.U !UP0, `(.L_x_8410) ;  /* 0x00000001080c7547 */ /* 0x000fea000b800000 */
[----:B------:R-:W2:Y:S02]  /*ed20*/  LDG.E.64 R4, desc[UR36][R2.64] ;  /* 0x0000002402047981 */ /* 0x000ea4000c1e1b00 */
[----:B--2---:R-:W-:-:S04]  /*ed30*/  IADD3 R16, P0, PT, R4, R16, RZ ;  /* 0x0000001004107210 */ /* 0x004fc80007f1e0ff */
[----:B------:R-:W-:-:S09]  /*ed40*/  IADD3.X R17, PT, PT, R5, R17, RZ, P0, !PT ;  /* 0x0000001105117210 */ /* 0x000fd200007fe4ff */
.L_x_8410:
        /* <DEDUP_REMOVED lines=20> */
.L_x_8412:
[----:B------:R-:W0:Y:S02]  /*ee90*/  LDCU.64 UR4, c[0x0][0x768] ;  /* 0x0000ed00ff0477ac */ /* 0x000e240008000a00 */
[----:B0-----:R-:W-:-:S04]  /*eea0*/  IADD3 R18, P0, PT, R18, UR4, RZ ;  /* 0x0000000412127c10 */ /* 0x001fc8000ff1e0ff */
[----:B------:R-:W-:-:S05]  /*eeb0*/  IADD3.X R19, PT, PT, RZ, UR5, RZ, P0, !PT ;  /* 0x00000005ff137c10 */ /* 0x000fca00087fe4ff */
[----:B------:R-:W-:Y:S01]  /*eec0*/  STG.E.64 desc[UR36][R18.64], R16 ;  /* 0x0000001012007986 */ /* 0x000fe2000c101b24 */
[----:B------:R-:W-:Y:S05]  /*eed0*/  EXIT ;  /* 0x000000000000794d */ /* 0x000fea0003800000 */
.L_x_8411:
[----:B------:R-:W-:Y:S01]  /*eee0*/  STG.E.64 desc[UR36][R2.64], R16 ;  /* 0x0000001002007986 */ /* 0x000fe2000c101b24 */
[----:B------:R-:W-:Y:S05]  /*eef0*/  EXIT ;  /* 0x000000000000794d */ /* 0x000fea0003800000 */
.L_x_8413:
        /* <DEDUP_REMOVED lines=16> */
.L_x_10032:


//--------------------- .text._ZN2at6native13reduce_kernelILi256ELi2ENS0_8ReduceOpIlNS0_14func_wrapper_tIlZNS0_11sum_functorIlllEclERNS_14TensorIteratorEEUlllE_EEjlLi4ELi4EEEEEvT1_ --------------------------
	.section	.text._ZN2at6native13reduce_kernelILi256ELi2ENS0_8ReduceOpIlNS0_14func_wrapper_tIlZNS0_11sum_functorIlllEclERNS_14TensorIteratorEEUlllE_EEjlLi4ELi4EEEEEvT1_,"ax",@progbits
	.align	128
        .global         _ZN2at6native13reduce_kernelILi256ELi2ENS0_8ReduceOpIlNS0_14func_wrapper_tIlZNS0_11sum_functorIlllEclERNS_14TensorIteratorEEUlllE_EEjlLi4ELi4EEEEEvT1_
        .type           _ZN2at6native13reduce_kernelILi256ELi2ENS0_8ReduceOpIlNS0_14func_wrapper_tIlZNS0_11sum_functorIlllEclERNS_14TensorIteratorEEUlllE_EEjlLi4ELi4EEEEEvT1_,@function
        .size           _ZN2at6native13reduce_kernelILi256ELi2ENS0_8ReduceOpIlNS0_14func_wrapper_tIlZNS0_11sum_functorIlllEclERNS_14TensorIteratorEEUlllE_EEjlLi4ELi4EEEEEvT1_,(.L_x_10033 - _ZN2at6native13reduce_kernelILi256ELi2ENS0_8ReduceOpIlNS0_14func_wrapper_tIlZNS0_11sum_functorIlllEclERNS_14TensorIteratorEEUlllE_EEjlLi4ELi4EEEEEvT1_)
        .other          _ZN2at6native13reduce_kernelILi256ELi2ENS0_8ReduceOpIlNS0_14func_wrapper_tIlZNS0_11sum_functorIlllEclERNS_14TensorIteratorEEUlllE_EEjlLi4ELi4EEEEEvT1_,@"STO_CUDA_ENTRY STV_DEFAULT"
_ZN2at6native13reduce_kernelILi256ELi2ENS0_8ReduceOpIlNS0_14func_wrapper_tIlZNS0_11sum_functorIlllEclERNS_14TensorIteratorEEUlllE_EEjlLi4ELi4EEEEEvT1_:
.text._ZN2at6native13reduce_kernelILi256ELi2ENS0_8ReduceOpIlNS0_14func_wrapper_tIlZNS0_11sum_functorIlllEclERNS_14TensorIteratorEEUlllE_EEjlLi4ELi4EEEEEvT1_:
        /* <DEDUP_REMOVED lines=297> */
.L_x_8414:
        /* <DEDUP_REMOVED lines=32> */
.L_x_8418:
        /* <DEDUP_REMOVED lines=33> */
[----:B0-----:R-:W-:-:S04]  /*16a0*/  IADD3 R25, P0, PT, R4, UR4, RZ ;  /* 0x0000000404197c10 */ /* 0x001fc8000ff1e0ff */
[----:B------:R-:W-:-:S09]  /*16b0*/  IADD3.X R27, PT, PT, R5, UR5, RZ, P0, !PT ;  /* 0x00000005051b7c10 */ /* 0x000fd200087fe4ff */
.L_x_8422:
[----:B------:R-:W-:Y:S05]  /*16c0*/  BSYNC.RECONVERGENT B1 ;  /* 0x0000000000017941 */ /* 0x000fea0003800200 */
.L_x_8421:
[----:B------:R-:W0:Y:S01]  /*16d0*/  LDC R5, c[0x0][0x394] ;  /* 0x0000e500ff057b82 */ /* 0x000e220000000800 */
[----:B------:R-:W-:-:S05]  /*16e0*/  IADD3 R50, P0, PT, R50, 0x20, RZ ;  /* 0x0000002032327810 */ /* 0x000fca0007f1e0ff */
[----:B------:R-:W-:Y:S01]  /*16f0*/  IMAD.X R51, RZ, RZ, R51, P0 ;  /* 0x000000ffff337224 */ /* 0x000fe200000e0633 */
[----:B0-----:R-:W-:-:S07]  /*1700*/  IADD3 R18, PT, PT, R0, -0x4, R5 ;  /* 0xfffffffc00127810 */ /* 0x001fce0007ffe005 */
.L_x_8420:
[----:B------:R-:W-:Y:S05]  /*1710*/  BSYNC.RECONVERGENT B0 ;  /* 0x0000000000007941 */ /* 0x000fea0003800200 */
.L_x_8419:
        /* <DEDUP_REMOVED lines=18> */
.L_x_8425:
[C---:B------:R-:W-:Y:S01]  /*1840*/  IMAD.WIDE.U32 R4, R13.reuse, 0x20, R50 ;  /* 0x000000200d047825 */ /* 0x040fe200078e0032 */
[----:B------:R-:W0:Y:S05]  /*1850*/  LDCU UR4, c[0x0][0x39c] ;  /* 0x00007380ff0477ac */ /* 0x000e2a0008000800 */
[----:B------:R-:W2:Y:S01]  /*1860*/  LDG.E.ENL2.256 R8, R4, desc[UR36][R4.64] ;  /* 0xfe0000240404797e */ /* 0x000ea20008121908 */
[----:B0-----:R-:W-:-:S04]  /*1870*/  IADD3 R13, PT, PT, R13, UR4, RZ ;  /* 0x000000040d0d7c10 */ /* 0x001fc8000fffe0ff */
        /* <DEDUP_REMOVED lines=11> */
.L_x_8424:
[----:B------:R-:W-:Y:S05]  /*1930*/  BSYNC.RECONVERGENT B0 ;  /* 0x0000000000007941 */ /* 0x000fea0003800200 */
.L_x_8423:
        /* <DEDUP_REMOVED lines=10> */
.L_x_8427:
[----:B------:R-:W-:Y:S05]  /*19e0*/  BSYNC.RECONVERGENT B0 ;  /* 0x0000000000007941 */ /* 0x000fea0003800200 */
.L_x_8426:
[----:B------:R-:W-:Y:S01]  /*19f0*/  IADD3 R4, P0, P1, R12, R21, R25 ;  /* 0x000000150c047210 */ /* 0x000fe2000791e019 */
[----:B------:R-:W-:Y:S02]  /*1a00*/  HFMA2 R31, -RZ, RZ, 0, 0 ;  /* 0x00000000ff1f7431 */ /* 0x000fe400000001ff */
[----:B------:R-:W-:Y:S01]  /*1a10*/  IMAD.MOV.U32 R0, RZ, RZ, RZ ;  /* 0x000000ffff007224 */ /* 0x000fe200078e00ff */
[----:B------:R-:W-:Y:S02]  /*1a20*/  IADD3 R4, P2, PT, R29, R4, RZ ;  /* 0x000000041d047210 */ /* 0x000fe40007f5e0ff */
[----:B------:R-:W-:-:S05]  /*1a30*/  IADD3.X R6, PT, PT, R14, R23, R27, P0, P1 ;  /* 0x000000170e067210 */ /* 0x000fca00007e241b */
[----:B------:R-:W-:Y:S01]  /*1a40*/  IMAD.X R5, R3, 0x1, R6, P2 ;  /* 0x0000000103057824 */ /* 0x000fe200010e0606 */
[----:B------:R-:W-:Y:S06]  /*1a50*/  BRA `(.L_x_8416) ;  /* 0x000000a000147947 */ /* 0x000fec0003800000 */
.L_x_8417:
        /* <DEDUP_REMOVED lines=40> */
.L_x_8431:
[----:B------:R-:W-:Y:S01]  /*1ce0*/  SHF.R.U32.HI R13, RZ, 0x1, R49 ;  /* 0x00000001ff0d7819 */ /* 0x000fe20000011631 */
[----:B------:R-:W-:-:S03]  /*1cf0*/  IMAD.IADD R5, R49, 0x1, R18 ;  /* 0x0000000131057824 */ /* 0x000fc600078e0212 */
[C---:B------:R-:W-:Y:S01]  /*1d00*/  IADD3 R4, PT, PT, R13.reuse, R18, RZ ;  /* 0x000000120d047210 */ /* 0x040fe20007ffe0ff */
[--C-:B------:R-:W-:Y:S01]  /*1d10*/  IMAD R49, R18, 0x2, R5.reuse ;  /* 0x0000000212317824 */ /* 0x100fe200078e0205 */
[----:B------:R-:W-:Y:S01]  /*1d20*/  SHF.R.U32.HI R21, RZ, 0x1, R5 ;  /* 0x00000001ff157819 */ /* 0x000fe20000011605 */
[----:B------:R-:W-:Y:S01]  /*1d30*/  IMAD.WIDE.U32 R12, R13, 0x10, R50 ;  /* 0x000000100d0c7825 */ /* 0x000fe200078e0032 */
[----:B------:R-:W-:Y:S02]  /*1d40*/  SHF.L.U32 R6, R4, 0x4, RZ ;  /* 0x0000000404067819 */ /* 0x000fe400000006ff */
[----:B------:R-:W-:Y:S02]  /*1d50*/  SHF.R.U32.HI R4, RZ, 0x1c, R4 ;  /* 0x0000001cff047819 */ /* 0x000fe40000011604 */
[----:B------:R-:W-:Y:S01]  /*1d60*/  LOP3.LUT R9, R6, 0xfffffff0, RZ, 0xc0, !PT ;  /* 0xfffffff006097812 */ /* 0x000fe200078ec0ff */
[----:B------:R-:W2:Y:S01]  /*1d70*/  LDG.E.128 R12, desc[UR36][R12.64] ;  /* 0x000000240c0c7981 */ /* 0x000ea2000c1e1d00 */
[----:B------:R-:W-:-:S02]  /*1d80*/  SHF.R.U32.HI R5, RZ, 0x1, R49 ;  /* 0x00000001ff057819 */ /* 0x000fc40000011631 */
[----:B------:R-:W-:Y:S02]  /*1d90*/  LOP3.LUT R7, R4, 0x7, RZ, 0xc0, !PT ;  /* 0x0000000704077812 */ /* 0x000fe400078ec0ff */
[----:B------:R-:W-:Y:S01]  /*1da0*/  IADD3 R8, P0, PT, R50, R9, RZ ;  /* 0x0000000932087210 */ /* 0x000fe20007f1e0ff */
[----:B------:R-:W-:-:S03]  /*1db0*/  IMAD.WIDE.U32 R20, R21, 0x10, R50 ;  /* 0x0000001015147825 */ /* 0x000fc600078e0032 */
[----:B------:R-:W-:Y:S01]  /*1dc0*/  IADD3.X R9, PT, PT, R51, R7, RZ, P0, !PT ;  /* 0x0000000733097210 */ /* 0x000fe200007fe4ff */
[----:B------:R-:W-:Y:S02]  /*1dd0*/  IMAD.WIDE.U32 R4, R5, 0x10, R50 ;  /* 0x0000001005047825 */ /* 0x000fe400078e0032 */
[----:B------:R-:W3:Y:S04]  /*1de0*/  LDG.E.128 R20, desc[UR36][R20.64] ;  /* 0x0000002414147981 */ /* 0x000ee8000c1e1d00 */
[----:B------:R-:W4:Y:S04]  /*1df0*/  LDG.E.128 R4, desc[UR36][R4.64] ;  /* 0x0000002404047981 */ /* 0x000f28000c1e1d00 */
[----:B------:R-:W5:Y:S01]  /*1e00*/  LDG.E.128 R8, desc[UR36][R8.64] ;  /* 0x0000002408087981 */ /* 0x000f62000c1e1d00 */
[----:B------:R-:W-:-:S04]  /*1e10*/  IMAD.IADD R49, R49, 0x1, R18 ;  /* 0x0000000131317824 */ /* 0x000fc800078e0212 */
[----:B------:R-:W-:-:S05]  /*1e20*/  IMAD R53, R18, 0x3, R49 ;  /* 0x0000000312357824 */ /* 0x000fca00078e0231 */
[----:B------:R-:W-:Y:S02]  /*1e30*/  ISETP.GE.U32.AND P0, PT, R53, R48, PT ;  /* 0x000000303500720c */ /* 0x000fe40003f06070 */
[----:B--2---:R-:W-:Y:S02]  /*1e40*/  IADD3 R47, P2, PT, R14, R47, RZ ;  /* 0x0000002f0e2f7210 */ /* 0x004fe40007f5e0ff */
[----:B------:R-:W-:-:S03]  /*1e50*/  IADD3 R28, P1, PT, R12, R28, RZ ;  /* 0x0000001c0c1c7210 */ /* 0x000fc60007f3e0ff */
[----:B------:R-:W-:Y:S01]  /*1e60*/  IMAD.X R24, R15, 0x1, R24, P2 ;  /* 0x000000010f187824 */ /* 0x000fe200010e0618 */
[----:B------:R-:W-:Y:S02]  /*1e70*/  IADD3.X R26, PT, PT, R13, R26, RZ, P1, !PT ;  /* 0x0000001a0d1a7210 */ /* 0x000fe40000ffe4ff */
[----:B---3--:R-:W-:Y:S02]  /*1e80*/  IADD3 R0, P2, PT, R22, R0, RZ ;  /* 0x0000000016007210 */ /* 0x008fe40007f5e0ff */
[----:B------:R-:W-:Y:S02]  /*1e90*/  IADD3 R43, P1, PT, R20, R43, RZ ;  /* 0x0000002b142b7210 */ /* 0x000fe40007f3e0ff */
[----:B----4-:R-:W-:Y:S02]  /*1ea0*/  IADD3 R29, P6, PT, R6, R29, RZ ;  /* 0x0000001d061d7210 */ /* 0x010fe40007fde0ff */
[----:B------:R-:W-:Y:S02]  /*1eb0*/  IADD3 R27, P5, PT, R4, R27, RZ ;  /* 0x0000001b041b7210 */ /* 0x000fe40007fbe0ff */
[----:B-----5:R-:W-:-:S02]  /*1ec0*/  IADD3 R25, P4, PT, R10, R25, RZ ;  /* 0x000000190a197210 */ /* 0x020fc40007f9e0ff */
[----:B------:R-:W-:Y:S01]  /*1ed0*/  IADD3 R3, P3, PT, R8, R3, RZ ;  /* 0x0000000308037210 */ /* 0x000fe20007f7e0ff */
[----:B------:R-:W-:Y:S01]  /*1ee0*/  IMAD.X R39, R23, 0x1, R39, P2 ;  /* 0x0000000117277824 */ /* 0x000fe200010e0627 */
[----:B------:R-:W-:Y:S01]  /*1ef0*/  IADD3.X R41, PT, PT, R21, R41, RZ, P1, !PT ;  /* 0x0000002915297210 */ /* 0x000fe20000ffe4ff */
[----:B------:R-:W-:Y:S01]  /*1f00*/  IMAD.X R31, R7, 0x1, R31, P6 ;  /* 0x00000001071f7824 */ /* 0x000fe200030e061f */
[----:B------:R-:W-:Y:S01]  /*1f10*/  IADD3.X R33, PT, PT, R5, R33, RZ, P5, !PT ;  /* 0x0000002105217210 */ /* 0x000fe20002ffe4ff */
[----:B------:R-:W-:Y:S01]  /*1f20*/  IMAD.X R35, R11, 0x1, R35, P4 ;  /* 0x000000010b237824 */ /* 0x000fe200020e0623 */
[----:B------:R-:W-:Y:S01]  /*1f30*/  IADD3.X R37, PT, PT, R9, R37, RZ, P3, !PT ;  /* 0x0000002509257210 */ /* 0x000fe20001ffe4ff */
[----:B------:R-:W-:Y:S06]  /*1f40*/  @!P0 BRA `(.L_x_8431) ;  /* 0xfffffffc00648947 */ /* 0x000fec000383ffff */
[----:B------:R-:W-:Y:S05]  /*1f50*/  BSYNC.RECONVERGENT B1 ;  /* 0x0000000000017941 */ /* 0x000fea0003800200 */
.L_x_8430:
[----:B------:R-:W-:Y:S05]  /*1f60*/  BSYNC.RECONVERGENT B0 ;  /* 0x0000000000007941 */ /* 0x000fea0003800200 */
.L_x_8429:
        /* <DEDUP_REMOVED lines=23> */
.L_x_8433:
[----:B------:R-:W-:Y:S05]  /*20e0*/  BSYNC.RECONVERGENT B0 ;  /* 0x0000000000007941 */ /* 0x000fea0003800200 */
.L_x_8432:
[----:B------:R-:W-:Y:S04]  /*20f0*/  BSSY.RECONVERGENT B0, `(.L_x_8434) ;  /* 0x000001a000007945 */ /* 0x000fe80003800200 */
[----:B------:R-:W-:Y:S05]  /*2100*/  @P0 BRA `(.L_x_8435) ;  /* 0x0000000000600947 */ /* 0x000fea0003800000 */
[----:B------:R-:W-:Y:S01]  /*2110*/  IMAD.IADD R49, R49, 0x1, R18 ;  /* 0x0000000131317824 */ /* 0x000fe200078e0212 */
[----:B-----5:R-:W-:Y:S02]  /*2120*/  IADD3 R47, P2, PT, R14, R47, RZ ;  /* 0x0000002f0e2f7210 */ /* 0x020fe40007f5e0ff */
[----:B------:R-:W-:Y:S02]  /*2130*/  IADD3 R28, P1, PT, R12, R28, RZ ;  /* 0x0000001c0c1c7210 */ /* 0x000fe40007f3e0ff */
[----:B------:R-:W-:Y:S01]  /*2140*/  ISETP.GE.U32.AND P0, PT, R49, R48, PT ;  /* 0x000000303100720c */ /* 0x000fe20003f06070 */
[----:B------:R-:W-:Y:S01]  /*2150*/  IMAD.X R24, R15, 0x1, R24, P2 ;  /* 0x000000010f187824 */ /* 0x000fe200010e0618 */
[----:B------:R-:W-:-:S11]  /*2160*/  IADD3.X R26, PT, PT, R13, R26, RZ, P1, !PT ;  /* 0x0000001a0d1a7210 */ /* 0x000fd60000ffe4ff */
[----:B------:R-:W-:Y:S05]  /*2170*/  @P0 BRA `(.L_x_8435) ;  /* 0x0000000000440947 */ /* 0x000fea0003800000 */
[----:B------:R-:W-:Y:S02]  /*2180*/  IADD3 R13, PT, PT, R49, R18, RZ ;  /* 0x00000012310d7210 */ /* 0x000fe40007ffe0ff */
[----:B------:R-:W-:Y:S02]  /*2190*/  IADD3 R43, P1, PT, R20, R43, RZ ;  /* 0x0000002b142b7210 */ /* 0x000fe40007f3e0ff */
[----:B------:R-:W-:Y:S02]  /*21a0*/  ISETP.GE.U32.AND P0, PT, R13, R48, PT ;  /* 0x000000300d00720c */ /* 0x000fe40003f06070 */
[----:B------:R-:W-:Y:S01]  /*21b0*/  IADD3 R0, P2, PT, R22, R0, RZ ;  /* 0x0000000016007210 */ /* 0x000fe20007f5e0ff */
[----:B------:R-:W-:-:S03]  /*21c0*/  IMAD.X R41, R21, 0x1, R41, P1 ;  /* 0x0000000115297824 */ /* 0x000fc600008e0629 */
[----:B------:R-:W-:-:S07]  /*21d0*/  IADD3.X R39, PT, PT, R23, R39, RZ, P2, !PT ;  /* 0x0000002717277210 */ /* 0x000fce00017fe4ff */
[----:B------:R-:W-:Y:S05]  /*21e0*/  @P0 BRA `(.L_x_8435) ;  /* 0x0000000000280947 */ /* 0x000fea0003800000 */
[----:B------:R-:W-:Y:S01]  /*21f0*/  IMAD.IADD R13, R13, 0x1, R18 ;  /* 0x000000010d0d7824 */ /* 0x000fe200078e0212 */
[----:B------:R-:W-:Y:S02]  /*2200*/  IADD3 R25, P2, PT, R10, R25, RZ ;  /* 0x000000190a197210 */ /* 0x000fe40007f5e0ff */
[----:B------:R-:W-:Y:S02]  /*2210*/  IADD3 R3, P1, PT, R8, R3, RZ ;  /* 0x0000000308037210 */ /* 0x000fe40007f3e0ff */
[----:B------:R-:W-:Y:S01]  /*2220*/  ISETP.GE.U32.AND P0, PT, R13, R48, PT ;  /* 0x000000300d00720c */ /* 0x000fe20003f06070 */
[----:B------:R-:W-:Y:S01]  /*2230*/  IMAD.X R35, R11, 0x1, R35, P2 ;  /* 0x000000010b237824 */ /* 0x000fe200010e0623 */
[----:B------:R-:W-:-:S11]  /*2240*/  IADD3.X R37, PT, PT, R9, R37, RZ, P1, !PT ;  /* 0x0000002509257210 */ /* 0x000fd60000ffe4ff */
[----:B------:R-:W-:Y:S02]  /*2250*/  @!P0 IADD3 R29, P4, PT, R6, R29, RZ ;  /* 0x0000001d061d8210 */ /* 0x000fe40007f9e0ff */
[----:B------:R-:W-:-:S03]  /*2260*/  @!P0 IADD3 R27, P3, PT, R4, R27, RZ ;  /* 0x0000001b041b8210 */ /* 0x000fc60007f7e0ff */
[----:B------:R-:W-:Y:S01]  /*2270*/  @!P0 IMAD.X R31, R7, 0x1, R31, P4 ;  /* 0x00000001071f8824 */ /* 0x000fe200020e061f */
[----:B------:R-:W-:-:S09]  /*2280*/  @!P0 IADD3.X R33, PT, PT, R5, R33, RZ, P3, !PT ;  /* 0x0000002105218210 */ /* 0x000fd20001ffe4ff */
.L_x_8435:
[----:B------:R-:W-:Y:S05]  /*2290*/  BSYNC.RECONVERGENT B0 ;  /* 0x0000000000007941 */ /* 0x000fea0003800200 */
.L_x_8434:
[----:B------:R-:W-:Y:S02]  /*22a0*/  IADD3 R0, P2, P3, R25, R0, R47 ;  /* 0x0000000019007210 */ /* 0x000fe40007b5e02f */
[----:B-----5:R-:W-:Y:S02]  /*22b0*/  IADD3 R4, P0, P1, R3, R43, R28 ;  /* 0x0000002b03047210 */ /* 0x020fe4000791e01c */
[----:B------:R-:W-:Y:S02]  /*22c0*/  IADD3 R0, P5, PT, R29, R0, RZ ;  /* 0x000000001d007210 */ /* 0x000fe40007fbe0ff */
[----:B------:R-:W-:Y:S02]  /*22d0*/  IADD3.X R24, PT, PT, R35, R39, R24, P2, P3 ;  /* 0x0000002723187210 */ /* 0x000fe400017e6418 */
[----:B------:R-:W-:Y:S02]  /*22e0*/  IADD3 R4, P4, PT, R27, R4, RZ ;  /* 0x000000041b047210 */ /* 0x000fe40007f9e0ff */
[----:B------:R-:W-:Y:S01]  /*22f0*/  IADD3.X R26, PT, PT, R37, R41, R26, P0, P1 ;  /* 0x00000029251a7210 */ /* 0x000fe200007e241a */
[----:B------:R-:W-:-:S03]  /*2300*/  IMAD.X R31, R31, 0x1, R24, P5 ;  /* 0x000000011f1f7824 */ /* 0x000fc600028e0618 */
[----:B------:R-:W-:Y:S01]  /*2310*/  IADD3.X R5, PT, PT, R33, R26, RZ, P4, !PT ;  /* 0x0000001a21057210 */ /* 0x000fe200027fe4ff */
[----:B------:R-:W-:Y:S06]  /*2320*/  BRA `(.L_x_8416) ;  /* 0x0000009400e07947 */ /* 0x000fec0003800000 */
.L_x_8428:
        /* <DEDUP_REMOVED lines=36> */
.L_x_8439:
        /* <DEDUP_REMOVED lines=27> */
[----:B----4-:R-:W-:Y:S02]  /*2720*/  IADD3 R41, P4, PT, R6, R41, RZ ;  /* 0x0000002906297210 */ /* 0x010fe40007f9e0ff */
[----:B------:R-:W-:Y:S02]  /*2730*/  IADD3 R35, P1, PT, R20, R35, RZ ;  /* 0x0000002314237210 */ /* 0x000fe40007f3e0ff */
[----:B-----5:R-:W-:Y:S02]  /*2740*/  IADD3 R47, P6, PT, R10, R47, RZ ;  /* 0x0000002f0a2f7210 */ /* 0x020fe40007fde0ff */
[----:B------:R-:W-:-:S02]  /*2750*/  IADD3 R39, P3, PT, R4, R39, RZ ;  /* 0x0000002704277210 */ /* 0x000fc40007f7e0ff */
        /* <DEDUP_REMOVED lines=9> */
.L_x_8438:
[----:B------:R-:W-:Y:S05]  /*27f0*/  BSYNC.RECONVERGENT B0 ;  /* 0x0000000000007941 */ /* 0x000fea0003800200 */
.L_x_8437:
        /* <DEDUP_REMOVED lines=27> */
.L_x_8441:
[----:B------:R-:W-:Y:S05]  /*29b0*/  BSYNC.RECONVERGENT B0 ;  /* 0x0000000000007941 */ /* 0x000fea0003800200 */
.L_x_8440:
        /* <DEDUP_REMOVED lines=26> */
.L_x_8443:
[----:B------:R-:W-:Y:S05]  /*2b60*/  BSYNC.RECONVERGENT B0 ;  /* 0x0000000000007941 */ /* 0x000fea0003800200 */
.L_x_8442:
[----:B-----5:R-:W-:Y:S02]  /*2b70*/  IADD3 R4, P0, P1, R39, R35, R30 ;  /* 0x0000002327047210 */ /* 0x020fe4000791e01e */
[----:B------:R-:W-:Y:S02]  /*2b80*/  IADD3 R0, P2, P3, R41, R37, R26 ;  /* 0x0000002529007210 */ /* 0x000fe40007b5e01a */
[----:B------:R-:W-:Y:S02]  /*2b90*/  IADD3 R4, P4, PT, R43, R4, RZ ;  /* 0x000000042b047210 */ /* 0x000fe40007f9e0ff */
[----:B------:R-:W-:Y:S02]  /*2ba0*/  IADD3 R0, P5, PT, R47, R0, RZ ;  /* 0x000000002f007210 */ /* 0x000fe40007fbe0ff */
[----:B------:R-:W-:Y:S02]  /*2bb0*/  IADD3.X R28, PT, PT, R27, R3, R28, P0, P1 ;  /* 0x000000031b1c7210 */ /* 0x000fe400007e241c */
[----:B------:R-:W-:-:S02]  /*2bc0*/  IADD3.X R24, PT, PT, R29, R25, R24, P2, P3 ;  /* 0x000000191d187210 */ /* 0x000fc400017e6418 */
[----:B------:R-:W-:-:S03]  /*2bd0*/  IADD3.X R5, PT, PT, R31, R28, RZ, P4, !PT ;  /* 0x0000001c1f057210 */ /* 0x000fc600027fe4ff */
[----:B------:R-:W-:Y:S01]  /*2be0*/  IMAD.X R31, R33, 0x1, R24, P5 ;  /* 0x00000001211f7824 */ /* 0x000fe200028e0618 */
[----:B------:R-:W-:Y:S06]  /*2bf0*/  BRA `(.L_x_8416) ;  /* 0x0000008c00ac7947 */ /* 0x000fec0003800000 */
.L_x_8436:
        /* <DEDUP_REMOVED lines=42> */
.L_x_8451:
        /* <DEDUP_REMOVED lines=313> */
.L_x_8447:
        /* <DEDUP_REMOVED lines=241> */
.L_x_8448:
        /* <DEDUP_REMOVED lines=241> */
.L_x_8449:
        /* <DEDUP_REMOVED lines=240> */
.L_x_8450:
[----:B------:R-:W-:-:S04]  /*6f50*/  LOP3.LUT R13, R46, 0xfffffff0, RZ, 0xc0, !PT ;  /* 0xfffffff02e0d7812 */ /* 0x000fc800078ec0ff */
[----:B------:R-:W-:-:S04]  /*6f60*/  IADD3 R12, P1, PT, R13, R50, RZ ;  /* 0x000000320d0c7210 */ /* 0x000fc80007f3e0ff */
[----:B------:R-:W-:-:S06]  /*6f70*/  IADD3.X R13, PT, PT, RZ, R51, RZ, P1, !PT ;  /* 0x00000033ff0d7210 */ /* 0x000fcc0000ffe4ff */
[----:B------:R-:W5:Y:S03]  /*6f80*/  LDG.E.128 R12, desc[UR36][R12.64] ;  /* 0x000000240c0c7981 */ /* 0x000f66000c1e1d00 */
.L_x_8446:
[----:B------:R-:W2:Y:S01]  /*6f90*/  LDCU UR5, c[0x0][0x394] ;  /* 0x00007280ff0577ac */ /* 0x000ea20008000800 */
[----:B-1----:R-:W-:Y:S01]  /*6fa0*/  IMAD.U32 R46, RZ, RZ, UR4 ;  /* 0x00000004ff2e7e24 */ /* 0x002fe2000f8e00ff */
[----:B-----5:R-:W-:Y:S02]  /*6fb0*/  IADD3 R40, P3, PT, R40, R28, RZ ;  /* 0x0000001c28287210 */ /* 0x020fe40007f7e0ff */
[----:B------:R-:W-:Y:S02]  /*6fc0*/  IADD3 R39, P6, PT, R39, R30, RZ ;  /* 0x0000001e27277210 */ /* 0x000fe40007fde0ff */
[----:B------:R-:W-:Y:S01]  /*6fd0*/  LEA R41, R46, R41, 0x2 ;  /* 0x000000292e297211 */ /* 0x000fe200078e10ff */
[----:B------:R-:W-:Y:S01]  /*6fe0*/  IMAD.X R38, R38, 0x1, R29, P3 ;  /* 0x0000000126267824 */ /* 0x000fe200018e061d */
[----:B------:R-:W-:Y:S02]  /*6ff0*/  IADD3 R33, P5, PT, R33, R24, RZ ;  /* 0x0000001821217210 */ /* 0x000fe40007fbe0ff */
[----:B------:R-:W-:Y:S01]  /*7000*/  IADD3.X R36, PT, PT, R36, R31, RZ, P6, !PT ;  /* 0x0000001f24247210 */ /* 0x000fe200037fe4ff */
[----:B------:R-:W-:Y:S01]  /*7010*/  IMAD R47, R46, 0x3, R41 ;  /* 0x000000032e2f7824 */ /* 0x000fe200078e0229 */
[----:B------:R-:W-:-:S02]  /*7020*/  IADD3 R7, P2, PT, R7, R26, RZ ;  /* 0x0000001a07077210 */ /* 0x000fc40007f5e0ff */
[----:B------:R-:W-:Y:S02]  /*7030*/  IADD3 R3, P6, PT, R3, R12, RZ ;  /* 0x0000000c03037210 */ /* 0x000fe40007fde0ff */
[----:B------:R-:W-:Y:S01]  /*7040*/  IADD3.X R37, PT, PT, R37, R25, RZ, P5, !PT ;  /* 0x0000001925257210 */ /* 0x000fe20002ffe4ff */
[----:B------:R-:W-:Y:S01]  /*7050*/  IMAD.X R35, R35, 0x1, R27, P2 ;  /* 0x0000000123237824 */ /* 0x000fe200010e061b */
[----:B--2---:R-:W-:Y:S01]  /*7060*/  MOV R48, UR5 ;  /* 0x0000000500307c02 */ /* 0x004fe20008000f00 */
[----:B------:R-:W-:Y:S01]  /*7070*/  IMAD.X R18, R18, 0x1, R13, P6 ;  /* 0x0000000112127824 */ /* 0x000fe200030e060d */
[----:B------:R-:W-:Y:S02]  /*7080*/  IADD3 R5, P4, PT, R5, R20, RZ ;  /* 0x0000001405057210 */ /* 0x000fe40007f9e0ff */
[----:B------:R-:W-:Y:S02]  /*7090*/  ISETP.GE.U32.AND P1, PT, R47, R48, PT ;  /* 0x000000302f00720c */ /* 0x000fe40003f26070 */
[----:B------:R-:W-:-:S02]  /*70a0*/  IADD3 R4, P3, PT, R4, R22, RZ ;  /* 0x0000001604047210 */ /* 0x000fc40007f7e0ff */
[----:B------:R-:W-:Y:S02]  /*70b0*/  IADD3 R0, P5, PT, R0, R14, RZ ;  /* 0x0000000e00007210 */ /* 0x000fe40007fbe0ff */
[----:B------:R-:W-:Y:S02]  /*70c0*/  IADD3.X R34, PT, PT, R34, R21, RZ, P4, !PT ;  /* 0x0000001522227210 */ /* 0x000fe400027fe4ff */
[----:B------:R-:W-:Y:S02]  /*70d0*/  IADD3.X R32, PT, PT, R32, R23, RZ, P3, !PT ;  /* 0x0000001720207210 */ /* 0x000fe40001ffe4ff */
[----:B------:R-:W-:-:S03]  /*70e0*/  IADD3.X R6, PT, PT, R6, R15, RZ, P5, !PT ;  /* 0x0000000f06067210 */ /* 0x000fc60002ffe4ff */
[----:B------:R-:W-:Y:S05]  /*70f0*/  @!P1 BRA `(.L_x_8451) ;  /* 0xffffffbc00689947 */ /* 0x000fea000383ffff */
.L_x_8445:
[----:B0-----:R-:W-:Y:S05]  /*7100*/  BSYNC.RECONVERGENT B0 ;  /* 0x0000000000007941 */ /* 0x001fea0003800200 */
.L_x_8444:
        /* <DEDUP_REMOVED lines=284> */
.L_x_8455:
[----:B------:R-:W-:Y:S02]  /*82d0*/  SHF.R.U32.HI R28, RZ, 0x4, R28 ;  /* 0x00000004ff1c7819 */ /* 0x000fe4000001161c */
[----:B------:R-:W-:-:S07]  /*82e0*/  MOV R29, RZ ;  /* 0x000000ff001d7202 */ /* 0x000fce0000000f00 */
.L_x_8454:
        /* <DEDUP_REMOVED lines=284> */
.L_x_8457:
[----:B------:R-:W-:Y:S01]  /*94b0*/  SHF.R.U32.HI R26, RZ, 0x4, R26 ;  /* 0x00000004ff1a7819 */ /* 0x000fe2000001161a */
[----:B------:R-:W-:-:S07]  /*94c0*/  IMAD.MOV.U32 R27, RZ, RZ, RZ ;  /* 0x000000ffff1b7224 */ /* 0x000fce00078e00ff */
.L_x_8456:
        /* <DEDUP_REMOVED lines=281> */
.L_x_8459:
[----:B------:R-:W-:Y:S02]  /*a660*/  SHF.R.U32.HI R22, RZ, 0x4, R22 ;  /* 0x00000004ff167819 */ /* 0x000fe40000011616 */
[----:B------:R-:W-:-:S07]  /*a670*/  MOV R23, RZ ;  /* 0x000000ff00177202 */ /* 0x000fce0000000f00 */
.L_x_8458:
        /* <DEDUP_REMOVED lines=281> */
.L_x_8461:
[----:B------:R-:W-:Y:S02]  /*b810*/  SHF.R.U32.HI R12, RZ, 0x4, R12 ;  /* 0x00000004ff0c7819 */ /* 0x000fe4000001160c */
[----:B------:R-:W-:-:S07]  /*b820*/  MOV R13, RZ ;  /* 0x000000ff000d7202 */ /* 0x000fce0000000f00 */
.L_x_8460:
[----:B------:R-:W-:-:S04]  /*b830*/  LEA R14, P0, R12, R49, 0x4 ;  /* 0x000000310c0e7211 */ /* 0x000fc800078020ff */
[----:B------:R-:W-:-:S06]  /*b840*/  LEA.HI.X R15, R12, R42, R13, 0x4, P0 ;  /* 0x0000002a0c0f7211 */ /* 0x000fcc00000f240d */
[----:B------:R-:W5:Y:S03]  /*b850*/  LDG.E.128 R12, desc[UR36][R14.64] ;  /* 0x000000240e0c7981 */ /* 0x000f66000c1e1d00 */
.L_x_8453:
[----:B------:R-:W-:Y:S05]  /*b860*/  BSYNC.RECONVERGENT B0 ;  /* 0x0000000000007941 */ /* 0x000fea0003800200 */
.L_x_8452:
[----:B------:R-:W-:Y:S01]  /*b870*/  ISETP.GE.U32.AND P0, PT, R41, R48, PT ;  /* 0x000000302900720c */ /* 0x000fe20003f06070 */
[----:B------:R-:W-:-:S12]  /*b880*/  BSSY.RECONVERGENT B0, `(.L_x_8462) ;  /* 0x000001a000007945 */ /* 0x000fd80003800200 */
[----:B------:R-:W-:Y:S05]  /*b890*/  @P0 BRA `(.L_x_8463) ;  /* 0x0000000000600947 */ /* 0x000fea0003800000 */
[----:B------:R-:W-:Y:S01]  /*b8a0*/  IMAD.IADD R9, R41, 0x1, R46 ;  /* 0x0000000129097824 */ /* 0x000fe200078e022e */
[----:B-----5:R-:W-:Y:S02]  /*b8b0*/  IADD3 R40, P1, PT, R28, R40, RZ ;  /* 0x000000281c287210 */ /* 0x020fe40007f3e0ff */
[----:B------:R-:W-:Y:S02]  /*b8c0*/  IADD3 R39, P2, PT, R30, R39, RZ ;  /* 0x000000271e277210 */ /* 0x000fe40007f5e0ff */
[----:B------:R-:W-:Y:S02]  /*b8d0*/  ISETP.GE.U32.AND P0, PT, R9, R48, PT ;  /* 0x000000300900720c */ /* 0x000fe40003f06070 */
[----:B------:R-:W-:Y:S02]  /*b8e0*/  IADD3.X R38, PT, PT, R29, R38, RZ, P1, !PT ;  /* 0x000000261d267210 */ /* 0x000fe40000ffe4ff */
[----:B------:R-:W-:-:S09]  /*b8f0*/  IADD3.X R36, PT, PT, R31, R36, RZ, P2, !PT ;  /* 0x000000241f247210 */ /* 0x000fd200017fe4ff */
[----:B------:R-:W-:Y:S05]  /*b900*/  @P0 BRA `(.L_x_8463) ;  /* 0x0000000000440947 */ /* 0x000fea0003800000 */
[----:B------:R-:W-:Y:S01]  /*b910*/  IMAD.IADD R9, R9, 0x1, R46 ;  /* 0x0000000109097824 */ /* 0x000fe200078e022e */
[----:B------:R-:W-:Y:S02]  /*b920*/  IADD3 R33, P1, PT, R24, R33, RZ ;  /* 0x0000002118217210 */ /* 0x000fe40007f3e0ff */
        /* <DEDUP_REMOVED lines=11> */
[----:B------:R-:W-:Y:S02]  /*b9e0*/  @!P0 IADD3 R3, P3, PT, R12, R3, RZ ;  /* 0x000000030c038210 */ /* 0x000fe40007f7e0ff */
[----:B------:R-:W-:-:S03]  /*b9f0*/  @!P0 IADD3 R0, P4, PT, R14, R0, RZ ;  /* 0x000000000e008210 */ /* 0x000fc60007f9e0ff */
[----:B------:R-:W-:Y:S01]  /*ba00*/  @!P0 IMAD.X R18, R13, 0x1, R18, P3 ;  /* 0x000000010d128824 */ /* 0x000fe200018e0612 */
[----:B------:R-:W-:-:S09]  /*ba10*/  @!P0 IADD3.X R6, PT, PT, R15, R6, RZ, P4, !PT ;  /* 0x000000060f068210 */ /* 0x000fd200027fe4ff */
.L_x_8463:
[----:B------:R-:W-:Y:S05]  /*ba20*/  BSYNC.RECONVERGENT B0 ;  /* 0x0000000000007941 */ /* 0x000fea0003800200 */
.L_x_8462:
[----:B------:R-:W-:Y:S02]  /*ba30*/  IADD3 R7, P2, P3, R4, R7, R39 ;  /* 0x0000000704077210 */ /* 0x000fe40007b5e027 */
[----:B------:R-:W-:Y:S02]  /*ba40*/  IADD3 R40, P0, P1, R5, R33, R40 ;  /* 0x0000002105287210 */ /* 0x000fe4000791e028 */
[----:B------:R-:W-:Y:S02]  /*ba50*/  IADD3 R0, P5, PT, R7, R0, RZ ;  /* 0x0000000007007210 */ /* 0x000fe40007fbe0ff */
[----:B-----5:R-:W-:Y:S02]  /*ba60*/  IADD3.X R31, PT, PT, R32, R35, R36, P2, P3 ;  /* 0x00000023201f7210 */ /* 0x020fe400017e6424 */
[----:B------:R-:W-:Y:S02]  /*ba70*/  IADD3 R4, P4, PT, R40, R3, RZ ;  /* 0x0000000328047210 */ /* 0x000fe40007f9e0ff */
[----:B------:R-:W-:Y:S01]  /*ba80*/  IADD3.X R5, PT, PT, R34, R37, R38, P0, P1 ;  /* 0x0000002522057210 */ /* 0x000fe200007e2426 */
[----:B------:R-:W-:-:S03]  /*ba90*/  IMAD.X R31, R31, 0x1, R6, P5 ;  /* 0x000000011f1f7824 */ /* 0x000fc600028e0606 */
[----:B------:R-:W-:-:S07]  /*baa0*/  IADD3.X R5, PT, PT, R5, R18, RZ, P4, !PT ;  /* 0x0000001205057210 */ /* 0x000fce00027fe4ff */
.L_x_8416:
[----:B------:R-:W-:Y:S05]  /*bab0*/  BSYNC.RECONVERGENT B6 ;  /* 0x0000000000067941 */ /* 0x000fea0003800200 */
.L_x_8415:
        /* <DEDUP_REMOVED lines=9> */
[----:B--2---:R-:W-:Y:S01]  /*bb50*/  LEA R12, R7, R6, 0x18 ;  /* 0x00000006070c7211 */ /* 0x004fe200078ec0ff */
[----:B------:R-:W-:Y:S01]  /*bb60*/  IMAD.MOV.U32 R6, RZ, RZ, R0 ;  /* 0x000000ffff067224 */ /* 0x000fe200078e0000 */
[----:B------:R-:W-:Y:S02]  /*bb70*/  MOV R7, R31 ;  /* 0x0000001f00077202 */ /* 0x000fe40000000f00 */
[----:B------:R-:W-:Y:S02]  /*bb80*/  LEA R3, R3, R12, 0x4 ;  /* 0x0000000c03037211 */ /* 0x000fe400078e20ff */
[----:B----4-:R-:W-:-:S03]  /*bb90*/  ISETP.GE.U32.AND P0, PT, R13, 0x2, PT ;  /* 0x000000020d00780c */ /* 0x010fc60003f06070 */
[----:B------:R2:W-:Y:S10]  /*bba0*/  STS.128 [R3], R4 ;  /* 0x0000000403007388 */ /* 0x0005f40000000c00 */
[----:B------:R-:W-:Y:S05]  /*bbb0*/  @!P0 BRA `(.L_x_8464) ;  /* 0x00000000005c8947 */ /* 0x000fea0003800000 */
[----:B--2---:R-:W-:-:S07]  /*bbc0*/  MOV R6, R13 ;  /* 0x0000000d00067202 */ /* 0x004fce0000000f00 */
.L_x_8467:
        /* <DEDUP_REMOVED lines=12> */
[----:B--2---:R-:W-:Y:S02]  /*bc90*/  IADD3 R0, P2, PT, R10, R0, RZ ;  /* 0x000000000a007210 */ /* 0x004fe40007f5e0ff */
[----:B------:R-:W-:Y:S02]  /*bca0*/  IADD3 R4, P0, PT, R8, R4, RZ ;  /* 0x0000000408047210 */ /* 0x000fe40007f1e0ff */
[----:B------:R-:W-:Y:S01]  /*bcb0*/  MOV R6, R0 ;  /* 0x0000000000067202 */ /* 0x000fe20000000f00 */
[----:B------:R-:W-:Y:S01]  /*bcc0*/  IMAD.X R31, R11, 0x1, R31, P2 ;  /* 0x000000010b1f7824 */ /* 0x000fe200010e061f */
[----:B------:R-:W-:-:S04]  /*bcd0*/  IADD3.X R5, PT, PT, R9, R5, RZ, P0, !PT ;  /* 0x0000000509057210 */ /* 0x000fc800007fe4ff */
[----:B------:R-:W-:-:S05]  /*bce0*/  MOV R7, R31 ;  /* 0x0000001f00077202 */ /* 0x000fca0000000f00 */
[----:B------:R2:W-:Y:S02]  /*bcf0*/  STS.128 [R3], R4 ;  /* 0x0000000403007388 */ /* 0x0005e40000000c00 */
.L_x_8466:
[----:B------:R-:W-:Y:S05]  /*bd00*/  BSYNC.RECONVERGENT B0 ;  /* 0x0000000000007941 */ /* 0x000fea0003800200 */
.L_x_8465:
[----:B--2---:R-:W-:Y:S01]  /*bd10*/  IMAD.MOV.U32 R6, RZ, RZ, R15 ;  /* 0x000000ffff067224 */ /* 0x004fe200078e000f */
[----:B------:R-:W-:Y:S06]  /*bd20*/  @P1 BRA `(.L_x_8467) ;  /* 0xfffffffc00a81947 */ /* 0x000fec000383ffff */
.L_x_8464:
[----:B------:R-:W3:Y:S02]  /*bd30*/  LDCU UR4, c[0x0][0x3a8] ;  /* 0x00007500ff0477ac */ /* 0x000ee40008000800 */
[----:B---3--:R-:W-:-:S09]  /*bd40*/  UISETP.NE.AND UP0, UPT, UR4, URZ, UPT ;  /* 0x000000ff0400728c */ /* 0x008fd2000bf05270 */
[----:B------:R-:W-:Y:S05]  /*bd50*/  BRA.U !UP0, `(.L_x_8468) ;  /* 0x0000000108d87547 */ /* 0x000fea000b800000 */
[----:B------:R-:W3:Y:S02]  /*bd60*/  LDC R12, c[0x0][0x360] ;  /* 0x0000d800ff0c7b82 */ /* 0x000ee40000000800 */
[----:B---3--:R-:W-:Y:S02]  /*bd70*/  ISETP.GE.U32.AND P0, PT, R12, 0x21, PT ;  /* 0x000000210c00780c */ /* 0x008fe40003f06070 */
[----:B--2---:R-:W-:-:S11]  /*bd80*/  MOV R3, R12 ;  /* 0x0000000c00037202 */ /* 0x004fd60000000f00 */
[----:B------:R-:W-:Y:S05]  /*bd90*/  @!P0 BRA `(.L_x_8469) ;  /* 0x0000000000888947 */ /* 0x000fea0003800000 */
[----:B------:R-:W2:Y:S01]  /*bda0*/  S2UR UR5, SR_CgaCtaId ;  /* 0x00000000000579c3 */ /* 0x000ea20000008800 */
[----:B------:R-:W-:Y:S01]  /*bdb0*/  UMOV UR4, 0x400 ;  /* 0x0000040000047882 */ /* 0x000fe20000000000 */
[----:B------:R-:W-:Y:S01]  /*bdc0*/  IMAD R3, R16, R12, R19 ;  /* 0x0000000c10037224 */ /* 0x000fe200078e0213 */
[----:B------:R-:W-:Y:S01]  /*bdd0*/  UIADD3 UR4, UPT, UPT, UR4, 0x10, URZ ;  /* 0x0000001004047890 */ /* 0x000fe2000fffe0ff */
        /* <DEDUP_REMOVED lines=8> */
[----:B--2---:R-:W-:-:S07]  /*be60*/  MOV R6, R12 ;  /* 0x0000000c00067202 */ /* 0x004fce0000000f00 */
.L_x_8472:
        /* <DEDUP_REMOVED lines=18> */
.L_x_8471:
[----:B------:R-:W-:Y:S05]  /*bf90*/  BSYNC.RECONVERGENT B0 ;  /* 0x0000000000007941 */ /* 0x000fea0003800200 */
.L_x_8470:
[----:B--2---:R-:W-:Y:S01]  /*bfa0*/  IMAD.MOV.U32 R6, RZ, RZ, R14 ;  /* 0x000000ffff067224 */ /* 0x004fe200078e000e */
[----:B------:R-:W-:Y:S06]  /*bfb0*/  @P1 BRA `(.L_x_8472) ;  /* 0xfffffffc00ac1947 */ /* 0x000fec000383ffff */
.L_x_8469:
[----:B------:R-:W-:Y:S01]  /*bfc0*/  ISETP.GE.U32.AND P0, PT, R3, 0x2, PT ;  /* 0x000000020300780c */ /* 0x000fe20003f06070 */
[----:B------:R-:W-:Y:S05]  /*bfd0*/  WARPSYNC.ALL ;  /* 0x0000000000007948 */ /* 0x000fea0003800000 */
[----:B------:R-:W-:Y:S07]  /*bfe0*/  BAR.SYNC.DEFER_BLOCKING 0x0 ;  /* 0x0000000000007b1d */ /* 0x000fee0000010000 */
[----:B------:R-:W-:Y:S05]  /*bff0*/  @!P0 BRA `(.L_x_8468) ;  /* 0x0000000000308947 */ /* 0x000fea0003800000 */
[----:B--2---:R-:W-:-:S07]  /*c000*/  HFMA2 R6, -RZ, RZ, 0, 5.9604644775390625e-08 ;  /* 0x00000001ff067431 */ /* 0x004fce00000001ff */
.L_x_8473:
[----:B------:R-:W2:Y:S04]  /*c010*/  SHFL.DOWN PT, R7, R4, R6, 0x1f ;  /* 0x08001f0604077589 */ /* 0x000ea800000e0000 */
[----:B------:R-:W3:Y:S04]  /*c020*/  SHFL.DOWN PT, R9, R0, R6, 0x1f ;  /* 0x08001f0600097589 */ /* 0x000ee800000e0000 */
[----:B------:R-:W4:Y:S04]  /*c030*/  SHFL.DOWN PT, R8, R5, R6, 0x1f ;  /* 0x08001f0605087589 */ /* 0x000f2800000e0000 */
[----:B------:R5:W0:Y:S02]  /*c040*/  SHFL.DOWN PT, R10, R31, R6, 0x1f ;  /* 0x08001f061f0a7589 */ /* 0x000a2400000e0000 */
[----:B-----5:R-:W-:-:S02]  /*c050*/  SHF.L.U32 R6, R6, 0x1, RZ ;  /* 0x0000000106067819 */ /* 0x020fc400000006ff */
[----:B--2---:R-:W-:Y:S02]  /*c060*/  IADD3 R4, P1, PT, R7, R4, RZ ;  /* 0x0000000407047210 */ /* 0x004fe40007f3e0ff */
[----:B------:R-:W-:Y:S02]  /*c070*/  ISETP.GE.AND P0, PT, R6, R3, PT ;  /* 0x000000030600720c */ /* 0x000fe40003f06270 */
[----:B---3--:R-:W-:Y:S01]  /*c080*/  IADD3 R0, P2, PT, R9, R0, RZ ;  /* 0x0000000009007210 */ /* 0x008fe20007f5e0ff */
[----:B----4-:R-:W-:-:S03]  /*c090*/  IMAD.X R5, R8, 0x1, R5, P1 ;  /* 0x0000000108057824 */ /* 0x010fc600008e0605 */
[----:B0-----:R-:W-:-:S07]  /*c0a0*/  IADD3.X R31, PT, PT, R10, R31, RZ, P2, !PT ;  /* 0x0000001f0a1f7210 */ /* 0x001fce00017fe4ff */
[----:B------:R-:W-:Y:S05]  /*c0b0*/  @!P0 BRA `(.L_x_8473) ;  /* 0xfffffffc00d48947 */ /* 0x000fea000383ffff */
.L_x_8468:
        /* <DEDUP_REMOVED lines=9> */
[----:B--2---:R-:W-:Y:S01]  /*c150*/  MOV R7, R45 ;  /* 0x0000002d00077202 */ /* 0x004fe20000000f00 */
[----:B------:R-:W-:Y:S01]  /*c160*/  IMAD.MOV.U32 R6, RZ, RZ, RZ ;  /* 0x000000ffff067224 */ /* 0x000fe200078e00ff */
[----:B------:R-:W2:Y:S01]  /*c170*/  LDCU UR7, c[0x0][0x570] ;  /* 0x0000ae00ff0777ac */ /* 0x000ea20008000800 */
[----:B------:R-:W4:Y:S01]  /*c180*/  LDCU UR6, c[0x0][0x694] ;  /* 0x0000d280ff0677ac */ /* 0x000f220008000800 */
[----:B------:R-:W-:Y:S01]  /*c190*/  UISETP.NE.AND UP1, UPT, UR5, URZ, UPT ;  /* 0x000000ff0500728c */ /* 0x000fe2000bf25270 */
[----:B---3--:R-:W-:-:S05]  /*c1a0*/  IMAD.HI.U32 R6, R45, UR9, R6 ;  /* 0x000000092d067c27 */ /* 0x008fca000f8e0006 */
[----:B--2---:R-:W-:-:S04]  /*c1b0*/  SHF.R.U32.HI R7, RZ, UR7, R6 ;  /* 0x00000007ff077c19 */ /* 0x004fc80008011606 */
        /* <DEDUP_REMOVED lines=266> */
.L_x_8474:
[----:B------:R-:W-:Y:S01]  /*d260*/  IMAD.MOV.U32 R18, RZ, RZ, RZ ;  /* 0x000000ffff127224 */ /* 0x000fe200078e00ff */
[----:B------:R-:W-:Y:S06]  /*d270*/  BRA.U !UP0, `(.L_x_8475) ;  /* 0x0000001108487547 */ /* 0x000fec000b800000 */
[----:B------:R-:W3:Y:S01]  /*d280*/  LDCU.64 UR8, c[0x0][0x568] ;  /* 0x0000ad00ff0877ac */ /* 0x000ee20008000a00 */
[----:B--2---:R-:W-:Y:S02]  /*d290*/  IADD3 R7, PT, PT, R45, 0x1, RZ ;  /* 0x000000012d077810 */ /* 0x004fe40007ffe0ff */
[----:B------:R-:W-:Y:S01]  /*d2a0*/  MOV R6, RZ ;  /* 0x000000ff00067202 */ /* 0x000fe20000000f00 */
[----:B------:R-:W2:Y:S01]  /*d2b0*/  LDCU UR6, c[0x0][0x570] ;  /* 0x0000ae00ff0677ac */ /* 0x000ea20008000800 */
[----:B------:R-:W4:Y:S01]  /*d2c0*/  LDCU UR7, c[0x0][0x694] ;  /* 0x0000d280ff0777ac */ /* 0x000f220008000800 */
[----:B------:R-:W-:Y:S02]  /*d2d0*/  UISETP.NE.AND UP1, UPT, UR5, URZ, UPT ;  /* 0x000000ff0500728c */ /* 0x000fe4000bf25270 */
[----:B---3--:R-:W-:-:S05]  /*d2e0*/  IMAD.HI.U32 R8, R7, UR9, R6 ;  /* 0x0000000907087c27 */ /* 0x008fca000f8e0006 */
[----:B--2---:R-:W-:-:S05]  /*d2f0*/  SHF.R.U32.HI R9, RZ, UR6, R8 ;  /* 0x00000006ff097c19 */ /* 0x004fca0008011608 */
        /* <DEDUP_REMOVED lines=266> */
.L_x_8475:
[----:B------:R-:W3:Y:S01]  /*e3a0*/  LDC.64 R8, c[0x0][0x778] ;  /* 0x0001de00ff087b82 */ /* 0x000ee20000000a00 */
[----:B------:R-:W4:Y:S02]  /*e3b0*/  LDCU UR6, c[0x0][0x3b0] ;  /* 0x00007600ff0677ac */ /* 0x000f240008000800 */
[----:B----4-:R-:W-:Y:S01]  /*e3c0*/  UISETP.NE.AND UP1, UPT, UR6, URZ, UPT ;  /* 0x000000ff0600728c */ /* 0x010fe2000bf25270 */
[----:B---3--:R-:W-:Y:S02]  /*e3d0*/  ISETP.NE.U32.AND P0, PT, R8, RZ, PT ;  /* 0x000000ff0800720c */ /* 0x008fe40003f05070 */
[----:B--2---:R-:W-:Y:S02]  /*e3e0*/  IADD3 R6, P1, PT, R23, R8, RZ ;  /* 0x0000000817067210 */ /* 0x004fe40007f3e0ff */
[----:B------:R-:W-:Y:S02]  /*e3f0*/  ISETP.NE.AND.EX P0, PT, R9, RZ, PT, P0 ;  /* 0x000000ff0900720c */ /* 0x000fe40003f05300 */
[----:B------:R-:W-:-:S02]  /*e400*/  IADD3.X R3, PT, PT, RZ, R9, RZ, P1, !PT ;  /* 0x00000009ff037210 */ /* 0x000fc40000ffe4ff */
        /* <DEDUP_REMOVED lines=285> */
.L_x_8477:
        /* <DEDUP_REMOVED lines=276> */
.L_x_8478:
        /* <DEDUP_REMOVED lines=24> */
.L_x_8480:
[----:B------:R-:W-:Y:S05]  /*108a0*/  BSYNC.RECONVERGENT B0 ;  /* 0x0000000000007941 */ /* 0x000fea0003800200 */
.L_x_8479:
        /* <DEDUP_REMOVED lines=35> */
.L_x_8482:
[----:B------:R-:W-:Y:S05]  /*10ae0*/  BSYNC.RECONVERGENT B0 ;  /* 0x0000000000007941 */ /* 0x000fea0003800200 */
.L_x_8481:
        /* <DEDUP_REMOVED lines=18> */
[----:B------:R-:W2:Y:S01]  /*10c10*/  LDCU.64 UR10, c[0x0][0x388] ;  /* 0x00007100ff0a77ac */ /* 0x000ea20008000a00 */
[----:B---3--:R-:W-:Y:S01]  /*10c20*/  UISETP.NE.AND UP0, UPT, UR5, URZ, UPT ;  /* 0x000000ff0500728c */ /* 0x008fe2000bf05270 */
[----:B--2---:R-:W-:Y:S01]  /*10c30*/  IMAD.U32 R4, RZ, RZ, UR10 ;  /* 0x0000000aff047e24 */ /* 0x004fe2000f8e00ff */
[----:B------:R-:W-:-:S07]  /*10c40*/  MOV R5, UR11 ;  /* 0x0000000b00057c02 */ /* 0x000fce0008000f00 */
[----:B------:R-:W-:Y:S05]  /*10c50*/  BRA.U !UP0, `(.L_x_8484) ;  /* 0x0000000108707547 */ /* 0x000fea000b800000 */
[----:B------:R-:W2:Y:S01]  /*10c60*/  LDCU UR5, c[0x0][0x360] ;  /* 0x00006c00ff0577ac */ /* 0x000ea20008000800 */
[----:B------:R-:W-:Y:S01]  /*10c70*/  MOV R0, UR10 ;  /* 0x0000000a00007c02 */ /* 0x000fe20008000f00 */
        /* <DEDUP_REMOVED lines=13> */
.L_x_8487:
[----:B------:R-:W-:-:S04]  /*10d50*/  IMAD.IADD R9, R17, 0x1, R2 ;  /* 0x0000000111097824 */ /* 0x000fc800078e0202 */
[----:B----4-:R-:W-:-:S05]  /*10d60*/  IMAD.WIDE.U32 R8, R9, 0x10, R14 ;  /* 0x0000001009087825 */ /* 0x010fca00078e000e */
[----:B------:R-:W2:Y:S04]  /*10d70*/  LDG.E.64 R12, desc[UR36][R8.64+0x8] ;  /* 0x00000824080c7981 */ /* 0x000ea8000c1e1b00 */
[----:B------:R-:W3:Y:S01]  /*10d80*/  LDG.E.64 R10, desc[UR36][R8.64] ;  /* 0x00000024080a7981 */ /* 0x000ee2000c1e1b00 */
[----:B------:R-:W-:-:S04]  /*10d90*/  IADD3 R2, PT, PT, R21, R2, RZ ;  /* 0x0000000215027210 */ /* 0x000fc80007ffe0ff */
[----:B------:R-:W-:Y:S02]  /*10da0*/  ISETP.GE.U32.AND P1, PT, R2, UR8, PT ;  /* 0x0000000802007c0c */ /* 0x000fe4000bf26070 */
[----:B--2---:R-:W-:Y:S02]  /*10db0*/  IADD3 R0, P3, PT, R12, R0, RZ ;  /* 0x000000000c007210 */ /* 0x004fe40007f7e0ff */
[----:B---3--:R-:W-:-:S03]  /*10dc0*/  IADD3 R4, P2, PT, R10, R4, RZ ;  /* 0x000000040a047210 */ /* 0x008fc60007f5e0ff */
[----:B------:R-:W-:Y:S01]  /*10dd0*/  IMAD.X R3, R13, 0x1, R3, P3 ;  /* 0x000000010d037824 */ /* 0x000fe200018e0603 */
[----:B------:R-:W-:-:S05]  /*10de0*/  IADD3.X R5, PT, PT, R11, R5, RZ, P2, !PT ;  /* 0x000000050b057210 */ /* 0x000fca00017fe4ff */
[----:B------:R-:W-:Y:S05]  /*10df0*/  @!P1 BRA `(.L_x_8487) ;  /* 0xfffffffc00d49947 */ /* 0x000fea000383ffff */
[----:B------:R-:W-:Y:S05]  /*10e00*/  BSYNC.RECONVERGENT B1 ;  /* 0x0000000000017941 */ /* 0x000fea0003800200 */
.L_x_8486:
[----:B------:R-:W-:Y:S05]  /*10e10*/  BRA `(.L_x_8485) ;  /* 0x0000000000647947 */ /* 0x000fea0003800000 */
.L_x_8484:
[----:B------:R-:W2:Y:S01]  /*10e20*/  LDCU UR7, c[0x0][0x3a4] ;  /* 0x00007480ff0777ac */ /* 0x000ea20008000800 */
[----:B------:R-:W-:Y:S02]  /*10e30*/  MOV R0, UR10 ;  /* 0x0000000a00007c02 */ /* 0x000fe40008000f00 */
[----:B------:R-:W-:Y:S02]  /*10e40*/  MOV R3, UR11 ;  /* 0x0000000b00037c02 */ /* 0x000fe40008000f00 */
[----:B--2---:R-:W-:-:S13]  /*10e50*/  ISETP.GE.U32.AND P1, PT, R16, UR7, PT ;  /* 0x0000000710007c0c */ /* 0x004fda000bf26070 */
[----:B------:R-:W-:Y:S05]  /*10e60*/  @P1 BRA `(.L_x_8485) ;  /* 0x0000000000501947 */ /* 0x000fea0003800000 */
[----:B------:R-:W2:Y:S01]  /*10e70*/  LDCU UR5, c[0x0][0x374] ;  /* 0x00006e80ff0577ac */ /* 0x000ea20008000800 */
[----:B------:R-:W3:Y:S01]  /*10e80*/  LDC R20, c[0x0][0x360] ;  /* 0x0000d800ff147b82 */ /* 0x000ee20000000800 */
[----:B------:R-:W-:Y:S01]  /*10e90*/  IMAD.U32 R0, RZ, RZ, UR10 ;  /* 0x0000000aff007e24 */ /* 0x000fe2000f8e00ff */
[----:B------:R-:W-:Y:S02]  /*10ea0*/  MOV R3, UR11 ;  /* 0x0000000b00037c02 */ /* 0x000fe40008000f00 */
[----:B------:R-:W-:-:S04]  /*10eb0*/  MOV R2, R16 ;  /* 0x0000001000027202 */ /* 0x000fc80000000f00 */
[----:B------:R-:W4:Y:S08]  /*10ec0*/  LDC.64 R14, c[0x0][0x780] ;  /* 0x0001e000ff0e7b82 */ /* 0x000f300000000a00 */
[----:B------:R-:W0:Y:S01]  /*10ed0*/  LDC R21, c[0x0][0x364] ;  /* 0x0000d900ff157b82 */ /* 0x000e220000000800 */
[----:B--2---:R-:W-:-:S07]  /*10ee0*/  IMAD R17, R17, UR5, RZ ;  /* 0x0000000511117c24 */ /* 0x004fce000f8e02ff */
.L_x_8488:
[----:B------:R-:W-:-:S04]  /*10ef0*/  IMAD.IADD R8, R17, 0x1, R2 ;  /* 0x0000000111087824 */ /* 0x000fc800078e0202 */
[----:B---3--:R-:W-:-:S04]  /*10f00*/  IMAD R9, R8, R20, R19 ;  /* 0x0000001408097224 */ /* 0x008fc800078e0213 */
[----:B----4-:R-:W-:-:S05]  /*10f10*/  IMAD.WIDE.U32 R8, R9, 0x10, R14 ;  /* 0x0000001009087825 */ /* 0x010fca00078e000e */
[----:B------:R-:W2:Y:S04]  /*10f20*/  LDG.E.64 R12, desc[UR36][R8.64+0x8] ;  /* 0x00000824080c7981 */ /* 0x000ea8000c1e1b00 */
[----:B------:R-:W3:Y:S01]  /*10f30*/  LDG.E.64 R10, desc[UR36][R8.64] ;  /* 0x00000024080a7981 */ /* 0x000ee2000c1e1b00 */
[----:B0-----:R-:W-:-:S04]  /*10f40*/  IADD3 R2, PT, PT, R21, R2, RZ ;  /* 0x0000000215027210 */ /* 0x001fc80007ffe0ff */
[----:B------:R-:W-:Y:S02]  /*10f50*/  ISETP.GE.U32.AND P1, PT, R2, UR7, PT ;  /* 0x0000000702007c0c */ /* 0x000fe4000bf26070 */
[----:B--2---:R-:W-:Y:S02]  /*10f60*/  IADD3 R0, P3, PT, R12, R0, RZ ;  /* 0x000000000c007210 */ /* 0x004fe40007f7e0ff */
[----:B---3--:R-:W-:-:S03]  /*10f70*/  IADD3 R4, P2, PT, R10, R4, RZ ;  /* 0x000000040a047210 */ /* 0x008fc60007f5e0ff */
[----:B------:R-:W-:Y:S01]  /*10f80*/  IMAD.X R3, R13, 0x1, R3, P3 ;  /* 0x000000010d037824 */ /* 0x000fe200018e0603 */
[----:B------:R-:W-:-:S05]  /*10f90*/  IADD3.X R5, PT, PT, R11, R5, RZ, P2, !PT ;  /* 0x000000050b057210 */ /* 0x000fca00017fe4ff */
[----:B------:R-:W-:Y:S05]  /*10fa0*/  @!P1 BRA `(.L_x_8488) ;  /* 0xfffffffc00d09947 */ /* 0x000fea000383ffff */
.L_x_8485:
[----:B------:R-:W-:Y:S05]  /*10fb0*/  BSYNC.RECONVERGENT B0 ;  /* 0x0000000000007941 */ /* 0x000fea0003800200 */
.L_x_8483:
[----:B------:R-:W2:Y:S01]  /*10fc0*/  LDCU UR5, c[0x0][0x360] ;  /* 0x00006c00ff0577ac */ /* 0x000ea20008000800 */
[----:B------:R-:W-:Y:S01]  /*10fd0*/  MOV R8, R4 ;  /* 0x0000000400087202 */ /* 0x000fe20000000f00 */
[----:B------:R-:W-:Y:S01]  /*10fe0*/  IMAD.MOV.U32 R10, RZ, RZ, R0 ;  /* 0x000000ffff0a7224 */ /* 0x000fe200078e0000 */
[----:B------:R-:W-:Y:S01]  /*10ff0*/  MOV R9, R5 ;  /* 0x0000000500097202 */ /* 0x000fe20000000f00 */
        /* <DEDUP_REMOVED lines=10> */
.L_x_8492:
        /* <DEDUP_REMOVED lines=10> */
[----:B--2---:R-:W-:Y:S02]  /*11140*/  IADD3 R4, P1, PT, R8, R4, RZ ;  /* 0x0000000408047210 */ /* 0x004fe40007f3e0ff */
[----:B------:R-:W-:Y:S02]  /*11150*/  IADD3 R0, P2, PT, R10, R0, RZ ;  /* 0x000000000a007210 */ /* 0x000fe40007f5e0ff */
[----:B------:R-:W-:Y:S01]  /*11160*/  MOV R8, R4 ;  /* 0x0000000400087202 */ /* 0x000fe20000000f00 */
[----:B------:R-:W-:Y:S01]  /*11170*/  IMAD.X R5, R9, 0x1, R5, P1 ;  /* 0x0000000109057824 */ /* 0x000fe200008e0605 */
[----:B------:R-:W-:Y:S02]  /*11180*/  IADD3.X R3, PT, PT, R11, R3, RZ, P2, !PT ;  /* 0x000000030b037210 */ /* 0x000fe400017fe4ff */
[----:B------:R-:W-:Y:S01]  /*11190*/  MOV R10, R0 ;  /* 0x00000000000a7202 */ /* 0x000fe20000000f00 */
[----:B------:R-:W-:Y:S01]  /*111a0*/  IMAD.MOV.U32 R9, RZ, RZ, R5 ;  /* 0x000000ffff097224 */ /* 0x000fe200078e0005 */
[----:B------:R-:W-:-:S05]  /*111b0*/  MOV R11, R3 ;  /* 0x00000003000b7202 */ /* 0x000fca0000000f00 */
[----:B------:R3:W-:Y:S02]  /*111c0*/  STS.128 [R13], R8 ;  /* 0x000000080d007388 */ /* 0x0007e40000000c00 */
.L_x_8491:
[----:B------:R-:W-:Y:S05]  /*111d0*/  BSYNC.RECONVERGENT B0 ;  /* 0x0000000000007941 */ /* 0x000fea0003800200 */
.L_x_8490:
[----:B------:R-:W-:-:S03]  /*111e0*/  UISETP.GT.U32.AND UP0, UPT, UR4, 0x3, UPT ;  /* 0x000000030400788c */ /* 0x000fc6000bf04070 */
[----:B------:R-:W-:-:S06]  /*111f0*/  UMOV UR4, UR7 ;  /* 0x0000000700047c82 */ /* 0x000fcc0008000000 */
[----:B------:R-:W-:Y:S05]  /*11200*/  BRA.U UP0, `(.L_x_8492) ;  /* 0xfffffffd00a47547 */ /* 0x000fea000b83ffff */
.L_x_8489:
        /* <DEDUP_REMOVED lines=15> */
.L_x_8497:
        /* <DEDUP_REMOVED lines=10> */
[----:B--2---:R-:W-:Y:S02]  /*113a0*/  IADD3 R0, P3, PT, R10, R0, RZ ;  /* 0x000000000a007210 */ /* 0x004fe40007f7e0ff */
[----:B------:R-:W-:Y:S02]  /*113b0*/  IADD3 R4, P1, PT, R8, R4, RZ ;  /* 0x0000000408047210 */ /* 0x000fe40007f3e0ff */
[----:B------:R-:W-:Y:S02]  /*113c0*/  IADD3.X R3, PT, PT, R11, R3, RZ, P3, !PT ;  /* 0x000000030b037210 */ /* 0x000fe40001ffe4ff */
[----:B------:R-:W-:Y:S01]  /*113d0*/  IADD3.X R5, PT, PT, R9, R5, RZ, P1, !PT ;  /* 0x0000000509057210 */ /* 0x000fe20000ffe4ff */
[----:B------:R-:W-:Y:S01]  /*113e0*/  IMAD.MOV.U32 R8, RZ, RZ, R4 ;  /* 0x000000ffff087224 */ /* 0x000fe200078e0004 */
[----:B------:R-:W-:Y:S01]  /*113f0*/  MOV R10, R0 ;  /* 0x00000000000a7202 */ /* 0x000fe20000000f00 */
[----:B------:R-:W-:Y:S01]  /*11400*/  IMAD.MOV.U32 R11, RZ, RZ, R3 ;  /* 0x000000ffff0b7224 */ /* 0x000fe200078e0003 */
[----:B------:R-:W-:-:S05]  /*11410*/  MOV R9, R5 ;  /* 0x0000000500097202 */ /* 0x000fca0000000f00 */
[----:B------:R2:W-:Y:S02]  /*11420*/  STS.128 [R13], R8 ;  /* 0x000000080d007388 */ /* 0x0005e40000000c00 */
.L_x_8496:
[----:B------:R-:W-:Y:S05]  /*11430*/  BSYNC.RECONVERGENT B0 ;  /* 0x0000000000007941 */ /* 0x000fea0003800200 */
.L_x_8495:
[----:B------:R-:W-:Y:S01]  /*11440*/  MOV R2, R12 ;  /* 0x0000000c00027202 */ /* 0x000fe20000000f00 */
[----:B------:R-:W-:Y:S06]  /*11450*/  @P2 BRA `(.L_x_8497) ;  /* 0xfffffffc00a82947 */ /* 0x000fec000383ffff */
.L_x_8494:
[----:B------:R-:W-:Y:S01]  /*11460*/  BAR.SYNC.DEFER_BLOCKING 0x0 ;  /* 0x0000000000007b1d */ /* 0x000fe20000010000 */
[----:B------:R-:W-:-:S09]  /*11470*/  UISETP.GE.U32.AND UP0, UPT, UR4, 0x2, UPT ;  /* 0x000000020400788c */ /* 0x000fd2000bf06070 */
[----:B------:R-:W-:Y:S05]  /*11480*/  BRA.U !UP0, `(.L_x_8493) ;  /* 0x0000000108307547 */ /* 0x000fea000b800000 */
[----:B------:R-:W-:-:S07]  /*11490*/  HFMA2 R2, -RZ, RZ, 0, 5.9604644775390625e-08 ;  /* 0x00000001ff027431 */ /* 0x000fce00000001ff */
.L_x_8498:
[----:B--234-:R-:W2:Y:S04]  /*114a0*/  SHFL.DOWN PT, R9, R4, R2, 0x1f ;  /* 0x08001f0204097589 */ /* 0x01cea800000e0000 */
[----:B------:R-:W3:Y:S04]  /*114b0*/  SHFL.DOWN PT, R11, R0, R2, 0x1f ;  /* 0x08001f02000b7589 */ /* 0x000ee800000e0000 */
[----:B------:R-:W4:Y:S04]  /*114c0*/  SHFL.DOWN PT, R8, R5, R2, 0x1f ;  /* 0x08001f0205087589 */ /* 0x000f2800000e0000 */
[----:B------:R5:W0:Y:S02]  /*114d0*/  SHFL.DOWN PT, R10, R3, R2, 0x1f ;  /* 0x08001f02030a7589 */ /* 0x000a2400000e0000 */
[----:B-----5:R-:W-:Y:S01]  /*114e0*/  IMAD.SHL.U32 R2, R2, 0x2, RZ ;  /* 0x0000000202027824 */ /* 0x020fe200078e00ff */
[----:B--2---:R-:W-:-:S04]  /*114f0*/  IADD3 R4, P2, PT, R9, R4, RZ ;  /* 0x0000000409047210 */ /* 0x004fc80007f5e0ff */
[----:B------:R-:W-:Y:S02]  /*11500*/  ISETP.GE.AND P1, PT, R2, UR4, PT ;  /* 0x0000000402007c0c */ /* 0x000fe4000bf26270 */
[----:B---3--:R-:W-:Y:S02]  /*11510*/  IADD3 R0, P3, PT, R11, R0, RZ ;  /* 0x000000000b007210 */ /* 0x008fe40007f7e0ff */
[----:B----4-:R-:W-:Y:S02]  /*11520*/  IADD3.X R5, PT, PT, R8, R5, RZ, P2, !PT ;  /* 0x0000000508057210 */ /* 0x010fe400017fe4ff */
[----:B0-----:R-:W-:-:S07]  /*11530*/  IADD3.X R3, PT, PT, R10, R3, RZ, P3, !PT ;  /* 0x000000030a037210 */ /* 0x001fce0001ffe4ff */
[----:B------:R-:W-:Y:S05]  /*11540*/  @!P1 BRA `(.L_x_8498) ;  /* 0xfffffffc00d49947 */ /* 0x000fea000383ffff */
.L_x_8493:
        /* <DEDUP_REMOVED lines=9> */
[----:B--234-:R-:W-:-:S03]  /*115e0*/  IADD3 R10, P1, PT, R18, UR4, RZ ;  /* 0x00000004120a7c10 */ /* 0x01cfc6000ff3e0ff */
[----:B------:R-:W-:Y:S01]  /*115f0*/  IMAD.X R13, RZ, RZ, UR5, P2 ;  /* 0x00000005ff0d7e24 */ /* 0x000fe200090e06ff */
[----:B------:R-:W-:-:S05]  /*11600*/  IADD3.X R11, PT, PT, RZ, UR5, RZ, P1, !PT ;  /* 0x00000005ff0b7c10 */ /* 0x000fca0008ffe4ff */
[----:B------:R-:W2:Y:S04]  /*11610*/  @P0 LDG.E.64 R6, desc[UR36][R12.64] ;  /* 0x000000240c060981 */ /* 0x000ea8000c1e1b00 */
[----:B------:R-:W3:Y:S01]  /*11620*/  @P0 LDG.E.64 R8, desc[UR36][R10.64] ;  /* 0x000000240a080981 */ /* 0x000ee2000c1e1b00 */
[----:B------:R-:W0:Y:S02]  /*11630*/  LDCU.U8 UR4, c[0x0][0x799] ;  /* 0x0000f320ff0477ac */ /* 0x000e240008000000 */
[----:B0-----:R-:W-:Y:S02]  /*11640*/  ISETP.NE.AND P1, PT, RZ, UR4, PT ;  /* 0x00000004ff007c0c */ /* 0x001fe4000bf25270 */
[----:B--2---:R-:W-:Y:S02]  /*11650*/  @P0 IADD3 R4, P2, PT, R6, R4, RZ ;  /* 0x0000000406040210 */ /* 0x004fe40007f5e0ff */
[----:B---3--:R-:W-:-:S02]  /*11660*/  @P0 IADD3 R0, P3, PT, R8, R0, RZ ;  /* 0x0000000008000210 */ /* 0x008fc40007f7e0ff */
[----:B------:R-:W-:Y:S02]  /*11670*/  @P0 IADD3.X R5, PT, PT, R7, R5, RZ, P2, !PT ;  /* 0x0000000507050210 */ /* 0x000fe400017fe4ff */
[----:B------:R-:W-:Y:S01]  /*11680*/  MOV R16, R4 ;  /* 0x0000000400107202 */ /* 0x000fe20000000f00 */
[----:B------:R-:W-:Y:S01]  /*11690*/  @P0 IMAD.X R3, R9, 0x1, R3, P3 ;  /* 0x0000000109030824 */ /* 0x000fe200018e0603 */
[----:B------:R-:W-:Y:S01]  /*116a0*/  MOV R17, R5 ;  /* 0x0000000500117202 */ /* 0x000fe20000000f00 */
[----:B------:R-:W-:-:S03]  /*116b0*/  IMAD.MOV.U32 R24, RZ, RZ, R0 ;  /* 0x000000ffff187224 */ /* 0x000fc600078e0000 */
        /* <DEDUP_REMOVED lines=10> */
[----:B0-----:R-:W-:Y:S01]  /*11760*/  IMAD.MOV.U32 R12, RZ, RZ, 0x1 ;  /* 0x00000001ff0c7424 */ /* 0x001fe200078e00ff */
        /* <DEDUP_REMOVED lines=9> */
[----:B0-----:R-:W-:-:S07]  /*11800*/  MOV R11, UR7 ;  /* 0x00000007000b7c02 */ /* 0x001fce0008000f00 */
[----:B------:R-:W-:-:S07]  /*11810*/  LEPC R20, `(.L_x_8501) ;  /* 0x000000001014794e */ /* 0x000fce0000000000 */
[----:B-1-3--:R-:W-:Y:S05]  /*11820*/  CALL.ABS.NOINC R14 ;  /* 0x000000000e007343 */ /* 0x00afea0003c00000 */
.L_x_8501:
        /* <DEDUP_REMOVED lines=19> */
.L_x_8502:
[----:B------:R-:W-:Y:S05]  /*11960*/  BRA `(.L_x_8503) ;  /* 0x0000000000047947 */ /* 0x000fea0003800000 */
.L_x_8500:
[----:B------:R2:W-:Y:S02]  /*11970*/  STG.E.64 desc[UR36][R12.64], R16 ;  /* 0x000000100c007986 */ /* 0x0005e4000c101b24 */
.L_x_8503:
[----:B------:R-:W3:Y:S02]  /*11980*/  LDCU.64 UR4, c[0x0][0x768] ;  /* 0x0000ed00ff0477ac */ /* 0x000ee40008000a00 */
[----:B---3--:R-:W-:-:S05]  /*11990*/  IADD3 R18, P0, PT, R18, UR4, RZ ;  /* 0x0000000412127c10 */ /* 0x008fca000ff1e0ff */
[----:B------:R-:W-:-:S05]  /*119a0*/  IMAD.X R19, RZ, RZ, UR5, P0 ;  /* 0x00000005ff137e24 */ /* 0x000fca00080e06ff */
[----:B------:R-:W-:Y:S01]  /*119b0*/  STG.E.64 desc[UR36][R18.64], R24 ;  /* 0x0000001812007986 */ /* 0x000fe2000c101b24 */
[----:B------:R-:W-:Y:S05]  /*119c0*/  EXIT ;  /* 0x000000000000794d */ /* 0x000fea0003800000 */
.L_x_8499:
[----:B------:R-:W5:Y:S01]  /*119d0*/  LDCU.U8 UR4, c[0x0][0x798] ;  /* 0x0000f300ff0477ac */ /* 0x000f620008000000 */
[----:B------:R-:W0:Y:S01]  /*119e0*/  LDCU.U8 UR5, c[0x0][0x799] ;  /* 0x0000f320ff0577ac */ /* 0x000e220008000000 */
[----:B-----5:R-:W-:Y:S02]  /*119f0*/  UISETP.NE.AND UP1, UPT, UR4, URZ, UPT ;  /* 0x000000ff0400728c */ /* 0x020fe4000bf25270 */
[----:B0-----:R-:W-:-:S07]  /*11a00*/  UISETP.NE.AND UP0, UPT, UR5, URZ, UPT ;  /* 0x000000ff0500728c */ /* 0x001fce000bf05270 */
[----:B------:R-:W-:Y:S05]  /*11a10*/  BRA.U !UP1, `(.L_x_8504) ;  /* 0x0000000109187547 */ /* 0x000fea000b800000 */
[----:B--234-:R-:W2:Y:S04]  /*11a20*/  LDG.E.64 R8, desc[UR36][R6.64] ;  /* 0x0000002406087981 */ /* 0x01cea8000c1e1b00 */
[----:B------:R-:W3:Y:S01]  /*11a30*/  LDG.E.64 R10, desc[UR36][R6.64+0x8] ;  /* 0x00000824060a7981 */ /* 0x000ee2000c1e1b00 */
[----:B--2---:R-:W-:Y:S02]  /*11a40*/  IADD3 R4, P0, PT, R8, R4, RZ ;  /* 0x0000000408047210 */ /* 0x004fe40007f1e0ff */
[----:B---3--:R-:W-:Y:S02]  /*11a50*/  IADD3 R0, P1, PT, R10, R0, RZ ;  /* 0x000000000a007210 */ /* 0x008fe40007f3e0ff */
[----:B------:R-:W-:Y:S02]  /*11a60*/  IADD3.X R5, PT, PT, R9, R5, RZ, P0, !PT ;  /* 0x0000000509057210 */ /* 0x000fe400007fe4ff */
[----:B------:R-:W-:-:S09]  /*11a70*/  IADD3.X R3, PT, PT, R11, R3, RZ, P1, !PT ;  /* 0x000000030b037210 */ /* 0x000fd20000ffe4ff */
.L_x_8504:
        /* <DEDUP_REMOVED lines=24> */
.L_x_8507:
        /* <DEDUP_REMOVED lines=19> */
.L_x_8508:
[----:B------:R-:W-:Y:S05]  /*11d30*/  BRA `(.L_x_8509) ;  /* 0x0000000000107947 */ /* 0x000fea0003800000 */
.L_x_8506:
[----:B------:R-:W0:Y:S02]  /*11d40*/  LDCU.64 UR4, c[0x0][0x768] ;  /* 0x0000ed00ff0477ac */ /* 0x000e240008000a00 */
[----:B0-----:R-:W-:-:S04]  /*11d50*/  IADD3 R22, P0, PT, R22, UR4, RZ ;  /* 0x0000000416167c10 */ /* 0x001fc8000ff1e0ff */
[----:B------:R-:W-:-:S05]  /*11d60*/  IADD3.X R23, PT, PT, RZ, UR5, RZ, P0, !PT ;  /* 0x00000005ff177c10 */ /* 0x000fca00087fe4ff */
[----:B------:R0:W-:Y:S04]  /*11d70*/  STG.E.64 desc[UR36][R22.64], R16 ;  /* 0x0000001016007986 */ /* 0x0001e8000c101b24 */
.L_x_8509:
[----:B------:R-:W5:Y:S02]  /*11d80*/  LDCU.64 UR4, c[0x0][0x768] ;  /* 0x0000ed00ff0477ac */ /* 0x000f640008000a00 */
[----:B-----5:R-:W-:-:S05]  /*11d90*/  IADD3 R18, P0, PT, R18, UR4, RZ ;  /* 0x0000000412127c10 */ /* 0x020fca000ff1e0ff */
[----:B------:R-:W-:-:S05]  /*11da0*/  IMAD.X R19, RZ, RZ, UR5, P0 ;  /* 0x00000005ff137e24 */ /* 0x000fca00080e06ff */
[----:B------:R-:W-:Y:S01]  /*11db0*/  STG.E.64 desc[UR36][R18.64], R24 ;  /* 0x0000001812007986 */ /* 0x000fe2000c101b24 */
[----:B------:R-:W-:Y:S05]  /*11dc0*/  EXIT ;  /* 0x000000000000794d */ /* 0x000fea0003800000 */
.L_x_8505:
[----:B------:R-:W-:Y:S04]  /*11dd0*/  STG.E.64 desc[UR36][R6.64], R16 ;  /* 0x0000001006007986 */ /* 0x000fe8000c101b24 */
[----:B------:R-:W-:Y:S01]  /*11de0*/  STG.E.64 desc[UR36][R6.64+0x8], R24 ;  /* 0x0000081806007986 */ /* 0x000fe2000c101b24 */
[----:B------:R-:W-:Y:S05]  /*11df0*/  EXIT ;  /* 0x000000000000794d */ /* 0x000fea0003800000 */
.L_x_8476:
        /* <DEDUP_REMOVED lines=25> */
[----:B--2---:R-:W-:Y:S02]  /*11f90*/  @P2 IADD3 R4, P0, PT, R2, R4, RZ ;  /* 0x0000000402042210 */ /* 0x004fe40007f1e0ff */
[----:B---3--:R-:W-:-:S03]  /*11fa0*/  @P2 IADD3 R0, P1, PT, R6, R0, RZ ;  /* 0x0000000006002210 */ /* 0x008fc60007f3e0ff */
[----:B------:R-:W-:Y:S01]  /*11fb0*/  @P2 IMAD.X R5, R3, 0x1, R5, P0 ;  /* 0x0000000103052824 */ /* 0x000fe200000e0605 */
[----:B------:R-:W-:Y:S02]  /*11fc0*/  MOV R16, R4 ;  /* 0x0000000400107202 */ /* 0x000fe40000000f00 */
[----:B------:R-:W-:Y:S01]  /*11fd0*/  @P2 IADD3.X R31, PT, PT, R7, R31, RZ, P1, !PT ;  /* 0x0000001f071f2210 */ /* 0x000fe20000ffe4ff */
[----:B------:R-:W-:Y:S01]  /*11fe0*/  IMAD.MOV.U32 R17, RZ, RZ, R5 ;  /* 0x000000ffff117224 */ /* 0x000fe200078e0005 */
[----:B------:R-:W-:-:S04]  /*11ff0*/  MOV R30, R0 ;  /* 0x00000000001e7202 */ /* 0x000fc80000000f00 */
        /* <DEDUP_REMOVED lines=8> */
[----:B--2---:R-:W-:Y:S02]  /*12080*/  HFMA2 R8, -RZ, RZ, 0, 4.4763088226318359375e-05 ;  /* 0x000002efff087431 */ /* 0x004fe400000001ff */
[----:B------:R-:W-:Y:S01]  /*12090*/  IMAD.MOV.U32 R12, RZ, RZ, 0x1 ;  /* 0x00000001ff0c7424 */ /* 0x000fe200078e00ff */
        /* <DEDUP_REMOVED lines=12> */
.L_x_8512:
        /* <DEDUP_REMOVED lines=19> */
.L_x_8513:
[----:B------:R-:W-:Y:S05]  /*12290*/  BRA `(.L_x_8514) ;  /* 0x0000000000047947 */ /* 0x000fea0003800000 */
.L_x_8511:
[----:B------:R3:W-:Y:S02]  /*122a0*/  STG.E.64 desc[UR36][R10.64], R16 ;  /* 0x000000100a007986 */ /* 0x0007e4000c101b24 */
.L_x_8514:
[----:B------:R-:W4:Y:S02]  /*122b0*/  LDCU.64 UR4, c[0x0][0x768] ;  /* 0x0000ed00ff0477ac */ /* 0x000f240008000a00 */
[----:B----4-:R-:W-:-:S05]  /*122c0*/  IADD3 R18, P0, PT, R18, UR4, RZ ;  /* 0x0000000412127c10 */ /* 0x010fca000ff1e0ff */
[----:B------:R-:W-:-:S05]  /*122d0*/  IMAD.X R19, RZ, RZ, UR5, P0 ;  /* 0x00000005ff137e24 */ /* 0x000fca00080e06ff */
[----:B------:R-:W-:Y:S01]  /*122e0*/  STG.E.64 desc[UR36][R18.64], R30 ;  /* 0x0000001e12007986 */ /* 0x000fe2000c101b24 */
[----:B------:R-:W-:Y:S05]  /*122f0*/  EXIT ;  /* 0x000000000000794d */ /* 0x000fea0003800000 */
.L_x_8510:
[----:B------:R-:W2:Y:S01]  /*12300*/  LDCU.U8 UR4, c[0x0][0x798] ;  /* 0x0000f300ff0477ac */ /* 0x000ea20008000000 */
[----:B------:R-:W3:Y:S01]  /*12310*/  LDCU.U8 UR5, c[0x0][0x799] ;  /* 0x0000f320ff0577ac */ /* 0x000ee20008000000 */
[----:B--2---:R-:W-:Y:S02]  /*12320*/  UISETP.NE.AND UP0, UPT, UR4, URZ, UPT ;  /* 0x000000ff0400728c */ /* 0x004fe4000bf05270 */
[----:B---3--:R-:W-:-:S07]  /*12330*/  UISETP.NE.AND UP1, UPT, UR5, URZ, UPT ;  /* 0x000000ff0500728c */ /* 0x008fce000bf25270 */
[----:B------:R-:W-:Y:S05]  /*12340*/  BRA.U !UP0, `(.L_x_8515) ;  /* 0x0000000108187547 */ /* 0x000fea000b800000 */
[----:B------:R-:W2:Y:S04]  /*12350*/  LDG.E.64 R2, desc[UR36][R6.64] ;  /* 0x0000002406027981 */ /* 0x000ea8000c1e1b00 */
[----:B------:R-:W3:Y:S01]  /*12360*/  LDG.E.64 R8, desc[UR36][R6.64+0x8] ;  /* 0x0000082406087981 */ /* 0x000ee2000c1e1b00 */
[----:B--2---:R-:W-:Y:S02]  /*12370*/  IADD3 R4, P0, PT, R2, R4, RZ ;  /* 0x0000000402047210 */ /* 0x004fe40007f1e0ff */
[----:B---3--:R-:W-:Y:S02]  /*12380*/  IADD3 R0, P1, PT, R8, R0, RZ ;  /* 0x0000000008007210 */ /* 0x008fe40007f3e0ff */
[----:B------:R-:W-:Y:S02]  /*12390*/  IADD3.X R5, PT, PT, R3, R5, RZ, P0, !PT ;  /* 0x0000000503057210 */ /* 0x000fe400007fe4ff */
[----:B------:R-:W-:-:S09]  /*123a0*/  IADD3.X R31, PT, PT, R9, R31, RZ, P1, !PT ;  /* 0x0000001f091f7210 */ /* 0x000fd20000ffe4ff */
.L_x_8515:
        /* <DEDUP_REMOVED lines=23> */
.L_x_8518:
        /* <DEDUP_REMOVED lines=19> */
.L_x_8519:
[----:B------:R-:W-:Y:S05]  /*12650*/  BRA `(.L_x_8520) ;  /* 0x0000000000107947 */ /* 0x000fea0003800000 */
.L_x_8517:
[----:B------:R-:W2:Y:S02]  /*12660*/  LDCU.64 UR4, c[0x0][0x768] ;  /* 0x0000ed00ff0477ac */ /* 0x000ea40008000a00 */
[----:B--2---:R-:W-:-:S04]  /*12670*/  IADD3 R2, P0, PT, R23, UR4, RZ ;  /* 0x0000000417027c10 */ /* 0x004fc8000ff1e0ff */
[----:B------:R-:W-:-:S05]  /*12680*/  IADD3.X R3, PT, PT, RZ, UR5, RZ, P0, !PT ;  /* 0x00000005ff037c10 */ /* 0x000fca00087fe4ff */
[----:B------:R2:W-:Y:S04]  /*12690*/  STG.E.64 desc[UR36][R2.64], R16 ;  /* 0x0000001002007986 */ /* 0x0005e8000c101b24 */
.L_x_8520:
[----:B------:R-:W3:Y:S02]  /*126a0*/  LDCU.64 UR4, c[0x0][0x768] ;  /* 0x0000ed00ff0477ac */ /* 0x000ee40008000a00 */
[----:B---3--:R-:W-:-:S04]  /*126b0*/  IADD3 R18, P0, PT, R18, UR4, RZ ;  /* 0x0000000412127c10 */ /* 0x008fc8000ff1e0ff */
[----:B------:R-:W-:-:S05]  /*126c0*/  IADD3.X R19, PT, PT, RZ, UR5, RZ, P0, !PT ;  /* 0x00000005ff137c10 */ /* 0x000fca00087fe4ff */
[----:B------:R-:W-:Y:S01]  /*126d0*/  STG.E.64 desc[UR36][R18.64], R30 ;  /* 0x0000001e12007986 */ /* 0x000fe2000c101b24 */
[----:B------:R-:W-:Y:S05]  /*126e0*/  EXIT ;  /* 0x000000000000794d */ /* 0x000fea0003800000 */
.L_x_8516:
[----:B------:R-:W-:Y:S04]  /*126f0*/  STG.E.64 desc[UR36][R6.64], R16 ;  /* 0x0000001006007986 */ /* 0x000fe8000c101b24 */
[----:B------:R-:W-:Y:S01]  /*12700*/  STG.E.64 desc[UR36][R6.64+0x8], R30 ;  /* 0x0000081e06007986 */ /* 0x000fe2000c101b24 */
[----:B------:R-:W-:Y:S05]  /*12710*/  EXIT ;  /* 0x000000000000794d */ /* 0x000fea0003800000 */
.L_x_8521:
        /* <DEDUP_REMOVED lines=14> */
.L_x_10033:


//--------------------- .text._ZN2at6native13reduce_kernelILi128ELi4ENS0_8ReduceOpIlNS0_14func_wrapper_tIlZNS0_11sum_functorIlllEclERNS_14TensorIteratorEEUlllE_EEjlLi4ELi4EEEEEvT1_ --------------------------
	.section	.text._ZN2at6native13reduce_kernelILi128ELi4ENS0_8ReduceOpIlNS0_14func_wrapper_tIlZNS0_11sum_functorIlllEclERNS_14TensorIteratorEEUlllE_EEjlLi4ELi4EEEEEvT1_,"ax",@progbits
	.align	128
        .global         _ZN2at6native13reduce_kernelILi128ELi4ENS0_8ReduceOpIlNS0_14func_wrapper_tIlZNS0_11sum_functorIlllEclERNS_14TensorIteratorEEUlllE_EEjlLi4ELi4EEEEEvT1_
        .type           _ZN2at6native13reduce_kernelILi128ELi4ENS0_8ReduceOpIlNS0_14func_wrapper_tIlZNS0_11sum_functorIlllEclERNS_14TensorIteratorEEUlllE_EEjlLi4ELi4EEEEEvT1_,@function
        .size           _ZN2at6native13reduce_kernelILi128ELi4ENS0_8ReduceOpIlNS0_14func_wrapper_tIlZNS0_11sum_functorIlllEclERNS_14TensorIteratorEEUlllE_EEjlLi4ELi4EEEEEvT1_,(.L_x_10034 - _ZN2at6native13reduce_kernelILi128ELi4ENS0_8ReduceOpIlNS0_14func_wrapper_tIlZNS0_11sum_functorIlllEclERNS_14TensorIteratorEEUlllE_EEjlLi4ELi4EEEEEvT1_)
        .other          _ZN2at6native13reduce_kernelILi128ELi4ENS0_8ReduceOpIlNS0_14func_wrapper_tIlZNS0_11sum_functorIlllEclERNS_14TensorIteratorEEUlllE_EEjlLi4ELi4EEEEEvT1_,@"STO_CUDA_ENTRY STV_DEFAULT"
_ZN2at6native13reduce_kernelILi128ELi4ENS0_8ReduceOpIlNS0_14func_wrapper_tIlZNS0_11sum_functorIlllEclERNS_14TensorIteratorEEUlllE_EEjlLi4ELi4EEEEEvT1_:
.text._ZN2at6native13reduce_kernelILi128ELi4ENS0_8ReduceOpIlNS0_14func_wrapper_tIlZNS0_11sum_functorIlllEclERNS_14TensorIteratorEEUlllE_EEjlLi4ELi4EEEEEvT1_:
        /* <DEDUP_REMOVED lines=297> */
.L_x_8522:
        /* <DEDUP_REMOVED lines=32> */
.L_x_8526:
        /* <DEDUP_REMOVED lines=35> */
.L_x_8530:
[----:B------:R-:W-:Y:S05]  /*16c0*/  BSYNC.RECONVERGENT B1 ;  /* 0x0000000000017941 */ /* 0x000fea0003800200 */
.L_x_8529:
[----:B------:R-:W0:Y:S01]  /*16d0*/  LDC R3, c[0x0][0x394] ;  /* 0x0000e500ff037b82 */ /* 0x000e220000000800 */
[----:B------:R-:W-:-:S05]  /*16e0*/  IADD3 R84, P0, PT, R84, 0x20, RZ ;  /* 0x0000002054547810 */ /* 0x000fca0007f1e0ff */
[----:B------:R-:W-:Y:S01]  /*16f0*/  IMAD.X R85, RZ, RZ, R85, P0 ;  /* 0x000000ffff557224 */ /* 0x000fe200000e0655 */
[----:B0-----:R-:W-:-:S07]  /*1700*/  IADD3 R18, PT, PT, R0, -0x4, R3 ;  /* 0xfffffffc00127810 */ /* 0x001fce0007ffe003 */
.L_x_8528:
[----:B------:R-:W-:Y:S05]  /*1710*/  BSYNC.RECONVERGENT B0 ;  /* 0x0000000000007941 */ /* 0x000fea0003800200 */
.L_x_8527:
        /* <DEDUP_REMOVED lines=19> */
.L_x_8533:
[C---:B------:R-:W-:Y:S01]  /*1850*/  IMAD.WIDE.U32 R4, R3.reuse, 0x20, R84 ;  /* 0x0000002003047825 */ /* 0x040fe200078e0054 */
[----:B------:R-:W0:Y:S05]  /*1860*/  LDCU UR4, c[0x0][0x39c] ;  /* 0x00007380ff0477ac */ /* 0x000e2a0008000800 */
[----:B------:R-:W2:Y:S01]  /*1870*/  LDG.E.ENL2.256 R8, R4, desc[UR36][R4.64] ;  /* 0xfe0000240404797e */ /* 0x000ea20008121908 */
[----:B0-----:R-:W-:-:S05]  /*1880*/  VIADD R3, R3, UR4 ;  /* 0x0000000403037c36 */ /* 0x001fca0008000000 */
        /* <DEDUP_REMOVED lines=11> */
.L_x_8532:
[----:B------:R-:W-:Y:S05]  /*1940*/  BSYNC.RECONVERGENT B0 ;  /* 0x0000000000007941 */ /* 0x000fea0003800200 */
.L_x_8531:
        /* <DEDUP_REMOVED lines=8> */
[----:B--2---:R-:W-:-:S05]  /*19d0*/  IADD3 R21, P0, PT, R84, R21, RZ ;  /* 0x0000001554157210 */ /* 0x004fca0007f1e0ff */
[----:B------:R-:W-:-:S08]  /*19e0*/  IMAD.X R23, R85, 0x1, R23, P0 ;  /* 0x0000000155177824 */ /* 0x000fd000000e0617 */
.L_x_8535:
[----:B------:R-:W-:Y:S05]  /*19f0*/  BSYNC.RECONVERGENT B0 ;  /* 0x0000000000007941 */ /* 0x000fea0003800200 */
.L_x_8534:
[----:B------:R-:W-:Y:S01]  /*1a00*/  IADD3 R14, P0, P1, R14, R15, R21 ;  /* 0x0000000f0e0e7210 */ /* 0x000fe2000791e015 */
[----:B------:R-:W-:Y:S01]  /*1a10*/  HFMA2 R53, -RZ, RZ, 0, 0 ;  /* 0x00000000ff357431 */ /* 0x000fe200000001ff */
[----:B------:R-:W-:Y:S01]  /*1a20*/  CS2R R8, SRZ ;  /* 0x0000000000087805 */ /* 0x000fe2000001ff00 */
[----:B------:R-:W-:Y:S01]  /*1a30*/  IMAD.MOV.U32 R0, RZ, RZ, RZ ;  /* 0x000000ffff007224 */ /* 0x000fe200078e00ff */
[----:B------:R-:W-:Y:S02]  /*1a40*/  IADD3.X R15, PT, PT, R12, R19, R23, P0, P1 ;  /* 0x000000130c0f7210 */ /* 0x000fe400007e2417 */
[----:B------:R-:W-:-:S04]  /*1a50*/  IADD3 R14, P0, PT, R25, R14, RZ ;  /* 0x0000000e190e7210 */ /* 0x000fc80007f1e0ff */
[----:B------:R-:W-:Y:S02]  /*1a60*/  IADD3.X R15, PT, PT, R20, R15, RZ, P0, !PT ;  /* 0x0000000f140f7210 */ /* 0x000fe400007fe4ff */
[----:B------:R-:W-:Y:S01]  /*1a70*/  CS2R R20, SRZ ;  /* 0x0000000000147805 */ /* 0x000fe2000001ff00 */
[----:B------:R-:W-:Y:S06]  /*1a80*/  BRA `(.L_x_8524) ;  /* 0x000000ac00ac7947 */ /* 0x000fec0003800000 */
.L_x_8525:
        /* <DEDUP_REMOVED lines=73> */
.L_x_8539:
        /* <DEDUP_REMOVED lines=12> */
[----:B------:R-:W4:Y:S01]  /*1fe0*/  LDG.E.ENL2.256 R20, R12, desc[UR36][R12.64] ;  /* 0xfe0000240c0c797e */ /* 0x000f220008121914 */
[----:B------:R-:W-:-:S06]  /*1ff0*/  IMAD.WIDE.U32 R24, R25, 0x20, R84 ;  /* 0x0000002019187825 */ /* 0x000fcc00078e0054 */
[----:B------:R-:W5:Y:S01]  /*2000*/  LDG.E.ENL2.256 R28, R24, desc[UR36][R24.64] ;  /* 0xfe0000241818797e */ /* 0x000f62000812191c */
[----:B------:R-:W-:-:S04]  /*2010*/  IMAD.IADD R81, R81, 0x1, R10 ;  /* 0x0000000151517824 */ /* 0x000fc800078e020a */
[----:B------:R-:W-:-:S05]  /*2020*/  IMAD R87, R10, 0x3, R81 ;  /* 0x000000030a577824 */ /* 0x000fca00078e0251 */
[----:B------:R-:W-:Y:S02]  /*2030*/  ISETP.GE.U32.AND P0, PT, R87, R80, PT ;  /* 0x000000505700720c */ /* 0x000fe40003f06070 */
[----:B--2---:R-:W-:Y:S02]  /*2040*/  IADD3 R77, P4, PT, R38, R77, RZ ;  /* 0x0000004d264d7210 */ /* 0x004fe40007f9e0ff */
[----:B------:R-:W-:Y:S02]  /*2050*/  IADD3 R48, P3, PT, R36, R48, RZ ;  /* 0x0000003024307210 */ /* 0x000fe40007f7e0ff */
[----:B------:R-:W-:Y:S01]  /*2060*/  IADD3 R79, P2, PT, R34, R79, RZ ;  /* 0x0000004f224f7210 */ /* 0x000fe20007f5e0ff */
[----:B------:R-:W-:Y:S01]  /*2070*/  IMAD.X R16, R39, 0x1, R16, P4 ;  /* 0x0000000127107824 */ /* 0x000fe200020e0610 */
[----:B------:R-:W-:Y:S02]  /*2080*/  IADD3.X R18, PT, PT, R37, R18, RZ, P3, !PT ;  /* 0x0000001225127210 */ /* 0x000fe40001ffe4ff */
[----:B---3--:R-:W-:Y:S01]  /*2090*/  IADD3 R0, P4, PT, R46, R0, RZ ;  /* 0x000000002e007210 */ /* 0x008fe20007f9e0ff */
[----:B------:R-:W-:Y:S01]  /*20a0*/  IMAD.X R50, R35, 0x1, R50, P2 ;  /* 0x0000000123327824 */ /* 0x000fe200010e0632 */
[----:B------:R-:W-:-:S02]  /*20b0*/  IADD3 R54, P1, PT, R32, R54, RZ ;  /* 0x0000003620367210 */ /* 0x000fc40007f3e0ff */
[----:B------:R-:W-:Y:S01]  /*20c0*/  IADD3 R3, P3, PT, R44, R3, RZ ;  /* 0x000000032c037210 */ /* 0x000fe20007f7e0ff */
[----:B------:R-:W-:Y:S01]  /*20d0*/  IMAD.X R65, R47, 0x1, R65, P4 ;  /* 0x000000012f417824 */ /* 0x000fe200020e0641 */
[----:B------:R-:W-:Y:S02]  /*20e0*/  IADD3 R71, P2, PT, R42, R71, RZ ;  /* 0x000000472a477210 */ /* 0x000fe40007f5e0ff */
[----:B----4-:R-:W-:Y:S02]  /*20f0*/  IADD3 R4, P4, PT, R14, R4, RZ ;  /* 0x000000040e047210 */ /* 0x010fe40007f9e0ff */
[----:B------:R-:W-:Y:S01]  /*2100*/  IADD3.X R52, PT, PT, R33, R52, RZ, P1, !PT ;  /* 0x0000003421347210 */ /* 0x000fe20000ffe4ff */
[----:B------:R-:W-:Y:S01]  /*2110*/  IMAD.X R69, R43, 0x1, R69, P2 ;  /* 0x000000012b457824 */ /* 0x000fe200010e0645 */
[----:B------:R-:W-:Y:S01]  /*2120*/  IADD3.X R67, PT, PT, R45, R67, RZ, P3, !PT ;  /* 0x000000432d437210 */ /* 0x000fe20001ffe4ff */
[----:B------:R-:W-:Y:S01]  /*2130*/  IMAD.X R61, R15, 0x1, R61, P4 ;  /* 0x000000010f3d7824 */ /* 0x000fe200020e063d */
[----:B------:R-:W-:-:S02]  /*2140*/  IADD3 R75, P1, PT, R40, R75, RZ ;  /* 0x0000004b284b7210 */ /* 0x000fc40007f3e0ff */
[----:B------:R-:W-:Y:S02]  /*2150*/  IADD3 R5, P3, PT, R12, R5, RZ ;  /* 0x000000050c057210 */ /* 0x000fe40007f7e0ff */
[----:B------:R-:W-:Y:S02]  /*2160*/  IADD3.X R73, PT, PT, R41, R73, RZ, P1, !PT ;  /* 0x0000004929497210 */ /* 0x000fe40000ffe4ff */
[----:B------:R-:W-:Y:S02]  /*2170*/  IADD3 R6, P2, PT, R22, R6, RZ ;  /* 0x0000000616067210 */ /* 0x000fe40007f5e0ff */
[----:B------:R-:W-:Y:S02]  /*2180*/  IADD3.X R63, PT, PT, R13, R63, RZ, P3, !PT ;  /* 0x0000003f0d3f7210 */ /* 0x000fe40001ffe4ff */
[----:B-----5:R-:W-:Y:S01]  /*2190*/  IADD3 R8, P4, PT, R26, R8, RZ ;  /* 0x000000081a087210 */ /* 0x020fe20007f9e0ff */
[----:B------:R-:W-:Y:S01]  /*21a0*/  IMAD.X R57, R23, 0x1, R57, P2 ;  /* 0x0000000117397824 */ /* 0x000fe200010e0639 */
[----:B------:R-:W-:-:S02]  /*21b0*/  IADD3 R19, P6, PT, R30, R19, RZ ;  /* 0x000000131e137210 */ /* 0x000fc40007fde0ff */
[----:B------:R-:W-:Y:S01]  /*21c0*/  IADD3 R7, P1, PT, R20, R7, RZ ;  /* 0x0000000714077210 */ /* 0x000fe20007f3e0ff */
[----:B------:R-:W-:Y:S01]  /*21d0*/  IMAD.X R53, R27, 0x1, R53, P4 ;  /* 0x000000011b357824 */ /* 0x000fe200020e0635 */
[----:B------:R-:W-:Y:S01]  /*21e0*/  IADD3 R9, P3, PT, R24, R9, RZ ;  /* 0x0000000918097210 */ /* 0x000fe20007f7e0ff */
[----:B------:R-:W-:Y:S01]  /*21f0*/  IMAD.X R49, R31, 0x1, R49, P6 ;  /* 0x000000011f317824 */ /* 0x000fe200030e0631 */
[----:B------:R-:W-:Y:S02]  /*2200*/  IADD3 R11, P5, PT, R28, R11, RZ ;  /* 0x0000000b1c0b7210 */ /* 0x000fe40007fbe0ff */
[----:B------:R-:W-:Y:S02]  /*2210*/  IADD3.X R59, PT, PT, R21, R59, RZ, P1, !PT ;  /* 0x0000003b153b7210 */ /* 0x000fe40000ffe4ff */
[----:B------:R-:W-:Y:S02]  /*2220*/  IADD3.X R55, PT, PT, R25, R55, RZ, P3, !PT ;  /* 0x0000003719377210 */ /* 0x000fe40001ffe4ff */
[----:B------:R-:W-:Y:S01]  /*2230*/  IADD3.X R51, PT, PT, R29, R51, RZ, P5, !PT ;  /* 0x000000331d337210 */ /* 0x000fe20002ffe4ff */
[----:B------:R-:W-:Y:S06]  /*2240*/  @!P0 BRA `(.L_x_8539) ;  /* 0xfffffffc00348947 */ /* 0x000fec000383ffff */
[----:B------:R-:W-:Y:S05]  /*2250*/  BSYNC.RECONVERGENT B1 ;  /* 0x0000000000017941 */ /* 0x000fea0003800200 */
.L_x_8538:
[----:B------:R-:W-:Y:S05]  /*2260*/  BSYNC.RECONVERGENT B0 ;  /* 0x0000000000007941 */ /* 0x000fea0003800200 */
.L_x_8537:
        /* <DEDUP_REMOVED lines=23> */
.L_x_8541:
[----:B------:R-:W-:Y:S05]  /*23e0*/  BSYNC.RECONVERGENT B0 ;  /* 0x0000000000007941 */ /* 0x000fea0003800200 */
.L_x_8540:
[----:B------:R-:W-:Y:S04]  /*23f0*/  BSSY.RECONVERGENT B0, `(.L_x_8542) ;  /* 0x000002a000007945 */ /* 0x000fe80003800200 */
[----:B------:R-:W-:Y:S05]  /*2400*/  @P0 BRA `(.L_x_8543) ;  /* 0x0000000000a00947 */ /* 0x000fea0003800000 */
[----:B------:R-:W-:Y:S01]  /*2410*/  IMAD.IADD R81, R81, 0x1, R10 ;  /* 0x0000000151517824 */ /* 0x000fe200078e020a */
[----:B-----5:R-:W-:Y:S02]  /*2420*/  IADD3 R79, P2, PT, R34, R79, RZ ;  /* 0x0000004f224f7210 */ /* 0x020fe40007f5e0ff */
[----:B------:R-:W-:Y:S02]  /*2430*/  IADD3 R77, P4, PT, R38, R77, RZ ;  /* 0x0000004d264d7210 */ /* 0x000fe40007f9e0ff */
[----:B------:R-:W-:Y:S01]  /*2440*/  ISETP.GE.U32.AND P0, PT, R81, R80, PT ;  /* 0x000000505100720c */ /* 0x000fe20003f06070 */
[----:B------:R-:W-:Y:S01]  /*2450*/  IMAD.X R50, R35, 0x1, R50, P2 ;  /* 0x0000000123327824 */ /* 0x000fe200010e0632 */
[----:B------:R-:W-:Y:S01]  /*2460*/  IADD3 R54, P1, PT, R32, R54, RZ ;  /* 0x0000003620367210 */ /* 0x000fe20007f3e0ff */
[----:B------:R-:W-:Y:S01]  /*2470*/  IMAD.X R16, R39, 0x1, R16, P4 ;  /* 0x0000000127107824 */ /* 0x000fe200020e0610 */
[----:B------:R-:W-:Y:S02]  /*2480*/  IADD3 R48, P3, PT, R36, R48, RZ ;  /* 0x0000003024307210 */ /* 0x000fe40007f7e0ff */
[----:B------:R-:W-:-:S02]  /*2490*/  IADD3.X R52, PT, PT, R33, R52, RZ, P1, !PT ;  /* 0x0000003421347210 */ /* 0x000fc40000ffe4ff */
[----:B------:R-:W-:-:S05]  /*24a0*/  IADD3.X R18, PT, PT, R37, R18, RZ, P3, !PT ;  /* 0x0000001225127210 */ /* 0x000fca0001ffe4ff */
[----:B------:R-:W-:Y:S05]  /*24b0*/  @P0 BRA `(.L_x_8543) ;  /* 0x0000000000740947 */ /* 0x000fea0003800000 */
[----:B------:R-:W-:Y:S02]  /*24c0*/  IADD3 R33, PT, PT, R81, R10, RZ ;  /* 0x0000000a51217210 */ /* 0x000fe40007ffe0ff */
[----:B------:R-:W-:Y:S02]  /*24d0*/  IADD3 R75, P1, PT, R40, R75, RZ ;  /* 0x0000004b284b7210 */ /* 0x000fe40007f3e0ff */
[----:B------:R-:W-:Y:S02]  /*24e0*/  ISETP.GE.U32.AND P0, PT, R33, R80, PT ;  /* 0x000000502100720c */ /* 0x000fe40003f06070 */
[----:B------:R-:W-:Y:S01]  /*24f0*/  IADD3 R3, P3, PT, R44, R3, RZ ;  /* 0x000000032c037210 */ /* 0x000fe20007f7e0ff */
[----:B------:R-:W-:Y:S01]  /*2500*/  IMAD.X R73, R41, 0x1, R73, P1 ;  /* 0x0000000129497824 */ /* 0x000fe200008e0649 */
[----:B------:R-:W-:Y:S02]  /*2510*/  IADD3 R71, P2, PT, R42, R71, RZ ;  /* 0x000000472a477210 */ /* 0x000fe40007f5e0ff */
[----:B------:R-:W-:Y:S01]  /*2520*/  IADD3 R0, P4, PT, R46, R0, RZ ;  /* 0x000000002e007210 */ /* 0x000fe20007f9e0ff */
[----:B------:R-:W-:Y:S01]  /*2530*/  IMAD.X R67, R45, 0x1, R67, P3 ;  /* 0x000000012d437824 */ /* 0x000fe200018e0643 */
[----:B------:R-:W-:-:S02]  /*2540*/  IADD3.X R69, PT, PT, R43, R69, RZ, P2, !PT ;  /* 0x000000452b457210 */ /* 0x000fc400017fe4ff */
[----:B------:R-:W-:-:S03]  /*2550*/  IADD3.X R65, PT, PT, R47, R65, RZ, P4, !PT ;  /* 0x000000412f417210 */ /* 0x000fc600027fe4ff */
[----:B------:R-:W-:Y:S06]  /*2560*/  @P0 BRA `(.L_x_8543) ;  /* 0x0000000000480947 */ /* 0x000fec0003800000 */
[----:B------:R-:W-:Y:S01]  /*2570*/  IMAD.IADD R33, R33, 0x1, R10 ;  /* 0x0000000121217824 */ /* 0x000fe200078e020a */
[----:B------:R-:W-:Y:S02]  /*2580*/  IADD3 R4, P2, PT, R14, R4, RZ ;  /* 0x000000040e047210 */ /* 0x000fe40007f5e0ff */
[----:B------:R-:W-:Y:S02]  /*2590*/  IADD3 R5, P1, PT, R12, R5, RZ ;  /* 0x000000050c057210 */ /* 0x000fe40007f3e0ff */
[----:B------:R-:W-:Y:S01]  /*25a0*/  ISETP.GE.U32.AND P0, PT, R33, R80, PT ;  /* 0x000000502100720c */ /* 0x000fe20003f06070 */
[----:B------:R-:W-:Y:S01]  /*25b0*/  IMAD.X R61, R15, 0x1, R61, P2 ;  /* 0x000000010f3d7824 */ /* 0x000fe200010e063d */
[----:B------:R-:W-:Y:S02]  /*25c0*/  IADD3.X R63, PT, PT, R13, R63, RZ, P1, !PT ;  /* 0x0000003f0d3f7210 */ /* 0x000fe40000ffe4ff */
[----:B------:R-:W-:Y:S02]  /*25d0*/  IADD3 R6, P2, PT, R22, R6, RZ ;  /* 0x0000000616067210 */ /* 0x000fe40007f5e0ff */
[----:B------:R-:W-:-:S03]  /*25e0*/  IADD3 R7, P1, PT, R20, R7, RZ ;  /* 0x0000000714077210 */ /* 0x000fc60007f3e0ff */
[----:B------:R-:W-:Y:S01]  /*25f0*/  IMAD.X R57, R23, 0x1, R57, P2 ;  /* 0x0000000117397824 */ /* 0x000fe200010e0639 */
[----:B------:R-:W-:-:S03]  /*2600*/  IADD3.X R59, PT, PT, R21, R59, RZ, P1, !PT ;  /* 0x0000003b153b7210 */ /* 0x000fc60000ffe4ff */
[----:B------:R-:W-:Y:S02]  /*2610*/  @!P0 IADD3 R8, P4, PT, R26, R8, RZ ;  /* 0x000000081a088210 */ /* 0x000fe40007f9e0ff */
[----:B------:R-:W-:Y:S02]  /*2620*/  @!P0 IADD3 R19, P6, PT, R30, R19, RZ ;  /* 0x000000131e138210 */ /* 0x000fe40007fde0ff */
[----:B------:R-:W-:Y:S01]  /*2630*/  @!P0 IADD3 R9, P3, PT, R24, R9, RZ ;  /* 0x0000000918098210 */ /* 0x000fe20007f7e0ff */
[----:B------:R-:W-:Y:S01]  /*2640*/  @!P0 IMAD.X R53, R27, 0x1, R53, P4 ;  /* 0x000000011b358824 */ /* 0x000fe200020e0635 */
[----:B------:R-:W-:Y:S01]  /*2650*/  @!P0 IADD3 R11, P5, PT, R28, R11, RZ ;  /* 0x0000000b1c0b8210 */ /* 0x000fe20007fbe0ff */
[----:B------:R-:W-:Y:S01]  /*2660*/  @!P0 IMAD.X R49, R31, 0x1, R49, P6 ;  /* 0x000000011f318824 */ /* 0x000fe200030e0631 */
[----:B------:R-:W-:Y:S02]  /*2670*/  @!P0 IADD3.X R55, PT, PT, R25, R55, RZ, P3, !PT ;  /* 0x0000003719378210 */ /* 0x000fe40001ffe4ff */
[----:B------:R-:W-:-:S09]  /*2680*/  @!P0 IADD3.X R51, PT, PT, R29, R51, RZ, P5, !PT ;  /* 0x000000331d338210 */ /* 0x000fd20002ffe4ff */
.L_x_8543:
[----:B------:R-:W-:Y:S05]  /*2690*/  BSYNC.RECONVERGENT B0 ;  /* 0x0000000000007941 */ /* 0x000fea0003800200 */
.L_x_8542:
[----:B-----5:R-:W-:Y:S02]  /*26a0*/  IADD3 R14, P4, P5, R5, R75, R54 ;  /* 0x0000004b050e7210 */ /* 0x020fe40007d9e036 */
[----:B------:R-:W-:Y:S02]  /*26b0*/  IADD3 R71, P0, P1, R4, R71, R79 ;  /* 0x0000004704477210 */ /* 0x000fe4000791e04f */
[----:B------:R-:W-:Y:S02]  /*26c0*/  IADD3 R20, P2, P3, R7, R3, R48 ;  /* 0x0000000307147210 */ /* 0x000fe40007b5e030 */
[----:B------:R-:W-:Y:S02]  /*26d0*/  IADD3.X R52, PT, PT, R63, R73, R52, P4, P5 ;  /* 0x000000493f347210 */ /* 0x000fe400027ea434 */
[----:B------:R-:W-:Y:S02]  /*26e0*/  IADD3 R6, P5, P4, R6, R0, R77 ;  /* 0x0000000006067210 */ /* 0x000fe40007cbe04d */
[----:B------:R-:W-:-:S02]  /*26f0*/  IADD3.X R50, PT, PT, R61, R69, R50, P0, P1 ;  /* 0x000000453d327210 */ /* 0x000fc400007e2432 */
[----:B------:R-:W-:Y:S02]  /*2700*/  IADD3.X R18, PT, PT, R59, R67, R18, P2, P3 ;  /* 0x000000433b127210 */ /* 0x000fe400017e6412 */
[----:B------:R-:W-:Y:S02]  /*2710*/  IADD3 R0, P1, PT, R8, R71, RZ ;  /* 0x0000004708007210 */ /* 0x000fe40007f3e0ff */
[----:B------:R-:W-:Y:S02]  /*2720*/  IADD3 R8, P3, PT, R19, R6, RZ ;  /* 0x0000000613087210 */ /* 0x000fe40007f7e0ff */
[----:B------:R-:W-:Y:S01]  /*2730*/  IADD3.X R16, PT, PT, R57, R65, R16, P5, P4 ;  /* 0x0000004139107210 */ /* 0x000fe20002fe8410 */
[----:B------:R-:W-:Y:S01]  /*2740*/  IMAD.X R53, R53, 0x1, R50, P1 ;  /* 0x0000000135357824 */ /* 0x000fe200008e0632 */
[----:B------:R-:W-:Y:S02]  /*2750*/  IADD3 R14, P0, PT, R9, R14, RZ ;  /* 0x0000000e090e7210 */ /* 0x000fe40007f1e0ff */
[----:B------:R-:W-:Y:S01]  /*2760*/  IADD3 R20, P2, PT, R11, R20, RZ ;  /* 0x000000140b147210 */ /* 0x000fe20007f5e0ff */
[----:B------:R-:W-:Y:S01]  /*2770*/  IMAD.X R9, R49, 0x1, R16, P3 ;  /* 0x0000000131097824 */ /* 0x000fe200018e0610 */
[----:B------:R-:W-:-:S02]  /*2780*/  IADD3.X R15, PT, PT, R55, R52, RZ, P0, !PT ;  /* 0x00000034370f7210 */ /* 0x000fc400007fe4ff */
[----:B------:R-:W-:Y:S01]  /*2790*/  IADD3.X R21, PT, PT, R51, R18, RZ, P2, !PT ;  /* 0x0000001233157210 */ /* 0x000fe200017fe4ff */
[----:B------:R-:W-:Y:S08]  /*27a0*/  BRA `(.L_x_8524) ;  /* 0x000000a000647947 */ /* 0x000ff00003800000 */
.L_x_8536:
        /* <DEDUP_REMOVED lines=69> */
.L_x_8547:
        /* <DEDUP_REMOVED lines=56> */
.L_x_8546:
[----:B------:R-:W-:Y:S05]  /*2f80*/  BSYNC.RECONVERGENT B0 ;  /* 0x0000000000007941 */ /* 0x000fea0003800200 */
.L_x_8545:
        /* <DEDUP_REMOVED lines=27> */
.L_x_8549:
[----:B------:R-:W-:Y:S05]  /*3140*/  BSYNC.RECONVERGENT B0 ;  /* 0x0000000000007941 */ /* 0x000fea0003800200 */
.L_x_8548:
[----:B------:R-:W-:Y:S04]  /*3150*/  BSSY.RECONVERGENT B0, `(.L_x_8550) ;  /* 0x000002a000007945 */ /* 0x000fe80003800200 */
[----:B------:R-:W-:Y:S05]  /*3160*/  @P0 BRA `(.L_x_8551) ;  /* 0x0000000000a00947 */ /* 0x000fea0003800000 */
[----:B------:R-:W-:Y:S02]  /*3170*/  IADD3 R79, PT, PT, R79, R14, RZ ;  /* 0x0000000e4f4f7210 */ /* 0x000fe40007ffe0ff */
[----:B-----5:R-:W-:Y:S02]  /*3180*/  IADD3 R58, P1, PT, R36, R58, RZ ;  /* 0x0000003a243a7210 */ /* 0x020fe40007f3e0ff */
        /* <DEDUP_REMOVED lines=26> */
[----:B------:R-:W-:-:S02]  /*3330*/  IADD3.X R8, PT, PT, R23, R8, RZ, P2, !PT ;  /* 0x0000000817087210 */ /* 0x000fc400017fe4ff */
[----:B------:R-:W-:Y:S01]  /*3340*/  IADD3 R61, P2, PT, R26, R61, RZ ;  /* 0x0000003d1a3d7210 */ /* 0x000fe20007f5e0ff */
[----:B------:R-:W-:-:S03]  /*3350*/  IMAD.X R7, R25, 0x1, R7, P1 ;  /* 0x0000000119077824 */ /* 0x000fc600008e0607 */
[----:B------:R-:W-:Y:S02]  /*3360*/  IADD3.X R10, PT, PT, R27, R10, RZ, P2, !PT ;  /* 0x0000000a1b0a7210 */ /* 0x000fe400017fe4ff */
[----:B------:R-:W-:Y:S02]  /*3370*/  @!P0 IADD3 R63, P3, PT, R28, R63, RZ ;  /* 0x0000003f1c3f8210 */ /* 0x000fe40007f7e0ff */
[----:B------:R-:W-:Y:S02]  /*3380*/  @!P0 IADD3 R67, P5, PT, R32, R67, RZ ;  /* 0x0000004320438210 */ /* 0x000fe40007fbe0ff */
[----:B------:R-:W-:Y:S01]  /*3390*/  @!P0 IADD3 R65, P4, PT, R30, R65, RZ ;  /* 0x000000411e418210 */ /* 0x000fe20007f9e0ff */
[----:B------:R-:W-:Y:S01]  /*33a0*/  @!P0 IMAD.X R9, R29, 0x1, R9, P3 ;  /* 0x000000011d098824 */ /* 0x000fe200018e0609 */
[----:B------:R-:W-:Y:S01]  /*33b0*/  @!P0 IADD3 R69, P6, PT, R34, R69, RZ ;  /* 0x0000004522458210 */ /* 0x000fe20007fde0ff */
[----:B------:R-:W-:Y:S01]  /*33c0*/  @!P0 IMAD.X R11, R33, 0x1, R11, P5 ;  /* 0x00000001210b8824 */ /* 0x000fe200028e060b */
[----:B------:R-:W-:-:S02]  /*33d0*/  @!P0 IADD3.X R12, PT, PT, R31, R12, RZ, P4, !PT ;  /* 0x0000000c1f0c8210 */ /* 0x000fc400027fe4ff */
[----:B------:R-:W-:-:S09]  /*33e0*/  @!P0 IADD3.X R13, PT, PT, R35, R13, RZ, P6, !PT ;  /* 0x0000000d230d8210 */ /* 0x000fd200037fe4ff */
.L_x_8551:
[----:B------:R-:W-:Y:S05]  /*33f0*/  BSYNC.RECONVERGENT B0 ;  /* 0x0000000000007941 */ /* 0x000fea0003800200 */
.L_x_8550:
[----:B------:R-:W-:Y:S02]  /*3400*/  IADD3 R14, P4, P5, R55, R73, R58 ;  /* 0x00000049370e7210 */ /* 0x000fe40007d9e03a */
[----:B------:R-:W-:Y:S02]  /*3410*/  IADD3 R0, P0, P1, R57, R15, R54 ;  /* 0x0000000f39007210 */ /* 0x000fe4000791e036 */
[----:B-----5:R-:W-:Y:S02]  /*3420*/  IADD3 R20, P2, P3, R59, R19, R52 ;  /* 0x000000133b147210 */ /* 0x020fe40007b5e034 */
[----:B------:R-:W-:Y:S02]  /*3430*/  IADD3.X R56, PT, PT, R5, R71, R56, P4, P5 ;  /* 0x0000004705387210 */ /* 0x000fe400027ea438 */
[----:B------:R-:W-:Y:S02]  /*3440*/  IADD3 R16, P5, P4, R61, R53, R16 ;  /* 0x000000353d107210 */ /* 0x000fe40007cbe010 */
[----:B------:R-:W-:-:S02]  /*3450*/  IADD3.X R53, PT, PT, R8, R4, R77, P0, P1 ;  /* 0x0000000408357210 */ /* 0x000fc400007e244d */
[----:B------:R-:W-:Y:S02]  /*3460*/  IADD3.X R18, PT, PT, R7, R3, R18, P2, P3 ;  /* 0x0000000307127210 */ /* 0x000fe400017e6412 */
[----:B------:R-:W-:Y:S02]  /*3470*/  IADD3 R14, P0, PT, R63, R14, RZ ;  /* 0x0000000e3f0e7210 */ /* 0x000fe40007f1e0ff */
[----:B------:R-:W-:Y:S02]  /*3480*/  IADD3 R20, P2, PT, R67, R20, RZ ;  /* 0x0000001443147210 */ /* 0x000fe40007f5e0ff */
[----:B------:R-:W-:Y:S01]  /*3490*/  IADD3 R0, P1, PT, R65, R0, RZ ;  /* 0x0000000041007210 */ /* 0x000fe20007f3e0ff */
[----:B------:R-:W-:Y:S01]  /*34a0*/  IMAD.X R15, R9, 0x1, R56, P0 ;  /* 0x00000001090f7824 */ /* 0x000fe200000e0638 */
[----:B------:R-:W-:Y:S01]  /*34b0*/  IADD3 R8, P3, PT, R69, R16, RZ ;  /* 0x0000001045087210 */ /* 0x000fe20007f7e0ff */
[----:B------:R-:W-:Y:S01]  /*34c0*/  IMAD.X R21, R11, 0x1, R18, P2 ;  /* 0x000000010b157824 */ /* 0x000fe200010e0612 */
[----:B------:R-:W-:-:S02]  /*34d0*/  IADD3.X R6, PT, PT, R10, R6, R75, P5, P4 ;  /* 0x000000060a067210 */ /* 0x000fc40002fe844b */
[----:B------:R-:W-:Y:S02]  /*34e0*/  IADD3.X R53, PT, PT, R12, R53, RZ, P1, !PT ;  /* 0x000000350c357210 */ /* 0x000fe40000ffe4ff */
[----:B------:R-:W-:Y:S01]  /*34f0*/  IADD3.X R9, PT, PT, R13, R6, RZ, P3, !PT ;  /* 0x000000060d097210 */ /* 0x000fe20001ffe4ff */
[----:B------:R-:W-:Y:S06]  /*3500*/  BRA `(.L_x_8524) ;  /* 0x00000094000c7947 */ /* 0x000fec0003800000 */
.L_x_8544:
        /* <DEDUP_REMOVED lines=73> */
.L_x_8559:
        /* <DEDUP_REMOVED lines=329> */
.L_x_8555:
        /* <DEDUP_REMOVED lines=241> */
.L_x_8556:
        /* <DEDUP_REMOVED lines=241> */
.L_x_8557:
        /* <DEDUP_REMOVED lines=241> */
.L_x_8558:
[----:B------:R-:W-:-:S04]  /*7b60*/  LOP3.LUT R25, R28, 0xffffffe0, RZ, 0xc0, !PT ;  /* 0xffffffe01c197812 */ /* 0x000fc800078ec0ff */
[----:B------:R-:W-:-:S05]  /*7b70*/  IADD3 R24, P1, PT, R25, R84, RZ ;  /* 0x0000005419187210 */ /* 0x000fca0007f3e0ff */
[----:B------:R-:W-:-:S06]  /*7b80*/  IMAD.X R25, RZ, RZ, R85, P1 ;  /* 0x000000ffff197224 */ /* 0x000fcc00008e0655 */
[----:B------:R-:W5:Y:S02]  /*7b90*/  LDG.E.ENL2.256 R28, R24, desc[UR36][R24.64] ;  /* 0xfe0000241818797e */ /* 0x000f64000812191c */
.L_x_8554:
[----:B------:R-:W1:Y:S01]  /*7ba0*/  LDCU UR5, c[0x0][0x394] ;  /* 0x00007280ff0577ac */ /* 0x000e620008000800 */
[----:B------:R-:W-:Y:S02]  /*7bb0*/  MOV R78, UR4 ;  /* 0x00000004004e7c02 */ /* 0x000fe40008000f00 */
[----:B-----5:R-:W-:Y:S02]  /*7bc0*/  IADD3 R74, P6, PT, R74, R52, RZ ;  /* 0x000000344a4a7210 */ /* 0x020fe40007fde0ff */
[----:B------:R-:W-:Y:S01]  /*7bd0*/  IADD3 R68, P2, PT, R68, R48, RZ ;  /* 0x0000003044447210 */ /* 0x000fe20007f5e0ff */
[----:B------:R-:W-:Y:S01]  /*7be0*/  IMAD R75, R78, 0x4, R75 ;  /* 0x000000044e4b7824 */ /* 0x000fe200078e024b */
[----:B------:R-:W-:Y:S01]  /*7bf0*/  IADD3 R69, P3, PT, R69, R44, RZ ;  /* 0x0000002c45457210 */ /* 0x000fe20007f7e0ff */
[----:B------:R-:W-:Y:S01]  /*7c00*/  IMAD.X R72, R72, 0x1, R53, P6 ;  /* 0x0000000148487824 */ /* 0x000fe200030e0635 */
[----:B------:R-:W-:Y:S01]  /*7c10*/  IADD3 R73, P5, PT, R73, R54, RZ ;  /* 0x0000003649497210 */ /* 0x000fe20007fbe0ff */
[----:B------:R-:W-:Y:S01]  /*7c20*/  IMAD R79, R78, 0x3, R75 ;  /* 0x000000034e4f7824 */ /* 0x000fe200078e024b */
[----:B------:R-:W-:Y:S01]  /*7c30*/  IADD3 R71, P4, PT, R71, R50, RZ ;  /* 0x0000003247477210 */ /* 0x000fe20007f9e0ff */
[----:B------:R-:W-:Y:S01]  /*7c40*/  IMAD.X R66, R66, 0x1, R49, P2 ;  /* 0x0000000142427824 */ /* 0x000fe200010e0631 */
[----:B------:R-:W-:Y:S01]  /*7c50*/  IADD3 R67, P6, PT, R67, R46, RZ ;  /* 0x0000002e43437210 */ /* 0x000fe20007fde0ff */
[----:B------:R-:W-:Y:S01]  /*7c60*/  IMAD.X R62, R62, 0x1, R45, P3 ;  /* 0x000000013e3e7824 */ /* 0x000fe200018e062d */
[----:B------:R-:W-:-:S02]  /*7c70*/  IADD3.X R70, PT, PT, R70, R55, RZ, P5, !PT ;  /* 0x0000003746467210 */ /* 0x000fc40002ffe4ff */
[----:B------:R-:W-:Y:S02]  /*7c80*/  IADD3.X R64, PT, PT, R64, R51, RZ, P4, !PT ;  /* 0x0000003340407210 */ /* 0x000fe400027fe4ff */
[----:B-1----:R-:W-:Y:S02]  /*7c90*/  MOV R80, UR5 ;  /* 0x0000000500507c02 */ /* 0x002fe40008000f00 */
[----:B------:R-:W-:Y:S02]  /*7ca0*/  IADD3.X R65, PT, PT, R65, R47, RZ, P6, !PT ;  /* 0x0000002f41417210 */ /* 0x000fe400037fe4ff */
[----:B------:R-:W-:Y:S02]  /*7cb0*/  ISETP.GE.U32.AND P1, PT, R79, R80, PT ;  /* 0x000000504f00720c */ /* 0x000fe40003f26070 */
[----:B------:R-:W-:Y:S02]  /*7cc0*/  IADD3 R63, P5, PT, R63, R40, RZ ;  /* 0x000000283f3f7210 */ /* 0x000fe40007fbe0ff */
[----:B------:R-:W-:-:S02]  /*7cd0*/  IADD3 R0, P2, PT, R0, R42, RZ ;  /* 0x0000002a00007210 */ /* 0x000fc40007f5e0ff */
[----:B------:R-:W-:Y:S01]  /*7ce0*/  IADD3 R3, P4, PT, R3, R36, RZ ;  /* 0x0000002403037210 */ /* 0x000fe20007f9e0ff */
[----:B------:R-:W-:Y:S01]  /*7cf0*/  IMAD.X R60, R60, 0x1, R41, P5 ;  /* 0x000000013c3c7824 */ /* 0x000fe200028e0629 */
[----:B------:R-:W-:Y:S02]  /*7d00*/  IADD3 R4, P3, PT, R4, R38, RZ ;  /* 0x0000002604047210 */ /* 0x000fe40007f7e0ff */
[----:B------:R-:W-:Y:S01]  /*7d10*/  IADD3 R5, P6, PT, R5, R32, RZ ;  /* 0x0000002005057210 */ /* 0x000fe20007fde0ff */
[----:B------:R-:W-:Y:S01]  /*7d20*/  IMAD.X R59, R59, 0x1, R37, P4 ;  /* 0x000000013b3b7824 */ /* 0x000fe200020e0625 */
[----:B------:R-:W-:Y:S02]  /*7d30*/  IADD3.X R61, PT, PT, R61, R43, RZ, P2, !PT ;  /* 0x0000002b3d3d7210 */ /* 0x000fe400017fe4ff */
[----:B------:R-:W-:Y:S01]  /*7d40*/  IADD3.X R58, PT, PT, R58, R39, RZ, P3, !PT ;  /* 0x000000273a3a7210 */ /* 0x000fe20001ffe4ff */
[----:B------:R-:W-:Y:S01]  /*7d50*/  IMAD.X R57, R57, 0x1, R33, P6 ;  /* 0x0000000139397824 */ /* 0x000fe200030e0621 */
[----:B------:R-:W-:-:S02]  /*7d60*/  IADD3 R9, P2, PT, R9, R24, RZ ;  /* 0x0000001809097210 */ /* 0x000fc40007f5e0ff */
[----:B------:R-:W-:Y:S02]  /*7d70*/  IADD3 R11, P3, PT, R11, R28, RZ ;  /* 0x0000001c0b0b7210 */ /* 0x000fe40007f7e0ff */
[----:B------:R-:W-:Y:S01]  /*7d80*/  IADD3 R7, P5, PT, R7, R34, RZ ;  /* 0x0000002207077210 */ /* 0x000fe20007fbe0ff */
[----:B------:R-:W-:Y:S01]  /*7d90*/  IMAD.X R19, R19, 0x1, R25, P2 ;  /* 0x0000000113137824 */ /* 0x000fe200010e0619 */
[----:B------:R-:W-:Y:S01]  /*7da0*/  IADD3 R6, P4, PT, R6, R26, RZ ;  /* 0x0000001a06067210 */ /* 0x000fe20007f9e0ff */
[----:B------:R-:W-:Y:S01]  /*7db0*/  IMAD.X R16, R16, 0x1, R29, P3 ;  /* 0x0000000110107824 */ /* 0x000fe200018e061d */
[----:B------:R-:W-:Y:S02]  /*7dc0*/  IADD3 R8, P6, PT, R8, R30, RZ ;  /* 0x0000001e08087210 */ /* 0x000fe40007fde0ff */
[----:B------:R-:W-:Y:S02]  /*7dd0*/  IADD3.X R56, PT, PT, R56, R35, RZ, P5, !PT ;  /* 0x0000002338387210 */ /* 0x000fe40002ffe4ff */
[----:B------:R-:W-:-:S02]  /*7de0*/  IADD3.X R18, PT, PT, R18, R27, RZ, P4, !PT ;  /* 0x0000001b12127210 */ /* 0x000fc400027fe4ff */
[----:B------:R-:W-:Y:S01]  /*7df0*/  IADD3.X R10, PT, PT, R10, R31, RZ, P6, !PT ;  /* 0x0000001f0a0a7210 */ /* 0x000fe200037fe4ff */
[----:B------:R-:W-:Y:S06]  /*7e00*/  @!P1 BRA `(.L_x_8559) ;  /* 0xffffffb800e49947 */ /* 0x000fec000383ffff */
.L_x_8553:
[----:B0-----:R-:W-:Y:S05]  /*7e10*/  BSYNC.RECONVERGENT B0 ;  /* 0x0000000000007941 */ /* 0x001fea0003800200 */
.L_x_8552:
        /* <DEDUP_REMOVED lines=284> */
.L_x_8563:
[----:B------:R-:W-:Y:S02]  /*8fe0*/  SHF.R.U32.HI R20, RZ, 0x5, R20 ;  /* 0x00000005ff147819 */ /* 0x000fe40000011614 */
[----:B------:R-:W-:-:S07]  /*8ff0*/  MOV R21, RZ ;  /* 0x000000ff00157202 */ /* 0x000fce0000000f00 */
.L_x_8562:
        /* <DEDUP_REMOVED lines=284> */
.L_x_8565:
[----:B------:R-:W-:Y:S02]  /*a1c0*/  SHF.R.U32.HI R14, RZ, 0x5, R40 ;  /* 0x00000005ff0e7819 */ /* 0x000fe40000011628 */
[----:B------:R-:W-:-:S07]  /*a1d0*/  MOV R15, RZ ;  /* 0x000000ff000f7202 */ /* 0x000fce0000000f00 */
.L_x_8564:
        /* <DEDUP_REMOVED lines=281> */
.L_x_8567:
[----:B------:R-:W-:Y:S02]  /*b370*/  SHF.R.U32.HI R14, RZ, 0x5, R32 ;  /* 0x00000005ff0e7819 */ /* 0x000fe40000011620 */
[----:B------:R-:W-:-:S07]  /*b380*/  MOV R15, RZ ;  /* 0x000000ff000f7202 */ /* 0x000fce0000000f00 */
.L_x_8566:
        /* <DEDUP_REMOVED lines=281> */
.L_x_8569:
[----:B------:R-:W-:Y:S01]  /*c520*/  SHF.R.U32.HI R20, RZ, 0x5, R20 ;  /* 0x00000005ff147819 */ /* 0x000fe20000011614 */
[----:B------:R-:W-:-:S07]  /*c530*/  IMAD.MOV.U32 R21, RZ, RZ, RZ ;  /* 0x000000ffff157224 */ /* 0x000fce00078e00ff */
.L_x_8568:
[----:B------:R-:W-:-:S04]  /*c540*/  LEA R24, P0, R20, R77, 0x5 ;  /* 0x0000004d14187211 */ /* 0x000fc800078028ff */
[----:B------:R-:W-:-:S06]  /*c550*/  LEA.HI.X R25, R20, R76, R21, 0x5, P0 ;  /* 0x0000004c14197211 */ /* 0x000fcc00000f2c15 */
[----:B------:R-:W5:Y:S03]  /*c560*/  LDG.E.ENL2.256 R28, R24, desc[UR36][R24.64] ;  /* 0xfe0000241818797e */ /* 0x000f66000812191c */
.L_x_8561:
[----:B------:R-:W-:Y:S05]  /*c570*/  BSYNC.RECONVERGENT B0 ;  /* 0x0000000000007941 */ /* 0x000fea0003800200 */
.L_x_8560:
[----:B------:R-:W-:Y:S01]  /*c580*/  ISETP.GE.U32.AND P0, PT, R75, R80, PT ;  /* 0x000000504b00720c */ /* 0x000fe20003f06070 */
[----:B------:R-:W-:-:S12]  /*c590*/  BSSY.RECONVERGENT B0, `(.L_x_8570) ;  /* 0x000002a000007945 */ /* 0x000fd80003800200 */
[----:B------:R-:W-:Y:S05]  /*c5a0*/  @P0 BRA `(.L_x_8571) ;  /* 0x0000000000a00947 */ /* 0x000fea0003800000 */
[----:B------:R-:W-:Y:S02]  /*c5b0*/  IADD3 R13, PT, PT, R75, R78, RZ ;  /* 0x0000004e4b0d7210 */ /* 0x000fe40007ffe0ff */
[----:B-----5:R-:W-:Y:S02]  /*c5c0*/  IADD3 R73, P2, PT, R54, R73, RZ ;  /* 0x0000004936497210 */ /* 0x020fe40007f5e0ff */
[----:B------:R-:W-:Y:S02]  /*c5d0*/  ISETP.GE.U32.AND P0, PT, R13, R80, PT ;  /* 0x000000500d00720c */ /* 0x000fe40003f06070 */
[----:B------:R-:W-:Y:S01]  /*c5e0*/  IADD3 R74, P1, PT, R52, R74, RZ ;  /* 0x0000004a344a7210 */ /* 0x000fe20007f3e0ff */
[----:B------:R-:W-:Y:S01]  /*c5f0*/  IMAD.X R70, R55, 0x1, R70, P2 ;  /* 0x0000000137467824 */ /* 0x000fe200010e0646 */
[----:B------:R-:W-:Y:S02]  /*c600*/  IADD3 R68, P3, PT, R48, R68, RZ ;  /* 0x0000004430447210 */ /* 0x000fe40007f7e0ff */
[----:B------:R-:W-:-:S02]  /*c610*/  IADD3 R71, P4, PT, R50, R71, RZ ;  /* 0x0000004732477210 */ /* 0x000fc40007f9e0ff */
[----:B------:R-:W-:Y:S02]  /*c620*/  IADD3.X R72, PT, PT, R53, R72, RZ, P1, !PT ;  /* 0x0000004835487210 */ /* 0x000fe40000ffe4ff */
[----:B------:R-:W-:Y:S02]  /*c630*/  IADD3.X R66, PT, PT, R49, R66, RZ, P3, !PT ;  /* 0x0000004231427210 */ /* 0x000fe40001ffe4ff */
[----:B------:R-:W-:Y:S01]  /*c640*/  IADD3.X R64, PT, PT, R51, R64, RZ, P4, !PT ;  /* 0x0000004033407210 */ /* 0x000fe200027fe4ff */
[----:B------:R-:W-:Y:S06]  /*c650*/  @P0 BRA `(.L_x_8571) ;  /* 0x0000000000740947 */ /* 0x000fec0003800000 */
[----:B------:R-:W-:Y:S01]  /*c660*/  IMAD.IADD R13, R13, 0x1, R78 ;  /* 0x000000010d0d7824 */ /* 0x000fe200078e024e */
[----:B------:R-:W-:Y:S02]  /*c670*/  IADD3 R63, P3, PT, R40, R63, RZ ;  /* 0x0000003f283f7210 */ /* 0x000fe40007f7e0ff */
[----:B------:R-:W-:Y:S02]  /*c680*/  IADD3 R69, P1, PT, R44, R69, RZ ;  /* 0x000000452c457210 */ /* 0x000fe40007f3e0ff */
[----:B------:R-:W-:Y:S01]  /*c690*/  ISETP.GE.U32.AND P0, PT, R13, R80, PT ;  /* 0x000000500d00720c */ /* 0x000fe20003f06070 */
[----:B------:R-:W-:Y:S01]  /*c6a0*/  IMAD.X R60, R41, 0x1, R60, P3 ;  /* 0x00000001293c7824 */ /* 0x000fe200018e063c */
[----:B------:R-:W-:Y:S02]  /*c6b0*/  IADD3 R67, P2, PT, R46, R67, RZ ;  /* 0x000000432e437210 */ /* 0x000fe40007f5e0ff */
[----:B------:R-:W-:Y:S02]  /*c6c0*/  IADD3 R0, P4, PT, R42, R0, RZ ;  /* 0x000000002a007210 */ /* 0x000fe40007f9e0ff */
[----:B------:R-:W-:-:S02]  /*c6d0*/  IADD3.X R62, PT, PT, R45, R62, RZ, P1, !PT ;  /* 0x0000003e2d3e7210 */ /* 0x000fc40000ffe4ff */
[----:B------:R-:W-:Y:S02]  /*c6e0*/  IADD3.X R65, PT, PT, R47, R65, RZ, P2, !PT ;  /* 0x000000412f417210 */ /* 0x000fe400017fe4ff */
[----:B------:R-:W-:-:S03]  /*c6f0*/  IADD3.X R61, PT, PT, R43, R61, RZ, P4, !PT ;  /* 0x0000003d2b3d7210 */ /* 0x000fc600027fe4ff */
        /* <DEDUP_REMOVED lines=15> */
[----:B------:R-:W-:Y:S02]  /*c7f0*/  @!P1 IADD3 R8, P6, PT, R30, R8, RZ ;  /* 0x000000081e089210 */ /* 0x000fe40007fde0ff */
[----:B------:R-:W-:-:S02]  /*c800*/  @!P1 IADD3.X R19, PT, PT, R25, R19, RZ, P3, !PT ;  /* 0x0000001319139210 */ /* 0x000fc40001ffe4ff */
[----:B------:R-:W-:Y:S02]  /*c810*/  @!P1 IADD3.X R18, PT, PT, R27, R18, RZ, P4, !PT ;  /* 0x000000121b129210 */ /* 0x000fe400027fe4ff */
[----:B------:R-:W-:-:S07]  /*c820*/  @!P1 IADD3.X R10, PT, PT, R31, R10, RZ, P6, !PT ;  /* 0x0000000a1f0a9210 */ /* 0x000fce00037fe4ff */
.L_x_8571:
[----:B------:R-:W-:Y:S05]  /*c830*/  BSYNC.RECONVERGENT B0 ;  /* 0x0000000000007941 */ /* 0x000fea0003800200 */
.L_x_8570:
[----:B------:R-:W-:Y:S02]  /*c840*/  IADD3 R14, P4, P5, R3, R69, R74 ;  /* 0x00000045030e7210 */ /* 0x000fe40007d9e04a */
[----:B------:R-:W-:Y:S02]  /*c850*/  IADD3 R67, P0, P1, R4, R67, R73 ;  /* 0x0000004304437210 */ /* 0x000fe4000791e049 */
[----:B------:R-:W-:Y:S02]  /*c860*/  IADD3 R20, P2, P3, R5, R63, R68 ;  /* 0x0000003f05147210 */ /* 0x000fe40007b5e044 */
[----:B------:R-:W-:Y:S02]  /*c870*/  IADD3.X R62, PT, PT, R59, R62, R72, P4, P5 ;  /* 0x0000003e3b3e7210 */ /* 0x000fe400027ea448 */
[----:B------:R-:W-:Y:S02]  /*c880*/  IADD3 R7, P5, P4, R7, R0, R71 ;  /* 0x0000000007077210 */ /* 0x000fe40007cbe047 */
[----:B-----5:R-:W-:-:S02]  /*c890*/  IADD3.X R53, PT, PT, R58, R65, R70, P0, P1 ;  /* 0x000000413a357210 */ /* 0x020fc400007e2446 */
[----:B------:R-:W-:Y:S02]  /*c8a0*/  IADD3.X R21, PT, PT, R57, R60, R66, P2, P3 ;  /* 0x0000003c39157210 */ /* 0x000fe400017e6442 */
[----:B------:R-:W-:Y:S02]  /*c8b0*/  IADD3 R14, P0, PT, R14, R9, RZ ;  /* 0x000000090e0e7210 */ /* 0x000fe40007f1e0ff */
[----:B------:R-:W-:Y:S02]  /*c8c0*/  IADD3 R0, P1, PT, R67, R6, RZ ;  /* 0x0000000643007210 */ /* 0x000fe40007f3e0ff */
[----:B------:R-:W-:Y:S02]  /*c8d0*/  IADD3 R20, P2, PT, R20, R11, RZ ;  /* 0x0000000b14147210 */ /* 0x000fe40007f5e0ff */
[----:B------:R-:W-:Y:S01]  /*c8e0*/  IADD3 R8, P3, PT, R7, R8, RZ ;  /* 0x0000000807087210 */ /* 0x000fe20007f7e0ff */
[----:B------:R-:W-:Y:S01]  /*c8f0*/  IMAD.X R53, R53, 0x1, R18, P1 ;  /* 0x0000000135357824 */ /* 0x000fe200008e0612 */
[----:B------:R-:W-:-:S02]  /*c900*/  IADD3.X R9, PT, PT, R56, R61, R64, P5, P4 ;  /* 0x0000003d38097210 */ /* 0x000fc40002fe8440 */
[----:B------:R-:W-:Y:S02]  /*c910*/  IADD3.X R15, PT, PT, R62, R19, RZ, P0, !PT ;  /* 0x000000133e0f7210 */ /* 0x000fe400007fe4ff */
[----:B------:R-:W-:Y:S02]  /*c920*/  IADD3.X R21, PT, PT, R21, R16, RZ, P2, !PT ;  /* 0x0000001015157210 */ /* 0x000fe400017fe4ff */
[----:B------:R-:W-:-:S07]  /*c930*/  IADD3.X R9, PT, PT, R9, R10, RZ, P3, !PT ;  /* 0x0000000a09097210 */ /* 0x000fce0001ffe4ff */
.L_x_8524:
[----:B------:R-:W-:Y:S05]  /*c940*/  BSYNC.RECONVERGENT B6 ;  /* 0x0000000000067941 */ /* 0x000fea0003800200 */
.L_x_8523:
        /* <DEDUP_REMOVED lines=21> */
[----:B-1----:R-:W-:-:S07]  /*caa0*/  MOV R4, R13 ;  /* 0x0000000d00047202 */ /* 0x002fce0000000f00 */
.L_x_8575:
        /* <DEDUP_REMOVED lines=11> */
[----:B------:R-:W1:Y:S04]  /*cb60*/  LDS.128 R4, [R11] ;  /* 0x000000000b047984 */ /* 0x000e680000000c00 */
[----:B------:R-:W2:Y:S01]  /*cb70*/  LDS.128 R24, [R11+0x10] ;  /* 0x000010000b187984 */ /* 0x000ea20000000c00 */
[----:B-1----:R-:W-:Y:S02]  /*cb80*/  IADD3 R0, P2, PT, R6, R0, RZ ;  /* 0x0000000006007210 */ /* 0x002fe40007f5e0ff */
[----:B------:R-:W-:Y:S02]  /*cb90*/  IADD3 R14, P0, PT, R4, R14, RZ ;  /* 0x0000000e040e7210 */ /* 0x000fe40007f1e0ff */
[----:B--2---:R-:W-:Y:S01]  /*cba0*/  IADD3 R8, P4, PT, R26, R8, RZ ;  /* 0x000000081a087210 */ /* 0x004fe20007f9e0ff */
[----:B------:R-:W-:Y:S01]  /*cbb0*/  IMAD.X R53, R7, 0x1, R53, P2 ;  /* 0x0000000107357824 */ /* 0x000fe200010e0635 */
[----:B------:R-:W-:Y:S01]  /*cbc0*/  IADD3 R20, P3, PT, R24, R20, RZ ;  /* 0x0000001418147210 */ /* 0x000fe20007f7e0ff */
[----:B------:R-:W-:Y:S01]  /*cbd0*/  IMAD.MOV.U32 R4, RZ, RZ, R14 ;  /* 0x000000ffff047224 */ /* 0x000fe200078e000e */
[----:B------:R-:W-:Y:S01]  /*cbe0*/  IADD3.X R15, PT, PT, R5, R15, RZ, P0, !PT ;  /* 0x0000000f050f7210 */ /* 0x000fe200007fe4ff */
[----:B------:R-:W-:Y:S01]  /*cbf0*/  IMAD.MOV.U32 R7, RZ, RZ, R53 ;  /* 0x000000ffff077224 */ /* 0x000fe200078e0035 */
[----:B------:R-:W-:-:S02]  /*cc00*/  IADD3.X R9, PT, PT, R27, R9, RZ, P4, !PT ;  /* 0x000000091b097210 */ /* 0x000fc400027fe4ff */
[----:B------:R-:W-:Y:S02]  /*cc10*/  IADD3.X R21, PT, PT, R25, R21, RZ, P3, !PT ;  /* 0x0000001519157210 */ /* 0x000fe40001ffe4ff */
[----:B------:R-:W-:Y:S02]  /*cc20*/  MOV R5, R15 ;  /* 0x0000000f00057202 */ /* 0x000fe40000000f00 */
[----:B------:R-:W-:Y:S02]  /*cc30*/  MOV R6, R0 ;  /* 0x0000000000067202 */ /* 0x000fe40000000f00 */
[----:B------:R-:W-:Y:S02]  /*cc40*/  MOV R22, R8 ;  /* 0x0000000800167202 */ /* 0x000fe40000000f00 */
[----:B------:R-:W-:Y:S01]  /*cc50*/  MOV R23, R9 ;  /* 0x0000000900177202 */ /* 0x000fe20000000f00 */
[----:B------:R1:W-:Y:S04]  /*cc60*/  STS.128 [R3], R4 ;  /* 0x0000000403007388 */ /* 0x0003e80000000c00 */
[----:B------:R1:W-:Y:S02]  /*cc70*/  STS.128 [R3+0x10], R20 ;  /* 0x0000101403007388 */ /* 0x0003e40000000c00 */
.L_x_8574:
[----:B------:R-:W-:Y:S05]  /*cc80*/  BSYNC.RECONVERGENT B0 ;  /* 0x0000000000007941 */ /* 0x000fea0003800200 */
.L_x_8573:
[----:B-1----:R-:W-:Y:S01]  /*cc90*/  IMAD.MOV.U32 R4, RZ, RZ, R19 ;  /* 0x000000ffff047224 */ /* 0x002fe200078e0013 */
[----:B------:R-:W-:Y:S06]  /*cca0*/  @P1 BRA `(.L_x_8575) ;  /* 0xfffffffc00801947 */ /* 0x000fec000383ffff */
.L_x_8572:
        /* <DEDUP_REMOVED lines=11> */
[----:B------:R-:W-:Y:S01]  /*cd60*/  MOV R4, R14 ;  /* 0x0000000e00047202 */ /* 0x000fe20000000f00 */
[----:B------:R-:W-:Y:S01]  /*cd70*/  IMAD.MOV.U32 R5, RZ, RZ, R15 ;  /* 0x000000ffff057224 */ /* 0x000fe200078e000f */
[----:B------:R-:W-:Y:S01]  /*cd80*/  MOV R6, R0 ;  /* 0x0000000000067202 */ /* 0x000fe20000000f00 */
[----:B------:R-:W-:Y:S01]  /*cd90*/  IMAD.MOV.U32 R22, RZ, RZ, R8 ;  /* 0x000000ffff167224 */ /* 0x000fe200078e0008 */
[----:B------:R-:W-:Y:S02]  /*cda0*/  MOV R7, R53 ;  /* 0x0000003500077202 */ /* 0x000fe40000000f00 */
[----:B------:R-:W-:-:S02]  /*cdb0*/  MOV R23, R9 ;  /* 0x0000000900177202 */ /* 0x000fc40000000f00 */
        /* <DEDUP_REMOVED lines=8> */
.L_x_8580:
        /* <DEDUP_REMOVED lines=19> */
[----:B------:R-:W-:Y:S01]  /*cf70*/  IMAD.X R9, R27, 0x1, R9, P4 ;  /* 0x000000011b097824 */ /* 0x000fe200020e0609 */
[----:B------:R-:W-:-:S02]  /*cf80*/  IADD3.X R21, PT, PT, R25, R21, RZ, P3, !PT ;  /* 0x0000001519157210 */ /* 0x000fc40001ffe4ff */
[----:B------:R-:W-:Y:S01]  /*cf90*/  MOV R4, R14 ;  /* 0x0000000e00047202 */ /* 0x000fe20000000f00 */
[----:B------:R-:W-:Y:S01]  /*cfa0*/  IMAD.MOV.U32 R23, RZ, RZ, R9 ;  /* 0x000000ffff177224 */ /* 0x000fe200078e0009 */
[----:B------:R-:W-:Y:S02]  /*cfb0*/  MOV R5, R15 ;  /* 0x0000000f00057202 */ /* 0x000fe40000000f00 */
[----:B------:R-:W-:Y:S02]  /*cfc0*/  MOV R7, R53 ;  /* 0x0000003500077202 */ /* 0x000fe40000000f00 */
[----:B------:R-:W-:-:S03]  /*cfd0*/  MOV R22, R8 ;  /* 0x0000000800167202 */ /* 0x000fc60000000f00 */
[----:B------:R1:W-:Y:S04]  /*cfe0*/  STS.128 [R11], R4 ;  /* 0x000000040b007388 */ /* 0x0003e80000000c00 */
[----:B------:R1:W-:Y:S02]  /*cff0*/  STS.128 [R11+0x10], R20 ;  /* 0x000010140b007388 */ /* 0x0003e40000000c00 */
.L_x_8579:
[----:B------:R-:W-:Y:S05]  /*d000*/  BSYNC.RECONVERGENT B0 ;  /* 0x0000000000007941 */ /* 0x000fea0003800200 */
.L_x_8578:
[----:B-1----:R-:W-:Y:S01]  /*d010*/  MOV R4, R16 ;  /* 0x0000001000047202 */ /* 0x002fe20000000f00 */
[----:B------:R-:W-:Y:S06]  /*d020*/  @P1 BRA `(.L_x_8580) ;  /* 0xfffffffc00841947 */ /* 0x000fec000383ffff */
.L_x_8577:
[----:B------:R-:W-:Y:S01]  /*d030*/  ISETP.GE.U32.AND P0, PT, R3, 0x2, PT ;  /* 0x000000020300780c */ /* 0x000fe20003f06070 */
[----:B------:R-:W-:Y:S05]  /*d040*/  WARPSYNC.ALL ;  /* 0x0000000000007948 */ /* 0x000fea0003800000 */
[----:B------:R-:W-:Y:S07]  /*d050*/  BAR.SYNC.DEFER_BLOCKING 0x0 ;  /* 0x0000000000007b1d */ /* 0x000fee0000010000 */
[----:B------:R-:W-:Y:S05]  /*d060*/  @!P0 BRA `(.L_x_8576) ;  /* 0x0000000000508947 */ /* 0x000fea0003800000 */
[----:B-1----:R-:W-:-:S07]  /*d070*/  HFMA2 R4, -RZ, RZ, 0, 5.9604644775390625e-08 ;  /* 0x00000001ff047431 */ /* 0x002fce00000001ff */
.L_x_8581:
[----:B------:R-:W1:Y:S04]  /*d080*/  SHFL.DOWN PT, R11, R20, R4, 0x1f ;  /* 0x08001f04140b7589 */ /* 0x000e6800000e0000 */
[----:B------:R-:W2:Y:S04]  /*d090*/  SHFL.DOWN PT, R5, R14, R4, 0x1f ;  /* 0x08001f040e057589 */ /* 0x000ea800000e0000 */
[----:B------:R-:W3:Y:S04]  /*d0a0*/  SHFL.DOWN PT, R7, R0, R4, 0x1f ;  /* 0x08001f0400077589 */ /* 0x000ee800000e0000 */
[----:B------:R-:W4:Y:S04]  /*d0b0*/  SHFL.DOWN PT, R13, R8, R4, 0x1f ;  /* 0x08001f04080d7589 */ /* 0x000f2800000e0000 */
[----:B------:R-:W5:Y:S04]  /*d0c0*/  SHFL.DOWN PT, R6, R15, R4, 0x1f ;  /* 0x08001f040f067589 */ /* 0x000f6800000e0000 */
[----:B------:R-:W0:Y:S04]  /*d0d0*/  SHFL.DOWN PT, R10, R53, R4, 0x1f ;  /* 0x08001f04350a7589 */ /* 0x000e2800000e0000 */
[----:B------:R-:W0:Y:S01]  /*d0e0*/  SHFL.DOWN PT, R12, R21, R4, 0x1f ;  /* 0x08001f04150c7589 */ /* 0x000e2200000e0000 */
[----:B-1----:R-:W-:-:S03]  /*d0f0*/  IADD3 R20, P3, PT, R11, R20, RZ ;  /* 0x000000140b147210 */ /* 0x002fc60007f7e0ff */
[----:B------:R1:W0:Y:S01]  /*d100*/  SHFL.DOWN PT, R16, R9, R4, 0x1f ;  /* 0x08001f0409107589 */ /* 0x00022200000e0000 */
[----:B--2---:R-:W-:Y:S02]  /*d110*/  IADD3 R14, P1, PT, R5, R14, RZ ;  /* 0x0000000e050e7210 */ /* 0x004fe40007f3e0ff */
[----:B---3--:R-:W-:Y:S02]  /*d120*/  IADD3 R0, P2, PT, R7, R0, RZ ;  /* 0x0000000007007210 */ /* 0x008fe40007f5e0ff */
[----:B----4-:R-:W-:Y:S01]  /*d130*/  IADD3 R8, P4, PT, R13, R8, RZ ;  /* 0x000000080d087210 */ /* 0x010fe20007f9e0ff */
[----:B-1----:R-:W-:Y:S01]  /*d140*/  IMAD.SHL.U32 R4, R4, 0x2, RZ ;  /* 0x0000000204047824 */ /* 0x002fe200078e00ff */
[----:B-----5:R-:W-:-:S04]  /*d150*/  IADD3.X R15, PT, PT, R6, R15, RZ, P1, !PT ;  /* 0x0000000f060f7210 */ /* 0x020fc80000ffe4ff */
[----:B------:R-:W-:Y:S02]  /*d160*/  ISETP.GE.AND P0, PT, R4, R3, PT ;  /* 0x000000030400720c */ /* 0x000fe40003f06270 */
[----:B0-----:R-:W-:Y:S01]  /*d170*/  IADD3.X R53, PT, PT, R10, R53, RZ, P2, !PT ;  /* 0x000000350a357210 */ /* 0x001fe200017fe4ff */
[----:B------:R-:W-:Y:S01]  /*d180*/  IMAD.X R21, R12, 0x1, R21, P3 ;  /* 0x000000010c157824 */ /* 0x000fe200018e0615 */
[----:B------:R-:W-:-:S09]  /*d190*/  IADD3.X R9, PT, PT, R16, R9, RZ, P4, !PT ;  /* 0x0000000910097210 */ /* 0x000fd200027fe4ff */
[----:B------:R-:W-:Y:S05]  /*d1a0*/  @!P0 BRA `(.L_x_8581) ;  /* 0xfffffffc00b48947 */ /* 0x000fea000383ffff */
.L_x_8576:
        /* <DEDUP_REMOVED lines=9> */
[----:B-1----:R-:W-:Y:S01]  /*d240*/  MOV R5, R83 ;  /* 0x0000005300057202 */ /* 0x002fe20000000f00 */
        /* <DEDUP_REMOVED lines=272> */
.L_x_8582:
[----:B------:R-:W-:Y:S01]  /*e350*/  IMAD.MOV.U32 R24, RZ, RZ, RZ ;  /* 0x000000ffff187224 */ /* 0x000fe200078e00ff */
[----:B------:R-:W-:Y:S06]  /*e360*/  BRA.U !UP0, `(.L_x_8583) ;  /* 0x0000001108487547 */ /* 0x000fec000b800000 */
[----:B------:R-:W2:Y:S01]  /*e370*/  LDCU.64 UR8, c[0x0][0x568] ;  /* 0x0000ad00ff0877ac */ /* 0x000ea20008000a00 */
[----:B-1----:R-:W-:Y:S02]  /*e380*/  IADD3 R5, PT, PT, R83, 0x1, RZ ;  /* 0x0000000153057810 */ /* 0x002fe40007ffe0ff */
[----:B------:R-:W-:Y:S01]  /*e390*/  MOV R4, RZ ;  /* 0x000000ff00047202 */ /* 0x000fe20000000f00 */
[----:B------:R-:W1:Y:S01]  /*e3a0*/  LDCU UR6, c[0x0][0x570] ;  /* 0x0000ae00ff0677ac */ /* 0x000e620008000800 */
[----:B------:R-:W3:Y:S01]  /*e3b0*/  LDCU UR7, c[0x0][0x694] ;  /* 0x0000d280ff0777ac */ /* 0x000ee20008000800 */
[----:B------:R-:W-:Y:S02]  /*e3c0*/  UISETP.NE.AND UP1, UPT, UR5, URZ, UPT ;  /* 0x000000ff0500728c */ /* 0x000fe4000bf25270 */
[----:B--2---:R-:W-:-:S05]  /*e3d0*/  IMAD.HI.U32 R6, R5, UR9, R4 ;  /* 0x0000000905067c27 */ /* 0x004fca000f8e0004 */
[----:B-1----:R-:W-:-:S05]  /*e3e0*/  SHF.R.U32.HI R7, RZ, UR6, R6 ;  /* 0x00000006ff077c19 */ /* 0x002fca0008011606 */
        /* <DEDUP_REMOVED lines=266> */
.L_x_8583:
[----:B-1----:R-:W-:Y:S01]  /*f490*/  MOV R23, RZ ;  /* 0x000000ff00177202 */ /* 0x002fe20000000f00 */
        /* <DEDUP_REMOVED lines=275> */
.L_x_8584:
        /* <DEDUP_REMOVED lines=276> */
.L_x_8585:
        /* <DEDUP_REMOVED lines=17> */
[----:B-1----:R-:W-:-:S05]  /*11820*/  IMAD R3, R10, UR8, R3 ;  /* 0x000000080a037c24 */ /* 0x002fca000f8e0203 */
        /* <DEDUP_REMOVED lines=275> */
.L_x_8587:
        /* <DEDUP_REMOVED lines=276> */
.L_x_8588:
        /* <DEDUP_REMOVED lines=276> */
.L_x_8589:
        /* <DEDUP_REMOVED lines=276> */
.L_x_8590:
        /* <DEDUP_REMOVED lines=24> */
[----:B------:R1:W-:Y:S04]  /*15ea0*/  STG.E.64 desc[UR36][R6.64+0x8], R52 ;  /* 0x0000083406007986 */ /* 0x0003e8000c101b24 */
[----:B------:R1:W-:Y:S04]  /*15eb0*/  STG.E.64 desc[UR36][R6.64+0x10], R20 ;  /* 0x0000101406007986 */ /* 0x0003e8000c101b24 */
[----:B------:R1:W-:Y:S02]  /*15ec0*/  STG.E.64 desc[UR36][R6.64+0x18], R8 ;  /* 0x0000180806007986 */ /* 0x0003e4000c101b24 */
.L_x_8592:
[----:B------:R-:W-:Y:S05]  /*15ed0*/  BSYNC.RECONVERGENT B0 ;  /* 0x0000000000007941 */ /* 0x000fea0003800200 */
.L_x_8591:
        /* <DEDUP_REMOVED lines=35> */
.L_x_8594:
[----:B------:R-:W-:Y:S05]  /*16110*/  BSYNC.RECONVERGENT B0 ;  /* 0x0000000000007941 */ /* 0x000fea0003800200 */
.L_x_8593:
        /* <DEDUP_REMOVED lines=47> */
.L_x_8599:
        /* <DEDUP_REMOVED lines=18> */
.L_x_8598:
[----:B------:R-:W-:Y:S05]  /*16530*/  BRA `(.L_x_8597) ;  /* 0x00000000009c7947 */ /* 0x000fea0003800000 */
.L_x_8596:
        /* <DEDUP_REMOVED lines=15> */
[----:B------:R-:W-:Y:S02]  /*16630*/  MOV R19, UR11 ;  /* 0x0000000b00137c02 */ /* 0x000fe40008000f00 */
[----:B------:R-:W-:Y:S01]  /*16640*/  MOV R0, UR10 ;  /* 0x0000000a00007c02 */ /* 0x000fe20008000f00 */
[----:B------:R-:W3:Y:S01]  /*16650*/  LDC.64 R28, c[0x0][0x780] ;  /* 0x0001e000ff1c7b82 */ /* 0x000ee20000000a00 */
[----:B------:R-:W-:-:S07]  /*16660*/  MOV R31, R2 ;  /* 0x00000002001f7202 */ /* 0x000fce0000000f00 */
[----:B------:R-:W4:Y:S01]  /*16670*/  LDC R32, c[0x0][0x364] ;  /* 0x0000d900ff207b82 */ /* 0x000f220000000800 */
[----:B-1----:R-:W-:-:S07]  /*16680*/  IMAD R16, R10, UR5, RZ ;  /* 0x000000050a107c24 */ /* 0x002fce000f8e02ff */
.L_x_8600:
[----:B------:R-:W-:-:S05]  /*16690*/  IADD3 R10, PT, PT, R16, R31, RZ ;  /* 0x0000001f100a7210 */ /* 0x000fca0007ffe0ff */
[----:B--2---:R-:W-:-:S04]  /*166a0*/  IMAD R11, R10, R30, R17 ;  /* 0x0000001e0a0b7224 */ /* 0x004fc800078e0211 */
[----:B---3--:R-:W-:-:S05]  /*166b0*/  IMAD.WIDE.U32 R10, R11, 0x20, R28 ;  /* 0x000000200b0a7825 */ /* 0x008fca00078e001c */
[----:B------:R-:W2:Y:S04]  /*166c0*/  LDG.E.64 R12, desc[UR36][R10.64] ;  /* 0x000000240a0c7981 */ /* 0x000ea8000c1e1b00 */
[----:B------:R-:W3:Y:S04]  /*166d0*/  LDG.E.64 R20, desc[UR36][R10.64+0x10] ;  /* 0x000010240a147981 */ /* 0x000ee8000c1e1b00 */
[----:B------:R-:W5:Y:S04]  /*166e0*/  LDG.E.64 R14, desc[UR36][R10.64+0x8] ;  /* 0x000008240a0e7981 */ /* 0x000f68000c1e1b00 */
[----:B------:R-:W5:Y:S01]  /*166f0*/  LDG.E.64 R26, desc[UR36][R10.64+0x18] ;  /* 0x000018240a1a7981 */ /* 0x000f62000c1e1b00 */
[----:B----4-:R-:W-:-:S02]  /*16700*/  IADD3 R31, PT, PT, R32, R31, RZ ;  /* 0x0000001f201f7210 */ /* 0x010fc40007ffe0ff */
[----:B--2---:R-:W-:-:S05]  /*16710*/  IADD3 R8, P1, PT, R12, R8, RZ ;  /* 0x000000080c087210 */ /* 0x004fca0007f3e0ff */
[----:B------:R-:W-:Y:S01]  /*16720*/  IMAD.X R9, R13, 0x1, R9, P1 ;  /* 0x000000010d097824 */ /* 0x000fe200008e0609 */
[----:B------:R-:W-:Y:S02]  /*16730*/  ISETP.GE.U32.AND P1, PT, R31, UR7, PT ;  /* 0x000000071f007c0c */ /* 0x000fe4000bf26070 */
[----:B---3--:R-:W-:Y:S02]  /*16740*/  IADD3 R18, P3, PT, R20, R18, RZ ;  /* 0x0000001214127210 */ /* 0x008fe40007f7e0ff */
[----:B-----5:R-:W-:Y:S02]  /*16750*/  IADD3 R6, P2, PT, R14, R6, RZ ;  /* 0x000000060e067210 */ /* 0x020fe40007f5e0ff */
[----:B------:R-:W-:Y:S01]  /*16760*/  IADD3 R0, P4, PT, R26, R0, RZ ;  /* 0x000000001a007210 */ /* 0x000fe20007f9e0ff */
[----:B------:R-:W-:Y:S01]  /*16770*/  IMAD.X R19, R21, 0x1, R19, P3 ;  /* 0x0000000115137824 */ /* 0x000fe200018e0613 */
[----:B------:R-:W-:Y:S02]  /*16780*/  IADD3.X R7, PT, PT, R15, R7, RZ, P2, !PT ;  /* 0x000000070f077210 */ /* 0x000fe400017fe4ff */
[----:B------:R-:W-:-:S03]  /*16790*/  IADD3.X R3, PT, PT, R27, R3, RZ, P4, !PT ;  /* 0x000000031b037210 */ /* 0x000fc600027fe4ff */
[----:B------:R-:W-:Y:S06]  /*167a0*/  @!P1 BRA `(.L_x_8600) ;  /* 0xfffffffc00b89947 */ /* 0x000fec000383ffff */
.L_x_8597:
[----:B------:R-:W-:Y:S05]  /*167b0*/  BSYNC.RECONVERGENT B0 ;  /* 0x0000000000007941 */ /* 0x000fea0003800200 */
.L_x_8595:
[----:B------:R-:W1:Y:S01]  /*167c0*/  LDCU UR5, c[0x0][0x360] ;  /* 0x00006c00ff0577ac */ /* 0x000e620008000800 */
[----:B------:R-:W-:Y:S01]  /*167d0*/  IMAD.MOV.U32 R11, RZ, RZ, R7 ;  /* 0x000000ffff0b7224 */ /* 0x000fe200078e0007 */
[----:B------:R-:W-:Y:S01]  /*167e0*/  MOV R12, R18 ;  /* 0x00000012000c7202 */ /* 0x000fe20000000f00 */
[----:B------:R-:W-:Y:S01]  /*167f0*/  IMAD.MOV.U32 R14, RZ, RZ, R0 ;  /* 0x000000ffff0e7224 */ /* 0x000fe200078e0000 */
[----:B------:R-:W-:Y:S01]  /*16800*/  UIADD3 UR4, UPT, UPT, UR4, 0x10, URZ ;  /* 0x0000001004047890 */ /* 0x000fe2000fffe0ff */
[----:B------:R-:W-:Y:S02]  /*16810*/  MOV R13, R19 ;  /* 0x00000013000d7202 */ /* 0x000fe40000000f00 */
        /* <DEDUP_REMOVED lines=11> */
.L_x_8604:
        /* <DEDUP_REMOVED lines=9> */
[----:B------:R-:W1:Y:S04]  /*16960*/  LDS.128 R28, [R10+0x10] ;  /* 0x000010000a1c7984 */ /* 0x000e680000000c00 */
[----:B------:R-:W2:Y:S01]  /*16970*/  LDS.128 R12, [R10] ;  /* 0x000000000a0c7984 */ /* 0x000ea20000000c00 */
        /* <DEDUP_REMOVED lines=8> */
[----:B------:R-:W-:Y:S01]  /*16a00*/  IADD3.X R19, PT, PT, R29, R19, RZ, P3, !PT ;  /* 0x000000131d137210 */ /* 0x000fe20001ffe4ff */
[----:B------:R-:W-:Y:S01]  /*16a10*/  IMAD.X R9, R13, 0x1, R9, P1 ;  /* 0x000000010d097824 */ /* 0x000fe200008e0609 */
[----:B------:R-:W-:-:S02]  /*16a20*/  MOV R10, R6 ;  /* 0x00000006000a7202 */ /* 0x000fc40000000f00 */
[----:B------:R-:W-:Y:S02]  /*16a30*/  MOV R11, R7 ;  /* 0x00000007000b7202 */ /* 0x000fe40000000f00 */
[----:B------:R-:W-:Y:S02]  /*16a40*/  MOV R13, R19 ;  /* 0x00000013000d7202 */ /* 0x000fe40000000f00 */
[----:B------:R-:W-:Y:S01]  /*16a50*/  MOV R14, R0 ;  /* 0x00000000000e7202 */ /* 0x000fe20000000f00 */
[----:B------:R1:W-:Y:S04]  /*16a60*/  STS.128 [R21], R8 ;  /* 0x0000000815007388 */ /* 0x0003e80000000c00 */
[----:B------:R1:W-:Y:S02]  /*16a70*/  STS.128 [R21+0x10], R12 ;  /* 0x0000100c15007388 */ /* 0x0003e40000000c00 */
.L_x_8603:
[----:B------:R-:W-:Y:S05]  /*16a80*/  BSYNC.RECONVERGENT B0 ;  /* 0x0000000000007941 */ /* 0x000fea0003800200 */
.L_x_8602:
[----:B------:R-:W-:-:S03]  /*16a90*/  UISETP.GT.U32.AND UP0, UPT, UR4, 0x3, UPT ;  /* 0x000000030400788c */ /* 0x000fc6000bf04070 */
[----:B------:R-:W-:-:S06]  /*16aa0*/  UMOV UR4, UR7 ;  /* 0x0000000700047c82 */ /* 0x000fcc0008000000 */
[----:B------:R-:W-:Y:S05]  /*16ab0*/  BRA.U UP0, `(.L_x_8604) ;  /* 0xfffffffd00847547 */ /* 0x000fea000b83ffff */
.L_x_8601:
        /* <DEDUP_REMOVED lines=18> */
.L_x_8609:
        /* <DEDUP_REMOVED lines=17> */
[----:B------:R-:W-:-:S02]  /*16cf0*/  IADD3.X R7, PT, PT, R15, R7, RZ, P3, !PT ;  /* 0x000000070f077210 */ /* 0x000fc40001ffe4ff */
[----:B------:R-:W-:Y:S02]  /*16d00*/  IADD3.X R3, PT, PT, R31, R3, RZ, P5, !PT ;  /* 0x000000031f037210 */ /* 0x000fe40002ffe4ff */
[----:B------:R-:W-:Y:S01]  /*16d10*/  IADD3.X R9, PT, PT, R13, R9, RZ, P1, !PT ;  /* 0x000000090d097210 */ /* 0x000fe20000ffe4ff */
[----:B------:R-:W-:Y:S01]  /*16d20*/  IMAD.MOV.U32 R11, RZ, RZ, R7 ;  /* 0x000000ffff0b7224 */ /* 0x000fe200078e0007 */
[----:B------:R-:W-:Y:S02]  /*16d30*/  MOV R10, R6 ;  /* 0x00000006000a7202 */ /* 0x000fe40000000f00 */
[----:B------:R-:W-:Y:S02]  /*16d40*/  MOV R12, R18 ;  /* 0x00000012000c7202 */ /* 0x000fe40000000f00 */
[----:B------:R-:W-:Y:S01]  /*16d50*/  MOV R13, R19 ;  /* 0x00000013000d7202 */ /* 0x000fe20000000f00 */
[----:B------:R1:W-:Y:S01]  /*16d60*/  STS.128 [R21], R8 ;  /* 0x0000000815007388 */ /* 0x0003e20000000c00 */
[----:B------:R-:W-:-:S05]  /*16d70*/  MOV R15, R3 ;  /* 0x00000003000f7202 */ /* 0x000fca0000000f00 */
[----:B------:R1:W-:Y:S02]  /*16d80*/  STS.128 [R21+0x10], R12 ;  /* 0x0000100c15007388 */ /* 0x0003e40000000c00 */
.L_x_8608:
[----:B------:R-:W-:Y:S05]  /*16d90*/  BSYNC.RECONVERGENT B0 ;  /* 0x0000000000007941 */ /* 0x000fea0003800200 */
.L_x_8607:
[----:B------:R-:W-:Y:S01]  /*16da0*/  MOV R2, R16 ;  /* 0x0000001000027202 */ /* 0x000fe20000000f00 */
[----:B------:R-:W-:Y:S06]  /*16db0*/  @P2 BRA `(.L_x_8609) ;  /* 0xfffffffc00882947 */ /* 0x000fec000383ffff */
.L_x_8606:
[----:B------:R-:W-:Y:S01]  /*16dc0*/  BAR.SYNC.DEFER_BLOCKING 0x0 ;  /* 0x0000000000007b1d */ /* 0x000fe20000010000 */
[----:B------:R-:W-:-:S09]  /*16dd0*/  UISETP.GE.U32.AND UP0, UPT, UR4, 0x2, UPT ;  /* 0x000000020400788c */ /* 0x000fd2000bf06070 */
[----:B------:R-:W-:Y:S05]  /*16de0*/  BRA.U !UP0, `(.L_x_8605) ;  /* 0x0000000108507547 */ /* 0x000fea000b800000 */
[----:B------:R-:W-:-:S07]  /*16df0*/  IMAD.MOV.U32 R2, RZ, RZ, 0x1 ;  /* 0x00000001ff027424 */ /* 0x000fce00078e00ff */
.L_x_8610:
[----:B-12---:R-:W1:Y:S04]  /*16e00*/  SHFL.DOWN PT, R13, R6, R2, 0x1f ;  /* 0x08001f02060d7589 */ /* 0x006e6800000e0000 */
        /* <DEDUP_REMOVED lines=10> */
[----:B----4-:R-:W-:Y:S02]  /*16eb0*/  IADD3 R0, P5, PT, R17, R0, RZ ;  /* 0x0000000011007210 */ /* 0x010fe40007fbe0ff */
[----:B-1----:R-:W-:Y:S02]  /*16ec0*/  SHF.L.U32 R2, R2, 0x1, RZ ;  /* 0x0000000102027819 */ /* 0x002fe400000006ff */
[----:B-----5:R-:W-:Y:S02]  /*16ed0*/  IADD3.X R9, PT, PT, R10, R9, RZ, P2, !PT ;  /* 0x000000090a097210 */ /* 0x020fe400017fe4ff */
[----:B------:R-:W-:Y:S01]  /*16ee0*/  ISETP.GE.AND P1, PT, R2, UR4, PT ;  /* 0x0000000402007c0c */ /* 0x000fe2000bf26270 */
[----:B0-----:R-:W-:Y:S01]  /*16ef0*/  IMAD.X R7, R12, 0x1, R7, P3 ;  /* 0x000000010c077824 */ /* 0x001fe200018e0607 */
[----:B------:R-:W-:-:S02]  /*16f00*/  IADD3.X R19, PT, PT, R14, R19, RZ, P4, !PT ;  /* 0x000000130e137210 */ /* 0x000fc400027fe4ff */
[----:B------:R-:W-:-:S09]  /*16f10*/  IADD3.X R3, PT, PT, R16, R3, RZ, P5, !PT ;  /* 0x0000000310037210 */ /* 0x000fd20002ffe4ff */
[----:B------:R-:W-:Y:S05]  /*16f20*/  @!P1 BRA `(.L_x_8610) ;  /* 0xfffffffc00b49947 */ /* 0x000fea000383ffff */
.L_x_8605:
        /* <DEDUP_REMOVED lines=10> */
[----:B------:R-:W-:Y:S01]  /*16fd0*/  IADD3 R20, P1, PT, R22, UR4, RZ ;  /* 0x0000000416147c10 */ /* 0x000fe2000ff3e0ff */
[----:B------:R-:W-:Y:S01]  /*16fe0*/  IMAD.X R31, RZ, RZ, UR5, P4 ;  /* 0x00000005ff1f7e24 */ /* 0x000fe2000a0e06ff */
[----:B------:R-:W-:-:S02]  /*16ff0*/  IADD3 R26, P2, PT, R23, UR4, RZ ;  /* 0x00000004171a7c10 */ /* 0x000fc4000ff5e0ff */
[----:B------:R-:W-:Y:S01]  /*17000*/  IADD3.X R29, PT, PT, RZ, UR5, RZ, P3, !PT ;  /* 0x00000005ff1d7c10 */ /* 0x000fe20009ffe4ff */
[----:B-12---:R-:W-:Y:S02]  /*17010*/  IMAD.X R21, RZ, RZ, UR5, P1 ;  /* 0x00000005ff157e24 */ /* 0x006fe400088e06ff */
[----:B------:R-:W2:Y:S01]  /*17020*/  @P0 LDG.E.64 R4, desc[UR36][R30.64] ;  /* 0x000000241e040981 */ /* 0x000ea2000c1e1b00 */
[----:B------:R-:W-:-:S03]  /*17030*/  IADD3.X R27, PT, PT, RZ, UR5, RZ, P2, !PT ;  /* 0x00000005ff1b7c10 */ /* 0x000fc600097fe4ff */
[----:B------:R-:W3:Y:S04]  /*17040*/  @P0 LDG.E.64 R10, desc[UR36][R28.64] ;  /* 0x000000241c0a0981 */ /* 0x000ee8000c1e1b00 */
[----:B------:R-:W4:Y:S04]  /*17050*/  @P0 LDG.E.64 R14, desc[UR36][R20.64] ;  /* 0x00000024140e0981 */ /* 0x000f28000c1e1b00 */
[----:B------:R-:W5:Y:S01]  /*17060*/  @P0 LDG.E.64 R12, desc[UR36][R26.64] ;  /* 0x000000241a0c0981 */ /* 0x000f62000c1e1b00 */
[----:B------:R-:W1:Y:S02]  /*17070*/  LDCU.U8 UR4, c[0x0][0x799] ;  /* 0x0000f320ff0477ac */ /* 0x000e640008000000 */
[----:B-1----:R-:W-:-:S02]  /*17080*/  ISETP.NE.AND P1, PT, RZ, UR4, PT ;  /* 0x00000004ff007c0c */ /* 0x002fc4000bf25270 */
[----:B--2---:R-:W-:Y:S02]  /*17090*/  @P0 IADD3 R8, P2, PT, R4, R8, RZ ;  /* 0x0000000804080210 */ /* 0x004fe40007f5e0ff */
[----:B---3--:R-:W-:Y:S02]  /*170a0*/  @P0 IADD3 R6, P3, PT, R10, R6, RZ ;  /* 0x000000060a060210 */ /* 0x008fe40007f7e0ff */
[----:B------:R-:W-:Y:S02]  /*170b0*/  @P0 IADD3.X R9, PT, PT, R5, R9, RZ, P2, !PT ;  /* 0x0000000905090210 */ /* 0x000fe400017fe4ff */
[----:B----4-:R-:W-:Y:S02]  /*170c0*/  @P0 IADD3 R0, P5, PT, R14, R0, RZ ;  /* 0x000000000e000210 */ /* 0x010fe40007fbe0ff */
[----:B------:R-:W-:Y:S02]  /*170d0*/  @P0 IADD3.X R7, PT, PT, R11, R7, RZ, P3, !PT ;  /* 0x000000070b070210 */ /* 0x000fe40001ffe4ff */
[----:B-----5:R-:W-:Y:S01]  /*170e0*/  @P0 IADD3 R18, P4, PT, R12, R18, RZ ;  /* 0x000000120c120210 */ /* 0x020fe20007f9e0ff */
[----:B------:R-:W-:Y:S01]  /*170f0*/  IMAD.MOV.U32 R17, RZ, RZ, R9 ;  /* 0x000000ffff117224 */ /* 0x000fe200078e0009 */
[----:B------:R-:W-:-:S02]  /*17100*/  @P0 IADD3.X R3, PT, PT, R15, R3, RZ, P5, !PT ;  /* 0x000000030f030210 */ /* 0x000fc40002ffe4ff */
[----:B------:R-:W-:Y:S01]  /*17110*/  MOV R16, R8 ;  /* 0x0000000800107202 */ /* 0x000fe20000000f00 */
[----:B------:R-:W-:Y:S01]  /*17120*/  @P0 IMAD.X R19, R13, 0x1, R19, P4 ;  /* 0x000000010d130824 */ /* 0x000fe200020e0613 */
[----:B------:R-:W-:Y:S02]  /*17130*/  MOV R32, R6 ;  /* 0x0000000600207202 */ /* 0x000fe40000000f00 */
[----:B------:R-:W-:Y:S01]  /*17140*/  MOV R33, R7 ;  /* 0x0000000700217202 */ /* 0x000fe20000000f00 */
[----:B------:R-:W-:Y:S01]  /*17150*/  IMAD.MOV.U32 R34, RZ, RZ, R0 ;  /* 0x000000ffff227224 */ /* 0x000fe200078e0000 */
        /* <DEDUP_REMOVED lines=25> */
.L_x_8613:
        /* <DEDUP_REMOVED lines=19> */
.L_x_8614:
[----:B------:R-:W-:Y:S05]  /*17420*/  BRA `(.L_x_8615) ;  /* 0x0000000000047947 */ /* 0x000fea0003800000 */
.L_x_8612:
[----:B------:R2:W-:Y:S02]  /*17430*/  STG.E.64 desc[UR36][R30.64], R16 ;  /* 0x000000101e007986 */ /* 0x0005e4000c101b24 */
.L_x_8615:
        /* <DEDUP_REMOVED lines=23> */
.L_x_8617:
        /* <DEDUP_REMOVED lines=19> */
.L_x_8618:
[----:B------:R-:W-:Y:S05]  /*176e0*/  BRA `(.L_x_8619) ;  /* 0x00000000000c7947 */ /* 0x000fea0003800000 */
.L_x_8616:
[----:B------:R-:W-:-:S04]  /*176f0*/  IADD3 R2, P0, PT, R23, UR6, RZ ;  /* 0x0000000617027c10 */ /* 0x000fc8000ff1e0ff */
[----:B------:R-:W-:-:S05]  /*17700*/  IADD3.X R3, PT, PT, RZ, UR7, RZ, P0, !PT ;  /* 0x00000007ff037c10 */ /* 0x000fca00087fe4ff */
[----:B------:R4:W-:Y:S04]  /*17710*/  STG.E.64 desc[UR36][R2.64], R18 ;  /* 0x0000001202007986 */ /* 0x0009e8000c101b24 */
.L_x_8619:
[----:B------:R-:W5:Y:S02]  /*17720*/  LDCU.64 UR4, c[0x0][0x768] ;  /* 0x0000ed00ff0477ac */ /* 0x000f640008000a00 */
[----:B-----5:R-:W-:-:S05]  /*17730*/  IADD3 R22, P0, PT, R22, UR4, RZ ;  /* 0x0000000416167c10 */ /* 0x020fca000ff1e0ff */
[----:B------:R-:W-:-:S05]  /*17740*/  IMAD.X R23, RZ, RZ, UR5, P0 ;  /* 0x00000005ff177e24 */ /* 0x000fca00080e06ff */
[----:B------:R-:W-:Y:S01]  /*17750*/  STG.E.64 desc[UR36][R22.64], R34 ;  /* 0x0000002216007986 */ /* 0x000fe2000c101b24 */
[----:B------:R-:W-:Y:S05]  /*17760*/  EXIT ;  /* 0x000000000000794d */ /* 0x000fea0003800000 */
.L_x_8611:
        /* <DEDUP_REMOVED lines=9> */
[----:B--2---:R-:W-:-:S02]  /*17800*/  IADD3 R18, P2, PT, R14, R18, RZ ;  /* 0x000000120e127210 */ /* 0x004fc40007f5e0ff */
[----:B---3--:R-:W-:Y:S02]  /*17810*/  IADD3 R8, P0, PT, R10, R8, RZ ;  /* 0x000000080a087210 */ /* 0x008fe40007f1e0ff */
[----:B----4-:R-:W-:Y:S02]  /*17820*/  IADD3 R6, P1, PT, R12, R6, RZ ;  /* 0x000000060c067210 */ /* 0x010fe40007f3e0ff */
[----:B-----5:R-:W-:Y:S01]  /*17830*/  IADD3 R0, P3, PT, R16, R0, RZ ;  /* 0x0000000010007210 */ /* 0x020fe20007f7e0ff */
[----:B------:R-:W-:Y:S01]  /*17840*/  IMAD.X R19, R15, 0x1, R19, P2 ;  /* 0x000000010f137824 */ /* 0x000fe200010e0613 */
[----:B------:R-:W-:Y:S02]  /*17850*/  IADD3.X R9, PT, PT, R11, R9, RZ, P0, !PT ;  /* 0x000000090b097210 */ /* 0x000fe400007fe4ff */
[----:B------:R-:W-:Y:S02]  /*17860*/  IADD3.X R7, PT, PT, R13, R7, RZ, P1, !PT ;  /* 0x000000070d077210 */ /* 0x000fe40000ffe4ff */
[----:B------:R-:W-:-:S07]  /*17870*/  IADD3.X R3, PT, PT, R17, R3, RZ, P3, !PT ;  /* 0x0000000311037210 */ /* 0x000fce0001ffe4ff */
.L_x_8620:
        /* <DEDUP_REMOVED lines=12> */
[----:B-12---:R-:W-:Y:S02]  /*17940*/  HFMA2 R8, -RZ, RZ, 0, 4.4763088226318359375e-05 ;  /* 0x000002efff087431 */ /* 0x006fe400000001ff */
[----:B------:R-:W-:Y:S01]  /*17950*/  IMAD.MOV.U32 R12, RZ, RZ, 0x1 ;  /* 0x00000001ff0c7424 */ /* 0x000fe200078e00ff */
[----:B------:R1:W2:Y:S01]  /*17960*/  LDC.64 R14, c[0x4][R2] ;  /* 0x01000000020e7b82 */ /* 0x0002a20000000a00 */
[----:B------:R-:W4:Y:S01]  /*17970*/  LDCU.64 UR6, c[0x4][0x7b8] ;  /* 0x0100f700ff0677ac */ /* 0x000f220008000a00 */
[----:B------:R-:W-:Y:S01]  /*17980*/  MOV R13, RZ ;  /* 0x000000ff000d7202 */ /* 0x000fe20000000f00 */
[----:B------:R-:W5:Y:S01]  /*17990*/  LDCU.64 UR8, c[0x4][0xf8] ;  /* 0x01001f00ff0877ac */ /* 0x000f620008000a00 */
[----:B---3--:R-:W-:Y:S01]  /*179a0*/  MOV R4, UR4 ;  /* 0x0000000400047c02 */ /* 0x008fe20008000f00 */
[----:B------:R-:W-:Y:S01]  /*179b0*/  IMAD.U32 R5, RZ, RZ, UR5 ;  /* 0x00000005ff057e24 */ /* 0x000fe2000f8e00ff */
[----:B----4-:R-:W-:-:S02]  /*179c0*/  MOV R6, UR6 ;  /* 0x0000000600067c02 */ /* 0x010fc40008000f00 */
[----:B------:R-:W-:Y:S01]  /*179d0*/  MOV R7, UR7 ;  /* 0x0000000700077c02 */ /* 0x000fe20008000f00 */
[----:B-----5:R-:W-:Y:S01]  /*179e0*/  IMAD.U32 R10, RZ, RZ, UR8 ;  /* 0x00000008ff0a7e24 */ /* 0x020fe2000f8e00ff */
[----:B-1----:R-:W-:-:S07]  /*179f0*/  MOV R11, UR9 ;  /* 0x00000009000b7c02 */ /* 0x002fce0008000f00 */
[----:B------:R-:W-:-:S07]  /*17a00*/  LEPC R20, `(.L_x_8623) ;  /* 0x000000001014794e */ /* 0x000fce0000000000 */
[----:B0-2---:R-:W-:Y:S05]  /*17a10*/  CALL.ABS.NOINC R14 ;  /* 0x000000000e007343 */ /* 0x005fea0003c00000 */
.L_x_8623:
        /* <DEDUP_REMOVED lines=19> */
.L_x_8624:
[----:B------:R-:W-:Y:S05]  /*17b50*/  BRA `(.L_x_8625) ;  /* 0x0000000000107947 */ /* 0x000fea0003800000 */
.L_x_8622:
[----:B------:R-:W3:Y:S02]  /*17b60*/  LDCU.64 UR4, c[0x0][0x768] ;  /* 0x0000ed00ff0477ac */ /* 0x000ee40008000a00 */
[----:B---3--:R-:W-:-:S05]  /*17b70*/  IADD3 R2, P0, PT, R25, UR4, RZ ;  /* 0x0000000419027c10 */ /* 0x008fca000ff1e0ff */
[----:B------:R-:W-:-:S05]  /*17b80*/  IMAD.X R3, RZ, RZ, UR5, P0 ;  /* 0x00000005ff037e24 */ /* 0x000fca00080e06ff */
[----:B------:R3:W-:Y:S03]  /*17b90*/  STG.E.64 desc[UR36][R2.64], R16 ;  /* 0x0000001002007986 */ /* 0x0007e6000c101b24 */
.L_x_8625:
        /* <DEDUP_REMOVED lines=9> */
[----:B-12---:R-:W-:Y:S02]  /*17c30*/  HFMA2 R8, -RZ, RZ, 0, 4.4763088226318359375e-05 ;  /* 0x000002efff087431 */ /* 0x006fe400000001ff */
[----:B------:R-:W-:Y:S01]  /*17c40*/  IMAD.MOV.U32 R12, RZ, RZ, 0x1 ;  /* 0x00000001ff0c7424 */ /* 0x000fe200078e00ff */
[----:B------:R1:W2:Y:S01]  /*17c50*/  LDC.64 R14, c[0x4][R2] ;  /* 0x01000000020e7b82 */ /* 0x0002a20000000a00 */
        /* <DEDUP_REMOVED lines=8> */
[----:B-1----:R-:W-:-:S07]  /*17ce0*/  MOV R11, UR9 ;  /* 0x00000009000b7c02 */ /* 0x002fce0008000f00 */
[----:B------:R-:W-:-:S07]  /*17cf0*/  LEPC R20, `(.L_x_8627) ;  /* 0x000000001014794e */ /* 0x000fce0000000000 */
[----:B--2-4-:R-:W-:Y:S05]  /*17d00*/  CALL.ABS.NOINC R14 ;  /* 0x000000000e007343 */ /* 0x014fea0003c00000 */
.L_x_8627:
        /* <DEDUP_REMOVED lines=19> */
.L_x_8628:
[----:B------:R-:W-:Y:S05]  /*17e40*/  BRA `(.L_x_8629) ;  /* 0x00000000000c7947 */ /* 0x000fea0003800000 */
.L_x_8626:
[----:B---3--:R-:W-:-:S05]  /*17e50*/  IADD3 R2, P0, PT, R23, UR6, RZ ;  /* 0x0000000617027c10 */ /* 0x008fca000ff1e0ff */
[----:B------:R-:W-:-:S05]  /*17e60*/  IMAD.X R3, RZ, RZ, UR7, P0 ;  /* 0x00000007ff037e24 */ /* 0x000fca00080e06ff */
[----:B------:R3:W-:Y:S03]  /*17e70*/  STG.E.64 desc[UR36][R2.64], R18 ;  /* 0x0000001202007986 */ /* 0x0007e6000c101b24 */
.L_x_8629:
[----:B------:R-:W5:Y:S02]  /*17e80*/  LDCU.64 UR4, c[0x0][0x768] ;  /* 0x0000ed00ff0477ac */ /* 0x000f640008000a00 */
[----:B-----5:R-:W-:-:S04]  /*17e90*/  IADD3 R22, P0, PT, R22, UR4, RZ ;  /* 0x0000000416167c10 */ /* 0x020fc8000ff1e0ff */
[----:B------:R-:W-:-:S05]  /*17ea0*/  IADD3.X R23, PT, PT, RZ, UR5, RZ, P0, !PT ;  /* 0x00000005ff177c10 */ /* 0x000fca00087fe4ff */
[----:B------:R-:W-:Y:S01]  /*17eb0*/  STG.E.64 desc[UR36][R22.64], R28 ;  /* 0x0000001c16007986 */ /* 0x000fe2000c101b24 */
[----:B------:R-:W-:Y:S05]  /*17ec0*/  EXIT ;  /* 0x000000000000794d */ /* 0x000fea0003800000 */
.L_x_8621:
[----:B------:R-:W-:Y:S04]  /*17ed0*/  STG.E.64 desc[UR36][R4.64], R16 ;  /* 0x0000001004007986 */ /* 0x000fe8000c101b24 */
[----:B------:R-:W-:Y:S04]  /*17ee0*/  STG.E.64 desc[UR36][R4.64+0x8], R26 ;  /* 0x0000081a04007986 */ /* 0x000fe8000c101b24 */
[----:B------:R-:W-:Y:S04]  /*17ef0*/  STG.E.64 desc[UR36][R4.64+0x10], R18 ;  /* 0x0000101204007986 */ /* 0x000fe8000c101b24 */
[----:B------:R-:W-:Y:S01]  /*17f00*/  STG.E.64 desc[UR36][R4.64+0x18], R28 ;  /* 0x0000181c04007986 */ /* 0x000fe2000c101b24 */
[----:B------:R-:W-:Y:S05]  /*17f10*/  EXIT ;  /* 0x000000000000794d */ /* 0x000fea0003800000 */
.L_x_8586:
        /* <DEDUP_REMOVED lines=20> */
[----:B------:R-:W-:-:S02]  /*18060*/  IADD3.X R31, PT, PT, RZ, UR5, RZ, P4, !PT ;  /* 0x00000005ff1f7c10 */ /* 0x000fc4000a7fe4ff */
[----:B------:R-:W-:Y:S01]  /*18070*/  IADD3 R28, P3, PT, R24, UR4, RZ ;  /* 0x00000004181c7c10 */ /* 0x000fe2000ff7e0ff */
[----:B------:R-:W-:Y:S01]  /*18080*/  IMAD.X R27, RZ, RZ, UR5, P2 ;  /* 0x00000005ff1b7e24 */ /* 0x000fe200090e06ff */
[----:B------:R-:W-:Y:S01]  /*18090*/  IADD3.X R13, PT, PT, RZ, UR5, RZ, P1, !PT ;  /* 0x00000005ff0d7c10 */ /* 0x000fe20008ffe4ff */
        /* <DEDUP_REMOVED lines=8> */
[----:B---3--:R-:W-:-:S03]  /*18120*/  @P0 IADD3 R8, P4, PT, R10, R8, RZ ;  /* 0x000000080a080210 */ /* 0x008fc60007f9e0ff */
[----:B------:R-:W-:Y:S01]  /*18130*/  @P0 IMAD.X R15, R3, 0x1, R15, P1 ;  /* 0x00000001030f0824 */ /* 0x000fe200008e060f */
[----:B----4-:R-:W-:Y:S01]  /*18140*/  @P0 IADD3 R20, P3, PT, R6, R20, RZ ;  /* 0x0000001406140210 */ /* 0x010fe20007f7e0ff */
[----:B------:R-:W-:Y:S01]  /*18150*/  @P0 IMAD.X R9, R11, 0x1, R9, P4 ;  /* 0x000000010b090824 */ /* 0x000fe200020e0609 */
[----:B-----5:R-:W-:Y:S02]  /*18160*/  @P0 IADD3 R0, P2, PT, R4, R0, RZ ;  /* 0x0000000004000210 */ /* 0x020fe40007f5e0ff */
[----:B------:R-:W-:Y:S02]  /*18170*/  @P0 IADD3.X R21, PT, PT, R7, R21, RZ, P3, !PT ;  /* 0x0000001507150210 */ /* 0x000fe40001ffe4ff */
[----:B------:R-:W-:Y:S01]  /*18180*/  MOV R16, R14 ;  /* 0x0000000e00107202 */ /* 0x000fe20000000f00 */
[----:B------:R-:W-:Y:S01]  /*18190*/  IMAD.MOV.U32 R52, RZ, RZ, R0 ;  /* 0x000000ffff347224 */ /* 0x000fe200078e0000 */
[----:B------:R-:W-:Y:S02]  /*181a0*/  MOV R17, R15 ;  /* 0x0000000f00117202 */ /* 0x000fe40000000f00 */
[----:B------:R-:W-:Y:S01]  /*181b0*/  @P0 IADD3.X R53, PT, PT, R5, R53, RZ, P2, !PT ;  /* 0x0000003505350210 */ /* 0x000fe200017fe4ff */
[----:B------:R-:W-:Y:S01]  /*181c0*/  IMAD.MOV.U32 R32, RZ, RZ, R8 ;  /* 0x000000ffff207224 */ /* 0x000fe200078e0008 */
[----:B------:R-:W-:-:S02]  /*181d0*/  MOV R18, R20 ;  /* 0x0000001400127202 */ /* 0x000fc40000000f00 */
        /* <DEDUP_REMOVED lines=13> */
[----:B-1----:R-:W-:Y:S01]  /*182b0*/  IMAD.MOV.U32 R12, RZ, RZ, 0x1 ;  /* 0x00000001ff0c7424 */ /* 0x002fe200078e00ff */
        /* <DEDUP_REMOVED lines=12> */
.L_x_8632:
        /* <DEDUP_REMOVED lines=19> */
.L_x_8633:
[----:B------:R-:W-:Y:S05]  /*184b0*/  BRA `(.L_x_8634) ;  /* 0x0000000000047947 */ /* 0x000fea0003800000 */
.L_x_8631:
[----:B------:R2:W-:Y:S02]  /*184c0*/  STG.E.64 desc[UR36][R30.64], R16 ;  /* 0x000000101e007986 */ /* 0x0005e4000c101b24 */
.L_x_8634:
        /* <DEDUP_REMOVED lines=10> */
[----:B-1----:R-:W-:Y:S01]  /*18570*/  MOV R12, 0x1 ;  /* 0x00000001000c7802 */ /* 0x002fe20000000f00 */
[----:B------:R1:W0:Y:S01]  /*18580*/  LDC.64 R14, c[0x4][R2] ;  /* 0x01000000020e7b82 */ /* 0x0002220000000a00 */
        /* <DEDUP_REMOVED lines=11> */
.L_x_8636:
        /* <DEDUP_REMOVED lines=19> */
.L_x_8637:
[----:B------:R-:W-:Y:S05]  /*18770*/  BRA `(.L_x_8638) ;  /* 0x00000000000c7947 */ /* 0x000fea0003800000 */
.L_x_8635:
[----:B------:R-:W-:-:S04]  /*18780*/  IADD3 R2, P0, PT, R23, UR6, RZ ;  /* 0x0000000617027c10 */ /* 0x000fc8000ff1e0ff */
[----:B------:R-:W-:-:S05]  /*18790*/  IADD3.X R3, PT, PT, RZ, UR7, RZ, P0, !PT ;  /* 0x00000007ff037c10 */ /* 0x000fca00087fe4ff */
[----:B------:R4:W-:Y:S04]  /*187a0*/  STG.E.64 desc[UR36][R2.64], R18 ;  /* 0x0000001202007986 */ /* 0x0009e8000c101b24 */
.L_x_8638:
[----:B------:R-:W5:Y:S02]  /*187b0*/  LDCU.64 UR4, c[0x0][0x768] ;  /* 0x0000ed00ff0477ac */ /* 0x000f640008000a00 */
[----:B-----5:R-:W-:-:S05]  /*187c0*/  IADD3 R22, P0, PT, R22, UR4, RZ ;  /* 0x0000000416167c10 */ /* 0x020fca000ff1e0ff */
[----:B------:R-:W-:-:S05]  /*187d0*/  IMAD.X R23, RZ, RZ, UR5, P0 ;  /* 0x00000005ff177e24 */ /* 0x000fca00080e06ff */
[----:B------:R-:W-:Y:S01]  /*187e0*/  STG.E.64 desc[UR36][R22.64], R32 ;  /* 0x0000002016007986 */ /* 0x000fe2000c101b24 */
[----:B------:R-:W-:Y:S05]  /*187f0*/  EXIT ;  /* 0x000000000000794d */ /* 0x000fea0003800000 */
.L_x_8630:
        /* <DEDUP_REMOVED lines=17> */
.L_x_8639:
        /* <DEDUP_REMOVED lines=27> */
.L_x_8642:
        /* <DEDUP_REMOVED lines=19> */
.L_x_8643:
[----:B------:R-:W-:Y:S05]  /*18bf0*/  BRA `(.L_x_8644) ;  /* 0x0000000000107947 */ /* 0x000fea0003800000 */
.L_x_8641:
[----:B------:R-:W1:Y:S02]  /*18c00*/  LDCU.64 UR4, c[0x0][0x768] ;  /* 0x0000ed00ff0477ac */ /* 0x000e640008000a00 */
[----:B-1----:R-:W-:-:S04]  /*18c10*/  IADD3 R2, P0, PT, R25, UR4, RZ ;  /* 0x0000000419027c10 */ /* 0x002fc8000ff1e0ff */
[----:B------:R-:W-:-:S05]  /*18c20*/  IADD3.X R3, PT, PT, RZ, UR5, RZ, P0, !PT ;  /* 0x00000005ff037c10 */ /* 0x000fca00087fe4ff */
[----:B------:R1:W-:Y:S04]  /*18c30*/  STG.E.64 desc[UR36][R2.64], R16 ;  /* 0x0000001002007986 */ /* 0x0003e8000c101b24 */
.L_x_8644:
        /* <DEDUP_REMOVED lines=23> */
.L_x_8646:
        /* <DEDUP_REMOVED lines=19> */
.L_x_8647:
[----:B------:R-:W-:Y:S05]  /*18ee0*/  BRA `(.L_x_8648) ;  /* 0x00000000000c7947 */ /* 0x000fea0003800000 */
.L_x_8645:
[----:B-1----:R-:W-:-:S04]  /*18ef0*/  IADD3 R2, P0, PT, R23, UR6, RZ ;  /* 0x0000000617027c10 */ /* 0x002fc8000ff1e0ff */
[----:B------:R-:W-:-:S05]  /*18f00*/  IADD3.X R3, PT, PT, RZ, UR7, RZ, P0, !PT ;  /* 0x00000007ff037c10 */ /* 0x000fca00087fe4ff */
[----:B------:R1:W-:Y:S04]  /*18f10*/  STG.E.64 desc[UR36][R2.64], R18 ;  /* 0x0000001202007986 */ /* 0x0003e8000c101b24 */
.L_x_8648:
[----:B------:R-:W3:Y:S02]  /*18f20*/  LDCU.64 UR4, c[0x0][0x768] ;  /* 0x0000ed00ff0477ac */ /* 0x000ee40008000a00 */
[----:B---3--:R-:W-:-:S04]  /*18f30*/  IADD3 R22, P0, PT, R22, UR4, RZ ;  /* 0x0000000416167c10 */ /* 0x008fc8000ff1e0ff */
[----:B------:R-:W-:-:S05]  /*18f40*/  IADD3.X R23, PT, PT, RZ, UR5, RZ, P0, !PT ;  /* 0x00000005ff177c10 */ /* 0x000fca00087fe4ff */
[----:B------:R-:W-:Y:S01]  /*18f50*/  STG.E.64 desc[UR36][R22.64], R26 ;  /* 0x0000001a16007986 */ /* 0x000fe2000c101b24 */
[----:B------:R-:W-:Y:S05]  /*18f60*/  EXIT ;  /* 0x000000000000794d */ /* 0x000fea0003800000 */
.L_x_8640:
[----:B------:R-:W-:Y:S04]  /*18f70*/  STG.E.64 desc[UR36][R4.64], R16 ;  /* 0x0000001004007986 */ /* 0x000fe8000c101b24 */
[----:B------:R-:W-:Y:S04]  /*18f80*/  STG.E.64 desc[UR36][R4.64+0x8], R52 ;  /* 0x0000083404007986 */ /* 0x000fe8000c101b24 */
[----:B------:R-:W-:Y:S04]  /*18f90*/  STG.E.64 desc[UR36][R4.64+0x10], R18 ;  /* 0x0000101204007986 */ /* 0x000fe8000c101b24 */
[----:B------:R-:W-:Y:S01]  /*18fa0*/  STG.E.64 desc[UR36][R4.64+0x18], R26 ;  /* 0x0000181a04007986 */ /* 0x000fe2000c101b24 */
[----:B------:R-:W-:Y:S05]  /*18fb0*/  EXIT ;  /* 0x000000000000794d */ /* 0x000fea0003800000 */
.L_x_8649:
        /* <DEDUP_REMOVED lines=12> */
.L_x_10034:


//--------------------- .text._ZN2at6native13reduce_kernelILi512ELi1ENS0_8ReduceOpIiNS0_14func_wrapper_tIiZNS0_11sum_functorIiiiEclERNS_14TensorIteratorEEUliiE_EEjiLi4ELi4EEEEEvT1_ --------------------------
	.section	.text._ZN2at6native13reduce_kernelILi512ELi1ENS0_8ReduceOpIiNS0_14func_wrapper_tIiZNS0_11sum_functorIiiiEclERNS_14TensorIteratorEEUliiE_EEjiLi4ELi4EEEEEvT1_,"ax",@progbits
	.align	128
        .global         _ZN2at6native13reduce_kernelILi512ELi1ENS0_8ReduceOpIiNS0_14func_wrapper_tIiZNS0_11sum_functorIiiiEclERNS_14TensorIteratorEEUliiE_EEjiLi4ELi4EEEEEvT1_
        .type           _ZN2at6native13reduce_kernelILi512ELi1ENS0_8ReduceOpIiNS0_14func_wrapper_tIiZNS0_11sum_functorIiiiEclERNS_14TensorIteratorEEUliiE_EEjiLi4ELi4EEEEEvT1_,@function
        .size           _ZN2at6native13reduce_kernelILi512ELi1ENS0_8ReduceOpIiNS0_14func_wrapper_tIiZNS0_11sum_functorIiiiEclERNS_14TensorIteratorEEUliiE_EEjiLi4ELi4EEEEEvT1_,(.L_x_10035 - _ZN2at6native13reduce_kernelILi512ELi1ENS0_8ReduceOpIiNS0_14func_wrapper_tIiZNS0_11sum_functorIiiiEclERNS_14TensorIteratorEEUliiE_EEjiLi4ELi4EEEEEvT1_)
        .other          _ZN2at6native13reduce_kernelILi512ELi1ENS0_8ReduceOpIiNS0_14func_wrapper_tIiZNS0_11sum_functorIiiiEclERNS_14TensorIteratorEEUliiE_EEjiLi4ELi4EEEEEvT1_,@"STO_CUDA_ENTRY STV_DEFAULT"
_ZN2at6native13reduce_kernelILi512ELi1ENS0_8ReduceOpIiNS0_14func_wrapper_tIiZNS0_11sum_functorIiiiEclERNS_14TensorIteratorEEUliiE_EEjiLi4ELi4EEEEEvT1_:
.text._ZN2at6native13reduce_kernelILi512ELi1ENS0_8ReduceOpIiNS0_14func_wrapper_tIiZNS0_11sum_functorIiiiEclERNS_14TensorIteratorEEUliiE_EEjiLi4ELi4EEEEEvT1_:
        /* <DEDUP_REMOVED lines=295> */
.L_x_8650:
        /* <DEDUP_REMOVED lines=16> */
[----:B------:R-:W0:Y:S01]  /*1370*/  LDC R12, c[0x0][0x384] ;  /* 0x0000e100ff0c7b82 */ /* 0x000e220000000800 */
[----:B------:R-:W1:Y:S01]  /*1380*/  LDCU UR4, c[0x0][0x38c] ;  /* 0x00007180ff0477ac */ /* 0x000e620008000800 */
[----:B------:R-:W-:Y:S01]  /*1390*/  SHF.R.U32.HI R4, RZ, 0x2, R4 ;  /* 0x00000002ff047819 */ /* 0x000fe20000011604 */
[----:B------:R-:W-:Y:S03]  /*13a0*/  BSSY.RECONVERGENT B1, `(.L_x_8654) ;  /* 0x000001d000017945 */ /* 0x000fe60003800200 */
[----:B------:R-:W-:Y:S02]  /*13b0*/  LOP3.LUT P0, R11, R4, 0x3, RZ, 0xc0, !PT ;  /* 0x00000003040b7812 */ /* 0x000fe4000780c0ff */
[----:B-1----:R-:W-:Y:S02]  /*13c0*/  MOV R10, UR4 ;  /* 0x00000004000a7c02 */ /* 0x002fe40008000f00 */
[----:B0-----:R-:W-:Y:S01]  /*13d0*/  MOV R8, R12 ;  /* 0x0000000c00087202 */ /* 0x001fe20000000f00 */
[----:B------:R-:W-:-:S08]  /*13e0*/  IMAD.MOV.U32 R9, RZ, RZ, R12 ;  /* 0x000000ffff097224 */ /* 0x000fd000078e000c */
        /* <DEDUP_REMOVED lines=19> */
[----:B0-----:R-:W-:-:S07]  /*1520*/  IADD3 R9, PT, PT, R2, UR4, RZ ;  /* 0x0000000402097c10 */ /* 0x001fce000fffe0ff */
.L_x_8657:
[----:B------:R-:W-:Y:S05]  /*1530*/  BSYNC.RECONVERGENT B2 ;  /* 0x0000000000027941 */ /* 0x000fea0003800200 */
.L_x_8656:
[----:B------:R-:W-:Y:S02]  /*1540*/  IADD3 R2, P0, PT, R4, 0x10, RZ ;  /* 0x0000001004027810 */ /* 0x000fe40007f1e0ff */
[----:B------:R-:W-:-:S03]  /*1550*/  IADD3 R10, PT, PT, R11, -0x4, R24 ;  /* 0xfffffffc0b0a7810 */ /* 0x000fc60007ffe018 */
[----:B------:R-:W-:-:S08]  /*1560*/  IMAD.X R3, RZ, RZ, R5, P0 ;  /* 0x000000ffff037224 */ /* 0x000fd000000e0605 */
.L_x_8655:
[----:B------:R-:W-:Y:S05]  /*1570*/  BSYNC.RECONVERGENT B1 ;  /* 0x0000000000017941 */ /* 0x000fea0003800200 */
.L_x_8654:
        /* <DEDUP_REMOVED lines=11> */
.L_x_8660:
[C---:B------:R-:W-:Y:S01]  /*1630*/  IMAD.WIDE.U32 R4, R21.reuse, 0x10, R2 ;  /* 0x0000001015047825 */ /* 0x040fe200078e0002 */
[----:B------:R-:W0:Y:S05]  /*1640*/  LDCU UR4, c[0x0][0x394] ;  /* 0x00007280ff0477ac */ /* 0x000e2a0008000800 */
[----:B------:R-:W2:Y:S01]  /*1650*/  LDG.E.128 R4, desc[UR36][R4.64] ;  /* 0x0000002404047981 */ /* 0x000ea2000c1e1d00 */
[----:B0-----:R-:W-:-:S05]  /*1660*/  VIADD R21, R21, UR4 ;  /* 0x0000000415157c36 */ /* 0x001fca0008000000 */
[----:B------:R-:W-:-:S04]  /*1670*/  LEA R13, R21, 0x3, 0x2 ;  /* 0x00000003150d7811 */ /* 0x000fc800078e10ff */
[----:B------:R-:W-:Y:S02]  /*1680*/  ISETP.GE.U32.AND P1, PT, R13, R10, PT ;  /* 0x0000000a0d00720c */ /* 0x000fe40003f26070 */
[----:B--2---:R-:W-:Y:S01]  /*1690*/  IADD3 R9, PT, PT, R4, R9, RZ ;  /* 0x0000000904097210 */ /* 0x004fe20007ffe0ff */
[----:B------:R-:W-:Y:S01]  /*16a0*/  IMAD.IADD R11, R6, 0x1, R11 ;  /* 0x00000001060b7824 */ /* 0x000fe200078e020b */
[----:B------:R-:W-:Y:S02]  /*16b0*/  IADD3 R12, PT, PT, R5, R12, RZ ;  /* 0x0000000c050c7210 */ /* 0x000fe40007ffe0ff */
[----:B------:R-:W-:-:S07]  /*16c0*/  IADD3 R8, PT, PT, R7, R8, RZ ;  /* 0x0000000807087210 */ /* 0x000fce0007ffe0ff */
[----:B------:R-:W-:Y:S05]  /*16d0*/  @!P1 BRA `(.L_x_8660) ;  /* 0xfffffffc00d49947 */ /* 0x000fea000383ffff */
.L_x_8659:
[----:B------:R-:W-:Y:S05]  /*16e0*/  BSYNC.RECONVERGENT B1 ;  /* 0x0000000000017941 */ /* 0x000fea0003800200 */
.L_x_8658:
        /* <DEDUP_REMOVED lines=8> */
[----:B--2---:R-:W-:-:S07]  /*1770*/  IMAD.IADD R9, R9, 0x1, R2 ;  /* 0x0000000109097824 */ /* 0x004fce00078e0202 */
.L_x_8662:
[----:B------:R-:W-:Y:S05]  /*1780*/  BSYNC.RECONVERGENT B1 ;  /* 0x0000000000017941 */ /* 0x000fea0003800200 */
.L_x_8661:
[----:B------:R-:W-:-:S04]  /*1790*/  IADD3 R9, PT, PT, R11, R12, R9 ;  /* 0x0000000c0b097210 */ /* 0x000fc80007ffe009 */
[----:B------:R-:W-:Y:S01]  /*17a0*/  IADD3 R19, PT, PT, R9, R8, RZ ;  /* 0x0000000809137210 */ /* 0x000fe20007ffe0ff */
[----:B------:R-:W-:Y:S06]  /*17b0*/  BRA `(.L_x_8652) ;  /* 0x0000009000f07947 */ /* 0x000fec0003800000 */
.L_x_8653:
        /* <DEDUP_REMOVED lines=18> */
.L_x_8667:
        /* <DEDUP_REMOVED lines=14> */
[----:B--2---:R-:W-:Y:S01]  /*19c0*/  IADD3 R4, PT, PT, R11, R4, RZ ;  /* 0x000000040b047210 */ /* 0x004fe20007ffe0ff */
[----:B---3--:R-:W-:Y:S01]  /*19d0*/  IMAD.IADD R6, R7, 0x1, R6 ;  /* 0x0000000107067824 */ /* 0x008fe200078e0206 */
[----:B----4-:R-:W-:Y:S02]  /*19e0*/  IADD3 R5, PT, PT, R14, R5, RZ ;  /* 0x000000050e057210 */ /* 0x010fe40007ffe0ff */
[----:B-----5:R-:W-:-:S07]  /*19f0*/  IADD3 R19, PT, PT, R8, R19, RZ ;  /* 0x0000001308137210 */ /* 0x020fce0007ffe0ff */
[----:B------:R-:W-:Y:S05]  /*1a00*/  @!P0 BRA `(.L_x_8667) ;  /* 0xfffffffc00b48947 */ /* 0x000fea000383ffff */
[----:B------:R-:W-:Y:S05]  /*1a10*/  BSYNC.RECONVERGENT B2 ;  /* 0x0000000000027941 */ /* 0x000fea0003800200 */
.L_x_8666:
[----:B------:R-:W-:-:S07]  /*1a20*/  IMAD.MOV.U32 R10, RZ, RZ, R8 ;  /* 0x000000ffff0a7224 */ /* 0x000fce00078e0008 */
.L_x_8665:
[----:B------:R-:W-:Y:S05]  /*1a30*/  BSYNC.RECONVERGENT B1 ;  /* 0x0000000000017941 */ /* 0x000fea0003800200 */
.L_x_8664:
        /* <DEDUP_REMOVED lines=19> */
.L_x_8669:
[----:B------:R-:W-:Y:S05]  /*1b70*/  BSYNC.RECONVERGENT B1 ;  /* 0x0000000000017941 */ /* 0x000fea0003800200 */
.L_x_8668:
[----:B------:R-:W-:Y:S04]  /*1b80*/  BSSY.RECONVERGENT B1, `(.L_x_8670) ;  /* 0x000000e000017945 */ /* 0x000fe80003800200 */
[----:B------:R-:W-:Y:S05]  /*1b90*/  @P0 BRA `(.L_x_8671) ;  /* 0x0000000000300947 */ /* 0x000fea0003800000 */
[----:B0-----:R-:W-:Y:S02]  /*1ba0*/  IADD3 R3, PT, PT, R21, R0, RZ ;  /* 0x0000000015037210 */ /* 0x001fe40007ffe0ff */
[----:B-----5:R-:W-:Y:S02]  /*1bb0*/  IADD3 R4, PT, PT, R4, R11, RZ ;  /* 0x0000000b04047210 */ /* 0x020fe40007ffe0ff */
[----:B------:R-:W-:-:S13]  /*1bc0*/  ISETP.GE.U32.AND P0, PT, R3, R24, PT ;  /* 0x000000180300720c */ /* 0x000fda0003f06070 */
[----:B------:R-:W-:Y:S05]  /*1bd0*/  @P0 BRA `(.L_x_8671) ;  /* 0x0000000000200947 */ /* 0x000fea0003800000 */
[----:B------:R-:W-:Y:S01]  /*1be0*/  IMAD.IADD R3, R3, 0x1, R0 ;  /* 0x0000000103037824 */ /* 0x000fe200078e0200 */
[----:B------:R-:W-:-:S04]  /*1bf0*/  IADD3 R6, PT, PT, R6, R7, RZ ;  /* 0x0000000706067210 */ /* 0x000fc80007ffe0ff */
[----:B------:R-:W-:-:S13]  /*1c00*/  ISETP.GE.U32.AND P0, PT, R3, R24, PT ;  /* 0x000000180300720c */ /* 0x000fda0003f06070 */
[----:B------:R-:W-:Y:S01]  /*1c10*/  @!P0 IADD3 R3, PT, PT, R3, R0, RZ ;  /* 0x0000000003038210 */ /* 0x000fe20007ffe0ff */
[----:B------:R-:W-:-:S03]  /*1c20*/  @!P0 IMAD.IADD R5, R5, 0x1, R14 ;  /* 0x0000000105058824 */ /* 0x000fc600078e020e */
[----:B------:R-:W-:-:S04]  /*1c30*/  @!P0 ISETP.GE.U32.AND P1, PT, R3, R24, PT ;  /* 0x000000180300820c */ /* 0x000fc80003f26070 */
[----:B------:R-:W-:-:S04]  /*1c40*/  @!P0 SEL R10, R10, RZ, !P1 ;  /* 0x000000ff0a0a8207 */ /* 0x000fc80004800000 */
[----:B------:R-:W-:-:S07]  /*1c50*/  @!P0 IADD3 R19, PT, PT, R19, R10, RZ ;  /* 0x0000000a13138210 */ /* 0x000fce0007ffe0ff */
.L_x_8671:
[----:B------:R-:W-:Y:S05]  /*1c60*/  BSYNC.RECONVERGENT B1 ;  /* 0x0000000000017941 */ /* 0x000fea0003800200 */
.L_x_8670:
[----:B------:R-:W-:-:S04]  /*1c70*/  IADD3 R4, PT, PT, R5, R6, R4 ;  /* 0x0000000605047210 */ /* 0x000fc80007ffe004 */
[----:B------:R-:W-:Y:S01]  /*1c80*/  IADD3 R19, PT, PT, R4, R19, RZ ;  /* 0x0000001304137210 */ /* 0x000fe20007ffe0ff */
[----:B------:R-:W-:Y:S06]  /*1c90*/  BRA `(.L_x_8652) ;  /* 0x0000008c00b87947 */ /* 0x000fec0003800000 */
.L_x_8663:
        /* <DEDUP_REMOVED lines=14> */
.L_x_8676:
        /* <DEDUP_REMOVED lines=18> */
[----:B--2---:R-:W-:Y:S01]  /*1ea0*/  IMAD.IADD R7, R14, 0x1, R7 ;  /* 0x000000010e077824 */ /* 0x004fe200078e0207 */
[----:B---3--:R-:W-:Y:S02]  /*1eb0*/  IADD3 R6, PT, PT, R9, R6, RZ ;  /* 0x0000000609067210 */ /* 0x008fe40007ffe0ff */
[----:B----4-:R-:W-:Y:S01]  /*1ec0*/  IADD3 R5, PT, PT, R10, R5, RZ ;  /* 0x000000050a057210 */ /* 0x010fe20007ffe0ff */
[----:B-----5:R-:W-:-:S08]  /*1ed0*/  IMAD.IADD R19, R18, 0x1, R19 ;  /* 0x0000000112137824 */ /* 0x020fd000078e0213 */
[----:B------:R-:W-:Y:S05]  /*1ee0*/  @!P0 BRA `(.L_x_8676) ;  /* 0xfffffffc00a48947 */ /* 0x000fea000383ffff */
[----:B------:R-:W-:Y:S05]  /*1ef0*/  BSYNC.RECONVERGENT B2 ;  /* 0x0000000000027941 */ /* 0x000fea0003800200 */
.L_x_8675:
[----:B------:R-:W-:Y:S01]  /*1f00*/  MOV R12, R14 ;  /* 0x0000000e000c7202 */ /* 0x000fe20000000f00 */
[----:B------:R-:W-:Y:S01]  /*1f10*/  IMAD.MOV.U32 R14, RZ, RZ, R10 ;  /* 0x000000ffff0e7224 */ /* 0x000fe200078e000a */
[----:B------:R-:W-:Y:S02]  /*1f20*/  MOV R11, R9 ;  /* 0x00000009000b7202 */ /* 0x000fe40000000f00 */
[----:B------:R-:W-:-:S07]  /*1f30*/  MOV R10, R18 ;  /* 0x00000012000a7202 */ /* 0x000fce0000000f00 */
.L_x_8674:
[----:B------:R-:W-:Y:S05]  /*1f40*/  BSYNC.RECONVERGENT B1 ;  /* 0x0000000000017941 */ /* 0x000fea0003800200 */
.L_x_8673:
        /* <DEDUP_REMOVED lines=18> */
[----:B------:R-:W-:-:S05]  /*2070*/  IMAD.WIDE.U32 R8, R9, 0x4, R2 ;  /* 0x0000000409087825 */ /* 0x000fca00078e0002 */
[----:B------:R0:W5:Y:S07]  /*2080*/  LDG.E R14, desc[UR36][R8.64] ;  /* 0x00000024080e7981 */ /* 0x00016e000c1e1900 */
[----:B------:R-:W-:-:S04]  /*2090*/  @!P1 IMAD R13, R0, R13, RZ ;  /* 0x0000000d000d9224 */ /* 0x000fc800078e02ff */
[----:B------:R-:W-:-:S05]  /*20a0*/  @!P1 IMAD.WIDE.U32 R2, R13, 0x4, R2 ;  /* 0x000000040d029825 */ /* 0x000fca00078e0002 */
[----:B------:R0:W5:Y:S02]  /*20b0*/  @!P1 LDG.E R10, desc[UR36][R2.64] ;  /* 0x00000024020a9981 */ /* 0x000164000c1e1900 */
.L_x_8678:
[----:B------:R-:W-:Y:S05]  /*20c0*/  BSYNC.RECONVERGENT B1 ;  /* 0x0000000000017941 */ /* 0x000fea0003800200 */
.L_x_8677:
[----:B------:R-:W-:Y:S04]  /*20d0*/  BSSY.RECONVERGENT B1, `(.L_x_8679) ;  /* 0x000000e000017945 */ /* 0x000fe80003800200 */
[----:B------:R-:W-:Y:S05]  /*20e0*/  @P0 BRA `(.L_x_8680) ;  /* 0x0000000000300947 */ /* 0x000fea0003800000 */
[----:B0-----:R-:W-:Y:S01]  /*20f0*/  IADD3 R3, PT, PT, R21, R4, RZ ;  /* 0x0000000415037210 */ /* 0x001fe20007ffe0ff */
[----:B-----5:R-:W-:-:S03]  /*2100*/  IMAD.IADD R7, R7, 0x1, R12 ;  /* 0x0000000107077824 */ /* 0x020fc600078e020c */
[----:B------:R-:W-:-:S13]  /*2110*/  ISETP.GE.U32.AND P0, PT, R3, R24, PT ;  /* 0x000000180300720c */ /* 0x000fda0003f06070 */
[----:B------:R-:W-:Y:S05]  /*2120*/  @P0 BRA `(.L_x_8680) ;  /* 0x0000000000200947 */ /* 0x000fea0003800000 */
[----:B------:R-:W-:Y:S01]  /*2130*/  IADD3 R3, PT, PT, R3, R4, RZ ;  /* 0x0000000403037210 */ /* 0x000fe20007ffe0ff */
[----:B------:R-:W-:-:S03]  /*2140*/  IMAD.IADD R6, R6, 0x1, R11 ;  /* 0x0000000106067824 */ /* 0x000fc600078e020b */
[----:B------:R-:W-:-:S13]  /*2150*/  ISETP.GE.U32.AND P0, PT, R3, R24, PT ;  /* 0x000000180300720c */ /* 0x000fda0003f06070 */
[----:B------:R-:W-:Y:S02]  /*2160*/  @!P0 IADD3 R3, PT, PT, R3, R4, RZ ;  /* 0x0000000403038210 */ /* 0x000fe40007ffe0ff */
[----:B------:R-:W-:Y:S02]  /*2170*/  @!P0 IADD3 R5, PT, PT, R5, R14, RZ ;  /* 0x0000000e05058210 */ /* 0x000fe40007ffe0ff */
[----:B------:R-:W-:-:S04]  /*2180*/  @!P0 ISETP.GE.U32.AND P1, PT, R3, R24, PT ;  /* 0x000000180300820c */ /* 0x000fc80003f26070 */
[----:B------:R-:W-:-:S04]  /*2190*/  @!P0 SEL R10, R10, RZ, !P1 ;  /* 0x000000ff0a0a8207 */ /* 0x000fc80004800000 */
[----:B------:R-:W-:-:S07]  /*21a0*/  @!P0 IADD3 R19, PT, PT, R19, R10, RZ ;  /* 0x0000000a13138210 */ /* 0x000fce0007ffe0ff */
.L_x_8680:
[----:B------:R-:W-:Y:S05]  /*21b0*/  BSYNC.RECONVERGENT B1 ;  /* 0x0000000000017941 */ /* 0x000fea0003800200 */
.L_x_8679:
[----:B------:R-:W-:-:S05]  /*21c0*/  IADD3 R6, PT, PT, R5, R6, R7 ;  /* 0x0000000605067210 */ /* 0x000fca0007ffe007 */
[----:B------:R-:W-:Y:S01]  /*21d0*/  IMAD.IADD R19, R6, 0x1, R19 ;  /* 0x0000000106137824 */ /* 0x000fe200078e0213 */
[----:B------:R-:W-:Y:S06]  /*21e0*/  BRA `(.L_x_8652) ;  /* 0x0000008800647947 */ /* 0x000fec0003800000 */
.L_x_8672:
        /* <DEDUP_REMOVED lines=18> */
.L_x_8688:
[----:B------:R-:W0:Y:S01]  /*2310*/  LDCU UR4, c[0x0][0x394] ;  /* 0x00007280ff0477ac */ /* 0x000e220008000800 */
[-C--:B-----5:R-:W-:Y:S01]  /*2320*/  @!P0 MOV R13, R2.reuse ;  /* 0x00000002000d8202 */ /* 0x0a0fe20000000f00 */
[----:B------:R-:W-:Y:S01]  /*2330*/  @!P0 IMAD.MOV.U32 R7, RZ, RZ, R2 ;  /* 0x000000ffff078224 */ /* 0x000fe200078e0002 */
[-C--:B------:R-:W-:Y:S02]  /*2340*/  @!P0 MOV R0, R2.reuse ;  /* 0x0000000200008202 */ /* 0x080fe40000000f00 */
[----:B------:R-:W-:Y:S01]  /*2350*/  @!P0 MOV R6, R2 ;  /* 0x0000000200068202 */ /* 0x000fe20000000f00 */
[----:B-1----:R-:W-:Y:S06]  /*2360*/  @!P0 BRA `(.L_x_8683) ;  /* 0x0000003c00b08947 */ /* 0x002fec0003800000 */
        /* <DEDUP_REMOVED lines=296> */
.L_x_8684:
[----:B------:R-:W-:Y:S01]  /*35f0*/  LOP3.LUT R7, R0, 0xfffffffc, RZ, 0xc0, !PT ;  /* 0xfffffffc00077812 */ /* 0x000fe200078ec0ff */
[----:B------:R-:W-:Y:S01]  /*3600*/  IMAD.MOV.U32 R18, RZ, RZ, RZ ;  /* 0x000000ffff127224 */ /* 0x000fe200078e00ff */
[----:B0-----:R-:W-:Y:S01]  /*3610*/  IADD3 R19, PT, PT, R21, UR4, RZ ;  /* 0x0000000415137c10 */ /* 0x001fe2000fffe0ff */
        /* <DEDUP_REMOVED lines=228> */
.L_x_8685:
[----:B------:R-:W-:Y:S01]  /*4460*/  LOP3.LUT R13, R0, 0xfffffffc, RZ, 0xc0, !PT ;  /* 0xfffffffc000d7812 */ /* 0x000fe200078ec0ff */
[----:B------:R-:W-:Y:S01]  /*4470*/  VIADD R19, R19, UR4 ;  /* 0x0000000413137c36 */ /* 0x000fe20008000000 */
[----:B------:R-:W-:Y:S01]  /*4480*/  MOV R18, RZ ;  /* 0x000000ff00127202 */ /* 0x000fe20000000f00 */
        /* <DEDUP_REMOVED lines=239> */
.L_x_8686:
[----:B------:R-:W-:Y:S01]  /*5380*/  LOP3.LUT R13, R0, 0xfffffffc, RZ, 0xc0, !PT ;  /* 0xfffffffc000d7812 */ /* 0x000fe200078ec0ff */
[----:B------:R-:W-:Y:S02]  /*5390*/  HFMA2 R18, -RZ, RZ, 0, 0 ;  /* 0x00000000ff127431 */ /* 0x000fe400000001ff */
[----:B------:R-:W-:Y:S01]  /*53a0*/  VIADD R19, R19, UR4 ;  /* 0x0000000413137c36 */ /* 0x000fe20008000000 */
[----:B------:R-:W0:Y:S01]  /*53b0*/  LDCU UR52, c[0x0][0x3cc] ;  /* 0x00007980ff3477ac */ /* 0x000e220008000800 */
[----:B------:R-:W-:Y:S02]  /*53c0*/  IADD3 R12, P2, PT, R13, R4, RZ ;  /* 0x000000040d0c7210 */ /* 0x000fe40007f5e0ff */
[----:B------:R-:W-:Y:S02]  /*53d0*/  IMAD.HI.U32 R15, R19, UR30, R18 ;  /* 0x0000001e130f7c27 */ /* 0x000fe4000f8e0012 */
        /* <DEDUP_REMOVED lines=225> */
.L_x_8687:
[----:B------:R-:W-:-:S04]  /*61f0*/  LOP3.LUT R13, R15, 0xfffffffc, RZ, 0xc0, !PT ;  /* 0xfffffffc0f0d7812 */ /* 0x000fc800078ec0ff */
[----:B------:R-:W-:-:S05]  /*6200*/  IADD3 R12, P1, PT, R13, R4, RZ ;  /* 0x000000040d0c7210 */ /* 0x000fca0007f3e0ff */
[----:B------:R-:W-:-:S06]  /*6210*/  IMAD.X R13, RZ, RZ, R5, P1 ;  /* 0x000000ffff0d7224 */ /* 0x000fcc00008e0605 */
[----:B------:R1:W5:Y:S02]  /*6220*/  LDG.E R13, desc[UR36][R12.64] ;  /* 0x000000240c0d7981 */ /* 0x000364000c1e1900 */
.L_x_8683:
[----:B------:R-:W2:Y:S01]  /*6230*/  LDCU UR5, c[0x0][0x38c] ;  /* 0x00007180ff0577ac */ /* 0x000ea20008000800 */
[----:B0-----:R-:W-:Y:S01]  /*6240*/  MOV R22, UR4 ;  /* 0x0000000400167c02 */ /* 0x001fe20008000f00 */
[----:B-----5:R-:W-:Y:S01]  /*6250*/  IMAD.IADD R11, R0, 0x1, R11 ;  /* 0x00000001000b7824 */ /* 0x020fe200078e020b */
[----:B------:R-:W-:Y:S02]  /*6260*/  IADD3 R9, PT, PT, R6, R9, RZ ;  /* 0x0000000906097210 */ /* 0x000fe40007ffe0ff */
[C---:B------:R-:W-:Y:S02]  /*6270*/  LEA R21, R22.reuse, R21, 0x2 ;  /* 0x0000001516157211 */ /* 0x040fe400078e10ff */
[----:B------:R-:W-:Y:S02]  /*6280*/  IADD3 R10, PT, PT, R7, R10, RZ ;  /* 0x0000000a070a7210 */ /* 0x000fe40007ffe0ff */
[----:B------:R-:W-:Y:S01]  /*6290*/  IADD3 R20, PT, PT, R13, R20, RZ ;  /* 0x000000140d147210 */ /* 0x000fe20007ffe0ff */
[----:B------:R-:W-:-:S02]  /*62a0*/  IMAD R15, R22, 0x3, R21 ;  /* 0x00000003160f7824 */ /* 0x000fc400078e0215 */
[----:B--2---:R-:W-:-:S05]  /*62b0*/  IMAD.U32 R24, RZ, RZ, UR5 ;  /* 0x00000005ff187e24 */ /* 0x004fca000f8e00ff */
[----:B------:R-:W-:-:S13]  /*62c0*/  ISETP.GE.U32.AND P1, PT, R15, R24, PT ;  /* 0x000000180f00720c */ /* 0x000fda0003f26070 */
[----:B------:R-:W-:Y:S05]  /*62d0*/  @!P1 BRA `(.L_x_8688) ;  /* 0xffffffc0000c9947 */ /* 0x000fea000383ffff */
.L_x_8682:
[----:B------:R-:W-:Y:S05]  /*62e0*/  BSYNC.RECONVERGENT B1 ;  /* 0x0000000000017941 */ /* 0x000fea0003800200 */
.L_x_8681:
[----:B------:R-:W-:Y:S01]  /*62f0*/  ISETP.GE.U32.AND P0, PT, R21, R24, PT ;  /* 0x000000181500720c */ /* 0x000fe20003f06070 */
[----:B------:R-:W-:Y:S01]  /*6300*/  BSSY.RECONVERGENT B1, `(.L_x_8689) ;  /* 0x0000475000017945 */ /* 0x000fe20003800200 */
[----:B------:R-:W-:-:S11]  /*6310*/  MOV R8, R13 ;  /* 0x0000000d00087202 */ /* 0x000fd60000000f00 */
[----:B------:R-:W-:Y:S05]  /*6320*/  @P0 BRA `(.L_x_8690) ;  /* 0x0000004400c80947 */ /* 0x000fea0003800000 */
[----:B------:R-:W0:Y:S01]  /*6330*/  LDC R2, c[0x0][0x3c8] ;  /* 0x0000f200ff027b82 */ /* 0x000e220000000800 */
[----:B-1----:R-:W-:Y:S02]  /*6340*/  CS2R R12, SRZ ;  /* 0x00000000000c7805 */ /* 0x002fe4000001ff00 */
        /* <DEDUP_REMOVED lines=279> */
.L_x_8692:
[----:B------:R-:W-:Y:S02]  /*74c0*/  SHF.R.U32.HI R12, RZ, 0x2, R6 ;  /* 0x00000002ff0c7819 */ /* 0x000fe40000011606 */
[----:B------:R-:W-:-:S07]  /*74d0*/  MOV R13, RZ ;  /* 0x000000ff000d7202 */ /* 0x000fce0000000f00 */
.L_x_8691:
        /* <DEDUP_REMOVED lines=284> */
.L_x_8694:
[----:B------:R-:W-:Y:S02]  /*86a0*/  SHF.R.U32.HI R18, RZ, 0x2, R7 ;  /* 0x00000002ff127819 */ /* 0x000fe40000011607 */
[----:B------:R-:W-:-:S07]  /*86b0*/  MOV R19, RZ ;  /* 0x000000ff00137202 */ /* 0x000fce0000000f00 */
.L_x_8693:
        /* <DEDUP_REMOVED lines=281> */
.L_x_8696:
[----:B------:R-:W-:Y:S02]  /*9850*/  SHF.R.U32.HI R18, RZ, 0x2, R0 ;  /* 0x00000002ff127819 */ /* 0x000fe40000011600 */
[----:B------:R-:W-:-:S07]  /*9860*/  MOV R19, RZ ;  /* 0x000000ff00137202 */ /* 0x000fce0000000f00 */
.L_x_8695:
        /* <DEDUP_REMOVED lines=281> */
.L_x_8698:
[----:B------:R-:W-:Y:S01]  /*aa00*/  SHF.R.U32.HI R12, RZ, 0x2, R5 ;  /* 0x00000002ff0c7819 */ /* 0x000fe20000011605 */
[----:B------:R-:W-:-:S07]  /*aa10*/  IMAD.MOV.U32 R13, RZ, RZ, RZ ;  /* 0x000000ffff0d7224 */ /* 0x000fce00078e00ff */
.L_x_8697:
[----:B------:R-:W-:-:S04]  /*aa20*/  LEA R4, P0, R12, R3, 0x2 ;  /* 0x000000030c047211 */ /* 0x000fc800078010ff */
[----:B------:R-:W-:-:S05]  /*aa30*/  LEA.HI.X R5, R12, R2, R13, 0x2, P0 ;  /* 0x000000020c057211 */ /* 0x000fca00000f140d */
[----:B------:R0:W5:Y:S04]  /*aa40*/  LDG.E R8, desc[UR36][R4.64] ;  /* 0x0000002404087981 */ /* 0x000168000c1e1900 */
.L_x_8690:
[----:B------:R-:W-:Y:S05]  /*aa50*/  BSYNC.RECONVERGENT B1 ;  /* 0x0000000000017941 */ /* 0x000fea0003800200 */
.L_x_8689:
[----:B------:R-:W-:Y:S01]  /*aa60*/  ISETP.GE.U32.AND P0, PT, R21, R24, PT ;  /* 0x000000181500720c */ /* 0x000fe20003f06070 */
[----:B------:R-:W-:-:S12]  /*aa70*/  BSSY.RECONVERGENT B1, `(.L_x_8699) ;  /* 0x000000e000017945 */ /* 0x000fd80003800200 */
[----:B------:R-:W-:Y:S05]  /*aa80*/  @P0 BRA `(.L_x_8700) ;  /* 0x0000000000300947 */ /* 0x000fea0003800000 */
[----:B------:R-:W-:Y:S02]  /*aa90*/  IADD3 R3, PT, PT, R21, R22, RZ ;  /* 0x0000001615037210 */ /* 0x000fe40007ffe0ff */
        /* <DEDUP_REMOVED lines=11> */
.L_x_8700:
[----:B------:R-:W-:Y:S05]  /*ab50*/  BSYNC.RECONVERGENT B1 ;  /* 0x0000000000017941 */ /* 0x000fea0003800200 */
.L_x_8699:
[----:B------:R-:W-:-:S04]  /*ab60*/  IADD3 R9, PT, PT, R11, R10, R9 ;  /* 0x0000000a0b097210 */ /* 0x000fc80007ffe009 */
[----:B------:R-:W-:-:S07]  /*ab70*/  IADD3 R19, PT, PT, R9, R20, RZ ;  /* 0x0000001409137210 */ /* 0x000fce0007ffe0ff */
.L_x_8652:
[----:B------:R-:W-:Y:S05]  /*ab80*/  BSYNC.RECONVERGENT B0 ;  /* 0x0000000000007941 */ /* 0x000fea0003800200 */
.L_x_8651:
[----:B------:R-:W2:Y:S01]  /*ab90*/  LDCU UR4, c[0x0][0x3a4] ;  /* 0x00007480ff0477ac */ /* 0x000ea20008000800 */
[----:B-----5:R-:W3:Y:S01]  /*aba0*/  S2R R0, SR_TID.X ;  /* 0x0000000000007919 */ /* 0x020ee20000002100 */
[----:B0-----:R-:W0:Y:S01]  /*abb0*/  S2R R5, SR_TID.Y ;  /* 0x0000000000057919 */ /* 0x001e220000002200 */
        /* <DEDUP_REMOVED lines=11> */
[----:B------:R2:W-:Y:S01]  /*ac70*/  STS [R2], R19 ;  /* 0x0000001302007388 */ /* 0x0005e20000000800 */
[----:B------:R-:W-:Y:S05]  /*ac80*/  BRA.U !UP0, `(.L_x_8701) ;  /* 0x0000000108387547 */ /* 0x000fea000b800000 */
[----:B------:R-:W-:-:S05]  /*ac90*/  UMOV UR5, UR6 ;  /* 0x0000000600057c82 */ /* 0x000fca0008000000 */
.L_x_8702:
        /* <DEDUP_REMOVED lines=9> */
[----:B------:R-:W2:Y:S02]  /*ad30*/  @!P0 LDS R4, [R3] ;  /* 0x0000000003048984 */ /* 0x000ea40000000800 */
[----:B--2-4-:R-:W-:-:S05]  /*ad40*/  @!P0 IADD3 R19, PT, PT, R19, R4, RZ ;  /* 0x0000000413138210 */ /* 0x014fca0007ffe0ff */
[----:B------:R4:W-:Y:S01]  /*ad50*/  @!P0 STS [R2], R19 ;  /* 0x0000001302008388 */ /* 0x0009e20000000800 */
[----:B------:R-:W-:Y:S05]  /*ad60*/  BRA.U UP0, `(.L_x_8702) ;  /* 0xfffffffd00cc7547 */ /* 0x000fea000b83ffff */
.L_x_8701:
        /* <DEDUP_REMOVED lines=9> */
[----:B0-234-:R-:W-:Y:S01]  /*ae00*/  IMAD R2, R5, UR5, R0 ;  /* 0x0000000505027c24 */ /* 0x01dfe2000f8e0200 */
[----:B------:R-:W-:Y:S02]  /*ae10*/  UIADD3 UR4, UPT, UPT, UR4, 0x10, URZ ;  /* 0x0000001004047890 */ /* 0x000fe4000fffe0ff */
[----:B------:R-:W-:Y:S02]  /*ae20*/  UISETP.GE.U32.AND UP0, UPT, UR5, 0x40, UPT ;  /* 0x000000400500788c */ /* 0x000fe4000bf06070 */
[----:B-----5:R-:W-:-:S06]  /*ae30*/  ULEA UR4, UR6, UR4, 0x18 ;  /* 0x0000000406047291 */ /* 0x020fcc000f8ec0ff */
[----:B------:R-:W-:Y:S01]  /*ae40*/  LEA R2, R2, UR4, 0x2 ;  /* 0x0000000402027c11 */ /* 0x000fe2000f8e10ff */
[----:B------:R-:W-:-:S04]  /*ae50*/  UMOV UR4, 0x20 ;  /* 0x0000002000047882 */ /* 0x000fc80000000000 */
[----:B------:R0:W-:Y:S01]  /*ae60*/  STS [R2], R19 ;  /* 0x0000001302007388 */ /* 0x0001e20000000800 */
[----:B------:R-:W-:Y:S05]  /*ae70*/  BRA.U !UP0, `(.L_x_8704) ;  /* 0x0000000108347547 */ /* 0x000fea000b800000 */
[----:B------:R-:W-:-:S07]  /*ae80*/  MOV R3, UR5 ;  /* 0x0000000500037c02 */ /* 0x000fce0008000f00 */
.L_x_8705:
[----:B------:R-:W-:Y:S01]  /*ae90*/  SHF.R.U32.HI R7, RZ, 0x1, R3 ;  /* 0x00000001ff077819 */ /* 0x000fe20000011603 */
[----:B------:R-:W-:Y:S04]  /*aea0*/  BAR.SYNC.DEFER_BLOCKING 0x0 ;  /* 0x0000000000007b1d */ /* 0x000fe80000010000 */
[----:B------:R-:W-:-:S05]  /*aeb0*/  IMAD.IADD R4, R7, 0x1, R0 ;  /* 0x0000000107047824 */ /* 0x000fca00078e0200 */
[----:B------:R-:W-:-:S04]  /*aec0*/  ISETP.GE.U32.AND P0, PT, R4, UR5, PT ;  /* 0x0000000504007c0c */ /* 0x000fc8000bf06070 */
[----:B------:R-:W-:-:S13]  /*aed0*/  ISETP.GE.U32.OR P0, PT, R0, R7, P0 ;  /* 0x000000070000720c */ /* 0x000fda0000706470 */
[----:B------:R-:W-:-:S06]  /*aee0*/  @!P0 LEA R4, R7, R2, 0x2 ;  /* 0x0000000207048211 */ /* 0x000fcc00078e10ff */
[----:B------:R-:W0:Y:S02]  /*aef0*/  @!P0 LDS R4, [R4] ;  /* 0x0000000004048984 */ /* 0x000e240000000800 */
[----:B0-----:R-:W-:-:S05]  /*af00*/  @!P0 IADD3 R19, PT, PT, R19, R4, RZ ;  /* 0x0000000413138210 */ /* 0x001fca0007ffe0ff */
[----:B------:R0:W-:Y:S01]  /*af10*/  @!P0 STS [R2], R19 ;  /* 0x0000001302008388 */ /* 0x0001e20000000800 */
[----:B------:R-:W-:Y:S01]  /*af20*/  ISETP.GT.U32.AND P0, PT, R3, 0x7f, PT ;  /* 0x0000007f0300780c */ /* 0x000fe20003f04070 */
[----:B------:R-:W-:-:S12]  /*af30*/  IMAD.MOV.U32 R3, RZ, RZ, R7 ;  /* 0x000000ffff037224 */ /* 0x000fd800078e0007 */
[----:B0-----:R-:W-:Y:S05]  /*af40*/  @P0 BRA `(.L_x_8705) ;  /* 0xfffffffc00d00947 */ /* 0x001fea000383ffff */
.L_x_8704:
[----:B------:R-:W-:Y:S01]  /*af50*/  BAR.SYNC.DEFER_BLOCKING 0x0 ;  /* 0x0000000000007b1d */ /* 0x000fe20000010000 */
[----:B------:R-:W-:-:S09]  /*af60*/  UISETP.GE.U32.AND UP0, UPT, UR4, 0x2, UPT ;  /* 0x000000020400788c */ /* 0x000fd2000bf06070 */
[----:B------:R-:W-:Y:S05]  /*af70*/  BRA.U !UP0, `(.L_x_8703) ;  /* 0x0000000108187547 */ /* 0x000fea000b800000 */
[----:B0-2-4-:R-:W-:-:S07]  /*af80*/  HFMA2 R2, -RZ, RZ, 0, 5.9604644775390625e-08 ;  /* 0x00000001ff027431 */ /* 0x015fce00000001ff */
.L_x_8706:
[----:B------:R0:W2:Y:S02]  /*af90*/  SHFL.DOWN PT, R4, R19, R2, 0x1f ;  /* 0x08001f0213047589 */ /* 0x0000a400000e0000 */
[----:B0-----:R-:W-:-:S04]  /*afa0*/  SHF.L.U32 R2, R2, 0x1, RZ ;  /* 0x0000000102027819 */ /* 0x001fc800000006ff */
[----:B------:R-:W-:Y:S01]  /*afb0*/  ISETP.GE.AND P0, PT, R2, UR4, PT ;  /* 0x0000000402007c0c */ /* 0x000fe2000bf06270 */
[----:B--2---:R-:W-:-:S12]  /*afc0*/  IMAD.IADD R19, R4, 0x1, R19 ;  /* 0x0000000104137824 */ /* 0x004fd800078e0213 */
[----:B------:R-:W-:Y:S05]  /*afd0*/  @!P0 BRA `(.L_x_8706) ;  /* 0xfffffffc00ec8947 */ /* 0x000fea000383ffff */
.L_x_8703:
[----:B------:R-:W5:Y:S01]  /*afe0*/  LDCU UR4, c[0x0][0x55c] ;  /* 0x0000ab80ff0477ac */ /* 0x000f620008000800 */
[----:B------:R-:W-:Y:S01]  /*aff0*/  MOV R18, RZ ;  /* 0x000000ff00127202 */ /* 0x000fe20000000f00 */
[----:B-----5:R-:W-:-:S09]  /*b000*/  UISETP.NE.AND UP0, UPT, UR4, URZ, UPT ;  /* 0x000000ff0400728c */ /* 0x020fd2000bf05270 */
[----:B------:R-:W-:Y:S05]  /*b010*/  BRA.U !UP0, `(.L_x_8707) ;  /* 0x0000001108587547 */ /* 0x000fea000b800000 */
[----:B------:R-:W5:Y:S01]  /*b020*/  LDCU.64 UR8, c[0x0][0x560] ;  /* 0x0000ac00ff0877ac */ /* 0x000f620008000a00 */
[----:B0-2-4-:R-:W-:Y:S02]  /*b030*/  HFMA2 R2, -RZ, RZ, 0, 0 ;  /* 0x00000000ff027431 */ /* 0x015fe400000001ff */
[----:B------:R-:W-:Y:S01]  /*b040*/  IMAD.MOV.U32 R3, RZ, RZ, R17 ;  /* 0x000000ffff037224 */ /* 0x000fe200078e0011 */
[----:B------:R-:W0:Y:S01]  /*b050*/  LDCU UR5, c[0x0][0x568] ;  /* 0x0000ad00ff0577ac */ /* 0x000e220008000800 */
[----:B------:R-:W2:Y:S01]  /*b060*/  LDCU UR6, c[0x0][0x68c] ;  /* 0x0000d180ff0677ac */ /* 0x000ea20008000800 */
[----:B-----5:R-:W-:-:S05]  /*b070*/  IMAD.HI.U32 R2, R17, UR9, R2 ;  /* 0x0000000911027c27 */ /* 0x020fca000f8e0002 */
[----:B0-----:R-:W-:Y:S01]  /*b080*/  SHF.R.U32.HI R3, RZ, UR5, R2 ;  /* 0x00000005ff037c19 */ /* 0x001fe20008011602 */
[----:B------:R-:W-:-:S03]  /*b090*/  UIADD3 UR5, UPT, UPT, UR4, -0x1, URZ ;  /* 0xffffffff04057890 */ /* 0x000fc6000fffe0ff */
[----:B------:R-:W-:Y:S01]  /*b0a0*/  IADD3 R7, PT, PT, -R3, RZ, RZ ;  /* 0x000000ff03077210 */ /* 0x000fe20007ffe1ff */
[----:B------:R-:W-:-:S04]  /*b0b0*/  UISETP.NE.AND UP1, UPT, UR5, URZ, UPT ;  /* 0x000000ff0500728c */ /* 0x000fc8000bf25270 */
[----:B------:R-:W-:-:S04]  /*b0c0*/  IMAD R7, R7, UR8, R17 ;  /* 0x0000000807077c24 */ /* 0x000fc8000f8e0211 */
[----:B--2---:R-:W-:Y:S01]  /*b0d0*/  IMAD R18, R7, UR6, RZ ;  /* 0x0000000607127c24 */ /* 0x004fe2000f8e02ff */
[----:B------:R-:W-:Y:S06]  /*b0e0*/  BRA.U !UP1, `(.L_x_8707) ;  /* 0x0000001109247547 */ /* 0x000fec000b800000 */
[----:B------:R-:W0:Y:S01]  /*b0f0*/  LDCU.64 UR6, c[0x0][0x570] ;  /* 0x0000ae00ff0677ac */ /* 0x000e220008000a00 */
[----:B------:R-:W-:Y:S01]  /*b100*/  MOV R2, RZ ;  /* 0x000000ff00027202 */ /* 0x000fe20000000f00 */
[----:B------:R-:W-:Y:S01]  /*b110*/  UISETP.LT.U32.AND UP1, UPT, UR5, 0x18, UPT ;  /* 0x000000180500788c */ /* 0x000fe2000bf21070 */
[----:B------:R-:W2:Y:S03]  /*b120*/  LDCU UR8, c[0x0][0x56c] ;  /* 0x0000ad80ff0877ac */ /* 0x000ea60008000800 */
[----:B------:R-:W-:-:S04]  /*b130*/  USEL UR5, UR5, 0x18, UP1 ;  /* 0x0000001805057887 */ /* 0x000fc80008800000 */
[----:B------:R-:W-:Y:S01]  /*b140*/  UIADD3 UR5, UPT, UPT, UR5, 0x1, URZ ;  /* 0x0000000105057890 */ /* 0x000fe2000fffe0ff */
[----:B0-----:R-:W-:Y:S01]  /*b150*/  IMAD.HI.U32 R6, R3, UR6, R2 ;  /* 0x0000000603067c27 */ /* 0x001fe2000f8e0002 */
[----:B------:R-:W0:Y:S04]  /*b160*/  LDCU UR6, c[0x0][0x694] ;  /* 0x0000d280ff0677ac */ /* 0x000e280008000800 */
[----:B------:R-:W-:Y:S01]  /*b170*/  SHF.R.U32.HI R7, RZ, UR7, R6 ;  /* 0x00000007ff077c19 */ /* 0x000fe20008011606 */
[----:B------:R-:W-:-:S04]  /*b180*/  UISETP.NE.AND UP1, UPT, UR5, 0x2, UPT ;  /* 0x000000020500788c */ /* 0x000fc8000bf25270 */
[----:B------:R-:W-:-:S04]  /*b190*/  IMAD.MOV R2, RZ, RZ, -R7 ;  /* 0x000000ffff027224 */ /* 0x000fc800078e0a07 */
[----:B--2---:R-:W-:-:S04]  /*b1a0*/  IMAD R3, R2, UR8, R3 ;  /* 0x0000000802037c24 */ /* 0x004fc8000f8e0203 */
[----:B0-----:R-:W-:Y:S01]  /*b1b0*/  IMAD R18, R3, UR6, R18 ;  /* 0x0000000603127c24 */ /* 0x001fe2000f8e0212 */
        /* <DEDUP_REMOVED lines=252> */
.L_x_8707:
[----:B------:R-:W5:Y:S01]  /*c180*/  LDCU UR5, c[0x0][0x3a8] ;  /* 0x00007500ff0577ac */ /* 0x000f620008000800 */
[----:B------:R-:W0:Y:S01]  /*c190*/  LDCU.64 UR6, c[0x0][0x770] ;  /* 0x0000ee00ff0677ac */ /* 0x000e220008000a00 */
[----:B-----5:R-:W-:Y:S01]  /*c1a0*/  UISETP.NE.AND UP1, UPT, UR5, URZ, UPT ;  /* 0x000000ff0500728c */ /* 0x020fe2000bf25270 */
[----:B0-----:R-:W-:Y:S02]  /*c1b0*/  ISETP.NE.U32.AND P0, PT, RZ, UR6, PT ;  /* 0x00000006ff007c0c */ /* 0x001fe4000bf05070 */
[----:B--2-4-:R-:W-:Y:S02]  /*c1c0*/  IADD3 R2, P1, PT, R18, UR6, RZ ;  /* 0x0000000612027c10 */ /* 0x014fe4000ff3e0ff */
[----:B------:R-:W-:Y:S02]  /*c1d0*/  ISETP.NE.AND.EX P0, PT, RZ, UR7, PT, P0 ;  /* 0x00000007ff007c0c */ /* 0x000fe4000bf05300 */
[----:B------:R-:W-:Y:S02]  /*c1e0*/  IADD3.X R3, PT, PT, RZ, UR7, RZ, P1, !PT ;  /* 0x00000007ff037c10 */ /* 0x000fe40008ffe4ff */
[----:B------:R-:W-:-:S02]  /*c1f0*/  SEL R2, R2, RZ, P0 ;  /* 0x000000ff02027207 */ /* 0x000fc40000000000 */
[----:B------:R-:W-:Y:S01]  /*c200*/  SEL R3, R3, RZ, P0 ;  /* 0x000000ff03037207 */ /* 0x000fe20000000000 */
[----:B------:R-:W-:Y:S06]  /*c210*/  BRA.U !UP1, `(.L_x_8708) ;  /* 0x0000002109647547 */ /* 0x000fec000b800000 */
[----:B------:R-:W0:Y:S01]  /*c220*/  S2R R4, SR_CTAID.X ;  /* 0x0000000000047919 */ /* 0x000e220000002500 */
[----:B------:R-:W3:Y:S01]  /*c230*/  LDCU UR5, c[0x0][0x3ac] ;  /* 0x00007580ff0577ac */ /* 0x000ee20008000800 */
[----:B------:R-:W-:Y:S01]  /*c240*/  IMAD.MOV.U32 R16, RZ, RZ, RZ ;  /* 0x000000ffff107224 */ /* 0x000fe200078e00ff */
[----:B------:R-:W2:Y:S01]  /*c250*/  LDCU UR6, c[0x0][0x3b0] ;  /* 0x00007600ff0677ac */ /* 0x000ea20008000800 */
[----:B------:R-:W0:Y:S01]  /*c260*/  LDCU UR7, c[0x0][0x398] ;  /* 0x00007300ff0777ac */ /* 0x000e220008000800 */
[----:B---3--:R-:W-:-:S04]  /*c270*/  IMAD R6, R0, UR5, RZ ;  /* 0x0000000500067c24 */ /* 0x008fc8000f8e02ff */
[----:B--2---:R-:W-:-:S04]  /*c280*/  IMAD R7, R5, UR6, R6 ;  /* 0x0000000605077c24 */ /* 0x004fc8000f8e0206 */
[----:B0-----:R-:W-:Y:S01]  /*c290*/  IMAD R7, R4, UR7, R7 ;  /* 0x0000000704077c24 */ /* 0x001fe2000f8e0207 */
[----:B------:R-:W-:Y:S06]  /*c2a0*/  BRA.U !UP0, `(.L_x_8709) ;  /* 0x0000001108547547 */ /* 0x000fec000b800000 */
[----:B------:R-:W0:Y:S01]  /*c2b0*/  LDCU.64 UR6, c[0x0][0x560] ;  /* 0x0000ac00ff0677ac */ /* 0x000e220008000a00 */
[----:B------:R-:W-:Y:S01]  /*c2c0*/  MOV R6, RZ ;  /* 0x000000ff00067202 */ /* 0x000fe20000000f00 */
[----:B------:R-:W2:Y:S01]  /*c2d0*/  LDCU UR5, c[0x0][0x568] ;  /* 0x0000ad00ff0577ac */ /* 0x000ea20008000800 */
[----:B------:R-:W3:Y:S01]  /*c2e0*/  LDCU UR8, c[0x0][0x68c] ;  /* 0x0000d180ff0877ac */ /* 0x000ee20008000800 */
[----:B------:R-:W-:-:S04]  /*c2f0*/  UIADD3 UR4, UPT, UPT, UR4, -0x1, URZ ;  /* 0xffffffff04047890 */ /* 0x000fc8000fffe0ff */
        /* <DEDUP_REMOVED lines=9> */
[----:B------:R-:W-:Y:S01]  /*c390*/  UISETP.LT.U32.AND UP0, UPT, UR4, 0x18, UPT ;  /* 0x000000180400788c */ /* 0x000fe2000bf01070 */
[----:B------:R-:W2:Y:S03]  /*c3a0*/  LDCU UR5, c[0x0][0x56c] ;  /* 0x0000ad80ff0577ac */ /* 0x000ea60008000800 */
[----:B------:R-:W-:-:S04]  /*c3b0*/  USEL UR4, UR4, 0x18, UP0 ;  /* 0x0000001804047887 */ /* 0x000fc80008000000 */
[----:B------:R-:W-:Y:S01]  /*c3c0*/  UIADD3 UR4, UPT, UPT, UR4, 0x1, URZ ;  /* 0x0000000104047890 */ /* 0x000fe2000fffe0ff */
[----:B0-----:R-:W-:Y:S01]  /*c3d0*/  IMAD.HI.U32 R10, R9, UR6, R8 ;  /* 0x00000006090a7c27 */ /* 0x001fe2000f8e0008 */
[----:B------:R-:W0:Y:S04]  /*c3e0*/  LDCU UR6, c[0x0][0x694] ;  /* 0x0000d280ff0677ac */ /* 0x000e280008000800 */
[----:B------:R-:W-:Y:S01]  /*c3f0*/  SHF.R.U32.HI R11, RZ, UR7, R10 ;  /* 0x00000007ff0b7c19 */ /* 0x000fe2000801160a */
[----:B------:R-:W-:-:S03]  /*c400*/  UISETP.NE.AND UP0, UPT, UR4, 0x2, UPT ;  /* 0x000000020400788c */ /* 0x000fc6000bf05270 */
[----:B------:R-:W-:-:S05]  /*c410*/  IADD3 R8, PT, PT, -R11, RZ, RZ ;  /* 0x000000ff0b087210 */ /* 0x000fca0007ffe1ff */
[----:B--2---:R-:W-:-:S04]  /*c420*/  IMAD R9, R8, UR5, R9 ;  /* 0x0000000508097c24 */ /* 0x004fc8000f8e0209 */
[----:B0-----:R-:W-:Y:S01]  /*c430*/  IMAD R16, R9, UR6, R16 ;  /* 0x0000000609107c24 */ /* 0x001fe2000f8e0210 */
        /* <DEDUP_REMOVED lines=252> */
.L_x_8709:
[----:B------:R-:W0:Y:S01]  /*d400*/  LDCU UR4, c[0x0][0x390] ;  /* 0x00007200ff0477ac */ /* 0x000e220008000800 */
[----:B------:R-:W2:Y:S01]  /*d410*/  S2UR UR8, SR_CgaCtaId ;  /* 0x00000000000879c3 */ /* 0x000ea20000008800 */
[----:B------:R-:W-:Y:S01]  /*d420*/  BSSY.RECONVERGENT B0, `(.L_x_8710) ;  /* 0x0000016000007945 */ /* 0x000fe20003800200 */
[----:B------:R-:W-:Y:S02]  /*d430*/  LOP3.LUT P3, RZ, R0, R5, RZ, 0xfc, !PT ;  /* 0x0000000500ff7212 */ /* 0x000fe4000786fcff */
[----:B------:R-:W-:Y:S02]  /*d440*/  PLOP3.LUT P0, PT, PT, PT, PT, 0x8, 0x80 ;  /* 0x000000000080781c */ /* 0x000fe40003f0e170 */
[----:B0-----:R-:W-:-:S13]  /*d450*/  ISETP.GE.AND P1, PT, R7, UR4, PT ;  /* 0x0000000407007c0c */ /* 0x001fda000bf26270 */
[----:B--2---:R-:W-:Y:S05]  /*d460*/  @P1 BRA `(.L_x_8711) ;  /* 0x0000000000441947 */ /* 0x004fea0003800000 */
        /* <DEDUP_REMOVED lines=16> */
[----:B------:R0:W-:Y:S05]  /*d570*/  STG.E desc[UR36][R6.64], R19 ;  /* 0x0000001306007986 */ /* 0x0001ea000c101924 */
.L_x_8711:
[----:B------:R-:W-:Y:S05]  /*d580*/  BSYNC.RECONVERGENT B0 ;  /* 0x0000000000007941 */ /* 0x000fea0003800200 */
.L_x_8710:
        /* <DEDUP_REMOVED lines=18> */
[----:B------:R-:W3:Y:S01]  /*d6b0*/  POPC R9, UR5 ;  /* 0x0000000500097d09 */ /* 0x000ee20008000000 */
        /* <DEDUP_REMOVED lines=16> */
.L_x_8713:
[----:B------:R-:W-:Y:S05]  /*d7c0*/  BSYNC.RECONVERGENT B0 ;  /* 0x0000000000007941 */ /* 0x000fea0003800200 */
.L_x_8712:
[----:B------:R-:W-:Y:S01]  /*d7d0*/  BAR.SYNC.DEFER_BLOCKING 0x0 ;  /* 0x0000000000007b1d */ /* 0x000fe20000010000 */
[----:B------:R-:W-:-:S09]  /*d7e0*/  ULEA UR4, UR8, UR7, 0x18 ;  /* 0x0000000708047291 */ /* 0x000fd2000f8ec0ff */
[----:B0-2---:R-:W0:Y:S02]  /*d7f0*/  LDS.U8 R6, [UR4] ;  /* 0x00000004ff067984 */ /* 0x005e240008000000 */
        /* <DEDUP_REMOVED lines=13> */
[----:B------:R-:W2:Y:S01]  /*d8d0*/  LDCU UR5, c[0x0][0x384] ;  /* 0x00007080ff0577ac */ /* 0x000ea20008000800 */
[----:B0-----:R-:W-:Y:S01]  /*d8e0*/  UISETP.NE.AND UP0, UPT, UR4, URZ, UPT ;  /* 0x000000ff0400728c */ /* 0x001fe2000bf05270 */
[----:B--2---:R-:W-:-:S08]  /*d8f0*/  MOV R17, UR5 ;  /* 0x0000000500117c02 */ /* 0x004fd00008000f00 */
[----:B------:R-:W-:Y:S05]  /*d900*/  BRA.U !UP0, `(.L_x_8715) ;  /* 0x0000000108547547 */ /* 0x000fea000b800000 */
[----:B------:R-:W0:Y:S01]  /*d910*/  LDCU UR4, c[0x0][0x360] ;  /* 0x00006c00ff0477ac */ /* 0x000e220008000800 */
[----:B------:R-:W2:Y:S01]  /*d920*/  LDCU UR6, c[0x0][0x39c] ;  /* 0x00007380ff0677ac */ /* 0x000ea20008000800 */
[----:B0-----:R-:W-:-:S05]  /*d930*/  IMAD R8, R5, UR4, R0 ;  /* 0x0000000405087c24 */ /* 0x001fca000f8e0200 */
[----:B--2---:R-:W-:-:S13]  /*d940*/  ISETP.GE.U32.AND P1, PT, R8, UR6, PT ;  /* 0x0000000608007c0c */ /* 0x004fda000bf26070 */
[----:B------:R-:W-:Y:S05]  /*d950*/  @P1 BRA `(.L_x_8716) ;  /* 0x0000000000841947 */ /* 0x000fea0003800000 */
[----:B------:R-:W0:Y:S01]  /*d960*/  LDCU UR5, c[0x0][0x374] ;  /* 0x00006e80ff0577ac */ /* 0x000e220008000800 */
[----:B------:R-:W2:Y:S01]  /*d970*/  LDC R13, c[0x0][0x364] ;  /* 0x0000d900ff0d7b82 */ /* 0x000ea20000000800 */
[----:B------:R-:W-:Y:S01]  /*d980*/  BSSY.RECONVERGENT B1, `(.L_x_8717) ;  /* 0x000000c000017945 */ /* 0x000fe20003800200 */
[----:B------:R-:W-:-:S06]  /*d990*/  MOV R10, R8 ;  /* 0x00000008000a7202 */ /* 0x000fcc0000000f00 */
[----:B------:R-:W3:Y:S01]  /*d9a0*/  LDC.64 R6, c[0x0][0x778] ;  /* 0x0001de00ff067b82 */ /* 0x000ee20000000a00 */
[----:B0-----:R-:W-:Y:S02]  /*d9b0*/  IMAD R11, R4, UR5, RZ ;  /* 0x00000005040b7c24 */ /* 0x001fe4000f8e02ff */
[----:B--2---:R-:W-:-:S07]  /*d9c0*/  IMAD R13, R13, UR4, RZ ;  /* 0x000000040d0d7c24 */ /* 0x004fce000f8e02ff */
.L_x_8718:
[----:B------:R-:W-:-:S04]  /*d9d0*/  IMAD.IADD R9, R11, 0x1, R10 ;  /* 0x000000010b097824 */ /* 0x000fc800078e020a */
[----:B---3--:R-:W-:-:S06]  /*d9e0*/  IMAD.WIDE.U32 R8, R9, 0x4, R6 ;  /* 0x0000000409087825 */ /* 0x008fcc00078e0006 */
[----:B------:R-:W2:Y:S01]  /*d9f0*/  LDG.E R8, desc[UR36][R8.64] ;  /* 0x0000002408087981 */ /* 0x000ea2000c1e1900 */
[----:B------:R-:W-:-:S04]  /*da00*/  IADD3 R10, PT, PT, R13, R10, RZ ;  /* 0x0000000a0d0a7210 */ /* 0x000fc80007ffe0ff */
[----:B------:R-:W-:Y:S02]  /*da10*/  ISETP.GE.U32.AND P1, PT, R10, UR6, PT ;  /* 0x000000060a007c0c */ /* 0x000fe4000bf26070 */
[----:B--2---:R-:W-:-:S11]  /*da20*/  IADD3 R17, PT, PT, R8, R17, RZ ;  /* 0x0000001108117210 */ /* 0x004fd60007ffe0ff */
[----:B------:R-:W-:Y:S05]  /*da30*/  @!P1 BRA `(.L_x_8718) ;  /* 0xfffffffc00e49947 */ /* 0x000fea000383ffff */
[----:B------:R-:W-:Y:S05]  /*da40*/  BSYNC.RECONVERGENT B1 ;  /* 0x0000000000017941 */ /* 0x000fea0003800200 */
.L_x_8717:
[----:B------:R-:W-:Y:S05]  /*da50*/  BRA `(.L_x_8716) ;  /* 0x0000000000447947 */ /* 0x000fea0003800000 */
.L_x_8715:
[----:B------:R-:W0:Y:S02]  /*da60*/  LDCU UR5, c[0x0][0x39c] ;  /* 0x00007380ff0577ac */ /* 0x000e240008000800 */
[----:B0-----:R-:W-:-:S13]  /*da70*/  ISETP.GE.U32.AND P1, PT, R5, UR5, PT ;  /* 0x0000000505007c0c */ /* 0x001fda000bf26070 */
[----:B------:R-:W-:Y:S05]  /*da80*/  @P1 BRA `(.L_x_8716) ;  /* 0x0000000000381947 */ /* 0x000fea0003800000 */
[----:B------:R-:W0:Y:S01]  /*da90*/  LDCU UR4, c[0x0][0x374] ;  /* 0x00006e80ff0477ac */ /* 0x000e220008000800 */
[----:B------:R-:W2:Y:S01]  /*daa0*/  LDC R10, c[0x0][0x360] ;  /* 0x0000d800ff0a7b82 */ /* 0x000ea20000000800 */
[----:B------:R-:W-:-:S07]  /*dab0*/  IMAD.MOV.U32 R11, RZ, RZ, R5 ;  /* 0x000000ffff0b7224 */ /* 0x000fce00078e0005 */
[----:B------:R-:W3:Y:S08]  /*dac0*/  LDC.64 R6, c[0x0][0x778] ;  /* 0x0001de00ff067b82 */ /* 0x000ef00000000a00 */
[----:B-1----:R-:W1:Y:S01]  /*dad0*/  LDC R12, c[0x0][0x364] ;  /* 0x0000d900ff0c7b82 */ /* 0x002e620000000800 */
[----:B0-----:R-:W-:-:S07]  /*dae0*/  IMAD R4, R4, UR4, RZ ;  /* 0x0000000404047c24 */ /* 0x001fce000f8e02ff */
.L_x_8719:
[----:B------:R-:W-:-:S05]  /*daf0*/  IADD3 R9, PT, PT, R4, R11, RZ ;  /* 0x0000000b04097210 */ /* 0x000fca0007ffe0ff */
[----:B--2---:R-:W-:-:S04]  /*db00*/  IMAD R9, R9, R10, R0 ;  /* 0x0000000a09097224 */ /* 0x004fc800078e0200 */
[----:B---3--:R-:W-:-:S06]  /*db10*/  IMAD.WIDE.U32 R8, R9, 0x4, R6 ;  /* 0x0000000409087825 */ /* 0x008fcc00078e0006 */
[----:B------:R-:W2:Y:S01]  /*db20*/  LDG.E R8, desc[UR36][R8.64] ;  /* 0x0000002408087981 */ /* 0x000ea2000c1e1900 */
[----:B-1----:R-:W-:-:S04]  /*db30*/  IADD3 R11, PT, PT, R12, R11, RZ ;  /* 0x0000000b0c0b7210 */ /* 0x002fc80007ffe0ff */
[----:B------:R-:W-:Y:S01]  /*db40*/  ISETP.GE.U32.AND P1, PT, R11, UR5, PT ;  /* 0x000000050b007c0c */ /* 0x000fe2000bf26070 */
[----:B--2---:R-:W-:-:S12]  /*db50*/  IMAD.IADD R17, R8, 0x1, R17 ;  /* 0x0000000108117824 */ /* 0x004fd800078e0211 */
[----:B------:R-:W-:Y:S05]  /*db60*/  @!P1 BRA `(.L_x_8719) ;  /* 0xfffffffc00e09947 */ /* 0x000fea000383ffff */
.L_x_8716:
[----:B------:R-:W-:Y:S05]  /*db70*/  BSYNC.RECONVERGENT B0 ;  /* 0x0000000000007941 */ /* 0x000fea0003800200 */
.L_x_8714:
[----:B------:R-:W0:Y:S01]  /*db80*/  LDCU UR5, c[0x0][0x360] ;  /* 0x00006c00ff0577ac */ /* 0x000e220008000800 */
[----:B------:R-:W-:Y:S01]  /*db90*/  UIADD3 UR7, UPT, UPT, UR7, 0x10, URZ ;  /* 0x0000001007077890 */ /* 0x000fe2000fffe0ff */
[----:B------:R-:W2:Y:S03]  /*dba0*/  LDCU UR6, c[0x0][0x364] ;  /* 0x00006c80ff0677ac */ /* 0x000ea60008000800 */
[----:B------:R-:W-:Y:S01]  /*dbb0*/  ULEA UR8, UR8, UR7, 0x18 ;  /* 0x0000000708087291 */ /* 0x000fe2000f8ec0ff */
[----:B------:R-:W3:Y:S01]  /*dbc0*/  LDCU UR4, c[0x0][0x3a0] ;  /* 0x00007400ff0477ac */ /* 0x000ee20008000800 */
[----:B0-----:R-:W-:-:S05]  /*dbd0*/  IMAD R4, R5, UR5, R0 ;  /* 0x0000000505047c24 */ /* 0x001fca000f8e0200 */
[----:B------:R-:W-:Y:S01]  /*dbe0*/  LEA R4, R4, UR8, 0x2 ;  /* 0x0000000804047c11 */ /* 0x000fe2000f8e10ff */
[----:B--2---:R-:W-:-:S04]  /*dbf0*/  UISETP.GE.U32.AND UP1, UPT, UR6, 0x2, UPT ;  /* 0x000000020600788c */ /* 0x004fc8000bf26070 */
[----:B------:R0:W-:Y:S01]  /*dc00*/  STS [R4], R17 ;  /* 0x0000001104007388 */ /* 0x0001e20000000800 */
[----:B---3--:R-:W-:-:S04]  /*dc10*/  UISETP.NE.AND UP0, UPT, UR4, URZ, UPT ;  /* 0x000000ff0400728c */ /* 0x008fc8000bf05270 */
[----:B------:R-:W-:Y:S07]  /*dc20*/  BRA.U !UP1, `(.L_x_8720) ;  /* 0x0000000109387547 */ /* 0x000fee000b800000 */
[----:B------:R-:W-:-:S05]  /*dc30*/  UMOV UR4, UR6 ;  /* 0x0000000600047c82 */ /* 0x000fca0008000000 */
.L_x_8721:
        /* <DEDUP_REMOVED lines=10> */
[----:B0-2---:R-:W-:-:S05]  /*dce0*/  @!P1 IADD3 R17, PT, PT, R17, R6, RZ ;  /* 0x0000000611119210 */ /* 0x005fca0007ffe0ff */
[----:B------:R2:W-:Y:S01]  /*dcf0*/  @!P1 STS [R4], R17 ;  /* 0x0000001104009388 */ /* 0x0005e20000000800 */
[----:B------:R-:W-:Y:S05]  /*dd00*/  BRA.U UP1, `(.L_x_8721) ;  /* 0xfffffffd01cc7547 */ /* 0x000fea000b83ffff */
.L_x_8720:
[----:B------:R-:W-:Y:S05]  /*dd10*/  BRA.U !UP0, `(.L_x_8722) ;  /* 0x0000000108747547 */ /* 0x000fea000b800000 */
[----:B------:R-:W-:Y:S02]  /*dd20*/  UISETP.GE.U32.AND UP0, UPT, UR5, 0x21, UPT ;  /* 0x000000210500788c */ /* 0x000fe4000bf06070 */
[----:B------:R-:W-:-:S07]  /*dd30*/  UMOV UR4, UR5 ;  /* 0x0000000500047c82 */ /* 0x000fce0008000000 */
[----:B------:R-:W-:Y:S05]  /*dd40*/  BRA.U !UP0, `(.L_x_8723) ;  /* 0x0000000108447547 */ /* 0x000fea000b800000 */
[----:B------:R3:W-:Y:S01]  /*dd50*/  STS [R4], R17 ;  /* 0x0000001104007388 */ /* 0x0007e20000000800 */
[----:B------:R-:W-:Y:S01]  /*dd60*/  UISETP.GE.U32.AND UP0, UPT, UR5, 0x40, UPT ;  /* 0x000000400500788c */ /* 0x000fe2000bf06070 */
[----:B------:R-:W-:-:S08]  /*dd70*/  UMOV UR4, 0x20 ;  /* 0x0000002000047882 */ /* 0x000fd00000000000 */
[----:B---3--:R-:W-:Y:S05]  /*dd80*/  BRA.U !UP0, `(.L_x_8723) ;  /* 0x0000000108347547 */ /* 0x008fea000b800000 */
[----:B------:R-:W-:-:S07]  /*dd90*/  IMAD.U32 R5, RZ, RZ, UR5 ;  /* 0x00000005ff057e24 */ /* 0x000fce000f8e00ff */
.L_x_8724:
[----:B------:R-:W-:Y:S01]  /*dda0*/  SHF.R.U32.HI R7, RZ, 0x1, R5 ;  /* 0x00000001ff077819 */ /* 0x000fe20000011605 */
[----:B------:R-:W-:Y:S03]  /*ddb0*/  BAR.SYNC.DEFER_BLOCKING 0x0 ;  /* 0x0000000000007b1d */ /* 0x000fe60000010000 */
[----:B------:R-:W-:-:S04]  /*ddc0*/  IADD3 R6, PT, PT, R7, R0, RZ ;  /* 0x0000000007067210 */ /* 0x000fc80007ffe0ff */
[----:B------:R-:W-:-:S04]  /*ddd0*/  ISETP.GE.U32.AND P1, PT, R6, UR5, PT ;  /* 0x0000000506007c0c */ /* 0x000fc8000bf26070 */
[----:B------:R-:W-:-:S13]  /*dde0*/  ISETP.GE.U32.OR P1, PT, R0, R7, P1 ;  /* 0x000000070000720c */ /* 0x000fda0000f26470 */
[----:B------:R-:W-:-:S06]  /*ddf0*/  @!P1 LEA R6, R7, R4, 0x2 ;  /* 0x0000000407069211 */ /* 0x000fcc00078e10ff */
[----:B------:R-:W0:Y:S02]  /*de00*/  @!P1 LDS R6, [R6] ;  /* 0x0000000006069984 */ /* 0x000e240000000800 */
[----:B0-2---:R-:W-:-:S05]  /*de10*/  @!P1 IMAD.IADD R17, R17, 0x1, R6 ;  /* 0x0000000111119824 */ /* 0x005fca00078e0206 */
[----:B------:R3:W-:Y:S01]  /*de20*/  @!P1 STS [R4], R17 ;  /* 0x0000001104009388 */ /* 0x0007e20000000800 */
[----:B------:R-:W-:Y:S02]  /*de30*/  ISETP.GT.U32.AND P1, PT, R5, 0x7f, PT ;  /* 0x0000007f0500780c */ /* 0x000fe40003f24070 */
[----:B------:R-:W-:-:S11]  /*de40*/  MOV R5, R7 ;  /* 0x0000000700057202 */ /* 0x000fd60000000f00 */
[----:B---3--:R-:W-:Y:S05]  /*de50*/  @P1 BRA `(.L_x_8724) ;  /* 0xfffffffc00d01947 */ /* 0x008fea000383ffff */
.L_x_8723:
[----:B------:R-:W-:Y:S01]  /*de60*/  BAR.SYNC.DEFER_BLOCKING 0x0 ;  /* 0x0000000000007b1d */ /* 0x000fe20000010000 */
[----:B------:R-:W-:-:S09]  /*de70*/  UISETP.GE.U32.AND UP0, UPT, UR4, 0x2, UPT ;  /* 0x000000020400788c */ /* 0x000fd2000bf06070 */
[----:B------:R-:W-:Y:S05]  /*de80*/  BRA.U !UP0, `(.L_x_8722) ;  /* 0x0000000108187547 */ /* 0x000fea000b800000 */
[----:B------:R-:W-:-:S07]  /*de90*/  HFMA2 R0, -RZ, RZ, 0, 5.9604644775390625e-08 ;  /* 0x00000001ff007431 */ /* 0x000fce00000001ff */
.L_x_8725:
[----:B0-2---:R0:W2:Y:S02]  /*dea0*/  SHFL.DOWN PT, R4, R17, R0, 0x1f ;  /* 0x08001f0011047589 */ /* 0x0050a400000e0000 */
[----:B0-----:R-:W-:-:S05]  /*deb0*/  IMAD.SHL.U32 R0, R0, 0x2, RZ ;  /* 0x0000000200007824 */ /* 0x001fca00078e00ff */
[----:B------:R-:W-:Y:S02]  /*dec0*/  ISETP.GE.AND P1, PT, R0, UR4, PT ;  /* 0x0000000400007c0c */ /* 0x000fe4000bf26270 */
[----:B--2---:R-:W-:-:S11]  /*ded0*/  IADD3 R17, PT, PT, R4, R17, RZ ;  /* 0x0000001104117210 */ /* 0x004fd60007ffe0ff */
[----:B------:R-:W-:Y:S05]  /*dee0*/  @!P1 BRA `(.L_x_8725) ;  /* 0xfffffffc00ec9947 */ /* 0x000fea000383ffff */
.L_x_8722:
        /* <DEDUP_REMOVED lines=13> */
[----:B------:R-:W0:Y:S02]  /*dfc0*/  LDG.E R0, desc[UR36][R2.64] ;  /* 0x0000002402007981 */ /* 0x000e24000c1e1900 */
[----:B0-2---:R-:W-:-:S07]  /*dfd0*/  IMAD.IADD R17, R17, 0x1, R0 ;  /* 0x0000000111117824 */ /* 0x005fce00078e0200 */
.L_x_8727:
[----:B------:R-:W-:Y:S05]  /*dfe0*/  BRA.U !UP1, `(.L_x_8728) ;  /* 0x0000000109607547 */ /* 0x000fea000b800000 */
[----:B------:R-:W3:Y:S02]  /*dff0*/  LDCU UR4, c[0x0][0x794] ;  /* 0x0000f280ff0477ac */ /* 0x000ee40008000800 */
[----:B---3--:R-:W-:-:S09]  /*e000*/  UISETP.NE.AND UP0, UPT, UR4, 0x1, UPT ;  /* 0x000000010400788c */ /* 0x008fd2000bf05270 */
[----:B------:R-:W-:Y:S05]  /*e010*/  BRA.U !UP0, `(.L_x_8729) ;  /* 0x0000000108407547 */ /* 0x000fea000b800000 */
[----:B------:R-:W-:Y:S01]  /*e020*/  MOV R2, 0x0 ;  /* 0x0000000000027802 */ /* 0x000fe20000000f00 */
[----:B------:R-:W0:Y:S01]  /*e030*/  LDCU.64 UR4, c[0x4][0x7c8] ;  /* 0x0100f900ff0477ac */ /* 0x000e220008000a00 */
[----:B------:R-:W-:Y:S01]  /*e040*/  HFMA2 R8, -RZ, RZ, 0, 4.4763088226318359375e-05 ;  /* 0x000002efff087431 */ /* 0x000fe200000001ff */
[----:B-1----:R-:W-:Y:S01]  /*e050*/  MOV R12, 0x1 ;  /* 0x00000001000c7802 */ /* 0x002fe20000000f00 */
[----:B------:R-:W-:Y:S01]  /*e060*/  IMAD.MOV.U32 R13, RZ, RZ, RZ ;  /* 0x000000ffff0d7224 */ /* 0x000fe200078e00ff */
[----:B------:R-:W1:Y:S01]  /*e070*/  LDCU.64 UR6, c[0x4][0x7b8] ;  /* 0x0100f700ff0677ac */ /* 0x000e620008000a00 */
[----:B------:R-:W3:Y:S01]  /*e080*/  LDC.64 R2, c[0x4][R2] ;  /* 0x0100000002027b82 */ /* 0x000ee20000000a00 */
[----:B------:R-:W4:Y:S01]  /*e090*/  LDCU.64 UR8, c[0x4][0xc0] ;  /* 0x01001800ff0877ac */ /* 0x000f220008000a00 */
[----:B0-2---:R-:W-:Y:S02]  /*e0a0*/  MOV R4, UR4 ;  /* 0x0000000400047c02 */ /* 0x005fe40008000f00 */
[----:B------:R-:W-:Y:S01]  /*e0b0*/  MOV R5, UR5 ;  /* 0x0000000500057c02 */ /* 0x000fe20008000f00 */
[----:B-1----:R-:W-:Y:S01]  /*e0c0*/  IMAD.U32 R6, RZ, RZ, UR6 ;  /* 0x00000006ff067e24 */ /* 0x002fe2000f8e00ff */
[----:B------:R-:W-:-:S02]  /*e0d0*/  MOV R7, UR7 ;  /* 0x0000000700077c02 */ /* 0x000fc40008000f00 */
[----:B----4-:R-:W-:Y:S01]  /*e0e0*/  MOV R10, UR8 ;  /* 0x00000008000a7c02 */ /* 0x010fe20008000f00 */
[----:B------:R-:W-:-:S07]  /*e0f0*/  IMAD.U32 R11, RZ, RZ, UR9 ;  /* 0x00000009ff0b7e24 */ /* 0x000fce000f8e00ff */
[----:B------:R-:W-:-:S07]  /*e100*/  LEPC R20, `(.L_x_8729) ;  /* 0x000000001014794e */ /* 0x000fce0000000000 */
[----:B---3--:R-:W-:Y:S05]  /*e110*/  CALL.ABS.NOINC R2 ;  /* 0x0000000002007343 */ /* 0x008fea0003c00000 */
.L_x_8729:
[----:B------:R-:W3:Y:S02]  /*e120*/  LDCU.64 UR4, c[0x0][0x760] ;  /* 0x0000ec00ff0477ac */ /* 0x000ee40008000a00 */
[----:B---3--:R-:W-:-:S04]  /*e130*/  IADD3 R2, P0, PT, R16, UR4, RZ ;  /* 0x0000000410027c10 */ /* 0x008fc8000ff1e0ff */
[----:B------:R-:W-:-:S05]  /*e140*/  IADD3.X R3, PT, PT, RZ, UR5, RZ, P0, !PT ;  /* 0x00000005ff037c10 */ /* 0x000fca00087fe4ff */
[----:B------:R-:W-:Y:S01]  /*e150*/  STG.E desc[UR36][R2.64], R17 ;  /* 0x0000001102007986 */ /* 0x000fe2000c101924 */
[----:B------:R-:W-:Y:S05]  /*e160*/  EXIT ;  /* 0x000000000000794d */ /* 0x000fea0003800000 */
.L_x_8728:
[----:B------:R-:W-:Y:S01]  /*e170*/  STG.E desc[UR36][R2.64], R17 ;  /* 0x0000001102007986 */ /* 0x000fe2000c101924 */
[----:B------:R-:W-:Y:S05]  /*e180*/  EXIT ;  /* 0x000000000000794d */ /* 0x000fea0003800000 */
.L_x_8726:
[----:B------:R-:W3:Y:S01]  /*e190*/  LDCU.U8 UR4, c[0x0][0x790] ;  /* 0x0000f200ff0477ac */ /* 0x000ee20008000000 */
[----:B------:R-:W4:Y:S01]  /*e1a0*/  LDCU.U8 UR5, c[0x0][0x791] ;  /* 0x0000f220ff0577ac */ /* 0x000f220008000000 */
[----:B---3--:R-:W-:Y:S02]  /*e1b0*/  UISETP.NE.AND UP0, UPT, UR4, URZ, UPT ;  /* 0x000000ff0400728c */ /* 0x008fe4000bf05270 */
[----:B----4-:R-:W-:-:S07]  /*e1c0*/  UISETP.NE.AND UP1, UPT, UR5, URZ, UPT ;  /* 0x000000ff0500728c */ /* 0x010fce000bf25270 */
[----:B------:R-:W-:Y:S05]  /*e1d0*/  BRA.U !UP0, `(.L_x_8730) ;  /* 0x0000000108087547 */ /* 0x000fea000b800000 */
[----:B------:R-:W0:Y:S02]  /*e1e0*/  LDG.E R0, desc[UR36][R2.64] ;  /* 0x0000002402007981 */ /* 0x000e24000c1e1900 */
[----:B0-2---:R-:W-:-:S07]  /*e1f0*/  IADD3 R17, PT, PT, R17, R0, RZ ;  /* 0x0000000011117210 */ /* 0x005fce0007ffe0ff */
.L_x_8730:
[----:B------:R-:W-:Y:S05]  /*e200*/  BRA.U !UP1, `(.L_x_8731) ;  /* 0x0000000109607547 */ /* 0x000fea000b800000 */
[----:B------:R-:W3:Y:S02]  /*e210*/  LDCU UR4, c[0x0][0x794] ;  /* 0x0000f280ff0477ac */ /* 0x000ee40008000800 */
[----:B---3--:R-:W-:-:S09]  /*e220*/  UISETP.NE.AND UP0, UPT, UR4, 0x1, UPT ;  /* 0x000000010400788c */ /* 0x008fd2000bf05270 */
[----:B------:R-:W-:Y:S05]  /*e230*/  BRA.U !UP0, `(.L_x_8732) ;  /* 0x0000000108407547 */ /* 0x000fea000b800000 */
[----:B------:R-:W-:Y:S01]  /*e240*/  MOV R2, 0x0 ;  /* 0x0000000000027802 */ /* 0x000fe20000000f00 */
[----:B------:R-:W0:Y:S01]  /*e250*/  LDCU.64 UR4, c[0x4][0x7c8] ;  /* 0x0100f900ff0477ac */ /* 0x000e220008000a00 */
[----:B-1----:R-:W-:Y:S02]  /*e260*/  HFMA2 R12, -RZ, RZ, 0, 5.9604644775390625e-08 ;  /* 0x00000001ff0c7431 */ /* 0x002fe400000001ff */
[----:B------:R-:W-:Y:S01]  /*e270*/  IMAD.MOV.U32 R8, RZ, RZ, 0x2ef ;  /* 0x000002efff087424 */ /* 0x000fe200078e00ff */
[----:B------:R-:W-:Y:S01]  /*e280*/  MOV R13, RZ ;  /* 0x000000ff000d7202 */ /* 0x000fe20000000f00 */
[----:B------:R-:W1:Y:S01]  /*e290*/  LDCU.64 UR6, c[0x4][0x7b8] ;  /* 0x0100f700ff0677ac */ /* 0x000e620008000a00 */
[----:B------:R-:W3:Y:S01]  /*e2a0*/  LDC.64 R2, c[0x4][R2] ;  /* 0x0100000002027b82 */ /* 0x000ee20000000a00 */
[----:B------:R-:W4:Y:S01]  /*e2b0*/  LDCU.64 UR8, c[0x4][0xc0] ;  /* 0x01001800ff0877ac */ /* 0x000f220008000a00 */
[----:B0-2---:R-:W-:Y:S01]  /*e2c0*/  IMAD.U32 R4, RZ, RZ, UR4 ;  /* 0x00000004ff047e24 */ /* 0x005fe2000f8e00ff */
[----:B------:R-:W-:-:S02]  /*e2d0*/  MOV R5, UR5 ;  /* 0x0000000500057c02 */ /* 0x000fc40008000f00 */
[----:B-1----:R-:W-:Y:S01]  /*e2e0*/  MOV R6, UR6 ;  /* 0x0000000600067c02 */ /* 0x002fe20008000f00 */
[----:B------:R-:W-:Y:S01]  /*e2f0*/  IMAD.U32 R7, RZ, RZ, UR7 ;  /* 0x00000007ff077e24 */ /* 0x000fe2000f8e00ff */
[----:B----4-:R-:W-:Y:S02]  /*e300*/  MOV R10, UR8 ;  /* 0x00000008000a7c02 */ /* 0x010fe40008000f00 */
[----:B------:R-:W-:-:S07]  /*e310*/  MOV R11, UR9 ;  /* 0x00000009000b7c02 */ /* 0x000fce0008000f00 */
[----:B------:R-:W-:-:S07]  /*e320*/  LEPC R20, `(.L_x_8732) ;  /* 0x000000001014794e */ /* 0x000fce0000000000 */
[----:B---3--:R-:W-:Y:S05]  /*e330*/  CALL.ABS.NOINC R2 ;  /* 0x0000000002007343 */ /* 0x008fea0003c00000 */
.L_x_8732:
[----:B------:R-:W3:Y:S02]  /*e340*/  LDCU.64 UR4, c[0x0][0x760] ;  /* 0x0000ec00ff0477ac */ /* 0x000ee40008000a00 */
[----:B---3--:R-:W-:-:S05]  /*e350*/  IADD3 R2, P0, PT, R16, UR4, RZ ;  /* 0x0000000410027c10 */ /* 0x008fca000ff1e0ff */
[----:B------:R-:W-:-:S05]  /*e360*/  IMAD.X R3, RZ, RZ, UR5, P0 ;  /* 0x00000005ff037e24 */ /* 0x000fca00080e06ff */
[----:B------:R-:W-:Y:S01]  /*e370*/  STG.E desc[UR36][R2.64], R17 ;  /* 0x0000001102007986 */ /* 0x000fe2000c101924 */
[----:B------:R-:W-:Y:S05]  /*e380*/  EXIT ;  /* 0x000000000000794d */ /* 0x000fea0003800000 */
.L_x_8731:
[----:B------:R-:W-:Y:S01]  /*e390*/  STG.E desc[UR36][R2.64], R17 ;  /* 0x0000001102007986 */ /* 0x000fe2000c101924 */
[----:B------:R-:W-:Y:S05]  /*e3a0*/  EXIT ;  /* 0x000000000000794d */ /* 0x000fea0003800000 */
.L_x_8708:
[----:B------:R-:W0:Y:S02]  /*e3b0*/  LDCU UR4, c[0x0][0x390] ;  /* 0x00007200ff0477ac */ /* 0x000e240008000800 */
[----:B0-----:R-:W-:-:S13]  /*e3c0*/  ISETP.GE.AND P0, PT, R17, UR4, PT ;  /* 0x0000000411007c0c */ /* 0x001fda000bf06270 */
[----:B------:R-:W-:Y:S05]  /*e3d0*/  @P0 EXIT ;  /* 0x000000000000094d */ /* 0x000fea0003800000 */
[----:B------:R-:W0:Y:S01]  /*e3e0*/  LDCU UR4, c[0x0][0x3a0] ;  /* 0x00007400ff0477ac */ /* 0x000e220008000800 */
[----:B---3--:R-:W-:Y:S02]  /*e3f0*/  ISETP.NE.AND P1, PT, R0, RZ, PT ;  /* 0x000000ff0000720c */ /* 0x008fe40003f25270 */
        /* <DEDUP_REMOVED lines=10> */
[----:B------:R-:W2:Y:S01]  /*e4a0*/  LDCU.64 UR4, c[0x0][0x760] ;  /* 0x0000ec00ff0477ac */ /* 0x000ea20008000a00 */
[----:B------:R-:W3:Y:S01]  /*e4b0*/  LDCU.U8 UR7, c[0x0][0x791] ;  /* 0x0000f220ff0777ac */ /* 0x000ee20008000000 */
[----:B0-----:R-:W-:Y:S01]  /*e4c0*/  UISETP.NE.AND UP0, UPT, UR6, URZ, UPT ;  /* 0x000000ff0600728c */ /* 0x001fe2000bf05270 */
[----:B--2---:R-:W-:-:S04]  /*e4d0*/  IADD3 R2, P0, PT, R18, UR4, RZ ;  /* 0x0000000412027c10 */ /* 0x004fc8000ff1e0ff */
[----:B------:R-:W-:Y:S01]  /*e4e0*/  IADD3.X R3, PT, PT, RZ, UR5, RZ, P0, !PT ;  /* 0x00000005ff037c10 */ /* 0x000fe200087fe4ff */
[----:B---3--:R-:W-:-:S03]  /*e4f0*/  UISETP.NE.AND UP1, UPT, UR7, URZ, UPT ;  /* 0x000000ff0700728c */ /* 0x008fc6000bf25270 */
[----:B------:R-:W-:Y:S08]  /*e500*/  BRA.U !UP0, `(.L_x_8734) ;  /* 0x0000000108087547 */ /* 0x000ff0000b800000 */
[----:B------:R-:W2:Y:S02]  /*e510*/  LDG.E R0, desc[UR36][R2.64] ;  /* 0x0000002402007981 */ /* 0x000ea4000c1e1900 */
[----:B--2---:R-:W-:-:S07]  /*e520*/  IADD3 R19, PT, PT, R19, R0, RZ ;  /* 0x0000000013137210 */ /* 0x004fce0007ffe0ff */
.L_x_8734:
[----:B------:R-:W-:Y:S05]  /*e530*/  BRA.U !UP1, `(.L_x_8735) ;  /* 0x0000000109607547 */ /* 0x000fea000b800000 */
[----:B------:R-:W0:Y:S02]  /*e540*/  LDCU UR4, c[0x0][0x794] ;  /* 0x0000f280ff0477ac */ /* 0x000e240008000800 */
[----:B0-----:R-:W-:-:S09]  /*e550*/  UISETP.NE.AND UP0, UPT, UR4, 0x1, UPT ;  /* 0x000000010400788c */ /* 0x001fd2000bf05270 */
[----:B------:R-:W-:Y:S05]  /*e560*/  BRA.U !UP0, `(.L_x_8736) ;  /* 0x0000000108407547 */ /* 0x000fea000b800000 */
[----:B------:R-:W-:Y:S01]  /*e570*/  MOV R2, 0x0 ;  /* 0x0000000000027802 */ /* 0x000fe20000000f00 */
[----:B------:R-:W0:Y:S01]  /*e580*/  LDCU.64 UR4, c[0x4][0x7c8] ;  /* 0x0100f900ff0477ac */ /* 0x000e220008000a00 */
[----:B-1----:R-:W-:Y:S02]  /*e590*/  HFMA2 R12, -RZ, RZ, 0, 5.9604644775390625e-08 ;  /* 0x00000001ff0c7431 */ /* 0x002fe400000001ff */
        /* <DEDUP_REMOVED lines=13> */
.L_x_8736:
[----:B------:R-:W0:Y:S02]  /*e670*/  LDCU.64 UR4, c[0x0][0x760] ;  /* 0x0000ec00ff0477ac */ /* 0x000e240008000a00 */
[----:B0-----:R-:W-:-:S05]  /*e680*/  IADD3 R2, P0, PT, R18, UR4, RZ ;  /* 0x0000000412027c10 */ /* 0x001fca000ff1e0ff */
[----:B------:R-:W-:-:S05]  /*e690*/  IMAD.X R3, RZ, RZ, UR5, P0 ;  /* 0x00000005ff037e24 */ /* 0x000fca00080e06ff */
[----:B------:R-:W-:Y:S01]  /*e6a0*/  STG.E desc[UR36][R2.64], R19 ;  /* 0x0000001302007986 */ /* 0x000fe2000c101924 */
[----:B------:R-:W-:Y:S05]  /*e6b0*/  EXIT ;  /* 0x000000000000794d */ /* 0x000fea0003800000 */
.L_x_8735:
[----:B------:R-:W-:Y:S01]  /*e6c0*/  STG.E desc[UR36][R2.64], R19 ;  /* 0x0000001302007986 */ /* 0x000fe2000c101924 */
[----:B------:R-:W-:Y:S05]  /*e6d0*/  EXIT ;  /* 0x000000000000794d */ /* 0x000fea0003800000 */
.L_x_8733:
[----:B------:R-:W0:Y:S01]  /*e6e0*/  LDCU.U8 UR4, c[0x0][0x790] ;  /* 0x0000f200ff0477ac */ /* 0x000e220008000000 */
[----:B------:R-:W2:Y:S01]  /*e6f0*/  LDCU.U8 UR5, c[0x0][0x791] ;  /* 0x0000f220ff0577ac */ /* 0x000ea20008000000 */
[----:B0-----:R-:W-:Y:S02]  /*e700*/  UISETP.NE.AND UP0, UPT, UR4, URZ, UPT ;  /* 0x000000ff0400728c */ /* 0x001fe4000bf05270 */
[----:B--2---:R-:W-:-:S07]  /*e710*/  UISETP.NE.AND UP1, UPT, UR5, URZ, UPT ;  /* 0x000000ff0500728c */ /* 0x004fce000bf25270 */
[----:B------:R-:W-:Y:S05]  /*e720*/  BRA.U !UP0, `(.L_x_8737) ;  /* 0x0000000108087547 */ /* 0x000fea000b800000 */
[----:B------:R-:W2:Y:S02]  /*e730*/  LDG.E R0, desc[UR36][R2.64] ;  /* 0x0000002402007981 */ /* 0x000ea4000c1e1900 */
[----:B--2---:R-:W-:-:S07]  /*e740*/  IADD3 R19, PT, PT, R19, R0, RZ ;  /* 0x0000000013137210 */ /* 0x004fce0007ffe0ff */
.L_x_8737:
[----:B------:R-:W-:Y:S05]  /*e750*/  BRA.U !UP1, `(.L_x_8738) ;  /* 0x0000000109607547 */ /* 0x000fea000b800000 */
[----:B------:R-:W0:Y:S02]  /*e760*/  LDCU UR4, c[0x0][0x794] ;  /* 0x0000f280ff0477ac */ /* 0x000e240008000800 */
[----:B0-----:R-:W-:-:S09]  /*e770*/  UISETP.NE.AND UP0, UPT, UR4, 0x1, UPT ;  /* 0x000000010400788c */ /* 0x001fd2000bf05270 */
[----:B------:R-:W-:Y:S05]  /*e780*/  BRA.U !UP0, `(.L_x_8739) ;  /* 0x0000000108407547 */ /* 0x000fea000b800000 */
[----:B------:R-:W-:Y:S01]  /*e790*/  MOV R2, 0x0 ;  /* 0x0000000000027802 */ /* 0x000fe20000000f00 */
[----:B------:R-:W0:Y:S01]  /*e7a0*/  LDCU.64 UR4, c[0x4][0x7c8] ;  /* 0x0100f900ff0477ac */ /* 0x000e220008000a00 */
[----:B------:R-:W-:Y:S02]  /*e7b0*/  HFMA2 R8, -RZ, RZ, 0, 4.4763088226318359375e-05 ;  /* 0x000002efff087431 */ /* 0x000fe400000001ff */
[----:B-1----:R-:W-:Y:S01]  /*e7c0*/  IMAD.MOV.U32 R12, RZ, RZ, 0x1 ;  /* 0x00000001ff0c7424 */ /* 0x002fe200078e00ff */
        /* <DEDUP_REMOVED lines=12> */
.L_x_8739:
[----:B------:R-:W0:Y:S02]  /*e890*/  LDCU.64 UR4, c[0x0][0x760] ;  /* 0x0000ec00ff0477ac */ /* 0x000e240008000a00 */
[----:B0-----:R-:W-:-:S04]  /*e8a0*/  IADD3 R2, P0, PT, R18, UR4, RZ ;  /* 0x0000000412027c10 */ /* 0x001fc8000ff1e0ff */
[----:B------:R-:W-:-:S05]  /*e8b0*/  IADD3.X R3, PT, PT, RZ, UR5, RZ, P0, !PT ;  /* 0x00000005ff037c10 */ /* 0x000fca00087fe4ff */
[----:B------:R-:W-:Y:S01]  /*e8c0*/  STG.E desc[UR36][R2.64], R19 ;  /* 0x0000001302007986 */ /* 0x000fe2000c101924 */
[----:B------:R-:W-:Y:S05]  /*e8d0*/  EXIT ;  /* 0x000000000000794d */ /* 0x000fea0003800000 */
.L_x_8738:
[----:B------:R-:W-:Y:S01]  /*e8e0*/  STG.E desc[UR36][R2.64], R19 ;  /* 0x0000001302007986 */ /* 0x000fe2000c101924 */
[----:B------:R-:W-:Y:S05]  /*e8f0*/  EXIT ;  /* 0x000000000000794d */ /* 0x000fea0003800000 */
.L_x_8740:
        /* <DEDUP_REMOVED lines=16> */
.L_x_10035:


//--------------------- .text._ZN2at6native13reduce_kernelILi256ELi2ENS0_8ReduceOpIiNS0_14func_wrapper_tIiZNS0_11sum_functorIiiiEclERNS_14TensorIteratorEEUliiE_EEjiLi4ELi4EEEEEvT1_ --------------------------
	.section	.text._ZN2at6native13reduce_kernelILi256ELi2ENS0_8ReduceOpIiNS0_14func_wrapper_tIiZNS0_11sum_functorIiiiEclERNS_14TensorIteratorEEUliiE_EEjiLi4ELi4EEEEEvT1_,"ax",@progbits
	.align	128
        .global         _ZN2at6native13reduce_kernelILi256ELi2ENS0_8ReduceOpIiNS0_14func_wrapper_tIiZNS0_11sum_functorIiiiEclERNS_14TensorIteratorEEUliiE_EEjiLi4ELi4EEEEEvT1_
        .type           _ZN2at6native13reduce_kernelILi256ELi2ENS0_8ReduceOpIiNS0_14func_wrapper_tIiZNS0_11sum_functorIiiiEclERNS_14TensorIteratorEEUliiE_EEjiLi4ELi4EEEEEvT1_,@function
        .size           _ZN2at6native13reduce_kernelILi256ELi2ENS0_8ReduceOpIiNS0_14func_wrapper_tIiZNS0_11sum_functorIiiiEclERNS_14TensorIteratorEEUliiE_EEjiLi4ELi4EEEEEvT1_,(.L_x_10036 - _ZN2at6native13reduce_kernelILi256ELi2ENS0_8ReduceOpIiNS0_14func_wrapper_tIiZNS0_11sum_functorIiiiEclERNS_14TensorIteratorEEUliiE_EEjiLi4ELi4EEEEEvT1_)
        .other          _ZN2at6native13reduce_kernelILi256ELi2ENS0_8ReduceOpIiNS0_14func_wrapper_tIiZNS0_11sum_functorIiiiEclERNS_14TensorIteratorEEUliiE_EEjiLi4ELi4EEEEEvT1_,@"STO_CUDA_ENTRY STV_DEFAULT"
_ZN2at6native13reduce_kernelILi256ELi2ENS0_8ReduceOpIiNS0_14func_wrapper_tIiZNS0_11sum_functorIiiiEclERNS_14TensorIteratorEEUliiE_EEjiLi4ELi4EEEEEvT1_:
.text._ZN2at6native13reduce_kernelILi256ELi2ENS0_8ReduceOpIiNS0_14func_wrapper_tIiZNS0_11sum_functorIiiiEclERNS_14TensorIteratorEEUliiE_EEjiLi4ELi4EEEEEvT1_:
        /* <DEDUP_REMOVED lines=296> */
.L_x_8741:
        /* <DEDUP_REMOVED lines=32> */
.L_x_8745:
        /* <DEDUP_REMOVED lines=27> */
[----:B0-----:R-:W-:-:S07]  /*1630*/  IADD3 R3, PT, PT, R4, UR4, RZ ;  /* 0x0000000404037c10 */ /* 0x001fce000fffe0ff */
.L_x_8749:
[----:B------:R-:W-:Y:S05]  /*1640*/  BSYNC.RECONVERGENT B1 ;  /* 0x0000000000017941 */ /* 0x000fea0003800200 */
.L_x_8748:
[----:B------:R-:W0:Y:S01]  /*1650*/  LDC R25, c[0x0][0x38c] ;  /* 0x0000e300ff197b82 */ /* 0x000e220000000800 */
[----:B------:R-:W-:-:S05]  /*1660*/  IADD3 R18, P0, PT, R18, 0x10, RZ ;  /* 0x0000001012127810 */ /* 0x000fca0007f1e0ff */
[----:B------:R-:W-:Y:S01]  /*1670*/  IMAD.X R19, RZ, RZ, R19, P0 ;  /* 0x000000ffff137224 */ /* 0x000fe200000e0613 */
[----:B0-----:R-:W-:-:S07]  /*1680*/  IADD3 R25, PT, PT, R6, -0x4, R25 ;  /* 0xfffffffc06197810 */ /* 0x001fce0007ffe019 */
.L_x_8747:
[----:B------:R-:W-:Y:S05]  /*1690*/  BSYNC.RECONVERGENT B0 ;  /* 0x0000000000007941 */ /* 0x000fea0003800200 */
.L_x_8746:
        /* <DEDUP_REMOVED lines=15> */
[----:B------:R-:W-:-:S07]  /*1790*/  IMAD.MOV.U32 R10, RZ, RZ, R8 ;  /* 0x000000ffff0a7224 */ /* 0x000fce00078e0008 */
.L_x_8752:
[C---:B------:R-:W-:Y:S01]  /*17a0*/  IMAD.WIDE.U32 R4, R9.reuse, 0x10, R18 ;  /* 0x0000001009047825 */ /* 0x040fe200078e0012 */
[----:B------:R-:W0:Y:S05]  /*17b0*/  LDCU UR4, c[0x0][0x394] ;  /* 0x00007280ff0477ac */ /* 0x000e2a0008000800 */
[----:B------:R-:W2:Y:S01]  /*17c0*/  LDG.E.128 R4, desc[UR36][R4.64] ;  /* 0x0000002404047981 */ /* 0x000ea2000c1e1d00 */
[----:B0-----:R-:W-:-:S04]  /*17d0*/  IADD3 R9, PT, PT, R9, UR4, RZ ;  /* 0x0000000409097c10 */ /* 0x001fc8000fffe0ff */
[----:B------:R-:W-:-:S04]  /*17e0*/  LEA R12, R9, 0x3, 0x2 ;  /* 0x00000003090c7811 */ /* 0x000fc800078e10ff */
[----:B------:R-:W-:Y:S01]  /*17f0*/  ISETP.GE.U32.AND P1, PT, R12, R25, PT ;  /* 0x000000190c00720c */ /* 0x000fe20003f26070 */
[----:B--2---:R-:W-:Y:S01]  /*1800*/  IMAD.IADD R3, R4, 0x1, R3 ;  /* 0x0000000104037824 */ /* 0x004fe200078e0203 */
[----:B------:R-:W-:Y:S01]  /*1810*/  IADD3 R10, PT, PT, R5, R10, RZ ;  /* 0x0000000a050a7210 */ /* 0x000fe20007ffe0ff */
[----:B------:R-:W-:Y:S01]  /*1820*/  IMAD.IADD R8, R6, 0x1, R8 ;  /* 0x0000000106087824 */ /* 0x000fe200078e0208 */
[----:B------:R-:W-:-:S09]  /*1830*/  IADD3 R0, PT, PT, R7, R0, RZ ;  /* 0x0000000007007210 */ /* 0x000fd20007ffe0ff */
[----:B------:R-:W-:Y:S05]  /*1840*/  @!P1 BRA `(.L_x_8752) ;  /* 0xfffffffc00d49947 */ /* 0x000fea000383ffff */
.L_x_8751:
[----:B------:R-:W-:Y:S05]  /*1850*/  BSYNC.RECONVERGENT B0 ;  /* 0x0000000000007941 */ /* 0x000fea0003800200 */
.L_x_8750:
        /* <DEDUP_REMOVED lines=8> */
[----:B--2---:R-:W-:-:S07]  /*18e0*/  IADD3 R3, PT, PT, R3, R18, RZ ;  /* 0x0000001203037210 */ /* 0x004fce0007ffe0ff */
.L_x_8754:
[----:B------:R-:W-:Y:S05]  /*18f0*/  BSYNC.RECONVERGENT B0 ;  /* 0x0000000000007941 */ /* 0x000fea0003800200 */
.L_x_8753:
[----:B------:R-:W-:Y:S01]  /*1900*/  IADD3 R3, PT, PT, R8, R10, R3 ;  /* 0x0000000a08037210 */ /* 0x000fe20007ffe003 */
[----:B------:R-:W-:-:S03]  /*1910*/  IMAD.MOV.U32 R19, RZ, RZ, RZ ;  /* 0x000000ffff137224 */ /* 0x000fc600078e00ff */
[----:B------:R-:W-:Y:S01]  /*1920*/  IADD3 R18, PT, PT, R3, R0, RZ ;  /* 0x0000000003127210 */ /* 0x000fe20007ffe0ff */
[----:B------:R-:W-:Y:S06]  /*1930*/  BRA `(.L_x_8743) ;  /* 0x0000009800647947 */ /* 0x000fec0003800000 */
.L_x_8744:
        /* <DEDUP_REMOVED lines=27> */
.L_x_8758:
[----:B------:R-:W-:Y:S02]  /*1af0*/  SHF.R.U32.HI R13, RZ, 0x1, R3 ;  /* 0x00000001ff0d7819 */ /* 0x000fe40000011603 */
[----:B------:R-:W-:-:S03]  /*1b00*/  IADD3 R3, PT, PT, R3, R0, RZ ;  /* 0x0000000003037210 */ /* 0x000fc60007ffe0ff */
[C---:B------:R-:W-:Y:S01]  /*1b10*/  IMAD.IADD R10, R13.reuse, 0x1, R0 ;  /* 0x000000010d0a7824 */ /* 0x040fe200078e0200 */
[----:B------:R-:W-:Y:S02]  /*1b20*/  SHF.R.U32.HI R11, RZ, 0x1, R3 ;  /* 0x00000001ff0b7819 */ /* 0x000fe40000011603 */
[----:B------:R-:W-:Y:S01]  /*1b30*/  LEA R3, R0, R3, 0x1 ;  /* 0x0000000300037211 */ /* 0x000fe200078e08ff */
[----:B------:R-:W-:Y:S01]  /*1b40*/  IMAD.SHL.U32 R12, R10, 0x8, RZ ;  /* 0x000000080a0c7824 */ /* 0x000fe200078e00ff */
[----:B------:R-:W-:Y:S02]  /*1b50*/  SHF.R.U32.HI R10, RZ, 0x1d, R10 ;  /* 0x0000001dff0a7819 */ /* 0x000fe4000001160a */
[----:B------:R-:W-:Y:S02]  /*1b60*/  SHF.R.U32.HI R15, RZ, 0x1, R3 ;  /* 0x00000001ff0f7819 */ /* 0x000fe40000011603 */
[----:B------:R-:W-:Y:S01]  /*1b70*/  LOP3.LUT R21, R12, 0xfffffff8, RZ, 0xc0, !PT ;  /* 0xfffffff80c157812 */ /* 0x000fe200078ec0ff */
[----:B------:R-:W-:Y:S01]  /*1b80*/  IMAD.WIDE.U32 R12, R13, 0x8, R18 ;  /* 0x000000080d0c7825 */ /* 0x000fe200078e0012 */
[----:B------:R-:W-:-:S02]  /*1b90*/  LOP3.LUT R27, R10, 0x3, RZ, 0xc0, !PT ;  /* 0x000000030a1b7812 */ /* 0x000fc400078ec0ff */
[----:B------:R-:W-:Y:S01]  /*1ba0*/  IADD3 R20, P0, PT, R18, R21, RZ ;  /* 0x0000001512147210 */ /* 0x000fe20007f1e0ff */
[--C-:B------:R-:W-:Y:S02]  /*1bb0*/  IMAD.WIDE.U32 R10, R11, 0x8, R18.reuse ;  /* 0x000000080b0a7825 */ /* 0x100fe400078e0012 */
[----:B------:R-:W2:Y:S02]  /*1bc0*/  LDG.E.64 R12, desc[UR36][R12.64] ;  /* 0x000000240c0c7981 */ /* 0x000ea4000c1e1b00 */
[----:B------:R-:W-:Y:S02]  /*1bd0*/  IMAD.WIDE.U32 R14, R15, 0x8, R18 ;  /* 0x000000080f0e7825 */ /* 0x000fe400078e0012 */
[----:B------:R-:W3:Y:S02]  /*1be0*/  LDG.E.64 R10, desc[UR36][R10.64] ;  /* 0x000000240a0a7981 */ /* 0x000ee4000c1e1b00 */
[----:B------:R-:W-:Y:S02]  /*1bf0*/  IMAD.X R21, R19, 0x1, R27, P0 ;  /* 0x0000000113157824 */ /* 0x000fe400000e061b */
[----:B------:R-:W4:Y:S04]  /*1c00*/  LDG.E.64 R14, desc[UR36][R14.64] ;  /* 0x000000240e0e7981 */ /* 0x000f28000c1e1b00 */
[----:B------:R-:W5:Y:S01]  /*1c10*/  LDG.E.64 R20, desc[UR36][R20.64] ;  /* 0x0000002414147981 */ /* 0x000f62000c1e1b00 */
[----:B------:R-:W-:-:S05]  /*1c20*/  IADD3 R3, PT, PT, R3, R0, RZ ;  /* 0x0000000003037210 */ /* 0x000fca0007ffe0ff */
[----:B------:R-:W-:-:S05]  /*1c30*/  IMAD R27, R0, 0x3, R3 ;  /* 0x00000003001b7824 */ /* 0x000fca00078e0203 */
[----:B------:R-:W-:Y:S01]  /*1c40*/  ISETP.GE.U32.AND P0, PT, R27, R30, PT ;  /* 0x0000001e1b00720c */ /* 0x000fe20003f06070 */
[----:B--2---:R-:W-:Y:S01]  /*1c50*/  IMAD.IADD R25, R12, 0x1, R25 ;  /* 0x000000010c197824 */ /* 0x004fe200078e0219 */
[----:B------:R-:W-:Y:S01]  /*1c60*/  IADD3 R24, PT, PT, R13, R24, RZ ;  /* 0x000000180d187210 */ /* 0x000fe20007ffe0ff */
[----:B---3--:R-:W-:Y:S01]  /*1c70*/  IMAD.IADD R9, R10, 0x1, R9 ;  /* 0x000000010a097824 */ /* 0x008fe200078e0209 */
[----:B------:R-:W-:Y:S01]  /*1c80*/  IADD3 R8, PT, PT, R11, R8, RZ ;  /* 0x000000080b087210 */ /* 0x000fe20007ffe0ff */
[----:B----4-:R-:W-:Y:S01]  /*1c90*/  IMAD.IADD R5, R14, 0x1, R5 ;  /* 0x000000010e057824 */ /* 0x010fe200078e0205 */
[----:B------:R-:W-:Y:S01]  /*1ca0*/  IADD3 R4, PT, PT, R15, R4, RZ ;  /* 0x000000040f047210 */ /* 0x000fe20007ffe0ff */
[----:B-----5:R-:W-:Y:S01]  /*1cb0*/  IMAD.IADD R7, R20, 0x1, R7 ;  /* 0x0000000114077824 */ /* 0x020fe200078e0207 */
[----:B------:R-:W-:-:S05]  /*1cc0*/  IADD3 R6, PT, PT, R21, R6, RZ ;  /* 0x0000000615067210 */ /* 0x000fca0007ffe0ff */
[----:B------:R-:W-:Y:S05]  /*1cd0*/  @!P0 BRA `(.L_x_8758) ;  /* 0xfffffffc00848947 */ /* 0x000fea000383ffff */
[----:B------:R-:W-:Y:S05]  /*1ce0*/  BSYNC.RECONVERGENT B1 ;  /* 0x0000000000017941 */ /* 0x000fea0003800200 */
.L_x_8757:
[----:B------:R-:W-:Y:S05]  /*1cf0*/  BSYNC.RECONVERGENT B0 ;  /* 0x0000000000007941 */ /* 0x000fea0003800200 */
.L_x_8756:
        /* <DEDUP_REMOVED lines=15> */
[----:B------:R-:W-:Y:S02]  /*1df0*/  IADD3 R29, PT, PT, R27, R0, RZ ;  /* 0x000000001b1d7210 */ /* 0x000fe40007ffe0ff */
[----:B------:R-:W-:Y:S02]  /*1e00*/  SHF.R.U32.HI R21, RZ, 0x1, R27 ;  /* 0x00000001ff157819 */ /* 0x000fe4000001161b */
[----:B------:R-:W-:-:S03]  /*1e10*/  ISETP.GE.U32.AND P1, PT, R29, R30, PT ;  /* 0x0000001e1d00720c */ /* 0x000fc60003f26070 */
[----:B------:R-:W-:-:S06]  /*1e20*/  IMAD.WIDE.U32 R20, R21, 0x8, R18 ;  /* 0x0000000815147825 */ /* 0x000fcc00078e0012 */
[----:B------:R-:W5:Y:S04]  /*1e30*/  LDG.E.64 R20, desc[UR36][R20.64] ;  /* 0x0000002414147981 */ /* 0x000f68000c1e1b00 */
[----:B------:R-:W-:-:S05]  /*1e40*/  @!P1 SHF.R.U32.HI R27, RZ, 0x1, R29 ;  /* 0x00000001ff1b9819 */ /* 0x000fca000001161d */
[----:B------:R-:W-:-:S05]  /*1e50*/  @!P1 IMAD.WIDE.U32 R18, R27, 0x8, R18 ;  /* 0x000000081b129825 */ /* 0x000fca00078e0012 */
[----:B------:R1:W5:Y:S02]  /*1e60*/  @!P1 LDG.E.64 R14, desc[UR36][R18.64] ;  /* 0x00000024120e9981 */ /* 0x000364000c1e1b00 */
.L_x_8760:
[----:B------:R-:W-:Y:S05]  /*1e70*/  BSYNC.RECONVERGENT B0 ;  /* 0x0000000000007941 */ /* 0x000fea0003800200 */
.L_x_8759:
[----:B------:R-:W-:Y:S04]  /*1e80*/  BSSY.RECONVERGENT B0, `(.L_x_8761) ;  /* 0x0000012000007945 */ /* 0x000fe80003800200 */
[----:B------:R-:W-:Y:S05]  /*1e90*/  @P0 BRA `(.L_x_8762) ;  /* 0x0000000000400947 */ /* 0x000fea0003800000 */
[----:B------:R-:W-:Y:S01]  /*1ea0*/  IMAD.IADD R3, R3, 0x1, R0 ;  /* 0x0000000103037824 */ /* 0x000fe200078e0200 */
[----:B-----5:R-:W-:Y:S02]  /*1eb0*/  IADD3 R25, PT, PT, R25, R12, RZ ;  /* 0x0000000c19197210 */ /* 0x020fe40007ffe0ff */
[----:B------:R-:W-:Y:S02]  /*1ec0*/  IADD3 R24, PT, PT, R24, R13, RZ ;  /* 0x0000000d18187210 */ /* 0x000fe40007ffe0ff */
[----:B------:R-:W-:-:S13]  /*1ed0*/  ISETP.GE.U32.AND P0, PT, R3, R30, PT ;  /* 0x0000001e0300720c */ /* 0x000fda0003f06070 */
[----:B------:R-:W-:Y:S05]  /*1ee0*/  @P0 BRA `(.L_x_8762) ;  /* 0x00000000002c0947 */ /* 0x000fea0003800000 */
[----:B------:R-:W-:Y:S01]  /*1ef0*/  IMAD.IADD R3, R3, 0x1, R0 ;  /* 0x0000000103037824 */ /* 0x000fe200078e0200 */
[----:B------:R-:W-:Y:S02]  /*1f00*/  IADD3 R9, PT, PT, R9, R10, RZ ;  /* 0x0000000a09097210 */ /* 0x000fe40007ffe0ff */
[----:B------:R-:W-:Y:S02]  /*1f10*/  IADD3 R8, PT, PT, R8, R11, RZ ;  /* 0x0000000b08087210 */ /* 0x000fe40007ffe0ff */
[----:B------:R-:W-:-:S13]  /*1f20*/  ISETP.GE.U32.AND P0, PT, R3, R30, PT ;  /* 0x0000001e0300720c */ /* 0x000fda0003f06070 */
[----:B------:R-:W-:Y:S05]  /*1f30*/  @P0 BRA `(.L_x_8762) ;  /* 0x0000000000180947 */ /* 0x000fea0003800000 */
[----:B------:R-:W-:Y:S01]  /*1f40*/  IMAD.IADD R3, R3, 0x1, R0 ;  /* 0x0000000103037824 */ /* 0x000fe200078e0200 */
[----:B------:R-:W-:Y:S02]  /*1f50*/  IADD3 R7, PT, PT, R7, R20, RZ ;  /* 0x0000001407077210 */ /* 0x000fe40007ffe0ff */
[----:B------:R-:W-:Y:S02]  /*1f60*/  IADD3 R6, PT, PT, R6, R21, RZ ;  /* 0x0000001506067210 */ /* 0x000fe40007ffe0ff */
[----:B------:R-:W-:-:S13]  /*1f70*/  ISETP.GE.U32.AND P0, PT, R3, R30, PT ;  /* 0x0000001e0300720c */ /* 0x000fda0003f06070 */
[----:B------:R-:W-:Y:S01]  /*1f80*/  @!P0 IMAD.IADD R5, R5, 0x1, R14 ;  /* 0x0000000105058824 */ /* 0x000fe200078e020e */
[----:B------:R-:W-:-:S07]  /*1f90*/  @!P0 IADD3 R4, PT, PT, R4, R15, RZ ;  /* 0x0000000f04048210 */ /* 0x000fce0007ffe0ff */
.L_x_8762:
[----:B------:R-:W-:Y:S05]  /*1fa0*/  BSYNC.RECONVERGENT B0 ;  /* 0x0000000000007941 */ /* 0x000fea0003800200 */
.L_x_8761:
[----:B-1----:R-:W-:Y:S02]  /*1fb0*/  IADD3 R19, PT, PT, R6, R8, R24 ;  /* 0x0000000806137210 */ /* 0x002fe40007ffe018 */
[----:B------:R-:W-:-:S03]  /*1fc0*/  IADD3 R18, PT, PT, R7, R9, R25 ;  /* 0x0000000907127210 */ /* 0x000fc60007ffe019 */
[----:B------:R-:W-:Y:S01]  /*1fd0*/  IMAD.IADD R19, R19, 0x1, R4 ;  /* 0x0000000113137824 */ /* 0x000fe200078e0204 */
[----:B------:R-:W-:Y:S01]  /*1fe0*/  IADD3 R18, PT, PT, R18, R5, RZ ;  /* 0x0000000512127210 */ /* 0x000fe20007ffe0ff */
[----:B------:R-:W-:Y:S06]  /*1ff0*/  BRA `(.L_x_8743) ;  /* 0x0000009000b47947 */ /* 0x000fec0003800000 */
.L_x_8755:
        /* <DEDUP_REMOVED lines=23> */
.L_x_8766:
        /* <DEDUP_REMOVED lines=22> */
[----:B--2---:R-:W-:Y:S02]  /*22d0*/  IADD3 R26, PT, PT, R20, R26, RZ ;  /* 0x0000001a141a7210 */ /* 0x004fe40007ffe0ff */
[----:B------:R-:W-:Y:S01]  /*22e0*/  IADD3 R11, PT, PT, R21, R11, RZ ;  /* 0x0000000b150b7210 */ /* 0x000fe20007ffe0ff */
[----:B---3--:R-:W-:Y:S01]  /*22f0*/  IMAD.IADD R9, R24, 0x1, R9 ;  /* 0x0000000118097824 */ /* 0x008fe200078e0209 */
[----:B------:R-:W-:Y:S02]  /*2300*/  IADD3 R10, PT, PT, R25, R10, RZ ;  /* 0x0000000a190a7210 */ /* 0x000fe40007ffe0ff */
[----:B----4-:R-:W-:Y:S01]  /*2310*/  IADD3 R7, PT, PT, R12, R7, RZ ;  /* 0x000000070c077210 */ /* 0x010fe20007ffe0ff */
[----:B------:R-:W-:Y:S01]  /*2320*/  IMAD.IADD R8, R13, 0x1, R8 ;  /* 0x000000010d087824 */ /* 0x000fe200078e0208 */
[----:B-----5:R-:W-:-:S02]  /*2330*/  IADD3 R5, PT, PT, R14, R5, RZ ;  /* 0x000000050e057210 */ /* 0x020fc40007ffe0ff */
[----:B------:R-:W-:Y:S01]  /*2340*/  IADD3 R6, PT, PT, R15, R6, RZ ;  /* 0x000000060f067210 */ /* 0x000fe20007ffe0ff */
[----:B------:R-:W-:Y:S06]  /*2350*/  @!P0 BRA `(.L_x_8766) ;  /* 0xfffffffc00848947 */ /* 0x000fec000383ffff */
[----:B------:R-:W-:Y:S05]  /*2360*/  BSYNC.RECONVERGENT B1 ;  /* 0x0000000000017941 */ /* 0x000fea0003800200 */
.L_x_8765:
[----:B------:R-:W-:Y:S05]  /*2370*/  BSYNC.RECONVERGENT B0 ;  /* 0x0000000000007941 */ /* 0x000fea0003800200 */
.L_x_8764:
        /* <DEDUP_REMOVED lines=27> */
.L_x_8768:
[----:B------:R-:W-:Y:S05]  /*2530*/  BSYNC.RECONVERGENT B0 ;  /* 0x0000000000007941 */ /* 0x000fea0003800200 */
.L_x_8767:
        /* <DEDUP_REMOVED lines=18> */
.L_x_8770:
[----:B------:R-:W-:Y:S05]  /*2660*/  BSYNC.RECONVERGENT B0 ;  /* 0x0000000000007941 */ /* 0x000fea0003800200 */
.L_x_8769:
[----:B------:R-:W-:Y:S02]  /*2670*/  IADD3 R11, PT, PT, R8, R10, R11 ;  /* 0x0000000a080b7210 */ /* 0x000fe40007ffe00b */
[----:B-1----:R-:W-:-:S03]  /*2680*/  IADD3 R18, PT, PT, R7, R9, R26 ;  /* 0x0000000907127210 */ /* 0x002fc60007ffe01a */
[----:B------:R-:W-:Y:S01]  /*2690*/  IMAD.IADD R19, R11, 0x1, R6 ;  /* 0x000000010b137824 */ /* 0x000fe200078e0206 */
[----:B------:R-:W-:Y:S01]  /*26a0*/  IADD3 R18, PT, PT, R18, R5, RZ ;  /* 0x0000000512127210 */ /* 0x000fe20007ffe0ff */
[----:B------:R-:W-:Y:S06]  /*26b0*/  BRA `(.L_x_8743) ;  /* 0x0000008c00047947 */ /* 0x000fec0003800000 */
.L_x_8763:
        /* <DEDUP_REMOVED lines=26> */
.L_x_8778:
        /* <DEDUP_REMOVED lines=306> */
.L_x_8774:
        /* <DEDUP_REMOVED lines=241> */
.L_x_8775:
        /* <DEDUP_REMOVED lines=241> */
.L_x_8776:
        /* <DEDUP_REMOVED lines=241> */
.L_x_8777:
[----:B------:R-:W-:-:S04]  /*68b0*/  LOP3.LUT R25, R28, 0xfffffff8, RZ, 0xc0, !PT ;  /* 0xfffffff81c197812 */ /* 0x000fc800078ec0ff */
[----:B------:R-:W-:-:S04]  /*68c0*/  IADD3 R24, P1, PT, R25, R18, RZ ;  /* 0x0000001219187210 */ /* 0x000fc80007f3e0ff */
[----:B------:R-:W-:-:S06]  /*68d0*/  IADD3.X R25, PT, PT, RZ, R19, RZ, P1, !PT ;  /* 0x00000013ff197210 */ /* 0x000fcc0000ffe4ff */
[----:B------:R-:W5:Y:S03]  /*68e0*/  LDG.E.64 R24, desc[UR36][R24.64] ;  /* 0x0000002418187981 */ /* 0x000f66000c1e1b00 */
.L_x_8773:
[----:B------:R-:W2:Y:S01]  /*68f0*/  LDCU UR5, c[0x0][0x38c] ;  /* 0x00007180ff0577ac */ /* 0x000ea20008000800 */
[----:B-1----:R-:W-:Y:S01]  /*6900*/  MOV R28, UR4 ;  /* 0x00000004001c7c02 */ /* 0x002fe20008000f00 */
[----:B-----5:R-:W-:Y:S01]  /*6910*/  IMAD.IADD R0, R21, 0x1, R0 ;  /* 0x0000000115007824 */ /* 0x020fe200078e0200 */
[----:B------:R-:W-:Y:S01]  /*6920*/  IADD3 R3, PT, PT, R20, R3, RZ ;  /* 0x0000000314037210 */ /* 0x000fe20007ffe0ff */
[----:B------:R-:W-:Y:S01]  /*6930*/  IMAD.IADD R6, R12, 0x1, R6 ;  /* 0x000000010c067824 */ /* 0x000fe200078e0206 */
[----:B------:R-:W-:Y:S01]  /*6940*/  IADD3 R5, PT, PT, R14, R5, RZ ;  /* 0x000000050e057210 */ /* 0x000fe20007ffe0ff */
[C---:B------:R-:W-:Y:S01]  /*6950*/  IMAD R27, R28.reuse, 0x4, R27 ;  /* 0x000000041c1b7824 */ /* 0x040fe200078e021b */
[----:B------:R-:W-:Y:S01]  /*6960*/  IADD3 R4, PT, PT, R15, R4, RZ ;  /* 0x000000040f047210 */ /* 0x000fe20007ffe0ff */
[----:B------:R-:W-:Y:S01]  /*6970*/  IMAD.IADD R8, R25, 0x1, R8 ;  /* 0x0000000119087824 */ /* 0x000fe200078e0208 */
[----:B------:R-:W-:Y:S01]  /*6980*/  IADD3 R7, PT, PT, R13, R7, RZ ;  /* 0x000000070d077210 */ /* 0x000fe20007ffe0ff */
[----:B------:R-:W-:Y:S01]  /*6990*/  IMAD R31, R28, 0x3, R27 ;  /* 0x000000031c1f7824 */ /* 0x000fe200078e021b */
[----:B------:R-:W-:-:S02]  /*69a0*/  IADD3 R9, PT, PT, R24, R9, RZ ;  /* 0x0000000918097210 */ /* 0x000fc40007ffe0ff */
[----:B--2---:R-:W-:-:S04]  /*69b0*/  MOV R30, UR5 ;  /* 0x00000005001e7c02 */ /* 0x004fc80008000f00 */
[----:B------:R-:W-:-:S13]  /*69c0*/  ISETP.GE.U32.AND P1, PT, R31, R30, PT ;  /* 0x0000001e1f00720c */ /* 0x000fda0003f26070 */
[----:B------:R-:W-:Y:S05]  /*69d0*/  @!P1 BRA `(.L_x_8778) ;  /* 0xffffffbc00a09947 */ /* 0x000fea000383ffff */
.L_x_8772:
[----:B0-----:R-:W-:Y:S05]  /*69e0*/  BSYNC.RECONVERGENT B0 ;  /* 0x0000000000007941 */ /* 0x001fea0003800200 */
.L_x_8771:
        /* <DEDUP_REMOVED lines=284> */
.L_x_8782:
[----:B------:R-:W-:Y:S01]  /*7bb0*/  SHF.R.U32.HI R20, RZ, 0x3, R20 ;  /* 0x00000003ff147819 */ /* 0x000fe20000011614 */
[----:B------:R-:W-:-:S07]  /*7bc0*/  IMAD.MOV.U32 R21, RZ, RZ, RZ ;  /* 0x000000ffff157224 */ /* 0x000fce00078e00ff */
.L_x_8781:
        /* <DEDUP_REMOVED lines=284> */
.L_x_8784:
[----:B------:R-:W-:Y:S02]  /*8d90*/  SHF.R.U32.HI R18, RZ, 0x3, R33 ;  /* 0x00000003ff127819 */ /* 0x000fe40000011621 */
[----:B------:R-:W-:-:S07]  /*8da0*/  MOV R19, RZ ;  /* 0x000000ff00137202 */ /* 0x000fce0000000f00 */
.L_x_8783:
        /* <DEDUP_REMOVED lines=281> */
.L_x_8786:
[----:B------:R-:W-:Y:S01]  /*9f40*/  SHF.R.U32.HI R18, RZ, 0x3, R33 ;  /* 0x00000003ff127819 */ /* 0x000fe20000011621 */
[----:B------:R-:W-:-:S07]  /*9f50*/  IMAD.MOV.U32 R19, RZ, RZ, RZ ;  /* 0x000000ffff137224 */ /* 0x000fce00078e00ff */
.L_x_8785:
        /* <DEDUP_REMOVED lines=281> */
.L_x_8788:
[----:B------:R-:W-:Y:S02]  /*b0f0*/  SHF.R.U32.HI R24, RZ, 0x3, R24 ;  /* 0x00000003ff187819 */ /* 0x000fe40000011618 */
[----:B------:R-:W-:-:S07]  /*b100*/  MOV R25, RZ ;  /* 0x000000ff00197202 */ /* 0x000fce0000000f00 */
.L_x_8787:
[----:B------:R-:W-:-:S04]  /*b110*/  LEA R32, P0, R24, R32, 0x3 ;  /* 0x0000002018207211 */ /* 0x000fc800078018ff */
[----:B------:R-:W-:-:S05]  /*b120*/  LEA.HI.X R33, R24, R26, R25, 0x3, P0 ;  /* 0x0000001a18217211 */ /* 0x000fca00000f1c19 */
[----:B------:R0:W5:Y:S04]  /*b130*/  LDG.E.64 R24, desc[UR36][R32.64] ;  /* 0x0000002420187981 */ /* 0x000168000c1e1b00 */
.L_x_8780:
[----:B------:R-:W-:Y:S05]  /*b140*/  BSYNC.RECONVERGENT B0 ;  /* 0x0000000000007941 */ /* 0x000fea0003800200 */
.L_x_8779:
[----:B------:R-:W-:Y:S01]  /*b150*/  ISETP.GE.U32.AND P0, PT, R27, R30, PT ;  /* 0x0000001e1b00720c */ /* 0x000fe20003f06070 */
[----:B------:R-:W-:-:S12]  /*b160*/  BSSY.RECONVERGENT B0, `(.L_x_8789) ;  /* 0x0000012000007945 */ /* 0x000fd80003800200 */
[----:B------:R-:W-:Y:S05]  /*b170*/  @P0 BRA `(.L_x_8790) ;  /* 0x0000000000400947 */ /* 0x000fea0003800000 */
[----:B------:R-:W-:Y:S01]  /*b180*/  IADD3 R11, PT, PT, R27, R28, RZ ;  /* 0x0000001c1b0b7210 */ /* 0x000fe20007ffe0ff */
[----:B-----5:R-:W-:Y:S01]  /*b190*/  IMAD.IADD R3, R3, 0x1, R20 ;  /* 0x0000000103037824 */ /* 0x020fe200078e0214 */
        /* <DEDUP_REMOVED lines=12> */
[----:B------:R-:W-:Y:S01]  /*b260*/  @!P0 IADD3 R9, PT, PT, R9, R24, RZ ;  /* 0x0000001809098210 */ /* 0x000fe20007ffe0ff */
[----:B------:R-:W-:-:S07]  /*b270*/  @!P0 IMAD.IADD R8, R8, 0x1, R25 ;  /* 0x0000000108088824 */ /* 0x000fce00078e0219 */
.L_x_8790:
[----:B------:R-:W-:Y:S05]  /*b280*/  BSYNC.RECONVERGENT B0 ;  /* 0x0000000000007941 */ /* 0x000fea0003800200 */
.L_x_8789:
[----:B------:R-:W-:Y:S02]  /*b290*/  IADD3 R6, PT, PT, R6, R5, R3 ;  /* 0x0000000506067210 */ /* 0x000fe40007ffe003 */
[----:B------:R-:W-:Y:S02]  /*b2a0*/  IADD3 R7, PT, PT, R7, R4, R0 ;  /* 0x0000000407077210 */ /* 0x000fe40007ffe000 */
[----:B------:R-:W-:Y:S02]  /*b2b0*/  IADD3 R18, PT, PT, R6, R9, RZ ;  /* 0x0000000906127210 */ /* 0x000fe40007ffe0ff */
[----:B------:R-:W-:-:S07]  /*b2c0*/  IADD3 R19, PT, PT, R7, R8, RZ ;  /* 0x0000000807137210 */ /* 0x000fce0007ffe0ff */
.L_x_8743:
[----:B------:R-:W-:Y:S05]  /*b2d0*/  BSYNC.RECONVERGENT B6 ;  /* 0x0000000000067941 */ /* 0x000fea0003800200 */
.L_x_8742:
        /* <DEDUP_REMOVED lines=15> */
.L_x_8792:
        /* <DEDUP_REMOVED lines=9> */
[----:B-1----:R-:W-:Y:S01]  /*b460*/  @!P0 IADD3 R18, PT, PT, R18, R6, RZ ;  /* 0x0000000612128210 */ /* 0x002fe20007ffe0ff */
[----:B------:R-:W-:-:S05]  /*b470*/  @!P0 IMAD.IADD R19, R19, 0x1, R7 ;  /* 0x0000000113138824 */ /* 0x000fca00078e0207 */
[----:B------:R2:W-:Y:S01]  /*b480*/  @!P0 STS.64 [R0], R18 ;  /* 0x0000001200008388 */ /* 0x0005e20000000a00 */
[----:B------:R-:W-:Y:S02]  /*b490*/  ISETP.GT.U32.AND P0, PT, R4, 0x3, PT ;  /* 0x000000030400780c */ /* 0x000fe40003f04070 */
[----:B------:R-:W-:-:S11]  /*b4a0*/  MOV R4, R9 ;  /* 0x0000000900047202 */ /* 0x000fd60000000f00 */
[----:B--2---:R-:W-:Y:S05]  /*b4b0*/  @P0 BRA `(.L_x_8792) ;  /* 0xfffffffc00c40947 */ /* 0x004fea000383ffff */
.L_x_8791:
        /* <DEDUP_REMOVED lines=18> */
.L_x_8795:
[----:B-----5:R-:W-:Y:S01]  /*b5e0*/  SHF.R.U32.HI R10, RZ, 0x1, R4 ;  /* 0x00000001ff0a7819 */ /* 0x020fe20000011604 */
[----:B------:R-:W-:Y:S05]  /*b5f0*/  WARPSYNC.ALL ;  /* 0x0000000000007948 */ /* 0x000fea0003800000 */
[----:B------:R-:W-:Y:S01]  /*b600*/  IADD3 R5, PT, PT, R10, R23, RZ ;  /* 0x000000170a057210 */ /* 0x000fe20007ffe0ff */
[----:B------:R-:W-:Y:S03]  /*b610*/  BAR.SYNC.DEFER_BLOCKING 0x0 ;  /* 0x0000000000007b1d */ /* 0x000fe60000010000 */
[----:B------:R-:W-:-:S04]  /*b620*/  ISETP.GE.U32.AND P0, PT, R5, R8, PT ;  /* 0x000000080500720c */ /* 0x000fc80003f06070 */
[----:B------:R-:W-:-:S13]  /*b630*/  ISETP.GE.U32.OR P0, PT, R23, R10, P0 ;  /* 0x0000000a1700720c */ /* 0x000fda0000706470 */
[----:B------:R-:W-:-:S05]  /*b640*/  @!P0 IMAD R5, R10, 0x8, R3 ;  /* 0x000000080a058824 */ /* 0x000fca00078e0203 */
[----:B------:R-:W1:Y:S02]  /*b650*/  @!P0 LDS.64 R6, [R5] ;  /* 0x0000000005068984 */ /* 0x000e640000000a00 */
[----:B-1----:R-:W-:Y:S02]  /*b660*/  @!P0 IADD3 R18, PT, PT, R18, R6, RZ ;  /* 0x0000000612128210 */ /* 0x002fe40007ffe0ff */
[----:B------:R-:W-:-:S05]  /*b670*/  @!P0 IADD3 R19, PT, PT, R19, R7, RZ ;  /* 0x0000000713138210 */ /* 0x000fca0007ffe0ff */
[----:B------:R2:W-:Y:S01]  /*b680*/  @!P0 STS.64 [R3], R18 ;  /* 0x0000001203008388 */ /* 0x0005e20000000a00 */
[----:B------:R-:W-:Y:S01]  /*b690*/  ISETP.GT.U32.AND P0, PT, R4, 0x7f, PT ;  /* 0x0000007f0400780c */ /* 0x000fe20003f04070 */
[----:B------:R-:W-:-:S12]  /*b6a0*/  IMAD.MOV.U32 R4, RZ, RZ, R10 ;  /* 0x000000ffff047224 */ /* 0x000fd800078e000a */
[----:B--2---:R-:W-:Y:S05]  /*b6b0*/  @P0 BRA `(.L_x_8795) ;  /* 0xfffffffc00c80947 */ /* 0x004fea000383ffff */
.L_x_8794:
[----:B------:R-:W-:Y:S01]  /*b6c0*/  ISETP.GE.U32.AND P0, PT, R0, 0x2, PT ;  /* 0x000000020000780c */ /* 0x000fe20003f06070 */
[----:B------:R-:W-:Y:S05]  /*b6d0*/  WARPSYNC.ALL ;  /* 0x0000000000007948 */ /* 0x000fea0003800000 */
[----:B------:R-:W-:Y:S07]  /*b6e0*/  BAR.SYNC.DEFER_BLOCKING 0x0 ;  /* 0x0000000000007b1d */ /* 0x000fee0000010000 */
[----:B------:R-:W-:Y:S05]  /*b6f0*/  @!P0 BRA `(.L_x_8793) ;  /* 0x0000000000208947 */ /* 0x000fea0003800000 */
[----:B-1----:R-:W-:-:S07]  /*b700*/  HFMA2 R3, -RZ, RZ, 0, 5.9604644775390625e-08 ;  /* 0x00000001ff037431 */ /* 0x002fce00000001ff */
.L_x_8796:
[----:B------:R-:W1:Y:S04]  /*b710*/  SHFL.DOWN PT, R5, R18, R3, 0x1f ;  /* 0x08001f0312057589 */ /* 0x000e6800000e0000 */
[----:B------:R2:W3:Y:S02]  /*b720*/  SHFL.DOWN PT, R4, R19, R3, 0x1f ;  /* 0x08001f0313047589 */ /* 0x0004e400000e0000 */
[----:B--2---:R-:W-:-:S04]  /*b730*/  SHF.L.U32 R3, R3, 0x1, RZ ;  /* 0x0000000103037819 */ /* 0x004fc800000006ff */
[----:B------:R-:W-:Y:S01]  /*b740*/  ISETP.GE.AND P0, PT, R3, R0, PT ;  /* 0x000000000300720c */ /* 0x000fe20003f06270 */
[----:B-1----:R-:W-:Y:S01]  /*b750*/  IMAD.IADD R18, R5, 0x1, R18 ;  /* 0x0000000105127824 */ /* 0x002fe200078e0212 */
[----:B---3--:R-:W-:-:S11]  /*b760*/  IADD3 R19, PT, PT, R4, R19, RZ ;  /* 0x0000001304137210 */ /* 0x008fd60007ffe0ff */
[----:B------:R-:W-:Y:S05]  /*b770*/  @!P0 BRA `(.L_x_8796) ;  /* 0xfffffffc00e48947 */ /* 0x000fea000383ffff */
.L_x_8793:
        /* <DEDUP_REMOVED lines=282> */
.L_x_8797:
        /* <DEDUP_REMOVED lines=276> */
.L_x_8798:
        /* <DEDUP_REMOVED lines=292> */
.L_x_8800:
        /* <DEDUP_REMOVED lines=276> */
.L_x_8801:
        /* <DEDUP_REMOVED lines=24> */
.L_x_8803:
[----:B------:R-:W-:Y:S05]  /*ff60*/  BSYNC.RECONVERGENT B0 ;  /* 0x0000000000007941 */ /* 0x000fea0003800200 */
.L_x_8802:
        /* <DEDUP_REMOVED lines=35> */
.L_x_8805:
[----:B------:R-:W-:Y:S05]  /*101a0*/  BSYNC.RECONVERGENT B0 ;  /* 0x0000000000007941 */ /* 0x000fea0003800200 */
.L_x_8804:
        /* <DEDUP_REMOVED lines=35> */
.L_x_8810:
[----:B------:R-:W-:-:S05]  /*103e0*/  IADD3 R3, PT, PT, R9, R0, RZ ;  /* 0x0000000009037210 */ /* 0x000fca0007ffe0ff */
[----:B-1----:R-:W-:-:S05]  /*103f0*/  IMAD.WIDE.U32 R2, R3, 0x8, R6 ;  /* 0x0000000803027825 */ /* 0x002fca00078e0006 */
[----:B------:R-:W2:Y:S04]  /*10400*/  LDG.E R13, desc[UR36][R2.64] ;  /* 0x00000024020d7981 */ /* 0x000ea8000c1e1900 */
[----:B------:R-:W3:Y:S01]  /*10410*/  LDG.E R8, desc[UR36][R2.64+0x4] ;  /* 0x0000042402087981 */ /* 0x000ee2000c1e1900 */
[----:B------:R-:W-:-:S05]  /*10420*/  IMAD.IADD R0, R11, 0x1, R0 ;  /* 0x000000010b007824 */ /* 0x000fca00078e0200 */
[----:B------:R-:W-:Y:S02]  /*10430*/  ISETP.GE.U32.AND P1, PT, R0, UR8, PT ;  /* 0x0000000800007c0c */ /* 0x000fe4000bf26070 */
[----:B--2---:R-:W-:Y:S02]  /*10440*/  IADD3 R16, PT, PT, R13, R16, RZ ;  /* 0x000000100d107210 */ /* 0x004fe40007ffe0ff */
[----:B---3--:R-:W-:-:S09]  /*10450*/  IADD3 R17, PT, PT, R8, R17, RZ ;  /* 0x0000001108117210 */ /* 0x008fd20007ffe0ff */
[----:B------:R-:W-:Y:S05]  /*10460*/  @!P1 BRA `(.L_x_8810) ;  /* 0xfffffffc00dc9947 */ /* 0x000fea000383ffff */
[----:B------:R-:W-:Y:S05]  /*10470*/  BSYNC.RECONVERGENT B1 ;  /* 0x0000000000017941 */ /* 0x000fea0003800200 */
.L_x_8809:
[----:B------:R-:W-:Y:S05]  /*10480*/  BRA `(.L_x_8808) ;  /* 0x0000000000547947 */ /* 0x000fea0003800000 */
.L_x_8807:
[----:B------:R-:W2:Y:S01]  /*10490*/  LDCU UR6, c[0x0][0x39c] ;  /* 0x00007380ff0677ac */ /* 0x000ea20008000800 */
[----:B------:R-:W-:Y:S01]  /*104a0*/  IMAD.U32 R17, RZ, RZ, UR9 ;  /* 0x00000009ff117e24 */ /* 0x000fe2000f8e00ff */
[----:B--2---:R-:W-:-:S13]  /*104b0*/  ISETP.GE.U32.AND P1, PT, R22, UR6, PT ;  /* 0x0000000616007c0c */ /* 0x004fda000bf26070 */
[----:B------:R-:W-:Y:S05]  /*104c0*/  @P1 BRA `(.L_x_8808) ;  /* 0x0000000000441947 */ /* 0x000fea0003800000 */
[----:B------:R-:W2:Y:S01]  /*104d0*/  LDCU UR5, c[0x0][0x374] ;  /* 0x00006e80ff0577ac */ /* 0x000ea20008000800 */
[----:B------:R-:W3:Y:S01]  /*104e0*/  LDC R10, c[0x0][0x360] ;  /* 0x0000d800ff0a7b82 */ /* 0x000ee20000000800 */
[----:B------:R-:W-:Y:S02]  /*104f0*/  MOV R9, R22 ;  /* 0x0000001600097202 */ /* 0x000fe40000000f00 */
[----:B------:R-:W-:-:S05]  /*10500*/  MOV R17, UR9 ;  /* 0x0000000900117c02 */ /* 0x000fca0008000f00 */
[----:B-1----:R-:W1:Y:S08]  /*10510*/  LDC.64 R6, c[0x0][0x778] ;  /* 0x0001de00ff067b82 */ /* 0x002e700000000a00 */
[----:B------:R-:W4:Y:S01]  /*10520*/  LDC R12, c[0x0][0x364] ;  /* 0x0000d900ff0c7b82 */ /* 0x000f220000000800 */
[----:B--2---:R-:W-:-:S07]  /*10530*/  IMAD R0, R2, UR5, RZ ;  /* 0x0000000502007c24 */ /* 0x004fce000f8e02ff */
.L_x_8811:
[----:B------:R-:W-:-:S04]  /*10540*/  IMAD.IADD R2, R0, 0x1, R9 ;  /* 0x0000000100027824 */ /* 0x000fc800078e0209 */
[----:B---3--:R-:W-:-:S04]  /*10550*/  IMAD R3, R2, R10, R23 ;  /* 0x0000000a02037224 */ /* 0x008fc800078e0217 */
[----:B-1----:R-:W-:-:S05]  /*10560*/  IMAD.WIDE.U32 R2, R3, 0x8, R6 ;  /* 0x0000000803027825 */ /* 0x002fca00078e0006 */
[----:B------:R-:W2:Y:S04]  /*10570*/  LDG.E R11, desc[UR36][R2.64] ;  /* 0x00000024020b7981 */ /* 0x000ea8000c1e1900 */
[----:B------:R-:W3:Y:S01]  /*10580*/  LDG.E R8, desc[UR36][R2.64+0x4] ;  /* 0x0000042402087981 */ /* 0x000ee2000c1e1900 */
[----:B----4-:R-:W-:-:S04]  /*10590*/  IADD3 R9, PT, PT, R12, R9, RZ ;  /* 0x000000090c097210 */ /* 0x010fc80007ffe0ff */
[----:B------:R-:W-:Y:S02]  /*105a0*/  ISETP.GE.U32.AND P1, PT, R9, UR6, PT ;  /* 0x0000000609007c0c */ /* 0x000fe4000bf26070 */
[----:B--2---:R-:W-:Y:S01]  /*105b0*/  IADD3 R16, PT, PT, R11, R16, RZ ;  /* 0x000000100b107210 */ /* 0x004fe20007ffe0ff */
[----:B---3--:R-:W-:-:S10]  /*105c0*/  IMAD.IADD R17, R8, 0x1, R17 ;  /* 0x0000000108117824 */ /* 0x008fd400078e0211 */
[----:B------:R-:W-:Y:S05]  /*105d0*/  @!P1 BRA `(.L_x_8811) ;  /* 0xfffffffc00d89947 */ /* 0x000fea000383ffff */
.L_x_8808:
[----:B------:R-:W-:Y:S05]  /*105e0*/  BSYNC.RECONVERGENT B0 ;  /* 0x0000000000007941 */ /* 0x000fea0003800200 */
.L_x_8806:
        /* <DEDUP_REMOVED lines=12> */
.L_x_8813:
        /* <DEDUP_REMOVED lines=10> */
[----:B--23--:R-:W-:Y:S01]  /*10750*/  @!P1 IADD3 R16, PT, PT, R16, R2, RZ ;  /* 0x0000000210109210 */ /* 0x00cfe20007ffe0ff */
[----:B------:R-:W-:-:S05]  /*10760*/  @!P1 IMAD.IADD R17, R17, 0x1, R3 ;  /* 0x0000000111119824 */ /* 0x000fca00078e0203 */
[----:B------:R3:W-:Y:S01]  /*10770*/  @!P1 STS.64 [R0], R16 ;  /* 0x0000001000009388 */ /* 0x0007e20000000a00 */
[----:B------:R-:W-:Y:S05]  /*10780*/  BRA.U UP1, `(.L_x_8813) ;  /* 0xfffffffd01c87547 */ /* 0x000fea000b83ffff */
.L_x_8812:
        /* <DEDUP_REMOVED lines=9> */
.L_x_8816:
[----:B------:R-:W-:Y:S01]  /*10820*/  SHF.R.U32.HI R8, RZ, 0x1, R2 ;  /* 0x00000001ff087819 */ /* 0x000fe20000011602 */
[----:B------:R-:W-:Y:S03]  /*10830*/  BAR.SYNC.DEFER_BLOCKING 0x0 ;  /* 0x0000000000007b1d */ /* 0x000fe60000010000 */
[----:B------:R-:W-:-:S04]  /*10840*/  IADD3 R3, PT, PT, R8, R23, RZ ;  /* 0x0000001708037210 */ /* 0x000fc80007ffe0ff */
[----:B------:R-:W-:-:S04]  /*10850*/  ISETP.GE.U32.AND P1, PT, R3, UR5, PT ;  /* 0x0000000503007c0c */ /* 0x000fc8000bf26070 */
[----:B------:R-:W-:-:S13]  /*10860*/  ISETP.GE.U32.OR P1, PT, R23, R8, P1 ;  /* 0x000000081700720c */ /* 0x000fda0000f26470 */
[----:B------:R-:W-:-:S05]  /*10870*/  @!P1 IMAD R3, R8, 0x8, R0 ;  /* 0x0000000808039824 */ /* 0x000fca00078e0200 */
[----:B-1----:R-:W2:Y:S02]  /*10880*/  @!P1 LDS.64 R6, [R3] ;  /* 0x0000000003069984 */ /* 0x002ea40000000a00 */
[----:B--234-:R-:W-:Y:S02]  /*10890*/  @!P1 IADD3 R16, PT, PT, R16, R6, RZ ;  /* 0x0000000610109210 */ /* 0x01cfe40007ffe0ff */
[----:B------:R-:W-:-:S05]  /*108a0*/  @!P1 IADD3 R17, PT, PT, R17, R7, RZ ;  /* 0x0000000711119210 */ /* 0x000fca0007ffe0ff */
[----:B------:R1:W-:Y:S01]  /*108b0*/  @!P1 STS.64 [R0], R16 ;  /* 0x0000001000009388 */ /* 0x0003e20000000a00 */
[----:B------:R-:W-:Y:S01]  /*108c0*/  ISETP.GT.U32.AND P1, PT, R2, 0x7f, PT ;  /* 0x0000007f0200780c */ /* 0x000fe20003f24070 */
[----:B------:R-:W-:-:S12]  /*108d0*/  IMAD.MOV.U32 R2, RZ, RZ, R8 ;  /* 0x000000ffff027224 */ /* 0x000fd800078e0008 */
[----:B-1----:R-:W-:Y:S05]  /*108e0*/  @P1 BRA `(.L_x_8816) ;  /* 0xfffffffc00cc1947 */ /* 0x002fea000383ffff */
.L_x_8815:
[----:B------:R-:W-:Y:S01]  /*108f0*/  BAR.SYNC.DEFER_BLOCKING 0x0 ;  /* 0x0000000000007b1d */ /* 0x000fe20000010000 */
[----:B------:R-:W-:-:S09]  /*10900*/  UISETP.GE.U32.AND UP0, UPT, UR4, 0x2, UPT ;  /* 0x000000020400788c */ /* 0x000fd2000bf06070 */
[----:B------:R-:W-:Y:S05]  /*10910*/  BRA.U !UP0, `(.L_x_8814) ;  /* 0x0000000108207547 */ /* 0x000fea000b800000 */
[----:B--234-:R-:W-:-:S07]  /*10920*/  HFMA2 R0, -RZ, RZ, 0, 5.9604644775390625e-08 ;  /* 0x00000001ff007431 */ /* 0x01cfce00000001ff */
.L_x_8817:
[----:B------:R-:W2:Y:S04]  /*10930*/  SHFL.DOWN PT, R3, R16, R0, 0x1f ;  /* 0x08001f0010037589 */ /* 0x000ea800000e0000 */
[----:B------:R3:W4:Y:S02]  /*10940*/  SHFL.DOWN PT, R2, R17, R0, 0x1f ;  /* 0x08001f0011027589 */ /* 0x00072400000e0000 */
[----:B---3--:R-:W-:-:S04]  /*10950*/  SHF.L.U32 R0, R0, 0x1, RZ ;  /* 0x0000000100007819 */ /* 0x008fc800000006ff */
[----:B------:R-:W-:Y:S01]  /*10960*/  ISETP.GE.AND P1, PT, R0, UR4, PT ;  /* 0x0000000400007c0c */ /* 0x000fe2000bf26270 */
[----:B--2---:R-:W-:Y:S01]  /*10970*/  IMAD.IADD R16, R3, 0x1, R16 ;  /* 0x0000000103107824 */ /* 0x004fe200078e0210 */
[----:B----4-:R-:W-:-:S11]  /*10980*/  IADD3 R17, PT, PT, R2, R17, RZ ;  /* 0x0000001102117210 */ /* 0x010fd60007ffe0ff */
[----:B------:R-:W-:Y:S05]  /*10990*/  @!P1 BRA `(.L_x_8817) ;  /* 0xfffffffc00e49947 */ /* 0x000fea000383ffff */
.L_x_8814:
        /* <DEDUP_REMOVED lines=10> */
[----:B------:R-:W-:-:S03]  /*10a40*/  IADD3.X R5, PT, PT, RZ, UR5, RZ, P2, !PT ;  /* 0x00000005ff057c10 */ /* 0x000fc600097fe4ff */
[----:B------:R-:W-:-:S04]  /*10a50*/  IMAD.X R3, RZ, RZ, UR5, P1 ;  /* 0x00000005ff037e24 */ /* 0x000fc800088e06ff */
[----:B-1----:R-:W5:Y:S04]  /*10a60*/  @P0 LDG.E R7, desc[UR36][R4.64] ;  /* 0x0000002404070981 */ /* 0x002f68000c1e1900 */
[----:B--234-:R-:W2:Y:S01]  /*10a70*/  @P0 LDG.E R0, desc[UR36][R2.64] ;  /* 0x0000002402000981 */ /* 0x01cea2000c1e1900 */
[----:B------:R-:W0:Y:S02]  /*10a80*/  LDCU.U8 UR4, c[0x0][0x791] ;  /* 0x0000f220ff0477ac */ /* 0x000e240008000000 */
[----:B0-----:R-:W-:Y:S02]  /*10a90*/  ISETP.NE.AND P1, PT, RZ, UR4, PT ;  /* 0x00000004ff007c0c */ /* 0x001fe4000bf25270 */
[----:B-----5:R-:W-:Y:S02]  /*10aa0*/  @P0 IADD3 R16, PT, PT, R16, R7, RZ ;  /* 0x0000000710100210 */ /* 0x020fe40007ffe0ff */
[----:B--2---:R-:W-:-:S09]  /*10ab0*/  @P0 IADD3 R17, PT, PT, R17, R0, RZ ;  /* 0x0000000011110210 */ /* 0x004fd20007ffe0ff */
        /* <DEDUP_REMOVED lines=22> */
.L_x_8820:
        /* <DEDUP_REMOVED lines=19> */
.L_x_8821:
[----:B------:R-:W-:Y:S05]  /*10d50*/  BRA `(.L_x_8822) ;  /* 0x0000000000047947 */ /* 0x000fea0003800000 */
.L_x_8819:
[----:B------:R1:W-:Y:S02]  /*10d60*/  STG.E desc[UR36][R4.64], R16 ;  /* 0x0000001004007986 */ /* 0x0003e4000c101924 */
.L_x_8822:
[----:B------:R-:W2:Y:S02]  /*10d70*/  LDCU.64 UR4, c[0x0][0x760] ;  /* 0x0000ec00ff0477ac */ /* 0x000ea40008000a00 */
[----:B--2---:R-:W-:-:S04]  /*10d80*/  IADD3 R24, P0, PT, R24, UR4, RZ ;  /* 0x0000000418187c10 */ /* 0x004fc8000ff1e0ff */
[----:B------:R-:W-:-:S05]  /*10d90*/  IADD3.X R25, PT, PT, RZ, UR5, RZ, P0, !PT ;  /* 0x00000005ff197c10 */ /* 0x000fca00087fe4ff */
[----:B------:R-:W-:Y:S01]  /*10da0*/  STG.E desc[UR36][R24.64], R17 ;  /* 0x0000001118007986 */ /* 0x000fe2000c101924 */
[----:B------:R-:W-:Y:S05]  /*10db0*/  EXIT ;  /* 0x000000000000794d */ /* 0x000fea0003800000 */
.L_x_8818:
[----:B------:R-:W5:Y:S01]  /*10dc0*/  LDCU.U8 UR4, c[0x0][0x790] ;  /* 0x0000f200ff0477ac */ /* 0x000f620008000000 */
[----:B------:R-:W0:Y:S01]  /*10dd0*/  LDCU.U8 UR5, c[0x0][0x791] ;  /* 0x0000f220ff0577ac */ /* 0x000e220008000000 */
[----:B-----5:R-:W-:Y:S02]  /*10de0*/  UISETP.NE.AND UP1, UPT, UR4, URZ, UPT ;  /* 0x000000ff0400728c */ /* 0x020fe4000bf25270 */
[----:B0-----:R-:W-:-:S07]  /*10df0*/  UISETP.NE.AND UP0, UPT, UR5, URZ, UPT ;  /* 0x000000ff0500728c */ /* 0x001fce000bf05270 */
[----:B------:R-:W-:Y:S05]  /*10e00*/  BRA.U !UP1, `(.L_x_8823) ;  /* 0x0000000109107547 */ /* 0x000fea000b800000 */
[----:B------:R-:W5:Y:S04]  /*10e10*/  LDG.E R3, desc[UR36][R4.64] ;  /* 0x0000002404037981 */ /* 0x000f68000c1e1900 */
[----:B--234-:R-:W2:Y:S01]  /*10e20*/  LDG.E R0, desc[UR36][R4.64+0x4] ;  /* 0x0000042404007981 */ /* 0x01cea2000c1e1900 */
[----:B-----5:R-:W-:Y:S01]  /*10e30*/  IADD3 R16, PT, PT, R16, R3, RZ ;  /* 0x0000000310107210 */ /* 0x020fe20007ffe0ff */
[----:B--2---:R-:W-:-:S07]  /*10e40*/  IMAD.IADD R17, R17, 0x1, R0 ;  /* 0x0000000111117824 */ /* 0x004fce00078e0200 */
.L_x_8823:
        /* <DEDUP_REMOVED lines=12> */
[----:B0-----:R-:W-:Y:S02]  /*10f10*/  MOV R4, UR4 ;  /* 0x0000000400047c02 */ /* 0x001fe40008000f00 */
[----:B------:R-:W-:Y:S01]  /*10f20*/  MOV R5, UR5 ;  /* 0x0000000500057c02 */ /* 0x000fe20008000f00 */
[----:B-1----:R-:W-:Y:S01]  /*10f30*/  IMAD.U32 R6, RZ, RZ, UR6 ;  /* 0x00000006ff067e24 */ /* 0x002fe2000f8e00ff */
[----:B------:R-:W-:-:S02]  /*10f40*/  MOV R7, UR7 ;  /* 0x0000000700077c02 */ /* 0x000fc40008000f00 */
[----:B-----5:R-:W-:Y:S01]  /*10f50*/  MOV R10, UR8 ;  /* 0x00000008000a7c02 */ /* 0x020fe20008000f00 */
[----:B------:R-:W-:-:S07]  /*10f60*/  IMAD.U32 R11, RZ, RZ, UR9 ;  /* 0x00000009ff0b7e24 */ /* 0x000fce000f8e00ff */
[----:B------:R-:W-:-:S07]  /*10f70*/  LEPC R20, `(.L_x_8826) ;  /* 0x000000001014794e */ /* 0x000fce0000000000 */
[----:B--234-:R-:W-:Y:S05]  /*10f80*/  CALL.ABS.NOINC R14 ;  /* 0x000000000e007343 */ /* 0x01cfea0003c00000 */
.L_x_8826:
        /* <DEDUP_REMOVED lines=19> */
.L_x_8827:
[----:B------:R-:W-:Y:S05]  /*110c0*/  BRA `(.L_x_8828) ;  /* 0x0000000000107947 */ /* 0x000fea0003800000 */
.L_x_8825:
[----:B------:R-:W0:Y:S02]  /*110d0*/  LDCU.64 UR4, c[0x0][0x760] ;  /* 0x0000ec00ff0477ac */ /* 0x000e240008000a00 */
[----:B0-----:R-:W-:-:S04]  /*110e0*/  IADD3 R2, P0, PT, R25, UR4, RZ ;  /* 0x0000000419027c10 */ /* 0x001fc8000ff1e0ff */
[----:B------:R-:W-:-:S05]  /*110f0*/  IADD3.X R3, PT, PT, RZ, UR5, RZ, P0, !PT ;  /* 0x00000005ff037c10 */ /* 0x000fca00087fe4ff */
[----:B------:R0:W-:Y:S04]  /*11100*/  STG.E desc[UR36][R2.64], R16 ;  /* 0x0000001002007986 */ /* 0x0001e8000c101924 */
.L_x_8828:
[----:B------:R-:W5:Y:S02]  /*11110*/  LDCU.64 UR4, c[0x0][0x760] ;  /* 0x0000ec00ff0477ac */ /* 0x000f640008000a00 */
[----:B-----5:R-:W-:-:S05]  /*11120*/  IADD3 R24, P0, PT, R24, UR4, RZ ;  /* 0x0000000418187c10 */ /* 0x020fca000ff1e0ff */
[----:B------:R-:W-:-:S05]  /*11130*/  IMAD.X R25, RZ, RZ, UR5, P0 ;  /* 0x00000005ff197e24 */ /* 0x000fca00080e06ff */
[----:B------:R-:W-:Y:S01]  /*11140*/  STG.E desc[UR36][R24.64], R17 ;  /* 0x0000001118007986 */ /* 0x000fe2000c101924 */
[----:B------:R-:W-:Y:S05]  /*11150*/  EXIT ;  /* 0x000000000000794d */ /* 0x000fea0003800000 */
.L_x_8824:
[----:B------:R-:W-:Y:S04]  /*11160*/  STG.E desc[UR36][R4.64], R16 ;  /* 0x0000001004007986 */ /* 0x000fe8000c101924 */
[----:B------:R-:W-:Y:S01]  /*11170*/  STG.E desc[UR36][R4.64+0x4], R17 ;  /* 0x0000041104007986 */ /* 0x000fe2000c101924 */
[----:B------:R-:W-:Y:S05]  /*11180*/  EXIT ;  /* 0x000000000000794d */ /* 0x000fea0003800000 */
.L_x_8799:
        /* <DEDUP_REMOVED lines=25> */
[----:B--2---:R-:W-:Y:S01]  /*11320*/  @P2 IMAD.IADD R18, R18, 0x1, R7 ;  /* 0x0000000112122824 */ /* 0x004fe200078e0207 */
[----:B---3--:R-:W-:-:S11]  /*11330*/  @P2 IADD3 R19, PT, PT, R19, R0, RZ ;  /* 0x0000000013132210 */ /* 0x008fd60007ffe0ff */
        /* <DEDUP_REMOVED lines=22> */
.L_x_8831:
        /* <DEDUP_REMOVED lines=19> */
.L_x_8832:
[----:B------:R-:W-:Y:S05]  /*115d0*/  BRA `(.L_x_8833) ;  /* 0x0000000000047947 */ /* 0x000fea0003800000 */
.L_x_8830:
[----:B------:R2:W-:Y:S02]  /*115e0*/  STG.E desc[UR36][R4.64], R18 ;  /* 0x0000001204007986 */ /* 0x0005e4000c101924 */
.L_x_8833:
[----:B------:R-:W3:Y:S02]  /*115f0*/  LDCU.64 UR4, c[0x0][0x760] ;  /* 0x0000ec00ff0477ac */ /* 0x000ee40008000a00 */
[----:B---3--:R-:W-:-:S05]  /*11600*/  IADD3 R24, P0, PT, R24, UR4, RZ ;  /* 0x0000000418187c10 */ /* 0x008fca000ff1e0ff */
[----:B------:R-:W-:-:S05]  /*11610*/  IMAD.X R25, RZ, RZ, UR5, P0 ;  /* 0x00000005ff197e24 */ /* 0x000fca00080e06ff */
[----:B------:R-:W-:Y:S01]  /*11620*/  STG.E desc[UR36][R24.64], R19 ;  /* 0x0000001318007986 */ /* 0x000fe2000c101924 */
[----:B------:R-:W-:Y:S05]  /*11630*/  EXIT ;  /* 0x000000000000794d */ /* 0x000fea0003800000 */
.L_x_8829:
[----:B------:R-:W1:Y:S01]  /*11640*/  LDCU.U8 UR4, c[0x0][0x790] ;  /* 0x0000f200ff0477ac */ /* 0x000e620008000000 */
[----:B------:R-:W2:Y:S01]  /*11650*/  LDCU.U8 UR5, c[0x0][0x791] ;  /* 0x0000f220ff0577ac */ /* 0x000ea20008000000 */
[----:B-1----:R-:W-:Y:S02]  /*11660*/  UISETP.NE.AND UP0, UPT, UR4, URZ, UPT ;  /* 0x000000ff0400728c */ /* 0x002fe4000bf05270 */
[----:B--2---:R-:W-:-:S07]  /*11670*/  UISETP.NE.AND UP1, UPT, UR5, URZ, UPT ;  /* 0x000000ff0500728c */ /* 0x004fce000bf25270 */
[----:B------:R-:W-:Y:S05]  /*11680*/  BRA.U !UP0, `(.L_x_8834) ;  /* 0x0000000108107547 */ /* 0x000fea000b800000 */
[----:B------:R-:W2:Y:S04]  /*11690*/  LDG.E R3, desc[UR36][R4.64] ;  /* 0x0000002404037981 */ /* 0x000ea8000c1e1900 */
[----:B------:R-:W3:Y:S01]  /*116a0*/  LDG.E R0, desc[UR36][R4.64+0x4] ;  /* 0x0000042404007981 */ /* 0x000ee2000c1e1900 */
[----:B--2---:R-:W-:Y:S02]  /*116b0*/  IADD3 R18, PT, PT, R18, R3, RZ ;  /* 0x0000000312127210 */ /* 0x004fe40007ffe0ff */
[----:B---3--:R-:W-:-:S07]  /*116c0*/  IADD3 R19, PT, PT, R19, R0, RZ ;  /* 0x0000000013137210 */ /* 0x008fce0007ffe0ff */
.L_x_8834:
        /* <DEDUP_REMOVED lines=20> */
.L_x_8837:
        /* <DEDUP_REMOVED lines=19> */
.L_x_8838:
[----:B------:R-:W-:Y:S05]  /*11940*/  BRA `(.L_x_8839) ;  /* 0x0000000000107947 */ /* 0x000fea0003800000 */
.L_x_8836:
[----:B------:R-:W1:Y:S02]  /*11950*/  LDCU.64 UR4, c[0x0][0x760] ;  /* 0x0000ec00ff0477ac */ /* 0x000e640008000a00 */
[----:B-1----:R-:W-:-:S04]  /*11960*/  IADD3 R2, P0, PT, R25, UR4, RZ ;  /* 0x0000000419027c10 */ /* 0x002fc8000ff1e0ff */
[----:B------:R-:W-:-:S05]  /*11970*/  IADD3.X R3, PT, PT, RZ, UR5, RZ, P0, !PT ;  /* 0x00000005ff037c10 */ /* 0x000fca00087fe4ff */
[----:B------:R1:W-:Y:S04]  /*11980*/  STG.E desc[UR36][R2.64], R18 ;  /* 0x0000001202007986 */ /* 0x0003e8000c101924 */
.L_x_8839:
[----:B------:R-:W2:Y:S02]  /*11990*/  LDCU.64 UR4, c[0x0][0x760] ;  /* 0x0000ec00ff0477ac */ /* 0x000ea40008000a00 */
[----:B--2---:R-:W-:-:S04]  /*119a0*/  IADD3 R24, P0, PT, R24, UR4, RZ ;  /* 0x0000000418187c10 */ /* 0x004fc8000ff1e0ff */
[----:B------:R-:W-:-:S05]  /*119b0*/  IADD3.X R25, PT, PT, RZ, UR5, RZ, P0, !PT ;  /* 0x00000005ff197c10 */ /* 0x000fca00087fe4ff */
[----:B------:R-:W-:Y:S01]  /*119c0*/  STG.E desc[UR36][R24.64], R19 ;  /* 0x0000001318007986 */ /* 0x000fe2000c101924 */
[----:B------:R-:W-:Y:S05]  /*119d0*/  EXIT ;  /* 0x000000000000794d */ /* 0x000fea0003800000 */
.L_x_8835:
[----:B------:R-:W-:Y:S04]  /*119e0*/  STG.E desc[UR36][R4.64], R18 ;  /* 0x0000001204007986 */ /* 0x000fe8000c101924 */
[----:B------:R-:W-:Y:S01]  /*119f0*/  STG.E desc[UR36][R4.64+0x4], R19 ;  /* 0x0000041304007986 */ /* 0x000fe2000c101924 */
[----:B------:R-:W-:Y:S05]  /*11a00*/  EXIT ;  /* 0x000000000000794d */ /* 0x000fea0003800000 */
.L_x_8840:
        /* <DEDUP_REMOVED lines=15> */
.L_x_10036:


//--------------------- .text._ZN2at6native13reduce_kernelILi128ELi4ENS0_8ReduceOpIiNS0_14func_wrapper_tIiZNS0_11sum_functorIiiiEclERNS_14TensorIteratorEEUliiE_EEjiLi4ELi4EEEEEvT1_ --------------------------
	.section	.text._ZN2at6native13reduce_kernelILi128ELi4ENS0_8ReduceOpIiNS0_14func_wrapper_tIiZNS0_11sum_functorIiiiEclERNS_14TensorIteratorEEUliiE_EEjiLi4ELi4EEEEEvT1_,"ax",@progbits
	.align	128
        .global         _ZN2at6native13reduce_kernelILi128ELi4ENS0_8ReduceOpIiNS0_14func_wrapper_tIiZNS0_11sum_functorIiiiEclERNS_14TensorIteratorEEUliiE_EEjiLi4ELi4EEEEEvT1_
        .type           _ZN2at6native13reduce_kernelILi128ELi4ENS0_8ReduceOpIiNS0_14func_wrapper_tIiZNS0_11sum_functorIiiiEclERNS_14TensorIteratorEEUliiE_EEjiLi4ELi4EEEEEvT1_,@function
        .size           _ZN2at6native13reduce_kernelILi128ELi4ENS0_8ReduceOpIiNS0_14func_wrapper_tIiZNS0_11sum_functorIiiiEclERNS_14TensorIteratorEEUliiE_EEjiLi4ELi4EEEEEvT1_,(.L_x_10037 - _ZN2at6native13reduce_kernelILi128ELi4ENS0_8ReduceOpIiNS0_14func_wrapper_tIiZNS0_11sum_functorIiiiEclERNS_14TensorIteratorEEUliiE_EEjiLi4ELi4EEEEEvT1_)
        .other          _ZN2at6native13reduce_kernelILi128ELi4ENS0_8ReduceOpIiNS0_14func_wrapper_tIiZNS0_11sum_functorIiiiEclERNS_14TensorIteratorEEUliiE_EEjiLi4ELi4EEEEEvT1_,@"STO_CUDA_ENTRY STV_DEFAULT"
_ZN2at6native13reduce_kernelILi128ELi4ENS0_8ReduceOpIiNS0_14func_wrapper_tIiZNS0_11sum_functorIiiiEclERNS_14TensorIteratorEEUliiE_EEjiLi4ELi4EEEEEvT1_:
.text._ZN2at6native13reduce_kernelILi128ELi4ENS0_8ReduceOpIiNS0_14func_wrapper_tIiZNS0_11sum_functorIiiiEclERNS_14TensorIteratorEEUliiE_EEjiLi4ELi4EEEEEvT1_:
        /* <DEDUP_REMOVED lines=296> */
.L_x_8841:
        /* <DEDUP_REMOVED lines=27> */
[----:B----4-:R-:W-:-:S02]  /*1430*/  MOV R6, UR8 ;  /* 0x0000000800067c02 */ /* 0x010fc40008000f00 */
[----:B------:R-:W-:Y:S01]  /*1440*/  MOV R7, UR9 ;  /* 0x0000000900077c02 */ /* 0x000fe20008000f00 */
[----:B-----5:R-:W-:Y:S01]  /*1450*/  IMAD.U32 R10, RZ, RZ, UR10 ;  /* 0x0000000aff0a7e24 */ /* 0x020fe2000f8e00ff */
[----:B------:R-:W-:Y:S02]  /*1460*/  MOV R11, UR11 ;  /* 0x0000000b000b7c02 */ /* 0x000fe40008000f00 */
[----:B0-2---:R-:W-:-:S07]  /*1470*/  MOV R16, UR4 ;  /* 0x0000000400107c02 */ /* 0x005fce0008000f00 */
[----:B------:R-:W-:-:S07]  /*1480*/  LEPC R20, `(.L_x_8845) ;  /* 0x000000001014794e */ /* 0x000fce0000000000 */
[----:B---3--:R-:W-:Y:S05]  /*1490*/  CALL.ABS.NOINC R14 ;  /* 0x000000000e007343 */ /* 0x008fea0003c00000 */
.L_x_8845:
[----:B------:R-:W0:Y:S01]  /*14a0*/  LDC R8, c[0x0][0x384] ;  /* 0x0000e100ff087b82 */ /* 0x000e220000000800 */
[----:B------:R-:W-:Y:S01]  /*14b0*/  SHF.R.U32.HI R48, RZ, 0x2, R48 ;  /* 0x00000002ff307819 */ /* 0x000fe20000011630 */
[----:B------:R-:W-:Y:S03]  /*14c0*/  BSSY.RECONVERGENT B0, `(.L_x_8846) ;  /* 0x000001f000007945 */ /* 0x000fe60003800200 */
[----:B------:R-:W-:Y:S01]  /*14d0*/  LOP3.LUT P0, R48, R48, 0x3, RZ, 0xc0, !PT ;  /* 0x0000000330307812 */ /* 0x000fe2000780c0ff */
[----:B0-----:R-:W-:Y:S01]  /*14e0*/  IMAD.MOV.U32 R0, RZ, RZ, R8 ;  /* 0x000000ffff007224 */ /* 0x001fe200078e0008 */
[----:B------:R-:W-:-:S11]  /*14f0*/  MOV R3, R8 ;  /* 0x0000000800037202 */ /* 0x000fd60000000f00 */
        /* <DEDUP_REMOVED lines=21> */
[----:B0-----:R-:W-:-:S07]  /*1650*/  VIADD R3, R4, UR4 ;  /* 0x0000000404037c36 */ /* 0x001fce0008000000 */
.L_x_8849:
[----:B------:R-:W-:Y:S05]  /*1660*/  BSYNC.RECONVERGENT B1 ;  /* 0x0000000000017941 */ /* 0x000fea0003800200 */
.L_x_8848:
[----:B------:R-:W0:Y:S01]  /*1670*/  LDC R5, c[0x0][0x38c] ;  /* 0x0000e300ff057b82 */ /* 0x000e220000000800 */
[----:B------:R-:W-:-:S04]  /*1680*/  IADD3 R42, P0, PT, R42, 0x10, RZ ;  /* 0x000000102a2a7810 */ /* 0x000fc80007f1e0ff */
[----:B------:R-:W-:Y:S02]  /*1690*/  IADD3.X R43, PT, PT, RZ, R43, RZ, P0, !PT ;  /* 0x0000002bff2b7210 */ /* 0x000fe400007fe4ff */
[----:B0-----:R-:W-:-:S07]  /*16a0*/  IADD3 R16, PT, PT, R48, -0x4, R5 ;  /* 0xfffffffc30107810 */ /* 0x001fce0007ffe005 */
.L_x_8847:
[----:B------:R-:W-:Y:S05]  /*16b0*/  BSYNC.RECONVERGENT B0 ;  /* 0x0000000000007941 */ /* 0x000fea0003800200 */
.L_x_8846:
        /* <DEDUP_REMOVED lines=16> */
.L_x_8852:
[C---:B------:R-:W-:Y:S01]  /*17c0*/  IMAD.WIDE.U32 R4, R9.reuse, 0x10, R42 ;  /* 0x0000001009047825 */ /* 0x040fe200078e002a */
[----:B------:R-:W0:Y:S05]  /*17d0*/  LDCU UR4, c[0x0][0x394] ;  /* 0x00007280ff0477ac */ /* 0x000e2a0008000800 */
[----:B------:R-:W2:Y:S01]  /*17e0*/  LDG.E.128 R4, desc[UR36][R4.64] ;  /* 0x0000002404047981 */ /* 0x000ea2000c1e1d00 */
[----:B0-----:R-:W-:-:S04]  /*17f0*/  IADD3 R9, PT, PT, R9, UR4, RZ ;  /* 0x0000000409097c10 */ /* 0x001fc8000fffe0ff */
[----:B------:R-:W-:-:S04]  /*1800*/  LEA R11, R9, 0x3, 0x2 ;  /* 0x00000003090b7811 */ /* 0x000fc800078e10ff */
[----:B------:R-:W-:Y:S02]  /*1810*/  ISETP.GE.U32.AND P1, PT, R11, R16, PT ;  /* 0x000000100b00720c */ /* 0x000fe40003f26070 */
[----:B--2---:R-:W-:Y:S01]  /*1820*/  IADD3 R3, PT, PT, R4, R3, RZ ;  /* 0x0000000304037210 */ /* 0x004fe20007ffe0ff */
[----:B------:R-:W-:Y:S01]  /*1830*/  IMAD.IADD R10, R5, 0x1, R10 ;  /* 0x00000001050a7824 */ /* 0x000fe200078e020a */
[----:B------:R-:W-:Y:S02]  /*1840*/  IADD3 R8, PT, PT, R6, R8, RZ ;  /* 0x0000000806087210 */ /* 0x000fe40007ffe0ff */
[----:B------:R-:W-:-:S07]  /*1850*/  IADD3 R0, PT, PT, R7, R0, RZ ;  /* 0x0000000007007210 */ /* 0x000fce0007ffe0ff */
[----:B------:R-:W-:Y:S05]  /*1860*/  @!P1 BRA `(.L_x_8852) ;  /* 0xfffffffc00d49947 */ /* 0x000fea000383ffff */
.L_x_8851:
[----:B------:R-:W-:Y:S05]  /*1870*/  BSYNC.RECONVERGENT B0 ;  /* 0x0000000000007941 */ /* 0x000fea0003800200 */
.L_x_8850:
        /* <DEDUP_REMOVED lines=9> */
.L_x_8854:
[----:B------:R-:W-:Y:S05]  /*1910*/  BSYNC.RECONVERGENT B0 ;  /* 0x0000000000007941 */ /* 0x000fea0003800200 */
.L_x_8853:
[----:B------:R-:W-:Y:S02]  /*1920*/  IADD3 R3, PT, PT, R8, R10, R3 ;  /* 0x0000000a08037210 */ /* 0x000fe40007ffe003 */
[----:B------:R-:W-:Y:S01]  /*1930*/  CS2R R18, SRZ ;  /* 0x0000000000127805 */ /* 0x000fe2000001ff00 */
[----:B------:R-:W-:Y:S01]  /*1940*/  IMAD.MOV.U32 R17, RZ, RZ, RZ ;  /* 0x000000ffff117224 */ /* 0x000fe200078e00ff */
[----:B------:R-:W-:Y:S01]  /*1950*/  IADD3 R16, PT, PT, R3, R0, RZ ;  /* 0x0000000003107210 */ /* 0x000fe20007ffe0ff */
[----:B------:R-:W-:Y:S06]  /*1960*/  BRA `(.L_x_8843) ;  /* 0x0000009c00f47947 */ /* 0x000fec0003800000 */
.L_x_8844:
        /* <DEDUP_REMOVED lines=43> */
.L_x_8858:
        /* <DEDUP_REMOVED lines=17> */
[----:B------:R-:W-:Y:S02]  /*1d30*/  ISETP.GE.U32.AND P0, PT, R39, R46, PT ;  /* 0x0000002e2700720c */ /* 0x000fe40003f06070 */
[----:B--2---:R-:W-:Y:S01]  /*1d40*/  IADD3 R33, PT, PT, R12, R33, RZ ;  /* 0x000000210c217210 */ /* 0x004fe20007ffe0ff */
[----:B------:R-:W-:Y:S01]  /*1d50*/  IMAD.IADD R30, R13, 0x1, R30 ;  /* 0x000000010d1e7824 */ /* 0x000fe200078e021e */
[----:B------:R-:W-:Y:S02]  /*1d60*/  IADD3 R31, PT, PT, R14, R31, RZ ;  /* 0x0000001f0e1f7210 */ /* 0x000fe40007ffe0ff */
[----:B------:R-:W-:Y:S01]  /*1d70*/  IADD3 R28, PT, PT, R15, R28, RZ ;  /* 0x0000001c0f1c7210 */ /* 0x000fe20007ffe0ff */
[----:B---3--:R-:W-:Y:S01]  /*1d80*/  IMAD.IADD R29, R16, 0x1, R29 ;  /* 0x00000001101d7824 */ /* 0x008fe200078e021d */
[----:B------:R-:W-:Y:S01]  /*1d90*/  IADD3 R26, PT, PT, R17, R26, RZ ;  /* 0x0000001a111a7210 */ /* 0x000fe20007ffe0ff */
[----:B------:R-:W-:Y:S01]  /*1da0*/  IMAD.IADD R24, R19, 0x1, R24 ;  /* 0x0000000113187824 */ /* 0x000fe200078e0218 */
[----:B------:R-:W-:Y:S01]  /*1db0*/  IADD3 R27, PT, PT, R18, R27, RZ ;  /* 0x0000001b121b7210 */ /* 0x000fe20007ffe0ff */
[----:B----4-:R-:W-:Y:S01]  /*1dc0*/  IMAD.IADD R35, R6, 0x1, R35 ;  /* 0x0000000106237824 */ /* 0x010fe200078e0223 */
[----:B------:R-:W-:-:S02]  /*1dd0*/  IADD3 R32, PT, PT, R4, R32, RZ ;  /* 0x0000002004207210 */ /* 0x000fc40007ffe0ff */
[----:B------:R-:W-:Y:S01]  /*1de0*/  IADD3 R34, PT, PT, R5, R34, RZ ;  /* 0x0000002205227210 */ /* 0x000fe20007ffe0ff */
[----:B-----5:R-:W-:Y:S01]  /*1df0*/  IMAD.IADD R20, R9, 0x1, R20 ;  /* 0x0000000109147824 */ /* 0x020fe200078e0214 */
[----:B------:R-:W-:Y:S02]  /*1e00*/  IADD3 R36, PT, PT, R7, R36, RZ ;  /* 0x0000002407247210 */ /* 0x000fe40007ffe0ff */
[----:B------:R-:W-:Y:S02]  /*1e10*/  IADD3 R37, PT, PT, R8, R37, RZ ;  /* 0x0000002508257210 */ /* 0x000fe40007ffe0ff */
[----:B------:R-:W-:Y:S02]  /*1e20*/  IADD3 R3, PT, PT, R10, R3, RZ ;  /* 0x000000030a037210 */ /* 0x000fe40007ffe0ff */
[----:B------:R-:W-:Y:S01]  /*1e30*/  IADD3 R0, PT, PT, R11, R0, RZ ;  /* 0x000000000b007210 */ /* 0x000fe20007ffe0ff */
[----:B------:R-:W-:Y:S06]  /*1e40*/  @!P0 BRA `(.L_x_8858) ;  /* 0xfffffffc00748947 */ /* 0x000fec000383ffff */
[----:B------:R-:W-:Y:S05]  /*1e50*/  BSYNC.RECONVERGENT B1 ;  /* 0x0000000000017941 */ /* 0x000fea0003800200 */
.L_x_8857:
[----:B------:R-:W-:Y:S05]  /*1e60*/  BSYNC.RECONVERGENT B0 ;  /* 0x0000000000007941 */ /* 0x000fea0003800200 */
.L_x_8856:
        /* <DEDUP_REMOVED lines=23> */
.L_x_8860:
[----:B------:R-:W-:Y:S05]  /*1fe0*/  BSYNC.RECONVERGENT B0 ;  /* 0x0000000000007941 */ /* 0x000fea0003800200 */
.L_x_8859:
[----:B------:R-:W-:Y:S04]  /*1ff0*/  BSSY.RECONVERGENT B0, `(.L_x_8861) ;  /* 0x000001a000007945 */ /* 0x000fe80003800200 */
[----:B------:R-:W-:Y:S05]  /*2000*/  @P0 BRA `(.L_x_8862) ;  /* 0x0000000000600947 */ /* 0x000fea0003800000 */
[----:B------:R-:W-:Y:S01]  /*2010*/  IMAD.IADD R38, R38, 0x1, R21 ;  /* 0x0000000126267824 */ /* 0x000fe200078e0215 */
[----:B-----5:R-:W-:Y:S01]  /*2020*/  IADD3 R33, PT, PT, R33, R12, RZ ;  /* 0x0000000c21217210 */ /* 0x020fe20007ffe0ff */
        /* <DEDUP_REMOVED lines=21> */
[----:B------:R-:W-:-:S07]  /*2180*/  @!P0 IADD3 R3, PT, PT, R3, R10, RZ ;  /* 0x0000000a03038210 */ /* 0x000fce0007ffe0ff */
.L_x_8862:
[----:B------:R-:W-:Y:S05]  /*2190*/  BSYNC.RECONVERGENT B0 ;  /* 0x0000000000007941 */ /* 0x000fea0003800200 */
.L_x_8861:
[----:B-----5:R-:W-:Y:S02]  /*21a0*/  IADD3 R18, PT, PT, R35, R27, R31 ;  /* 0x0000001b23127210 */ /* 0x020fe40007ffe01f */
[----:B------:R-:W-:Y:S02]  /*21b0*/  IADD3 R16, PT, PT, R32, R29, R33 ;  /* 0x0000001d20107210 */ /* 0x000fe40007ffe021 */
[----:B------:R-:W-:Y:S01]  /*21c0*/  IADD3 R17, PT, PT, R34, R26, R30 ;  /* 0x0000001a22117210 */ /* 0x000fe20007ffe01e */
[----:B------:R-:W-:Y:S01]  /*21d0*/  IMAD.IADD R18, R18, 0x1, R3 ;  /* 0x0000000112127824 */ /* 0x000fe200078e0203 */
[----:B------:R-:W-:Y:S02]  /*21e0*/  IADD3 R19, PT, PT, R36, R24, R28 ;  /* 0x0000001824137210 */ /* 0x000fe40007ffe01c */
[----:B------:R-:W-:Y:S02]  /*21f0*/  IADD3 R16, PT, PT, R16, R37, RZ ;  /* 0x0000002510107210 */ /* 0x000fe40007ffe0ff */
[----:B------:R-:W-:-:S02]  /*2200*/  IADD3 R17, PT, PT, R17, R20, RZ ;  /* 0x0000001411117210 */ /* 0x000fc40007ffe0ff */
[----:B------:R-:W-:Y:S01]  /*2210*/  IADD3 R19, PT, PT, R19, R0, RZ ;  /* 0x0000000013137210 */ /* 0x000fe20007ffe0ff */
[----:B------:R-:W-:Y:S06]  /*2220*/  BRA `(.L_x_8843) ;  /* 0x0000009400c47947 */ /* 0x000fec0003800000 */
.L_x_8855:
        /* <DEDUP_REMOVED lines=38> */
.L_x_8866:
        /* <DEDUP_REMOVED lines=40> */
.L_x_8865:
[----:B------:R-:W-:Y:S05]  /*2710*/  BSYNC.RECONVERGENT B0 ;  /* 0x0000000000007941 */ /* 0x000fea0003800200 */
.L_x_8864:
        /* <DEDUP_REMOVED lines=27> */
.L_x_8868:
[----:B------:R-:W-:Y:S05]  /*28d0*/  BSYNC.RECONVERGENT B0 ;  /* 0x0000000000007941 */ /* 0x000fea0003800200 */
.L_x_8867:
        /* <DEDUP_REMOVED lines=26> */
.L_x_8870:
[----:B------:R-:W-:Y:S05]  /*2a80*/  BSYNC.RECONVERGENT B0 ;  /* 0x0000000000007941 */ /* 0x000fea0003800200 */
.L_x_8869:
        /* <DEDUP_REMOVED lines=9> */
.L_x_8863:
        /* <DEDUP_REMOVED lines=41> */
[----:B------:R-:W-:-:S02]  /*2db0*/  MOV R37, R0 ;  /* 0x0000000000257202 */ /* 0x000fc40000000f00 */
[----:B-1----:R-:W-:-:S07]  /*2dc0*/  IADD3 R47, PT, PT, R47, 0x1, RZ ;  /* 0x000000012f2f7810 */ /* 0x002fce0007ffe0ff */
.L_x_8878:
[----:B------:R-:W1:Y:S01]  /*2dd0*/  LDCU UR4, c[0x0][0x394] ;  /* 0x00007280ff0477ac */ /* 0x000e620008000800 */
[----:B-----5:R-:W-:Y:S01]  /*2de0*/  @!P0 IMAD.MOV.U32 R12, RZ, RZ, R8 ;  /* 0x000000ffff0c8224 */ /* 0x020fe200078e0008 */
[----:B------:R-:W-:Y:S01]  /*2df0*/  @!P0 MOV R13, R9 ;  /* 0x00000009000d8202 */ /* 0x000fe20000000f00 */
[----:B------:R-:W-:Y:S01]  /*2e00*/  @!P0 IMAD.MOV.U32 R15, RZ, RZ, R11 ;  /* 0x000000ffff0f8224 */ /* 0x000fe200078e000b */
[-C--:B------:R-:W-:Y:S01]  /*2e10*/  @!P0 MOV R14, R10.reuse ;  /* 0x0000000a000e8202 */ /* 0x080fe20000000f00 */
        /* <DEDUP_REMOVED lines=11> */
[----:B------:R-:W-:Y:S01]  /*2ed0*/  @!P0 MOV R33, R9 ;  /* 0x0000000900218202 */ /* 0x000fe20000000f00 */
        /* <DEDUP_REMOVED lines=296> */
.L_x_8874:
        /* <DEDUP_REMOVED lines=241> */
.L_x_8875:
        /* <DEDUP_REMOVED lines=241> */
.L_x_8876:
        /* <DEDUP_REMOVED lines=230> */
.L_x_8877:
[----:B------:R-:W-:-:S04]  /*6de0*/  LOP3.LUT R13, R42, 0xfffffff0, RZ, 0xc0, !PT ;  /* 0xfffffff02a0d7812 */ /* 0x000fc800078ec0ff */
[----:B------:R-:W-:-:S05]  /*6df0*/  IADD3 R12, P1, PT, R13, R48, RZ ;  /* 0x000000300d0c7210 */ /* 0x000fca0007f3e0ff */
[----:B------:R-:W-:-:S06]  /*6e00*/  IMAD.X R13, RZ, RZ, R49, P1 ;  /* 0x000000ffff0d7224 */ /* 0x000fcc00008e0631 */
[----:B------:R-:W5:Y:S02]  /*6e10*/  LDG.E.128 R12, desc[UR36][R12.64] ;  /* 0x000000240c0c7981 */ /* 0x000f64000c1e1d00 */
.L_x_8873:
[----:B------:R-:W1:Y:S01]  /*6e20*/  LDCU UR5, c[0x0][0x38c] ;  /* 0x00007180ff0577ac */ /* 0x000e620008000800 */
[----:B------:R-:W-:Y:S01]  /*6e30*/  MOV R42, UR4 ;  /* 0x00000004002a7c02 */ /* 0x000fe20008000f00 */
[----:B-----5:R-:W-:Y:S01]  /*6e40*/  IMAD.IADD R27, R34, 0x1, R27 ;  /* 0x00000001221b7824 */ /* 0x020fe200078e021b */
        /* <DEDUP_REMOVED lines=10> */
[----:B------:R-:W-:-:S02]  /*6ef0*/  IADD3 R7, PT, PT, R30, R7, RZ ;  /* 0x000000071e077210 */ /* 0x000fc40007ffe0ff */
[----:B------:R-:W-:Y:S02]  /*6f00*/  IADD3 R20, PT, PT, R31, R20, RZ ;  /* 0x000000141f147210 */ /* 0x000fe40007ffe0ff */
[----:B------:R-:W-:Y:S01]  /*6f10*/  IADD3 R6, PT, PT, R17, R6, RZ ;  /* 0x0000000611067210 */ /* 0x000fe20007ffe0ff */
[----:B-1----:R-:W-:Y:S01]  /*6f20*/  IMAD.U32 R46, RZ, RZ, UR5 ;  /* 0x00000005ff2e7e24 */ /* 0x002fe2000f8e00ff */
[----:B------:R-:W-:Y:S02]  /*6f30*/  IADD3 R38, PT, PT, R18, R38, RZ ;  /* 0x0000002612267210 */ /* 0x000fe40007ffe0ff */
[----:B------:R-:W-:Y:S02]  /*6f40*/  IADD3 R41, PT, PT, R12, R41, RZ ;  /* 0x000000290c297210 */ /* 0x000fe40007ffe0ff */
[----:B------:R-:W-:Y:S02]  /*6f50*/  ISETP.GE.U32.AND P1, PT, R51, R46, PT ;  /* 0x0000002e3300720c */ /* 0x000fe40003f26070 */
[----:B------:R-:W-:-:S02]  /*6f60*/  IADD3 R4, PT, PT, R13, R4, RZ ;  /* 0x000000040d047210 */ /* 0x000fc40007ffe0ff */
[----:B------:R-:W-:-:S09]  /*6f70*/  IADD3 R0, PT, PT, R15, R0, RZ ;  /* 0x000000000f007210 */ /* 0x000fd20007ffe0ff */
[----:B------:R-:W-:Y:S05]  /*6f80*/  @!P1 BRA `(.L_x_8878) ;  /* 0xffffffbc00909947 */ /* 0x000fea000383ffff */
.L_x_8872:
[----:B0-----:R-:W-:Y:S05]  /*6f90*/  BSYNC.RECONVERGENT B0 ;  /* 0x0000000000007941 */ /* 0x001fea0003800200 */
.L_x_8871:
        /* <DEDUP_REMOVED lines=284> */
.L_x_8882:
[----:B------:R-:W-:Y:S02]  /*8160*/  SHF.R.U32.HI R32, RZ, 0x4, R32 ;  /* 0x00000004ff207819 */ /* 0x000fe40000011620 */
[----:B------:R-:W-:-:S07]  /*8170*/  MOV R33, RZ ;  /* 0x000000ff00217202 */ /* 0x000fce0000000f00 */
.L_x_8881:
        /* <DEDUP_REMOVED lines=284> */
.L_x_8884:
[----:B------:R-:W-:Y:S01]  /*9340*/  SHF.R.U32.HI R30, RZ, 0x4, R30 ;  /* 0x00000004ff1e7819 */ /* 0x000fe2000001161e */
[----:B------:R-:W-:-:S07]  /*9350*/  IMAD.MOV.U32 R31, RZ, RZ, RZ ;  /* 0x000000ffff1f7224 */ /* 0x000fce00078e00ff */
.L_x_8883:
        /* <DEDUP_REMOVED lines=281> */
.L_x_8886:
[----:B------:R-:W-:Y:S02]  /*a4f0*/  SHF.R.U32.HI R18, RZ, 0x4, R18 ;  /* 0x00000004ff127819 */ /* 0x000fe40000011612 */
[----:B------:R-:W-:-:S07]  /*a500*/  MOV R19, RZ ;  /* 0x000000ff00137202 */ /* 0x000fce0000000f00 */
.L_x_8885:
        /* <DEDUP_REMOVED lines=281> */
.L_x_8888:
[----:B------:R-:W-:Y:S02]  /*b6a0*/  SHF.R.U32.HI R12, RZ, 0x4, R12 ;  /* 0x00000004ff0c7819 */ /* 0x000fe4000001160c */
[----:B------:R-:W-:-:S07]  /*b6b0*/  MOV R13, RZ ;  /* 0x000000ff000d7202 */ /* 0x000fce0000000f00 */
.L_x_8887:
[----:B------:R-:W-:-:S04]  /*b6c0*/  LEA R14, P0, R12, R49, 0x4 ;  /* 0x000000310c0e7211 */ /* 0x000fc800078020ff */
[----:B------:R-:W-:-:S06]  /*b6d0*/  LEA.HI.X R15, R12, R40, R13, 0x4, P0 ;  /* 0x000000280c0f7211 */ /* 0x000fcc00000f240d */
[----:B------:R-:W5:Y:S03]  /*b6e0*/  LDG.E.128 R12, desc[UR36][R14.64] ;  /* 0x000000240e0c7981 */ /* 0x000f66000c1e1d00 */
.L_x_8880:
[----:B------:R-:W-:Y:S05]  /*b6f0*/  BSYNC.RECONVERGENT B0 ;  /* 0x0000000000007941 */ /* 0x000fea0003800200 */
.L_x_8879:
[----:B------:R-:W-:Y:S01]  /*b700*/  ISETP.GE.U32.AND P0, PT, R43, R46, PT ;  /* 0x0000002e2b00720c */ /* 0x000fe20003f06070 */
[----:B------:R-:W-:-:S12]  /*b710*/  BSSY.RECONVERGENT B0, `(.L_x_8889) ;  /* 0x000001a000007945 */ /* 0x000fd80003800200 */
        /* <DEDUP_REMOVED lines=25> */
.L_x_8890:
[----:B------:R-:W-:Y:S05]  /*b8b0*/  BSYNC.RECONVERGENT B0 ;  /* 0x0000000000007941 */ /* 0x000fea0003800200 */
.L_x_8889:
[----:B-----5:R-:W-:Y:S02]  /*b8c0*/  IADD3 R18, PT, PT, R38, R7, R27 ;  /* 0x0000000726127210 */ /* 0x020fe40007ffe01b */
[----:B------:R-:W-:Y:S02]  /*b8d0*/  IADD3 R16, PT, PT, R5, R21, R37 ;  /* 0x0000001505107210 */ /* 0x000fe40007ffe025 */
[----:B------:R-:W-:Y:S01]  /*b8e0*/  IADD3 R17, PT, PT, R6, R24, R36 ;  /* 0x0000001806117210 */ /* 0x000fe20007ffe024 */
[----:B------:R-:W-:Y:S01]  /*b8f0*/  IMAD.IADD R18, R18, 0x1, R3 ;  /* 0x0000000112127824 */ /* 0x000fe200078e0203 */
[----:B------:R-:W-:Y:S02]  /*b900*/  IADD3 R19, PT, PT, R39, R20, R26 ;  /* 0x0000001427137210 */ /* 0x000fe40007ffe01a */
[----:B------:R-:W-:Y:S02]  /*b910*/  IADD3 R16, PT, PT, R16, R41, RZ ;  /* 0x0000002910107210 */ /* 0x000fe40007ffe0ff */
[----:B------:R-:W-:-:S02]  /*b920*/  IADD3 R17, PT, PT, R17, R4, RZ ;  /* 0x0000000411117210 */ /* 0x000fc40007ffe0ff */
[----:B------:R-:W-:-:S07]  /*b930*/  IADD3 R19, PT, PT, R19, R0, RZ ;  /* 0x0000000013137210 */ /* 0x000fce0007ffe0ff */
.L_x_8843:
[----:B------:R-:W-:Y:S05]  /*b940*/  BSYNC.RECONVERGENT B6 ;  /* 0x0000000000067941 */ /* 0x000fea0003800200 */
.L_x_8842:
        /* <DEDUP_REMOVED lines=12> */
[----:B------:R2:W-:Y:S05]  /*ba10*/  STS.128 [R0], R16 ;  /* 0x0000001000007388 */ /* 0x0005ea0000000c00 */
[----:B------:R-:W-:Y:S05]  /*ba20*/  @!P0 BRA `(.L_x_8891) ;  /* 0x0000000000488947 */ /* 0x000fea0003800000 */
[----:B------:R-:W-:-:S07]  /*ba30*/  MOV R8, R9 ;  /* 0x0000000900087202 */ /* 0x000fce0000000f00 */
.L_x_8892:
        /* <DEDUP_REMOVED lines=8> */
[----:B------:R-:W2:Y:S02]  /*bac0*/  @!P0 LDS.128 R4, [R4] ;  /* 0x0000000004048984 */ /* 0x000ea40000000c00 */
[----:B--23--:R-:W-:Y:S01]  /*bad0*/  @!P0 IADD3 R16, PT, PT, R16, R4, RZ ;  /* 0x0000000410108210 */ /* 0x00cfe20007ffe0ff */
[----:B------:R-:W-:Y:S01]  /*bae0*/  @!P0 IMAD.IADD R18, R18, 0x1, R6 ;  /* 0x0000000112128824 */ /* 0x000fe200078e0206 */
[----:B------:R-:W-:Y:S02]  /*baf0*/  @!P0 IADD3 R17, PT, PT, R17, R5, RZ ;  /* 0x0000000511118210 */ /* 0x000fe40007ffe0ff */
[----:B------:R-:W-:-:S05]  /*bb00*/  @!P0 IADD3 R19, PT, PT, R19, R7, RZ ;  /* 0x0000000713138210 */ /* 0x000fca0007ffe0ff */
[----:B------:R3:W-:Y:S01]  /*bb10*/  @!P0 STS.128 [R0], R16 ;  /* 0x0000001000008388 */ /* 0x0007e20000000c00 */
[----:B------:R-:W-:Y:S02]  /*bb20*/  ISETP.GT.U32.AND P0, PT, R8, 0x3, PT ;  /* 0x000000030800780c */ /* 0x000fe40003f04070 */
[----:B------:R-:W-:-:S11]  /*bb30*/  MOV R8, R11 ;  /* 0x0000000b00087202 */ /* 0x000fd60000000f00 */
[----:B------:R-:W-:Y:S05]  /*bb40*/  @P0 BRA `(.L_x_8892) ;  /* 0xfffffffc00bc0947 */ /* 0x000fea000383ffff */
.L_x_8891:
[----:B------:R-:W4:Y:S02]  /*bb50*/  LDCU UR4, c[0x0][0x3a0] ;  /* 0x00007400ff0477ac */ /* 0x000f240008000800 */
[----:B----4-:R-:W-:-:S09]  /*bb60*/  UISETP.NE.AND UP0, UPT, UR4, URZ, UPT ;  /* 0x000000ff0400728c */ /* 0x010fd2000bf05270 */
[----:B------:R-:W-:Y:S05]  /*bb70*/  BRA.U !UP0, `(.L_x_8893) ;  /* 0x0000000108bc7547 */ /* 0x000fea000b800000 */
[----:B------:R-:W4:Y:S02]  /*bb80*/  LDC R6, c[0x0][0x360] ;  /* 0x0000d800ff067b82 */ /* 0x000f240000000800 */
        /* <DEDUP_REMOVED lines=14> */
.L_x_8895:
        /* <DEDUP_REMOVED lines=8> */
[----:B--23--:R-:W-:Y:S01]  /*bcf0*/  @!P0 IADD3 R16, PT, PT, R16, R8, RZ ;  /* 0x0000000810108210 */ /* 0x00cfe20007ffe0ff */
[----:B------:R-:W-:Y:S01]  /*bd00*/  @!P0 IMAD.IADD R17, R17, 0x1, R9 ;  /* 0x0000000111118824 */ /* 0x000fe200078e0209 */
[----:B------:R-:W-:Y:S02]  /*bd10*/  @!P0 IADD3 R18, PT, PT, R18, R10, RZ ;  /* 0x0000000a12128210 */ /* 0x000fe40007ffe0ff */
[----:B------:R-:W-:-:S05]  /*bd20*/  @!P0 IADD3 R19, PT, PT, R19, R11, RZ ;  /* 0x0000000b13138210 */ /* 0x000fca0007ffe0ff */
[----:B------:R3:W-:Y:S01]  /*bd30*/  @!P0 STS.128 [R3], R16 ;  /* 0x0000001003008388 */ /* 0x0007e20000000c00 */
[----:B------:R-:W-:Y:S01]  /*bd40*/  ISETP.GT.U32.AND P0, PT, R4, 0x7f, PT ;  /* 0x0000007f0400780c */ /* 0x000fe20003f04070 */
[----:B------:R-:W-:-:S12]  /*bd50*/  IMAD.MOV.U32 R4, RZ, RZ, R12 ;  /* 0x000000ffff047224 */ /* 0x000fd800078e000c */
[----:B------:R-:W-:Y:S05]  /*bd60*/  @P0 BRA `(.L_x_8895) ;  /* 0xfffffffc00c00947 */ /* 0x000fea000383ffff */
.L_x_8894:
[----:B------:R-:W-:Y:S01]  /*bd70*/  ISETP.GE.U32.AND P0, PT, R0, 0x2, PT ;  /* 0x000000020000780c */ /* 0x000fe20003f06070 */
[----:B------:R-:W-:Y:S05]  /*bd80*/  WARPSYNC.ALL ;  /* 0x0000000000007948 */ /* 0x000fea0003800000 */
[----:B------:R-:W-:Y:S07]  /*bd90*/  BAR.SYNC.DEFER_BLOCKING 0x0 ;  /* 0x0000000000007b1d */ /* 0x000fee0000010000 */
[----:B------:R-:W-:Y:S05]  /*bda0*/  @!P0 BRA `(.L_x_8893) ;  /* 0x0000000000308947 */ /* 0x000fea0003800000 */
[----:B--23--:R-:W-:-:S07]  /*bdb0*/  MOV R3, 0x1 ;  /* 0x0000000100037802 */ /* 0x00cfce0000000f00 */
.L_x_8896:
[----:B------:R-:W2:Y:S04]  /*bdc0*/  SHFL.DOWN PT, R5, R16, R3, 0x1f ;  /* 0x08001f0310057589 */ /* 0x000ea800000e0000 */
[----:B------:R-:W3:Y:S04]  /*bdd0*/  SHFL.DOWN PT, R4, R17, R3, 0x1f ;  /* 0x08001f0311047589 */ /* 0x000ee800000e0000 */
[----:B------:R-:W4:Y:S04]  /*bde0*/  SHFL.DOWN PT, R7, R18, R3, 0x1f ;  /* 0x08001f0312077589 */ /* 0x000f2800000e0000 */
[----:B------:R5:W0:Y:S02]  /*bdf0*/  SHFL.DOWN PT, R6, R19, R3, 0x1f ;  /* 0x08001f0313067589 */ /* 0x000a2400000e0000 */
[----:B-----5:R-:W-:Y:S01]  /*be00*/  SHF.L.U32 R3, R3, 0x1, RZ ;  /* 0x0000000103037819 */ /* 0x020fe200000006ff */
[----:B--2---:R-:W-:-:S03]  /*be10*/  IMAD.IADD R16, R5, 0x1, R16 ;  /* 0x0000000105107824 */ /* 0x004fc600078e0210 */
[----:B------:R-:W-:Y:S02]  /*be20*/  ISETP.GE.AND P0, PT, R3, R0, PT ;  /* 0x000000000300720c */ /* 0x000fe40003f06270 */
[----:B---3--:R-:W-:Y:S02]  /*be30*/  IADD3 R17, PT, PT, R4, R17, RZ ;  /* 0x0000001104117210 */ /* 0x008fe40007ffe0ff */
[----:B----4-:R-:W-:Y:S01]  /*be40*/  IADD3 R18, PT, PT, R7, R18, RZ ;  /* 0x0000001207127210 */ /* 0x010fe20007ffe0ff */
[----:B0-----:R-:W-:-:S08]  /*be50*/  IMAD.IADD R19, R6, 0x1, R19 ;  /* 0x0000000106137824 */ /* 0x001fd000078e0213 */
[----:B------:R-:W-:Y:S05]  /*be60*/  @!P0 BRA `(.L_x_8896) ;  /* 0xfffffffc00d48947 */ /* 0x000fea000383ffff */
.L_x_8893:
        /* <DEDUP_REMOVED lines=9> */
[----:B------:R-:W-:Y:S01]  /*bf00*/  MOV R4, RZ ;  /* 0x000000ff00047202 */ /* 0x000fe20000000f00 */
[----:B------:R-:W-:Y:S01]  /*bf10*/  IMAD.MOV.U32 R5, RZ, RZ, R45 ;  /* 0x000000ffff057224 */ /* 0x000fe200078e002d */
        /* <DEDUP_REMOVED lines=271> */
.L_x_8897:
        /* <DEDUP_REMOVED lines=15> */
[----:B------:R-:W-:Y:S01]  /*d100*/  IMAD.MOV.U32 R6, RZ, RZ, RZ ;  /* 0x000000ffff067224 */ /* 0x000fe200078e00ff */
[----:B------:R-:W4:Y:S01]  /*d110*/  LDCU UR8, c[0x0][0x56c] ;  /* 0x0000ad80ff0877ac */ /* 0x000f220008000800 */
[----:B------:R-:W5:Y:S01]  /*d120*/  LDCU UR9, c[0x0][0x694] ;  /* 0x0000d280ff0977ac */ /* 0x000f620008000800 */
[----:B------:R-:W-:Y:S01]  /*d130*/  UISETP.NE.AND UP1, UPT, UR4, 0x2, UPT ;  /* 0x000000020400788c */ /* 0x000fe2000bf25270 */
[----:B0-----:R-:W-:-:S05]  /*d140*/  IMAD.HI.U32 R4, R7, UR6, R6 ;  /* 0x0000000607047c27 */ /* 0x001fca000f8e0006 */
[----:B------:R-:W-:-:S04]  /*d150*/  SHF.R.U32.HI R5, RZ, UR7, R4 ;  /* 0x00000007ff057c19 */ /* 0x000fc80008011604 */
[----:B------:R-:W-:-:S05]  /*d160*/  IADD3 R6, PT, PT, -R5, RZ, RZ ;  /* 0x000000ff05067210 */ /* 0x000fca0007ffe1ff */
        /* <DEDUP_REMOVED lines=9> */
[----:B----4-:R-:W-:-:S05]  /*d200*/  SHF.R.U32.HI R7, RZ, UR6, R6 ;  /* 0x00000006ff077c19 */ /* 0x010fca0008011606 */
[----:B------:R-:W-:-:S04]  /*d210*/  IMAD.MOV R4, RZ, RZ, -R7 ;  /* 0x000000ffff047224 */ /* 0x000fc800078e0a07 */
        /* <DEDUP_REMOVED lines=9> */
[----:B------:R-:W-:-:S04]  /*d2b0*/  SHF.R.U32.HI R5, RZ, UR7, R4 ;  /* 0x00000007ff057c19 */ /* 0x000fc80008011604 */
[----:B------:R-:W-:-:S05]  /*d2c0*/  IADD3 R6, PT, PT, -R5, RZ, RZ ;  /* 0x000000ff05067210 */ /* 0x000fca0007ffe1ff */
[----:B----4-:R-:W-:-:S04]  /*d2d0*/  IMAD R6, R6, UR8, R7 ;  /* 0x0000000806067c24 */ /* 0x010fc8000f8e0207 */
[----:B-----5:R-:W-:Y:S01]  /*d2e0*/  IMAD R27, R6, UR9, R27 ;  /* 0x00000009061b7c24 */ /* 0x020fe2000f8e021b */
[----:B------:R-:W-:Y:S06]  /*d2f0*/  BRA.U !UP1, `(.L_x_8898) ;  /* 0x0000000d09947547 */ /* 0x000fec000b800000 */
[----:B------:R-:W0:Y:S01]  /*d300*/  LDCU.64 UR8, c[0x0][0x590] ;  /* 0x0000b200ff0877ac */ /* 0x000e220008000a00 */
[----:B------:R-:W-:Y:S01]  /*d310*/  IMAD.MOV.U32 R4, RZ, RZ, RZ ;  /* 0x000000ffff047224 */ /* 0x000fe200078e00ff */
[----:B------:R-:W4:Y:S01]  /*d320*/  LDCU UR6, c[0x0][0x598] ;  /* 0x0000b300ff0677ac */ /* 0x000f220008000800 */
[----:B------:R-:W5:Y:S01]  /*d330*/  LDCU UR7, c[0x0][0x6ac] ;  /* 0x0000d580ff0777ac */ /* 0x000f620008000800 */
[----:B------:R-:W-:Y:S01]  /*d340*/  UISETP.NE.AND UP1, UPT, UR4, 0x5, UPT ;  /* 0x000000050400788c */ /* 0x000fe2000bf25270 */
        /* <DEDUP_REMOVED lines=224> */
.L_x_8898:
        /* <DEDUP_REMOVED lines=276> */
.L_x_8899:
[----:B------:R-:W-:Y:S01]  /*f290*/  MOV R24, RZ ;  /* 0x000000ff00187202 */ /* 0x000fe20000000f00 */
[----:B------:R-:W-:Y:S06]  /*f2a0*/  BRA.U !UP0, `(.L_x_8900) ;  /* 0x0000001108487547 */ /* 0x000fec000b800000 */
[----:B------:R-:W4:Y:S01]  /*f2b0*/  LDCU.64 UR8, c[0x0][0x560] ;  /* 0x0000ac00ff0877ac */ /* 0x000f220008000a00 */
[----:B------:R-:W-:Y:S01]  /*f2c0*/  IADD3 R5, PT, PT, R45, 0x3, RZ ;  /* 0x000000032d057810 */ /* 0x000fe20007ffe0ff */
[----:B------:R-:W-:Y:S01]  /*f2d0*/  IMAD.MOV.U32 R4, RZ, RZ, RZ ;  /* 0x000000ffff047224 */ /* 0x000fe200078e00ff */
        /* <DEDUP_REMOVED lines=271> */
.L_x_8900:
        /* <DEDUP_REMOVED lines=292> */
.L_x_8902:
        /* <DEDUP_REMOVED lines=276> */
.L_x_8903:
        /* <DEDUP_REMOVED lines=276> */
.L_x_8904:
        /* <DEDUP_REMOVED lines=276> */
.L_x_8905:
        /* <DEDUP_REMOVED lines=25> */
.L_x_8907:
[----:B------:R-:W-:Y:S05]  /*14b60*/  BSYNC.RECONVERGENT B0 ;  /* 0x0000000000007941 */ /* 0x000fea0003800200 */
.L_x_8906:
        /* <DEDUP_REMOVED lines=35> */
.L_x_8909:
[----:B------:R-:W-:Y:S05]  /*14da0*/  BSYNC.RECONVERGENT B0 ;  /* 0x0000000000007941 */ /* 0x000fea0003800200 */
.L_x_8908:
        /* <DEDUP_REMOVED lines=23> */
[----:B------:R-:W-:Y:S01]  /*14f20*/  IMAD.U32 R17, RZ, RZ, UR9 ;  /* 0x00000009ff117e24 */ /* 0x000fe2000f8e00ff */
        /* <DEDUP_REMOVED lines=14> */
.L_x_8914:
[----:B------:R-:W2:Y:S01]  /*15010*/  LDC.64 R2, c[0x0][0x778] ;  /* 0x0001de00ff027b82 */ /* 0x000ea20000000a00 */
[----:B------:R-:W-:-:S04]  /*15020*/  IMAD.IADD R9, R23, 0x1, R0 ;  /* 0x0000000117097824 */ /* 0x000fc800078e0200 */
[----:B--2---:R-:W-:-:S05]  /*15030*/  IMAD.WIDE.U32 R2, R9, 0x10, R2 ;  /* 0x0000001009027825 */ /* 0x004fca00078e0002 */
[----:B------:R-:W2:Y:S04]  /*15040*/  LDG.E R9, desc[UR36][R2.64] ;  /* 0x0000002402097981 */ /* 0x000ea8000c1e1900 */
[----:B------:R-:W3:Y:S04]  /*15050*/  LDG.E R6, desc[UR36][R2.64+0x4] ;  /* 0x0000042402067981 */ /* 0x000ee8000c1e1900 */
[----:B------:R-:W4:Y:S04]  /*15060*/  LDG.E R11, desc[UR36][R2.64+0x8] ;  /* 0x00000824020b7981 */ /* 0x000f28000c1e1900 */
[----:B------:R-:W5:Y:S01]  /*15070*/  LDG.E R8, desc[UR36][R2.64+0xc] ;  /* 0x00000c2402087981 */ /* 0x000f62000c1e1900 */
[----:B------:R-:W-:-:S04]  /*15080*/  IADD3 R0, PT, PT, R7, R0, RZ ;  /* 0x0000000007007210 */ /* 0x000fc80007ffe0ff */
[----:B------:R-:W-:Y:S02]  /*15090*/  ISETP.GE.U32.AND P1, PT, R0, UR8, PT ;  /* 0x0000000800007c0c */ /* 0x000fe4000bf26070 */
[----:B--2---:R-:W-:Y:S01]  /*150a0*/  IADD3 R16, PT, PT, R9, R16, RZ ;  /* 0x0000001009107210 */ /* 0x004fe20007ffe0ff */
[----:B---3--:R-:W-:Y:S01]  /*150b0*/  IMAD.IADD R17, R6, 0x1, R17 ;  /* 0x0000000106117824 */ /* 0x008fe200078e0211 */
[----:B----4-:R-:W-:Y:S02]  /*150c0*/  IADD3 R18, PT, PT, R11, R18, RZ ;  /* 0x000000120b127210 */ /* 0x010fe40007ffe0ff */
[----:B-----5:R-:W-:-:S07]  /*150d0*/  IADD3 R19, PT, PT, R8, R19, RZ ;  /* 0x0000001308137210 */ /* 0x020fce0007ffe0ff */
[----:B------:R-:W-:Y:S05]  /*150e0*/  @!P1 BRA `(.L_x_8914) ;  /* 0xfffffffc00c89947 */ /* 0x000fea000383ffff */
[----:B------:R-:W-:Y:S05]  /*150f0*/  BSYNC.RECONVERGENT B1 ;  /* 0x0000000000017941 */ /* 0x000fea0003800200 */
.L_x_8913:
[----:B------:R-:W-:Y:S05]  /*15100*/  BRA `(.L_x_8912) ;  /* 0x0000000000747947 */ /* 0x000fea0003800000 */
.L_x_8911:
        /* <DEDUP_REMOVED lines=8> */
[----:B------:R-:W-:Y:S01]  /*15190*/  IMAD.MOV.U32 R0, RZ, RZ, R22 ;  /* 0x000000ffff007224 */ /* 0x000fe200078e0016 */
[----:B------:R-:W-:Y:S01]  /*151a0*/  MOV R17, UR9 ;  /* 0x0000000900117c02 */ /* 0x000fe20008000f00 */
[----:B------:R-:W-:Y:S01]  /*151b0*/  IMAD.U32 R19, RZ, RZ, UR9 ;  /* 0x00000009ff137e24 */ /* 0x000fe2000f8e00ff */
[----:B------:R-:W-:-:S04]  /*151c0*/  MOV R18, UR9 ;  /* 0x0000000900127c02 */ /* 0x000fc80008000f00 */
[----:B------:R-:W4:Y:S08]  /*151d0*/  LDC.64 R6, c[0x0][0x778] ;  /* 0x0001de00ff067b82 */ /* 0x000f300000000a00 */
[----:B------:R-:W0:Y:S01]  /*151e0*/  LDC R13, c[0x0][0x364] ;  /* 0x0000d900ff0d7b82 */ /* 0x000e220000000800 */
[----:B--2---:R-:W-:-:S07]  /*151f0*/  IMAD R23, R23, UR5, RZ ;  /* 0x0000000517177c24 */ /* 0x004fce000f8e02ff */
.L_x_8915:
        /* <DEDUP_REMOVED lines=9> */
[----:B--2---:R-:W-:Y:S01]  /*15290*/  IMAD.IADD R16, R9, 0x1, R16 ;  /* 0x0000000109107824 */ /* 0x004fe200078e0210 */
[----:B---3--:R-:W-:Y:S02]  /*152a0*/  IADD3 R17, PT, PT, R8, R17, RZ ;  /* 0x0000001108117210 */ /* 0x008fe40007ffe0ff */
[----:B----4-:R-:W-:Y:S01]  /*152b0*/  IADD3 R18, PT, PT, R11, R18, RZ ;  /* 0x000000120b127210 */ /* 0x010fe20007ffe0ff */
[----:B-----5:R-:W-:-:S08]  /*152c0*/  IMAD.IADD R19, R10, 0x1, R19 ;  /* 0x000000010a137824 */ /* 0x020fd000078e0213 */
[----:B------:R-:W-:Y:S05]  /*152d0*/  @!P1 BRA `(.L_x_8915) ;  /* 0xfffffffc00c89947 */ /* 0x000fea000383ffff */
.L_x_8912:
[----:B------:R-:W-:Y:S05]  /*152e0*/  BSYNC.RECONVERGENT B0 ;  /* 0x0000000000007941 */ /* 0x000fea0003800200 */
.L_x_8910:
        /* <DEDUP_REMOVED lines=12> */
.L_x_8917:
        /* <DEDUP_REMOVED lines=10> */
[----:B--23--:R-:W-:Y:S01]  /*15450*/  @!P1 IADD3 R16, PT, PT, R16, R8, RZ ;  /* 0x0000000810109210 */ /* 0x00cfe20007ffe0ff */
[----:B------:R-:W-:Y:S01]  /*15460*/  @!P1 IMAD.IADD R17, R17, 0x1, R9 ;  /* 0x0000000111119824 */ /* 0x000fe200078e0209 */
[----:B------:R-:W-:Y:S02]  /*15470*/  @!P1 IADD3 R18, PT, PT, R18, R10, RZ ;  /* 0x0000000a12129210 */ /* 0x000fe40007ffe0ff */
[----:B------:R-:W-:-:S05]  /*15480*/  @!P1 IADD3 R19, PT, PT, R19, R11, RZ ;  /* 0x0000000b13139210 */ /* 0x000fca0007ffe0ff */
[----:B------:R3:W-:Y:S01]  /*15490*/  @!P1 STS.128 [R0], R16 ;  /* 0x0000001000009388 */ /* 0x0007e20000000c00 */
[----:B------:R-:W-:Y:S05]  /*154a0*/  BRA.U UP1, `(.L_x_8917) ;  /* 0xfffffffd01c07547 */ /* 0x000fea000b83ffff */
.L_x_8916:
        /* <DEDUP_REMOVED lines=9> */
.L_x_8920:
[----:B------:R-:W-:Y:S01]  /*15540*/  SHF.R.U32.HI R6, RZ, 0x1, R2 ;  /* 0x00000001ff067819 */ /* 0x000fe20000011602 */
[----:B------:R-:W-:Y:S03]  /*15550*/  BAR.SYNC.DEFER_BLOCKING 0x0 ;  /* 0x0000000000007b1d */ /* 0x000fe60000010000 */
[----:B------:R-:W-:-:S04]  /*15560*/  IADD3 R3, PT, PT, R6, R25, RZ ;  /* 0x0000001906037210 */ /* 0x000fc80007ffe0ff */
[----:B------:R-:W-:-:S04]  /*15570*/  ISETP.GE.U32.AND P1, PT, R3, UR5, PT ;  /* 0x0000000503007c0c */ /* 0x000fc8000bf26070 */
[----:B------:R-:W-:-:S13]  /*15580*/  ISETP.GE.U32.OR P1, PT, R25, R6, P1 ;  /* 0x000000061900720c */ /* 0x000fda0000f26470 */
[----:B------:R-:W-:-:S05]  /*15590*/  @!P1 LEA R3, R6, R0, 0x4 ;  /* 0x0000000006039211 */ /* 0x000fca00078e20ff */
[----:B--2---:R-:W2:Y:S02]  /*155a0*/  @!P1 LDS.128 R8, [R3] ;  /* 0x0000000003089984 */ /* 0x004ea40000000c00 */
[----:B--234-:R-:W-:Y:S01]  /*155b0*/  @!P1 IMAD.IADD R16, R16, 0x1, R8 ;  /* 0x0000000110109824 */ /* 0x01cfe200078e0208 */
[----:B------:R-:W-:Y:S01]  /*155c0*/  @!P1 IADD3 R17, PT, PT, R17, R9, RZ ;  /* 0x0000000911119210 */ /* 0x000fe20007ffe0ff */
[----:B------:R-:W-:Y:S01]  /*155d0*/  @!P1 IMAD.IADD R19, R19, 0x1, R11 ;  /* 0x0000000113139824 */ /* 0x000fe200078e020b */
[----:B------:R-:W-:-:S05]  /*155e0*/  @!P1 IADD3 R18, PT, PT, R18, R10, RZ ;  /* 0x0000000a12129210 */ /* 0x000fca0007ffe0ff */
[----:B------:R2:W-:Y:S01]  /*155f0*/  @!P1 STS.128 [R0], R16 ;  /* 0x0000001000009388 */ /* 0x0005e20000000c00 */
[----:B------:R-:W-:Y:S02]  /*15600*/  ISETP.GT.U32.AND P1, PT, R2, 0x7f, PT ;  /* 0x0000007f0200780c */ /* 0x000fe40003f24070 */
[----:B------:R-:W-:-:S11]  /*15610*/  MOV R2, R6 ;  /* 0x0000000600027202 */ /* 0x000fd60000000f00 */
[----:B------:R-:W-:Y:S05]  /*15620*/  @P1 BRA `(.L_x_8920) ;  /* 0xfffffffc00c41947 */ /* 0x000fea000383ffff */
.L_x_8919:
[----:B------:R-:W-:Y:S01]  /*15630*/  BAR.SYNC.DEFER_BLOCKING 0x0 ;  /* 0x0000000000007b1d */ /* 0x000fe20000010000 */
[----:B------:R-:W-:-:S09]  /*15640*/  UISETP.GE.U32.AND UP0, UPT, UR4, 0x2, UPT ;  /* 0x000000020400788c */ /* 0x000fd2000bf06070 */
[----:B------:R-:W-:Y:S05]  /*15650*/  BRA.U !UP0, `(.L_x_8918) ;  /* 0x0000000108307547 */ /* 0x000fea000b800000 */
[----:B--234-:R-:W-:-:S07]  /*15660*/  HFMA2 R0, -RZ, RZ, 0, 5.9604644775390625e-08 ;  /* 0x00000001ff007431 */ /* 0x01cfce00000001ff */
.L_x_8921:
[----:B------:R-:W2:Y:S04]  /*15670*/  SHFL.DOWN PT, R3, R16, R0, 0x1f ;  /* 0x08001f0010037589 */ /* 0x000ea800000e0000 */
[----:B------:R-:W3:Y:S04]  /*15680*/  SHFL.DOWN PT, R2, R17, R0, 0x1f ;  /* 0x08001f0011027589 */ /* 0x000ee800000e0000 */
[----:B------:R-:W4:Y:S04]  /*15690*/  SHFL.DOWN PT, R7, R18, R0, 0x1f ;  /* 0x08001f0012077589 */ /* 0x000f2800000e0000 */
[----:B------:R5:W0:Y:S02]  /*156a0*/  SHFL.DOWN PT, R6, R19, R0, 0x1f ;  /* 0x08001f0013067589 */ /* 0x000a2400000e0000 */
[----:B-----5:R-:W-:Y:S01]  /*156b0*/  IMAD.SHL.U32 R0, R0, 0x2, RZ ;  /* 0x0000000200007824 */ /* 0x020fe200078e00ff */
[----:B--2---:R-:W-:-:S04]  /*156c0*/  IADD3 R16, PT, PT, R3, R16, RZ ;  /* 0x0000001003107210 */ /* 0x004fc80007ffe0ff */
[----:B------:R-:W-:Y:S02]  /*156d0*/  ISETP.GE.AND P1, PT, R0, UR4, PT ;  /* 0x0000000400007c0c */ /* 0x000fe4000bf26270 */
[----:B---3--:R-:W-:Y:S01]  /*156e0*/  IADD3 R17, PT, PT, R2, R17, RZ ;  /* 0x0000001102117210 */ /* 0x008fe20007ffe0ff */
[----:B----4-:R-:W-:Y:S01]  /*156f0*/  IMAD.IADD R18, R7, 0x1, R18 ;  /* 0x0000000107127824 */ /* 0x010fe200078e0212 */
[----:B0-----:R-:W-:-:S09]  /*15700*/  IADD3 R19, PT, PT, R6, R19, RZ ;  /* 0x0000001306137210 */ /* 0x001fd20007ffe0ff */
[----:B------:R-:W-:Y:S05]  /*15710*/  @!P1 BRA `(.L_x_8921) ;  /* 0xfffffffc00d49947 */ /* 0x000fea000383ffff */
.L_x_8918:
        /* <DEDUP_REMOVED lines=11> */
[----:B------:R-:W-:Y:S01]  /*157d0*/  IADD3 R2, P1, PT, R24, UR4, RZ ;  /* 0x0000000418027c10 */ /* 0x000fe2000ff3e0ff */
[----:B------:R-:W-:Y:S01]  /*157e0*/  IMAD.X R7, RZ, RZ, UR5, P3 ;  /* 0x00000005ff077e24 */ /* 0x000fe200098e06ff */
[----:B------:R-:W-:-:S02]  /*157f0*/  IADD3.X R9, PT, PT, RZ, UR5, RZ, P4, !PT ;  /* 0x00000005ff097c10 */ /* 0x000fc4000a7fe4ff */
[----:B------:R-:W-:Y:S02]  /*15800*/  IADD3.X R5, PT, PT, RZ, UR5, RZ, P2, !PT ;  /* 0x00000005ff057c10 */ /* 0x000fe400097fe4ff */
[----:B------:R-:W-:Y:S01]  /*15810*/  IADD3.X R3, PT, PT, RZ, UR5, RZ, P1, !PT ;  /* 0x00000005ff037c10 */ /* 0x000fe20008ffe4ff */
[----:B------:R-:W5:Y:S04]  /*15820*/  @P0 LDG.E R11, desc[UR36][R8.64] ;  /* 0x00000024080b0981 */ /* 0x000f68000c1e1900 */
[----:B--234-:R-:W2:Y:S04]  /*15830*/  @P0 LDG.E R0, desc[UR36][R6.64] ;  /* 0x0000002406000981 */ /* 0x01cea8000c1e1900 */
[----:B------:R-:W3:Y:S04]  /*15840*/  @P0 LDG.E R13, desc[UR36][R4.64] ;  /* 0x00000024040d0981 */ /* 0x000ee8000c1e1900 */
[----:B------:R-:W4:Y:S01]  /*15850*/  @P0 LDG.E R10, desc[UR36][R2.64] ;  /* 0x00000024020a0981 */ /* 0x000f22000c1e1900 */
[----:B------:R-:W0:Y:S02]  /*15860*/  LDCU.U8 UR4, c[0x0][0x791] ;  /* 0x0000f220ff0477ac */ /* 0x000e240008000000 */
[----:B0-----:R-:W-:Y:S01]  /*15870*/  ISETP.NE.AND P1, PT, RZ, UR4, PT ;  /* 0x00000004ff007c0c */ /* 0x001fe2000bf25270 */
[----:B-----5:R-:W-:Y:S01]  /*15880*/  @P0 IMAD.IADD R16, R16, 0x1, R11 ;  /* 0x0000000110100824 */ /* 0x020fe200078e020b */
[----:B--2---:R-:W-:-:S11]  /*15890*/  @P0 IADD3 R17, PT, PT, R17, R0, RZ ;  /* 0x0000000011110210 */ /* 0x004fd60007ffe0ff */
[----:B------:R0:W-:Y:S01]  /*158a0*/  @!P1 STG.E desc[UR36][R8.64], R16 ;  /* 0x0000001008009986 */ /* 0x0001e2000c101924 */
[----:B---3--:R-:W-:-:S03]  /*158b0*/  @P0 IADD3 R18, PT, PT, R18, R13, RZ ;  /* 0x0000000d12120210 */ /* 0x008fc60007ffe0ff */
[----:B------:R0:W-:Y:S01]  /*158c0*/  @!P1 STG.E desc[UR36][R6.64], R17 ;  /* 0x0000001106009986 */ /* 0x0001e2000c101924 */
[----:B----4-:R-:W-:-:S03]  /*158d0*/  @P0 IMAD.IADD R19, R19, 0x1, R10 ;  /* 0x0000000113130824 */ /* 0x010fc600078e020a */
        /* <DEDUP_REMOVED lines=22> */
.L_x_8924:
        /* <DEDUP_REMOVED lines=19> */
.L_x_8925:
[----:B------:R-:W-:Y:S05]  /*15b70*/  BRA `(.L_x_8926) ;  /* 0x0000000000047947 */ /* 0x000fea0003800000 */
.L_x_8923:
[----:B------:R2:W-:Y:S02]  /*15b80*/  STG.E desc[UR36][R8.64], R16 ;  /* 0x0000001008007986 */ /* 0x0005e4000c101924 */
.L_x_8926:
        /* <DEDUP_REMOVED lines=9> */
[----:B------:R-:W-:Y:S02]  /*15c20*/  HFMA2 R12, -RZ, RZ, 0, 5.9604644775390625e-08 ;  /* 0x00000001ff0c7431 */ /* 0x000fe400000001ff */
[----:B--2---:R-:W-:Y:S01]  /*15c30*/  IMAD.MOV.U32 R8, RZ, RZ, 0x2ef ;  /* 0x000002efff087424 */ /* 0x004fe200078e00ff */
        /* <DEDUP_REMOVED lines=12> */
.L_x_8928:
        /* <DEDUP_REMOVED lines=19> */
.L_x_8929:
[----:B------:R-:W-:Y:S05]  /*15e30*/  BRA `(.L_x_8930) ;  /* 0x00000000000c7947 */ /* 0x000fea0003800000 */
.L_x_8927:
[----:B------:R-:W-:-:S04]  /*15e40*/  IADD3 R26, P0, PT, R26, UR6, RZ ;  /* 0x000000061a1a7c10 */ /* 0x000fc8000ff1e0ff */
[----:B------:R-:W-:-:S05]  /*15e50*/  IADD3.X R27, PT, PT, RZ, UR7, RZ, P0, !PT ;  /* 0x00000007ff1b7c10 */ /* 0x000fca00087fe4ff */
[----:B------:R3:W-:Y:S04]  /*15e60*/  STG.E desc[UR36][R26.64], R18 ;  /* 0x000000121a007986 */ /* 0x0007e8000c101924 */
.L_x_8930:
[----:B------:R-:W4:Y:S02]  /*15e70*/  LDCU.64 UR4, c[0x0][0x760] ;  /* 0x0000ec00ff0477ac */ /* 0x000f240008000a00 */
[----:B----4-:R-:W-:-:S04]  /*15e80*/  IADD3 R24, P0, PT, R24, UR4, RZ ;  /* 0x0000000418187c10 */ /* 0x010fc8000ff1e0ff */
[----:B------:R-:W-:-:S05]  /*15e90*/  IADD3.X R25, PT, PT, RZ, UR5, RZ, P0, !PT ;  /* 0x00000005ff197c10 */ /* 0x000fca00087fe4ff */
[----:B------:R-:W-:Y:S01]  /*15ea0*/  STG.E desc[UR36][R24.64], R19 ;  /* 0x0000001318007986 */ /* 0x000fe2000c101924 */
[----:B------:R-:W-:Y:S05]  /*15eb0*/  EXIT ;  /* 0x000000000000794d */ /* 0x000fea0003800000 */
.L_x_8922:
        /* <DEDUP_REMOVED lines=9> */
[----:B-----5:R-:W-:Y:S01]  /*15f50*/  IMAD.IADD R16, R16, 0x1, R3 ;  /* 0x0000000110107824 */ /* 0x020fe200078e0203 */
[----:B--2---:R-:W-:-:S02]  /*15f60*/  IADD3 R17, PT, PT, R17, R0, RZ ;  /* 0x0000000011117210 */ /* 0x004fc40007ffe0ff */
[----:B---3--:R-:W-:Y:S01]  /*15f70*/  IADD3 R18, PT, PT, R18, R7, RZ ;  /* 0x0000000712127210 */ /* 0x008fe20007ffe0ff */
[----:B----4-:R-:W-:-:S07]  /*15f80*/  IMAD.IADD R19, R19, 0x1, R2 ;  /* 0x0000000113137824 */ /* 0x010fce00078e0202 */
.L_x_8931:
        /* <DEDUP_REMOVED lines=17> */
[----:B------:R-:W-:-:S07]  /*160a0*/  IMAD.U32 R11, RZ, RZ, UR9 ;  /* 0x00000009ff0b7e24 */ /* 0x000fce000f8e00ff */
[----:B------:R-:W-:-:S07]  /*160b0*/  LEPC R20, `(.L_x_8934) ;  /* 0x000000001014794e */ /* 0x000fce0000000000 */
[----:B-1-34-:R-:W-:Y:S05]  /*160c0*/  CALL.ABS.NOINC R14 ;  /* 0x000000000e007343 */ /* 0x01afea0003c00000 */
.L_x_8934:
        /* <DEDUP_REMOVED lines=19> */
.L_x_8935:
[----:B------:R-:W-:Y:S05]  /*16200*/  BRA `(.L_x_8936) ;  /* 0x0000000000107947 */ /* 0x000fea0003800000 */
.L_x_8933:
[----:B------:R-:W0:Y:S02]  /*16210*/  LDCU.64 UR4, c[0x0][0x760] ;  /* 0x0000ec00ff0477ac */ /* 0x000e240008000a00 */
[----:B0-----:R-:W-:-:S04]  /*16220*/  IADD3 R28, P0, PT, R28, UR4, RZ ;  /* 0x000000041c1c7c10 */ /* 0x001fc8000ff1e0ff */
[----:B------:R-:W-:-:S05]  /*16230*/  IADD3.X R29, PT, PT, RZ, UR5, RZ, P0, !PT ;  /* 0x00000005ff1d7c10 */ /* 0x000fca00087fe4ff */
[----:B------:R0:W-:Y:S04]  /*16240*/  STG.E desc[UR36][R28.64], R16 ;  /* 0x000000101c007986 */ /* 0x0001e8000c101924 */
.L_x_8936:
[----:B------:R-:W5:Y:S01]  /*16250*/  LDCU.64 UR6, c[0x0][0x760] ;  /* 0x0000ec00ff0677ac */ /* 0x000f620008000a00 */
[----:B------:R-:W1:Y:S01]  /*16260*/  LDCU UR4, c[0x0][0x794] ;  /* 0x0000f280ff0477ac */ /* 0x000e620008000800 */
[----:B-----5:R-:W-:Y:S01]  /*16270*/  IADD3 R2, P0, PT, R27, UR6, RZ ;  /* 0x000000061b027c10 */ /* 0x020fe2000ff1e0ff */
[----:B-1----:R-:W-:-:S04]  /*16280*/  UISETP.NE.AND UP0, UPT, UR4, 0x1, UPT ;  /* 0x000000010400788c */ /* 0x002fc8000bf05270 */
[----:B------:R-:W-:-:S05]  /*16290*/  IMAD.X R3, RZ, RZ, UR7, P0 ;  /* 0x00000007ff037e24 */ /* 0x000fca00080e06ff */
[----:B------:R1:W-:Y:S01]  /*162a0*/  STG.E desc[UR36][R2.64], R17 ;  /* 0x0000001102007986 */ /* 0x0003e2000c101924 */
        /* <DEDUP_REMOVED lines=10> */
[----:B------:R-:W-:Y:S01]  /*16350*/  MOV R5, UR5 ;  /* 0x0000000500057c02 */ /* 0x000fe20008000f00 */
[----:B-----5:R-:W-:Y:S01]  /*16360*/  IMAD.U32 R6, RZ, RZ, UR6 ;  /* 0x00000006ff067e24 */ /* 0x020fe2000f8e00ff */
[----:B------:R-:W-:-:S02]  /*16370*/  MOV R7, UR7 ;  /* 0x0000000700077c02 */ /* 0x000fc40008000f00 */
[----:B--2---:R-:W-:Y:S01]  /*16380*/  MOV R10, UR8 ;  /* 0x00000008000a7c02 */ /* 0x004fe20008000f00 */
[----:B------:R-:W-:-:S07]  /*16390*/  IMAD.U32 R11, RZ, RZ, UR9 ;  /* 0x00000009ff0b7e24 */ /* 0x000fce000f8e00ff */
[----:B------:R-:W-:-:S07]  /*163a0*/  LEPC R20, `(.L_x_8938) ;  /* 0x000000001014794e */ /* 0x000fce0000000000 */
[----:B0--34-:R-:W-:Y:S05]  /*163b0*/  CALL.ABS.NOINC R14 ;  /* 0x000000000e007343 */ /* 0x019fea0003c00000 */
.L_x_8938:
        /* <DEDUP_REMOVED lines=19> */
.L_x_8939:
[----:B------:R-:W-:Y:S05]  /*164f0*/  BRA `(.L_x_8940) ;  /* 0x00000000000c7947 */ /* 0x000fea0003800000 */
.L_x_8937:
[----:B------:R-:W-:-:S04]  /*16500*/  IADD3 R26, P0, PT, R26, UR6, RZ ;  /* 0x000000061a1a7c10 */ /* 0x000fc8000ff1e0ff */
[----:B------:R-:W-:-:S05]  /*16510*/  IADD3.X R27, PT, PT, RZ, UR7, RZ, P0, !PT ;  /* 0x00000007ff1b7c10 */ /* 0x000fca00087fe4ff */
[----:B------:R0:W-:Y:S04]  /*16520*/  STG.E desc[UR36][R26.64], R18 ;  /* 0x000000121a007986 */ /* 0x0001e8000c101924 */
.L_x_8940:
[----:B------:R-:W5:Y:S02]  /*16530*/  LDCU.64 UR4, c[0x0][0x760] ;  /* 0x0000ec00ff0477ac */ /* 0x000f640008000a00 */
[----:B-----5:R-:W-:-:S05]  /*16540*/  IADD3 R24, P0, PT, R24, UR4, RZ ;  /* 0x0000000418187c10 */ /* 0x020fca000ff1e0ff */
[----:B------:R-:W-:-:S05]  /*16550*/  IMAD.X R25, RZ, RZ, UR5, P0 ;  /* 0x00000005ff197e24 */ /* 0x000fca00080e06ff */
[----:B------:R-:W-:Y:S01]  /*16560*/  STG.E desc[UR36][R24.64], R19 ;  /* 0x0000001318007986 */ /* 0x000fe2000c101924 */
[----:B------:R-:W-:Y:S05]  /*16570*/  EXIT ;  /* 0x000000000000794d */ /* 0x000fea0003800000 */
.L_x_8932:
[----:B------:R-:W-:Y:S04]  /*16580*/  STG.E desc[UR36][R4.64], R16 ;  /* 0x0000001004007986 */ /* 0x000fe8000c101924 */
[----:B------:R-:W-:Y:S04]  /*16590*/  STG.E desc[UR36][R4.64+0x4], R17 ;  /* 0x0000041104007986 */ /* 0x000fe8000c101924 */
[----:B------:R-:W-:Y:S04]  /*165a0*/  STG.E desc[UR36][R4.64+0x8], R18 ;  /* 0x0000081204007986 */ /* 0x000fe8000c101924 */
[----:B------:R-:W-:Y:S01]  /*165b0*/  STG.E desc[UR36][R4.64+0xc], R19 ;  /* 0x00000c1304007986 */ /* 0x000fe2000c101924 */
[----:B------:R-:W-:Y:S05]  /*165c0*/  EXIT ;  /* 0x000000000000794d */ /* 0x000fea0003800000 */
.L_x_8901:
        /* <DEDUP_REMOVED lines=30> */
[----:B0-----:R-:W-:-:S02]  /*167b0*/  ISETP.NE.AND P1, PT, RZ, UR4, PT ;  /* 0x00000004ff007c0c */ /* 0x001fc4000bf25270 */
[----:B--2---:R-:W-:Y:S01]  /*167c0*/  @P0 IADD3 R16, PT, PT, R16, R11, RZ ;  /* 0x0000000b10100210 */ /* 0x004fe20007ffe0ff */
[----:B---3--:R-:W-:-:S10]  /*167d0*/  @P0 IMAD.IADD R17, R17, 0x1, R0 ;  /* 0x0000000111110824 */ /* 0x008fd400078e0200 */
[----:B------:R0:W-:Y:S01]  /*167e0*/  @!P1 STG.E desc[UR36][R8.64], R16 ;  /* 0x0000001008009986 */ /* 0x0001e2000c101924 */
[----:B----4-:R-:W-:-:S03]  /*167f0*/  @P0 IADD3 R18, PT, PT, R18, R13, RZ ;  /* 0x0000000d12120210 */ /* 0x010fc60007ffe0ff */
[----:B------:R0:W-:Y:S01]  /*16800*/  @!P1 STG.E desc[UR36][R6.64], R17 ;  /* 0x0000001106009986 */ /* 0x0001e2000c101924 */
[----:B-----5:R-:W-:-:S03]  /*16810*/  @P0 IADD3 R19, PT, PT, R19, R10, RZ ;  /* 0x0000000a13130210 */ /* 0x020fc60007ffe0ff */
        /* <DEDUP_REMOVED lines=22> */
.L_x_8943:
        /* <DEDUP_REMOVED lines=19> */
.L_x_8944:
[----:B------:R-:W-:Y:S05]  /*16ab0*/  BRA `(.L_x_8945) ;  /* 0x0000000000047947 */ /* 0x000fea0003800000 */
.L_x_8942:
[----:B------:R2:W-:Y:S02]  /*16ac0*/  STG.E desc[UR36][R8.64], R16 ;  /* 0x0000001008007986 */ /* 0x0005e4000c101924 */
.L_x_8945:
        /* <DEDUP_REMOVED lines=9> */
[----:B--2---:R-:W-:Y:S02]  /*16b60*/  HFMA2 R8, -RZ, RZ, 0, 4.4763088226318359375e-05 ;  /* 0x000002efff087431 */ /* 0x004fe400000001ff */
        /* <DEDUP_REMOVED lines=13> */
.L_x_8947:
        /* <DEDUP_REMOVED lines=19> */
.L_x_8948:
[----:B------:R-:W-:Y:S05]  /*16d70*/  BRA `(.L_x_8949) ;  /* 0x00000000000c7947 */ /* 0x000fea0003800000 */
.L_x_8946:
[----:B------:R-:W-:-:S05]  /*16d80*/  IADD3 R26, P0, PT, R26, UR6, RZ ;  /* 0x000000061a1a7c10 */ /* 0x000fca000ff1e0ff */
[----:B------:R-:W-:-:S05]  /*16d90*/  IMAD.X R27, RZ, RZ, UR7, P0 ;  /* 0x00000007ff1b7e24 */ /* 0x000fca00080e06ff */
[----:B------:R3:W-:Y:S03]  /*16da0*/  STG.E desc[UR36][R26.64], R18 ;  /* 0x000000121a007986 */ /* 0x0007e6000c101924 */
.L_x_8949:
[----:B------:R-:W4:Y:S02]  /*16db0*/  LDCU.64 UR4, c[0x0][0x760] ;  /* 0x0000ec00ff0477ac */ /* 0x000f240008000a00 */
[----:B----4-:R-:W-:-:S04]  /*16dc0*/  IADD3 R24, P0, PT, R24, UR4, RZ ;  /* 0x0000000418187c10 */ /* 0x010fc8000ff1e0ff */
[----:B------:R-:W-:-:S05]  /*16dd0*/  IADD3.X R25, PT, PT, RZ, UR5, RZ, P0, !PT ;  /* 0x00000005ff197c10 */ /* 0x000fca00087fe4ff */
[----:B------:R-:W-:Y:S01]  /*16de0*/  STG.E desc[UR36][R24.64], R19 ;  /* 0x0000001318007986 */ /* 0x000fe2000c101924 */
[----:B------:R-:W-:Y:S05]  /*16df0*/  EXIT ;  /* 0x000000000000794d */ /* 0x000fea0003800000 */
.L_x_8941:
        /* <DEDUP_REMOVED lines=9> */
[----:B--2---:R-:W-:Y:S01]  /*16e90*/  IADD3 R16, PT, PT, R16, R3, RZ ;  /* 0x0000000310107210 */ /* 0x004fe20007ffe0ff */
[----:B---3--:R-:W-:Y:S01]  /*16ea0*/  IMAD.IADD R17, R17, 0x1, R0 ;  /* 0x0000000111117824 */ /* 0x008fe200078e0200 */
[----:B----4-:R-:W-:-:S02]  /*16eb0*/  IADD3 R18, PT, PT, R18, R7, RZ ;  /* 0x0000000712127210 */ /* 0x010fc40007ffe0ff */
[----:B-----5:R-:W-:-:S07]  /*16ec0*/  IADD3 R19, PT, PT, R19, R2, RZ ;  /* 0x0000000213137210 */ /* 0x020fce0007ffe0ff */
.L_x_8950:
[----:B------:R-:W-:Y:S05]  /*16ed0*/  BRA.U !UP1, `(.L_x_8951) ;  /* 0x0000000509787547 */ /* 0x000fea000b800000 */
        /* <DEDUP_REMOVED lines=19> */
.L_x_8953:
        /* <DEDUP_REMOVED lines=19> */
.L_x_8954:
[----:B------:R-:W-:Y:S05]  /*17140*/  BRA `(.L_x_8955) ;  /* 0x0000000000107947 */ /* 0x000fea0003800000 */
.L_x_8952:
[----:B------:R-:W2:Y:S02]  /*17150*/  LDCU.64 UR4, c[0x0][0x760] ;  /* 0x0000ec00ff0477ac */ /* 0x000ea40008000a00 */
[----:B--2---:R-:W-:-:S04]  /*17160*/  IADD3 R2, P0, PT, R29, UR4, RZ ;  /* 0x000000041d027c10 */ /* 0x004fc8000ff1e0ff */
[----:B------:R-:W-:-:S05]  /*17170*/  IADD3.X R3, PT, PT, RZ, UR5, RZ, P0, !PT ;  /* 0x00000005ff037c10 */ /* 0x000fca00087fe4ff */
[----:B------:R2:W-:Y:S04]  /*17180*/  STG.E desc[UR36][R2.64], R16 ;  /* 0x0000001002007986 */ /* 0x0005e8000c101924 */
.L_x_8955:
        /* <DEDUP_REMOVED lines=23> */
.L_x_8957:
        /* <DEDUP_REMOVED lines=19> */
.L_x_8958:
[----:B------:R-:W-:Y:S05]  /*17430*/  BRA `(.L_x_8959) ;  /* 0x00000000000c7947 */ /* 0x000fea0003800000 */
.L_x_8956:
[----:B------:R-:W-:-:S04]  /*17440*/  IADD3 R26, P0, PT, R26, UR6, RZ ;  /* 0x000000061a1a7c10 */ /* 0x000fc8000ff1e0ff */
[----:B------:R-:W-:-:S05]  /*17450*/  IADD3.X R27, PT, PT, RZ, UR7, RZ, P0, !PT ;  /* 0x00000007ff1b7c10 */ /* 0x000fca00087fe4ff */
[----:B------:R3:W-:Y:S04]  /*17460*/  STG.E desc[UR36][R26.64], R18 ;  /* 0x000000121a007986 */ /* 0x0007e8000c101924 */
.L_x_8959:
[----:B------:R-:W4:Y:S02]  /*17470*/  LDCU.64 UR4, c[0x0][0x760] ;  /* 0x0000ec00ff0477ac */ /* 0x000f240008000a00 */
[----:B----4-:R-:W-:-:S04]  /*17480*/  IADD3 R24, P0, PT, R24, UR4, RZ ;  /* 0x0000000418187c10 */ /* 0x010fc8000ff1e0ff */
[----:B------:R-:W-:-:S05]  /*17490*/  IADD3.X R25, PT, PT, RZ, UR5, RZ, P0, !PT ;  /* 0x00000005ff197c10 */ /* 0x000fca00087fe4ff */
[----:B------:R-:W-:Y:S01]  /*174a0*/  STG.E desc[UR36][R24.64], R19 ;  /* 0x0000001318007986 */ /* 0x000fe2000c101924 */
[----:B------:R-:W-:Y:S05]  /*174b0*/  EXIT ;  /* 0x000000000000794d */ /* 0x000fea0003800000 */
.L_x_8951:
[----:B------:R-:W-:Y:S04]  /*174c0*/  STG.E desc[UR36][R4.64], R16 ;  /* 0x0000001004007986 */ /* 0x000fe8000c101924 */
[----:B------:R-:W-:Y:S04]  /*174d0*/  STG.E desc[UR36][R4.64+0x4], R17 ;  /* 0x0000041104007986 */ /* 0x000fe8000c101924 */
[----:B------:R-:W-:Y:S04]  /*174e0*/  STG.E desc[UR36][R4.64+0x8], R18 ;  /* 0x0000081204007986 */ /* 0x000fe8000c101924 */
[----:B------:R-:W-:Y:S01]  /*174f0*/  STG.E desc[UR36][R4.64+0xc], R19 ;  /* 0x00000c1304007986 */ /* 0x000fe2000c101924 */
[----:B------:R-:W-:Y:S05]  /*17500*/  EXIT ;  /* 0x000000000000794d */ /* 0x000fea0003800000 */
.L_x_8960:
        /* <DEDUP_REMOVED lines=15> */
.L_x_10037:


//--------------------- .text._ZN2at6native13reduce_kernelILi512ELi1ENS0_8ReduceOpIaNS0_14func_wrapper_tIaZNS0_11sum_functorIaaaEclERNS_14TensorIteratorEEUlaaE_EEjaLi4ELi4EEEEEvT1_ --------------------------
	.section	.text._ZN2at6native13reduce_kernelILi512ELi1ENS0_8ReduceOpIaNS0_14func_wrapper_tIaZNS0_11sum_functorIaaaEclERNS_14TensorIteratorEEUlaaE_EEjaLi4ELi4EEEEEvT1_,"ax",@progbits
	.align	128
        .global         _ZN2at6native13reduce_kernelILi512ELi1ENS0_8ReduceOpIaNS0_14func_wrapper_tIaZNS0_11sum_functorIaaaEclERNS_14TensorIteratorEEUlaaE_EEjaLi4ELi4EEEEEvT1_
        .type           _ZN2at6native13reduce_kernelILi512ELi1ENS0_8ReduceOpIaNS0_14func_wrapper_tIaZNS0_11sum_functorIaaaEclERNS_14TensorIteratorEEUlaaE_EEjaLi4ELi4EEEEEvT1_,@function
        .size           _ZN2at6native13reduce_kernelILi512ELi1ENS0_8ReduceOpIaNS0_14func_wrapper_tIaZNS0_11sum_functorIaaaEclERNS_14TensorIteratorEEUlaaE_EEjaLi4ELi4EEEEEvT1_,(.L_x_10038 - _ZN2at6native13reduce_kernelILi512ELi1ENS0_8ReduceOpIaNS0_14func_wrapper_tIaZNS0_11sum_functorIaaaEclERNS_14TensorIteratorEEUlaaE_EEjaLi4ELi4EEEEEvT1_)
        .other          _ZN2at6native13reduce_kernelILi512ELi1ENS0_8ReduceOpIaNS0_14func_wrapper_tIaZNS0_11sum_functorIaaaEclERNS_14TensorIteratorEEUlaaE_EEjaLi4ELi4EEEEEvT1_,@"STO_CUDA_ENTRY STV_DEFAULT"
_ZN2at6native13reduce_kernelILi512ELi1ENS0_8ReduceOpIaNS0_14func_wrapper_tIaZNS0_11sum_functorIaaaEclERNS_14TensorIteratorEEUlaaE_EEjaLi4ELi4EEEEEvT1_:
.text._ZN2at6native13reduce_kernelILi512ELi1ENS0_8ReduceOpIaNS0_14func_wrapper_tIaZNS0_11sum_functorIaaaEclERNS_14TensorIteratorEEUlaaE_EEjaLi4ELi4EEEEEvT1_:
        /* <DEDUP_REMOVED lines=295> */
.L_x_8961:
        /* <DEDUP_REMOVED lines=23> */
[C---:B------:R-:W-:Y:S01]  /*13e0*/  ISETP.GT.U32.AND P0, PT, R4.reuse, 0x3, PT ;  /* 0x000000030400780c */ /* 0x040fe20003f04070 */
[----:B------:R-:W-:Y:S01]  /*13f0*/  BSSY.RECONVERGENT B2, `(.L_x_8967) ;  /* 0x0000013000027945 */ /* 0x000fe20003800200 */
[----:B------:R-:W-:Y:S02]  /*1400*/  IADD3 R10, PT, PT, -R11, RZ, RZ ;  /* 0x000000ff0b0a7210 */ /* 0x000fe40007ffe1ff */
[----:B------:R-:W-:Y:S02]  /*1410*/  ISETP.LT.U32.OR P0, PT, R4, R11, P0 ;  /* 0x0000000b0400720c */ /* 0x000fe40000701470 */
[----:B------:R-:W-:Y:S02]  /*1420*/  IADD3 R13, P1, PT, R10, R2, RZ ;  /* 0x000000020a0d7210 */ /* 0x000fe40007f3e0ff */
[----:B------:R-:W-:Y:S02]  /*1430*/  PRMT R9, R8, 0x7610, R9 ;  /* 0x0000761008097816 */ /* 0x000fe40000000009 */
        /* <DEDUP_REMOVED lines=10> */
[----:B------:R-:W-:-:S05]  /*14e0*/  IADD3 R2, P0, PT, R4, R13, RZ ;  /* 0x0000000d04027210 */ /* 0x000fca0007f1e0ff */
[----:B------:R-:W-:-:S06]  /*14f0*/  IMAD.X R3, RZ, RZ, R12, P0 ;  /* 0x000000ffff037224 */ /* 0x000fcc00000e060c */
[----:B------:R-:W2:Y:S02]  /*1500*/  LDG.E.U8 R3, desc[UR36][R2.64] ;  /* 0x0000002402037981 */ /* 0x000ea4000c1e1100 */
[----:B--2---:R-:W-:-:S07]  /*1510*/  IADD3 R9, PT, PT, R8, R3, RZ ;  /* 0x0000000308097210 */ /* 0x004fce0007ffe0ff */
.L_x_8968:
[----:B------:R-:W-:Y:S05]  /*1520*/  BSYNC.RECONVERGENT B2 ;  /* 0x0000000000027941 */ /* 0x000fea0003800200 */
.L_x_8967:
[----:B------:R-:W-:Y:S02]  /*1530*/  IADD3 R2, P0, PT, R13, 0x4, RZ ;  /* 0x000000040d027810 */ /* 0x000fe40007f1e0ff */
[----:B------:R-:W-:-:S03]  /*1540*/  IADD3 R10, PT, PT, R11, -0x4, R0 ;  /* 0xfffffffc0b0a7810 */ /* 0x000fc60007ffe000 */
[----:B------:R-:W-:-:S08]  /*1550*/  IMAD.X R3, RZ, RZ, R12, P0 ;  /* 0x000000ffff037224 */ /* 0x000fd000000e060c */
.L_x_8966:
[----:B------:R-:W-:Y:S05]  /*1560*/  BSYNC.RECONVERGENT B1 ;  /* 0x0000000000017941 */ /* 0x000fea0003800200 */
.L_x_8965:
        /* <DEDUP_REMOVED lines=11> */
[----:B------:R-:W-:Y:S02]  /*1620*/  MOV R5, R7 ;  /* 0x0000000700057202 */ /* 0x000fe40000000f00 */
[C---:B------:R-:W-:Y:S02]  /*1630*/  PRMT R0, R8.reuse, 0x7610, R0 ;  /* 0x0000761008007816 */ /* 0x040fe40000000000 */
[----:B------:R-:W-:-:S07]  /*1640*/  PRMT R11, R8, 0x7610, R11 ;  /* 0x00007610080b7816 */ /* 0x000fce000000000b */
.L_x_8971:
        /* <DEDUP_REMOVED lines=8> */
[----:B------:R-:W-:Y:S01]  /*16d0*/  PRMT R12, R6, 0x7770, RZ ;  /* 0x00007770060c7816 */ /* 0x000fe200000000ff */
[----:B------:R-:W-:Y:S01]  /*16e0*/  IMAD.IADD R11, R14, 0x1, R11 ;  /* 0x000000010e0b7824 */ /* 0x000fe200078e020b */
[----:B------:R-:W-:Y:S01]  /*16f0*/  PRMT R13, R6, 0x7772, RZ ;  /* 0x00007772060d7816 */ /* 0x000fe200000000ff */
[----:B------:R-:W-:Y:S01]  /*1700*/  IMAD.IADD R8, R15, 0x1, R8 ;  /* 0x000000010f087824 */ /* 0x000fe200078e0208 */
[----:B------:R-:W-:-:S02]  /*1710*/  IADD3 R9, PT, PT, R12, R9, RZ ;  /* 0x000000090c097210 */ /* 0x000fc40007ffe0ff */
[----:B------:R-:W-:Y:S01]  /*1720*/  IADD3 R0, PT, PT, R13, R0, RZ ;  /* 0x000000000d007210 */ /* 0x000fe20007ffe0ff */
[----:B------:R-:W-:Y:S06]  /*1730*/  @!P1 BRA `(.L_x_8971) ;  /* 0xfffffffc00c49947 */ /* 0x000fec000383ffff */
.L_x_8970:
[----:B------:R-:W-:Y:S05]  /*1740*/  BSYNC.RECONVERGENT B1 ;  /* 0x0000000000017941 */ /* 0x000fea0003800200 */
.L_x_8969:
        /* <DEDUP_REMOVED lines=9> */
[----:B--2---:R-:W-:-:S07]  /*17e0*/  IMAD.IADD R9, R9, 0x1, R2 ;  /* 0x0000000109097824 */ /* 0x004fce00078e0202 */
.L_x_8973:
[----:B------:R-:W-:Y:S05]  /*17f0*/  BSYNC.RECONVERGENT B1 ;  /* 0x0000000000017941 */ /* 0x000fea0003800200 */
.L_x_8972:
[----:B------:R-:W-:-:S04]  /*1800*/  IADD3 R9, PT, PT, R0, R11, R9 ;  /* 0x0000000b00097210 */ /* 0x000fc80007ffe009 */
[----:B------:R-:W-:-:S04]  /*1810*/  IADD3 R9, PT, PT, R9, R8, RZ ;  /* 0x0000000809097210 */ /* 0x000fc80007ffe0ff */
[----:B------:R-:W-:Y:S01]  /*1820*/  PRMT R17, R9, 0x7610, R17 ;  /* 0x0000761009117816 */ /* 0x000fe20000000011 */
[----:B------:R-:W-:Y:S06]  /*1830*/  BRA `(.L_x_8963) ;  /* 0x0000009000c47947 */ /* 0x000fec0003800000 */
.L_x_8964:
        /* <DEDUP_REMOVED lines=9> */
[----:B-1----:R-:W-:Y:S02]  /*18d0*/  MOV R8, UR4 ;  /* 0x0000000400087c02 */ /* 0x002fe40008000f00 */
[----:B------:R-:W-:Y:S01]  /*18e0*/  MOV R6, UR4 ;  /* 0x0000000400067c02 */ /* 0x000fe20008000f00 */
[----:B0-----:R-:W-:Y:S02]  /*18f0*/  IMAD R5, R4, 0x3, R7 ;  /* 0x0000000304057824 */ /* 0x001fe400078e0207 */
[----:B------:R-:W-:-:S03]  /*1900*/  IMAD.U32 R7, RZ, RZ, UR4 ;  /* 0x00000004ff077e24 */ /* 0x000fc6000f8e00ff */
[----:B------:R-:W-:Y:S01]  /*1910*/  ISETP.GE.U32.AND P0, PT, R5, R0, PT ;  /* 0x000000000500720c */ /* 0x000fe20003f06070 */
[----:B------:R-:W-:-:S12]  /*1920*/  IMAD.U32 R5, RZ, RZ, UR4 ;  /* 0x00000004ff057e24 */ /* 0x000fd8000f8e00ff */
[----:B------:R-:W-:Y:S05]  /*1930*/  @P0 BRA `(.L_x_8976) ;  /* 0x0000000000740947 */ /* 0x000fea0003800000 */
[----:B------:R-:W-:Y:S01]  /*1940*/  BSSY.RECONVERGENT B2, `(.L_x_8977) ;  /* 0x000001b000027945 */ /* 0x000fe20003800200 */
[C---:B------:R-:W-:Y:S02]  /*1950*/  PRMT R7, R8.reuse, 0x7610, R7 ;  /* 0x0000761008077816 */ /* 0x040fe40000000007 */
[C---:B------:R-:W-:Y:S02]  /*1960*/  PRMT R6, R8.reuse, 0x7610, R6 ;  /* 0x0000761008067816 */ /* 0x040fe40000000006 */
[----:B------:R-:W-:-:S07]  /*1970*/  PRMT R5, R8, 0x7610, R5 ;  /* 0x0000761008057816 */ /* 0x000fce0000000005 */
.L_x_8978:
        /* <DEDUP_REMOVED lines=18> */
[----:B--2---:R-:W-:Y:S01]  /*1aa0*/  IADD3 R5, PT, PT, R14, R5, RZ ;  /* 0x000000050e057210 */ /* 0x004fe20007ffe0ff */
[----:B---3--:R-:W-:Y:S01]  /*1ab0*/  IMAD.IADD R6, R13, 0x1, R6 ;  /* 0x000000010d067824 */ /* 0x008fe200078e0206 */
[----:B----4-:R-:W-:Y:S01]  /*1ac0*/  IADD3 R7, PT, PT, R16, R7, RZ ;  /* 0x0000000710077210 */ /* 0x010fe20007ffe0ff */
[----:B-----5:R-:W-:-:S08]  /*1ad0*/  IMAD.IADD R8, R11, 0x1, R8 ;  /* 0x000000010b087824 */ /* 0x020fd000078e0208 */
[----:B------:R-:W-:Y:S05]  /*1ae0*/  @!P0 BRA `(.L_x_8978) ;  /* 0xfffffffc00a48947 */ /* 0x000fea000383ffff */
[----:B------:R-:W-:Y:S05]  /*1af0*/  BSYNC.RECONVERGENT B2 ;  /* 0x0000000000027941 */ /* 0x000fea0003800200 */
.L_x_8977:
[----:B------:R-:W-:-:S07]  /*1b00*/  PRMT R12, R11, 0x7610, R12 ;  /* 0x000076100b0c7816 */ /* 0x000fce000000000c */
.L_x_8976:
[----:B------:R-:W-:Y:S05]  /*1b10*/  BSYNC.RECONVERGENT B1 ;  /* 0x0000000000017941 */ /* 0x000fea0003800200 */
.L_x_8975:
        /* <DEDUP_REMOVED lines=23> */
.L_x_8980:
[----:B------:R-:W-:Y:S05]  /*1c90*/  BSYNC.RECONVERGENT B1 ;  /* 0x0000000000017941 */ /* 0x000fea0003800200 */
.L_x_8979:
[----:B------:R-:W-:Y:S04]  /*1ca0*/  BSSY.RECONVERGENT B1, `(.L_x_8981) ;  /* 0x0000010000017945 */ /* 0x000fe80003800200 */
[----:B------:R-:W-:Y:S05]  /*1cb0*/  @P0 BRA `(.L_x_8982) ;  /* 0x0000000000380947 */ /* 0x000fea0003800000 */
[----:B0-----:R-:W-:Y:S01]  /*1cc0*/  IMAD.IADD R3, R9, 0x1, R4 ;  /* 0x0000000109037824 */ /* 0x001fe200078e0204 */
[----:B-----5:R-:W-:-:S04]  /*1cd0*/  IADD3 R5, PT, PT, R5, R14, RZ ;  /* 0x0000000e05057210 */ /* 0x020fc80007ffe0ff */
[----:B------:R-:W-:-:S13]  /*1ce0*/  ISETP.GE.U32.AND P0, PT, R3, R0, PT ;  /* 0x000000000300720c */ /* 0x000fda0003f06070 */
[----:B------:R-:W-:Y:S05]  /*1cf0*/  @P0 BRA `(.L_x_8982) ;  /* 0x0000000000280947 */ /* 0x000fea0003800000 */
[----:B------:R-:W-:Y:S02]  /*1d00*/  IMAD.IADD R3, R3, 0x1, R4 ;  /* 0x0000000103037824 */ /* 0x000fe400078e0204 */
[----:B------:R-:W-:-:S03]  /*1d10*/  IMAD.IADD R6, R6, 0x1, R13 ;  /* 0x0000000106067824 */ /* 0x000fc600078e020d */
[----:B------:R-:W-:-:S13]  /*1d20*/  ISETP.GE.U32.AND P0, PT, R3, R0, PT ;  /* 0x000000000300720c */ /* 0x000fda0003f06070 */
[----:B------:R-:W-:Y:S02]  /*1d30*/  @!P0 IADD3 R3, PT, PT, R3, R4, RZ ;  /* 0x0000000403038210 */ /* 0x000fe40007ffe0ff */
[----:B------:R-:W-:Y:S02]  /*1d40*/  @!P0 IADD3 R16, PT, PT, R7, R16, RZ ;  /* 0x0000001007108210 */ /* 0x000fe40007ffe0ff */
[----:B------:R-:W-:Y:S02]  /*1d50*/  @!P0 ISETP.GE.U32.AND P1, PT, R3, R0, PT ;  /* 0x000000000300820c */ /* 0x000fe40003f26070 */
[----:B------:R-:W-:Y:S02]  /*1d60*/  @!P0 PRMT R7, R16, 0x7610, R7 ;  /* 0x0000761010078816 */ /* 0x000fe40000000007 */
[----:B------:R-:W-:-:S05]  /*1d70*/  @!P0 SEL R3, R12, RZ, !P1 ;  /* 0x000000ff0c038207 */ /* 0x000fca0004800000 */
[----:B------:R-:W-:-:S05]  /*1d80*/  @!P0 IMAD.IADD R3, R8, 0x1, R3 ;  /* 0x0000000108038824 */ /* 0x000fca00078e0203 */
[----:B------:R-:W-:-:S07]  /*1d90*/  @!P0 PRMT R8, R3, 0x7610, R8 ;  /* 0x0000761003088816 */ /* 0x000fce0000000008 */
.L_x_8982:
[----:B------:R-:W-:Y:S05]  /*1da0*/  BSYNC.RECONVERGENT B1 ;  /* 0x0000000000017941 */ /* 0x000fea0003800200 */
.L_x_8981:
[----:B------:R-:W-:-:S04]  /*1db0*/  IADD3 R5, PT, PT, R7, R6, R5 ;  /* 0x0000000607057210 */ /* 0x000fc80007ffe005 */
[----:B------:R-:W-:-:S04]  /*1dc0*/  IADD3 R5, PT, PT, R5, R8, RZ ;  /* 0x0000000805057210 */ /* 0x000fc80007ffe0ff */
[----:B------:R-:W-:Y:S01]  /*1dd0*/  PRMT R17, R5, 0x7610, R17 ;  /* 0x0000761005117816 */ /* 0x000fe20000000011 */
[----:B------:R-:W-:Y:S06]  /*1de0*/  BRA `(.L_x_8963) ;  /* 0x0000008c00587947 */ /* 0x000fec0003800000 */
.L_x_8974:
[----:B------:R-:W-:-:S13]  /*1df0*/  ISETP.NE.AND P0, PT, R9, 0x1, PT ;  /* 0x000000010900780c */ /* 0x000fda0003f05270 */
        /* <DEDUP_REMOVED lines=16> */
.L_x_8987:
[C---:B------:R-:W-:Y:S01]  /*1f00*/  IADD3 R10, PT, PT, R18.reuse, R5, RZ ;  /* 0x00000005120a7210 */ /* 0x040fe20007ffe0ff */
[----:B------:R-:W-:-:S04]  /*1f10*/  IMAD R15, R18, R4, RZ ;  /* 0x00000004120f7224 */ /* 0x000fc800078e02ff */
[C---:B------:R-:W-:Y:S01]  /*1f20*/  IMAD.IADD R11, R10.reuse, 0x1, R5 ;  /* 0x000000010a0b7824 */ /* 0x040fe200078e0205 */
[----:B------:R-:W-:Y:S01]  /*1f30*/  IADD3 R14, P0, PT, R15, R2, RZ ;  /* 0x000000020f0e7210 */ /* 0x000fe20007f1e0ff */
[----:B------:R-:W-:-:S03]  /*1f40*/  IMAD R17, R10, R4, RZ ;  /* 0x000000040a117224 */ /* 0x000fc600078e02ff */
[C---:B------:R-:W-:Y:S01]  /*1f50*/  IADD3 R18, PT, PT, R11.reuse, R5, RZ ;  /* 0x000000050b127210 */ /* 0x040fe20007ffe0ff */
[----:B------:R-:W-:Y:S01]  /*1f60*/  IMAD R11, R11, R4, RZ ;  /* 0x000000040b0b7224 */ /* 0x000fe200078e02ff */
[----:B------:R-:W-:Y:S01]  /*1f70*/  IADD3 R16, P1, PT, R17, R2, RZ ;  /* 0x0000000211107210 */ /* 0x000fe20007f3e0ff */
[----:B------:R-:W-:Y:S02]  /*1f80*/  IMAD.X R15, RZ, RZ, R3, P0 ;  /* 0x000000ffff0f7224 */ /* 0x000fe400000e0603 */
[----:B------:R-:W-:Y:S01]  /*1f90*/  IMAD R13, R18, R4, RZ ;  /* 0x00000004120d7224 */ /* 0x000fe200078e02ff */
[----:B------:R-:W-:Y:S02]  /*1fa0*/  IADD3.X R17, PT, PT, RZ, R3, RZ, P1, !PT ;  /* 0x00000003ff117210 */ /* 0x000fe40000ffe4ff */
[-C--:B------:R-:W-:Y:S01]  /*1fb0*/  IADD3 R10, P0, PT, R11, R2.reuse, RZ ;  /* 0x000000020b0a7210 */ /* 0x080fe20007f1e0ff */
[----:B------:R-:W2:Y:S01]  /*1fc0*/  LDG.E.U8 R14, desc[UR36][R14.64] ;  /* 0x000000240e0e7981 */ /* 0x000ea2000c1e1100 */
[----:B------:R-:W-:-:S03]  /*1fd0*/  IADD3 R12, P1, PT, R13, R2, RZ ;  /* 0x000000020d0c7210 */ /* 0x000fc60007f3e0ff */
[----:B------:R-:W-:Y:S01]  /*1fe0*/  IMAD.X R11, RZ, RZ, R3, P0 ;  /* 0x000000ffff0b7224 */ /* 0x000fe200000e0603 */
[----:B------:R-:W-:Y:S01]  /*1ff0*/  IADD3.X R13, PT, PT, RZ, R3, RZ, P1, !PT ;  /* 0x00000003ff0d7210 */ /* 0x000fe20000ffe4ff */
[----:B------:R-:W3:Y:S04]  /*2000*/  LDG.E.U8 R17, desc[UR36][R16.64] ;  /* 0x0000002410117981 */ /* 0x000ee8000c1e1100 */
        /* <DEDUP_REMOVED lines=11> */
.L_x_8986:
[----:B------:R-:W-:Y:S02]  /*20c0*/  PRMT R16, R14, 0x7610, R16 ;  /* 0x000076100e107816 */ /* 0x000fe40000000010 */
[----:B------:R-:W-:Y:S02]  /*20d0*/  PRMT R11, R17, 0x7610, R11 ;  /* 0x00007610110b7816 */ /* 0x000fe4000000000b */
[----:B------:R-:W-:Y:S02]  /*20e0*/  PRMT R14, R10, 0x7610, R14 ;  /* 0x000076100a0e7816 */ /* 0x000fe4000000000e */
[----:B------:R-:W-:-:S07]  /*20f0*/  PRMT R12, R13, 0x7610, R12 ;  /* 0x000076100d0c7816 */ /* 0x000fce000000000c */
.L_x_8985:
[----:B------:R-:W-:Y:S05]  /*2100*/  BSYNC.RECONVERGENT B1 ;  /* 0x0000000000017941 */ /* 0x000fea0003800200 */
.L_x_8984:
[----:B------:R-:W-:Y:S01]  /*2110*/  ISETP.GE.U32.AND P0, PT, R18, R0, PT ;  /* 0x000000001200720c */ /* 0x000fe20003f06070 */
[----:B------:R-:W-:-:S12]  /*2120*/  BSSY.RECONVERGENT B1, `(.L_x_8988) ;  /* 0x000001a000017945 */ /* 0x000fd80003800200 */
[----:B------:R-:W-:Y:S05]  /*2130*/  @P0 BRA `(.L_x_8989) ;  /* 0x0000000000600947 */ /* 0x000fea0003800000 */
[----:B------:R-:W-:-:S05]  /*2140*/  IMAD R17, R18, R4, RZ ;  /* 0x0000000412117224 */ /* 0x000fca00078e02ff */
[----:B------:R-:W-:-:S04]  /*2150*/  IADD3 R16, P1, PT, R17, R2, RZ ;  /* 0x0000000211107210 */ /* 0x000fc80007f3e0ff */
[----:B------:R-:W-:-:S05]  /*2160*/  IADD3.X R17, PT, PT, RZ, R3, RZ, P1, !PT ;  /* 0x00000003ff117210 */ /* 0x000fca0000ffe4ff */
[----:B------:R0:W5:Y:S01]  /*2170*/  LDG.E.U8 R16, desc[UR36][R16.64] ;  /* 0x0000002410107981 */ /* 0x000162000c1e1100 */
[----:B------:R-:W-:-:S05]  /*2180*/  IMAD.IADD R13, R18, 0x1, R5 ;  /* 0x00000001120d7824 */ /* 0x000fca00078e0205 */
[----:B------:R-:W-:-:S13]  /*2190*/  ISETP.GE.U32.AND P1, PT, R13, R0, PT ;  /* 0x000000000d00720c */ /* 0x000fda0003f26070 */
[----:B0-----:R-:W-:Y:S05]  /*21a0*/  @P1 BRA `(.L_x_8989) ;  /* 0x0000000000441947 */ /* 0x001fea0003800000 */
[----:B------:R-:W-:-:S05]  /*21b0*/  IMAD R11, R13, R4, RZ ;  /* 0x000000040d0b7224 */ /* 0x000fca00078e02ff */
[----:B------:R-:W-:-:S04]  /*21c0*/  IADD3 R10, P1, PT, R11, R2, RZ ;  /* 0x000000020b0a7210 */ /* 0x000fc80007f3e0ff */
[----:B------:R-:W-:-:S06]  /*21d0*/  IADD3.X R11, PT, PT, RZ, R3, RZ, P1, !PT ;  /* 0x00000003ff0b7210 */ /* 0x000fcc0000ffe4ff */
[----:B------:R0:W5:Y:S01]  /*21e0*/  LDG.E.U8 R11, desc[UR36][R10.64] ;  /* 0x000000240a0b7981 */ /* 0x000162000c1e1100 */
[----:B------:R-:W-:-:S05]  /*21f0*/  IMAD.IADD R13, R13, 0x1, R5 ;  /* 0x000000010d0d7824 */ /* 0x000fca00078e0205 */
[----:B------:R-:W-:-:S13]  /*2200*/  ISETP.GE.U32.AND P1, PT, R13, R0, PT ;  /* 0x000000000d00720c */ /* 0x000fda0003f26070 */
[----:B0-----:R-:W-:Y:S05]  /*2210*/  @P1 BRA `(.L_x_8989) ;  /* 0x0000000000281947 */ /* 0x001fea0003800000 */
[C---:B------:R-:W-:Y:S01]  /*2220*/  IADD3 R15, PT, PT, R13.reuse, R5, RZ ;  /* 0x000000050d0f7210 */ /* 0x040fe20007ffe0ff */
[----:B------:R-:W-:-:S03]  /*2230*/  IMAD R13, R13, R4, RZ ;  /* 0x000000040d0d7224 */ /* 0x000fc600078e02ff */
[----:B------:R-:W-:Y:S02]  /*2240*/  ISETP.GE.U32.AND P1, PT, R15, R0, PT ;  /* 0x000000000f00720c */ /* 0x000fe40003f26070 */
[----:B------:R-:W-:-:S11]  /*2250*/  IADD3 R14, P2, PT, R13, R2, RZ ;  /* 0x000000020d0e7210 */ /* 0x000fd60007f5e0ff */
[----:B------:R-:W-:-:S05]  /*2260*/  @!P1 IMAD R15, R15, R4, RZ ;  /* 0x000000040f0f9224 */ /* 0x000fca00078e02ff */
[----:B------:R-:W-:Y:S01]  /*2270*/  @!P1 IADD3 R2, P3, PT, R15, R2, RZ ;  /* 0x000000020f029210 */ /* 0x000fe20007f7e0ff */
[----:B------:R-:W-:-:S03]  /*2280*/  IMAD.X R15, RZ, RZ, R3, P2 ;  /* 0x000000ffff0f7224 */ /* 0x000fc600010e0603 */
[----:B------:R-:W-:Y:S02]  /*2290*/  @!P1 IADD3.X R3, PT, PT, RZ, R3, RZ, P3, !PT ;  /* 0x00000003ff039210 */ /* 0x000fe40001ffe4ff */
[----:B------:R0:W5:Y:S04]  /*22a0*/  LDG.E.U8 R14, desc[UR36][R14.64] ;  /* 0x000000240e0e7981 */ /* 0x000168000c1e1100 */
[----:B------:R0:W5:Y:S03]  /*22b0*/  @!P1 LDG.E.U8 R12, desc[UR36][R2.64] ;  /* 0x00000024020c9981 */ /* 0x000166000c1e1100 */
.L_x_8989:
[----:B------:R-:W-:Y:S05]  /*22c0*/  BSYNC.RECONVERGENT B1 ;  /* 0x0000000000017941 */ /* 0x000fea0003800200 */
.L_x_8988:
        /* <DEDUP_REMOVED lines=16> */
.L_x_8991:
[----:B------:R-:W-:Y:S05]  /*23d0*/  BSYNC.RECONVERGENT B1 ;  /* 0x0000000000017941 */ /* 0x000fea0003800200 */
.L_x_8990:
[----:B------:R-:W-:-:S04]  /*23e0*/  IADD3 R7, PT, PT, R7, R8, R9 ;  /* 0x0000000807077210 */ /* 0x000fc80007ffe009 */
[----:B------:R-:W-:-:S04]  /*23f0*/  IADD3 R7, PT, PT, R7, R6, RZ ;  /* 0x0000000607077210 */ /* 0x000fc80007ffe0ff */
[----:B------:R-:W-:Y:S01]  /*2400*/  PRMT R17, R7, 0x7610, R17 ;  /* 0x0000761007117816 */ /* 0x000fe20000000011 */
[----:B------:R-:W-:Y:S06]  /*2410*/  BRA `(.L_x_8963) ;  /* 0x0000008400cc7947 */ /* 0x000fec0003800000 */
.L_x_8983:
[----:B------:R-:W0:Y:S01]  /*2420*/  LDCU UR4, c[0x0][0x390] ;  /* 0x00007200ff0477ac */ /* 0x000e220008000800 */
[----:B------:R-:W1:Y:S01]  /*2430*/  LDC.U8 R14, c[0x0][0x381] ;  /* 0x0000e040ff0e7b82 */ /* 0x000e620000000000 */
[----:B------:R-:W-:Y:S01]  /*2440*/  BSSY.RECONVERGENT B1, `(.L_x_8992) ;  /* 0x00003f5000017945 */ /* 0x000fe20003800200 */
[----:B0-----:R-:W-:-:S04]  /*2450*/  IMAD.U32 R2, RZ, RZ, UR4 ;  /* 0x00000004ff027e24 */ /* 0x001fc8000f8e00ff */
[----:B------:R-:W-:Y:S01]  /*2460*/  IMAD R3, R2, 0x3, R7 ;  /* 0x0000000302037824 */ /* 0x000fe200078e0207 */
[----:B-1----:R-:W-:-:S04]  /*2470*/  PRMT R4, R14, 0x7610, R4 ;  /* 0x000076100e047816 */ /* 0x002fc80000000004 */
[----:B------:R-:W-:Y:S02]  /*2480*/  ISETP.GE.U32.AND P0, PT, R3, R0, PT ;  /* 0x000000000300720c */ /* 0x000fe40003f06070 */
[----:B------:R-:W-:Y:S02]  /*2490*/  MOV R3, R7 ;  /* 0x0000000700037202 */ /* 0x000fe40000000f00 */
[C---:B------:R-:W-:Y:S02]  /*24a0*/  PRMT R5, R14.reuse, 0x7610, R5 ;  /* 0x000076100e057816 */ /* 0x040fe40000000005 */
[C---:B------:R-:W-:Y:S02]  /*24b0*/  PRMT R6, R14.reuse, 0x7610, R6 ;  /* 0x000076100e067816 */ /* 0x040fe40000000006 */
[----:B------:R-:W-:-:S05]  /*24c0*/  PRMT R7, R14, 0x7610, R7 ;  /* 0x000076100e077816 */ /* 0x000fca0000000007 */
[----:B------:R-:W-:Y:S05]  /*24d0*/  @P0 BRA `(.L_x_8993) ;  /* 0x0000003c00ac0947 */ /* 0x000fea0003800000 */
[----:B------:R-:W-:-:S13]  /*24e0*/  ISETP.NE.AND P0, PT, R9, RZ, PT ;  /* 0x000000ff0900720c */ /* 0x000fda0003f05270 */
[----:B------:R0:W5:Y:S01]  /*24f0*/  @!P0 LDG.E.U8 R8, desc[UR36][R10.64] ;  /* 0x000000240a088981 */ /* 0x000162000c1e1100 */
[----:B------:R-:W-:Y:S01]  /*2500*/  VIADD R9, R9, 0xffffffff ;  /* 0xffffffff09097836 */ /* 0x000fe20000000000 */
[C---:B------:R-:W-:Y:S02]  /*2510*/  PRMT R4, R14.reuse, 0x7610, R4 ;  /* 0x000076100e047816 */ /* 0x040fe40000000004 */
[C---:B------:R-:W-:Y:S02]  /*2520*/  PRMT R5, R14.reuse, 0x7610, R5 ;  /* 0x000076100e057816 */ /* 0x040fe40000000005 */
[----:B------:R-:W-:Y:S02]  /*2530*/  VIMNMX.U32 R13, PT, PT, R9, 0x18, PT ;  /* 0x00000018090d7848 */ /* 0x000fe40003fe0000 */
[C---:B------:R-:W-:Y:S02]  /*2540*/  PRMT R6, R14.reuse, 0x7610, R6 ;  /* 0x000076100e067816 */ /* 0x040fe40000000006 */
[----:B------:R-:W-:-:S02]  /*2550*/  PRMT R7, R14, 0x7610, R7 ;  /* 0x000076100e077816 */ /* 0x000fc40000000007 */
[----:B0-----:R-:W-:-:S07]  /*2560*/  IADD3 R13, PT, PT, R13, 0x1, RZ ;  /* 0x000000010d0d7810 */ /* 0x001fce0007ffe0ff */
.L_x_8999:
[----:B------:R-:W0:Y:S01]  /*2570*/  LDCU UR4, c[0x0][0x390] ;  /* 0x00007200ff0477ac */ /* 0x000e220008000800 */
[C---:B-----5:R-:W-:Y:S02]  /*2580*/  @!P0 PRMT R15, R8.reuse, 0x7610, R15 ;  /* 0x00007610080f8816 */ /* 0x060fe4000000000f */
[C---:B------:R-:W-:Y:S02]  /*2590*/  @!P0 PRMT R20, R8.reuse, 0x7610, R20 ;  /* 0x0000761008148816 */ /* 0x040fe40000000014 */
[C---:B------:R-:W-:Y:S02]  /*25a0*/  @!P0 PRMT R25, R8.reuse, 0x7610, R25 ;  /* 0x0000761008198816 */ /* 0x040fe40000000019 */
[----:B------:R-:W-:Y:S01]  /*25b0*/  @!P0 PRMT R24, R8, 0x7610, R24 ;  /* 0x0000761008188816 */ /* 0x000fe20000000018 */
[----:B-1----:R-:W-:Y:S06]  /*25c0*/  @!P0 BRA `(.L_x_8994) ;  /* 0x0000003c00448947 */ /* 0x002fec0003800000 */
        /* <DEDUP_REMOVED lines=284> */
.L_x_8995:
[----:B------:R-:W-:Y:S01]  /*3790*/  IADD3 R24, P2, PT, R15, R10, RZ ;  /* 0x0000000a0f187210 */ /* 0x000fe20007f5e0ff */
[----:B------:R-:W1:Y:S04]  /*37a0*/  LDCU UR52, c[0x0][0x3d0] ;  /* 0x00007a00ff3477ac */ /* 0x000e680008000800 */
[----:B------:R-:W-:-:S05]  /*37b0*/  IMAD.X R25, RZ, RZ, R11, P2 ;  /* 0x000000ffff197224 */ /* 0x000fca00010e060b */
[----:B------:R2:W5:Y:S01]  /*37c0*/  LDG.E.U8 R24, desc[UR36][R24.64] ;  /* 0x0000002418187981 */ /* 0x000562000c1e1100 */
[----:B0-----:R-:W-:Y:S01]  /*37d0*/  IADD3 R15, PT, PT, R3, UR4, RZ ;  /* 0x00000004030f7c10 */ /* 0x001fe2000fffe0ff */
[----:B------:R-:W-:-:S04]  /*37e0*/  IMAD.MOV.U32 R14, RZ, RZ, RZ ;  /* 0x000000ffff0e7224 */ /* 0x000fc800078e00ff */
[----:B------:R-:W-:-:S05]  /*37f0*/  IMAD.HI.U32 R0, R15, UR31, R14 ;  /* 0x0000001f0f007c27 */ /* 0x000fca000f8e000e */
[----:B-1----:R-:W-:-:S04]  /*3800*/  SHF.R.U32.HI R17, RZ, UR52, R0 ;  /* 0x00000034ff117c19 */ /* 0x002fc80008011600 */
[----:B------:R-:W-:-:S05]  /*3810*/  IADD3 R21, PT, PT, -R17, RZ, RZ ;  /* 0x000000ff11157210 */ /* 0x000fca0007ffe1ff */
[----:B------:R-:W-:-:S04]  /*3820*/  IMAD R21, R21, UR30, R15 ;  /* 0x0000001e15157c24 */ /* 0x000fc8000f8e020f */
[----:B------:R-:W-:Y:S01]  /*3830*/  IMAD R21, R21, UR5, RZ ;  /* 0x0000000515157c24 */ /* 0x000fe2000f8e02ff */
[----:B--2---:R-:W-:Y:S06]  /*3840*/  @!P1 BRA `(.L_x_8996) ;  /* 0x0000000c00689947 */ /* 0x004fec0003800000 */
        /* <DEDUP_REMOVED lines=214> */
[----:B0-----:R-:W-:-:S04]  /*45b0*/  @P2 SHF.R.U32.HI R19, RZ, R2, R19 ;  /* 0x00000002ff132219 */ /* 0x001fc80000011613 */
[----:B------:R-:W-:-:S05]  /*45c0*/  @P2 IADD3 R19, PT, PT, -R19, RZ, RZ ;  /* 0x000000ff13132210 */ /* 0x000fca0007ffe1ff */
[----:B------:R-:W-:-:S04]  /*45d0*/  @P2 IMAD R18, R18, R19, R17 ;  /* 0x0000001312122224 */ /* 0x000fc800078e0211 */
[----:B--2---:R-:W-:-:S07]  /*45e0*/  @P2 IMAD R21, R18, R20, R21 ;  /* 0x0000001412152224 */ /* 0x004fce00078e0215 */
.L_x_8996:
[----:B------:R-:W0:Y:S01]  /*45f0*/  LDCU UR52, c[0x0][0x3d0] ;  /* 0x00007a00ff3477ac */ /* 0x000e220008000800 */
[----:B------:R-:W-:Y:S02]  /*4600*/  IADD3 R16, P2, PT, R21, R10, RZ ;  /* 0x0000000a15107210 */ /* 0x000fe40007f5e0ff */
[----:B------:R-:W-:Y:S02]  /*4610*/  IADD3 R15, PT, PT, R15, UR4, RZ ;  /* 0x000000040f0f7c10 */ /* 0x000fe4000fffe0ff */
[----:B------:R-:W-:Y:S01]  /*4620*/  MOV R14, RZ ;  /* 0x000000ff000e7202 */ /* 0x000fe20000000f00 */
[----:B------:R-:W-:-:S04]  /*4630*/  IMAD.X R17, RZ, RZ, R11, P2 ;  /* 0x000000ffff117224 */ /* 0x000fc800010e060b */
[----:B------:R-:W-:Y:S01]  /*4640*/  IMAD.HI.U32 R0, R15, UR31, R14 ;  /* 0x0000001f0f007c27 */ /* 0x000fe2000f8e000e */
[----:B------:R0:W5:Y:S04]  /*4650*/  LDG.E.U8 R25, desc[UR36][R16.64] ;  /* 0x0000002410197981 */ /* 0x000168000c1e1100 */
        /* <DEDUP_REMOVED lines=223> */
.L_x_8997:
[----:B------:R-:W-:Y:S01]  /*5450*/  IADD3 R20, P2, PT, R21, R10, RZ ;  /* 0x0000000a15147210 */ /* 0x000fe20007f5e0ff */
[----:B------:R-:W0:Y:S03]  /*5460*/  LDCU UR52, c[0x0][0x3d0] ;  /* 0x00007a00ff3477ac */ /* 0x000e260008000800 */
[----:B------:R-:W-:-:S05]  /*5470*/  IADD3.X R21, PT, PT, RZ, R11, RZ, P2, !PT ;  /* 0x0000000bff157210 */ /* 0x000fca00017fe4ff */
[----:B------:R1:W5:Y:S01]  /*5480*/  LDG.E.U8 R20, desc[UR36][R20.64] ;  /* 0x0000002414147981 */ /* 0x000362000c1e1100 */
[----:B------:R-:W-:Y:S01]  /*5490*/  IADD3 R15, PT, PT, R15, UR4, RZ ;  /* 0x000000040f0f7c10 */ /* 0x000fe2000fffe0ff */
[----:B------:R-:W-:-:S04]  /*54a0*/  IMAD.MOV.U32 R14, RZ, RZ, RZ ;  /* 0x000000ffff0e7224 */ /* 0x000fc800078e00ff */
[----:B------:R-:W-:-:S05]  /*54b0*/  IMAD.HI.U32 R0, R15, UR31, R14 ;  /* 0x0000001f0f007c27 */ /* 0x000fca000f8e000e */
[----:B0-----:R-:W-:-:S04]  /*54c0*/  SHF.R.U32.HI R17, RZ, UR52, R0 ;  /* 0x00000034ff117c19 */ /* 0x001fc80008011600 */
[----:B------:R-:W-:-:S05]  /*54d0*/  IADD3 R14, PT, PT, -R17, RZ, RZ ;  /* 0x000000ff110e7210 */ /* 0x000fca0007ffe1ff */
[----:B------:R-:W-:-:S04]  /*54e0*/  IMAD R14, R14, UR30, R15 ;  /* 0x0000001e0e0e7c24 */ /* 0x000fc8000f8e020f */
[----:B------:R-:W-:Y:S01]  /*54f0*/  IMAD R19, R14, UR5, RZ ;  /* 0x000000050e137c24 */ /* 0x000fe2000f8e02ff */
[----:B-1----:R-:W-:Y:S06]  /*5500*/  @!P1 BRA `(.L_x_8998) ;  /* 0x0000000c00689947 */ /* 0x002fec0003800000 */
        /* <DEDUP_REMOVED lines=218> */
.L_x_8998:
[----:B------:R-:W-:-:S04]  /*62b0*/  IADD3 R14, P1, PT, R19, R10, RZ ;  /* 0x0000000a130e7210 */ /* 0x000fc80007f3e0ff */
[----:B------:R-:W-:-:S06]  /*62c0*/  IADD3.X R15, PT, PT, RZ, R11, RZ, P1, !PT ;  /* 0x0000000bff0f7210 */ /* 0x000fcc0000ffe4ff */
[----:B------:R1:W5:Y:S03]  /*62d0*/  LDG.E.U8 R15, desc[UR36][R14.64] ;  /* 0x000000240e0f7981 */ /* 0x000366000c1e1100 */
.L_x_8994:
[----:B------:R-:W2:Y:S01]  /*62e0*/  LDCU UR5, c[0x0][0x388] ;  /* 0x00007100ff0577ac */ /* 0x000ea20008000800 */
[----:B0-----:R-:W-:Y:S01]  /*62f0*/  IMAD.U32 R2, RZ, RZ, UR4 ;  /* 0x00000004ff027e24 */ /* 0x001fe2000f8e00ff */
[----:B-----5:R-:W-:Y:S01]  /*6300*/  IADD3 R6, PT, PT, R25, R6, RZ ;  /* 0x0000000619067210 */ /* 0x020fe20007ffe0ff */
[----:B------:R-:W-:Y:S01]  /*6310*/  IMAD.IADD R7, R24, 0x1, R7 ;  /* 0x0000000118077824 */ /* 0x000fe200078e0207 */
[----:B------:R-:W-:Y:S01]  /*6320*/  IADD3 R5, PT, PT, R20, R5, RZ ;  /* 0x0000000514057210 */ /* 0x000fe20007ffe0ff */
[----:B------:R-:W-:Y:S01]  /*6330*/  IMAD.IADD R4, R15, 0x1, R4 ;  /* 0x000000010f047824 */ /* 0x000fe200078e0204 */
[----:B------:R-:W-:-:S05]  /*6340*/  LEA R3, R2, R3, 0x2 ;  /* 0x0000000302037211 */ /* 0x000fca00078e10ff */
[----:B------:R-:W-:Y:S01]  /*6350*/  IMAD R17, R2, 0x3, R3 ;  /* 0x0000000302117824 */ /* 0x000fe200078e0203 */
[----:B--2---:R-:W-:-:S04]  /*6360*/  MOV R0, UR5 ;  /* 0x0000000500007c02 */ /* 0x004fc80008000f00 */
[----:B------:R-:W-:-:S13]  /*6370*/  ISETP.GE.U32.AND P1, PT, R17, R0, PT ;  /* 0x000000001100720c */ /* 0x000fda0003f26070 */
[----:B------:R-:W-:Y:S05]  /*6380*/  @!P1 BRA `(.L_x_8999) ;  /* 0xffffffc000789947 */ /* 0x000fea000383ffff */
.L_x_8993:
[----:B------:R-:W-:Y:S05]  /*6390*/  BSYNC.RECONVERGENT B1 ;  /* 0x0000000000017941 */ /* 0x000fea0003800200 */
.L_x_8992:
[----:B------:R-:W-:Y:S01]  /*63a0*/  ISETP.GE.U32.AND P0, PT, R3, R0, PT ;  /* 0x000000000300720c */ /* 0x000fe20003f06070 */
[----:B------:R-:W-:Y:S01]  /*63b0*/  BSSY.RECONVERGENT B1, `(.L_x_9000) ;  /* 0x0000464000017945 */ /* 0x000fe20003800200 */
[----:B------:R-:W-:-:S11]  /*63c0*/  PRMT R8, R15, 0x7610, R8 ;  /* 0x000076100f087816 */ /* 0x000fd60000000008 */
[----:B------:R-:W-:Y:S05]  /*63d0*/  @P0 BRA `(.L_x_9001) ;  /* 0x0000004400840947 */ /* 0x000fea0003800000 */
[----:B------:R-:W0:Y:S01]  /*63e0*/  LDC R18, c[0x0][0x3c4] ;  /* 0x0000f100ff127b82 */ /* 0x000e220000000800 */
[----:B------:R-:W2:Y:S02]  /*63f0*/  LDCU.64 UR4, c[0x0][0x750] ;  /* 0x0000ea00ff0477ac */ /* 0x000ea40008000a00 */
[----:B--2---:R-:W-:-:S04]  /*6400*/  IADD3 R12, P0, PT, R12, UR4, RZ ;  /* 0x000000040c0c7c10 */ /* 0x004fc8000ff1e0ff */
[----:B------:R-:W-:Y:S02]  /*6410*/  IADD3.X R13, PT, PT, RZ, UR5, RZ, P0, !PT ;  /* 0x00000005ff0d7c10 */ /* 0x000fe400087fe4ff */
[----:B0-----:R-:W-:-:S13]  /*6420*/  ISETP.NE.AND P1, PT, R18, RZ, PT ;  /* 0x000000ff1200720c */ /* 0x001fda0003f25270 */
[----:B------:R-:W-:Y:S05]  /*6430*/  @P1 BRA `(.L_x_9002) ;  /* 0x0000000000381947 */ /* 0x000fea0003800000 */
[----:B------:R2:W5:Y:S01]  /*6440*/  LDG.E.U8 R24, desc[UR36][R12.64] ;  /* 0x000000240c187981 */ /* 0x000562000c1e1100 */
[----:B------:R-:W-:-:S04]  /*6450*/  IADD3 R9, PT, PT, R3, R2, RZ ;  /* 0x0000000203097210 */ /* 0x000fc80007ffe0ff */
[----:B------:R-:W-:-:S13]  /*6460*/  ISETP.GE.U32.AND P0, PT, R9, R0, PT ;  /* 0x000000000900720c */ /* 0x000fda0003f06070 */
[----:B--2---:R-:W-:Y:S05]  /*6470*/  @P0 BRA `(.L_x_9001) ;  /* 0x00000044005c0947 */ /* 0x004fea0003800000 */
[----:B------:R-:W-:Y:S01]  /*6480*/  IMAD.IADD R9, R9, 0x1, R2 ;  /* 0x0000000109097824 */ /* 0x000fe200078e0202 */
[----:B-----5:R-:W-:-:S04]  /*6490*/  PRMT R25, R24, 0x7610, R25 ;  /* 0x0000761018197816 */ /* 0x020fc80000000019 */
[----:B------:R-:W-:-:S13]  /*64a0*/  ISETP.GE.U32.AND P0, PT, R9, R0, PT ;  /* 0x000000000900720c */ /* 0x000fda0003f06070 */
[----:B------:R-:W-:Y:S05]  /*64b0*/  @P0 BRA `(.L_x_9001) ;  /* 0x00000044004c0947 */ /* 0x000fea0003800000 */
[----:B------:R-:W-:Y:S02]  /*64c0*/  IADD3 R9, PT, PT, R9, R2, RZ ;  /* 0x0000000209097210 */ /* 0x000fe40007ffe0ff */
[C---:B------:R-:W-:Y:S02]  /*64d0*/  PRMT R20, R24.reuse, 0x7610, R20 ;  /* 0x0000761018147816 */ /* 0x040fe40000000014 */
[----:B------:R-:W-:Y:S02]  /*64e0*/  ISETP.GE.U32.AND P0, PT, R9, R0, PT ;  /* 0x000000000900720c */ /* 0x000fe40003f06070 */
[C---:B------:R-:W-:Y:S02]  /*64f0*/  PRMT R25, R24.reuse, 0x7610, R25 ;  /* 0x0000761018197816 */ /* 0x040fe40000000019 */
[----:B------:R-:W-:Y:S01]  /*6500*/  SEL R8, R24, R8, !P0 ;  /* 0x0000000818087207 */ /* 0x000fe20004000000 */
[----:B------:R-:W-:Y:S08]  /*6510*/  BRA `(.L_x_9001) ;  /* 0x0000004400347947 */ /* 0x000ff00003800000 */
.L_x_9002:
[----:B------:R-:W0:Y:S01]  /*6520*/  LDC.64 R10, c[0x0][0x3c8] ;  /* 0x0000f200ff0a7b82 */ /* 0x000e220000000a00 */
[----:B-1----:R-:W-:Y:S01]  /*6530*/  MOV R14, RZ ;  /* 0x000000ff000e7202 */ /* 0x002fe20000000f00 */
[----:B------:R-:W-:Y:S01]  /*6540*/  IMAD.MOV.U32 R15, RZ, RZ, R3 ;  /* 0x000000ffff0f7224 */ /* 0x000fe200078e0003 */
[----:B------:R-:W-:-:S04]  /*6550*/  IADD3 R18, PT, PT, R18, -0x1, RZ ;  /* 0xffffffff12127810 */ /* 0x000fc80007ffe0ff */
[C---:B------:R-:W-:Y:S01]  /*6560*/  ISETP.NE.AND P0, PT, R18.reuse, RZ, PT ;  /* 0x000000ff1200720c */ /* 0x040fe20003f05270 */
[----:B------:R-:W1:Y:S01]  /*6570*/  LDC R9, c[0x0][0x3d0] ;  /* 0x0000f400ff097b82 */ /* 0x000e620000000800 */
[----:B------:R-:W-:-:S05]  /*6580*/  VIMNMX.U32 R23, PT, PT, R18, 0x18, PT ;  /* 0x0000001812177848 */ /* 0x000fca0003fe0000 */
[----:B------:R-:W-:Y:S02]  /*6590*/  VIADD R23, R23, 0x1 ;  /* 0x0000000117177836 */ /* 0x000fe40000000000 */
[----:B------:R-:W2:Y:S01]  /*65a0*/  LDC R22, c[0x0][0x4f4] ;  /* 0x00013d00ff167b82 */ /* 0x000ea20000000800 */
[----:B0-----:R-:W-:-:S05]  /*65b0*/  IMAD.HI.U32 R16, R3, R11, R14 ;  /* 0x0000000b03107227 */ /* 0x001fca00078e000e */
[----:B-1----:R-:W-:-:S04]  /*65c0*/  SHF.R.U32.HI R17, RZ, R9, R16 ;  /* 0x00000009ff117219 */ /* 0x002fc80000011610 */
[----:B------:R-:W-:-:S05]  /*65d0*/  IADD3 R21, PT, PT, -R17, RZ, RZ ;  /* 0x000000ff11157210 */ /* 0x000fca0007ffe1ff */
[----:B------:R-:W-:-:S04]  /*65e0*/  IMAD R21, R10, R21, R3 ;  /* 0x000000150a157224 */ /* 0x000fc800078e0203 */
[----:B--2---:R-:W-:Y:S01]  /*65f0*/  IMAD R21, R21, R22, RZ ;  /* 0x0000001615157224 */ /* 0x004fe200078e02ff */
        /* <DEDUP_REMOVED lines=243> */
[----:B------:R-:W-:Y:S01]  /*7530*/  ISETP.NE.AND P1, PT, R23, 0x18, PT ;  /* 0x000000181700780c */ /* 0x000fe20003f25270 */
[----:B------:R-:W0:Y:S01]  /*7540*/  LDCU.64 UR4, c[0x0][0x4e0] ;  /* 0x00009c00ff0477ac */ /* 0x000e220008000a00 */
[----:B------:R-:W-:-:S11]  /*7550*/  IMAD.MOV.U32 R18, RZ, RZ, RZ ;  /* 0x000000ffff127224 */ /* 0x000fd600078e00ff */
[----:B------:R-:W1:Y:S01]  /*7560*/  @P1 LDC.64 R14, c[0x0][0x4e8] ;  /* 0x00013a00ff0e1b82 */ /* 0x000e620000000a00 */
[----:B0-----:R-:W-:Y:S01]  /*7570*/  IMAD.HI.U32 R16, R19, UR4, R18 ;  /* 0x0000000413107c27 */ /* 0x001fe2000f8e0012 */
[----:B------:R-:W0:Y:S06]  /*7580*/  LDCU UR4, c[0x0][0x4dc] ;  /* 0x00009b80ff0477ac */ /* 0x000e2c0008000800 */
[----:B------:R-:W2:Y:S01]  /*7590*/  @P1 LDC R24, c[0x0][0x4f0] ;  /* 0x00013c00ff181b82 */ /* 0x000ea20000000800 */
[----:B------:R-:W-:Y:S01]  /*75a0*/  SHF.R.U32.HI R17, RZ, UR5, R16 ;  /* 0x00000005ff117c19 */ /* 0x000fe20008011610 */
[----:B------:R-:W3:Y:S01]  /*75b0*/  LDCU UR5, c[0x0][0x550] ;  /* 0x0000aa00ff0577ac */ /* 0x000ee20008000800 */
[----:B------:R-:W-:-:S02]  /*75c0*/  @P1 MOV R16, RZ ;  /* 0x000000ff00101202 */ /* 0x000fc40000000f00 */
[----:B------:R-:W-:-:S03]  /*75d0*/  IADD3 R27, PT, PT, -R17, RZ, RZ ;  /* 0x000000ff111b7210 */ /* 0x000fc60007ffe1ff */
[----:B------:R-:W4:Y:S01]  /*75e0*/  @P1 LDC R18, c[0x0][0x554] ;  /* 0x00015500ff121b82 */ /* 0x000f220000000800 */
[----:B-1----:R-:W-:-:S04]  /*75f0*/  @P1 IMAD.HI.U32 R15, R17, R15, R16 ;  /* 0x0000000f110f1227 */ /* 0x002fc800078e0010 */
[----:B0-----:R-:W-:Y:S01]  /*7600*/  IMAD R16, R27, UR4, R19 ;  /* 0x000000041b107c24 */ /* 0x001fe2000f8e0213 */
[----:B--2---:R-:W-:-:S03]  /*7610*/  @P1 SHF.R.U32.HI R15, RZ, R24, R15 ;  /* 0x00000018ff0f1219 */ /* 0x004fc6000001160f */
[----:B---3--:R-:W-:Y:S02]  /*7620*/  IMAD R21, R16, UR5, R21 ;  /* 0x0000000510157c24 */ /* 0x008fe4000f8e0215 */
[----:B------:R-:W-:-:S04]  /*7630*/  @P1 IMAD.MOV R15, RZ, RZ, -R15 ;  /* 0x000000ffff0f1224 */ /* 0x000fc800078e0a0f */
[----:B------:R-:W-:-:S04]  /*7640*/  @P1 IMAD R14, R14, R15, R17 ;  /* 0x0000000f0e0e1224 */ /* 0x000fc800078e0211 */
[----:B----4-:R-:W-:-:S07]  /*7650*/  @P1 IMAD R21, R14, R18, R21 ;  /* 0x000000120e151224 */ /* 0x010fce00078e0215 */
.L_x_9003:
[----:B------:R-:W-:-:S04]  /*7660*/  IADD3 R14, P1, PT, R21, R12, RZ ;  /* 0x0000000c150e7210 */ /* 0x000fc80007f3e0ff */
[----:B------:R-:W-:-:S05]  /*7670*/  IADD3.X R15, PT, PT, RZ, R13, RZ, P1, !PT ;  /* 0x0000000dff0f7210 */ /* 0x000fca0000ffe4ff */
[----:B------:R0:W5:Y:S01]  /*7680*/  LDG.E.U8 R24, desc[UR36][R14.64] ;  /* 0x000000240e187981 */ /* 0x000162000c1e1100 */
[----:B------:R-:W-:-:S04]  /*7690*/  IADD3 R17, PT, PT, R3, R2, RZ ;  /* 0x0000000203117210 */ /* 0x000fc80007ffe0ff */
[----:B------:R-:W-:-:S13]  /*76a0*/  ISETP.GE.U32.AND P1, PT, R17, R0, PT ;  /* 0x000000001100720c */ /* 0x000fda0003f26070 */
[----:B0-----:R-:W-:Y:S05]  /*76b0*/  @P1 BRA `(.L_x_9001) ;  /* 0x0000003000cc1947 */ /* 0x001fea0003800000 */
[----:B------:R-:W-:-:S04]  /*76c0*/  IMAD.MOV.U32 R16, RZ, RZ, RZ ;  /* 0x000000ffff107224 */ /* 0x000fc800078e00ff */
[----:B------:R-:W-:-:S05]  /*76d0*/  IMAD.HI.U32 R18, R17, R11, R16 ;  /* 0x0000000b11127227 */ /* 0x000fca00078e0010 */
[----:B------:R-:W-:-:S04]  /*76e0*/  SHF.R.U32.HI R19, RZ, R9, R18 ;  /* 0x00000009ff137219 */ /* 0x000fc80000011612 */
[----:B------:R-:W-:-:S05]  /*76f0*/  IADD3 R21, PT, PT, -R19, RZ, RZ ;  /* 0x000000ff13157210 */ /* 0x000fca0007ffe1ff */
[----:B------:R-:W-:-:S04]  /*7700*/  IMAD R21, R10, R21, R17 ;  /* 0x000000150a157224 */ /* 0x000fc800078e0211 */
[----:B------:R-:W-:Y:S01]  /*7710*/  IMAD R21, R21, R22, RZ ;  /* 0x0000001615157224 */ /* 0x000fe200078e02ff */
        /* <DEDUP_REMOVED lines=243> */
[----:B------:R-:W-:Y:S01]  /*8650*/  ISETP.NE.AND P1, PT, R23, 0x18, PT ;  /* 0x000000181700780c */ /* 0x000fe20003f25270 */
[----:B------:R-:W0:Y:S01]  /*8660*/  LDCU.64 UR4, c[0x0][0x4e0] ;  /* 0x00009c00ff0477ac */ /* 0x000e220008000a00 */
[----:B------:R-:W-:-:S11]  /*8670*/  HFMA2 R26, -RZ, RZ, 0, 0 ;  /* 0x00000000ff1a7431 */ /* 0x000fd600000001ff */
[----:B------:R-:W1:Y:S01]  /*8680*/  @P1 LDC.64 R14, c[0x0][0x4e8] ;  /* 0x00013a00ff0e1b82 */ /* 0x000e620000000a00 */
[----:B0-----:R-:W-:Y:S01]  /*8690*/  IMAD.HI.U32 R18, R27, UR4, R26 ;  /* 0x000000041b127c27 */ /* 0x001fe2000f8e001a */
[----:B------:R-:W0:Y:S06]  /*86a0*/  LDCU UR4, c[0x0][0x4dc] ;  /* 0x00009b80ff0477ac */ /* 0x000e2c0008000800 */
[----:B------:R-:W2:Y:S01]  /*86b0*/  @P1 LDC R25, c[0x0][0x4f0] ;  /* 0x00013c00ff191b82 */ /* 0x000ea20000000800 */
[----:B------:R-:W-:Y:S01]  /*86c0*/  SHF.R.U32.HI R19, RZ, UR5, R18 ;  /* 0x00000005ff137c19 */ /* 0x000fe20008011612 */
[----:B------:R-:W3:Y:S01]  /*86d0*/  LDCU UR5, c[0x0][0x550] ;  /* 0x0000aa00ff0577ac */ /* 0x000ee20008000800 */
[----:B------:R-:W-:-:S05]  /*86e0*/  @P1 MOV R18, RZ ;  /* 0x000000ff00121202 */ /* 0x000fca0000000f00 */
[----:B-1----:R-:W-:Y:S02]  /*86f0*/  @P1 IMAD.HI.U32 R26, R19, R15, R18 ;  /* 0x0000000f131a1227 */ /* 0x002fe400078e0012 */
[----:B------:R-:W1:Y:S03]  /*8700*/  @P1 LDC R18, c[0x0][0x554] ;  /* 0x00015500ff121b82 */ /* 0x000e660000000800 */
[----:B--2---:R-:W-:Y:S01]  /*8710*/  @P1 SHF.R.U32.HI R25, RZ, R25, R26 ;  /* 0x00000019ff191219 */ /* 0x004fe2000001161a */
[----:B------:R-:W-:-:S03]  /*8720*/  IMAD.MOV R26, RZ, RZ, -R19 ;  /* 0x000000ffff1a7224 */ /* 0x000fc600078e0a13 */
[----:B------:R-:W-:Y:S01]  /*8730*/  @P1 IADD3 R25, PT, PT, -R25, RZ, RZ ;  /* 0x000000ff19191210 */ /* 0x000fe20007ffe1ff */
[----:B0-----:R-:W-:-:S04]  /*8740*/  IMAD R26, R26, UR4, R27 ;  /* 0x000000041a1a7c24 */ /* 0x001fc8000f8e021b */
[----:B---3--:R-:W-:Y:S02]  /*8750*/  IMAD R21, R26, UR5, R21 ;  /* 0x000000051a157c24 */ /* 0x008fe4000f8e0215 */
[----:B------:R-:W-:-:S04]  /*8760*/  @P1 IMAD R14, R14, R25, R19 ;  /* 0x000000190e0e1224 */ /* 0x000fc800078e0213 */
[----:B-1----:R-:W-:-:S07]  /*8770*/  @P1 IMAD R21, R14, R18, R21 ;  /* 0x000000120e151224 */ /* 0x002fce00078e0215 */
.L_x_9004:
[----:B------:R-:W-:-:S04]  /*8780*/  IADD3 R18, P1, PT, R21, R12, RZ ;  /* 0x0000000c15127210 */ /* 0x000fc80007f3e0ff */
[----:B------:R-:W-:-:S05]  /*8790*/  IADD3.X R19, PT, PT, RZ, R13, RZ, P1, !PT ;  /* 0x0000000dff137210 */ /* 0x000fca0000ffe4ff */
[----:B------:R0:W5:Y:S01]  /*87a0*/  LDG.E.U8 R25, desc[UR36][R18.64] ;  /* 0x0000002412197981 */ /* 0x000162000c1e1100 */
[----:B------:R-:W-:-:S05]  /*87b0*/  IMAD.IADD R15, R17, 0x1, R2 ;  /* 0x00000001110f7824 */ /* 0x000fca00078e0202 */
[----:B------:R-:W-:-:S13]  /*87c0*/  ISETP.GE.U32.AND P1, PT, R15, R0, PT ;  /* 0x000000000f00720c */ /* 0x000fda0003f26070 */
[----:B0-----:R-:W-:Y:S05]  /*87d0*/  @P1 BRA `(.L_x_9001) ;  /* 0x0000002000841947 */ /* 0x001fea0003800000 */
[----:B------:R-:W-:-:S05]  /*87e0*/  HFMA2 R14, -RZ, RZ, 0, 0 ;  /* 0x00000000ff0e7431 */ /* 0x000fca00000001ff */
[----:B------:R-:W-:-:S05]  /*87f0*/  IMAD.HI.U32 R16, R15, R11, R14 ;  /* 0x0000000b0f107227 */ /* 0x000fca00078e000e */
[----:B------:R-:W-:-:S04]  /*8800*/  SHF.R.U32.HI R17, RZ, R9, R16 ;  /* 0x00000009ff117219 */ /* 0x000fc80000011610 */
[----:B------:R-:W-:-:S05]  /*8810*/  IADD3 R27, PT, PT, -R17, RZ, RZ ;  /* 0x000000ff111b7210 */ /* 0x000fca0007ffe1ff */
[----:B------:R-:W-:-:S04]  /*8820*/  IMAD R27, R10, R27, R15 ;  /* 0x0000001b0a1b7224 */ /* 0x000fc800078e020f */
[----:B------:R-:W-:Y:S01]  /*8830*/  IMAD R27, R27, R22, RZ ;  /* 0x000000161b1b7224 */ /* 0x000fe200078e02ff */
        /* <DEDUP_REMOVED lines=245> */
[----:B------:R-:W-:-:S11]  /*9790*/  MOV R16, RZ ;  /* 0x000000ff00107202 */ /* 0x000fd60000000f00 */
[----:B------:R-:W1:Y:S01]  /*97a0*/  @P1 LDC.64 R18, c[0x0][0x4e8] ;  /* 0x00013a00ff121b82 */ /* 0x000e620000000a00 */
[----:B0-----:R-:W-:Y:S01]  /*97b0*/  IMAD.HI.U32 R20, R17, UR4, R16 ;  /* 0x0000000411147c27 */ /* 0x001fe2000f8e0010 */
[----:B------:R-:W0:Y:S06]  /*97c0*/  LDCU UR4, c[0x0][0x4dc] ;  /* 0x00009b80ff0477ac */ /* 0x000e2c0008000800 */
[----:B------:R-:W2:Y:S01]  /*97d0*/  @P1 LDC R26, c[0x0][0x4f0] ;  /* 0x00013c00ff1a1b82 */ /* 0x000ea20000000800 */
[----:B------:R-:W-:Y:S01]  /*97e0*/  SHF.R.U32.HI R21, RZ, UR5, R20 ;  /* 0x00000005ff157c19 */ /* 0x000fe20008011614 */
[----:B------:R-:W-:Y:S01]  /*97f0*/  @P1 IMAD.MOV.U32 R20, RZ, RZ, RZ ;  /* 0x000000ffff141224 */ /* 0x000fe200078e00ff */
[----:B------:R-:W3:Y:S02]  /*9800*/  LDCU UR5, c[0x0][0x550] ;  /* 0x0000aa00ff0577ac */ /* 0x000ee40008000800 */
[----:B------:R-:W-:-:S03]  /*9810*/  IADD3 R29, PT, PT, -R21, RZ, RZ ;  /* 0x000000ff151d7210 */ /* 0x000fc60007ffe1ff */
[----:B------:R-:W4:Y:S01]  /*9820*/  @P1 LDC R16, c[0x0][0x554] ;  /* 0x00015500ff101b82 */ /* 0x000f220000000800 */
[----:B-1----:R-:W-:-:S04]  /*9830*/  @P1 IMAD.HI.U32 R19, R21, R19, R20 ;  /* 0x0000001315131227 */ /* 0x002fc800078e0014 */
[----:B0-----:R-:W-:Y:S01]  /*9840*/  IMAD R20, R29, UR4, R17 ;  /* 0x000000041d147c24 */ /* 0x001fe2000f8e0211 */
[----:B--2---:R-:W-:-:S03]  /*9850*/  @P1 SHF.R.U32.HI R19, RZ, R26, R19 ;  /* 0x0000001aff131219 */ /* 0x004fc60000011613 */
[----:B---3--:R-:W-:Y:S01]  /*9860*/  IMAD R27, R20, UR5, R27 ;  /* 0x00000005141b7c24 */ /* 0x008fe2000f8e021b */
[----:B------:R-:W-:-:S05]  /*9870*/  @P1 IADD3 R19, PT, PT, -R19, RZ, RZ ;  /* 0x000000ff13131210 */ /* 0x000fca0007ffe1ff */
[----:B------:R-:W-:-:S04]  /*9880*/  @P1 IMAD R18, R18, R19, R21 ;  /* 0x0000001312121224 */ /* 0x000fc800078e0215 */
[----:B----4-:R-:W-:-:S07]  /*9890*/  @P1 IMAD R27, R18, R16, R27 ;  /* 0x00000010121b1224 */ /* 0x010fce00078e021b */
.L_x_9005:
[----:B------:R-:W-:-:S05]  /*98a0*/  IADD3 R20, P1, PT, R27, R12, RZ ;  /* 0x0000000c1b147210 */ /* 0x000fca0007f3e0ff */
[----:B------:R-:W-:-:S05]  /*98b0*/  IMAD.X R21, RZ, RZ, R13, P1 ;  /* 0x000000ffff157224 */ /* 0x000fca00008e060d */
[----:B------:R0:W5:Y:S01]  /*98c0*/  LDG.E.U8 R20, desc[UR36][R20.64] ;  /* 0x0000002414147981 */ /* 0x000162000c1e1100 */
[----:B------:R-:W-:-:S04]  /*98d0*/  IADD3 R15, PT, PT, R15, R2, RZ ;  /* 0x000000020f0f7210 */ /* 0x000fc80007ffe0ff */
[----:B------:R-:W-:-:S13]  /*98e0*/  ISETP.GE.U32.AND P1, PT, R15, R0, PT ;  /* 0x000000000f00720c */ /* 0x000fda0003f26070 */
[----:B0-----:R-:W-:Y:S05]  /*98f0*/  @P1 BRA `(.L_x_9001) ;  /* 0x00000010003c1947 */ /* 0x001fea0003800000 */
[----:B------:R-:W-:-:S05]  /*9900*/  HFMA2 R14, -RZ, RZ, 0, 0 ;  /* 0x00000000ff0e7431 */ /* 0x000fca00000001ff */
[----:B------:R-:W-:-:S05]  /*9910*/  IMAD.HI.U32 R8, R15, R11, R14 ;  /* 0x0000000b0f087227 */ /* 0x000fca00078e000e */
[----:B------:R-:W-:-:S05]  /*9920*/  SHF.R.U32.HI R9, RZ, R9, R8 ;  /* 0x00000009ff097219 */ /* 0x000fca0000011608 */
[----:B------:R-:W-:-:S04]  /*9930*/  IMAD.MOV R11, RZ, RZ, -R9 ;  /* 0x000000ffff0b7224 */ /* 0x000fc800078e0a09 */
        /* <DEDUP_REMOVED lines=264> */
.L_x_9006:
[----:B------:R-:W-:-:S04]  /*a9c0*/  IADD3 R8, P0, PT, R15, R12, RZ ;  /* 0x0000000c0f087210 */ /* 0x000fc80007f1e0ff */
[----:B------:R-:W-:-:S05]  /*a9d0*/  IADD3.X R9, PT, PT, RZ, R13, RZ, P0, !PT ;  /* 0x0000000dff097210 */ /* 0x000fca00007fe4ff */
[----:B------:R0:W5:Y:S04]  /*a9e0*/  LDG.E.U8 R8, desc[UR36][R8.64] ;  /* 0x0000002408087981 */ /* 0x000168000c1e1100 */
.L_x_9001:
[----:B------:R-:W-:Y:S05]  /*a9f0*/  BSYNC.RECONVERGENT B1 ;  /* 0x0000000000017941 */ /* 0x000fea0003800200 */
.L_x_9000:
[----:B------:R-:W-:Y:S01]  /*aa00*/  ISETP.GE.U32.AND P0, PT, R3, R0, PT ;  /* 0x000000000300720c */ /* 0x000fe20003f06070 */
[----:B------:R-:W-:-:S12]  /*aa10*/  BSSY.RECONVERGENT B1, `(.L_x_9007) ;  /* 0x0000010000017945 */ /* 0x000fd80003800200 */
[----:B------:R-:W-:Y:S05]  /*aa20*/  @P0 BRA `(.L_x_9008) ;  /* 0x0000000000380947 */ /* 0x000fea0003800000 */
[----:B------:R-:W-:Y:S01]  /*aa30*/  IADD3 R3, PT, PT, R3, R2, RZ ;  /* 0x0000000203037210 */ /* 0x000fe20007ffe0ff */
        /* <DEDUP_REMOVED lines=8> */
[----:B------:R-:W-:Y:S02]  /*aac0*/  @!P0 ISETP.GE.U32.AND P1, PT, R3, R0, PT ;  /* 0x000000000300820c */ /* 0x000fe40003f26070 */
[----:B------:R-:W-:Y:S02]  /*aad0*/  @!P0 PRMT R5, R20, 0x7610, R5 ;  /* 0x0000761014058816 */ /* 0x000fe40000000005 */
[----:B------:R-:W-:-:S04]  /*aae0*/  @!P0 SEL R3, R8, RZ, !P1 ;  /* 0x000000ff08038207 */ /* 0x000fc80004800000 */
[----:B------:R-:W-:-:S04]  /*aaf0*/  @!P0 IADD3 R3, PT, PT, R4, R3, RZ ;  /* 0x0000000304038210 */ /* 0x000fc80007ffe0ff */
[----:B------:R-:W-:-:S07]  /*ab00*/  @!P0 PRMT R4, R3, 0x7610, R4 ;  /* 0x0000761003048816 */ /* 0x000fce0000000004 */
.L_x_9008:
[----:B------:R-:W-:Y:S05]  /*ab10*/  BSYNC.RECONVERGENT B1 ;  /* 0x0000000000017941 */ /* 0x000fea0003800200 */
.L_x_9007:
[----:B------:R-:W-:-:S05]  /*ab20*/  IADD3 R5, PT, PT, R5, R6, R7 ;  /* 0x0000000605057210 */ /* 0x000fca0007ffe007 */
[----:B------:R-:W-:-:S05]  /*ab30*/  IMAD.IADD R5, R5, 0x1, R4 ;  /* 0x0000000105057824 */ /* 0x000fca00078e0204 */
[----:B------:R-:W-:-:S07]  /*ab40*/  PRMT R17, R5, 0x7610, R17 ;  /* 0x0000761005117816 */ /* 0x000fce0000000011 */
.L_x_8963:
[----:B------:R-:W-:Y:S05]  /*ab50*/  BSYNC.RECONVERGENT B0 ;  /* 0x0000000000007941 */ /* 0x000fea0003800200 */
.L_x_8962:
        /* <DEDUP_REMOVED lines=12> */
[----:B----4-:R-:W-:-:S07]  /*ac20*/  UISETP.GE.U32.AND UP0, UPT, UR6, 0x2, UPT ;  /* 0x000000020600788c */ /* 0x010fce000bf06070 */
[----:B------:R2:W-:Y:S02]  /*ac30*/  STS.U8 [R2+UR4], R17 ;  /* 0x0000001102007988 */ /* 0x0005e40008000004 */
[----:B------:R-:W-:Y:S05]  /*ac40*/  BRA.U !UP0, `(.L_x_9009) ;  /* 0x0000000108387547 */ /* 0x000fea000b800000 */
[----:B------:R-:W-:-:S05]  /*ac50*/  UMOV UR5, UR6 ;  /* 0x0000000600057c82 */ /* 0x000fca0008000000 */
.L_x_9010:
[----:B------:R-:W-:Y:S01]  /*ac60*/  USHF.R.U32.HI UR7, URZ, 0x1, UR5 ;  /* 0x00000001ff077899 */ /* 0x000fe20008011605 */
[----:B------:R-:W-:Y:S01]  /*ac70*/  BAR.SYNC.DEFER_BLOCKING 0x0 ;  /* 0x0000000000007b1d */ /* 0x000fe20000010000 */
[----:B------:R-:W-:-:S04]  /*ac80*/  UISETP.GT.U32.AND UP0, UPT, UR5, 0x3, UPT ;  /* 0x000000030500788c */ /* 0x000fc8000bf04070 */
[----:B------:R-:W-:Y:S01]  /*ac90*/  IADD3 R4, PT, PT, R0, UR7, RZ ;  /* 0x0000000700047c10 */ /* 0x000fe2000fffe0ff */
[----:B------:R-:W-:-:S03]  /*aca0*/  UMOV UR5, UR7 ;  /* 0x0000000700057c82 */ /* 0x000fc60008000000 */
[----:B------:R-:W-:-:S04]  /*acb0*/  ISETP.GE.U32.AND P0, PT, R4, UR6, PT ;  /* 0x0000000604007c0c */ /* 0x000fc8000bf06070 */
[----:B------:R-:W-:-:S13]  /*acc0*/  ISETP.GE.U32.OR P0, PT, R0, UR7, P0 ;  /* 0x0000000700007c0c */ /* 0x000fda0008706470 */
[----:B------:R-:W-:-:S06]  /*acd0*/  @!P0 IMAD R4, R4, UR8, R3 ;  /* 0x0000000804048c24 */ /* 0x000fcc000f8e0203 */
[----:B------:R-:W0:Y:S02]  /*ace0*/  @!P0 LDS.U8 R4, [R4+UR4] ;  /* 0x0000000404048984 */ /* 0x000e240008000000 */
[----:B0---4-:R-:W-:-:S04]  /*acf0*/  @!P0 IADD3 R5, PT, PT, R17, R4, RZ ;  /* 0x0000000411058210 */ /* 0x011fc80007ffe0ff */
[----:B--2---:R-:W-:Y:S01]  /*ad00*/  @!P0 PRMT R17, R5, 0x7610, R17 ;  /* 0x0000761005118816 */ /* 0x004fe20000000011 */
[----:B------:R4:W-:Y:S01]  /*ad10*/  @!P0 STS.U8 [R2+UR4], R5 ;  /* 0x0000000502008988 */ /* 0x0009e20008000004 */
[----:B------:R-:W-:Y:S05]  /*ad20*/  BRA.U UP0, `(.L_x_9010) ;  /* 0xfffffffd00cc7547 */ /* 0x000fea000b83ffff */
.L_x_9009:
        /* <DEDUP_REMOVED lines=9> */
[----:B0-234-:R-:W-:Y:S01]  /*adc0*/  IMAD R2, R0, UR6, R3 ;  /* 0x0000000600027c24 */ /* 0x01dfe2000f8e0203 */
[----:B------:R-:W-:Y:S02]  /*add0*/  UIADD3 UR4, UPT, UPT, UR4, 0x10, URZ ;  /* 0x0000001004047890 */ /* 0x000fe4000fffe0ff */
[----:B------:R-:W-:Y:S02]  /*ade0*/  UISETP.GE.U32.AND UP0, UPT, UR6, 0x40, UPT ;  /* 0x000000400600788c */ /* 0x000fe4000bf06070 */
[----:B-1----:R-:W-:-:S03]  /*adf0*/  ULEA UR8, UR5, UR4, 0x18 ;  /* 0x0000000405087291 */ /* 0x002fc6000f8ec0ff */
[----:B------:R-:W-:-:S03]  /*ae00*/  UMOV UR4, 0x20 ;  /* 0x0000002000047882 */ /* 0x000fc60000000000 */
[----:B------:R-:W-:-:S03]  /*ae10*/  VIADD R4, R2, UR8 ;  /* 0x0000000802047c36 */ /* 0x000fc60008000000 */
[----:B------:R1:W-:Y:S01]  /*ae20*/  STS.U8 [R2+UR8], R17 ;  /* 0x0000001102007988 */ /* 0x0003e20008000008 */
[----:B------:R-:W-:Y:S05]  /*ae30*/  BRA.U !UP0, `(.L_x_9012) ;  /* 0x0000000108347547 */ /* 0x000fea000b800000 */
[----:B------:R-:W-:-:S05]  /*ae40*/  UMOV UR5, UR6 ;  /* 0x0000000600057c82 */ /* 0x000fca0008000000 */
.L_x_9013:
[----:B------:R-:W-:Y:S01]  /*ae50*/  USHF.R.U32.HI UR7, URZ, 0x1, UR5 ;  /* 0x00000001ff077899 */ /* 0x000fe20008011605 */
[----:B------:R-:W-:Y:S01]  /*ae60*/  BAR.SYNC.DEFER_BLOCKING 0x0 ;  /* 0x0000000000007b1d */ /* 0x000fe20000010000 */
[----:B------:R-:W-:-:S04]  /*ae70*/  UISETP.GT.U32.AND UP0, UPT, UR5, 0x7f, UPT ;  /* 0x0000007f0500788c */ /* 0x000fc8000bf04070 */
[----:B0-----:R-:W-:Y:S01]  /*ae80*/  IADD3 R5, PT, PT, R3, UR7, RZ ;  /* 0x0000000703057c10 */ /* 0x001fe2000fffe0ff */
[----:B------:R-:W-:-:S03]  /*ae90*/  UMOV UR5, UR7 ;  /* 0x0000000700057c82 */ /* 0x000fc60008000000 */
[----:B------:R-:W-:-:S04]  /*aea0*/  ISETP.GE.U32.AND P0, PT, R5, UR6, PT ;  /* 0x0000000605007c0c */ /* 0x000fc8000bf06070 */
[----:B------:R-:W-:-:S13]  /*aeb0*/  ISETP.GE.U32.OR P0, PT, R3, UR7, P0 ;  /* 0x0000000703007c0c */ /* 0x000fda0008706470 */
[----:B------:R-:W0:Y:S02]  /*aec0*/  @!P0 LDS.U8 R6, [R4+UR7] ;  /* 0x0000000704068984 */ /* 0x000e240008000000 */
[----:B0-----:R-:W-:-:S04]  /*aed0*/  @!P0 IADD3 R5, PT, PT, R17, R6, RZ ;  /* 0x0000000611058210 */ /* 0x001fc80007ffe0ff */
[----:B-1----:R-:W-:Y:S01]  /*aee0*/  @!P0 PRMT R17, R5, 0x7610, R17 ;  /* 0x0000761005118816 */ /* 0x002fe20000000011 */
[----:B------:R0:W-:Y:S01]  /*aef0*/  @!P0 STS.U8 [R2+UR8], R5 ;  /* 0x0000000502008988 */ /* 0x0001e20008000008 */
[----:B------:R-:W-:Y:S05]  /*af00*/  BRA.U UP0, `(.L_x_9013) ;  /* 0xfffffffd00d07547 */ /* 0x000fea000b83ffff */
.L_x_9012:
[----:B------:R-:W-:Y:S01]  /*af10*/  BAR.SYNC.DEFER_BLOCKING 0x0 ;  /* 0x0000000000007b1d */ /* 0x000fe20000010000 */
[----:B------:R-:W-:-:S09]  /*af20*/  UISETP.GE.U32.AND UP0, UPT, UR4, 0x2, UPT ;  /* 0x000000020400788c */ /* 0x000fd2000bf06070 */
[----:B------:R-:W-:Y:S05]  /*af30*/  BRA.U !UP0, `(.L_x_9011) ;  /* 0x0000000108247547 */ /* 0x000fea000b800000 */
[----:B012-4-:R-:W-:-:S07]  /*af40*/  IMAD.MOV.U32 R2, RZ, RZ, 0x1 ;  /* 0x00000001ff027424 */ /* 0x017fce00078e00ff */
.L_x_9014:
[----:B------:R-:W-:-:S04]  /*af50*/  LOP3.LUT R4, R17, 0xffff, RZ, 0xc0, !PT ;  /* 0x0000ffff11047812 */ /* 0x000fc800078ec0ff */
[----:B------:R-:W-:-:S05]  /*af60*/  PRMT R5, R4, 0x8880, RZ ;  /* 0x0000888004057816 */ /* 0x000fca00000000ff */
[----:B------:R0:W1:Y:S02]  /*af70*/  SHFL.DOWN PT, R4, R5, R2, 0x1f ;  /* 0x08001f0205047589 */ /* 0x00006400000e0000 */
[----:B0-----:R-:W-:-:S04]  /*af80*/  SHF.L.U32 R2, R2, 0x1, RZ ;  /* 0x0000000102027819 */ /* 0x001fc800000006ff */
[----:B------:R-:W-:Y:S02]  /*af90*/  ISETP.GE.AND P0, PT, R2, UR4, PT ;  /* 0x0000000402007c0c */ /* 0x000fe4000bf06270 */
[----:B-1----:R-:W-:-:S04]  /*afa0*/  IADD3 R4, PT, PT, R4, R17, RZ ;  /* 0x0000001104047210 */ /* 0x002fc80007ffe0ff */
[----:B------:R-:W-:-:S07]  /*afb0*/  PRMT R17, R4, 0x7610, R17 ;  /* 0x0000761004117816 */ /* 0x000fce0000000011 */
[----:B------:R-:W-:Y:S05]  /*afc0*/  @!P0 BRA `(.L_x_9014) ;  /* 0xfffffffc00e08947 */ /* 0x000fea000383ffff */
.L_x_9011:
[----:B012-4-:R-:W0:Y:S01]  /*afd0*/  S2R R2, SR_CTAID.X ;  /* 0x0000000000027919 */ /* 0x017e220000002500 */
[----:B------:R-:W1:Y:S01]  /*afe0*/  LDCU UR4, c[0x0][0x558] ;  /* 0x0000ab00ff0477ac */ /* 0x000e620008000800 */
[----:B-----5:R-:W-:Y:S01]  /*aff0*/  IMAD.MOV.U32 R16, RZ, RZ, RZ ;  /* 0x000000ffff107224 */ /* 0x020fe200078e00ff */
[----:B------:R-:W2:Y:S01]  /*b000*/  LDCU.64 UR6, c[0x0][0x3a8] ;  /* 0x00007500ff0677ac */ /* 0x000ea20008000a00 */
[----:B------:R-:W0:Y:S01]  /*b010*/  LDCU UR5, c[0x0][0x394] ;  /* 0x00007280ff0577ac */ /* 0x000e220008000800 */
[----:B-1----:R-:W-:Y:S01]  /*b020*/  UISETP.NE.AND UP0, UPT, UR4, URZ, UPT ;  /* 0x000000ff0400728c */ /* 0x002fe2000bf05270 */
[----:B--2---:R-:W-:-:S04]  /*b030*/  IMAD R5, R3, UR6, RZ ;  /* 0x0000000603057c24 */ /* 0x004fc8000f8e02ff */
[----:B---3--:R-:W-:-:S04]  /*b040*/  IMAD R5, R0, UR7, R5 ;  /* 0x0000000700057c24 */ /* 0x008fc8000f8e0205 */
        /* <DEDUP_REMOVED lines=279> */
.L_x_9015:
[----:B------:R-:W0:Y:S01]  /*c1c0*/  LDCU UR5, c[0x0][0x3a4] ;  /* 0x00007480ff0577ac */ /* 0x000e220008000800 */
[----:B------:R-:W1:Y:S01]  /*c1d0*/  LDCU.64 UR6, c[0x0][0x768] ;  /* 0x0000ed00ff0677ac */ /* 0x000e620008000a00 */
[----:B0-----:R-:W-:Y:S01]  /*c1e0*/  UISETP.NE.AND UP1, UPT, UR5, URZ, UPT ;  /* 0x000000ff0500728c */ /* 0x001fe2000bf25270 */
[----:B-1----:R-:W-:Y:S02]  /*c1f0*/  IADD3 R6, P1, PT, R16, UR6, RZ ;  /* 0x0000000610067c10 */ /* 0x002fe4000ff3e0ff */
[----:B------:R-:W-:-:S03]  /*c200*/  ISETP.NE.U32.AND P0, PT, RZ, UR6, PT ;  /* 0x00000006ff007c0c */ /* 0x000fc6000bf05070 */
[----:B------:R-:W-:Y:S01]  /*c210*/  IMAD.X R7, RZ, RZ, UR7, P1 ;  /* 0x00000007ff077e24 */ /* 0x000fe200088e06ff */
[----:B------:R-:W-:-:S04]  /*c220*/  ISETP.NE.AND.EX P0, PT, RZ, UR7, PT, P0 ;  /* 0x00000007ff007c0c */ /* 0x000fc8000bf05300 */
[----:B------:R-:W-:Y:S02]  /*c230*/  SEL R6, R6, RZ, P0 ;  /* 0x000000ff06067207 */ /* 0x000fe40000000000 */
[----:B------:R-:W-:Y:S01]  /*c240*/  SEL R7, R7, RZ, P0 ;  /* 0x000000ff07077207 */ /* 0x000fe20000000000 */
[----:B------:R-:W-:Y:S06]  /*c250*/  BRA.U !UP1, `(.L_x_9016) ;  /* 0x0000002109707547 */ /* 0x000fec000b800000 */
[----:B------:R-:W-:Y:S01]  /*c260*/  MOV R16, RZ ;  /* 0x000000ff00107202 */ /* 0x000fe20000000f00 */
[----:B------:R-:W-:Y:S06]  /*c270*/  BRA.U !UP0, `(.L_x_9017) ;  /* 0x0000001108587547 */ /* 0x000fec000b800000 */
[----:B------:R-:W0:Y:S01]  /*c280*/  LDCU.64 UR6, c[0x0][0x560] ;  /* 0x0000ac00ff0677ac */ /* 0x000e220008000a00 */
[----:B------:R-:W-:Y:S02]  /*c290*/  HFMA2 R8, -RZ, RZ, 0, 0 ;  /* 0x00000000ff087431 */ /* 0x000fe400000001ff */
        /* <DEDUP_REMOVED lines=12> */
[----:B------:R-:W-:Y:S01]  /*c360*/  MOV R8, RZ ;  /* 0x000000ff00087202 */ /* 0x000fe20000000f00 */
        /* <DEDUP_REMOVED lines=263> */
.L_x_9017:
        /* <DEDUP_REMOVED lines=22> */
[----:B--2---:R-:W-:-:S04]  /*d540*/  IADD3 R4, P0, PT, R4, UR6, RZ ;  /* 0x0000000604047c10 */ /* 0x004fc8000ff1e0ff */
[----:B------:R-:W-:Y:S02]  /*d550*/  IADD3.X R5, PT, PT, RZ, UR7, RZ, P0, !PT ;  /* 0x00000007ff057c10 */ /* 0x000fe400087fe4ff */
[----:B------:R-:W-:-:S03]  /*d560*/  PLOP3.LUT P0, PT, PT, PT, PT, 0x80, 0x8 ;  /* 0x000000000008781c */ /* 0x000fc60003f0f070 */
[----:B------:R0:W-:Y:S10]  /*d570*/  STG.E.U8 desc[UR36][R4.64], R17 ;  /* 0x0000001104007986 */ /* 0x0001f4000c101124 */
.L_x_9019:
[----:B------:R-:W-:Y:S05]  /*d580*/  BSYNC.RECONVERGENT B0 ;  /* 0x0000000000007941 */ /* 0x000fea0003800200 */
.L_x_9018:
        /* <DEDUP_REMOVED lines=35> */
.L_x_9021:
[----:B------:R-:W-:Y:S05]  /*d7c0*/  BSYNC.RECONVERGENT B0 ;  /* 0x0000000000007941 */ /* 0x000fea0003800200 */
.L_x_9020:
        /* <DEDUP_REMOVED lines=18> */
[----:B-1----:R-:W-:-:S08]  /*d8f0*/  MOV R17, UR4 ;  /* 0x0000000400117c02 */ /* 0x002fd00008000f00 */
        /* <DEDUP_REMOVED lines=13> */
.L_x_9026:
[----:B------:R-:W-:-:S05]  /*d9d0*/  IMAD.IADD R4, R9, 0x1, R8 ;  /* 0x0000000109047824 */ /* 0x000fca00078e0208 */
[----:B------:R-:W-:-:S04]  /*d9e0*/  IADD3 R4, P1, PT, R4, UR10, RZ ;  /* 0x0000000a04047c10 */ /* 0x000fc8000ff3e0ff */
[----:B------:R-:W-:-:S05]  /*d9f0*/  IADD3.X R5, PT, PT, RZ, UR11, RZ, P1, !PT ;  /* 0x0000000bff057c10 */ /* 0x000fca0008ffe4ff */
[----:B------:R-:W2:Y:S01]  /*da00*/  LDG.E.U8 R4, desc[UR36][R4.64] ;  /* 0x0000002404047981 */ /* 0x000ea2000c1e1100 */
[----:B------:R-:W-:-:S04]  /*da10*/  IADD3 R8, PT, PT, R11, R8, RZ ;  /* 0x000000080b087210 */ /* 0x000fc80007ffe0ff */
[----:B------:R-:W-:Y:S01]  /*da20*/  ISETP.GE.U32.AND P1, PT, R8, UR6, PT ;  /* 0x0000000608007c0c */ /* 0x000fe2000bf26070 */
[----:B--2---:R-:W-:-:S12]  /*da30*/  IMAD.IADD R17, R4, 0x1, R17 ;  /* 0x0000000104117824 */ /* 0x004fd800078e0211 */
[----:B------:R-:W-:Y:S05]  /*da40*/  @!P1 BRA `(.L_x_9026) ;  /* 0xfffffffc00e09947 */ /* 0x000fea000383ffff */
[----:B------:R-:W-:Y:S05]  /*da50*/  BSYNC.RECONVERGENT B1 ;  /* 0x0000000000017941 */ /* 0x000fea0003800200 */
.L_x_9025:
[----:B------:R-:W-:Y:S05]  /*da60*/  BRA `(.L_x_9024) ;  /* 0x0000000000487947 */ /* 0x000fea0003800000 */
.L_x_9023:
        /* <DEDUP_REMOVED lines=9> */
.L_x_9027:
[----:B------:R-:W-:-:S05]  /*db00*/  IADD3 R4, PT, PT, R2, R9, RZ ;  /* 0x0000000902047210 */ /* 0x000fca0007ffe0ff */
[----:B-1----:R-:W-:-:S05]  /*db10*/  IMAD R4, R4, R8, R3 ;  /* 0x0000000804047224 */ /* 0x002fca00078e0203 */
[----:B------:R-:W-:-:S05]  /*db20*/  IADD3 R4, P1, PT, R4, UR10, RZ ;  /* 0x0000000a04047c10 */ /* 0x000fca000ff3e0ff */
[----:B------:R-:W-:-:S05]  /*db30*/  IMAD.X R5, RZ, RZ, UR11, P1 ;  /* 0x0000000bff057e24 */ /* 0x000fca00088e06ff */
[----:B------:R-:W3:Y:S01]  /*db40*/  LDG.E.U8 R4, desc[UR36][R4.64] ;  /* 0x0000002404047981 */ /* 0x000ee2000c1e1100 */
[----:B--2---:R-:W-:-:S04]  /*db50*/  IADD3 R9, PT, PT, R10, R9, RZ ;  /* 0x000000090a097210 */ /* 0x004fc80007ffe0ff */
[----:B------:R-:W-:Y:S02]  /*db60*/  ISETP.GE.U32.AND P1, PT, R9, UR5, PT ;  /* 0x0000000509007c0c */ /* 0x000fe4000bf26070 */
[----:B---3--:R-:W-:-:S11]  /*db70*/  IADD3 R17, PT, PT, R4, R17, RZ ;  /* 0x0000001104117210 */ /* 0x008fd60007ffe0ff */
[----:B------:R-:W-:Y:S05]  /*db80*/  @!P1 BRA `(.L_x_9027) ;  /* 0xfffffffc00dc9947 */ /* 0x000fea000383ffff */
.L_x_9024:
[----:B------:R-:W-:Y:S05]  /*db90*/  BSYNC.RECONVERGENT B0 ;  /* 0x0000000000007941 */ /* 0x000fea0003800200 */
.L_x_9022:
        /* <DEDUP_REMOVED lines=11> */
.L_x_9029:
[----:B------:R-:W-:Y:S01]  /*dc50*/  USHF.R.U32.HI UR7, URZ, 0x1, UR4 ;  /* 0x00000001ff077899 */ /* 0x000fe20008011604 */
[----:B------:R-:W-:Y:S01]  /*dc60*/  BAR.SYNC.DEFER_BLOCKING 0x0 ;  /* 0x0000000000007b1d */ /* 0x000fe20000010000 */
[----:B------:R-:W-:-:S04]  /*dc70*/  UISETP.GT.U32.AND UP1, UPT, UR4, 0x3, UPT ;  /* 0x000000030400788c */ /* 0x000fc8000bf24070 */
[----:B------:R-:W-:Y:S01]  /*dc80*/  VIADD R4, R0, UR7 ;  /* 0x0000000700047c36 */ /* 0x000fe20008000000 */
[----:B------:R-:W-:-:S04]  /*dc90*/  UMOV UR4, UR7 ;  /* 0x0000000700047c82 */ /* 0x000fc80008000000 */
[----:B------:R-:W-:-:S04]  /*dca0*/  ISETP.GE.U32.AND P1, PT, R4, UR5, PT ;  /* 0x0000000504007c0c */ /* 0x000fc8000bf26070 */
[----:B------:R-:W-:-:S13]  /*dcb0*/  ISETP.GE.U32.OR P1, PT, R0, UR7, P1 ;  /* 0x0000000700007c0c */ /* 0x000fda0008f26470 */
[----:B------:R-:W-:-:S06]  /*dcc0*/  @!P1 IMAD R4, R4, UR6, R3 ;  /* 0x0000000604049c24 */ /* 0x000fcc000f8e0203 */
[----:B0-----:R-:W0:Y:S02]  /*dcd0*/  @!P1 LDS.U8 R4, [R4+UR8] ;  /* 0x0000000804049984 */ /* 0x001e240008000000 */
[----:B0-----:R-:W-:-:S04]  /*dce0*/  @!P1 IADD3 R5, PT, PT, R17, R4, RZ ;  /* 0x0000000411059210 */ /* 0x001fc80007ffe0ff */
[----:B------:R-:W-:Y:S01]  /*dcf0*/  @!P1 PRMT R17, R5, 0x7610, R17 ;  /* 0x0000761005119816 */ /* 0x000fe20000000011 */
[----:B------:R0:W-:Y:S01]  /*dd00*/  @!P1 STS.U8 [R2+UR8], R5 ;  /* 0x0000000502009988 */ /* 0x0001e20008000008 */
[----:B------:R-:W-:Y:S05]  /*dd10*/  BRA.U UP1, `(.L_x_9029) ;  /* 0xfffffffd01cc7547 */ /* 0x000fea000b83ffff */
.L_x_9028:
[----:B------:R-:W-:Y:S01]  /*dd20*/  IADD3 R0, PT, PT, R2, UR8, RZ ;  /* 0x0000000802007c10 */ /* 0x000fe2000fffe0ff */
        /* <DEDUP_REMOVED lines=9> */
.L_x_9032:
[----:B------:R-:W-:Y:S01]  /*ddc0*/  USHF.R.U32.HI UR7, URZ, 0x1, UR5 ;  /* 0x00000001ff077899 */ /* 0x000fe20008011605 */
[----:B------:R-:W-:Y:S01]  /*ddd0*/  BAR.SYNC.DEFER_BLOCKING 0x0 ;  /* 0x0000000000007b1d */ /* 0x000fe20000010000 */
[----:B------:R-:W-:-:S04]  /*dde0*/  UISETP.GT.U32.AND UP0, UPT, UR5, 0x7f, UPT ;  /* 0x0000007f0500788c */ /* 0x000fc8000bf04070 */
[----:B------:R-:W-:Y:S01]  /*ddf0*/  VIADD R4, R3, UR7 ;  /* 0x0000000703047c36 */ /* 0x000fe20008000000 */
[----:B------:R-:W-:-:S04]  /*de00*/  UMOV UR5, UR7 ;  /* 0x0000000700057c82 */ /* 0x000fc80008000000 */
[----:B------:R-:W-:-:S04]  /*de10*/  ISETP.GE.U32.AND P1, PT, R4, UR6, PT ;  /* 0x0000000604007c0c */ /* 0x000fc8000bf26070 */
[----:B------:R-:W-:-:S13]  /*de20*/  ISETP.GE.U32.OR P1, PT, R3, UR7, P1 ;  /* 0x0000000703007c0c */ /* 0x000fda0008f26470 */
[----:B------:R-:W0:Y:S02]  /*de30*/  @!P1 LDS.U8 R4, [R0+UR7] ;  /* 0x0000000700049984 */ /* 0x000e240008000000 */
[----:B01----:R-:W-:-:S04]  /*de40*/  @!P1 IADD3 R5, PT, PT, R17, R4, RZ ;  /* 0x0000000411059210 */ /* 0x003fc80007ffe0ff */
[----:B------:R-:W-:Y:S01]  /*de50*/  @!P1 PRMT R17, R5, 0x7610, R17 ;  /* 0x0000761005119816 */ /* 0x000fe20000000011 */
[----:B------:R1:W-:Y:S01]  /*de60*/  @!P1 STS.U8 [R2+UR8], R5 ;  /* 0x0000000502009988 */ /* 0x0003e20008000008 */
[----:B------:R-:W-:Y:S05]  /*de70*/  BRA.U UP0, `(.L_x_9032) ;  /* 0xfffffffd00d07547 */ /* 0x000fea000b83ffff */
.L_x_9031:
[----:B------:R-:W-:Y:S01]  /*de80*/  BAR.SYNC.DEFER_BLOCKING 0x0 ;  /* 0x0000000000007b1d */ /* 0x000fe20000010000 */
[----:B------:R-:W-:-:S09]  /*de90*/  UISETP.GE.U32.AND UP0, UPT, UR4, 0x2, UPT ;  /* 0x000000020400788c */ /* 0x000fd2000bf06070 */
[----:B------:R-:W-:Y:S05]  /*dea0*/  BRA.U !UP0, `(.L_x_9030) ;  /* 0x0000000108247547 */ /* 0x000fea000b800000 */
[----:B------:R-:W-:-:S07]  /*deb0*/  HFMA2 R0, -RZ, RZ, 0, 5.9604644775390625e-08 ;  /* 0x00000001ff007431 */ /* 0x000fce00000001ff */
.L_x_9033:
[----:B01----:R-:W-:-:S04]  /*dec0*/  LOP3.LUT R2, R17, 0xffff, RZ, 0xc0, !PT ;  /* 0x0000ffff11027812 */ /* 0x003fc800078ec0ff */
[----:B------:R-:W-:-:S05]  /*ded0*/  PRMT R3, R2, 0x8880, RZ ;  /* 0x0000888002037816 */ /* 0x000fca00000000ff */
[----:B------:R0:W1:Y:S02]  /*dee0*/  SHFL.DOWN PT, R2, R3, R0, 0x1f ;  /* 0x08001f0003027589 */ /* 0x00006400000e0000 */
[----:B0-----:R-:W-:-:S05]  /*def0*/  IMAD.SHL.U32 R0, R0, 0x2, RZ ;  /* 0x0000000200007824 */ /* 0x001fca00078e00ff */
[----:B------:R-:W-:Y:S02]  /*df00*/  ISETP.GE.AND P1, PT, R0, UR4, PT ;  /* 0x0000000400007c0c */ /* 0x000fe4000bf26270 */
[----:B-1----:R-:W-:-:S04]  /*df10*/  IADD3 R2, PT, PT, R2, R17, RZ ;  /* 0x0000001102027210 */ /* 0x002fc80007ffe0ff */
[----:B------:R-:W-:-:S07]  /*df20*/  PRMT R17, R2, 0x7610, R17 ;  /* 0x0000761002117816 */ /* 0x000fce0000000011 */
[----:B------:R-:W-:Y:S05]  /*df30*/  @!P1 BRA `(.L_x_9033) ;  /* 0xfffffffc00e09947 */ /* 0x000fea000383ffff */
.L_x_9030:
        /* <DEDUP_REMOVED lines=13> */
[----:B------:R-:W2:Y:S02]  /*e010*/  LDG.E.U8 R0, desc[UR36][R2.64] ;  /* 0x0000002402007981 */ /* 0x000ea4000c1e1100 */
[----:B--2---:R-:W-:-:S05]  /*e020*/  IMAD.IADD R0, R17, 0x1, R0 ;  /* 0x0000000111007824 */ /* 0x004fca00078e0200 */
[----:B------:R-:W-:-:S07]  /*e030*/  PRMT R17, R0, 0x7610, R17 ;  /* 0x0000761000117816 */ /* 0x000fce0000000011 */
.L_x_9035:
        /* <DEDUP_REMOVED lines=20> */
.L_x_9037:
[----:B------:R-:W0:Y:S02]  /*e180*/  LDCU.64 UR4, c[0x0][0x758] ;  /* 0x0000eb00ff0477ac */ /* 0x000e240008000a00 */
[----:B0-----:R-:W-:-:S04]  /*e190*/  IADD3 R2, P0, PT, R16, UR4, RZ ;  /* 0x0000000410027c10 */ /* 0x001fc8000ff1e0ff */
[----:B------:R-:W-:-:S05]  /*e1a0*/  IADD3.X R3, PT, PT, RZ, UR5, RZ, P0, !PT ;  /* 0x00000005ff037c10 */ /* 0x000fca00087fe4ff */
[----:B------:R-:W-:Y:S01]  /*e1b0*/  STG.E.U8 desc[UR36][R2.64], R17 ;  /* 0x0000001102007986 */ /* 0x000fe2000c101124 */
[----:B------:R-:W-:Y:S05]  /*e1c0*/  EXIT ;  /* 0x000000000000794d */ /* 0x000fea0003800000 */
.L_x_9036:
[----:B------:R-:W-:Y:S01]  /*e1d0*/  STG.E.U8 desc[UR36][R2.64], R17 ;  /* 0x0000001102007986 */ /* 0x000fe2000c101124 */
[----:B------:R-:W-:Y:S05]  /*e1e0*/  EXIT ;  /* 0x000000000000794d */ /* 0x000fea0003800000 */
.L_x_9034:
[----:B------:R-:W2:Y:S01]  /*e1f0*/  LDCU.U8 UR4, c[0x0][0x788] ;  /* 0x0000f100ff0477ac */ /* 0x000ea20008000000 */
[----:B------:R-:W3:Y:S01]  /*e200*/  LDCU.U8 UR5, c[0x0][0x789] ;  /* 0x0000f120ff0577ac */ /* 0x000ee20008000000 */
[----:B--2---:R-:W-:Y:S02]  /*e210*/  UISETP.NE.AND UP0, UPT, UR4, URZ, UPT ;  /* 0x000000ff0400728c */ /* 0x004fe4000bf05270 */
[----:B---3--:R-:W-:-:S07]  /*e220*/  UISETP.NE.AND UP1, UPT, UR5, URZ, UPT ;  /* 0x000000ff0500728c */ /* 0x008fce000bf25270 */
[----:B------:R-:W-:Y:S05]  /*e230*/  BRA.U !UP0, `(.L_x_9038) ;  /* 0x00000001080c7547 */ /* 0x000fea000b800000 */
[----:B------:R-:W2:Y:S02]  /*e240*/  LDG.E.U8 R0, desc[UR36][R6.64] ;  /* 0x0000002406007981 */ /* 0x000ea4000c1e1100 */
[----:B--2---:R-:W-:-:S04]  /*e250*/  IADD3 R0, PT, PT, R17, R0, RZ ;  /* 0x0000000011007210 */ /* 0x004fc80007ffe0ff */
[----:B------:R-:W-:-:S07]  /*e260*/  PRMT R17, R0, 0x7610, R17 ;  /* 0x0000761000117816 */ /* 0x000fce0000000011 */
.L_x_9038:
[----:B------:R-:W-:Y:S05]  /*e270*/  BRA.U !UP1, `(.L_x_9039) ;  /* 0x0000000109607547 */ /* 0x000fea000b800000 */
[----:B------:R-:W2:Y:S02]  /*e280*/  LDCU UR4, c[0x0][0x78c] ;  /* 0x0000f180ff0477ac */ /* 0x000ea40008000800 */
        /* <DEDUP_REMOVED lines=18> */
.L_x_9040:
[----:B------:R-:W0:Y:S02]  /*e3b0*/  LDCU.64 UR4, c[0x0][0x758] ;  /* 0x0000eb00ff0477ac */ /* 0x000e240008000a00 */
[----:B01----:R-:W-:-:S05]  /*e3c0*/  IADD3 R2, P0, PT, R16, UR4, RZ ;  /* 0x0000000410027c10 */ /* 0x003fca000ff1e0ff */
[----:B------:R-:W-:-:S05]  /*e3d0*/  IMAD.X R3, RZ, RZ, UR5, P0 ;  /* 0x00000005ff037e24 */ /* 0x000fca00080e06ff */
[----:B------:R-:W-:Y:S01]  /*e3e0*/  STG.E.U8 desc[UR36][R2.64], R17 ;  /* 0x0000001102007986 */ /* 0x000fe2000c101124 */
[----:B------:R-:W-:Y:S05]  /*e3f0*/  EXIT ;  /* 0x000000000000794d */ /* 0x000fea0003800000 */
.L_x_9039:
[----:B------:R-:W-:Y:S01]  /*e400*/  STG.E.U8 desc[UR36][R6.64], R17 ;  /* 0x0000001106007986 */ /* 0x000fe2000c101124 */
[----:B------:R-:W-:Y:S05]  /*e410*/  EXIT ;  /* 0x000000000000794d */ /* 0x000fea0003800000 */
.L_x_9016:
        /* <DEDUP_REMOVED lines=22> */
[----:B------:R-:W2:Y:S02]  /*e580*/  LDG.E.U8 R0, desc[UR36][R2.64] ;  /* 0x0000002402007981 */ /* 0x000ea4000c1e1100 */
[----:B--2---:R-:W-:-:S04]  /*e590*/  IADD3 R0, PT, PT, R17, R0, RZ ;  /* 0x0000000011007210 */ /* 0x004fc80007ffe0ff */
[----:B------:R-:W-:-:S07]  /*e5a0*/  PRMT R17, R0, 0x7610, R17 ;  /* 0x0000761000117816 */ /* 0x000fce0000000011 */
.L_x_9042:
        /* <DEDUP_REMOVED lines=20> */
.L_x_9044:
[----:B------:R-:W0:Y:S02]  /*e6f0*/  LDCU.64 UR4, c[0x0][0x758] ;  /* 0x0000eb00ff0477ac */ /* 0x000e240008000a00 */
[----:B0-----:R-:W-:-:S05]  /*e700*/  IADD3 R2, P0, PT, R16, UR4, RZ ;  /* 0x0000000410027c10 */ /* 0x001fca000ff1e0ff */
[----:B------:R-:W-:-:S05]  /*e710*/  IMAD.X R3, RZ, RZ, UR5, P0 ;  /* 0x00000005ff037e24 */ /* 0x000fca00080e06ff */
[----:B------:R-:W-:Y:S01]  /*e720*/  STG.E.U8 desc[UR36][R2.64], R17 ;  /* 0x0000001102007986 */ /* 0x000fe2000c101124 */
[----:B------:R-:W-:Y:S05]  /*e730*/  EXIT ;  /* 0x000000000000794d */ /* 0x000fea0003800000 */
.L_x_9043:
[----:B------:R-:W-:Y:S01]  /*e740*/  STG.E.U8 desc[UR36][R2.64], R17 ;  /* 0x0000001102007986 */ /* 0x000fe2000c101124 */
[----:B------:R-:W-:Y:S05]  /*e750*/  EXIT ;  /* 0x000000000000794d */ /* 0x000fea0003800000 */
.L_x_9041:
[----:B------:R-:W0:Y:S01]  /*e760*/  LDCU.U8 UR4, c[0x0][0x788] ;  /* 0x0000f100ff0477ac */ /* 0x000e220008000000 */
[----:B------:R-:W1:Y:S01]  /*e770*/  LDCU.U8 UR5, c[0x0][0x789] ;  /* 0x0000f120ff0577ac */ /* 0x000e620008000000 */
[----:B0-----:R-:W-:Y:S02]  /*e780*/  UISETP.NE.AND UP0, UPT, UR4, URZ, UPT ;  /* 0x000000ff0400728c */ /* 0x001fe4000bf05270 */
[----:B-1----:R-:W-:-:S07]  /*e790*/  UISETP.NE.AND UP1, UPT, UR5, URZ, UPT ;  /* 0x000000ff0500728c */ /* 0x002fce000bf25270 */
[----:B------:R-:W-:Y:S05]  /*e7a0*/  BRA.U !UP0, `(.L_x_9045) ;  /* 0x00000001080c7547 */ /* 0x000fea000b800000 */
[----:B------:R-:W2:Y:S02]  /*e7b0*/  LDG.E.U8 R0, desc[UR36][R6.64] ;  /* 0x0000002406007981 */ /* 0x000ea4000c1e1100 */
[----:B--2---:R-:W-:-:S04]  /*e7c0*/  IADD3 R0, PT, PT, R17, R0, RZ ;  /* 0x0000000011007210 */ /* 0x004fc80007ffe0ff */
[----:B------:R-:W-:-:S07]  /*e7d0*/  PRMT R17, R0, 0x7610, R17 ;  /* 0x0000761000117816 */ /* 0x000fce0000000011 */
.L_x_9045:
        /* <DEDUP_REMOVED lines=20> */
.L_x_9047:
[----:B------:R-:W0:Y:S02]  /*e920*/  LDCU.64 UR4, c[0x0][0x758] ;  /* 0x0000eb00ff0477ac */ /* 0x000e240008000a00 */
[----:B0-----:R-:W-:-:S04]  /*e930*/  IADD3 R2, P0, PT, R16, UR4, RZ ;  /* 0x0000000410027c10 */ /* 0x001fc8000ff1e0ff */
[----:B------:R-:W-:-:S05]  /*e940*/  IADD3.X R3, PT, PT, RZ, UR5, RZ, P0, !PT ;  /* 0x00000005ff037c10 */ /* 0x000fca00087fe4ff */
[----:B------:R-:W-:Y:S01]  /*e950*/  STG.E.U8 desc[UR36][R2.64], R17 ;  /* 0x0000001102007986 */ /* 0x000fe2000c101124 */
[----:B------:R-:W-:Y:S05]  /*e960*/  EXIT ;  /* 0x000000000000794d */ /* 0x000fea0003800000 */
.L_x_9046:
[----:B------:R-:W-:Y:S01]  /*e970*/  STG.E.U8 desc[UR36][R6.64], R17 ;  /* 0x0000001106007986 */ /* 0x000fe2000c101124 */
[----:B------:R-:W-:Y:S05]  /*e980*/  EXIT ;  /* 0x000000000000794d */ /* 0x000fea0003800000 */
.L_x_9048:
        /* <DEDUP_REMOVED lines=15> */
.L_x_10038:


//--------------------- .text._ZN2at6native13reduce_kernelILi256ELi2ENS0_8ReduceOpIaNS0_14func_wrapper_tIaZNS0_11sum_functorIaaaEclERNS_14TensorIteratorEEUlaaE_EEjaLi4ELi4EEEEEvT1_ --------------------------
	.section	.text._ZN2at6native13reduce_kernelILi256ELi2ENS0_8ReduceOpIaNS0_14func_wrapper_tIaZNS0_11sum_functorIaaaEclERNS_14TensorIteratorEEUlaaE_EEjaLi4ELi4EEEEEvT1_,"ax",@progbits
	.align	128
        .global         _ZN2at6native13reduce_kernelILi256ELi2ENS0_8ReduceOpIaNS0_14func_wrapper_tIaZNS0_11sum_functorIaaaEclERNS_14TensorIteratorEEUlaaE_EEjaLi4ELi4EEEEEvT1_
        .type           _ZN2at6native13reduce_kernelILi256ELi2ENS0_8ReduceOpIaNS0_14func_wrapper_tIaZNS0_11sum_functorIaaaEclERNS_14TensorIteratorEEUlaaE_EEjaLi4ELi4EEEEEvT1_,@function
        .size           _ZN2at6native13reduce_kernelILi256ELi2ENS0_8ReduceOpIaNS0_14func_wrapper_tIaZNS0_11sum_functorIaaaEclERNS_14TensorIteratorEEUlaaE_EEjaLi4ELi4EEEEEvT1_,(.L_x_10039 - _ZN2at6native13reduce_kernelILi256ELi2ENS0_8ReduceOpIaNS0_14func_wrapper_tIaZNS0_11sum_functorIaaaEclERNS_14TensorIteratorEEUlaaE_EEjaLi4ELi4EEEEEvT1_)
        .other          _ZN2at6native13reduce_kernelILi256ELi2ENS0_8ReduceOpIaNS0_14func_wrapper_tIaZNS0_11sum_functorIaaaEclERNS_14TensorIteratorEEUlaaE_EEjaLi4ELi4EEEEEvT1_,@"STO_CUDA_ENTRY STV_DEFAULT"
_ZN2at6native13reduce_kernelILi256ELi2ENS0_8ReduceOpIaNS0_14func_wrapper_tIaZNS0_11sum_functorIaaaEclERNS_14TensorIteratorEEUlaaE_EEjaLi4ELi4EEEEEvT1_:
.text._ZN2at6native13reduce_kernelILi256ELi2ENS0_8ReduceOpIaNS0_14func_wrapper_tIaZNS0_11sum_functorIaaaEclERNS_14TensorIteratorEEUlaaE_EEjaLi4ELi4EEEEEvT1_:
        /* <DEDUP_REMOVED lines=296> */
.L_x_9049:
        /* <DEDUP_REMOVED lines=31> */
.L_x_9053:
        /* <DEDUP_REMOVED lines=27> */
[----:B------:R-:W-:-:S06]  /*1620*/  IMAD.X R5, RZ, RZ, R25, P0 ;  /* 0x000000ffff057224 */ /* 0x000fcc00000e0619 */
[----:B------:R-:W2:Y:S02]  /*1630*/  LDG.E.U8 R5, desc[UR36][R4.64] ;  /* 0x0000002404057981 */ /* 0x000ea4000c1e1100 */
[----:B--2---:R-:W-:-:S07]  /*1640*/  IADD3 R3, PT, PT, R0, R5, RZ ;  /* 0x0000000500037210 */ /* 0x004fce0007ffe0ff */
.L_x_9057:
[----:B------:R-:W-:Y:S05]  /*1650*/  BSYNC.RECONVERGENT B1 ;  /* 0x0000000000017941 */ /* 0x000fea0003800200 */
.L_x_9056:
[----:B------:R-:W0:Y:S01]  /*1660*/  LDC R4, c[0x0][0x388] ;  /* 0x0000e200ff047b82 */ /* 0x000e220000000800 */
[----:B------:R-:W-:-:S05]  /*1670*/  IADD3 R22, P0, PT, R9, 0x4, RZ ;  /* 0x0000000409167810 */ /* 0x000fca0007f1e0ff */
[----:B------:R-:W-:Y:S01]  /*1680*/  IMAD.X R25, RZ, RZ, R25, P0 ;  /* 0x000000ffff197224 */ /* 0x000fe200000e0619 */
[----:B0-----:R-:W-:-:S07]  /*1690*/  IADD3 R4, PT, PT, R7, -0x4, R4 ;  /* 0xfffffffc07047810 */ /* 0x001fce0007ffe004 */
.L_x_9055:
[----:B------:R-:W-:Y:S05]  /*16a0*/  BSYNC.RECONVERGENT B0 ;  /* 0x0000000000007941 */ /* 0x000fea0003800200 */
.L_x_9054:
        /* <DEDUP_REMOVED lines=16> */
[----:B------:R-:W-:Y:S02]  /*17b0*/  MOV R5, R6 ;  /* 0x0000000600057202 */ /* 0x000fe40000000f00 */
[C---:B------:R-:W-:Y:S02]  /*17c0*/  PRMT R8, R0.reuse, 0x7610, R8 ;  /* 0x0000761000087816 */ /* 0x040fe40000000008 */
[----:B------:R-:W-:-:S07]  /*17d0*/  PRMT R9, R0, 0x7610, R9 ;  /* 0x0000761000097816 */ /* 0x000fce0000000009 */
.L_x_9060:
[----:B------:R-:W-:Y:S01]  /*17e0*/  IMAD.MOV.U32 R24, RZ, RZ, R22 ;  /* 0x000000ffff187224 */ /* 0x000fe200078e0016 */
[----:B------:R-:W0:Y:S03]  /*17f0*/  LDCU UR4, c[0x0][0x390] ;  /* 0x00007200ff0477ac */ /* 0x000e260008000800 */
[----:B------:R-:W-:-:S06]  /*1800*/  IMAD.WIDE.U32 R6, R5, 0x4, R24 ;  /* 0x0000000405067825 */ /* 0x000fcc00078e0018 */
[----:B------:R-:W2:Y:S01]  /*1810*/  LDG.E R6, desc[UR36][R6.64] ;  /* 0x0000002406067981 */ /* 0x000ea2000c1e1900 */
[----:B0-----:R-:W-:-:S04]  /*1820*/  IADD3 R5, PT, PT, R5, UR4, RZ ;  /* 0x0000000405057c10 */ /* 0x001fc8000fffe0ff */
        /* <DEDUP_REMOVED lines=11> */
.L_x_9059:
[----:B------:R-:W-:Y:S05]  /*18e0*/  BSYNC.RECONVERGENT B0 ;  /* 0x0000000000007941 */ /* 0x000fea0003800200 */
.L_x_9058:
        /* <DEDUP_REMOVED lines=8> */
[----:B------:R-:W2:Y:S02]  /*1970*/  LDG.E.U8 R4, desc[UR36][R4.64] ;  /* 0x0000002404047981 */ /* 0x000ea4000c1e1100 */
[----:B--2---:R-:W-:-:S07]  /*1980*/  IADD3 R3, PT, PT, R3, R4, RZ ;  /* 0x0000000403037210 */ /* 0x004fce0007ffe0ff */
.L_x_9062:
[----:B------:R-:W-:Y:S05]  /*1990*/  BSYNC.RECONVERGENT B0 ;  /* 0x0000000000007941 */ /* 0x000fea0003800200 */
.L_x_9061:
[----:B------:R-:W-:Y:S02]  /*19a0*/  IADD3 R3, PT, PT, R8, R9, R3 ;  /* 0x0000000908037210 */ /* 0x000fe40007ffe003 */
[----:B------:R-:W-:-:S03]  /*19b0*/  PRMT R17, RZ, 0x7610, R17 ;  /* 0x00007610ff117816 */ /* 0x000fc60000000011 */
[----:B------:R-:W-:-:S05]  /*19c0*/  IMAD.IADD R3, R3, 0x1, R0 ;  /* 0x0000000103037824 */ /* 0x000fca00078e0200 */
[----:B------:R-:W-:Y:S01]  /*19d0*/  PRMT R16, R3, 0x7610, R16 ;  /* 0x0000761003107816 */ /* 0x000fe20000000010 */
[----:B------:R-:W-:Y:S06]  /*19e0*/  BRA `(.L_x_9051) ;  /* 0x0000009c00c87947 */ /* 0x000fec0003800000 */
.L_x_9052:
        /* <DEDUP_REMOVED lines=16> */
[----:B------:R-:W-:Y:S02]  /*1af0*/  ISETP.GE.U32.AND P0, PT, R3, R6, PT ;  /* 0x000000060300720c */ /* 0x000fe40003f06070 */
[----:B------:R-:W-:-:S11]  /*1b00*/  MOV R3, UR4 ;  /* 0x0000000400037c02 */ /* 0x000fd60008000f00 */
        /* <DEDUP_REMOVED lines=9> */
.L_x_9067:
[C---:B------:R-:W-:Y:S02]  /*1ba0*/  LOP3.LUT R5, R27.reuse, 0xfffffffe, RZ, 0xc0, !PT ;  /* 0xfffffffe1b057812 */ /* 0x040fe400078ec0ff */
[CC--:B------:R-:W-:Y:S02]  /*1bb0*/  LEA.HI R9, R27.reuse, R0.reuse, RZ, 0x1f ;  /* 0x000000001b097211 */ /* 0x0c0fe400078ff8ff */
[----:B------:R-:W-:Y:S02]  /*1bc0*/  IADD3 R27, PT, PT, R27, R0, RZ ;  /* 0x000000001b1b7210 */ /* 0x000fe40007ffe0ff */
[-C--:B------:R-:W-:Y:S02]  /*1bd0*/  IADD3 R4, P0, PT, R5, R22.reuse, RZ ;  /* 0x0000001605047210 */ /* 0x080fe40007f1e0ff */
[----:B------:R-:W-:Y:S02]  /*1be0*/  LOP3.LUT R11, R27, 0xfffffffe, RZ, 0xc0, !PT ;  /* 0xfffffffe1b0b7812 */ /* 0x000fe400078ec0ff */
[----:B------:R-:W-:Y:S01]  /*1bf0*/  LEA R27, R0, R27, 0x1 ;  /* 0x0000001b001b7211 */ /* 0x000fe200078e08ff */
[----:B------:R-:W-:Y:S01]  /*1c00*/  IMAD.X R5, RZ, RZ, R25, P0 ;  /* 0x000000ffff057224 */ /* 0x000fe200000e0619 */
[----:B------:R-:W-:-:S02]  /*1c10*/  IADD3 R10, P0, PT, R11, R22, RZ ;  /* 0x000000160b0a7210 */ /* 0x000fc40007f1e0ff */
[----:B------:R-:W-:Y:S02]  /*1c20*/  LOP3.LUT R21, R27, 0xfffffffe, RZ, 0xc0, !PT ;  /* 0xfffffffe1b157812 */ /* 0x000fe400078ec0ff */
[-C--:B------:R-:W-:Y:S01]  /*1c30*/  LEA R8, P1, R9, R22.reuse, 0x1 ;  /* 0x0000001609087211 */ /* 0x080fe200078208ff */
[----:B------:R-:W2:Y:S01]  /*1c40*/  LDG.E.U16 R5, desc[UR36][R4.64] ;  /* 0x0000002404057981 */ /* 0x000ea2000c1e1500 */
[----:B------:R-:W-:Y:S02]  /*1c50*/  IADD3.X R11, PT, PT, RZ, R25, RZ, P0, !PT ;  /* 0x00000019ff0b7210 */ /* 0x000fe400007fe4ff */
[----:B------:R-:W-:Y:S01]  /*1c60*/  IADD3 R20, P0, PT, R21, R22, RZ ;  /* 0x0000001615147210 */ /* 0x000fe20007f1e0ff */
[--C-:B------:R-:W-:Y:S02]  /*1c70*/  IMAD.X R9, RZ, RZ, R25.reuse, P1 ;  /* 0x000000ffff097224 */ /* 0x100fe400008e0619 */
[----:B------:R-:W3:Y:S02]  /*1c80*/  LDG.E.U16 R10, desc[UR36][R10.64] ;  /* 0x000000240a0a7981 */ /* 0x000ee4000c1e1500 */
[----:B------:R-:W-:-:S02]  /*1c90*/  IMAD.X R21, RZ, RZ, R25, P0 ;  /* 0x000000ffff157224 */ /* 0x000fc400000e0619 */
[----:B------:R3:W4:Y:S04]  /*1ca0*/  LDG.E.U16 R9, desc[UR36][R8.64] ;  /* 0x0000002408097981 */ /* 0x000728000c1e1500 */
[----:B------:R-:W5:Y:S01]  /*1cb0*/  LDG.E.U16 R20, desc[UR36][R20.64] ;  /* 0x0000002414147981 */ /* 0x000f62000c1e1500 */
[----:B------:R-:W-:-:S05]  /*1cc0*/  IADD3 R27, PT, PT, R27, R0, RZ ;  /* 0x000000001b1b7210 */ /* 0x000fca0007ffe0ff */
        /* <DEDUP_REMOVED lines=9> */
[----:B------:R-:W-:Y:S01]  /*1d60*/  PRMT R5, R20, 0x7771, RZ ;  /* 0x0000777114057816 */ /* 0x000fe200000000ff */
[----:B------:R-:W-:Y:S01]  /*1d70*/  IMAD.IADD R7, R4, 0x1, R7 ;  /* 0x0000000104077824 */ /* 0x000fe200078e0207 */
[----:B------:R-:W-:Y:S01]  /*1d80*/  IADD3 R3, PT, PT, R24, R3, RZ ;  /* 0x0000000318037210 */ /* 0x000fe20007ffe0ff */
[----:B------:R-:W-:Y:S01]  /*1d90*/  IMAD.IADD R16, R29, 0x1, R16 ;  /* 0x000000011d107824 */ /* 0x000fe200078e0210 */
[----:B------:R-:W-:Y:S01]  /*1da0*/  IADD3 R14, PT, PT, R9, R14, RZ ;  /* 0x0000000e090e7210 */ /* 0x000fe20007ffe0ff */
[----:B------:R-:W-:Y:S01]  /*1db0*/  IMAD.IADD R17, R8, 0x1, R17 ;  /* 0x0000000108117824 */ /* 0x000fe200078e0211 */
[----:B------:R-:W-:Y:S01]  /*1dc0*/  IADD3 R15, PT, PT, R26, R15, RZ ;  /* 0x0000000f1a0f7210 */ /* 0x000fe20007ffe0ff */
[----:B------:R-:W-:Y:S01]  /*1dd0*/  IMAD.IADD R13, R28, 0x1, R13 ;  /* 0x000000011c0d7824 */ /* 0x000fe200078e020d */
[----:B------:R-:W-:Y:S01]  /*1de0*/  IADD3 R12, PT, PT, R5, R12, RZ ;  /* 0x0000000c050c7210 */ /* 0x000fe20007ffe0ff */
[----:B------:R-:W-:Y:S06]  /*1df0*/  @!P0 BRA `(.L_x_9067) ;  /* 0xfffffffc00688947 */ /* 0x000fec000383ffff */
[----:B------:R-:W-:Y:S05]  /*1e00*/  BSYNC.RECONVERGENT B1 ;  /* 0x0000000000017941 */ /* 0x000fea0003800200 */
.L_x_9066:
[----:B------:R-:W-:Y:S02]  /*1e10*/  PRMT R20, R24, 0x7610, R20 ;  /* 0x0000761018147816 */ /* 0x000fe40000000014 */
[----:B------:R-:W-:Y:S02]  /*1e20*/  PRMT R10, R4, 0x7610, R10 ;  /* 0x00007610040a7816 */ /* 0x000fe4000000000a */
[----:B------:R-:W-:Y:S02]  /*1e30*/  PRMT R24, R8, 0x7610, R24 ;  /* 0x0000761008187816 */ /* 0x000fe40000000018 */
[----:B------:R-:W-:Y:S02]  /*1e40*/  PRMT R21, R9, 0x7610, R21 ;  /* 0x0000761009157816 */ /* 0x000fe40000000015 */
[----:B------:R-:W-:-:S07]  /*1e50*/  PRMT R11, R5, 0x7610, R11 ;  /* 0x00007610050b7816 */ /* 0x000fce000000000b */
.L_x_9065:
[----:B------:R-:W-:Y:S05]  /*1e60*/  BSYNC.RECONVERGENT B0 ;  /* 0x0000000000007941 */ /* 0x000fea0003800200 */
.L_x_9064:
        /* <DEDUP_REMOVED lines=33> */
[C---:B---3--:R-:W-:Y:S02]  /*2080*/  @!P1 PRMT R22, R4.reuse, 0x7770, RZ ;  /* 0x0000777004169816 */ /* 0x048fe400000000ff */
[----:B------:R-:W-:Y:S02]  /*2090*/  @!P1 PRMT R25, R4, 0x7771, RZ ;  /* 0x0000777104199816 */ /* 0x000fe400000000ff */
[----:B------:R-:W-:Y:S02]  /*20a0*/  @!P1 PRMT R28, R22, 0x7610, R28 ;  /* 0x00007610161c9816 */ /* 0x000fe4000000001c */
[----:B------:R-:W-:-:S07]  /*20b0*/  @!P1 PRMT R11, R25, 0x7610, R11 ;  /* 0x00007610190b9816 */ /* 0x000fce000000000b */
.L_x_9069:
[----:B------:R-:W-:Y:S05]  /*20c0*/  BSYNC.RECONVERGENT B0 ;  /* 0x0000000000007941 */ /* 0x000fea0003800200 */
.L_x_9068:
[----:B------:R-:W-:Y:S04]  /*20d0*/  BSSY.RECONVERGENT B0, `(.L_x_9070) ;  /* 0x0000014000007945 */ /* 0x000fe80003800200 */
[----:B------:R-:W-:Y:S05]  /*20e0*/  @P0 BRA `(.L_x_9071) ;  /* 0x0000000000480947 */ /* 0x000fea0003800000 */
[----:B------:R-:W-:Y:S01]  /*20f0*/  IADD3 R5, PT, PT, R27, R0, RZ ;  /* 0x000000001b057210 */ /* 0x000fe20007ffe0ff */
[----:B------:R-:W-:Y:S01]  /*2100*/  IMAD.IADD R7, R7, 0x1, R10 ;  /* 0x0000000107077824 */ /* 0x000fe200078e020a */
[----:B------:R-:W-:Y:S02]  /*2110*/  IADD3 R3, PT, PT, R3, R20, RZ ;  /* 0x0000001403037210 */ /* 0x000fe40007ffe0ff */
[----:B------:R-:W-:-:S13]  /*2120*/  ISETP.GE.U32.AND P0, PT, R5, R6, PT ;  /* 0x000000060500720c */ /* 0x000fda0003f06070 */
        /* <DEDUP_REMOVED lines=14> */
.L_x_9071:
[----:B------:R-:W-:Y:S05]  /*2210*/  BSYNC.RECONVERGENT B0 ;  /* 0x0000000000007941 */ /* 0x000fea0003800200 */
.L_x_9070:
[----:B------:R-:W-:Y:S02]  /*2220*/  IADD3 R3, PT, PT, R14, R15, R3 ;  /* 0x0000000f0e037210 */ /* 0x000fe40007ffe003 */
[----:B------:R-:W-:Y:S02]  /*2230*/  IADD3 R16, PT, PT, R16, R17, R7 ;  /* 0x0000001110107210 */ /* 0x000fe40007ffe007 */
[----:B------:R-:W-:-:S03]  /*2240*/  IADD3 R3, PT, PT, R3, R12, RZ ;  /* 0x0000000c03037210 */ /* 0x000fc60007ffe0ff */
[----:B------:R-:W-:Y:S01]  /*2250*/  IMAD.IADD R16, R16, 0x1, R13 ;  /* 0x0000000110107824 */ /* 0x000fe200078e020d */
[----:B------:R-:W-:Y:S01]  /*2260*/  PRMT R17, R3, 0x7610, R17 ;  /* 0x0000761003117816 */ /* 0x000fe20000000011 */
[----:B------:R-:W-:Y:S06]  /*2270*/  BRA `(.L_x_9051) ;  /* 0x0000009400a47947 */ /* 0x000fec0003800000 */
.L_x_9063:
        /* <DEDUP_REMOVED lines=9> */
[----:B------:R-:W-:Y:S01]  /*2310*/  IMAD.U32 R17, RZ, RZ, UR4 ;  /* 0x00000004ff117e24 */ /* 0x000fe2000f8e00ff */
[----:B------:R-:W-:Y:S01]  /*2320*/  MOV R21, UR4 ;  /* 0x0000000400157c02 */ /* 0x000fe20008000f00 */
[----:B-1----:R-:W-:Y:S01]  /*2330*/  IMAD R3, R0, 0x3, R27 ;  /* 0x0000000300037824 */ /* 0x002fe200078e021b */
[----:B------:R-:W-:-:S04]  /*2340*/  MOV R7, UR4 ;  /* 0x0000000400077c02 */ /* 0x000fc80008000f00 */
        /* <DEDUP_REMOVED lines=11> */
.L_x_9076:
[C-C-:B------:R-:W-:Y:S02]  /*2400*/  IMAD.IADD R5, R27.reuse, 0x1, R0.reuse ;  /* 0x000000011b057824 */ /* 0x140fe400078e0200 */
[-C--:B------:R-:W-:Y:S02]  /*2410*/  IMAD R27, R27, R14.reuse, RZ ;  /* 0x0000000e1b1b7224 */ /* 0x080fe400078e02ff */
[C---:B------:R-:W-:Y:S01]  /*2420*/  IMAD R4, R5.reuse, R14, RZ ;  /* 0x0000000e05047224 */ /* 0x040fe200078e02ff */
[----:B------:R-:W-:Y:S02]  /*2430*/  IADD3 R9, PT, PT, R5, R0, RZ ;  /* 0x0000000005097210 */ /* 0x000fe40007ffe0ff */
[----:B------:R-:W-:Y:S02]  /*2440*/  LOP3.LUT R27, R27, 0xfffffffe, RZ, 0xc0, !PT ;  /* 0xfffffffe1b1b7812 */ /* 0x000fe400078ec0ff */
[----:B------:R-:W-:Y:S02]  /*2450*/  LOP3.LUT R5, R4, 0xfffffffe, RZ, 0xc0, !PT ;  /* 0xfffffffe04057812 */ /* 0x000fe400078ec0ff */
[-C--:B------:R-:W-:Y:S01]  /*2460*/  IADD3 R10, P0, PT, R27, R22.reuse, RZ ;  /* 0x000000161b0a7210 */ /* 0x080fe20007f1e0ff */
[----:B------:R-:W-:Y:S01]  /*2470*/  IMAD.IADD R27, R9, 0x1, R0 ;  /* 0x00000001091b7824 */ /* 0x000fe200078e0200 */
[----:B------:R-:W-:Y:S01]  /*2480*/  IADD3 R4, P1, PT, R5, R22, RZ ;  /* 0x0000001605047210 */ /* 0x000fe20007f3e0ff */
[-C--:B------:R-:W-:Y:S01]  /*2490*/  IMAD R9, R9, R14.reuse, RZ ;  /* 0x0000000e09097224 */ /* 0x080fe200078e02ff */
[----:B------:R-:W-:Y:S01]  /*24a0*/  IADD3.X R11, PT, PT, RZ, R25, RZ, P0, !PT ;  /* 0x00000019ff0b7210 */ /* 0x000fe200007fe4ff */
[----:B------:R-:W-:-:S02]  /*24b0*/  IMAD R8, R27, R14, RZ ;  /* 0x0000000e1b087224 */ /* 0x000fc400078e02ff */
[----:B------:R-:W-:Y:S01]  /*24c0*/  IMAD.X R5, RZ, RZ, R25, P1 ;  /* 0x000000ffff057224 */ /* 0x000fe200008e0619 */
[----:B------:R-:W-:Y:S02]  /*24d0*/  LOP3.LUT R9, R9, 0xfffffffe, RZ, 0xc0, !PT ;  /* 0xfffffffe09097812 */ /* 0x000fe400078ec0ff */
[----:B------:R-:W-:Y:S01]  /*24e0*/  LOP3.LUT R13, R8, 0xfffffffe, RZ, 0xc0, !PT ;  /* 0xfffffffe080d7812 */ /* 0x000fe200078ec0ff */
[----:B------:R-:W2:Y:S01]  /*24f0*/  LDG.E.U16 R11, desc[UR36][R10.64] ;  /* 0x000000240a0b7981 */ /* 0x000ea2000c1e1500 */
[-C--:B------:R-:W-:Y:S02]  /*2500*/  IADD3 R8, P0, PT, R9, R22.reuse, RZ ;  /* 0x0000001609087210 */ /* 0x080fe40007f1e0ff */
[----:B------:R-:W-:Y:S01]  /*2510*/  IADD3 R12, P1, PT, R13, R22, RZ ;  /* 0x000000160d0c7210 */ /* 0x000fe20007f3e0ff */
[----:B------:R-:W3:Y:S01]  /*2520*/  LDG.E.U16 R4, desc[UR36][R4.64] ;  /* 0x0000002404047981 */ /* 0x000ee2000c1e1500 */
[----:B------:R-:W-:-:S03]  /*2530*/  IADD3.X R9, PT, PT, RZ, R25, RZ, P0, !PT ;  /* 0x00000019ff097210 */ /* 0x000fc600007fe4ff */
[----:B------:R-:W-:Y:S02]  /*2540*/  IMAD.X R13, RZ, RZ, R25, P1 ;  /* 0x000000ffff0d7224 */ /* 0x000fe400008e0619 */
[----:B------:R-:W4:Y:S04]  /*2550*/  LDG.E.U16 R8, desc[UR36][R8.64] ;  /* 0x0000002408087981 */ /* 0x000f28000c1e1500 */
[----:B------:R1:W5:Y:S01]  /*2560*/  LDG.E.U16 R12, desc[UR36][R12.64] ;  /* 0x000000240c0c7981 */ /* 0x000362000c1e1500 */
[----:B------:R-:W-:-:S05]  /*2570*/  IADD3 R27, PT, PT, R27, R0, RZ ;  /* 0x000000001b1b7210 */ /* 0x000fca0007ffe0ff */
[----:B------:R-:W-:-:S05]  /*2580*/  IMAD R29, R0, 0x3, R27 ;  /* 0x00000003001d7824 */ /* 0x000fca00078e021b */
[----:B------:R-:W-:Y:S02]  /*2590*/  ISETP.GE.U32.AND P0, PT, R29, R6, PT ;  /* 0x000000061d00720c */ /* 0x000fe40003f06070 */
[C---:B--2---:R-:W-:Y:S02]  /*25a0*/  PRMT R10, R11.reuse, 0x7770, RZ ;  /* 0x000077700b0a7816 */ /* 0x044fe400000000ff */
[----:B------:R-:W-:Y:S02]  /*25b0*/  PRMT R30, R11, 0x7771, RZ ;  /* 0x000077710b1e7816 */ /* 0x000fe400000000ff */
[----:B---3--:R-:W-:Y:S01]  /*25c0*/  PRMT R26, R4, 0x7770, RZ ;  /* 0x00007770041a7816 */ /* 0x008fe200000000ff */
[----:B------:R-:W-:Y:S01]  /*25d0*/  IMAD.IADD R7, R10, 0x1, R7 ;  /* 0x000000010a077824 */ /* 0x000fe200078e0207 */
[----:B------:R-:W-:Y:S02]  /*25e0*/  PRMT R28, R4, 0x7771, RZ ;  /* 0x00007771041c7816 */ /* 0x000fe400000000ff */
[----:B------:R-:W-:Y:S01]  /*25f0*/  IADD3 R3, PT, PT, R30, R3, RZ ;  /* 0x000000031e037210 */ /* 0x000fe20007ffe0ff */
[----:B------:R-:W-:Y:S01]  /*2600*/  IMAD.IADD R21, R26, 0x1, R21 ;  /* 0x000000011a157824 */ /* 0x000fe200078e0215 */
[----:B----4-:R-:W-:-:S02]  /*2610*/  PRMT R29, R8, 0x7770, RZ ;  /* 0x00007770081d7816 */ /* 0x010fc400000000ff */
[----:B-1----:R-:W-:Y:S02]  /*2620*/  PRMT R13, R8, 0x7771, RZ ;  /* 0x00007771080d7816 */ /* 0x002fe400000000ff */
[C---:B-----5:R-:W-:Y:S01]  /*2630*/  PRMT R11, R12.reuse, 0x7770, RZ ;  /* 0x000077700c0b7816 */ /* 0x060fe200000000ff */
[----:B------:R-:W-:Y:S01]  /*2640*/  IMAD.IADD R24, R29, 0x1, R24 ;  /* 0x000000011d187824 */ /* 0x000fe200078e0218 */
[----:B------:R-:W-:Y:S02]  /*2650*/  PRMT R4, R12, 0x7771, RZ ;  /* 0x000077710c047816 */ /* 0x000fe400000000ff */
[----:B------:R-:W-:Y:S01]  /*2660*/  IADD3 R17, PT, PT, R28, R17, RZ ;  /* 0x000000111c117210 */ /* 0x000fe20007ffe0ff */
[----:B------:R-:W-:Y:S01]  /*2670*/  IMAD.IADD R16, R11, 0x1, R16 ;  /* 0x000000010b107824 */ /* 0x000fe200078e0210 */
[----:B------:R-:W-:Y:S02]  /*2680*/  IADD3 R20, PT, PT, R13, R20, RZ ;  /* 0x000000140d147210 */ /* 0x000fe40007ffe0ff */
[----:B------:R-:W-:Y:S01]  /*2690*/  IADD3 R15, PT, PT, R4, R15, RZ ;  /* 0x0000000f040f7210 */ /* 0x000fe20007ffe0ff */
[----:B------:R-:W-:Y:S06]  /*26a0*/  @!P0 BRA `(.L_x_9076) ;  /* 0xfffffffc00548947 */ /* 0x000fec000383ffff */
[----:B------:R-:W-:Y:S05]  /*26b0*/  BSYNC.RECONVERGENT B1 ;  /* 0x0000000000017941 */ /* 0x000fea0003800200 */
.L_x_9075:
[----:B------:R-:W-:Y:S02]  /*26c0*/  PRMT R12, R30, 0x7610, R12 ;  /* 0x000076101e0c7816 */ /* 0x000fe4000000000c */
[----:B------:R-:W-:-:S07]  /*26d0*/  PRMT R30, R4, 0x7610, R30 ;  /* 0x00007610041e7816 */ /* 0x000fce000000001e */
.L_x_9074:
[----:B------:R-:W-:Y:S05]  /*26e0*/  BSYNC.RECONVERGENT B0 ;  /* 0x0000000000007941 */ /* 0x000fea0003800200 */
.L_x_9073:
        /* <DEDUP_REMOVED lines=41> */
.L_x_9078:
[----:B------:R-:W-:Y:S05]  /*2980*/  BSYNC.RECONVERGENT B0 ;  /* 0x0000000000007941 */ /* 0x000fea0003800200 */
.L_x_9077:
        /* <DEDUP_REMOVED lines=21> */
.L_x_9080:
[----:B------:R-:W-:Y:S05]  /*2ae0*/  BSYNC.RECONVERGENT B0 ;  /* 0x0000000000007941 */ /* 0x000fea0003800200 */
.L_x_9079:
[----:B------:R-:W-:Y:S02]  /*2af0*/  IADD3 R7, PT, PT, R24, R21, R7 ;  /* 0x0000001518077210 */ /* 0x000fe40007ffe007 */
[----:B------:R-:W-:-:S03]  /*2b00*/  IADD3 R20, PT, PT, R20, R17, R3 ;  /* 0x0000001114147210 */ /* 0x000fc60007ffe003 */
[----:B------:R-:W-:Y:S01]  /*2b10*/  IMAD.IADD R7, R7, 0x1, R16 ;  /* 0x0000000107077824 */ /* 0x000fe200078e0210 */
[----:B------:R-:W-:-:S04]  /*2b20*/  IADD3 R20, PT, PT, R20, R15, RZ ;  /* 0x0000000f14147210 */ /* 0x000fc80007ffe0ff */
[----:B------:R-:W-:Y:S02]  /*2b30*/  PRMT R16, R7, 0x7610, R16 ;  /* 0x0000761007107816 */ /* 0x000fe40000000010 */
[----:B------:R-:W-:Y:S01]  /*2b40*/  PRMT R17, R20, 0x7610, R17 ;  /* 0x0000761014117816 */ /* 0x000fe20000000011 */
[----:B------:R-:W-:Y:S06]  /*2b50*/  BRA `(.L_x_9051) ;  /* 0x0000008c006c7947 */ /* 0x000fec0003800000 */
.L_x_9072:
        /* <DEDUP_REMOVED lines=19> */
[C---:B------:R-:W-:Y:S02]  /*2c90*/  PRMT R9, R14.reuse, 0x7610, R9 ;  /* 0x000076100e097816 */ /* 0x040fe40000000009 */
[C---:B------:R-:W-:Y:S02]  /*2ca0*/  PRMT R10, R14.reuse, 0x7610, R10 ;  /* 0x000076100e0a7816 */ /* 0x040fe4000000000a */
[----:B------:R-:W-:Y:S02]  /*2cb0*/  VIMNMX.U32 R13, PT, PT, R3, 0x18, PT ;  /* 0x00000018030d7848 */ /* 0x000fe40003fe0000 */
[C---:B------:R-:W-:Y:S02]  /*2cc0*/  PRMT R11, R14.reuse, 0x7610, R11 ;  /* 0x000076100e0b7816 */ /* 0x040fe4000000000b */
[----:B------:R-:W-:-:S02]  /*2cd0*/  PRMT R12, R14, 0x7610, R12 ;  /* 0x000076100e0c7816 */ /* 0x000fc4000000000c */
[C---:B------:R-:W-:Y:S02]  /*2ce0*/  PRMT R0, R14.reuse, 0x7610, R0 ;  /* 0x000076100e007816 */ /* 0x040fe40000000000 */
[C---:B------:R-:W-:Y:S02]  /*2cf0*/  PRMT R3, R14.reuse, 0x7610, R3 ;  /* 0x000076100e037816 */ /* 0x040fe40000000003 */
[C---:B------:R-:W-:Y:S02]  /*2d00*/  PRMT R5, R14.reuse, 0x7610, R5 ;  /* 0x000076100e057816 */ /* 0x040fe40000000005 */
[----:B------:R-:W-:Y:S02]  /*2d10*/  PRMT R4, R14, 0x7610, R4 ;  /* 0x000076100e047816 */ /* 0x000fe40000000004 */
[----:B------:R-:W-:Y:S02]  /*2d20*/  IADD3 R13, PT, PT, R13, 0x1, RZ ;  /* 0x000000010d0d7810 */ /* 0x000fe40007ffe0ff */
[----:B--2---:R-:W-:-:S02]  /*2d30*/  @!P0 PRMT R20, R21, 0x7770, RZ ;  /* 0x0000777015148816 */ /* 0x004fc400000000ff */
[----:B------:R-:W-:-:S07]  /*2d40*/  @!P0 PRMT R21, R21, 0x7771, RZ ;  /* 0x0000777115158816 */ /* 0x000fce00000000ff */
.L_x_9088:
        /* <DEDUP_REMOVED lines=11> */
[----:B------:R-:W-:Y:S01]  /*2e00*/  MOV R7, R8 ;  /* 0x0000000800077202 */ /* 0x000fe20000000f00 */
[----:B------:R-:W-:Y:S01]  /*2e10*/  IMAD.MOV.U32 R6, RZ, RZ, RZ ;  /* 0x000000ffff067224 */ /* 0x000fe200078e00ff */
        /* <DEDUP_REMOVED lines=288> */
[----:B0-----:R-:W-:Y:S01]  /*4020*/  @P1 SHF.R.U32.HI R14, RZ, R26, R7 ;  /* 0x0000001aff0e1219 */ /* 0x001fe20000011607 */
[----:B------:R-:W-:-:S03]  /*4030*/  IMAD R7, R25, UR27, R28 ;  /* 0x0000001b19077c24 */ /* 0x000fc6000f8e021c */
[----:B------:R-:W-:Y:S01]  /*4040*/  @P1 IADD3 R25, PT, PT, -R14, RZ, RZ ;  /* 0x000000ff0e191210 */ /* 0x000fe20007ffe1ff */
[----:B------:R-:W-:-:S04]  /*4050*/  IMAD R22, R7, UR28, R22 ;  /* 0x0000001c07167c24 */ /* 0x000fc8000f8e0216 */
[----:B------:R-:W-:-:S04]  /*4060*/  @P1 IMAD R15, R25, R6, R15 ;  /* 0x00000006190f1224 */ /* 0x000fc800078e020f */
[----:B---3--:R-:W-:-:S07]  /*4070*/  @P1 IMAD R22, R15, R27, R22 ;  /* 0x0000001b0f161224 */ /* 0x008fce00078e0216 */
.L_x_9084:
        /* <DEDUP_REMOVED lines=243> */
.L_x_9085:
[----:B------:R-:W-:-:S04]  /*4fb0*/  LOP3.LUT R7, R22, 0xfffffffe, RZ, 0xc0, !PT ;  /* 0xfffffffe16077812 */ /* 0x000fc800078ec0ff */
[----:B------:R-:W-:-:S04]  /*4fc0*/  IADD3 R6, P1, PT, R7, R16, RZ ;  /* 0x0000001007067210 */ /* 0x000fc80007f3e0ff */
[----:B------:R-:W-:-:S05]  /*4fd0*/  IADD3.X R7, PT, PT, RZ, R17, RZ, P1, !PT ;  /* 0x00000011ff077210 */ /* 0x000fca0000ffe4ff */
[----:B------:R-:W2:Y:S01]  /*4fe0*/  LDG.E.U16 R6, desc[UR36][R6.64] ;  /* 0x0000002406067981 */ /* 0x000ea2000c1e1500 */
        /* <DEDUP_REMOVED lines=239> */
.L_x_9086:
        /* <DEDUP_REMOVED lines=242> */
.L_x_9087:
[----:B------:R-:W-:-:S04]  /*6e00*/  LOP3.LUT R7, R22, 0xfffffffe, RZ, 0xc0, !PT ;  /* 0xfffffffe16077812 */ /* 0x000fc800078ec0ff */
[----:B------:R-:W-:-:S05]  /*6e10*/  IADD3 R6, P1, PT, R7, R16, RZ ;  /* 0x0000001007067210 */ /* 0x000fca0007f3e0ff */
[----:B------:R-:W-:-:S05]  /*6e20*/  IMAD.X R7, RZ, RZ, R17, P1 ;  /* 0x000000ffff077224 */ /* 0x000fca00008e0611 */
[----:B------:R-:W2:Y:S02]  /*6e30*/  LDG.E.U16 R6, desc[UR36][R6.64] ;  /* 0x0000002406067981 */ /* 0x000ea4000c1e1500 */
[C---:B--2---:R-:W-:Y:S02]  /*6e40*/  PRMT R31, R6.reuse, 0x7770, RZ ;  /* 0x00007770061f7816 */ /* 0x044fe400000000ff */
[----:B------:R-:W-:-:S07]  /*6e50*/  PRMT R32, R6, 0x7771, RZ ;  /* 0x0000777106207816 */ /* 0x000fce00000000ff */
.L_x_9083:
[----:B------:R-:W2:Y:S01]  /*6e60*/  LDCU UR5, c[0x0][0x388] ;  /* 0x00007100ff0577ac */ /* 0x000ea20008000800 */
[----:B-1----:R-:W-:Y:S01]  /*6e70*/  MOV R7, UR4 ;  /* 0x0000000400077c02 */ /* 0x002fe20008000f00 */
        /* <DEDUP_REMOVED lines=8> */
[----:B------:R-:W-:-:S02]  /*6f00*/  IMAD R15, R7, 0x3, R8 ;  /* 0x00000003070f7824 */ /* 0x000fc400078e0208 */
[----:B------:R-:W-:Y:S01]  /*6f10*/  IMAD.IADD R10, R31, 0x1, R10 ;  /* 0x000000011f0a7824 */ /* 0x000fe200078e020a */
[----:B--2---:R-:W-:-:S04]  /*6f20*/  MOV R6, UR5 ;  /* 0x0000000500067c02 */ /* 0x004fc80008000f00 */
[----:B------:R-:W-:-:S13]  /*6f30*/  ISETP.GE.U32.AND P1, PT, R15, R6, PT ;  /* 0x000000060f00720c */ /* 0x000fda0003f26070 */
[----:B------:R-:W-:Y:S05]  /*6f40*/  @!P1 BRA `(.L_x_9088) ;  /* 0xffffffbc00809947 */ /* 0x000fea000383ffff */
.L_x_9082:
[----:B0-----:R-:W-:Y:S05]  /*6f50*/  BSYNC.RECONVERGENT B0 ;  /* 0x0000000000007941 */ /* 0x001fea0003800200 */
.L_x_9081:
        /* <DEDUP_REMOVED lines=285> */
.L_x_9092:
[----:B------:R-:W-:Y:S02]  /*8130*/  SHF.R.U32.HI R20, RZ, 0x1, R20 ;  /* 0x00000001ff147819 */ /* 0x000fe40000011614 */
[----:B------:R-:W-:-:S07]  /*8140*/  MOV R21, RZ ;  /* 0x000000ff00157202 */ /* 0x000fce0000000f00 */
.L_x_9091:
        /* <DEDUP_REMOVED lines=286> */
.L_x_9094:
[----:B------:R-:W-:Y:S01]  /*9330*/  SHF.R.U32.HI R20, RZ, 0x1, R29 ;  /* 0x00000001ff147819 */ /* 0x000fe2000001161d */
[----:B------:R-:W-:-:S07]  /*9340*/  IMAD.MOV.U32 R21, RZ, RZ, RZ ;  /* 0x000000ffff157224 */ /* 0x000fce00078e00ff */
.L_x_9093:
        /* <DEDUP_REMOVED lines=283> */
.L_x_9096:
[----:B------:R-:W-:Y:S01]  /*a500*/  SHF.R.U32.HI R20, RZ, 0x1, R13 ;  /* 0x00000001ff147819 */ /* 0x000fe2000001160d */
[----:B------:R-:W-:-:S07]  /*a510*/  IMAD.MOV.U32 R21, RZ, RZ, RZ ;  /* 0x000000ffff157224 */ /* 0x000fce00078e00ff */
.L_x_9095:
        /* <DEDUP_REMOVED lines=283> */
.L_x_9098:
[----:B------:R-:W-:Y:S02]  /*b6d0*/  SHF.R.U32.HI R20, RZ, 0x1, R20 ;  /* 0x00000001ff147819 */ /* 0x000fe40000011614 */
[----:B------:R-:W-:-:S07]  /*b6e0*/  MOV R21, RZ ;  /* 0x000000ff00157202 */ /* 0x000fce0000000f00 */
.L_x_9097:
[----:B------:R-:W-:-:S04]  /*b6f0*/  LEA R24, P0, R20, R24, 0x1 ;  /* 0x0000001814187211 */ /* 0x000fc800078008ff */
[----:B------:R-:W-:-:S05]  /*b700*/  LEA.HI.X R25, R20, R22, R21, 0x1, P0 ;  /* 0x0000001614197211 */ /* 0x000fca00000f0c15 */
[----:B------:R-:W2:Y:S02]  /*b710*/  LDG.E.U16 R24, desc[UR36][R24.64] ;  /* 0x0000002418187981 */ /* 0x000ea4000c1e1500 */
[C---:B--2---:R-:W-:Y:S02]  /*b720*/  PRMT R31, R24.reuse, 0x7770, RZ ;  /* 0x00007770181f7816 */ /* 0x044fe400000000ff */
[----:B------:R-:W-:-:S07]  /*b730*/  PRMT R32, R24, 0x7771, RZ ;  /* 0x0000777118207816 */ /* 0x000fce00000000ff */
.L_x_9090:
[----:B------:R-:W-:Y:S05]  /*b740*/  BSYNC.RECONVERGENT B0 ;  /* 0x0000000000007941 */ /* 0x000fea0003800200 */
.L_x_9089:
[----:B------:R-:W-:Y:S01]  /*b750*/  ISETP.GE.U32.AND P0, PT, R8, R6, PT ;  /* 0x000000060800720c */ /* 0x000fe20003f06070 */
[----:B------:R-:W-:-:S12]  /*b760*/  BSSY.RECONVERGENT B0, `(.L_x_9099) ;  /* 0x0000014000007945 */ /* 0x000fd80003800200 */
        /* <DEDUP_REMOVED lines=12> */
[----:B------:R-:W-:Y:S01]  /*b830*/  IADD3 R11, PT, PT, R11, R34, RZ ;  /* 0x000000220b0b7210 */ /* 0x000fe20007ffe0ff */
[----:B------:R-:W-:-:S03]  /*b840*/  IMAD.IADD R12, R12, 0x1, R13 ;  /* 0x000000010c0c7824 */ /* 0x000fc600078e020d */
[----:B------:R-:W-:-:S13]  /*b850*/  ISETP.GE.U32.AND P0, PT, R7, R6, PT ;  /* 0x000000060700720c */ /* 0x000fda0003f06070 */
[----:B------:R-:W-:Y:S02]  /*b860*/  @!P0 IADD3 R31, PT, PT, R10, R31, RZ ;  /* 0x0000001f0a1f8210 */ /* 0x000fe40007ffe0ff */
[----:B------:R-:W-:Y:S02]  /*b870*/  @!P0 IADD3 R32, PT, PT, R9, R32, RZ ;  /* 0x0000002009208210 */ /* 0x000fe40007ffe0ff */
[----:B------:R-:W-:Y:S02]  /*b880*/  @!P0 PRMT R10, R31, 0x7610, R10 ;  /* 0x000076101f0a8816 */ /* 0x000fe4000000000a */
[----:B------:R-:W-:-:S07]  /*b890*/  @!P0 PRMT R9, R32, 0x7610, R9 ;  /* 0x0000761020098816 */ /* 0x000fce0000000009 */
.L_x_9100:
[----:B------:R-:W-:Y:S05]  /*b8a0*/  BSYNC.RECONVERGENT B0 ;  /* 0x0000000000007941 */ /* 0x000fea0003800200 */
.L_x_9099:
[----:B------:R-:W-:Y:S02]  /*b8b0*/  IADD3 R0, PT, PT, R11, R0, R5 ;  /* 0x000000000b007210 */ /* 0x000fe40007ffe005 */
[----:B------:R-:W-:-:S03]  /*b8c0*/  IADD3 R3, PT, PT, R12, R3, R4 ;  /* 0x000000030c037210 */ /* 0x000fc60007ffe004 */
[----:B------:R-:W-:Y:S01]  /*b8d0*/  IMAD.IADD R0, R0, 0x1, R9 ;  /* 0x0000000100007824 */ /* 0x000fe200078e0209 */
[----:B------:R-:W-:-:S04]  /*b8e0*/  IADD3 R3, PT, PT, R3, R10, RZ ;  /* 0x0000000a03037210 */ /* 0x000fc80007ffe0ff */
[----:B------:R-:W-:Y:S02]  /*b8f0*/  PRMT R16, R3, 0x7610, R16 ;  /* 0x0000761003107816 */ /* 0x000fe40000000010 */
[----:B------:R-:W-:-:S07]  /*b900*/  PRMT R17, R0, 0x7610, R17 ;  /* 0x0000761000117816 */ /* 0x000fce0000000011 */
.L_x_9051:
[----:B------:R-:W-:Y:S05]  /*b910*/  BSYNC.RECONVERGENT B6 ;  /* 0x0000000000067941 */ /* 0x000fea0003800200 */
.L_x_9050:
        /* <DEDUP_REMOVED lines=11> */
[----:B---3--:R-:W-:Y:S02]  /*b9d0*/  ISETP.GE.U32.AND P0, PT, R8, 0x2, PT ;  /* 0x000000020800780c */ /* 0x008fe40003f06070 */
[----:B------:R-:W-:-:S05]  /*b9e0*/  LEA R0, R0, R3, 0x1 ;  /* 0x0000000300007211 */ /* 0x000fca00078e08ff */
[----:B------:R1:W-:Y:S06]  /*b9f0*/  STS.U16 [R0], R5 ;  /* 0x0000000500007388 */ /* 0x0003ec0000000400 */
[----:B------:R-:W-:Y:S05]  /*ba00*/  @!P0 BRA `(.L_x_9101) ;  /* 0x0000000000608947 */ /* 0x000fea0003800000 */
[----:B------:R-:W-:-:S07]  /*ba10*/  IMAD.MOV.U32 R4, RZ, RZ, R8 ;  /* 0x000000ffff047224 */ /* 0x000fce00078e0008 */
.L_x_9104:
        /* <DEDUP_REMOVED lines=11> */
[----:B------:R-:W1:Y:S02]  /*bad0*/  LDS.U16 R4, [R4] ;  /* 0x0000000004047984 */ /* 0x000e640000000400 */
[C---:B-1----:R-:W-:Y:S02]  /*bae0*/  PRMT R5, R4.reuse, 0x7770, RZ ;  /* 0x0000777004057816 */ /* 0x042fe400000000ff */
[----:B------:R-:W-:-:S03]  /*baf0*/  PRMT R6, R4, 0x7771, RZ ;  /* 0x0000777104067816 */ /* 0x000fc600000000ff */
[----:B------:R-:W-:Y:S01]  /*bb00*/  IMAD.IADD R5, R16, 0x1, R5 ;  /* 0x0000000110057824 */ /* 0x000fe200078e0205 */
[----:B------:R-:W-:-:S04]  /*bb10*/  IADD3 R6, PT, PT, R17, R6, RZ ;  /* 0x0000000611067210 */ /* 0x000fc80007ffe0ff */
[C---:B------:R-:W-:Y:S02]  /*bb20*/  PRMT R7, R6.reuse, 0x7604, R5 ;  /* 0x0000760406077816 */ /* 0x040fe40000000005 */
[----:B------:R-:W-:Y:S02]  /*bb30*/  PRMT R16, R5, 0x7610, R16 ;  /* 0x0000761005107816 */ /* 0x000fe40000000010 */
[----:B------:R-:W-:Y:S01]  /*bb40*/  PRMT R17, R6, 0x7610, R17 ;  /* 0x0000761006117816 */ /* 0x000fe20000000011 */
[----:B------:R1:W-:Y:S06]  /*bb50*/  STS.U16 [R0], R7 ;  /* 0x0000000700007388 */ /* 0x0003ec0000000400 */
.L_x_9103:
[----:B------:R-:W-:Y:S05]  /*bb60*/  BSYNC.RECONVERGENT B0 ;  /* 0x0000000000007941 */ /* 0x000fea0003800200 */
.L_x_9102:
[----:B------:R-:W-:Y:S01]  /*bb70*/  MOV R4, R10 ;  /* 0x0000000a00047202 */ /* 0x000fe20000000f00 */
[----:B------:R-:W-:Y:S06]  /*bb80*/  @P1 BRA `(.L_x_9104) ;  /* 0xfffffffc00a41947 */ /* 0x000fec000383ffff */
.L_x_9101:
        /* <DEDUP_REMOVED lines=15> */
[----:B------:R-:W-:-:S04]  /*bc80*/  HFMA2 R0, -RZ, RZ, 0, 1.9073486328125e-06 ;  /* 0x00000020ff007431 */ /* 0x000fc800000001ff */
[----:B------:R1:W-:Y:S01]  /*bc90*/  STS.U16 [R3], R4 ;  /* 0x0000000403007388 */ /* 0x0003e20000000400 */
[----:B------:R-:W-:Y:S05]  /*bca0*/  @!P0 BRA `(.L_x_9106) ;  /* 0x0000000000608947 */ /* 0x000fea0003800000 */
[----:B-1----:R-:W-:-:S07]  /*bcb0*/  MOV R4, R10 ;  /* 0x0000000a00047202 */ /* 0x002fce0000000f00 */
.L_x_9109:
        /* <DEDUP_REMOVED lines=9> */
[----:B------:R-:W-:-:S04]  /*bd50*/  LOP3.LUT R4, R4, 0x7fe, RZ, 0xc0, !PT ;  /* 0x000007fe04047812 */ /* 0x000fc800078ec0ff */
[----:B------:R-:W-:-:S06]  /*bd60*/  IADD3 R4, PT, PT, R3, R4, RZ ;  /* 0x0000000403047210 */ /* 0x000fcc0007ffe0ff */
        /* <DEDUP_REMOVED lines=9> */
.L_x_9108:
[----:B------:R-:W-:Y:S05]  /*be00*/  BSYNC.RECONVERGENT B0 ;  /* 0x0000000000007941 */ /* 0x000fea0003800200 */
.L_x_9107:
[----:B------:R-:W-:Y:S01]  /*be10*/  MOV R4, R7 ;  /* 0x0000000700047202 */ /* 0x000fe20000000f00 */
[----:B------:R-:W-:Y:S06]  /*be20*/  @P1 BRA `(.L_x_9109) ;  /* 0xfffffffc00a41947 */ /* 0x000fec000383ffff */
.L_x_9106:
[----:B------:R-:W-:Y:S01]  /*be30*/  ISETP.GE.U32.AND P0, PT, R0, 0x2, PT ;  /* 0x000000020000780c */ /* 0x000fe20003f06070 */
[----:B------:R-:W-:Y:S05]  /*be40*/  WARPSYNC.ALL ;  /* 0x0000000000007948 */ /* 0x000fea0003800000 */
[----:B------:R-:W-:Y:S07]  /*be50*/  BAR.SYNC.DEFER_BLOCKING 0x0 ;  /* 0x0000000000007b1d */ /* 0x000fee0000010000 */
[----:B------:R-:W-:Y:S05]  /*be60*/  @!P0 BRA `(.L_x_9105) ;  /* 0x0000000000348947 */ /* 0x000fea0003800000 */
[----:B-1----:R-:W-:-:S07]  /*be70*/  HFMA2 R3, -RZ, RZ, 0, 5.9604644775390625e-08 ;  /* 0x00000001ff037431 */ /* 0x002fce00000001ff */
.L_x_9110:
[----:B------:R-:W-:Y:S02]  /*be80*/  LOP3.LUT R4, R16, 0xffff, RZ, 0xc0, !PT ;  /* 0x0000ffff10047812 */ /* 0x000fe400078ec0ff */
[----:B------:R-:W-:Y:S02]  /*be90*/  LOP3.LUT R5, R17, 0xffff, RZ, 0xc0, !PT ;  /* 0x0000ffff11057812 */ /* 0x000fe400078ec0ff */
[----:B------:R-:W-:Y:S02]  /*bea0*/  PRMT R4, R4, 0x8880, RZ ;  /* 0x0000888004047816 */ /* 0x000fe400000000ff */
[----:B------:R-:W-:-:S03]  /*beb0*/  PRMT R6, R5, 0x8880, RZ ;  /* 0x0000888005067816 */ /* 0x000fc600000000ff */
[----:B------:R-:W1:Y:S04]  /*bec0*/  SHFL.DOWN PT, R5, R4, R3, 0x1f ;  /* 0x08001f0304057589 */ /* 0x000e6800000e0000 */
[----:B------:R2:W3:Y:S02]  /*bed0*/  SHFL.DOWN PT, R6, R6, R3, 0x1f ;  /* 0x08001f0306067589 */ /* 0x0004e400000e0000 */
[----:B--2---:R-:W-:-:S05]  /*bee0*/  IMAD.SHL.U32 R3, R3, 0x2, RZ ;  /* 0x0000000203037824 */ /* 0x004fca00078e00ff */
[----:B------:R-:W-:Y:S02]  /*bef0*/  ISETP.GE.AND P0, PT, R3, R0, PT ;  /* 0x000000000300720c */ /* 0x000fe40003f06270 */
[----:B-1----:R-:W-:Y:S02]  /*bf00*/  IADD3 R5, PT, PT, R5, R16, RZ ;  /* 0x0000001005057210 */ /* 0x002fe40007ffe0ff */
[----:B---3--:R-:W-:Y:S02]  /*bf10*/  IADD3 R17, PT, PT, R6, R17, RZ ;  /* 0x0000001106117210 */ /* 0x008fe40007ffe0ff */
[----:B------:R-:W-:-:S07]  /*bf20*/  PRMT R16, R5, 0x7610, R16 ;  /* 0x0000761005107816 */ /* 0x000fce0000000010 */
[----:B------:R-:W-:Y:S05]  /*bf30*/  @!P0 BRA `(.L_x_9110) ;  /* 0xfffffffc00d08947 */ /* 0x000fea000383ffff */
.L_x_9105:
[----:B------:R-:W2:Y:S01]  /*bf40*/  LDCU UR9, c[0x0][0x558] ;  /* 0x0000ab00ff0977ac */ /* 0x000ea20008000800 */
[----:B------:R-:W-:Y:S01]  /*bf50*/  IMAD.MOV.U32 R25, RZ, RZ, RZ ;  /* 0x000000ffff197224 */ /* 0x000fe200078e00ff */
        /* <DEDUP_REMOVED lines=285> */
.L_x_9111:
        /* <DEDUP_REMOVED lines=276> */
.L_x_9112:
        /* <DEDUP_REMOVED lines=286> */
.L_x_9114:
        /* <DEDUP_REMOVED lines=276> */
.L_x_9115:
        /* <DEDUP_REMOVED lines=24> */
.L_x_9117:
[----:B------:R-:W-:Y:S05]  /*10710*/  BSYNC.RECONVERGENT B0 ;  /* 0x0000000000007941 */ /* 0x000fea0003800200 */
.L_x_9116:
        /* <DEDUP_REMOVED lines=35> */
.L_x_9119:
[----:B------:R-:W-:Y:S05]  /*10950*/  BSYNC.RECONVERGENT B0 ;  /* 0x0000000000007941 */ /* 0x000fea0003800200 */
.L_x_9118:
        /* <DEDUP_REMOVED lines=20> */
[----:B-1----:R-:W-:-:S08]  /*10aa0*/  IMAD.U32 R2, RZ, RZ, UR6 ;  /* 0x00000006ff027e24 */ /* 0x002fd0000f8e00ff */
        /* <DEDUP_REMOVED lines=14> */
.L_x_9124:
[----:B------:R-:W-:-:S05]  /*10b90*/  IADD3 R9, PT, PT, R19, R0, RZ ;  /* 0x0000000013097210 */ /* 0x000fca0007ffe0ff */
[----:B---3--:R-:W-:-:S05]  /*10ba0*/  IMAD.WIDE.U32 R8, R9, 0x2, R6 ;  /* 0x0000000209087825 */ /* 0x008fca00078e0006 */
[----:B------:R-:W2:Y:S04]  /*10bb0*/  LDG.E.U8 R10, desc[UR36][R8.64+0x1] ;  /* 0x00000124080a7981 */ /* 0x000ea8000c1e1100 */
[----:B------:R-:W3:Y:S01]  /*10bc0*/  LDG.E.U8 R11, desc[UR36][R8.64] ;  /* 0x00000024080b7981 */ /* 0x000ee2000c1e1100 */
[----:B------:R-:W-:-:S04]  /*10bd0*/  IADD3 R0, PT, PT, R3, R0, RZ ;  /* 0x0000000003007210 */ /* 0x000fc80007ffe0ff */
[----:B------:R-:W-:Y:S02]  /*10be0*/  ISETP.GE.U32.AND P1, PT, R0, UR8, PT ;  /* 0x0000000800007c0c */ /* 0x000fe4000bf26070 */
[----:B--2---:R-:W-:Y:S01]  /*10bf0*/  IADD3 R10, PT, PT, R10, R25, RZ ;  /* 0x000000190a0a7210 */ /* 0x004fe20007ffe0ff */
[----:B---3--:R-:W-:-:S03]  /*10c00*/  IMAD.IADD R2, R11, 0x1, R2 ;  /* 0x000000010b027824 */ /* 0x008fc600078e0202 */
[----:B------:R-:W-:-:S07]  /*10c10*/  PRMT R25, R10, 0x7610, R25 ;  /* 0x000076100a197816 */ /* 0x000fce0000000019 */
[----:B------:R-:W-:Y:S05]  /*10c20*/  @!P1 BRA `(.L_x_9124) ;  /* 0xfffffffc00d89947 */ /* 0x000fea000383ffff */
[----:B------:R-:W-:Y:S05]  /*10c30*/  BSYNC.RECONVERGENT B1 ;  /* 0x0000000000017941 */ /* 0x000fea0003800200 */
.L_x_9123:
[----:B------:R-:W-:Y:S05]  /*10c40*/  BRA `(.L_x_9122) ;  /* 0x0000000000587947 */ /* 0x000fea0003800000 */
.L_x_9121:
        /* <DEDUP_REMOVED lines=11> */
.L_x_9125:
[----:B------:R-:W-:-:S04]  /*10d00*/  IMAD.IADD R9, R19, 0x1, R0 ;  /* 0x0000000113097824 */ /* 0x000fc800078e0200 */
[----:B--2---:R-:W-:-:S04]  /*10d10*/  IMAD R9, R9, R11, R18 ;  /* 0x0000000b09097224 */ /* 0x004fc800078e0212 */
[----:B---3--:R-:W-:-:S05]  /*10d20*/  IMAD.WIDE.U32 R8, R9, 0x2, R6 ;  /* 0x0000000209087825 */ /* 0x008fca00078e0006 */
[----:B------:R-:W2:Y:S04]  /*10d30*/  LDG.E.U8 R10, desc[UR36][R8.64+0x1] ;  /* 0x00000124080a7981 */ /* 0x000ea8000c1e1100 */
[----:B------:R-:W3:Y:S01]  /*10d40*/  LDG.E.U8 R3, desc[UR36][R8.64] ;  /* 0x0000002408037981 */ /* 0x000ee2000c1e1100 */
[----:B----4-:R-:W-:-:S04]  /*10d50*/  IADD3 R0, PT, PT, R13, R0, RZ ;  /* 0x000000000d007210 */ /* 0x010fc80007ffe0ff */
[----:B------:R-:W-:Y:S01]  /*10d60*/  ISETP.GE.U32.AND P1, PT, R0, UR7, PT ;  /* 0x0000000700007c0c */ /* 0x000fe2000bf26070 */
[----:B--2---:R-:W-:Y:S01]  /*10d70*/  IMAD.IADD R10, R10, 0x1, R25 ;  /* 0x000000010a0a7824 */ /* 0x004fe200078e0219 */
[----:B---3--:R-:W-:-:S04]  /*10d80*/  IADD3 R2, PT, PT, R3, R2, RZ ;  /* 0x0000000203027210 */ /* 0x008fc80007ffe0ff */
[----:B------:R-:W-:-:S07]  /*10d90*/  PRMT R25, R10, 0x7610, R25 ;  /* 0x000076100a197816 */ /* 0x000fce0000000019 */
[----:B------:R-:W-:Y:S05]  /*10da0*/  @!P1 BRA `(.L_x_9125) ;  /* 0xfffffffc00d49947 */ /* 0x000fea000383ffff */
.L_x_9122:
[----:B------:R-:W-:Y:S05]  /*10db0*/  BSYNC.RECONVERGENT B0 ;  /* 0x0000000000007941 */ /* 0x000fea0003800200 */
.L_x_9120:
        /* <DEDUP_REMOVED lines=11> */
.L_x_9129:
        /* <DEDUP_REMOVED lines=8> */
[----:B------:R-:W-:-:S06]  /*10ef0*/  LEA R3, R3, UR8, 0x1 ;  /* 0x0000000803037c11 */ /* 0x000fcc000f8e08ff */
[----:B------:R-:W1:Y:S02]  /*10f00*/  LDS.U16 R3, [R3] ;  /* 0x0000000003037984 */ /* 0x000e640000000400 */
[C---:B-1----:R-:W-:Y:S02]  /*10f10*/  PRMT R6, R3.reuse, 0x7771, RZ ;  /* 0x0000777103067816 */ /* 0x042fe400000000ff */
[----:B------:R-:W-:-:S03]  /*10f20*/  PRMT R7, R3, 0x7770, RZ ;  /* 0x0000777003077816 */ /* 0x000fc600000000ff */
[----:B------:R-:W-:Y:S01]  /*10f30*/  IMAD.IADD R25, R25, 0x1, R6 ;  /* 0x0000000119197824 */ /* 0x000fe200078e0206 */
[----:B------:R-:W-:-:S04]  /*10f40*/  IADD3 R2, PT, PT, R2, R7, RZ ;  /* 0x0000000702027210 */ /* 0x000fc80007ffe0ff */
[----:B------:R-:W-:-:S05]  /*10f50*/  PRMT R7, R25, 0x7604, R2 ;  /* 0x0000760419077816 */ /* 0x000fca0000000002 */
[----:B------:R1:W-:Y:S02]  /*10f60*/  STS.U16 [R0], R7 ;  /* 0x0000000700007388 */ /* 0x0003e40000000400 */
.L_x_9128:
[----:B------:R-:W-:Y:S05]  /*10f70*/  BSYNC.RECONVERGENT B0 ;  /* 0x0000000000007941 */ /* 0x000fea0003800200 */
.L_x_9127:
[----:B------:R-:W-:-:S03]  /*10f80*/  UISETP.GT.U32.AND UP0, UPT, UR4, 0x3, UPT ;  /* 0x000000030400788c */ /* 0x000fc6000bf04070 */
[----:B------:R-:W-:-:S06]  /*10f90*/  UMOV UR4, UR7 ;  /* 0x0000000700047c82 */ /* 0x000fcc0008000000 */
[----:B------:R-:W-:Y:S05]  /*10fa0*/  BRA.U UP0, `(.L_x_9129) ;  /* 0xfffffffd00b07547 */ /* 0x000fea000b83ffff */
.L_x_9126:
[----:B------:R-:W2:Y:S02]  /*10fb0*/  LDCU UR4, c[0x0][0x39c] ;  /* 0x00007380ff0477ac */ /* 0x000ea40008000800 */
[----:B--2---:R-:W-:-:S09]  /*10fc0*/  UISETP.NE.AND UP0, UPT, UR4, URZ, UPT ;  /* 0x000000ff0400728c */ /* 0x004fd2000bf05270 */
[----:B------:R-:W-:Y:S05]  /*10fd0*/  BRA.U !UP0, `(.L_x_9130) ;  /* 0x0000000108b07547 */ /* 0x000fea000b800000 */
[----:B------:R-:W-:Y:S02]  /*10fe0*/  UISETP.GE.U32.AND UP0, UPT, UR6, 0x21, UPT ;  /* 0x000000210600788c */ /* 0x000fe4000bf06070 */
[----:B------:R-:W-:-:S07]  /*10ff0*/  UMOV UR4, UR6 ;  /* 0x0000000600047c82 */ /* 0x000fce0008000000 */
[----:B------:R-:W-:Y:S05]  /*11000*/  BRA.U !UP0, `(.L_x_9131) ;  /* 0x0000000108647547 */ /* 0x000fea000b800000 */
[----:B------:R-:W-:Y:S01]  /*11010*/  PRMT R3, R25, 0x7604, R2 ;  /* 0x0000760419037816 */ /* 0x000fe20000000002 */
[----:B------:R-:W-:Y:S01]  /*11020*/  UISETP.GE.U32.AND UP0, UPT, UR6, 0x40, UPT ;  /* 0x000000400600788c */ /* 0x000fe2000bf06070 */
[----:B------:R-:W-:-:S03]  /*11030*/  UMOV UR4, 0x20 ;  /* 0x0000002000047882 */ /* 0x000fc60000000000 */
[----:B------:R2:W-:Y:S05]  /*11040*/  STS.U16 [R0], R3 ;  /* 0x0000000300007388 */ /* 0x0005ea0000000400 */
[----:B------:R-:W-:Y:S05]  /*11050*/  BRA.U !UP0, `(.L_x_9131) ;  /* 0x0000000108507547 */ /* 0x000fea000b800000 */
[----:B------:R-:W-:-:S05]  /*11060*/  UMOV UR5, UR6 ;  /* 0x0000000600057c82 */ /* 0x000fca0008000000 */
.L_x_9134:
[----:B------:R-:W-:Y:S01]  /*11070*/  USHF.R.U32.HI UR7, URZ, 0x1, UR5 ;  /* 0x00000001ff077899 */ /* 0x000fe20008011605 */
[----:B------:R-:W-:Y:S05]  /*11080*/  BAR.SYNC.DEFER_BLOCKING 0x0 ;  /* 0x0000000000007b1d */ /* 0x000fea0000010000 */
[----:B--2---:R-:W-:Y:S01]  /*11090*/  IADD3 R3, PT, PT, R18, UR7, RZ ;  /* 0x0000000712037c10 */ /* 0x004fe2000fffe0ff */
[----:B------:R-:W-:Y:S03]  /*110a0*/  BSSY.RECONVERGENT B0, `(.L_x_9132) ;  /* 0x000000c000007945 */ /* 0x000fe60003800200 */
[----:B------:R-:W-:-:S04]  /*110b0*/  ISETP.GE.U32.AND P1, PT, R3, UR6, PT ;  /* 0x0000000603007c0c */ /* 0x000fc8000bf26070 */
[----:B------:R-:W-:-:S13]  /*110c0*/  ISETP.GE.U32.OR P1, PT, R18, UR7, P1 ;  /* 0x0000000712007c0c */ /* 0x000fda0008f26470 */
[----:B------:R-:W-:Y:S05]  /*110d0*/  @P1 BRA `(.L_x_9133) ;  /* 0x0000000000201947 */ /* 0x000fea0003800000 */
[----:B------:R-:W-:-:S09]  /*110e0*/  ULOP3.LUT UR8, UR5, 0x7fe, URZ, 0xc0, !UPT ;  /* 0x000007fe05087892 */ /* 0x000fd2000f8ec0ff */
[----:B------:R-:W2:Y:S02]  /*110f0*/  LDS.U16 R6, [R0+UR8] ;  /* 0x0000000800067984 */ /* 0x000ea40008000400 */
[C---:B--2---:R-:W-:Y:S02]  /*11100*/  PRMT R3, R6.reuse, 0x7770, RZ ;  /* 0x0000777006037816 */ /* 0x044fe400000000ff */
[----:B------:R-:W-:Y:S02]  /*11110*/  PRMT R6, R6, 0x7771, RZ ;  /* 0x0000777106067816 */ /* 0x000fe400000000ff */
[----:B------:R-:W-:-:S03]  /*11120*/  IADD3 R2, PT, PT, R2, R3, RZ ;  /* 0x0000000302027210 */ /* 0x000fc60007ffe0ff */
[----:B------:R-:W-:-:S05]  /*11130*/  IMAD.IADD R25, R25, 0x1, R6 ;  /* 0x0000000119197824 */ /* 0x000fca00078e0206 */
[----:B------:R-:W-:-:S05]  /*11140*/  PRMT R3, R25, 0x7604, R2 ;  /* 0x0000760419037816 */ /* 0x000fca0000000002 */
[----:B------:R2:W-:Y:S02]  /*11150*/  STS.U16 [R0], R3 ;  /* 0x0000000300007388 */ /* 0x0005e40000000400 */
.L_x_9133:
[----:B------:R-:W-:Y:S05]  /*11160*/  BSYNC.RECONVERGENT B0 ;  /* 0x0000000000007941 */ /* 0x000fea0003800200 */
.L_x_9132:
[----:B------:R-:W-:-:S03]  /*11170*/  UISETP.GT.U32.AND UP0, UPT, UR5, 0x7f, UPT ;  /* 0x0000007f0500788c */ /* 0x000fc6000bf04070 */
[----:B------:R-:W-:-:S06]  /*11180*/  UMOV UR5, UR7 ;  /* 0x0000000700057c82 */ /* 0x000fcc0008000000 */
[----:B------:R-:W-:Y:S05]  /*11190*/  BRA.U UP0, `(.L_x_9134) ;  /* 0xfffffffd00b47547 */ /* 0x000fea000b83ffff */
.L_x_9131:
[----:B------:R-:W-:Y:S01]  /*111a0*/  BAR.SYNC.DEFER_BLOCKING 0x0 ;  /* 0x0000000000007b1d */ /* 0x000fe20000010000 */
[----:B------:R-:W-:-:S09]  /*111b0*/  UISETP.GE.U32.AND UP0, UPT, UR4, 0x2, UPT ;  /* 0x000000020400788c */ /* 0x000fd2000bf06070 */
[----:B------:R-:W-:Y:S05]  /*111c0*/  BRA.U !UP0, `(.L_x_9130) ;  /* 0x0000000108347547 */ /* 0x000fea000b800000 */
[----:B-12---:R-:W-:-:S07]  /*111d0*/  HFMA2 R0, -RZ, RZ, 0, 5.9604644775390625e-08 ;  /* 0x00000001ff007431 */ /* 0x006fce00000001ff */
.L_x_9135:
[----:B------:R-:W-:Y:S02]  /*111e0*/  LOP3.LUT R6, R25, 0xffff, RZ, 0xc0, !PT ;  /* 0x0000ffff19067812 */ /* 0x000fe400078ec0ff */
[----:B------:R-:W-:Y:S02]  /*111f0*/  LOP3.LUT R3, R2, 0xffff, RZ, 0xc0, !PT ;  /* 0x0000ffff02037812 */ /* 0x000fe400078ec0ff */
        /* <DEDUP_REMOVED lines=10> */
.L_x_9130:
        /* <DEDUP_REMOVED lines=10> */
[----:B-1----:R-:W-:-:S03]  /*11340*/  IADD3.X R7, PT, PT, RZ, UR5, RZ, P2, !PT ;  /* 0x00000005ff077c10 */ /* 0x002fc600097fe4ff */
[----:B------:R-:W-:-:S04]  /*11350*/  IMAD.X R5, RZ, RZ, UR5, P1 ;  /* 0x00000005ff057e24 */ /* 0x000fc800088e06ff */
[----:B--2---:R-:W2:Y:S04]  /*11360*/  @P0 LDG.E.U8 R3, desc[UR36][R6.64] ;  /* 0x0000002406030981 */ /* 0x004ea8000c1e1100 */
[----:B------:R-:W3:Y:S01]  /*11370*/  @P0 LDG.E.U8 R0, desc[UR36][R4.64] ;  /* 0x0000002404000981 */ /* 0x000ee2000c1e1100 */
[----:B------:R-:W1:Y:S02]  /*11380*/  LDCU.U8 UR4, c[0x0][0x789] ;  /* 0x0000f120ff0477ac */ /* 0x000e640008000000 */
[----:B-1----:R-:W-:Y:S02]  /*11390*/  ISETP.NE.AND P1, PT, RZ, UR4, PT ;  /* 0x00000004ff007c0c */ /* 0x002fe4000bf25270 */
[----:B--2---:R-:W-:Y:S02]  /*113a0*/  @P0 IADD3 R3, PT, PT, R2, R3, RZ ;  /* 0x0000000302030210 */ /* 0x004fe40007ffe0ff */
[----:B---3--:R-:W-:-:S02]  /*113b0*/  @P0 IADD3 R0, PT, PT, R25, R0, RZ ;  /* 0x0000000019000210 */ /* 0x008fc40007ffe0ff */
[----:B------:R-:W-:Y:S02]  /*113c0*/  @P0 PRMT R2, R3, 0x7610, R2 ;  /* 0x0000761003020816 */ /* 0x000fe40000000002 */
[----:B------:R-:W-:-:S05]  /*113d0*/  @P0 PRMT R25, R0, 0x7610, R25 ;  /* 0x0000761000190816 */ /* 0x000fca0000000019 */
[----:B------:R1:W-:Y:S04]  /*113e0*/  @!P1 STG.E.U8 desc[UR36][R6.64], R2 ;  /* 0x0000000206009986 */ /* 0x0003e8000c101124 */
[----:B------:R1:W-:Y:S01]  /*113f0*/  @!P1 STG.E.U8 desc[UR36][R4.64], R25 ;  /* 0x0000001904009986 */ /* 0x0003e2000c101124 */
[----:B------:R-:W-:Y:S05]  /*11400*/  @!P1 EXIT ;  /* 0x000000000000994d */ /* 0x000fea0003800000 */
[----:B------:R-:W2:Y:S02]  /*11410*/  LDCU UR4, c[0x0][0x78c] ;  /* 0x0000f180ff0477ac */ /* 0x000ea40008000800 */
[----:B--2---:R-:W-:-:S09]  /*11420*/  UISETP.NE.AND UP0, UPT, UR4, 0x1, UPT ;  /* 0x000000010400788c */ /* 0x004fd2000bf05270 */
        /* <DEDUP_REMOVED lines=17> */
.L_x_9138:
        /* <DEDUP_REMOVED lines=14> */
[----:B------:R2:W-:Y:S01]  /*11620*/  STG.E.U8 desc[UR36][R14.64], R2 ;  /* 0x000000020e007986 */ /* 0x0005e2000c101124 */
[----:B0-----:R-:W-:Y:S01]  /*11630*/  MOV R10, UR4 ;  /* 0x00000004000a7c02 */ /* 0x001fe20008000f00 */
[----:B--2---:R-:W-:-:S07]  /*11640*/  IMAD.U32 R11, RZ, RZ, UR5 ;  /* 0x00000005ff0b7e24 */ /* 0x004fce000f8e00ff */
[----:B------:R-:W-:-:S07]  /*11650*/  LEPC R20, `(.L_x_9139) ;  /* 0x000000001014794e */ /* 0x000fce0000000000 */
[----:B-1----:R-:W-:Y:S05]  /*11660*/  CALL.ABS.NOINC R16 ;  /* 0x0000000010007343 */ /* 0x002fea0003c00000 */
.L_x_9139:
[----:B------:R-:W-:Y:S05]  /*11670*/  BRA `(.L_x_9140) ;  /* 0x0000000000047947 */ /* 0x000fea0003800000 */
.L_x_9137:
[----:B------:R2:W-:Y:S02]  /*11680*/  STG.E.U8 desc[UR36][R6.64], R2 ;  /* 0x0000000206007986 */ /* 0x0005e4000c101124 */
.L_x_9140:
[----:B------:R-:W3:Y:S02]  /*11690*/  LDCU.64 UR4, c[0x0][0x758] ;  /* 0x0000eb00ff0477ac */ /* 0x000ee40008000a00 */
[----:B---3--:R-:W-:-:S04]  /*116a0*/  IADD3 R22, P0, PT, R22, UR4, RZ ;  /* 0x0000000416167c10 */ /* 0x008fc8000ff1e0ff */
[----:B------:R-:W-:-:S05]  /*116b0*/  IADD3.X R23, PT, PT, RZ, UR5, RZ, P0, !PT ;  /* 0x00000005ff177c10 */ /* 0x000fca00087fe4ff */
[----:B------:R-:W-:Y:S01]  /*116c0*/  STG.E.U8 desc[UR36][R22.64], R25 ;  /* 0x0000001916007986 */ /* 0x000fe2000c101124 */
[----:B------:R-:W-:Y:S05]  /*116d0*/  EXIT ;  /* 0x000000000000794d */ /* 0x000fea0003800000 */
.L_x_9136:
[----:B------:R-:W3:Y:S01]  /*116e0*/  LDCU.U8 UR4, c[0x0][0x788] ;  /* 0x0000f100ff0477ac */ /* 0x000ee20008000000 */
[----:B------:R-:W4:Y:S01]  /*116f0*/  LDCU.U8 UR5, c[0x0][0x789] ;  /* 0x0000f120ff0577ac */ /* 0x000f220008000000 */
[----:B---3--:R-:W-:Y:S02]  /*11700*/  UISETP.NE.AND UP1, UPT, UR4, URZ, UPT ;  /* 0x000000ff0400728c */ /* 0x008fe4000bf25270 */
[----:B----4-:R-:W-:-:S07]  /*11710*/  UISETP.NE.AND UP0, UPT, UR5, URZ, UPT ;  /* 0x000000ff0500728c */ /* 0x010fce000bf05270 */
[----:B------:R-:W-:Y:S05]  /*11720*/  BRA.U !UP1, `(.L_x_9141) ;  /* 0x0000000109147547 */ /* 0x000fea000b800000 */
[----:B-12---:R-:W2:Y:S04]  /*11730*/  LDG.E.U8 R0, desc[UR36][R4.64+0x1] ;  /* 0x0000012404007981 */ /* 0x006ea8000c1e1100 */
[----:B------:R-:W3:Y:S01]  /*11740*/  LDG.E.U8 R3, desc[UR36][R4.64] ;  /* 0x0000002404037981 */ /* 0x000ee2000c1e1100 */
[----:B--2---:R-:W-:Y:S01]  /*11750*/  IMAD.IADD R0, R25, 0x1, R0 ;  /* 0x0000000119007824 */ /* 0x004fe200078e0200 */
[----:B---3--:R-:W-:-:S04]  /*11760*/  IADD3 R2, PT, PT, R2, R3, RZ ;  /* 0x0000000302027210 */ /* 0x008fc80007ffe0ff */
[----:B------:R-:W-:-:S07]  /*11770*/  PRMT R25, R0, 0x7610, R25 ;  /* 0x0000761000197816 */ /* 0x000fce0000000019 */
.L_x_9141:
        /* <DEDUP_REMOVED lines=11> */
[----:B------:R-:W2:Y:S01]  /*11830*/  LDCU.64 UR8, c[0x4][0x88] ;  /* 0x01001100ff0877ac */ /* 0x000ea20008000a00 */
[----:B---3--:R-:W-:Y:S02]  /*11840*/  MOV R4, UR4 ;  /* 0x0000000400047c02 */ /* 0x008fe40008000f00 */
[----:B------:R-:W-:Y:S01]  /*11850*/  MOV R5, UR5 ;  /* 0x0000000500057c02 */ /* 0x000fe20008000f00 */
[----:B-----5:R-:W-:Y:S01]  /*11860*/  IMAD.U32 R6, RZ, RZ, UR6 ;  /* 0x00000006ff067e24 */ /* 0x020fe2000f8e00ff */
[----:B-1----:R-:W-:-:S02]  /*11870*/  MOV R7, UR7 ;  /* 0x0000000700077c02 */ /* 0x002fc40008000f00 */
[----:B--2---:R-:W-:Y:S01]  /*11880*/  MOV R10, UR8 ;  /* 0x00000008000a7c02 */ /* 0x004fe20008000f00 */
[----:B----4-:R-:W-:-:S07]  /*11890*/  IMAD.U32 R11, RZ, RZ, UR9 ;  /* 0x00000009ff0b7e24 */ /* 0x010fce000f8e00ff */
[----:B------:R-:W-:-:S07]  /*118a0*/  LEPC R20, `(.L_x_9144) ;  /* 0x000000001014794e */ /* 0x000fce0000000000 */
[----:B0-----:R-:W-:Y:S05]  /*118b0*/  CALL.ABS.NOINC R14 ;  /* 0x000000000e007343 */ /* 0x001fea0003c00000 */
.L_x_9144:
        /* <DEDUP_REMOVED lines=13> */
[----:B------:R2:W-:Y:S01]  /*11990*/  STG.E.U8 desc[UR36][R14.64], R2 ;  /* 0x000000020e007986 */ /* 0x0005e2000c101124 */
[----:B------:R-:W-:Y:S01]  /*119a0*/  MOV R7, UR9 ;  /* 0x0000000900077c02 */ /* 0x000fe20008000f00 */
[----:B0-----:R-:W-:Y:S01]  /*119b0*/  IMAD.U32 R10, RZ, RZ, UR4 ;  /* 0x00000004ff0a7e24 */ /* 0x001fe2000f8e00ff */
[----:B--2---:R-:W-:-:S07]  /*119c0*/  MOV R11, UR5 ;  /* 0x00000005000b7c02 */ /* 0x004fce0008000f00 */
[----:B------:R-:W-:-:S07]  /*119d0*/  LEPC R20, `(.L_x_9145) ;  /* 0x000000001014794e */ /* 0x000fce0000000000 */
[----:B-1----:R-:W-:Y:S05]  /*119e0*/  CALL.ABS.NOINC R16 ;  /* 0x0000000010007343 */ /* 0x002fea0003c00000 */
.L_x_9145:
[----:B------:R-:W-:Y:S05]  /*119f0*/  BRA `(.L_x_9146) ;  /* 0x0000000000107947 */ /* 0x000fea0003800000 */
.L_x_9143:
[----:B------:R-:W3:Y:S02]  /*11a00*/  LDCU.64 UR4, c[0x0][0x758] ;  /* 0x0000eb00ff0477ac */ /* 0x000ee40008000a00 */
[----:B---3--:R-:W-:-:S04]  /*11a10*/  IADD3 R4, P0, PT, R24, UR4, RZ ;  /* 0x0000000418047c10 */ /* 0x008fc8000ff1e0ff */
[----:B------:R-:W-:-:S05]  /*11a20*/  IADD3.X R5, PT, PT, RZ, UR5, RZ, P0, !PT ;  /* 0x00000005ff057c10 */ /* 0x000fca00087fe4ff */
[----:B------:R3:W-:Y:S04]  /*11a30*/  STG.E.U8 desc[UR36][R4.64], R2 ;  /* 0x0000000204007986 */ /* 0x0007e8000c101124 */
.L_x_9146:
[----:B------:R-:W4:Y:S02]  /*11a40*/  LDCU.64 UR4, c[0x0][0x758] ;  /* 0x0000eb00ff0477ac */ /* 0x000f240008000a00 */
[----:B----4-:R-:W-:-:S05]  /*11a50*/  IADD3 R22, P0, PT, R22, UR4, RZ ;  /* 0x0000000416167c10 */ /* 0x010fca000ff1e0ff */
[----:B------:R-:W-:-:S05]  /*11a60*/  IMAD.X R23, RZ, RZ, UR5, P0 ;  /* 0x00000005ff177e24 */ /* 0x000fca00080e06ff */
[----:B------:R-:W-:Y:S01]  /*11a70*/  STG.E.U8 desc[UR36][R22.64], R25 ;  /* 0x0000001916007986 */ /* 0x000fe2000c101124 */
[----:B------:R-:W-:Y:S05]  /*11a80*/  EXIT ;  /* 0x000000000000794d */ /* 0x000fea0003800000 */
.L_x_9142:
[----:B------:R-:W-:Y:S04]  /*11a90*/  STG.E.U8 desc[UR36][R4.64], R2 ;  /* 0x0000000204007986 */ /* 0x000fe8000c101124 */
[----:B------:R-:W-:Y:S01]  /*11aa0*/  STG.E.U8 desc[UR36][R4.64+0x1], R25 ;  /* 0x0000011904007986 */ /* 0x000fe2000c101124 */
[----:B------:R-:W-:Y:S05]  /*11ab0*/  EXIT ;  /* 0x000000000000794d */ /* 0x000fea0003800000 */
.L_x_9113:
        /* <DEDUP_REMOVED lines=21> */
[----:B------:R-:W2:Y:S04]  /*11c10*/  @P2 LDG.E.U8 R7, desc[UR36][R4.64] ;  /* 0x0000002404072981 */ /* 0x000ea8000c1e1100 */
[----:B------:R-:W3:Y:S01]  /*11c20*/  @P2 LDG.E.U8 R0, desc[UR36][R2.64] ;  /* 0x0000002402002981 */ /* 0x000ee2000c1e1100 */
[----:B------:R-:W1:Y:S02]  /*11c30*/  LDCU.U8 UR4, c[0x0][0x789] ;  /* 0x0000f120ff0477ac */ /* 0x000e640008000000 */
[----:B-1----:R-:W-:Y:S01]  /*11c40*/  ISETP.NE.AND P0, PT, RZ, UR4, PT ;  /* 0x00000004ff007c0c */ /* 0x002fe2000bf05270 */
[----:B--2---:R-:W-:Y:S01]  /*11c50*/  @P2 IMAD.IADD R7, R16, 0x1, R7 ;  /* 0x0000000110072824 */ /* 0x004fe200078e0207 */
[----:B---3--:R-:W-:-:S04]  /*11c60*/  @P2 IADD3 R0, PT, PT, R17, R0, RZ ;  /* 0x0000000011002210 */ /* 0x008fc80007ffe0ff */
        /* <DEDUP_REMOVED lines=24> */
.L_x_9149:
        /* <DEDUP_REMOVED lines=13> */
[----:B------:R2:W-:Y:S01]  /*11ec0*/  STG.E.U8 desc[UR36][R14.64], R16 ;  /* 0x000000100e007986 */ /* 0x0005e2000c101124 */
[----:B------:R-:W-:Y:S02]  /*11ed0*/  MOV R6, UR8 ;  /* 0x0000000800067c02 */ /* 0x000fe40008000f00 */
[----:B0-----:R-:W-:Y:S02]  /*11ee0*/  MOV R10, UR4 ;  /* 0x00000004000a7c02 */ /* 0x001fe40008000f00 */
[----:B--2---:R-:W-:-:S07]  /*11ef0*/  MOV R11, UR5 ;  /* 0x00000005000b7c02 */ /* 0x004fce0008000f00 */
[----:B------:R-:W-:-:S07]  /*11f00*/  LEPC R20, `(.L_x_9150) ;  /* 0x000000001014794e */ /* 0x000fce0000000000 */
[----:B-1----:R-:W-:Y:S05]  /*11f10*/  CALL.ABS.NOINC R2 ;  /* 0x0000000002007343 */ /* 0x002fea0003c00000 */
.L_x_9150:
[----:B------:R-:W-:Y:S05]  /*11f20*/  BRA `(.L_x_9151) ;  /* 0x0000000000047947 */ /* 0x000fea0003800000 */
.L_x_9148:
[----:B------:R2:W-:Y:S02]  /*11f30*/  STG.E.U8 desc[UR36][R4.64], R16 ;  /* 0x0000001004007986 */ /* 0x0005e4000c101124 */
.L_x_9151:
[----:B------:R-:W3:Y:S02]  /*11f40*/  LDCU.64 UR4, c[0x0][0x758] ;  /* 0x0000eb00ff0477ac */ /* 0x000ee40008000a00 */
[----:B---3--:R-:W-:-:S05]  /*11f50*/  IADD3 R22, P0, PT, R22, UR4, RZ ;  /* 0x0000000416167c10 */ /* 0x008fca000ff1e0ff */
[----:B------:R-:W-:-:S05]  /*11f60*/  IMAD.X R23, RZ, RZ, UR5, P0 ;  /* 0x00000005ff177e24 */ /* 0x000fca00080e06ff */
[----:B------:R-:W-:Y:S01]  /*11f70*/  STG.E.U8 desc[UR36][R22.64], R17 ;  /* 0x0000001116007986 */ /* 0x000fe2000c101124 */
[----:B------:R-:W-:Y:S05]  /*11f80*/  EXIT ;  /* 0x000000000000794d */ /* 0x000fea0003800000 */
.L_x_9147:
[----:B------:R-:W1:Y:S01]  /*11f90*/  LDCU.U8 UR4, c[0x0][0x788] ;  /* 0x0000f100ff0477ac */ /* 0x000e620008000000 */
[----:B------:R-:W2:Y:S01]  /*11fa0*/  LDCU.U8 UR5, c[0x0][0x789] ;  /* 0x0000f120ff0577ac */ /* 0x000ea20008000000 */
[----:B-1----:R-:W-:Y:S02]  /*11fb0*/  UISETP.NE.AND UP0, UPT, UR4, URZ, UPT ;  /* 0x000000ff0400728c */ /* 0x002fe4000bf05270 */
[----:B--2---:R-:W-:-:S07]  /*11fc0*/  UISETP.NE.AND UP1, UPT, UR5, URZ, UPT ;  /* 0x000000ff0500728c */ /* 0x004fce000bf25270 */
[----:B------:R-:W-:Y:S05]  /*11fd0*/  BRA.U !UP0, `(.L_x_9152) ;  /* 0x0000000108187547 */ /* 0x000fea000b800000 */
[----:B------:R-:W2:Y:S04]  /*11fe0*/  LDG.E.U8 R3, desc[UR36][R4.64] ;  /* 0x0000002404037981 */ /* 0x000ea8000c1e1100 */
[----:B------:R-:W3:Y:S01]  /*11ff0*/  LDG.E.U8 R0, desc[UR36][R4.64+0x1] ;  /* 0x0000012404007981 */ /* 0x000ee2000c1e1100 */
[----:B--2---:R-:W-:Y:S02]  /*12000*/  IADD3 R3, PT, PT, R16, R3, RZ ;  /* 0x0000000310037210 */ /* 0x004fe40007ffe0ff */
[----:B---3--:R-:W-:Y:S02]  /*12010*/  IADD3 R0, PT, PT, R17, R0, RZ ;  /* 0x0000000011007210 */ /* 0x008fe40007ffe0ff */
[----:B------:R-:W-:Y:S02]  /*12020*/  PRMT R16, R3, 0x7610, R16 ;  /* 0x0000761003107816 */ /* 0x000fe40000000010 */
[----:B------:R-:W-:-:S07]  /*12030*/  PRMT R17, R0, 0x7610, R17 ;  /* 0x0000761000117816 */ /* 0x000fce0000000011 */
.L_x_9152:
        /* <DEDUP_REMOVED lines=20> */
.L_x_9155:
        /* <DEDUP_REMOVED lines=19> */
.L_x_9156:
[----:B------:R-:W-:Y:S05]  /*122b0*/  BRA `(.L_x_9157) ;  /* 0x0000000000107947 */ /* 0x000fea0003800000 */
.L_x_9154:
[----:B------:R-:W1:Y:S02]  /*122c0*/  LDCU.64 UR4, c[0x0][0x758] ;  /* 0x0000eb00ff0477ac */ /* 0x000e640008000a00 */
[----:B-1----:R-:W-:-:S04]  /*122d0*/  IADD3 R2, P0, PT, R25, UR4, RZ ;  /* 0x0000000419027c10 */ /* 0x002fc8000ff1e0ff */
[----:B------:R-:W-:-:S05]  /*122e0*/  IADD3.X R3, PT, PT, RZ, UR5, RZ, P0, !PT ;  /* 0x00000005ff037c10 */ /* 0x000fca00087fe4ff */
[----:B------:R1:W-:Y:S04]  /*122f0*/  STG.E.U8 desc[UR36][R2.64], R16 ;  /* 0x0000001002007986 */ /* 0x0003e8000c101124 */
.L_x_9157:
[----:B------:R-:W2:Y:S02]  /*12300*/  LDCU.64 UR4, c[0x0][0x758] ;  /* 0x0000eb00ff0477ac */ /* 0x000ea40008000a00 */
[----:B--2---:R-:W-:-:S04]  /*12310*/  IADD3 R22, P0, PT, R22, UR4, RZ ;  /* 0x0000000416167c10 */ /* 0x004fc8000ff1e0ff */
[----:B------:R-:W-:-:S05]  /*12320*/  IADD3.X R23, PT, PT, RZ, UR5, RZ, P0, !PT ;  /* 0x00000005ff177c10 */ /* 0x000fca00087fe4ff */
[----:B------:R-:W-:Y:S01]  /*12330*/  STG.E.U8 desc[UR36][R22.64], R17 ;  /* 0x0000001116007986 */ /* 0x000fe2000c101124 */
[----:B------:R-:W-:Y:S05]  /*12340*/  EXIT ;  /* 0x000000000000794d */ /* 0x000fea0003800000 */
.L_x_9153:
[----:B------:R-:W-:Y:S04]  /*12350*/  STG.E.U8 desc[UR36][R4.64], R16 ;  /* 0x0000001004007986 */ /* 0x000fe8000c101124 */
[----:B------:R-:W-:Y:S01]  /*12360*/  STG.E.U8 desc[UR36][R4.64+0x1], R17 ;  /* 0x0000011104007986 */ /* 0x000fe2000c101124 */
[----:B------:R-:W-:Y:S05]  /*12370*/  EXIT ;  /* 0x000000000000794d */ /* 0x000fea0003800000 */
.L_x_9158:
        /* <DEDUP_REMOVED lines=16> */
.L_x_10039:


//--------------------- .text._ZN2at6native13reduce_kernelILi128ELi4ENS0_8ReduceOpIaNS0_14func_wrapper_tIaZNS0_11sum_functorIaaaEclERNS_14TensorIteratorEEUlaaE_EEjaLi4ELi4EEEEEvT1_ --------------------------
	.section	.text._ZN2at6native13reduce_kernelILi128ELi4ENS0_8ReduceOpIaNS0_14func_wrapper_tIaZNS0_11sum_functorIaaaEclERNS_14TensorIteratorEEUlaaE_EEjaLi4ELi4EEEEEvT1_,"ax",@progbits
	.align	128
        .global         _ZN2at6native13reduce_kernelILi128ELi4ENS0_8ReduceOpIaNS0_14func_wrapper_tIaZNS0_11sum_functorIaaaEclERNS_14TensorIteratorEEUlaaE_EEjaLi4ELi4EEEEEvT1_
        .type           _ZN2at6native13reduce_kernelILi128ELi4ENS0_8ReduceOpIaNS0_14func_wrapper_tIaZNS0_11sum_functorIaaaEclERNS_14TensorIteratorEEUlaaE_EEjaLi4ELi4EEEEEvT1_,@function
        .size           _ZN2at6native13reduce_kernelILi128ELi4ENS0_8ReduceOpIaNS0_14func_wrapper_tIaZNS0_11sum_functorIaaaEclERNS_14TensorIteratorEEUlaaE_EEjaLi4ELi4EEEEEvT1_,(.L_x_10040 - _ZN2at6native13reduce_kernelILi128ELi4ENS0_8ReduceOpIaNS0_14func_wrapper_tIaZNS0_11sum_functorIaaaEclERNS_14TensorIteratorEEUlaaE_EEjaLi4ELi4EEEEEvT1_)
        .other          _ZN2at6native13reduce_kernelILi128ELi4ENS0_8ReduceOpIaNS0_14func_wrapper_tIaZNS0_11sum_functorIaaaEclERNS_14TensorIteratorEEUlaaE_EEjaLi4ELi4EEEEEvT1_,@"STO_CUDA_ENTRY STV_DEFAULT"
_ZN2at6native13reduce_kernelILi128ELi4ENS0_8ReduceOpIaNS0_14func_wrapper_tIaZNS0_11sum_functorIaaaEclERNS_14TensorIteratorEEUlaaE_EEjaLi4ELi4EEEEEvT1_:
.text._ZN2at6native13reduce_kernelILi128ELi4ENS0_8ReduceOpIaNS0_14func_wrapper_tIaZNS0_11sum_functorIaaaEclERNS_14TensorIteratorEEUlaaE_EEjaLi4ELi4EEEEEvT1_:
        /* <DEDUP_REMOVED lines=296> */
.L_x_9159:
        /* <DEDUP_REMOVED lines=31> */
.L_x_9163:
        /* <DEDUP_REMOVED lines=12> */
[C---:B------:R-:W-:Y:S02]  /*1530*/  IADD3 R9, P1, PT, R0.reuse, R24, RZ ;  /* 0x0000001800097210 */ /* 0x040fe40007f3e0ff */
        /* <DEDUP_REMOVED lines=15> */
[----:B------:R-:W2:Y:S02]  /*1630*/  LDG.E.U8 R4, desc[UR36][R4.64] ;  /* 0x0000002404047981 */ /* 0x000ea4000c1e1100 */
[----:B--2---:R-:W-:-:S07]  /*1640*/  IADD3 R6, PT, PT, R3, R4, RZ ;  /* 0x0000000403067210 */ /* 0x004fce0007ffe0ff */
.L_x_9167:
[----:B------:R-:W-:Y:S05]  /*1650*/  BSYNC.RECONVERGENT B1 ;  /* 0x0000000000017941 */ /* 0x000fea0003800200 */
.L_x_9166:
[----:B------:R-:W0:Y:S01]  /*1660*/  LDC R0, c[0x0][0x388] ;  /* 0x0000e200ff007b82 */ /* 0x000e220000000800 */
[----:B------:R-:W-:-:S05]  /*1670*/  IADD3 R24, P0, PT, R9, 0x4, RZ ;  /* 0x0000000409187810 */ /* 0x000fca0007f1e0ff */
[----:B------:R-:W-:Y:S01]  /*1680*/  IMAD.X R25, RZ, RZ, R25, P0 ;  /* 0x000000ffff197224 */ /* 0x000fe200000e0619 */
[----:B0-----:R-:W-:-:S07]  /*1690*/  IADD3 R0, PT, PT, R7, -0x4, R0 ;  /* 0xfffffffc07007810 */ /* 0x001fce0007ffe000 */
.L_x_9165:
[----:B------:R-:W-:Y:S05]  /*16a0*/  BSYNC.RECONVERGENT B0 ;  /* 0x0000000000007941 */ /* 0x000fea0003800200 */
.L_x_9164:
        /* <DEDUP_REMOVED lines=18> */
.L_x_9170:
        /* <DEDUP_REMOVED lines=8> */
[C---:B------:R-:W-:Y:S01]  /*1850*/  PRMT R13, R4.reuse, 0x7771, RZ ;  /* 0x00007771040d7816 */ /* 0x040fe200000000ff */
[----:B------:R-:W-:Y:S01]  /*1860*/  IMAD.IADD R6, R11, 0x1, R6 ;  /* 0x000000010b067824 */ /* 0x000fe200078e0206 */
[----:B------:R-:W-:Y:S01]  /*1870*/  PRMT R12, R4, 0x7773, RZ ;  /* 0x00007773040c7816 */ /* 0x000fe200000000ff */
[----:B------:R-:W-:Y:S01]  /*1880*/  IMAD.IADD R9, R10, 0x1, R9 ;  /* 0x000000010a097824 */ /* 0x000fe200078e0209 */
[----:B------:R-:W-:-:S02]  /*1890*/  IADD3 R8, PT, PT, R13, R8, RZ ;  /* 0x000000080d087210 */ /* 0x000fc40007ffe0ff */
[----:B------:R-:W-:Y:S01]  /*18a0*/  IADD3 R3, PT, PT, R12, R3, RZ ;  /* 0x000000030c037210 */ /* 0x000fe20007ffe0ff */
[----:B------:R-:W-:Y:S06]  /*18b0*/  @!P1 BRA `(.L_x_9170) ;  /* 0xfffffffc00c49947 */ /* 0x000fec000383ffff */
.L_x_9169:
[----:B------:R-:W-:Y:S05]  /*18c0*/  BSYNC.RECONVERGENT B0 ;  /* 0x0000000000007941 */ /* 0x000fea0003800200 */
.L_x_9168:
        /* <DEDUP_REMOVED lines=8> */
[----:B------:R-:W2:Y:S02]  /*1950*/  LDG.E.U8 R25, desc[UR36][R24.64] ;  /* 0x0000002418197981 */ /* 0x000ea4000c1e1100 */
[----:B--2---:R-:W-:-:S07]  /*1960*/  IADD3 R6, PT, PT, R6, R25, RZ ;  /* 0x0000001906067210 */ /* 0x004fce0007ffe0ff */
.L_x_9172:
[----:B------:R-:W-:Y:S05]  /*1970*/  BSYNC.RECONVERGENT B0 ;  /* 0x0000000000007941 */ /* 0x000fea0003800200 */
.L_x_9171:
[----:B------:R-:W-:Y:S02]  /*1980*/  IADD3 R6, PT, PT, R9, R8, R6 ;  /* 0x0000000809067210 */ /* 0x000fe40007ffe006 */
[----:B------:R-:W-:Y:S02]  /*1990*/  PRMT R24, RZ, 0x7610, R24 ;  /* 0x00007610ff187816 */ /* 0x000fe40000000018 */
[----:B------:R-:W-:Y:S01]  /*19a0*/  PRMT R18, RZ, 0x7610, R18 ;  /* 0x00007610ff127816 */ /* 0x000fe20000000012 */
[----:B------:R-:W-:Y:S01]  /*19b0*/  IMAD.IADD R6, R6, 0x1, R3 ;  /* 0x0000000106067824 */ /* 0x000fe200078e0203 */
[----:B------:R-:W-:-:S04]  /*19c0*/  PRMT R27, RZ, 0x7610, R27 ;  /* 0x00007610ff1b7816 */ /* 0x000fc8000000001b */
[----:B------:R-:W-:Y:S01]  /*19d0*/  PRMT R22, R6, 0x7610, R22 ;  /* 0x0000761006167816 */ /* 0x000fe20000000016 */
[----:B------:R-:W-:Y:S06]  /*19e0*/  BRA `(.L_x_9161) ;  /* 0x000000a800b07947 */ /* 0x000fec0003800000 */
.L_x_9162:
        /* <DEDUP_REMOVED lines=15> */
[----:B------:R-:W-:Y:S01]  /*1ae0*/  IMAD.U32 R15, RZ, RZ, UR4 ;  /* 0x00000004ff0f7e24 */ /* 0x000fe2000f8e00ff */
[----:B------:R-:W-:Y:S01]  /*1af0*/  MOV R12, UR4 ;  /* 0x00000004000c7c02 */ /* 0x000fe20008000f00 */
[----:B------:R-:W-:Y:S01]  /*1b00*/  IMAD.U32 R13, RZ, RZ, UR4 ;  /* 0x00000004ff0d7e24 */ /* 0x000fe2000f8e00ff */
[----:B------:R-:W-:Y:S01]  /*1b10*/  ISETP.GE.U32.AND P0, PT, R3, R28, PT ;  /* 0x0000001c0300720c */ /* 0x000fe20003f06070 */
[----:B------:R-:W-:Y:S01]  /*1b20*/  IMAD.U32 R11, RZ, RZ, UR4 ;  /* 0x00000004ff0b7e24 */ /* 0x000fe2000f8e00ff */
[----:B------:R-:W-:Y:S01]  /*1b30*/  MOV R10, UR4 ;  /* 0x00000004000a7c02 */ /* 0x000fe20008000f00 */
[----:B------:R-:W-:Y:S01]  /*1b40*/  IMAD.U32 R9, RZ, RZ, UR4 ;  /* 0x00000004ff097e24 */ /* 0x000fe2000f8e00ff */
[----:B------:R-:W-:Y:S01]  /*1b50*/  MOV R3, UR4 ;  /* 0x0000000400037c02 */ /* 0x000fe20008000f00 */
[----:B------:R-:W-:Y:S01]  /*1b60*/  IMAD.U32 R6, RZ, RZ, UR4 ;  /* 0x00000004ff067e24 */ /* 0x000fe2000f8e00ff */
[----:B------:R-:W-:Y:S01]  /*1b70*/  MOV R7, UR4 ;  /* 0x0000000400077c02 */ /* 0x000fe20008000f00 */
[----:B------:R-:W-:-:S06]  /*1b80*/  IMAD.U32 R8, RZ, RZ, UR4 ;  /* 0x00000004ff087e24 */ /* 0x000fcc000f8e00ff */
        /* <DEDUP_REMOVED lines=17> */
.L_x_9177:
[C---:B------:R-:W-:Y:S02]  /*1ca0*/  LOP3.LUT R5, R27.reuse, 0xfffffffc, RZ, 0xc0, !PT ;  /* 0xfffffffc1b057812 */ /* 0x040fe400078ec0ff */
[----:B------:R-:W-:Y:S02]  /*1cb0*/  IADD3 R29, PT, PT, R27, R0, RZ ;  /* 0x000000001b1d7210 */ /* 0x000fe40007ffe0ff */
[----:B------:R-:W-:Y:S02]  /*1cc0*/  IADD3 R26, P0, PT, R5, R24, RZ ;  /* 0x00000018051a7210 */ /* 0x000fe40007f1e0ff */
        /* <DEDUP_REMOVED lines=12> */
[----:B------:R-:W3:Y:S03]  /*1d90*/  LDG.E R4, desc[UR36][R4.64] ;  /* 0x0000002404047981 */ /* 0x000ee6000c1e1900 */
[----:B------:R-:W-:Y:S01]  /*1da0*/  IADD3.X R33, PT, PT, RZ, R25, RZ, P0, !PT ;  /* 0x00000019ff217210 */ /* 0x000fe200007fe4ff */
[----:B------:R-:W4:Y:S04]  /*1db0*/  LDG.E R30, desc[UR36][R30.64] ;  /* 0x000000241e1e7981 */ /* 0x000f28000c1e1900 */
[----:B------:R3:W5:Y:S01]  /*1dc0*/  LDG.E R34, desc[UR36][R32.64] ;  /* 0x0000002420227981 */ /* 0x000762000c1e1900 */
[----:B-1----:R-:W-:-:S04]  /*1dd0*/  IMAD.IADD R27, R29, 0x1, R0 ;  /* 0x000000011d1b7824 */ /* 0x002fc800078e0200 */
[----:B------:R-:W-:-:S05]  /*1de0*/  IMAD R29, R0, 0x3, R27 ;  /* 0x00000003001d7824 */ /* 0x000fca00078e021b */
[----:B------:R-:W-:Y:S02]  /*1df0*/  ISETP.GE.U32.AND P0, PT, R29, R28, PT ;  /* 0x0000001c1d00720c */ /* 0x000fe40003f06070 */
[C---:B--2---:R-:W-:Y:S02]  /*1e00*/  PRMT R29, R42.reuse, 0x7770, RZ ;  /* 0x000077702a1d7816 */ /* 0x044fe400000000ff */
[C---:B------:R-:W-:Y:S02]  /*1e10*/  PRMT R26, R42.reuse, 0x7771, RZ ;  /* 0x000077712a1a7816 */ /* 0x040fe400000000ff */
[----:B------:R-:W-:Y:S02]  /*1e20*/  PRMT R43, R42, 0x7772, RZ ;  /* 0x000077722a2b7816 */ /* 0x000fe400000000ff */
[----:B---3--:R-:W-:Y:S01]  /*1e30*/  PRMT R32, R4, 0x7770, RZ ;  /* 0x0000777004207816 */ /* 0x008fe200000000ff */
[----:B------:R-:W-:Y:S01]  /*1e40*/  IMAD.IADD R7, R26, 0x1, R7 ;  /* 0x000000011a077824 */ /* 0x000fe200078e0207 */
[----:B------:R-:W-:-:S02]  /*1e50*/  PRMT R33, R4, 0x7771, RZ ;  /* 0x0000777104217816 */ /* 0x000fc400000000ff */
[C---:B------:R-:W-:Y:S02]  /*1e60*/  PRMT R36, R4.reuse, 0x7772, RZ ;  /* 0x0000777204247816 */ /* 0x040fe400000000ff */
[----:B------:R-:W-:Y:S01]  /*1e70*/  PRMT R35, R4, 0x7773, RZ ;  /* 0x0000777304237816 */ /* 0x000fe200000000ff */
[----:B------:R-:W-:Y:S01]  /*1e80*/  IMAD.IADD R10, R33, 0x1, R10 ;  /* 0x00000001210a7824 */ /* 0x000fe200078e020a */
[C---:B-----5:R-:W-:Y:S02]  /*1e90*/  PRMT R37, R34.reuse, 0x7770, RZ ;  /* 0x0000777022257816 */ /* 0x060fe400000000ff */
[C---:B------:R-:W-:Y:S01]  /*1ea0*/  PRMT R4, R34.reuse, 0x7771, RZ ;  /* 0x0000777122047816 */ /* 0x040fe200000000ff */
[----:B------:R-:W-:Y:S01]  /*1eb0*/  IMAD.IADD R12, R35, 0x1, R12 ;  /* 0x00000001230c7824 */ /* 0x000fe200078e020c */
[----:B------:R-:W-:Y:S02]  /*1ec0*/  PRMT R5, R34, 0x7772, RZ ;  /* 0x0000777222057816 */ /* 0x000fe400000000ff */
[----:B------:R-:W-:Y:S01]  /*1ed0*/  PRMT R42, R42, 0x7773, RZ ;  /* 0x000077732a2a7816 */ /* 0x000fe200000000ff */
[----:B------:R-:W-:Y:S01]  /*1ee0*/  IMAD.IADD R21, R4, 0x1, R21 ;  /* 0x0000000104157824 */ /* 0x000fe200078e0215 */
[----:B----4-:R-:W-:-:S02]  /*1ef0*/  PRMT R41, R30, 0x7771, RZ ;  /* 0x000077711e297816 */ /* 0x010fc400000000ff */
[----:B------:R-:W-:Y:S01]  /*1f00*/  PRMT R39, R30, 0x7773, RZ ;  /* 0x000077731e277816 */ /* 0x000fe200000000ff */
[----:B------:R-:W-:Y:S01]  /*1f10*/  IMAD.IADD R3, R42, 0x1, R3 ;  /* 0x000000012a037824 */ /* 0x000fe200078e0203 */
[----:B------:R-:W-:Y:S01]  /*1f20*/  PRMT R34, R34, 0x7773, RZ ;  /* 0x0000777322227816 */ /* 0x000fe200000000ff */
[----:B------:R-:W-:Y:S01]  /*1f30*/  IMAD.IADD R14, R41, 0x1, R14 ;  /* 0x00000001290e7824 */ /* 0x000fe200078e020e */
[C---:B------:R-:W-:Y:S01]  /*1f40*/  PRMT R40, R30.reuse, 0x7770, RZ ;  /* 0x000077701e287816 */ /* 0x040fe200000000ff */
[----:B------:R-:W-:Y:S01]  /*1f50*/  IMAD.IADD R18, R39, 0x1, R18 ;  /* 0x0000000127127824 */ /* 0x000fe200078e0212 */
[----:B------:R-:W-:Y:S01]  /*1f60*/  PRMT R38, R30, 0x7772, RZ ;  /* 0x000077721e267816 */ /* 0x000fe200000000ff */
[----:B------:R-:W-:Y:S01]  /*1f70*/  IMAD.IADD R23, R34, 0x1, R23 ;  /* 0x0000000122177824 */ /* 0x000fe200078e0217 */
[----:B------:R-:W-:Y:S02]  /*1f80*/  IADD3 R8, PT, PT, R29, R8, RZ ;  /* 0x000000081d087210 */ /* 0x000fe40007ffe0ff */
[----:B------:R-:W-:-:S02]  /*1f90*/  IADD3 R6, PT, PT, R43, R6, RZ ;  /* 0x000000062b067210 */ /* 0x000fc40007ffe0ff */
[----:B------:R-:W-:Y:S02]  /*1fa0*/  IADD3 R9, PT, PT, R32, R9, RZ ;  /* 0x0000000920097210 */ /* 0x000fe40007ffe0ff */
[----:B------:R-:W-:Y:S02]  /*1fb0*/  IADD3 R11, PT, PT, R36, R11, RZ ;  /* 0x0000000b240b7210 */ /* 0x000fe40007ffe0ff */
[----:B------:R-:W-:Y:S02]  /*1fc0*/  IADD3 R13, PT, PT, R40, R13, RZ ;  /* 0x0000000d280d7210 */ /* 0x000fe40007ffe0ff */
[----:B------:R-:W-:Y:S02]  /*1fd0*/  IADD3 R15, PT, PT, R38, R15, RZ ;  /* 0x0000000f260f7210 */ /* 0x000fe40007ffe0ff */
[----:B------:R-:W-:Y:S02]  /*1fe0*/  IADD3 R20, PT, PT, R37, R20, RZ ;  /* 0x0000001425147210 */ /* 0x000fe40007ffe0ff */
[----:B------:R-:W-:Y:S01]  /*1ff0*/  IADD3 R22, PT, PT, R5, R22, RZ ;  /* 0x0000001605167210 */ /* 0x000fe20007ffe0ff */
[----:B------:R-:W-:Y:S06]  /*2000*/  @!P0 BRA `(.L_x_9177) ;  /* 0xfffffffc00248947 */ /* 0x000fec000383ffff */
[----:B------:R-:W-:Y:S05]  /*2010*/  BSYNC.RECONVERGENT B1 ;  /* 0x0000000000017941 */ /* 0x000fea0003800200 */
.L_x_9176:
[----:B------:R-:W-:Y:S02]  /*2020*/  PRMT R31, R43, 0x7610, R31 ;  /* 0x000076102b1f7816 */ /* 0x000fe4000000001f */
[----:B------:R-:W-:Y:S02]  /*2030*/  PRMT R30, R42, 0x7610, R30 ;  /* 0x000076102a1e7816 */ /* 0x000fe4000000001e */
[----:B------:R-:W-:Y:S02]  /*2040*/  PRMT R42, R38, 0x7610, R42 ;  /* 0x00007610262a7816 */ /* 0x000fe4000000002a */
[----:B------:R-:W-:Y:S02]  /*2050*/  PRMT R43, R39, 0x7610, R43 ;  /* 0x00007610272b7816 */ /* 0x000fe4000000002b */
[----:B------:R-:W-:Y:S02]  /*2060*/  PRMT R38, R4, 0x7610, R38 ;  /* 0x0000761004267816 */ /* 0x000fe40000000026 */
[----:B------:R-:W-:-:S07]  /*2070*/  PRMT R39, R5, 0x7610, R39 ;  /* 0x0000761005277816 */ /* 0x000fce0000000027 */
.L_x_9175:
[----:B------:R-:W-:Y:S05]  /*2080*/  BSYNC.RECONVERGENT B0 ;  /* 0x0000000000007941 */ /* 0x000fea0003800200 */
.L_x_9174:
        /* <DEDUP_REMOVED lines=48> */
.L_x_9179:
[----:B------:R-:W-:Y:S05]  /*2390*/  BSYNC.RECONVERGENT B0 ;  /* 0x0000000000007941 */ /* 0x000fea0003800200 */
.L_x_9178:
[----:B------:R-:W-:Y:S04]  /*23a0*/  BSSY.RECONVERGENT B0, `(.L_x_9180) ;  /* 0x000001e000007945 */ /* 0x000fe80003800200 */
        /* <DEDUP_REMOVED lines=29> */
.L_x_9181:
[----:B------:R-:W-:Y:S05]  /*2580*/  BSYNC.RECONVERGENT B0 ;  /* 0x0000000000007941 */ /* 0x000fea0003800200 */
.L_x_9180:
        /* <DEDUP_REMOVED lines=13> */
.L_x_9173:
[----:B------:R-:W-:-:S13]  /*2660*/  ISETP.NE.AND P0, PT, R26, 0x1, PT ;  /* 0x000000011a00780c */ /* 0x000fda0003f05270 */
[----:B------:R-:W-:Y:S05]  /*2670*/  @P0 BRA `(.L_x_9182) ;  /* 0x0000000c002c0947 */ /* 0x000fea0003800000 */
[----:B------:R-:W1:Y:S01]  /*2680*/  LDC R10, c[0x0][0x390] ;  /* 0x0000e400ff0a7b82 */ /* 0x000e620000000800 */
[----:B------:R-:W2:Y:S01]  /*2690*/  LDCU.U8 UR4, c[0x0][0x381] ;  /* 0x00007020ff0477ac */ /* 0x000ea20008000000 */
[----:B------:R-:W-:Y:S01]  /*26a0*/  MOV R31, R27 ;  /* 0x0000001b001f7202 */ /* 0x000fe20000000f00 */
        /* <DEDUP_REMOVED lines=18> */
[----:B------:R-:W-:-:S07]  /*27d0*/  MOV R9, UR4 ;  /* 0x0000000400097c02 */ /* 0x000fce0008000f00 */
        /* <DEDUP_REMOVED lines=17> */
.L_x_9186:
[C---:B------:R-:W-:Y:S02]  /*28f0*/  IMAD R4, R31.reuse, R29, RZ ;  /* 0x0000001d1f047224 */ /* 0x040fe400078e02ff */
[----:B------:R-:W-:-:S03]  /*2900*/  IMAD.IADD R31, R31, 0x1, R10 ;  /* 0x000000011f1f7824 */ /* 0x000fc600078e020a */
[----:B------:R-:W-:Y:S01]  /*2910*/  LOP3.LUT R5, R4, 0xfffffffc, RZ, 0xc0, !PT ;  /* 0xfffffffc04057812 */ /* 0x000fe200078ec0ff */
[CC--:B------:R-:W-:Y:S01]  /*2920*/  IMAD R6, R31.reuse, R29.reuse, RZ ;  /* 0x0000001d1f067224 */ /* 0x0c0fe200078e02ff */
[----:B------:R-:W-:Y:S02]  /*2930*/  IADD3 R31, PT, PT, R31, R10, RZ ;  /* 0x0000000a1f1f7210 */ /* 0x000fe40007ffe0ff */
[-C--:B------:R-:W-:Y:S02]  /*2940*/  IADD3 R4, P0, PT, R5, R24.reuse, RZ ;  /* 0x0000001805047210 */ /* 0x080fe40007f1e0ff */
[----:B------:R-:W-:Y:S01]  /*2950*/  LOP3.LUT R7, R6, 0xfffffffc, RZ, 0xc0, !PT ;  /* 0xfffffffc06077812 */ /* 0x000fe200078ec0ff */
[C---:B------:R-:W-:Y:S02]  /*2960*/  IMAD R30, R31.reuse, R29, RZ ;  /* 0x0000001d1f1e7224 */ /* 0x040fe400078e02ff */
[----:B------:R-:W-:Y:S02]  /*2970*/  IMAD.IADD R31, R31, 0x1, R10 ;  /* 0x000000011f1f7824 */ /* 0x000fe400078e020a */
[----:B------:R-:W-:Y:S01]  /*2980*/  IMAD.X R5, RZ, RZ, R25, P0 ;  /* 0x000000ffff057224 */ /* 0x000fe200000e0619 */
[----:B------:R-:W-:-:S02]  /*2990*/  IADD3 R6, P0, PT, R7, R24, RZ ;  /* 0x0000001807067210 */ /* 0x000fc40007f1e0ff */
[----:B------:R-:W-:Y:S01]  /*29a0*/  LOP3.LUT R35, R30, 0xfffffffc, RZ, 0xc0, !PT ;  /* 0xfffffffc1e237812 */ /* 0x000fe200078ec0ff */
[----:B------:R-:W-:Y:S01]  /*29b0*/  IMAD R30, R31, R29, RZ ;  /* 0x0000001d1f1e7224 */ /* 0x000fe200078e02ff */
[-C--:B------:R-:W-:Y:S01]  /*29c0*/  IADD3.X R7, PT, PT, RZ, R25.reuse, RZ, P0, !PT ;  /* 0x00000019ff077210 */ /* 0x080fe200007fe4ff */
[----:B------:R1:W2:Y:S01]  /*29d0*/  LDG.E R4, desc[UR36][R4.64] ;  /* 0x0000002404047981 */ /* 0x0002a2000c1e1900 */
[-C--:B------:R-:W-:Y:S02]  /*29e0*/  IADD3 R34, P0, PT, R35, R24.reuse, RZ ;  /* 0x0000001823227210 */ /* 0x080fe40007f1e0ff */
[----:B------:R-:W-:Y:S01]  /*29f0*/  LOP3.LUT R33, R30, 0xfffffffc, RZ, 0xc0, !PT ;  /* 0xfffffffc1e217812 */ /* 0x000fe200078ec0ff */
[----:B------:R2:W3:Y:S01]  /*2a00*/  LDG.E R41, desc[UR36][R6.64] ;  /* 0x0000002406297981 */ /* 0x0004e2000c1e1900 */
[----:B------:R-:W-:Y:S02]  /*2a10*/  IADD3.X R35, PT, PT, RZ, R25, RZ, P0, !PT ;  /* 0x00000019ff237210 */ /* 0x000fe400007fe4ff */
[----:B------:R-:W-:-:S03]  /*2a20*/  IADD3 R32, P0, PT, R33, R24, RZ ;  /* 0x0000001821207210 */ /* 0x000fc60007f1e0ff */
[----:B------:R-:W4:Y:S02]  /*2a30*/  LDG.E R34, desc[UR36][R34.64] ;  /* 0x0000002422227981 */ /* 0x000f24000c1e1900 */
[----:B------:R-:W-:-:S06]  /*2a40*/  IMAD.X R33, RZ, RZ, R25, P0 ;  /* 0x000000ffff217224 */ /* 0x000fcc00000e0619 */
[----:B------:R3:W5:Y:S01]  /*2a50*/  LDG.E R33, desc[UR36][R32.64] ;  /* 0x0000002420217981 */ /* 0x000762000c1e1900 */
[----:B------:R-:W-:-:S05]  /*2a60*/  IADD3 R31, PT, PT, R31, R10, RZ ;  /* 0x0000000a1f1f7210 */ /* 0x000fca0007ffe0ff */
[----:B-1----:R-:W-:-:S05]  /*2a70*/  IMAD R5, R10, 0x3, R31 ;  /* 0x000000030a057824 */ /* 0x002fca00078e021f */
[----:B------:R-:W-:Y:S02]  /*2a80*/  ISETP.GE.U32.AND P0, PT, R5, R28, PT ;  /* 0x0000001c0500720c */ /* 0x000fe40003f06070 */
[C---:B--2---:R-:W-:Y:S02]  /*2a90*/  PRMT R6, R4.reuse, 0x7770, RZ ;  /* 0x0000777004067816 */ /* 0x044fe400000000ff */
[C---:B------:R-:W-:Y:S02]  /*2aa0*/  PRMT R7, R4.reuse, 0x7771, RZ ;  /* 0x0000777104077816 */ /* 0x040fe400000000ff */
[----:B------:R-:W-:Y:S01]  /*2ab0*/  PRMT R30, R4, 0x7772, RZ ;  /* 0x00007772041e7816 */ /* 0x000fe200000000ff */
[----:B------:R-:W-:Y:S01]  /*2ac0*/  IMAD.IADD R9, R6, 0x1, R9 ;  /* 0x0000000106097824 */ /* 0x000fe200078e0209 */
[----:B------:R-:W-:Y:S02]  /*2ad0*/  PRMT R45, R4, 0x7773, RZ ;  /* 0x00007773042d7816 */ /* 0x000fe400000000ff */
[C---:B---3--:R-:W-:Y:S01]  /*2ae0*/  PRMT R32, R41.reuse, 0x7770, RZ ;  /* 0x0000777029207816 */ /* 0x048fe200000000ff */
[----:B------:R-:W-:Y:S01]  /*2af0*/  IMAD.IADD R3, R30, 0x1, R3 ;  /* 0x000000011e037824 */ /* 0x000fe200078e0203 */
[----:B------:R-:W-:-:S02]  /*2b00*/  PRMT R37, R41, 0x7771, RZ ;  /* 0x0000777129257816 */ /* 0x000fc400000000ff */
[----:B------:R-:W-:Y:S01]  /*2b10*/  PRMT R36, R41, 0x7772, RZ ;  /* 0x0000777229247816 */ /* 0x000fe200000000ff */
[----:B------:R-:W-:Y:S01]  /*2b20*/  IMAD.IADD R27, R32, 0x1, R27 ;  /* 0x00000001201b7824 */ /* 0x000fe200078e021b */
[C---:B----4-:R-:W-:Y:S02]  /*2b30*/  PRMT R43, R34.reuse, 0x7770, RZ ;  /* 0x00007770222b7816 */ /* 0x050fe400000000ff */
[----:B------:R-:W-:Y:S01]  /*2b40*/  PRMT R40, R34, 0x7771, RZ ;  /* 0x0000777122287816 */ /* 0x000fe200000000ff */
[----:B------:R-:W-:Y:S01]  /*2b50*/  IMAD.IADD R23, R36, 0x1, R23 ;  /* 0x0000000124177824 */ /* 0x000fe200078e0217 */
[C---:B------:R-:W-:Y:S01]  /*2b60*/  PRMT R35, R34.reuse, 0x7772, RZ ;  /* 0x0000777222237816 */ /* 0x040fe200000000ff */
[----:B------:R-:W-:Y:S01]  /*2b70*/  IMAD.IADD R20, R43, 0x1, R20 ;  /* 0x000000012b147824 */ /* 0x000fe200078e0214 */
[----:B------:R-:W-:Y:S02]  /*2b80*/  PRMT R38, R34, 0x7773, RZ ;  /* 0x0000777322267816 */ /* 0x000fe400000000ff */
[----:B-----5:R-:W-:Y:S01]  /*2b90*/  PRMT R39, R33, 0x7770, RZ ;  /* 0x0000777021277816 */ /* 0x020fe200000000ff */
[----:B------:R-:W-:Y:S01]  /*2ba0*/  IMAD.IADD R18, R35, 0x1, R18 ;  /* 0x0000000123127824 */ /* 0x000fe200078e0212 */
[----:B------:R-:W-:-:S02]  /*2bb0*/  PRMT R5, R33, 0x7772, RZ ;  /* 0x0000777221057816 */ /* 0x000fc400000000ff */
[----:B------:R-:W-:Y:S01]  /*2bc0*/  PRMT R41, R41, 0x7773, RZ ;  /* 0x0000777329297816 */ /* 0x000fe200000000ff */
[----:B------:R-:W-:Y:S01]  /*2bd0*/  IMAD.IADD R14, R39, 0x1, R14 ;  /* 0x00000001270e7824 */ /* 0x000fe200078e020e */
[----:B------:R-:W-:Y:S01]  /*2be0*/  PRMT R4, R33, 0x7771, RZ ;  /* 0x0000777121047816 */ /* 0x000fe200000000ff */
[----:B------:R-:W-:Y:S01]  /*2bf0*/  IMAD.IADD R12, R5, 0x1, R12 ;  /* 0x00000001050c7824 */ /* 0x000fe200078e020c */
[----:B------:R-:W-:Y:S02]  /*2c00*/  PRMT R34, R33, 0x7773, RZ ;  /* 0x0000777321227816 */ /* 0x000fe400000000ff */
[----:B------:R-:W-:Y:S02]  /*2c10*/  IADD3 R8, PT, PT, R7, R8, RZ ;  /* 0x0000000807087210 */ /* 0x000fe40007ffe0ff */
[----:B------:R-:W-:Y:S02]  /*2c20*/  IADD3 R0, PT, PT, R45, R0, RZ ;  /* 0x000000002d007210 */ /* 0x000fe40007ffe0ff */
[----:B------:R-:W-:-:S02]  /*2c30*/  IADD3 R26, PT, PT, R37, R26, RZ ;  /* 0x0000001a251a7210 */ /* 0x000fc40007ffe0ff */
[----:B------:R-:W-:Y:S02]  /*2c40*/  IADD3 R22, PT, PT, R41, R22, RZ ;  /* 0x0000001629167210 */ /* 0x000fe40007ffe0ff */
[----:B------:R-:W-:Y:S02]  /*2c50*/  IADD3 R21, PT, PT, R40, R21, RZ ;  /* 0x0000001528157210 */ /* 0x000fe40007ffe0ff */
[----:B------:R-:W-:Y:S02]  /*2c60*/  IADD3 R15, PT, PT, R38, R15, RZ ;  /* 0x0000000f260f7210 */ /* 0x000fe40007ffe0ff */
[----:B------:R-:W-:Y:S02]  /*2c70*/  IADD3 R13, PT, PT, R4, R13, RZ ;  /* 0x0000000d040d7210 */ /* 0x000fe40007ffe0ff */
[----:B------:R-:W-:Y:S01]  /*2c80*/  IADD3 R11, PT, PT, R34, R11, RZ ;  /* 0x0000000b220b7210 */ /* 0x000fe20007ffe0ff */
[----:B------:R-:W-:Y:S06]  /*2c90*/  @!P0 BRA `(.L_x_9186) ;  /* 0xfffffffc00148947 */ /* 0x000fec000383ffff */
[----:B------:R-:W-:Y:S05]  /*2ca0*/  BSYNC.RECONVERGENT B1 ;  /* 0x0000000000017941 */ /* 0x000fea0003800200 */
.L_x_9185:
[----:B------:R-:W-:Y:S02]  /*2cb0*/  PRMT R33, R45, 0x7610, R33 ;  /* 0x000076102d217816 */ /* 0x000fe40000000021 */
[----:B------:R-:W-:Y:S02]  /*2cc0*/  PRMT R42, R38, 0x7610, R42 ;  /* 0x00007610262a7816 */ /* 0x000fe4000000002a */
[----:B------:R-:W-:Y:S02]  /*2cd0*/  PRMT R38, R4, 0x7610, R38 ;  /* 0x0000761004267816 */ /* 0x000fe40000000026 */
[----:B------:R-:W-:-:S07]  /*2ce0*/  PRMT R45, R5, 0x7610, R45 ;  /* 0x00007610052d7816 */ /* 0x000fce000000002d */
.L_x_9184:
[----:B------:R-:W-:Y:S05]  /*2cf0*/  BSYNC.RECONVERGENT B0 ;  /* 0x0000000000007941 */ /* 0x000fea0003800200 */
.L_x_9183:
        /* <DEDUP_REMOVED lines=40> */
[----:B------:R-:W-:Y:S02]  /*2f80*/  @!P1 PRMT R40, R4, 0x7772, RZ ;  /* 0x0000777204289816 */ /* 0x000fe400000000ff */
[----:B------:R-:W-:Y:S02]  /*2f90*/  @!P1 PRMT R38, R35, 0x7610, R38 ;  /* 0x0000761023269816 */ /* 0x000fe40000000026 */
[----:B------:R-:W-:Y:S02]  /*2fa0*/  @!P1 PRMT R45, R40, 0x7610, R45 ;  /* 0x00007610282d9816 */ /* 0x000fe4000000002d */
[----:B------:R-:W-:Y:S02]  /*2fb0*/  @!P1 PRMT R42, R4, 0x7773, RZ ;  /* 0x00007773042a9816 */ /* 0x000fe400000000ff */
[----:B---3--:R-:W-:-:S02]  /*2fc0*/  PRMT R43, R24, 0x7770, RZ ;  /* 0x00007770182b7816 */ /* 0x008fc400000000ff */
[C---:B------:R-:W-:Y:S02]  /*2fd0*/  PRMT R40, R24.reuse, 0x7771, RZ ;  /* 0x0000777118287816 */ /* 0x040fe400000000ff */
[----:B------:R-:W-:Y:S02]  /*2fe0*/  PRMT R35, R24, 0x7772, RZ ;  /* 0x0000777218237816 */ /* 0x000fe400000000ff */
[----:B------:R-:W-:Y:S02]  /*2ff0*/  @!P1 PRMT R29, R4, 0x7770, RZ ;  /* 0x00007770041d9816 */ /* 0x000fe400000000ff */
[----:B------:R-:W-:Y:S02]  /*3000*/  PRMT R24, R24, 0x7773, RZ ;  /* 0x0000777318187816 */ /* 0x000fe400000000ff */
[----:B------:R-:W-:Y:S02]  /*3010*/  @!P1 PRMT R34, R42, 0x7610, R34 ;  /* 0x000076102a229816 */ /* 0x000fe40000000022 */
[----:B------:R-:W-:-:S02]  /*3020*/  @!P1 PRMT R39, R29, 0x7610, R39 ;  /* 0x000076101d279816 */ /* 0x000fc40000000027 */
[----:B------:R-:W-:-:S07]  /*3030*/  PRMT R42, R24, 0x7610, R42 ;  /* 0x00007610182a7816 */ /* 0x000fce000000002a */
.L_x_9188:
[----:B------:R-:W-:Y:S05]  /*3040*/  BSYNC.RECONVERGENT B0 ;  /* 0x0000000000007941 */ /* 0x000fea0003800200 */
.L_x_9187:
[----:B------:R-:W-:Y:S04]  /*3050*/  BSSY.RECONVERGENT B0, `(.L_x_9189) ;  /* 0x0000020000007945 */ /* 0x000fe80003800200 */
[----:B------:R-:W-:Y:S05]  /*3060*/  @P0 BRA `(.L_x_9190) ;  /* 0x0000000000780947 */ /* 0x000fea0003800000 */
[----:B------:R-:W-:Y:S01]  /*3070*/  IADD3 R5, PT, PT, R31, R10, RZ ;  /* 0x0000000a1f057210 */ /* 0x000fe20007ffe0ff */
[----:B------:R-:W-:Y:S01]  /*3080*/  IMAD.IADD R6, R9, 0x1, R6 ;  /* 0x0000000109067824 */ /* 0x000fe200078e0206 */
[----:B------:R-:W-:Y:S01]  /*3090*/  IADD3 R7, PT, PT, R8, R7, RZ ;  /* 0x0000000708077210 */ /* 0x000fe20007ffe0ff */
[----:B------:R-:W-:Y:S01]  /*30a0*/  IMAD.IADD R3, R3, 0x1, R30 ;  /* 0x0000000103037824 */ /* 0x000fe200078e021e */
[----:B------:R-:W-:Y:S02]  /*30b0*/  ISETP.GE.U32.AND P0, PT, R5, R28, PT ;  /* 0x0000001c0500720c */ /* 0x000fe40003f06070 */
[----:B------:R-:W-:Y:S02]  /*30c0*/  IADD3 R0, PT, PT, R0, R33, RZ ;  /* 0x0000002100007210 */ /* 0x000fe40007ffe0ff */
[----:B------:R-:W-:Y:S02]  /*30d0*/  PRMT R9, R6, 0x7610, R9 ;  /* 0x0000761006097816 */ /* 0x000fe40000000009 */
[----:B------:R-:W-:-:S07]  /*30e0*/  PRMT R8, R7, 0x7610, R8 ;  /* 0x0000761007087816 */ /* 0x000fce0000000008 */
        /* <DEDUP_REMOVED lines=22> */
.L_x_9190:
[----:B------:R-:W-:Y:S05]  /*3250*/  BSYNC.RECONVERGENT B0 ;  /* 0x0000000000007941 */ /* 0x000fea0003800200 */
.L_x_9189:
        /* <DEDUP_REMOVED lines=13> */
.L_x_9182:
        /* <DEDUP_REMOVED lines=44> */
[----:B------:R-:W-:Y:S02]  /*35f0*/  IADD3 R25, PT, PT, R25, 0x1, RZ ;  /* 0x0000000119197810 */ /* 0x000fe40007ffe0ff */
[C---:B--2---:R-:W-:Y:S02]  /*3600*/  @!P0 PRMT R26, R31.reuse, 0x7770, RZ ;  /* 0x000077701f1a8816 */ /* 0x044fe400000000ff */
[C---:B------:R-:W-:Y:S02]  /*3610*/  @!P0 PRMT R27, R31.reuse, 0x7771, RZ ;  /* 0x000077711f1b8816 */ /* 0x040fe400000000ff */
[C---:B------:R-:W-:Y:S02]  /*3620*/  @!P0 PRMT R30, R31.reuse, 0x7772, RZ ;  /* 0x000077721f1e8816 */ /* 0x040fe400000000ff */
[----:B------:R-:W-:-:S07]  /*3630*/  @!P0 PRMT R31, R31, 0x7773, RZ ;  /* 0x000077731f1f8816 */ /* 0x000fce00000000ff */
.L_x_9198:
        /* <DEDUP_REMOVED lines=313> */
.L_x_9194:
        /* <DEDUP_REMOVED lines=245> */
.L_x_9195:
        /* <DEDUP_REMOVED lines=244> */
.L_x_9196:
        /* <DEDUP_REMOVED lines=244> */
.L_x_9197:
        /* <DEDUP_REMOVED lines=8> */
.L_x_9193:
[----:B------:R-:W1:Y:S01]  /*7820*/  LDCU UR5, c[0x0][0x388] ;  /* 0x00007100ff0577ac */ /* 0x000e620008000800 */
[----:B------:R-:W-:Y:S01]  /*7830*/  MOV R42, UR4 ;  /* 0x00000004002a7c02 */ /* 0x000fe20008000f00 */
        /* <DEDUP_REMOVED lines=16> */
[----:B------:R-:W-:Y:S01]  /*7940*/  IMAD.IADD R5, R44, 0x1, R5 ;  /* 0x000000012c057824 */ /* 0x000fe200078e0205 */
[----:B-1----:R-:W-:Y:S01]  /*7950*/  MOV R28, UR5 ;  /* 0x00000005001c7c02 */ /* 0x002fe20008000f00 */
[----:B------:R-:W-:-:S03]  /*7960*/  IMAD.IADD R3, R46, 0x1, R3 ;  /* 0x000000012e037824 */ /* 0x000fc600078e0203 */
[----:B------:R-:W-:-:S13]  /*7970*/  ISETP.GE.U32.AND P1, PT, R51, R28, PT ;  /* 0x0000001c3300720c */ /* 0x000fda0003f26070 */
[----:B------:R-:W-:Y:S05]  /*7980*/  @!P1 BRA `(.L_x_9198) ;  /* 0xffffffbc002c9947 */ /* 0x000fea000383ffff */
.L_x_9192:
[----:B0-----:R-:W-:Y:S05]  /*7990*/  BSYNC.RECONVERGENT B0 ;  /* 0x0000000000007941 */ /* 0x001fea0003800200 */
.L_x_9191:
        /* <DEDUP_REMOVED lines=283> */
.L_x_9202:
[----:B------:R-:W-:Y:S01]  /*8b50*/  SHF.R.U32.HI R26, RZ, 0x2, R26 ;  /* 0x00000002ff1a7819 */ /* 0x000fe2000001161a */
[----:B------:R-:W-:-:S07]  /*8b60*/  IMAD.MOV.U32 R27, RZ, RZ, RZ ;  /* 0x000000ffff1b7224 */ /* 0x000fce00078e00ff */
.L_x_9201:
        /* <DEDUP_REMOVED lines=288> */
.L_x_9204:
[----:B------:R-:W-:Y:S02]  /*9d70*/  SHF.R.U32.HI R26, RZ, 0x2, R34 ;  /* 0x00000002ff1a7819 */ /* 0x000fe40000011622 */
[----:B------:R-:W-:-:S07]  /*9d80*/  MOV R27, RZ ;  /* 0x000000ff001b7202 */ /* 0x000fce0000000f00 */
.L_x_9203:
        /* <DEDUP_REMOVED lines=285> */
.L_x_9206:
[----:B------:R-:W-:Y:S02]  /*af60*/  SHF.R.U32.HI R26, RZ, 0x2, R38 ;  /* 0x00000002ff1a7819 */ /* 0x000fe40000011626 */
[----:B------:R-:W-:-:S07]  /*af70*/  MOV R27, RZ ;  /* 0x000000ff001b7202 */ /* 0x000fce0000000f00 */
.L_x_9205:
        /* <DEDUP_REMOVED lines=285> */
.L_x_9208:
[----:B------:R-:W-:Y:S02]  /*c150*/  SHF.R.U32.HI R26, RZ, 0x2, R26 ;  /* 0x00000002ff1a7819 */ /* 0x000fe4000001161a */
[----:B------:R-:W-:-:S07]  /*c160*/  MOV R27, RZ ;  /* 0x000000ff001b7202 */ /* 0x000fce0000000f00 */
.L_x_9207:
[----:B------:R-:W-:-:S04]  /*c170*/  LEA R22, P0, R26, R48, 0x2 ;  /* 0x000000301a167211 */ /* 0x000fc800078010ff */
[----:B------:R-:W-:-:S05]  /*c180*/  LEA.HI.X R23, R26, R21, R27, 0x2, P0 ;  /* 0x000000151a177211 */ /* 0x000fca00000f141b */
[----:B------:R-:W2:Y:S02]  /*c190*/  LDG.E R22, desc[UR36][R22.64] ;  /* 0x0000002416167981 */ /* 0x000ea4000c1e1900 */
[C---:B--2---:R-:W-:Y:S02]  /*c1a0*/  PRMT R44, R22.reuse, 0x7770, RZ ;  /* 0x00007770162c7816 */ /* 0x044fe400000000ff */
[C---:B------:R-:W-:Y:S02]  /*c1b0*/  PRMT R29, R22.reuse, 0x7771, RZ ;  /* 0x00007771161d7816 */ /* 0x040fe400000000ff */
[C---:B------:R-:W-:Y:S02]  /*c1c0*/  PRMT R46, R22.reuse, 0x7772, RZ ;  /* 0x00007772162e7816 */ /* 0x040fe400000000ff */
[----:B------:R-:W-:-:S07]  /*c1d0*/  PRMT R49, R22, 0x7773, RZ ;  /* 0x0000777316317816 */ /* 0x000fce00000000ff */
.L_x_9200:
[----:B------:R-:W-:Y:S05]  /*c1e0*/  BSYNC.RECONVERGENT B0 ;  /* 0x0000000000007941 */ /* 0x000fea0003800200 */
.L_x_9199:
[----:B------:R-:W-:Y:S01]  /*c1f0*/  ISETP.GE.U32.AND P0, PT, R33, R28, PT ;  /* 0x0000001c2100720c */ /* 0x000fe20003f06070 */
[----:B------:R-:W-:-:S12]  /*c200*/  BSSY.RECONVERGENT B0, `(.L_x_9209) ;  /* 0x000001e000007945 */ /* 0x000fd80003800200 */
        /* <DEDUP_REMOVED lines=29> */
.L_x_9210:
[----:B------:R-:W-:Y:S05]  /*c3e0*/  BSYNC.RECONVERGENT B0 ;  /* 0x0000000000007941 */ /* 0x000fea0003800200 */
.L_x_9209:
        /* <DEDUP_REMOVED lines=11> */
[----:B------:R-:W-:-:S07]  /*c4a0*/  PRMT R24, R11, 0x7610, R24 ;  /* 0x000076100b187816 */ /* 0x000fce0000000018 */
.L_x_9161:
[----:B------:R-:W-:Y:S05]  /*c4b0*/  BSYNC.RECONVERGENT B6 ;  /* 0x0000000000067941 */ /* 0x000fea0003800200 */
.L_x_9160:
        /* <DEDUP_REMOVED lines=21> */
[----:B------:R-:W-:-:S07]  /*c610*/  MOV R4, R10 ;  /* 0x0000000a00047202 */ /* 0x000fce0000000f00 */
.L_x_9214:
        /* <DEDUP_REMOVED lines=11> */
[----:B------:R-:W2:Y:S02]  /*c6d0*/  LDS R4, [R4] ;  /* 0x0000000004047984 */ /* 0x000ea40000000800 */
[C---:B--2---:R-:W-:Y:S02]  /*c6e0*/  PRMT R9, R4.reuse, 0x7773, RZ ;  /* 0x0000777304097816 */ /* 0x044fe400000000ff */
[C---:B------:R-:W-:Y:S02]  /*c6f0*/  PRMT R6, R4.reuse, 0x7771, RZ ;  /* 0x0000777104067816 */ /* 0x040fe400000000ff */
[----:B-1----:R-:W-:Y:S01]  /*c700*/  PRMT R7, R4, 0x7772, RZ ;  /* 0x0000777204077816 */ /* 0x002fe200000000ff */
[----:B------:R-:W-:Y:S01]  /*c710*/  IMAD.IADD R9, R24, 0x1, R9 ;  /* 0x0000000118097824 */ /* 0x000fe200078e0209 */
[----:B------:R-:W-:Y:S01]  /*c720*/  PRMT R5, R4, 0x7770, RZ ;  /* 0x0000777004057816 */ /* 0x000fe200000000ff */
[----:B------:R-:W-:Y:S01]  /*c730*/  IMAD.IADD R6, R27, 0x1, R6 ;  /* 0x000000011b067824 */ /* 0x000fe200078e0206 */
[----:B------:R-:W-:-:S02]  /*c740*/  IADD3 R7, PT, PT, R18, R7, RZ ;  /* 0x0000000712077210 */ /* 0x000fc40007ffe0ff */
[----:B------:R-:W-:Y:S02]  /*c750*/  IADD3 R5, PT, PT, R22, R5, RZ ;  /* 0x0000000516057210 */ /* 0x000fe40007ffe0ff */
[----:B------:R-:W-:Y:S02]  /*c760*/  LOP3.LUT R8, R9, 0xffff, RZ, 0xc0, !PT ;  /* 0x0000ffff09087812 */ /* 0x000fe400078ec0ff */
[----:B------:R-:W-:Y:S02]  /*c770*/  LOP3.LUT R11, R7, 0xffff, RZ, 0xc0, !PT ;  /* 0x0000ffff070b7812 */ /* 0x000fe400078ec0ff */
[----:B------:R-:W-:Y:S02]  /*c780*/  LOP3.LUT R4, R6, 0xffff, RZ, 0xc0, !PT ;  /* 0x0000ffff06047812 */ /* 0x000fe400078ec0ff */
[----:B------:R-:W-:Y:S02]  /*c790*/  LOP3.LUT R13, R5, 0xffff, RZ, 0xc0, !PT ;  /* 0x0000ffff050d7812 */ /* 0x000fe400078ec0ff */
[----:B------:R-:W-:-:S02]  /*c7a0*/  PRMT R8, R11, 0x3340, R8 ;  /* 0x000033400b087816 */ /* 0x000fc40000000008 */
[----:B------:R-:W-:Y:S02]  /*c7b0*/  PRMT R13, R13, 0x3340, R4 ;  /* 0x000033400d0d7816 */ /* 0x000fe40000000004 */
[----:B------:R-:W-:Y:S02]  /*c7c0*/  PRMT R22, R5, 0x7610, R22 ;  /* 0x0000761005167816 */ /* 0x000fe40000000016 */
[----:B------:R-:W-:Y:S02]  /*c7d0*/  PRMT R13, R13, 0x5410, R8 ;  /* 0x000054100d0d7816 */ /* 0x000fe40000000008 */
[----:B------:R-:W-:Y:S02]  /*c7e0*/  PRMT R27, R6, 0x7610, R27 ;  /* 0x00007610061b7816 */ /* 0x000fe4000000001b */
[----:B------:R-:W-:Y:S01]  /*c7f0*/  PRMT R18, R7, 0x7610, R18 ;  /* 0x0000761007127816 */ /* 0x000fe20000000012 */
[----:B------:R2:W-:Y:S01]  /*c800*/  STS [R0], R13 ;  /* 0x0000000d00007388 */ /* 0x0005e20000000800 */
[----:B------:R-:W-:-:S07]  /*c810*/  PRMT R24, R9, 0x7610, R24 ;  /* 0x0000761009187816 */ /* 0x000fce0000000018 */
.L_x_9213:
[----:B------:R-:W-:Y:S05]  /*c820*/  BSYNC.RECONVERGENT B0 ;  /* 0x0000000000007941 */ /* 0x000fea0003800200 */
.L_x_9212:
[----:B------:R-:W-:Y:S01]  /*c830*/  IMAD.MOV.U32 R4, RZ, RZ, R12 ;  /* 0x000000ffff047224 */ /* 0x000fe200078e000c */
[----:B------:R-:W-:Y:S06]  /*c840*/  @P1 BRA `(.L_x_9214) ;  /* 0xfffffffc00741947 */ /* 0x000fec000383ffff */
.L_x_9211:
        /* <DEDUP_REMOVED lines=24> */
[----:B-1----:R-:W-:-:S07]  /*c9d0*/  MOV R4, R10 ;  /* 0x0000000a00047202 */ /* 0x002fce0000000f00 */
.L_x_9219:
        /* <DEDUP_REMOVED lines=9> */
[----:B------:R-:W-:-:S06]  /*ca70*/  LEA R4, R15, R3, 0x2 ;  /* 0x000000030f047211 */ /* 0x000fcc00078e10ff */
[----:B------:R-:W1:Y:S02]  /*ca80*/  LDS R4, [R4] ;  /* 0x0000000004047984 */ /* 0x000e640000000800 */
[C---:B-1----:R-:W-:Y:S02]  /*ca90*/  PRMT R9, R4.reuse, 0x7773, RZ ;  /* 0x0000777304097816 */ /* 0x042fe400000000ff */
[C---:B------:R-:W-:Y:S02]  /*caa0*/  PRMT R6, R4.reuse, 0x7771, RZ ;  /* 0x0000777104067816 */ /* 0x040fe400000000ff */
[----:B------:R-:W-:Y:S01]  /*cab0*/  PRMT R7, R4, 0x7772, RZ ;  /* 0x0000777204077816 */ /* 0x000fe200000000ff */
        /* <DEDUP_REMOVED lines=17> */
.L_x_9218:
[----:B------:R-:W-:Y:S05]  /*cbd0*/  BSYNC.RECONVERGENT B0 ;  /* 0x0000000000007941 */ /* 0x000fea0003800200 */
.L_x_9217:
[----:B------:R-:W-:Y:S01]  /*cbe0*/  IMAD.MOV.U32 R4, RZ, RZ, R15 ;  /* 0x000000ffff047224 */ /* 0x000fe200078e000f */
[----:B------:R-:W-:Y:S06]  /*cbf0*/  @P1 BRA `(.L_x_9219) ;  /* 0xfffffffc00781947 */ /* 0x000fec000383ffff */
.L_x_9216:
[----:B------:R-:W-:Y:S01]  /*cc00*/  ISETP.GE.U32.AND P0, PT, R0, 0x2, PT ;  /* 0x000000020000780c */ /* 0x000fe20003f06070 */
[----:B------:R-:W-:Y:S05]  /*cc10*/  WARPSYNC.ALL ;  /* 0x0000000000007948 */ /* 0x000fea0003800000 */
[----:B------:R-:W-:Y:S07]  /*cc20*/  BAR.SYNC.DEFER_BLOCKING 0x0 ;  /* 0x0000000000007b1d */ /* 0x000fee0000010000 */
[----:B------:R-:W-:Y:S05]  /*cc30*/  @!P0 BRA `(.L_x_9215) ;  /* 0x0000000000608947 */ /* 0x000fea0003800000 */
[----:B-1----:R-:W-:-:S07]  /*cc40*/  HFMA2 R3, -RZ, RZ, 0, 5.9604644775390625e-08 ;  /* 0x00000001ff037431 */ /* 0x002fce00000001ff */
.L_x_9220:
        /* <DEDUP_REMOVED lines=9> */
[----:B------:R-:W1:Y:S04]  /*cce0*/  SHFL.DOWN PT, R5, R4, R3, 0x1f ;  /* 0x08001f0304057589 */ /* 0x000e6800000e0000 */
[----:B------:R-:W2:Y:S04]  /*ccf0*/  SHFL.DOWN PT, R7, R8, R3, 0x1f ;  /* 0x08001f0308077589 */ /* 0x000ea800000e0000 */
[----:B------:R-:W3:Y:S04]  /*cd00*/  SHFL.DOWN PT, R9, R10, R3, 0x1f ;  /* 0x08001f030a097589 */ /* 0x000ee800000e0000 */
[----:B------:R4:W5:Y:S02]  /*cd10*/  SHFL.DOWN PT, R6, R6, R3, 0x1f ;  /* 0x08001f0306067589 */ /* 0x00096400000e0000 */
[----:B----4-:R-:W-:Y:S01]  /*cd20*/  SHF.L.U32 R3, R3, 0x1, RZ ;  /* 0x0000000103037819 */ /* 0x010fe200000006ff */
[----:B-1----:R-:W-:-:S03]  /*cd30*/  IMAD.IADD R5, R5, 0x1, R22 ;  /* 0x0000000105057824 */ /* 0x002fc600078e0216 */
[----:B------:R-:W-:Y:S01]  /*cd40*/  ISETP.GE.AND P0, PT, R3, R0, PT ;  /* 0x000000000300720c */ /* 0x000fe20003f06270 */
[----:B--2---:R-:W-:Y:S01]  /*cd50*/  IMAD.IADD R7, R7, 0x1, R18 ;  /* 0x0000000107077824 */ /* 0x004fe200078e0212 */
[----:B------:R-:W-:Y:S02]  /*cd60*/  PRMT R22, R5, 0x7610, R22 ;  /* 0x0000761005167816 */ /* 0x000fe40000000016 */
[----:B---3--:R-:W-:Y:S02]  /*cd70*/  IADD3 R9, PT, PT, R9, R24, RZ ;  /* 0x0000001809097210 */ /* 0x008fe40007ffe0ff */
[----:B------:R-:W-:Y:S02]  /*cd80*/  PRMT R18, R7, 0x7610, R18 ;  /* 0x0000761007127816 */ /* 0x000fe40000000012 */
[----:B-----5:R-:W-:Y:S02]  /*cd90*/  IADD3 R27, PT, PT, R6, R27, RZ ;  /* 0x0000001b061b7210 */ /* 0x020fe40007ffe0ff */
[----:B------:R-:W-:-:S03]  /*cda0*/  PRMT R24, R9, 0x7610, R24 ;  /* 0x0000761009187816 */ /* 0x000fc60000000018 */
[----:B------:R-:W-:Y:S05]  /*cdb0*/  @!P0 BRA `(.L_x_9220) ;  /* 0xfffffffc00a48947 */ /* 0x000fea000383ffff */
.L_x_9215:
        /* <DEDUP_REMOVED lines=11> */
[----:B----4-:R-:W-:-:S05]  /*ce70*/  IMAD R0, R17, UR8, R0 ;  /* 0x0000000811007c24 */ /* 0x010fca000f8e0200 */
        /* <DEDUP_REMOVED lines=275> */
.L_x_9221:
        /* <DEDUP_REMOVED lines=276> */
.L_x_9222:
        /* <DEDUP_REMOVED lines=276> */
.L_x_9223:
        /* <DEDUP_REMOVED lines=276> */
.L_x_9224:
        /* <DEDUP_REMOVED lines=10> */
[----:B------:R-:W-:Y:S01]  /*11410*/  MOV R28, RZ ;  /* 0x000000ff001c7202 */ /* 0x000fe20000000f00 */
        /* <DEDUP_REMOVED lines=275> */
.L_x_9226:
[----:B------:R-:W-:Y:S01]  /*12550*/  MOV R26, RZ ;  /* 0x000000ff001a7202 */ /* 0x000fe20000000f00 */
[----:B------:R-:W-:Y:S06]  /*12560*/  BRA.U !UP0, `(.L_x_9227) ;  /* 0x0000001108487547 */ /* 0x000fec000b800000 */
[----:B------:R-:W1:Y:S01]  /*12570*/  LDCU.64 UR6, c[0x0][0x560] ;  /* 0x0000ac00ff0677ac */ /* 0x000e620008000a00 */
[----:B------:R-:W-:Y:S02]  /*12580*/  HFMA2 R8, -RZ, RZ, 0, 0 ;  /* 0x00000000ff087431 */ /* 0x000fe400000001ff */
        /* <DEDUP_REMOVED lines=272> */
.L_x_9227:
        /* <DEDUP_REMOVED lines=276> */
.L_x_9228:
        /* <DEDUP_REMOVED lines=276> */
.L_x_9229:
        /* <DEDUP_REMOVED lines=26> */
.L_x_9231:
[----:B------:R-:W-:Y:S05]  /*15ab0*/  BSYNC.RECONVERGENT B0 ;  /* 0x0000000000007941 */ /* 0x000fea0003800200 */
.L_x_9230:
        /* <DEDUP_REMOVED lines=35> */
.L_x_9233:
[----:B------:R-:W-:Y:S05]  /*15cf0*/  BSYNC.RECONVERGENT B0 ;  /* 0x0000000000007941 */ /* 0x000fea0003800200 */
.L_x_9232:
        /* <DEDUP_REMOVED lines=35> */
[----:B------:R-:W-:Y:S01]  /*15f30*/  PRMT R22, R18, 0x7610, R22 ;  /* 0x0000761012167816 */ /* 0x000fe20000000016 */
[----:B-1----:R-:W-:Y:S02]  /*15f40*/  IMAD R17, R17, UR7, RZ ;  /* 0x0000000711117c24 */ /* 0x002fe4000f8e02ff */
[----:B--2---:R-:W-:-:S07]  /*15f50*/  IMAD R3, R3, UR5, RZ ;  /* 0x0000000503037c24 */ /* 0x004fce000f8e02ff */
.L_x_9238:
[----:B------:R-:W1:Y:S01]  /*15f60*/  LDC.64 R6, c[0x0][0x770] ;  /* 0x0001dc00ff067b82 */ /* 0x000e620000000a00 */
[----:B------:R-:W-:-:S05]  /*15f70*/  IADD3 R9, PT, PT, R17, R0, RZ ;  /* 0x0000000011097210 */ /* 0x000fca0007ffe0ff */
[----:B-1----:R-:W-:-:S05]  /*15f80*/  IMAD.WIDE.U32 R6, R9, 0x4, R6 ;  /* 0x0000000409067825 */ /* 0x002fca00078e0006 */
[----:B------:R-:W2:Y:S04]  /*15f90*/  LDG.E.U8 R9, desc[UR36][R6.64] ;  /* 0x0000002406097981 */ /* 0x000ea8000c1e1100 */
[----:B------:R-:W3:Y:S04]  /*15fa0*/  LDG.E.U8 R8, desc[UR36][R6.64+0x1] ;  /* 0x0000012406087981 */ /* 0x000ee8000c1e1100 */
[----:B------:R-:W4:Y:S04]  /*15fb0*/  LDG.E.U8 R13, desc[UR36][R6.64+0x3] ;  /* 0x00000324060d7981 */ /* 0x000f28000c1e1100 */
[----:B------:R-:W5:Y:S01]  /*15fc0*/  LDG.E.U8 R11, desc[UR36][R6.64+0x2] ;  /* 0x00000224060b7981 */ /* 0x000f62000c1e1100 */
[----:B------:R-:W-:-:S05]  /*15fd0*/  IMAD.IADD R0, R3, 0x1, R0 ;  /* 0x0000000103007824 */ /* 0x000fca00078e0200 */
[----:B------:R-:W-:Y:S02]  /*15fe0*/  ISETP.GE.U32.AND P1, PT, R0, UR8, PT ;  /* 0x0000000800007c0c */ /* 0x000fe4000bf26070 */
[----:B--2---:R-:W-:Y:S02]  /*15ff0*/  IADD3 R9, PT, PT, R9, R18, RZ ;  /* 0x0000001209097210 */ /* 0x004fe40007ffe0ff */
[----:B---3--:R-:W-:Y:S02]  /*16000*/  IADD3 R8, PT, PT, R8, R27, RZ ;  /* 0x0000001b08087210 */ /* 0x008fe40007ffe0ff */
[----:B----4-:R-:W-:Y:S02]  /*16010*/  IADD3 R13, PT, PT, R13, R22, RZ ;  /* 0x000000160d0d7210 */ /* 0x010fe40007ffe0ff */
[----:B------:R-:W-:Y:S01]  /*16020*/  PRMT R18, R9, 0x7610, R18 ;  /* 0x0000761009127816 */ /* 0x000fe20000000012 */
[----:B-----5:R-:W-:Y:S01]  /*16030*/  IMAD.IADD R2, R11, 0x1, R2 ;  /* 0x000000010b027824 */ /* 0x020fe200078e0202 */
[----:B------:R-:W-:-:S02]  /*16040*/  PRMT R27, R8, 0x7610, R27 ;  /* 0x00007610081b7816 */ /* 0x000fc4000000001b */
[----:B------:R-:W-:Y:S01]  /*16050*/  PRMT R22, R13, 0x7610, R22 ;  /* 0x000076100d167816 */ /* 0x000fe20000000016 */
[----:B------:R-:W-:Y:S06]  /*16060*/  @!P1 BRA `(.L_x_9238) ;  /* 0xfffffffc00bc9947 */ /* 0x000fec000383ffff */
[----:B------:R-:W-:Y:S05]  /*16070*/  BSYNC.RECONVERGENT B1 ;  /* 0x0000000000017941 */ /* 0x000fea0003800200 */
.L_x_9237:
[----:B------:R-:W-:Y:S05]  /*16080*/  BRA `(.L_x_9236) ;  /* 0x0000000000807947 */ /* 0x000fea0003800000 */
.L_x_9235:
        /* <DEDUP_REMOVED lines=8> */
[C---:B------:R-:W-:Y:S02]  /*16110*/  PRMT R27, R18.reuse, 0x7610, R27 ;  /* 0x00007610121b7816 */ /* 0x040fe4000000001b */
[C---:B------:R-:W-:Y:S02]  /*16120*/  PRMT R2, R18.reuse, 0x7610, R2 ;  /* 0x0000761012027816 */ /* 0x040fe40000000002 */
[----:B------:R-:W-:Y:S02]  /*16130*/  PRMT R22, R18, 0x7610, R22 ;  /* 0x0000761012167816 */ /* 0x000fe40000000016 */
[----:B------:R-:W-:Y:S01]  /*16140*/  MOV R0, R19 ;  /* 0x0000001300007202 */ /* 0x000fe20000000f00 */
[----:B------:R-:W3:Y:S08]  /*16150*/  LDC.64 R6, c[0x0][0x770] ;  /* 0x0001dc00ff067b82 */ /* 0x000ef00000000a00 */
[----:B------:R-:W4:Y:S01]  /*16160*/  LDC R15, c[0x0][0x364] ;  /* 0x0000d900ff0f7b82 */ /* 0x000f220000000800 */
[----:B-1----:R-:W-:-:S07]  /*16170*/  IMAD R17, R17, UR5, RZ ;  /* 0x0000000511117c24 */ /* 0x002fce000f8e02ff */
.L_x_9239:
[----:B------:R-:W-:-:S04]  /*16180*/  IMAD.IADD R9, R17, 0x1, R0 ;  /* 0x0000000111097824 */ /* 0x000fc800078e0200 */
[----:B--2---:R-:W-:-:S04]  /*16190*/  IMAD R9, R9, R12, R16 ;  /* 0x0000000c09097224 */ /* 0x004fc800078e0210 */
[----:B---3--:R-:W-:-:S05]  /*161a0*/  IMAD.WIDE.U32 R8, R9, 0x4, R6 ;  /* 0x0000000409087825 */ /* 0x008fca00078e0006 */
[----:B------:R-:W2:Y:S04]  /*161b0*/  LDG.E.U8 R10, desc[UR36][R8.64+0x1] ;  /* 0x00000124080a7981 */ /* 0x000ea8000c1e1100 */
[----:B------:R-:W3:Y:S04]  /*161c0*/  LDG.E.U8 R3, desc[UR36][R8.64] ;  /* 0x0000002408037981 */ /* 0x000ee8000c1e1100 */
[----:B------:R-:W5:Y:S04]  /*161d0*/  LDG.E.U8 R13, desc[UR36][R8.64+0x3] ;  /* 0x00000324080d7981 */ /* 0x000f68000c1e1100 */
[----:B------:R-:W5:Y:S01]  /*161e0*/  LDG.E.U8 R11, desc[UR36][R8.64+0x2] ;  /* 0x00000224080b7981 */ /* 0x000f62000c1e1100 */
[----:B----4-:R-:W-:-:S04]  /*161f0*/  IADD3 R0, PT, PT, R15, R0, RZ ;  /* 0x000000000f007210 */ /* 0x010fc80007ffe0ff */
[----:B------:R-:W-:Y:S01]  /*16200*/  ISETP.GE.U32.AND P1, PT, R0, UR7, PT ;  /* 0x0000000700007c0c */ /* 0x000fe2000bf26070 */
[--C-:B--2---:R-:W-:Y:S01]  /*16210*/  IMAD.IADD R10, R10, 0x1, R27.reuse ;  /* 0x000000010a0a7824 */ /* 0x104fe200078e021b */
[----:B---3--:R-:W-:Y:S02]  /*16220*/  IADD3 R3, PT, PT, R3, R18, RZ ;  /* 0x0000001203037210 */ /* 0x008fe40007ffe0ff */
[----:B-----5:R-:W-:Y:S02]  /*16230*/  IADD3 R13, PT, PT, R13, R22, RZ ;  /* 0x000000160d0d7210 */ /* 0x020fe40007ffe0ff */
[----:B------:R-:W-:Y:S02]  /*16240*/  PRMT R18, R3, 0x7610, R18 ;  /* 0x0000761003127816 */ /* 0x000fe40000000012 */
[----:B------:R-:W-:Y:S02]  /*16250*/  IADD3 R2, PT, PT, R11, R2, RZ ;  /* 0x000000020b027210 */ /* 0x000fe40007ffe0ff */
[----:B------:R-:W-:-:S02]  /*16260*/  PRMT R27, R10, 0x7610, R27 ;  /* 0x000076100a1b7816 */ /* 0x000fc4000000001b */
[----:B------:R-:W-:Y:S01]  /*16270*/  PRMT R22, R13, 0x7610, R22 ;  /* 0x000076100d167816 */ /* 0x000fe20000000016 */
[----:B------:R-:W-:Y:S06]  /*16280*/  @!P1 BRA `(.L_x_9239) ;  /* 0xfffffffc00bc9947 */ /* 0x000fec000383ffff */
.L_x_9236:
[----:B------:R-:W-:Y:S05]  /*16290*/  BSYNC.RECONVERGENT B0 ;  /* 0x0000000000007941 */ /* 0x000fea0003800200 */
.L_x_9234:
        /* <DEDUP_REMOVED lines=17> */
.L_x_9243:
        /* <DEDUP_REMOVED lines=8> */
[----:B------:R-:W-:-:S06]  /*16430*/  LEA R3, R3, UR8, 0x2 ;  /* 0x0000000803037c11 */ /* 0x000fcc000f8e10ff */
[----:B------:R-:W1:Y:S02]  /*16440*/  LDS R3, [R3] ;  /* 0x0000000003037984 */ /* 0x000e640000000800 */
[C---:B-1----:R-:W-:Y:S02]  /*16450*/  PRMT R6, R3.reuse, 0x7771, RZ ;  /* 0x0000777103067816 */ /* 0x042fe400000000ff */
[C---:B------:R-:W-:Y:S02]  /*16460*/  PRMT R11, R3.reuse, 0x7773, RZ ;  /* 0x00007773030b7816 */ /* 0x040fe400000000ff */
[----:B------:R-:W-:Y:S01]  /*16470*/  PRMT R9, R3, 0x7772, RZ ;  /* 0x0000777203097816 */ /* 0x000fe200000000ff */
[----:B------:R-:W-:Y:S01]  /*16480*/  IMAD.IADD R6, R27, 0x1, R6 ;  /* 0x000000011b067824 */ /* 0x000fe200078e0206 */
[----:B------:R-:W-:Y:S02]  /*16490*/  PRMT R7, R3, 0x7770, RZ ;  /* 0x0000777003077816 */ /* 0x000fe400000000ff */
[----:B------:R-:W-:-:S02]  /*164a0*/  IADD3 R11, PT, PT, R22, R11, RZ ;  /* 0x0000000b160b7210 */ /* 0x000fc40007ffe0ff */
[----:B------:R-:W-:Y:S02]  /*164b0*/  IADD3 R2, PT, PT, R2, R9, RZ ;  /* 0x0000000902027210 */ /* 0x000fe40007ffe0ff */
[----:B------:R-:W-:Y:S02]  /*164c0*/  IADD3 R7, PT, PT, R18, R7, RZ ;  /* 0x0000000712077210 */ /* 0x000fe40007ffe0ff */
[----:B------:R-:W-:Y:S02]  /*164d0*/  LOP3.LUT R8, R11, 0xffff, RZ, 0xc0, !PT ;  /* 0x0000ffff0b087812 */ /* 0x000fe400078ec0ff */
[----:B------:R-:W-:Y:S02]  /*164e0*/  LOP3.LUT R9, R2, 0xffff, RZ, 0xc0, !PT ;  /* 0x0000ffff02097812 */ /* 0x000fe400078ec0ff */
[----:B------:R-:W-:Y:S02]  /*164f0*/  LOP3.LUT R3, R6, 0xffff, RZ, 0xc0, !PT ;  /* 0x0000ffff06037812 */ /* 0x000fe400078ec0ff */
[----:B------:R-:W-:-:S02]  /*16500*/  LOP3.LUT R10, R7, 0xffff, RZ, 0xc0, !PT ;  /* 0x0000ffff070a7812 */ /* 0x000fc400078ec0ff */
[----:B------:R-:W-:Y:S02]  /*16510*/  PRMT R8, R9, 0x3340, R8 ;  /* 0x0000334009087816 */ /* 0x000fe40000000008 */
[----:B------:R-:W-:Y:S02]  /*16520*/  PRMT R3, R10, 0x3340, R3 ;  /* 0x000033400a037816 */ /* 0x000fe40000000003 */
[----:B------:R-:W-:Y:S02]  /*16530*/  PRMT R18, R7, 0x7610, R18 ;  /* 0x0000761007127816 */ /* 0x000fe40000000012 */
[----:B------:R-:W-:Y:S02]  /*16540*/  PRMT R3, R3, 0x5410, R8 ;  /* 0x0000541003037816 */ /* 0x000fe40000000008 */
[----:B------:R-:W-:Y:S02]  /*16550*/  PRMT R27, R6, 0x7610, R27 ;  /* 0x00007610061b7816 */ /* 0x000fe4000000001b */
[----:B------:R-:W-:Y:S01]  /*16560*/  PRMT R22, R11, 0x7610, R22 ;  /* 0x000076100b167816 */ /* 0x000fe20000000016 */
[----:B------:R1:W-:Y:S06]  /*16570*/  STS [R0], R3 ;  /* 0x0000000300007388 */ /* 0x0003ec0000000800 */
.L_x_9242:
[----:B------:R-:W-:Y:S05]  /*16580*/  BSYNC.RECONVERGENT B0 ;  /* 0x0000000000007941 */ /* 0x000fea0003800200 */
.L_x_9241:
[----:B------:R-:W-:-:S03]  /*16590*/  UISETP.GT.U32.AND UP0, UPT, UR4, 0x3, UPT ;  /* 0x000000030400788c */ /* 0x000fc6000bf04070 */
[----:B------:R-:W-:-:S06]  /*165a0*/  UMOV UR4, UR7 ;  /* 0x0000000700047c82 */ /* 0x000fcc0008000000 */
[----:B------:R-:W-:Y:S05]  /*165b0*/  BRA.U UP0, `(.L_x_9243) ;  /* 0xfffffffd007c7547 */ /* 0x000fea000b83ffff */
.L_x_9240:
[----:B------:R-:W2:Y:S02]  /*165c0*/  LDCU UR4, c[0x0][0x39c] ;  /* 0x00007380ff0477ac */ /* 0x000ea40008000800 */
[----:B--2---:R-:W-:-:S09]  /*165d0*/  UISETP.NE.AND UP0, UPT, UR4, URZ, UPT ;  /* 0x000000ff0400728c */ /* 0x004fd2000bf05270 */
[----:B------:R-:W-:Y:S05]  /*165e0*/  BRA.U !UP0, `(.L_x_9244) ;  /* 0x0000000508207547 */ /* 0x000fea000b800000 */
[----:B------:R-:W-:Y:S02]  /*165f0*/  UISETP.GE.U32.AND UP0, UPT, UR5, 0x21, UPT ;  /* 0x000000210500788c */ /* 0x000fe4000bf06070 */
[----:B------:R-:W-:-:S07]  /*16600*/  UMOV UR4, UR5 ;  /* 0x0000000500047c82 */ /* 0x000fce0008000000 */
[----:B------:R-:W-:Y:S05]  /*16610*/  BRA.U !UP0, `(.L_x_9245) ;  /* 0x0000000108b07547 */ /* 0x000fea000b800000 */
[----:B-1----:R-:W-:Y:S01]  /*16620*/  LOP3.LUT R3, R22, 0xffff, RZ, 0xc0, !PT ;  /* 0x0000ffff16037812 */ /* 0x002fe200078ec0ff */
[----:B------:R-:W-:Y:S01]  /*16630*/  UISETP.GE.U32.AND UP0, UPT, UR5, 0x40, UPT ;  /* 0x000000400500788c */ /* 0x000fe2000bf06070 */
[----:B------:R-:W-:Y:S01]  /*16640*/  LOP3.LUT R6, R2, 0xffff, RZ, 0xc0, !PT ;  /* 0x0000ffff02067812 */ /* 0x000fe200078ec0ff */
[----:B------:R-:W-:Y:S01]  /*16650*/  UMOV UR4, 0x20 ;  /* 0x0000002000047882 */ /* 0x000fe20000000000 */
[----:B------:R-:W-:Y:S02]  /*16660*/  LOP3.LUT R7, R27, 0xffff, RZ, 0xc0, !PT ;  /* 0x0000ffff1b077812 */ /* 0x000fe400078ec0ff */
[----:B------:R-:W-:Y:S02]  /*16670*/  LOP3.LUT R8, R18, 0xffff, RZ, 0xc0, !PT ;  /* 0x0000ffff12087812 */ /* 0x000fe400078ec0ff */
[----:B------:R-:W-:Y:S02]  /*16680*/  PRMT R3, R6, 0x3340, R3 ;  /* 0x0000334006037816 */ /* 0x000fe40000000003 */
[----:B------:R-:W-:-:S04]  /*16690*/  PRMT R8, R8, 0x3340, R7 ;  /* 0x0000334008087816 */ /* 0x000fc80000000007 */
[----:B------:R-:W-:-:S05]  /*166a0*/  PRMT R3, R8, 0x5410, R3 ;  /* 0x0000541008037816 */ /* 0x000fca0000000003 */
[----:B------:R2:W-:Y:S01]  /*166b0*/  STS [R0], R3 ;  /* 0x0000000300007388 */ /* 0x0005e20000000800 */
[----:B------:R-:W-:Y:S05]  /*166c0*/  BRA.U !UP0, `(.L_x_9245) ;  /* 0x0000000108847547 */ /* 0x000fea000b800000 */
[----:B--2---:R-:W-:-:S07]  /*166d0*/  MOV R3, UR5 ;  /* 0x0000000500037c02 */ /* 0x004fce0008000f00 */
.L_x_9248:
[----:B------:R-:W-:Y:S01]  /*166e0*/  SHF.R.U32.HI R13, RZ, 0x1, R3 ;  /* 0x00000001ff0d7819 */ /* 0x000fe20000011603 */
[----:B------:R-:W-:Y:S01]  /*166f0*/  BAR.SYNC.DEFER_BLOCKING 0x0 ;  /* 0x0000000000007b1d */ /* 0x000fe20000010000 */
[----:B------:R-:W-:-:S03]  /*16700*/  ISETP.GT.U32.AND P2, PT, R3, 0x7f, PT ;  /* 0x0000007f0300780c */ /* 0x000fc60003f44070 */
[----:B------:R-:W-:Y:S02]  /*16710*/  IMAD.IADD R6, R13, 0x1, R16 ;  /* 0x000000010d067824 */ /* 0x000fe400078e0210 */
[----:B------:R-:W-:Y:S03]  /*16720*/  BSSY.RECONVERGENT B0, `(.L_x_9246) ;  /* 0x0000019000007945 */ /* 0x000fe60003800200 */
[----:B------:R-:W-:-:S04]  /*16730*/  ISETP.GE.U32.AND P1, PT, R6, UR5, PT ;  /* 0x0000000506007c0c */ /* 0x000fc8000bf26070 */
[----:B------:R-:W-:-:S13]  /*16740*/  ISETP.GE.U32.OR P1, PT, R16, R13, P1 ;  /* 0x0000000d1000720c */ /* 0x000fda0000f26470 */
[----:B------:R-:W-:Y:S05]  /*16750*/  @P1 BRA `(.L_x_9247) ;  /* 0x0000000000541947 */ /* 0x000fea0003800000 */
[----:B------:R-:W-:-:S06]  /*16760*/  LEA R3, R13, R0, 0x2 ;  /* 0x000000000d037211 */ /* 0x000fcc00078e10ff */
[----:B------:R-:W1:Y:S02]  /*16770*/  LDS R3, [R3] ;  /* 0x0000000003037984 */ /* 0x000e640000000800 */
[C---:B-1----:R-:W-:Y:S02]  /*16780*/  PRMT R9, R3.reuse, 0x7772, RZ ;  /* 0x0000777203097816 */ /* 0x042fe400000000ff */
[C---:B------:R-:W-:Y:S02]  /*16790*/  PRMT R11, R3.reuse, 0x7773, RZ ;  /* 0x00007773030b7816 */ /* 0x040fe400000000ff */
[C---:B------:R-:W-:Y:S01]  /*167a0*/  PRMT R6, R3.reuse, 0x7771, RZ ;  /* 0x0000777103067816 */ /* 0x040fe200000000ff */
        /* <DEDUP_REMOVED lines=16> */
.L_x_9247:
[----:B------:R-:W-:Y:S05]  /*168b0*/  BSYNC.RECONVERGENT B0 ;  /* 0x0000000000007941 */ /* 0x000fea0003800200 */
.L_x_9246:
[----:B-1----:R-:W-:Y:S01]  /*168c0*/  IMAD.MOV.U32 R3, RZ, RZ, R13 ;  /* 0x000000ffff037224 */ /* 0x002fe200078e000d */
[----:B------:R-:W-:Y:S06]  /*168d0*/  @P2 BRA `(.L_x_9248) ;  /* 0xfffffffc00802947 */ /* 0x000fec000383ffff */
.L_x_9245:
[----:B------:R-:W-:Y:S01]  /*168e0*/  BAR.SYNC.DEFER_BLOCKING 0x0 ;  /* 0x0000000000007b1d */ /* 0x000fe20000010000 */
[----:B------:R-:W-:-:S09]  /*168f0*/  UISETP.GE.U32.AND UP0, UPT, UR4, 0x2, UPT ;  /* 0x000000020400788c */ /* 0x000fd2000bf06070 */
[----:B------:R-:W-:Y:S05]  /*16900*/  BRA.U !UP0, `(.L_x_9244) ;  /* 0x0000000108587547 */ /* 0x000fea000b800000 */
[----:B-12---:R-:W-:-:S07]  /*16910*/  HFMA2 R0, -RZ, RZ, 0, 5.9604644775390625e-08 ;  /* 0x00000001ff007431 */ /* 0x006fce00000001ff */
.L_x_9249:
[----:B------:R-:W-:Y:S02]  /*16920*/  LOP3.LUT R6, R27, 0xffff, RZ, 0xc0, !PT ;  /* 0x0000ffff1b067812 */ /* 0x000fe400078ec0ff */
[----:B------:R-:W-:Y:S02]  /*16930*/  LOP3.LUT R7, R2, 0xffff, RZ, 0xc0, !PT ;  /* 0x0000ffff02077812 */ /* 0x000fe400078ec0ff */
[----:B------:R-:W-:Y:S02]  /*16940*/  PRMT R6, R6, 0x8880, RZ ;  /* 0x0000888006067816 */ /* 0x000fe400000000ff */
[----:B------:R-:W-:Y:S02]  /*16950*/  LOP3.LUT R3, R18, 0xffff, RZ, 0xc0, !PT ;  /* 0x0000ffff12037812 */ /* 0x000fe400078ec0ff */
[----:B------:R-:W-:Y:S02]  /*16960*/  LOP3.LUT R8, R22, 0xffff, RZ, 0xc0, !PT ;  /* 0x0000ffff16087812 */ /* 0x000fe400078ec0ff */
[----:B------:R-:W-:-:S02]  /*16970*/  PRMT R9, R7, 0x8880, RZ ;  /* 0x0000888007097816 */ /* 0x000fc400000000ff */
[----:B------:R-:W-:Y:S02]  /*16980*/  MOV R7, R6 ;  /* 0x0000000600077202 */ /* 0x000fe40000000f00 */
[----:B------:R-:W-:Y:S02]  /*16990*/  PRMT R3, R3, 0x8880, RZ ;  /* 0x0000888003037816 */ /* 0x000fe400000000ff */
[----:B------:R-:W-:Y:S01]  /*169a0*/  PRMT R11, R8, 0x8880, RZ ;  /* 0x00008880080b7816 */ /* 0x000fe200000000ff */
[----:B------:R-:W1:Y:S04]  /*169b0*/  SHFL.DOWN PT, R6, R7, R0, 0x1f ;  /* 0x08001f0007067589 */ /* 0x000e6800000e0000 */
[----:B------:R-:W2:Y:S04]  /*169c0*/  SHFL.DOWN PT, R3, R3, R0, 0x1f ;  /* 0x08001f0003037589 */ /* 0x000ea800000e0000 */
[----:B------:R-:W3:Y:S04]  /*169d0*/  SHFL.DOWN PT, R9, R9, R0, 0x1f ;  /* 0x08001f0009097589 */ /* 0x000ee800000e0000 */
[----:B------:R4:W5:Y:S02]  /*169e0*/  SHFL.DOWN PT, R11, R11, R0, 0x1f ;  /* 0x08001f000b0b7589 */ /* 0x00096400000e0000 */
[----:B----4-:R-:W-:Y:S01]  /*169f0*/  IMAD.SHL.U32 R0, R0, 0x2, RZ ;  /* 0x0000000200007824 */ /* 0x010fe200078e00ff */
[----:B-1----:R-:W-:-:S04]  /*16a00*/  IADD3 R6, PT, PT, R6, R27, RZ ;  /* 0x0000001b06067210 */ /* 0x002fc80007ffe0ff */
[----:B------:R-:W-:Y:S02]  /*16a10*/  ISETP.GE.AND P1, PT, R0, UR4, PT ;  /* 0x0000000400007c0c */ /* 0x000fe4000bf26270 */
[----:B--2---:R-:W-:Y:S02]  /*16a20*/  IADD3 R18, PT, PT, R3, R18, RZ ;  /* 0x0000001203127210 */ /* 0x004fe40007ffe0ff */
[----:B------:R-:W-:Y:S01]  /*16a30*/  PRMT R27, R6, 0x7610, R27 ;  /* 0x00007610061b7816 */ /* 0x000fe2000000001b */
[----:B---3--:R-:W-:Y:S01]  /*16a40*/  IMAD.IADD R2, R9, 0x1, R2 ;  /* 0x0000000109027824 */ /* 0x008fe200078e0202 */
[----:B-----5:R-:W-:-:S07]  /*16a50*/  IADD3 R22, PT, PT, R11, R22, RZ ;  /* 0x000000160b167210 */ /* 0x020fce0007ffe0ff */
[----:B------:R-:W-:Y:S05]  /*16a60*/  @!P1 BRA `(.L_x_9249) ;  /* 0xfffffffc00ac9947 */ /* 0x000fea000383ffff */
.L_x_9244:
        /* <DEDUP_REMOVED lines=11> */
[----:B------:R-:W-:Y:S01]  /*16b20*/  IADD3 R4, P1, PT, R23, UR4, RZ ;  /* 0x0000000417047c10 */ /* 0x000fe2000ff3e0ff */
[----:B------:R-:W-:Y:S01]  /*16b30*/  IMAD.X R9, RZ, RZ, UR5, P3 ;  /* 0x00000005ff097e24 */ /* 0x000fe200098e06ff */
[----:B------:R-:W-:-:S02]  /*16b40*/  IADD3.X R11, PT, PT, RZ, UR5, RZ, P4, !PT ;  /* 0x00000005ff0b7c10 */ /* 0x000fc4000a7fe4ff */
[----:B------:R-:W-:Y:S02]  /*16b50*/  IADD3.X R7, PT, PT, RZ, UR5, RZ, P2, !PT ;  /* 0x00000005ff077c10 */ /* 0x000fe400097fe4ff */
[----:B------:R-:W-:Y:S01]  /*16b60*/  IADD3.X R5, PT, PT, RZ, UR5, RZ, P1, !PT ;  /* 0x00000005ff057c10 */ /* 0x000fe20008ffe4ff */
[----:B-12---:R-:W2:Y:S04]  /*16b70*/  @P0 LDG.E.U8 R3, desc[UR36][R10.64] ;  /* 0x000000240a030981 */ /* 0x006ea8000c1e1100 */
[----:B------:R-:W3:Y:S04]  /*16b80*/  @P0 LDG.E.U8 R0, desc[UR36][R8.64] ;  /* 0x0000002408000981 */ /* 0x000ee8000c1e1100 */
[----:B------:R-:W4:Y:S04]  /*16b90*/  @P0 LDG.E.U8 R13, desc[UR36][R6.64] ;  /* 0x00000024060d0981 */ /* 0x000f28000c1e1100 */
[----:B------:R-:W5:Y:S01]  /*16ba0*/  @P0 LDG.E.U8 R15, desc[UR36][R4.64] ;  /* 0x00000024040f0981 */ /* 0x000f62000c1e1100 */
[----:B------:R-:W1:Y:S02]  /*16bb0*/  LDCU.U8 UR4, c[0x0][0x789] ;  /* 0x0000f120ff0477ac */ /* 0x000e640008000000 */
[----:B-1----:R-:W-:Y:S01]  /*16bc0*/  ISETP.NE.AND P1, PT, RZ, UR4, PT ;  /* 0x00000004ff007c0c */ /* 0x002fe2000bf25270 */
[----:B--2---:R-:W-:Y:S01]  /*16bd0*/  @P0 IMAD.IADD R3, R18, 0x1, R3 ;  /* 0x0000000112030824 */ /* 0x004fe200078e0203 */
[----:B---3--:R-:W-:-:S04]  /*16be0*/  @P0 IADD3 R0, PT, PT, R27, R0, RZ ;  /* 0x000000001b000210 */ /* 0x008fc80007ffe0ff */
[----:B------:R-:W-:Y:S02]  /*16bf0*/  @P0 PRMT R18, R3, 0x7610, R18 ;  /* 0x0000761003120816 */ /* 0x000fe40000000012 */
[----:B----4-:R-:W-:Y:S02]  /*16c00*/  @P0 IADD3 R13, PT, PT, R2, R13, RZ ;  /* 0x0000000d020d0210 */ /* 0x010fe40007ffe0ff */
[----:B------:R-:W-:-:S03]  /*16c10*/  @P0 PRMT R27, R0, 0x7610, R27 ;  /* 0x00007610001b0816 */ /* 0x000fc6000000001b */
[----:B------:R1:W-:Y:S01]  /*16c20*/  @!P1 STG.E.U8 desc[UR36][R10.64], R18 ;  /* 0x000000120a009986 */ /* 0x0003e2000c101124 */
[----:B-----5:R-:W-:Y:S01]  /*16c30*/  @P0 IMAD.IADD R15, R22, 0x1, R15 ;  /* 0x00000001160f0824 */ /* 0x020fe200078e020f */
[----:B------:R-:W-:Y:S02]  /*16c40*/  @P0 PRMT R2, R13, 0x7610, R2 ;  /* 0x000076100d020816 */ /* 0x000fe40000000002 */
[----:B------:R1:W-:Y:S02]  /*16c50*/  @!P1 STG.E.U8 desc[UR36][R8.64], R27 ;  /* 0x0000001b08009986 */ /* 0x0003e4000c101124 */
[----:B------:R-:W-:Y:S02]  /*16c60*/  @P0 PRMT R22, R15, 0x7610, R22 ;  /* 0x000076100f160816 */ /* 0x000fe40000000016 */
[----:B------:R1:W-:Y:S04]  /*16c70*/  @!P1 STG.E.U8 desc[UR36][R6.64], R2 ;  /* 0x0000000206009986 */ /* 0x0003e8000c101124 */
[----:B------:R1:W-:Y:S01]  /*16c80*/  @!P1 STG.E.U8 desc[UR36][R4.64], R22 ;  /* 0x0000001604009986 */ /* 0x0003e2000c101124 */
[----:B------:R-:W-:Y:S05]  /*16c90*/  @!P1 EXIT ;  /* 0x000000000000994d */ /* 0x000fea0003800000 */
[----:B------:R-:W2:Y:S02]  /*16ca0*/  LDCU UR4, c[0x0][0x78c] ;  /* 0x0000f180ff0477ac */ /* 0x000ea40008000800 */
[----:B--2---:R-:W-:-:S09]  /*16cb0*/  UISETP.NE.AND UP0, UPT, UR4, 0x1, UPT ;  /* 0x000000010400788c */ /* 0x004fd2000bf05270 */
[----:B------:R-:W-:Y:S05]  /*16cc0*/  BRA.U !UP0, `(.L_x_9251) ;  /* 0x0000000108907547 */ /* 0x000fea000b800000 */
[----:B------:R-:W-:Y:S01]  /*16cd0*/  MOV R16, 0x0 ;  /* 0x0000000000107802 */ /* 0x000fe20000000f00 */
[----:B------:R-:W2:Y:S01]  /*16ce0*/  LDCU.64 UR4, c[0x4][0x7c8] ;  /* 0x0100f900ff0477ac */ /* 0x000ea20008000a00 */
[----:B-1----:R-:W-:Y:S01]  /*16cf0*/  HFMA2 R8, -RZ, RZ, 0, 4.4763088226318359375e-05 ;  /* 0x000002efff087431 */ /* 0x002fe200000001ff */
[----:B------:R-:W-:Y:S01]  /*16d00*/  MOV R12, 0x1 ;  /* 0x00000001000c7802 */ /* 0x000fe20000000f00 */
        /* <DEDUP_REMOVED lines=12> */
.L_x_9252:
        /* <DEDUP_REMOVED lines=19> */
.L_x_9253:
[----:B------:R-:W-:Y:S05]  /*16f00*/  BRA `(.L_x_9254) ;  /* 0x0000000000047947 */ /* 0x000fea0003800000 */
.L_x_9251:
[----:B------:R2:W-:Y:S02]  /*16f10*/  STG.E.U8 desc[UR36][R10.64], R18 ;  /* 0x000000120a007986 */ /* 0x0005e4000c101124 */
.L_x_9254:
[----:B------:R-:W1:Y:S01]  /*16f20*/  LDCU.64 UR6, c[0x0][0x758] ;  /* 0x0000eb00ff0677ac */ /* 0x000e620008000a00 */
[----:B------:R-:W3:Y:S01]  /*16f30*/  LDCU UR4, c[0x0][0x78c] ;  /* 0x0000f180ff0477ac */ /* 0x000ee20008000800 */
[----:B-1----:R-:W-:-:S04]  /*16f40*/  IADD3 R4, P0, PT, R26, UR6, RZ ;  /* 0x000000061a047c10 */ /* 0x002fc8000ff1e0ff */
[----:B------:R-:W-:Y:S01]  /*16f50*/  IADD3.X R5, PT, PT, RZ, UR7, RZ, P0, !PT ;  /* 0x00000007ff057c10 */ /* 0x000fe200087fe4ff */
[----:B---3--:R-:W-:-:S04]  /*16f60*/  UISETP.NE.AND UP0, UPT, UR4, 0x1, UPT ;  /* 0x000000010400788c */ /* 0x008fc8000bf05270 */
[----:B------:R1:W-:Y:S05]  /*16f70*/  STG.E.U8 desc[UR36][R4.64], R27 ;  /* 0x0000001b04007986 */ /* 0x0003ea000c101124 */
[----:B------:R-:W-:Y:S05]  /*16f80*/  BRA.U !UP0, `(.L_x_9255) ;  /* 0x0000000108907547 */ /* 0x000fea000b800000 */
[----:B------:R-:W-:Y:S01]  /*16f90*/  MOV R16, 0x0 ;  /* 0x0000000000107802 */ /* 0x000fe20000000f00 */
[----:B------:R-:W1:Y:S01]  /*16fa0*/  LDCU.64 UR4, c[0x4][0x7c8] ;  /* 0x0100f900ff0477ac */ /* 0x000e620008000a00 */
[----:B------:R-:W-:Y:S02]  /*16fb0*/  HFMA2 R12, -RZ, RZ, 0, 5.9604644775390625e-08 ;  /* 0x00000001ff0c7431 */ /* 0x000fe400000001ff */
[----:B------:R-:W-:Y:S01]  /*16fc0*/  IMAD.MOV.U32 R8, RZ, RZ, 0x2ef ;  /* 0x000002efff087424 */ /* 0x000fe200078e00ff */
[----:B------:R3:W4:Y:S01]  /*16fd0*/  LDC.64 R14, c[0x4][R16] ;  /* 0x01000000100e7b82 */ /* 0x0007220000000a00 */
[----:B------:R-:W5:Y:S01]  /*16fe0*/  LDCU.64 UR6, c[0x4][0x7b8] ;  /* 0x0100f700ff0677ac */ /* 0x000f620008000a00 */
[----:B------:R-:W-:Y:S01]  /*16ff0*/  MOV R13, RZ ;  /* 0x000000ff000d7202 */ /* 0x000fe20000000f00 */
[----:B------:R-:W2:Y:S01]  /*17000*/  LDCU.64 UR8, c[0x4][0x88] ;  /* 0x01001100ff0877ac */ /* 0x000ea20008000a00 */
[----:B-1----:R-:W-:Y:S01]  /*17010*/  IMAD.U32 R4, RZ, RZ, UR4 ;  /* 0x00000004ff047e24 */ /* 0x002fe2000f8e00ff */
[----:B------:R-:W-:-:S02]  /*17020*/  MOV R5, UR5 ;  /* 0x0000000500057c02 */ /* 0x000fc40008000f00 */
[----:B-----5:R-:W-:Y:S01]  /*17030*/  MOV R6, UR6 ;  /* 0x0000000600067c02 */ /* 0x020fe20008000f00 */
[----:B------:R-:W-:Y:S01]  /*17040*/  IMAD.U32 R7, RZ, RZ, UR7 ;  /* 0x00000007ff077e24 */ /* 0x000fe2000f8e00ff */
[----:B--2---:R-:W-:Y:S02]  /*17050*/  MOV R10, UR8 ;  /* 0x00000008000a7c02 */ /* 0x004fe40008000f00 */
[----:B---3--:R-:W-:-:S07]  /*17060*/  MOV R11, UR9 ;  /* 0x00000009000b7c02 */ /* 0x008fce0008000f00 */
[----:B------:R-:W-:-:S07]  /*17070*/  LEPC R20, `(.L_x_9256) ;  /* 0x000000001014794e */ /* 0x000fce0000000000 */
[----:B0---4-:R-:W-:Y:S05]  /*17080*/  CALL.ABS.NOINC R14 ;  /* 0x000000000e007343 */ /* 0x011fea0003c00000 */
.L_x_9256:
        /* <DEDUP_REMOVED lines=19> */
.L_x_9257:
[----:B------:R-:W-:Y:S05]  /*171c0*/  BRA `(.L_x_9258) ;  /* 0x00000000000c7947 */ /* 0x000fea0003800000 */
.L_x_9255:
[----:B-1----:R-:W-:-:S04]  /*171d0*/  IADD3 R4, P0, PT, R25, UR6, RZ ;  /* 0x0000000619047c10 */ /* 0x002fc8000ff1e0ff */
[----:B------:R-:W-:-:S05]  /*171e0*/  IADD3.X R5, PT, PT, RZ, UR7, RZ, P0, !PT ;  /* 0x00000007ff057c10 */ /* 0x000fca00087fe4ff */
[----:B------:R1:W-:Y:S04]  /*171f0*/  STG.E.U8 desc[UR36][R4.64], R2 ;  /* 0x0000000204007986 */ /* 0x0003e8000c101124 */
.L_x_9258:
[----:B------:R-:W1:Y:S02]  /*17200*/  LDCU.64 UR4, c[0x0][0x758] ;  /* 0x0000eb00ff0477ac */ /* 0x000e640008000a00 */
[----:B-1----:R-:W-:-:S04]  /*17210*/  IADD3 R2, P0, PT, R23, UR4, RZ ;  /* 0x0000000417027c10 */ /* 0x002fc8000ff1e0ff */
[----:B------:R-:W-:-:S05]  /*17220*/  IADD3.X R3, PT, PT, RZ, UR5, RZ, P0, !PT ;  /* 0x00000005ff037c10 */ /* 0x000fca00087fe4ff */
[----:B------:R-:W-:Y:S01]  /*17230*/  STG.E.U8 desc[UR36][R2.64], R22 ;  /* 0x0000001602007986 */ /* 0x000fe2000c101124 */
[----:B------:R-:W-:Y:S05]  /*17240*/  EXIT ;  /* 0x000000000000794d */ /* 0x000fea0003800000 */
.L_x_9250:
        /* <DEDUP_REMOVED lines=9> */
[----:B--2---:R-:W-:-:S02]  /*172e0*/  IMAD.IADD R3, R18, 0x1, R3 ;  /* 0x0000000112037824 */ /* 0x004fc400078e0203 */
[----:B---3--:R-:W-:Y:S01]  /*172f0*/  IMAD.IADD R9, R22, 0x1, R9 ;  /* 0x0000000116097824 */ /* 0x008fe200078e0209 */
[----:B----4-:R-:W-:Y:S02]  /*17300*/  IADD3 R0, PT, PT, R27, R0, RZ ;  /* 0x000000001b007210 */ /* 0x010fe40007ffe0ff */
[----:B------:R-:W-:Y:S02]  /*17310*/  PRMT R18, R3, 0x7610, R18 ;  /* 0x0000761003127816 */ /* 0x000fe40000000012 */
[----:B-----5:R-:W-:Y:S02]  /*17320*/  IADD3 R2, PT, PT, R2, R7, RZ ;  /* 0x0000000702027210 */ /* 0x020fe40007ffe0ff */
[----:B------:R-:W-:Y:S02]  /*17330*/  PRMT R27, R0, 0x7610, R27 ;  /* 0x00007610001b7816 */ /* 0x000fe4000000001b */
[----:B------:R-:W-:-:S07]  /*17340*/  PRMT R22, R9, 0x7610, R22 ;  /* 0x0000761009167816 */ /* 0x000fce0000000016 */
.L_x_9259:
        /* <DEDUP_REMOVED lines=18> */
[----:B------:R-:W-:-:S07]  /*17470*/  LEPC R20, `(.L_x_9262) ;  /* 0x000000001014794e */ /* 0x000fce0000000000 */
[----:B0-2---:R-:W-:Y:S05]  /*17480*/  CALL.ABS.NOINC R14 ;  /* 0x000000000e007343 */ /* 0x005fea0003c00000 */
.L_x_9262:
        /* <DEDUP_REMOVED lines=19> */
.L_x_9263:
[----:B------:R-:W-:Y:S05]  /*175c0*/  BRA `(.L_x_9264) ;  /* 0x0000000000107947 */ /* 0x000fea0003800000 */
.L_x_9261:
[----:B------:R-:W3:Y:S02]  /*175d0*/  LDCU.64 UR4, c[0x0][0x758] ;  /* 0x0000eb00ff0477ac */ /* 0x000ee40008000a00 */
[----:B---3--:R-:W-:-:S04]  /*175e0*/  IADD3 R28, P0, PT, R28, UR4, RZ ;  /* 0x000000041c1c7c10 */ /* 0x008fc8000ff1e0ff */
[----:B------:R-:W-:-:S05]  /*175f0*/  IADD3.X R29, PT, PT, RZ, UR5, RZ, P0, !PT ;  /* 0x00000005ff1d7c10 */ /* 0x000fca00087fe4ff */
[----:B------:R3:W-:Y:S04]  /*17600*/  STG.E.U8 desc[UR36][R28.64], R18 ;  /* 0x000000121c007986 */ /* 0x0007e8000c101124 */
.L_x_9264:
[----:B------:R-:W4:Y:S01]  /*17610*/  LDCU.64 UR6, c[0x0][0x758] ;  /* 0x0000eb00ff0677ac */ /* 0x000f220008000a00 */
[----:B------:R-:W5:Y:S01]  /*17620*/  LDCU UR4, c[0x0][0x78c] ;  /* 0x0000f180ff0477ac */ /* 0x000f620008000800 */
[----:B----4-:R-:W-:Y:S01]  /*17630*/  IADD3 R4, P0, PT, R26, UR6, RZ ;  /* 0x000000061a047c10 */ /* 0x010fe2000ff1e0ff */
[----:B-----5:R-:W-:-:S04]  /*17640*/  UISETP.NE.AND UP0, UPT, UR4, 0x1, UPT ;  /* 0x000000010400788c */ /* 0x020fc8000bf05270 */
[----:B------:R-:W-:-:S05]  /*17650*/  IMAD.X R5, RZ, RZ, UR7, P0 ;  /* 0x00000007ff057e24 */ /* 0x000fca00080e06ff */
[----:B------:R4:W-:Y:S01]  /*17660*/  STG.E.U8 desc[UR36][R4.64], R27 ;  /* 0x0000001b04007986 */ /* 0x0009e2000c101124 */
        /* <DEDUP_REMOVED lines=17> */
.L_x_9266:
        /* <DEDUP_REMOVED lines=19> */
.L_x_9267:
[----:B------:R-:W-:Y:S05]  /*178b0*/  BRA `(.L_x_9268) ;  /* 0x00000000000c7947 */ /* 0x000fea0003800000 */
.L_x_9265:
[----:B----4-:R-:W-:-:S04]  /*178c0*/  IADD3 R4, P0, PT, R25, UR6, RZ ;  /* 0x0000000619047c10 */ /* 0x010fc8000ff1e0ff */
[----:B------:R-:W-:-:S05]  /*178d0*/  IADD3.X R5, PT, PT, RZ, UR7, RZ, P0, !PT ;  /* 0x00000007ff057c10 */ /* 0x000fca00087fe4ff */
[----:B------:R4:W-:Y:S04]  /*178e0*/  STG.E.U8 desc[UR36][R4.64], R2 ;  /* 0x0000000204007986 */ /* 0x0009e8000c101124 */
.L_x_9268:
[----:B------:R-:W4:Y:S02]  /*178f0*/  LDCU.64 UR4, c[0x0][0x758] ;  /* 0x0000eb00ff0477ac */ /* 0x000f240008000a00 */
[----:B----4-:R-:W-:-:S05]  /*17900*/  IADD3 R2, P0, PT, R23, UR4, RZ ;  /* 0x0000000417027c10 */ /* 0x010fca000ff1e0ff */
[----:B-12---:R-:W-:-:S05]  /*17910*/  IMAD.X R3, RZ, RZ, UR5, P0 ;  /* 0x00000005ff037e24 */ /* 0x006fca00080e06ff */
[----:B------:R-:W-:Y:S01]  /*17920*/  STG.E.U8 desc[UR36][R2.64], R22 ;  /* 0x0000001602007986 */ /* 0x000fe2000c101124 */
[----:B------:R-:W-:Y:S05]  /*17930*/  EXIT ;  /* 0x000000000000794d */ /* 0x000fea0003800000 */
.L_x_9260:
[----:B------:R-:W-:Y:S04]  /*17940*/  STG.E.U8 desc[UR36][R4.64], R18 ;  /* 0x0000001204007986 */ /* 0x000fe8000c101124 */
[----:B------:R-:W-:Y:S04]  /*17950*/  STG.E.U8 desc[UR36][R4.64+0x1], R27 ;  /* 0x0000011b04007986 */ /* 0x000fe8000c101124 */
[----:B------:R-:W-:Y:S04]  /*17960*/  STG.E.U8 desc[UR36][R4.64+0x2], R2 ;  /* 0x0000020204007986 */ /* 0x000fe8000c101124 */
[----:B------:R-:W-:Y:S01]  /*17970*/  STG.E.U8 desc[UR36][R4.64+0x3], R22 ;  /* 0x0000031604007986 */ /* 0x000fe2000c101124 */
[----:B------:R-:W-:Y:S05]  /*17980*/  EXIT ;  /* 0x000000000000794d */ /* 0x000fea0003800000 */
.L_x_9225:
        /* <DEDUP_REMOVED lines=25> */
[----:B------:R-:W2:Y:S04]  /*17b20*/  @P0 LDG.E.U8 R11, desc[UR36][R8.64] ;  /* 0x00000024080b0981 */ /* 0x000ea8000c1e1100 */
[----:B------:R-:W3:Y:S04]  /*17b30*/  @P0 LDG.E.U8 R0, desc[UR36][R6.64] ;  /* 0x0000002406000981 */ /* 0x000ee8000c1e1100 */
[----:B------:R-:W4:Y:S04]  /*17b40*/  @P0 LDG.E.U8 R13, desc[UR36][R4.64] ;  /* 0x00000024040d0981 */ /* 0x000f28000c1e1100 */
[----:B------:R-:W5:Y:S01]  /*17b50*/  @P0 LDG.E.U8 R15, desc[UR36][R2.64] ;  /* 0x00000024020f0981 */ /* 0x000f62000c1e1100 */
[----:B------:R-:W1:Y:S02]  /*17b60*/  LDCU.U8 UR4, c[0x0][0x789] ;  /* 0x0000f120ff0477ac */ /* 0x000e640008000000 */
[----:B-1----:R-:W-:-:S02]  /*17b70*/  ISETP.NE.AND P1, PT, RZ, UR4, PT ;  /* 0x00000004ff007c0c */ /* 0x002fc4000bf25270 */
[----:B--2---:R-:W-:Y:S01]  /*17b80*/  @P0 IADD3 R11, PT, PT, R22, R11, RZ ;  /* 0x0000000b160b0210 */ /* 0x004fe20007ffe0ff */
[----:B---3--:R-:W-:-:S03]  /*17b90*/  @P0 IMAD.IADD R0, R27, 0x1, R0 ;  /* 0x000000011b000824 */ /* 0x008fc600078e0200 */
[----:B------:R-:W-:Y:S02]  /*17ba0*/  @P0 PRMT R22, R11, 0x7610, R22 ;  /* 0x000076100b160816 */ /* 0x000fe40000000016 */
[----:B----4-:R-:W-:Y:S02]  /*17bb0*/  @P0 IADD3 R13, PT, PT, R18, R13, RZ ;  /* 0x0000000d120d0210 */ /* 0x010fe40007ffe0ff */
[----:B------:R-:W-:-:S03]  /*17bc0*/  @P0 PRMT R27, R0, 0x7610, R27 ;  /* 0x00007610001b0816 */ /* 0x000fc6000000001b */
[----:B------:R1:W-:Y:S01]  /*17bd0*/  @!P1 STG.E.U8 desc[UR36][R8.64], R22 ;  /* 0x0000001608009986 */ /* 0x0003e2000c101124 */
[----:B-----5:R-:W-:Y:S02]  /*17be0*/  @P0 IADD3 R15, PT, PT, R24, R15, RZ ;  /* 0x0000000f180f0210 */ /* 0x020fe40007ffe0ff */
[----:B------:R-:W-:Y:S01]  /*17bf0*/  @P0 PRMT R18, R13, 0x7610, R18 ;  /* 0x000076100d120816 */ /* 0x000fe20000000012 */
[----:B------:R1:W-:Y:S01]  /*17c00*/  @!P1 STG.E.U8 desc[UR36][R6.64], R27 ;  /* 0x0000001b06009986 */ /* 0x0003e2000c101124 */
[----:B------:R-:W-:-:S03]  /*17c10*/  @P0 PRMT R24, R15, 0x7610, R24 ;  /* 0x000076100f180816 */ /* 0x000fc60000000018 */
        /* <DEDUP_REMOVED lines=22> */
.L_x_9271:
        /* <DEDUP_REMOVED lines=19> */
.L_x_9272:
[----:B------:R-:W-:Y:S05]  /*17eb0*/  BRA `(.L_x_9273) ;  /* 0x0000000000047947 */ /* 0x000fea0003800000 */
.L_x_9270:
[----:B------:R2:W-:Y:S02]  /*17ec0*/  STG.E.U8 desc[UR36][R8.64], R22 ;  /* 0x0000001608007986 */ /* 0x0005e4000c101124 */
.L_x_9273:
[----:B------:R-:W1:Y:S01]  /*17ed0*/  LDCU.64 UR6, c[0x0][0x758] ;  /* 0x0000eb00ff0677ac */ /* 0x000e620008000a00 */
[----:B------:R-:W3:Y:S01]  /*17ee0*/  LDCU UR4, c[0x0][0x78c] ;  /* 0x0000f180ff0477ac */ /* 0x000ee20008000800 */
[----:B-1----:R-:W-:-:S04]  /*17ef0*/  IADD3 R2, P0, PT, R26, UR6, RZ ;  /* 0x000000061a027c10 */ /* 0x002fc8000ff1e0ff */
[----:B------:R-:W-:Y:S01]  /*17f00*/  IADD3.X R3, PT, PT, RZ, UR7, RZ, P0, !PT ;  /* 0x00000007ff037c10 */ /* 0x000fe200087fe4ff */
[----:B---3--:R-:W-:-:S04]  /*17f10*/  UISETP.NE.AND UP0, UPT, UR4, 0x1, UPT ;  /* 0x000000010400788c */ /* 0x008fc8000bf05270 */
[----:B------:R1:W-:Y:S05]  /*17f20*/  STG.E.U8 desc[UR36][R2.64], R27 ;  /* 0x0000001b02007986 */ /* 0x0003ea000c101124 */
        /* <DEDUP_REMOVED lines=17> */
.L_x_9275:
        /* <DEDUP_REMOVED lines=19> */
.L_x_9276:
[----:B------:R-:W-:Y:S05]  /*18170*/  BRA `(.L_x_9277) ;  /* 0x00000000000c7947 */ /* 0x000fea0003800000 */
.L_x_9274:
[----:B-1----:R-:W-:-:S05]  /*18180*/  IADD3 R2, P0, PT, R25, UR6, RZ ;  /* 0x0000000619027c10 */ /* 0x002fca000ff1e0ff */
[----:B------:R-:W-:-:S05]  /*18190*/  IMAD.X R3, RZ, RZ, UR7, P0 ;  /* 0x00000007ff037e24 */ /* 0x000fca00080e06ff */
[----:B------:R1:W-:Y:S03]  /*181a0*/  STG.E.U8 desc[UR36][R2.64], R18 ;  /* 0x0000001202007986 */ /* 0x0003e6000c101124 */
.L_x_9277:
[----:B------:R-:W1:Y:S02]  /*181b0*/  LDCU.64 UR4, c[0x0][0x758] ;  /* 0x0000eb00ff0477ac */ /* 0x000e640008000a00 */
[----:B-1----:R-:W-:-:S04]  /*181c0*/  IADD3 R2, P0, PT, R23, UR4, RZ ;  /* 0x0000000417027c10 */ /* 0x002fc8000ff1e0ff */
[----:B------:R-:W-:-:S05]  /*181d0*/  IADD3.X R3, PT, PT, RZ, UR5, RZ, P0, !PT ;  /* 0x00000005ff037c10 */ /* 0x000fca00087fe4ff */
[----:B------:R-:W-:Y:S01]  /*181e0*/  STG.E.U8 desc[UR36][R2.64], R24 ;  /* 0x0000001802007986 */ /* 0x000fe2000c101124 */
[----:B------:R-:W-:Y:S05]  /*181f0*/  EXIT ;  /* 0x000000000000794d */ /* 0x000fea0003800000 */
.L_x_9269:
        /* <DEDUP_REMOVED lines=17> */
.L_x_9278:
        /* <DEDUP_REMOVED lines=20> */
.L_x_9281:
        /* <DEDUP_REMOVED lines=19> */
.L_x_9282:
[----:B------:R-:W-:Y:S05]  /*18580*/  BRA `(.L_x_9283) ;  /* 0x0000000000107947 */ /* 0x000fea0003800000 */
.L_x_9280:
[----:B------:R-:W1:Y:S02]  /*18590*/  LDCU.64 UR4, c[0x0][0x758] ;  /* 0x0000eb00ff0477ac */ /* 0x000e640008000a00 */
[----:B-1----:R-:W-:-:S04]  /*185a0*/  IADD3 R2, P0, PT, R29, UR4, RZ ;  /* 0x000000041d027c10 */ /* 0x002fc8000ff1e0ff */
[----:B------:R-:W-:-:S05]  /*185b0*/  IADD3.X R3, PT, PT, RZ, UR5, RZ, P0, !PT ;  /* 0x00000005ff037c10 */ /* 0x000fca00087fe4ff */
[----:B------:R1:W-:Y:S04]  /*185c0*/  STG.E.U8 desc[UR36][R2.64], R22 ;  /* 0x0000001602007986 */ /* 0x0003e8000c101124 */
.L_x_9283:
[----:B------:R-:W1:Y:S01]  /*185d0*/  LDCU.64 UR6, c[0x0][0x758] ;  /* 0x0000eb00ff0677ac */ /* 0x000e620008000a00 */
[----:B------:R-:W2:Y:S01]  /*185e0*/  LDCU UR4, c[0x0][0x78c] ;  /* 0x0000f180ff0477ac */ /* 0x000ea20008000800 */
[----:B-1----:R-:W-:-:S04]  /*185f0*/  IADD3 R2, P0, PT, R26, UR6, RZ ;  /* 0x000000061a027c10 */ /* 0x002fc8000ff1e0ff */
[----:B------:R-:W-:Y:S01]  /*18600*/  IADD3.X R3, PT, PT, RZ, UR7, RZ, P0, !PT ;  /* 0x00000007ff037c10 */ /* 0x000fe200087fe4ff */
[----:B--2---:R-:W-:-:S04]  /*18610*/  UISETP.NE.AND UP0, UPT, UR4, 0x1, UPT ;  /* 0x000000010400788c */ /* 0x004fc8000bf05270 */
[----:B------:R1:W-:Y:S05]  /*18620*/  STG.E.U8 desc[UR36][R2.64], R27 ;  /* 0x0000001b02007986 */ /* 0x0003ea000c101124 */
        /* <DEDUP_REMOVED lines=17> */
.L_x_9285:
        /* <DEDUP_REMOVED lines=19> */
.L_x_9286:
[----:B------:R-:W-:Y:S05]  /*18870*/  BRA `(.L_x_9287) ;  /* 0x00000000000c7947 */ /* 0x000fea0003800000 */
.L_x_9284:
[----:B-1----:R-:W-:-:S04]  /*18880*/  IADD3 R2, P0, PT, R25, UR6, RZ ;  /* 0x0000000619027c10 */ /* 0x002fc8000ff1e0ff */
[----:B------:R-:W-:-:S05]  /*18890*/  IADD3.X R3, PT, PT, RZ, UR7, RZ, P0, !PT ;  /* 0x00000007ff037c10 */ /* 0x000fca00087fe4ff */
[----:B------:R1:W-:Y:S04]  /*188a0*/  STG.E.U8 desc[UR36][R2.64], R18 ;  /* 0x0000001202007986 */ /* 0x0003e8000c101124 */
.L_x_9287:
[----:B------:R-:W1:Y:S02]  /*188b0*/  LDCU.64 UR4, c[0x0][0x758] ;  /* 0x0000eb00ff0477ac */ /* 0x000e640008000a00 */
[----:B-1----:R-:W-:-:S04]  /*188c0*/  IADD3 R2, P0, PT, R23, UR4, RZ ;  /* 0x0000000417027c10 */ /* 0x002fc8000ff1e0ff */
[----:B------:R-:W-:-:S05]  /*188d0*/  IADD3.X R3, PT, PT, RZ, UR5, RZ, P0, !PT ;  /* 0x00000005ff037c10 */ /* 0x000fca00087fe4ff */
[----:B------:R-:W-:Y:S01]  /*188e0*/  STG.E.U8 desc[UR36][R2.64], R24 ;  /* 0x0000001802007986 */ /* 0x000fe2000c101124 */
[----:B------:R-:W-:Y:S05]  /*188f0*/  EXIT ;  /* 0x000000000000794d */ /* 0x000fea0003800000 */
.L_x_9279:
[----:B------:R-:W-:Y:S04]  /*18900*/  STG.E.U8 desc[UR36][R4.64], R22 ;  /* 0x0000001604007986 */ /* 0x000fe8000c101124 */
[----:B------:R-:W-:Y:S04]  /*18910*/  STG.E.U8 desc[UR36][R4.64+0x1], R27 ;  /* 0x0000011b04007986 */ /* 0x000fe8000c101124 */
[----:B------:R-:W-:Y:S04]  /*18920*/  STG.E.U8 desc[UR36][R4.64+0x2], R18 ;  /* 0x0000021204007986 */ /* 0x000fe8000c101124 */
[----:B------:R-:W-:Y:S01]  /*18930*/  STG.E.U8 desc[UR36][R4.64+0x3], R24 ;  /* 0x0000031804007986 */ /* 0x000fe2000c101124 */
[----:B------:R-:W-:Y:S05]  /*18940*/  EXIT ;  /* 0x000000000000794d */ /* 0x000fea0003800000 */
.L_x_9288:
        /* <DEDUP_REMOVED lines=11> */
.L_x_10040:


//--------------------- .text._ZN2at6native13reduce_kernelILi512ELi1ENS0_8ReduceOpIhNS0_14func_wrapper_tIhZNS0_11sum_functorIhhhEclERNS_14TensorIteratorEEUlhhE_EEjhLi4ELi4EEEEEvT1_ --------------------------
	.section	.text._ZN2at6native13reduce_kernelILi512ELi1ENS0_8ReduceOpIhNS0_14func_wrapper_tIhZNS0_11sum_functorIhhhEclERNS_14TensorIteratorEEUlhhE_EEjhLi4ELi4EEEEEvT1_,"ax",@progbits
	.align	128
        .global         _ZN2at6native13reduce_kernelILi512ELi1ENS0_8ReduceOpIhNS0_14func_wrapper_tIhZNS0_11sum_functorIhhhEclERNS_14TensorIteratorEEUlhhE_EEjhLi4ELi4EEEEEvT1_
        .type           _ZN2at6native13reduce_kernelILi512ELi1ENS0_8ReduceOpIhNS0_14func_wrapper_tIhZNS0_11sum_functorIhhhEclERNS_14TensorIteratorEEUlhhE_EEjhLi4ELi4EEEEEvT1_,@function
        .size           _ZN2at6native13reduce_kernelILi512ELi1ENS0_8ReduceOpIhNS0_14func_wrapper_tIhZNS0_11sum_functorIhhhEclERNS_14TensorIteratorEEUlhhE_EEjhLi4ELi4EEEEEvT1_,(.L_x_10041 - _ZN2at6native13reduce_kernelILi512ELi1ENS0_8ReduceOpIhNS0_14func_wrapper_tIhZNS0_11sum_functorIhhhEclERNS_14TensorIteratorEEUlhhE_EEjhLi4ELi4EEEEEvT1_)
        .other          _ZN2at6native13reduce_kernelILi512ELi1ENS0_8ReduceOpIhNS0_14func_wrapper_tIhZNS0_11sum_functorIhhhEclERNS_14TensorIteratorEEUlhhE_EEjhLi4ELi4EEEEEvT1_,@"STO_CUDA_ENTRY STV_DEFAULT"
_ZN2at6native13reduce_kernelILi512ELi1ENS0_8ReduceOpIhNS0_14func_wrapper_tIhZNS0_11sum_functorIhhhEclERNS_14TensorIteratorEEUlhhE_EEjhLi4ELi4EEEEEvT1_:
.text._ZN2at6native13reduce_kernelILi512ELi1ENS0_8ReduceOpIhNS0_14func_wrapper_tIhZNS0_11sum_functorIhhhEclERNS_14TensorIteratorEEUlhhE_EEjhLi4ELi4EEEEEvT1_:
        /* <DEDUP_REMOVED lines=295> */
.L_x_9289:
        /* <DEDUP_REMOVED lines=43> */
.L_x_9296:
[----:B------:R-:W-:Y:S05]  /*1520*/  BSYNC.RECONVERGENT B2 ;  /* 0x0000000000027941 */ /* 0x000fea0003800200 */
.L_x_9295:
[----:B------:R-:W-:Y:S02]  /*1530*/  IADD3 R2, P0, PT, R13, 0x4, RZ ;  /* 0x000000040d027810 */ /* 0x000fe40007f1e0ff */
[----:B------:R-:W-:-:S03]  /*1540*/  IADD3 R10, PT, PT, R11, -0x4, R0 ;  /* 0xfffffffc0b0a7810 */ /* 0x000fc60007ffe000 */
[----:B------:R-:W-:-:S08]  /*1550*/  IMAD.X R3, RZ, RZ, R12, P0 ;  /* 0x000000ffff037224 */ /* 0x000fd000000e060c */
.L_x_9294:
[----:B------:R-:W-:Y:S05]  /*1560*/  BSYNC.RECONVERGENT B1 ;  /* 0x0000000000017941 */ /* 0x000fea0003800200 */
.L_x_9293:
        /* <DEDUP_REMOVED lines=14> */
.L_x_9299:
        /* <DEDUP_REMOVED lines=15> */
.L_x_9298:
[----:B------:R-:W-:Y:S05]  /*1740*/  BSYNC.RECONVERGENT B1 ;  /* 0x0000000000017941 */ /* 0x000fea0003800200 */
.L_x_9297:
        /* <DEDUP_REMOVED lines=10> */
.L_x_9301:
[----:B------:R-:W-:Y:S05]  /*17f0*/  BSYNC.RECONVERGENT B1 ;  /* 0x0000000000017941 */ /* 0x000fea0003800200 */
.L_x_9300:
[----:B------:R-:W-:-:S04]  /*1800*/  IADD3 R9, PT, PT, R0, R11, R9 ;  /* 0x0000000b00097210 */ /* 0x000fc80007ffe009 */
[----:B------:R-:W-:-:S04]  /*1810*/  IADD3 R9, PT, PT, R9, R8, RZ ;  /* 0x0000000809097210 */ /* 0x000fc80007ffe0ff */
[----:B------:R-:W-:Y:S01]  /*1820*/  PRMT R17, R9, 0x7610, R17 ;  /* 0x0000761009117816 */ /* 0x000fe20000000011 */
[----:B------:R-:W-:Y:S06]  /*1830*/  BRA `(.L_x_9291) ;  /* 0x0000009000c47947 */ /* 0x000fec0003800000 */
.L_x_9292:
        /* <DEDUP_REMOVED lines=20> */
.L_x_9306:
        /* <DEDUP_REMOVED lines=24> */
.L_x_9305:
[----:B------:R-:W-:-:S07]  /*1b00*/  PRMT R12, R11, 0x7610, R12 ;  /* 0x000076100b0c7816 */ /* 0x000fce000000000c */
.L_x_9304:
[----:B------:R-:W-:Y:S05]  /*1b10*/  BSYNC.RECONVERGENT B1 ;  /* 0x0000000000017941 */ /* 0x000fea0003800200 */
.L_x_9303:
        /* <DEDUP_REMOVED lines=23> */
.L_x_9308:
[----:B------:R-:W-:Y:S05]  /*1c90*/  BSYNC.RECONVERGENT B1 ;  /* 0x0000000000017941 */ /* 0x000fea0003800200 */
.L_x_9307:
        /* <DEDUP_REMOVED lines=16> */
.L_x_9310:
[----:B------:R-:W-:Y:S05]  /*1da0*/  BSYNC.RECONVERGENT B1 ;  /* 0x0000000000017941 */ /* 0x000fea0003800200 */
.L_x_9309:
[----:B------:R-:W-:-:S04]  /*1db0*/  IADD3 R5, PT, PT, R7, R6, R5 ;  /* 0x0000000607057210 */ /* 0x000fc80007ffe005 */
[----:B------:R-:W-:-:S04]  /*1dc0*/  IADD3 R5, PT, PT, R5, R8, RZ ;  /* 0x0000000805057210 */ /* 0x000fc80007ffe0ff */
[----:B------:R-:W-:Y:S01]  /*1dd0*/  PRMT R17, R5, 0x7610, R17 ;  /* 0x0000761005117816 */ /* 0x000fe20000000011 */
[----:B------:R-:W-:Y:S06]  /*1de0*/  BRA `(.L_x_9291) ;  /* 0x0000008c00587947 */ /* 0x000fec0003800000 */
.L_x_9302:
        /* <DEDUP_REMOVED lines=17> */
.L_x_9315:
        /* <DEDUP_REMOVED lines=28> */
.L_x_9314:
[----:B------:R-:W-:Y:S02]  /*20c0*/  PRMT R16, R14, 0x7610, R16 ;  /* 0x000076100e107816 */ /* 0x000fe40000000010 */
[----:B------:R-:W-:Y:S02]  /*20d0*/  PRMT R11, R17, 0x7610, R11 ;  /* 0x00007610110b7816 */ /* 0x000fe4000000000b */
[----:B------:R-:W-:Y:S02]  /*20e0*/  PRMT R14, R10, 0x7610, R14 ;  /* 0x000076100a0e7816 */ /* 0x000fe4000000000e */
[----:B------:R-:W-:-:S07]  /*20f0*/  PRMT R12, R13, 0x7610, R12 ;  /* 0x000076100d0c7816 */ /* 0x000fce000000000c */
.L_x_9313:
[----:B------:R-:W-:Y:S05]  /*2100*/  BSYNC.RECONVERGENT B1 ;  /* 0x0000000000017941 */ /* 0x000fea0003800200 */
.L_x_9312:
        /* <DEDUP_REMOVED lines=27> */
.L_x_9317:
[----:B------:R-:W-:Y:S05]  /*22c0*/  BSYNC.RECONVERGENT B1 ;  /* 0x0000000000017941 */ /* 0x000fea0003800200 */
.L_x_9316:
        /* <DEDUP_REMOVED lines=16> */
.L_x_9319:
[----:B------:R-:W-:Y:S05]  /*23d0*/  BSYNC.RECONVERGENT B1 ;  /* 0x0000000000017941 */ /* 0x000fea0003800200 */
.L_x_9318:
[----:B------:R-:W-:-:S04]  /*23e0*/  IADD3 R7, PT, PT, R7, R8, R9 ;  /* 0x0000000807077210 */ /* 0x000fc80007ffe009 */
[----:B------:R-:W-:-:S04]  /*23f0*/  IADD3 R7, PT, PT, R7, R6, RZ ;  /* 0x0000000607077210 */ /* 0x000fc80007ffe0ff */
[----:B------:R-:W-:Y:S01]  /*2400*/  PRMT R17, R7, 0x7610, R17 ;  /* 0x0000761007117816 */ /* 0x000fe20000000011 */
[----:B------:R-:W-:Y:S06]  /*2410*/  BRA `(.L_x_9291) ;  /* 0x0000008400cc7947 */ /* 0x000fec0003800000 */
.L_x_9311:
        /* <DEDUP_REMOVED lines=21> */
.L_x_9327:
        /* <DEDUP_REMOVED lines=290> */
.L_x_9323:
        /* <DEDUP_REMOVED lines=230> */
.L_x_9324:
        /* <DEDUP_REMOVED lines=230> */
.L_x_9325:
        /* <DEDUP_REMOVED lines=230> */
.L_x_9326:
[----:B------:R-:W-:-:S04]  /*62b0*/  IADD3 R14, P1, PT, R19, R10, RZ ;  /* 0x0000000a130e7210 */ /* 0x000fc80007f3e0ff */
[----:B------:R-:W-:-:S06]  /*62c0*/  IADD3.X R15, PT, PT, RZ, R11, RZ, P1, !PT ;  /* 0x0000000bff0f7210 */ /* 0x000fcc0000ffe4ff */
[----:B------:R1:W5:Y:S03]  /*62d0*/  LDG.E.U8 R15, desc[UR36][R14.64] ;  /* 0x000000240e0f7981 */ /* 0x000366000c1e1100 */
.L_x_9322:
        /* <DEDUP_REMOVED lines=11> */
.L_x_9321:
[----:B------:R-:W-:Y:S05]  /*6390*/  BSYNC.RECONVERGENT B1 ;  /* 0x0000000000017941 */ /* 0x000fea0003800200 */
.L_x_9320:
        /* <DEDUP_REMOVED lines=24> */
.L_x_9330:
        /* <DEDUP_REMOVED lines=276> */
.L_x_9331:
        /* <DEDUP_REMOVED lines=274> */
.L_x_9332:
        /* <DEDUP_REMOVED lines=274> */
.L_x_9333:
        /* <DEDUP_REMOVED lines=274> */
.L_x_9334:
[----:B------:R-:W-:-:S04]  /*a9c0*/  IADD3 R8, P0, PT, R15, R12, RZ ;  /* 0x0000000c0f087210 */ /* 0x000fc80007f1e0ff */
[----:B------:R-:W-:-:S05]  /*a9d0*/  IADD3.X R9, PT, PT, RZ, R13, RZ, P0, !PT ;  /* 0x0000000dff097210 */ /* 0x000fca00007fe4ff */
[----:B------:R0:W5:Y:S04]  /*a9e0*/  LDG.E.U8 R8, desc[UR36][R8.64] ;  /* 0x0000002408087981 */ /* 0x000168000c1e1100 */
.L_x_9329:
[----:B------:R-:W-:Y:S05]  /*a9f0*/  BSYNC.RECONVERGENT B1 ;  /* 0x0000000000017941 */ /* 0x000fea0003800200 */
.L_x_9328:
        /* <DEDUP_REMOVED lines=17> */
.L_x_9336:
[----:B------:R-:W-:Y:S05]  /*ab10*/  BSYNC.RECONVERGENT B1 ;  /* 0x0000000000017941 */ /* 0x000fea0003800200 */
.L_x_9335:
[----:B------:R-:W-:-:S05]  /*ab20*/  IADD3 R5, PT, PT, R5, R6, R7 ;  /* 0x0000000605057210 */ /* 0x000fca0007ffe007 */
[----:B------:R-:W-:-:S05]  /*ab30*/  IMAD.IADD R5, R5, 0x1, R4 ;  /* 0x0000000105057824 */ /* 0x000fca00078e0204 */
[----:B------:R-:W-:-:S07]  /*ab40*/  PRMT R17, R5, 0x7610, R17 ;  /* 0x0000761005117816 */ /* 0x000fce0000000011 */
.L_x_9291:
[----:B------:R-:W-:Y:S05]  /*ab50*/  BSYNC.RECONVERGENT B0 ;  /* 0x0000000000007941 */ /* 0x000fea0003800200 */
.L_x_9290:
        /* <DEDUP_REMOVED lines=16> */
.L_x_9338:
        /* <DEDUP_REMOVED lines=13> */
.L_x_9337:
        /* <DEDUP_REMOVED lines=18> */
.L_x_9341:
        /* <DEDUP_REMOVED lines=12> */
.L_x_9340:
[----:B------:R-:W-:Y:S01]  /*af10*/  BAR.SYNC.DEFER_BLOCKING 0x0 ;  /* 0x0000000000007b1d */ /* 0x000fe20000010000 */
[----:B------:R-:W-:-:S09]  /*af20*/  UISETP.GE.U32.AND UP0, UPT, UR4, 0x2, UPT ;  /* 0x000000020400788c */ /* 0x000fd2000bf06070 */
[----:B------:R-:W-:Y:S05]  /*af30*/  BRA.U !UP0, `(.L_x_9339) ;  /* 0x0000000108207547 */ /* 0x000fea000b800000 */
[----:B012-4-:R-:W-:-:S07]  /*af40*/  IMAD.MOV.U32 R2, RZ, RZ, 0x1 ;  /* 0x00000001ff027424 */ /* 0x017fce00078e00ff */
.L_x_9342:
[----:B------:R-:W-:-:S05]  /*af50*/  LOP3.LUT R5, R17, 0xff, RZ, 0xc0, !PT ;  /* 0x000000ff11057812 */ /* 0x000fca00078ec0ff */
[----:B------:R0:W1:Y:S02]  /*af60*/  SHFL.DOWN PT, R4, R5, R2, 0x1f ;  /* 0x08001f0205047589 */ /* 0x00006400000e0000 */
[----:B0-----:R-:W-:-:S04]  /*af70*/  SHF.L.U32 R2, R2, 0x1, RZ ;  /* 0x0000000102027819 */ /* 0x001fc800000006ff */
[----:B------:R-:W-:Y:S02]  /*af80*/  ISETP.GE.AND P0, PT, R2, UR4, PT ;  /* 0x0000000402007c0c */ /* 0x000fe4000bf06270 */
[----:B-1----:R-:W-:-:S04]  /*af90*/  IADD3 R4, PT, PT, R4, R17, RZ ;  /* 0x0000001104047210 */ /* 0x002fc80007ffe0ff */
[----:B------:R-:W-:-:S07]  /*afa0*/  PRMT R17, R4, 0x7610, R17 ;  /* 0x0000761004117816 */ /* 0x000fce0000000011 */
[----:B------:R-:W-:Y:S05]  /*afb0*/  @!P0 BRA `(.L_x_9342) ;  /* 0xfffffffc00e48947 */ /* 0x000fea000383ffff */
.L_x_9339:
        /* <DEDUP_REMOVED lines=287> */
.L_x_9343:
        /* <DEDUP_REMOVED lines=290> */
.L_x_9345:
        /* <DEDUP_REMOVED lines=26> */
.L_x_9347:
[----:B------:R-:W-:Y:S05]  /*d570*/  BSYNC.RECONVERGENT B0 ;  /* 0x0000000000007941 */ /* 0x000fea0003800200 */
.L_x_9346:
        /* <DEDUP_REMOVED lines=35> */
.L_x_9349:
[----:B------:R-:W-:Y:S05]  /*d7b0*/  BSYNC.RECONVERGENT B0 ;  /* 0x0000000000007941 */ /* 0x000fea0003800200 */
.L_x_9348:
        /* <DEDUP_REMOVED lines=32> */
.L_x_9354:
        /* <DEDUP_REMOVED lines=9> */
.L_x_9353:
[----:B------:R-:W-:Y:S05]  /*da50*/  BRA `(.L_x_9352) ;  /* 0x0000000000487947 */ /* 0x000fea0003800000 */
.L_x_9351:
        /* <DEDUP_REMOVED lines=9> */
.L_x_9355:
        /* <DEDUP_REMOVED lines=9> */
.L_x_9352:
[----:B------:R-:W-:Y:S05]  /*db80*/  BSYNC.RECONVERGENT B0 ;  /* 0x0000000000007941 */ /* 0x000fea0003800200 */
.L_x_9350:
        /* <DEDUP_REMOVED lines=11> */
.L_x_9357:
        /* <DEDUP_REMOVED lines=13> */
.L_x_9356:
        /* <DEDUP_REMOVED lines=10> */
.L_x_9360:
        /* <DEDUP_REMOVED lines=12> */
.L_x_9359:
[----:B------:R-:W-:Y:S01]  /*de70*/  BAR.SYNC.DEFER_BLOCKING 0x0 ;  /* 0x0000000000007b1d */ /* 0x000fe20000010000 */
[----:B------:R-:W-:-:S09]  /*de80*/  UISETP.GE.U32.AND UP0, UPT, UR4, 0x2, UPT ;  /* 0x000000020400788c */ /* 0x000fd2000bf06070 */
[----:B------:R-:W-:Y:S05]  /*de90*/  BRA.U !UP0, `(.L_x_9358) ;  /* 0x0000000108207547 */ /* 0x000fea000b800000 */
[----:B------:R-:W-:-:S07]  /*dea0*/  HFMA2 R0, -RZ, RZ, 0, 5.9604644775390625e-08 ;  /* 0x00000001ff007431 */ /* 0x000fce00000001ff */
.L_x_9361:
[----:B------:R-:W-:-:S05]  /*deb0*/  LOP3.LUT R3, R17, 0xff, RZ, 0xc0, !PT ;  /* 0x000000ff11037812 */ /* 0x000fca00078ec0ff */
[----:B01----:R0:W1:Y:S02]  /*dec0*/  SHFL.DOWN PT, R2, R3, R0, 0x1f ;  /* 0x08001f0003027589 */ /* 0x00306400000e0000 */
[----:B0-----:R-:W-:-:S05]  /*ded0*/  IMAD.SHL.U32 R0, R0, 0x2, RZ ;  /* 0x0000000200007824 */ /* 0x001fca00078e00ff */
[----:B------:R-:W-:Y:S02]  /*dee0*/  ISETP.GE.AND P1, PT, R0, UR4, PT ;  /* 0x0000000400007c0c */ /* 0x000fe4000bf26270 */
[----:B-1----:R-:W-:-:S04]  /*def0*/  IADD3 R2, PT, PT, R2, R17, RZ ;  /* 0x0000001102027210 */ /* 0x002fc80007ffe0ff */
[----:B------:R-:W-:-:S07]  /*df00*/  PRMT R17, R2, 0x7610, R17 ;  /* 0x0000761002117816 */ /* 0x000fce0000000011 */
[----:B------:R-:W-:Y:S05]  /*df10*/  @!P1 BRA `(.L_x_9361) ;  /* 0xfffffffc00e49947 */ /* 0x000fea000383ffff */
.L_x_9358:
        /* <DEDUP_REMOVED lines=16> */
.L_x_9363:
        /* <DEDUP_REMOVED lines=20> */
.L_x_9365:
[----:B------:R-:W0:Y:S02]  /*e160*/  LDCU.64 UR4, c[0x0][0x758] ;  /* 0x0000eb00ff0477ac */ /* 0x000e240008000a00 */
[----:B0-----:R-:W-:-:S04]  /*e170*/  IADD3 R2, P0, PT, R16, UR4, RZ ;  /* 0x0000000410027c10 */ /* 0x001fc8000ff1e0ff */
[----:B------:R-:W-:-:S05]  /*e180*/  IADD3.X R3, PT, PT, RZ, UR5, RZ, P0, !PT ;  /* 0x00000005ff037c10 */ /* 0x000fca00087fe4ff */
[----:B------:R-:W-:Y:S01]  /*e190*/  STG.E.U8 desc[UR36][R2.64], R17 ;  /* 0x0000001102007986 */ /* 0x000fe2000c101124 */
[----:B------:R-:W-:Y:S05]  /*e1a0*/  EXIT ;  /* 0x000000000000794d */ /* 0x000fea0003800000 */
.L_x_9364:
[----:B------:R-:W-:Y:S01]  /*e1b0*/  STG.E.U8 desc[UR36][R2.64], R17 ;  /* 0x0000001102007986 */ /* 0x000fe2000c101124 */
[----:B------:R-:W-:Y:S05]  /*e1c0*/  EXIT ;  /* 0x000000000000794d */ /* 0x000fea0003800000 */
.L_x_9362:
        /* <DEDUP_REMOVED lines=8> */
.L_x_9366:
        /* <DEDUP_REMOVED lines=20> */
.L_x_9368:
[----:B------:R-:W0:Y:S02]  /*e390*/  LDCU.64 UR4, c[0x0][0x758] ;  /* 0x0000eb00ff0477ac */ /* 0x000e240008000a00 */
[----:B01----:R-:W-:-:S05]  /*e3a0*/  IADD3 R2, P0, PT, R16, UR4, RZ ;  /* 0x0000000410027c10 */ /* 0x003fca000ff1e0ff */
[----:B------:R-:W-:-:S05]  /*e3b0*/  IMAD.X R3, RZ, RZ, UR5, P0 ;  /* 0x00000005ff037e24 */ /* 0x000fca00080e06ff */
[----:B------:R-:W-:Y:S01]  /*e3c0*/  STG.E.U8 desc[UR36][R2.64], R17 ;  /* 0x0000001102007986 */ /* 0x000fe2000c101124 */
[----:B------:R-:W-:Y:S05]  /*e3d0*/  EXIT ;  /* 0x000000000000794d */ /* 0x000fea0003800000 */
.L_x_9367:
[----:B------:R-:W-:Y:S01]  /*e3e0*/  STG.E.U8 desc[UR36][R6.64], R17 ;  /* 0x0000001106007986 */ /* 0x000fe2000c101124 */
[----:B------:R-:W-:Y:S05]  /*e3f0*/  EXIT ;  /* 0x000000000000794d */ /* 0x000fea0003800000 */
.L_x_9344:
        /* <DEDUP_REMOVED lines=25> */
.L_x_9370:
        /* <DEDUP_REMOVED lines=20> */
.L_x_9372:
[----:B------:R-:W0:Y:S02]  /*e6d0*/  LDCU.64 UR4, c[0x0][0x758] ;  /* 0x0000eb00ff0477ac */ /* 0x000e240008000a00 */
[----:B0-----:R-:W-:-:S05]  /*e6e0*/  IADD3 R2, P0, PT, R16, UR4, RZ ;  /* 0x0000000410027c10 */ /* 0x001fca000ff1e0ff */
[----:B------:R-:W-:-:S05]  /*e6f0*/  IMAD.X R3, RZ, RZ, UR5, P0 ;  /* 0x00000005ff037e24 */ /* 0x000fca00080e06ff */
[----:B------:R-:W-:Y:S01]  /*e700*/  STG.E.U8 desc[UR36][R2.64], R17 ;  /* 0x0000001102007986 */ /* 0x000fe2000c101124 */
[----:B------:R-:W-:Y:S05]  /*e710*/  EXIT ;  /* 0x000000000000794d */ /* 0x000fea0003800000 */
.L_x_9371:
[----:B------:R-:W-:Y:S01]  /*e720*/  STG.E.U8 desc[UR36][R2.64], R17 ;  /* 0x0000001102007986 */ /* 0x000fe2000c101124 */
[----:B------:R-:W-:Y:S05]  /*e730*/  EXIT ;  /* 0x000000000000794d */ /* 0x000fea0003800000 */
.L_x_9369:
        /* <DEDUP_REMOVED lines=8> */
.L_x_9373:
        /* <DEDUP_REMOVED lines=20> */
.L_x_9375:
[----:B------:R-:W0:Y:S02]  /*e900*/  LDCU.64 UR4, c[0x0][0x758] ;  /* 0x0000eb00ff0477ac */ /* 0x000e240008000a00 */
[----:B0-----:R-:W-:-:S04]  /*e910*/  IADD3 R2, P0, PT, R16, UR4, RZ ;  /* 0x0000000410027c10 */ /* 0x001fc8000ff1e0ff */
[----:B------:R-:W-:-:S05]  /*e920*/  IADD3.X R3, PT, PT, RZ, UR5, RZ, P0, !PT ;  /* 0x00000005ff037c10 */ /* 0x000fca00087fe4ff */
[----:B------:R-:W-:Y:S01]  /*e930*/  STG.E.U8 desc[UR36][R2.64], R17 ;  /* 0x0000001102007986 */ /* 0x000fe2000c101124 */
[----:B------:R-:W-:Y:S05]  /*e940*/  EXIT ;  /* 0x000000000000794d */ /* 0x000fea0003800000 */
.L_x_9374:
[----:B------:R-:W-:Y:S01]  /*e950*/  STG.E.U8 desc[UR36][R6.64], R17 ;  /* 0x0000001106007986 */ /* 0x000fe2000c101124 */
[----:B------:R-:W-:Y:S05]  /*e960*/  EXIT ;  /* 0x000000000000794d */ /* 0x000fea0003800000 */
.L_x_9376:
        /* <DEDUP_REMOVED lines=9> */
.L_x_10041:


//--------------------- .text._ZN2at6native13reduce_kernelILi256ELi2ENS0_8ReduceOpIhNS0_14func_wrapper_tIhZNS0_11sum_functorIhhhEclERNS_14TensorIteratorEEUlhhE_EEjhLi4ELi4EEEEEvT1_ --------------------------
	.section	.text._ZN2at6native13reduce_kernelILi256ELi2ENS0_8ReduceOpIhNS0_14func_wrapper_tIhZNS0_11sum_functorIhhhEclERNS_14TensorIteratorEEUlhhE_EEjhLi4ELi4EEEEEvT1_,"ax",@progbits
	.align	128
        .global         _ZN2at6native13reduce_kernelILi256ELi2ENS0_8ReduceOpIhNS0_14func_wrapper_tIhZNS0_11sum_functorIhhhEclERNS_14TensorIteratorEEUlhhE_EEjhLi4ELi4EEEEEvT1_
        .type           _ZN2at6native13reduce_kernelILi256ELi2ENS0_8ReduceOpIhNS0_14func_wrapper_tIhZNS0_11sum_functorIhhhEclERNS_14TensorIteratorEEUlhhE_EEjhLi4ELi4EEEEEvT1_,@function
        .size           _ZN2at6native13reduce_kernelILi256ELi2ENS0_8ReduceOpIhNS0_14func_wrapper_tIhZNS0_11sum_functorIhhhEclERNS_14TensorIteratorEEUlhhE_EEjhLi4ELi4EEEEEvT1_,(.L_x_10042 - _ZN2at6native13reduce_kernelILi256ELi2ENS0_8ReduceOpIhNS0_14func_wrapper_tIhZNS0_11sum_functorIhhhEclERNS_14TensorIteratorEEUlhhE_EEjhLi4ELi4EEEEEvT1_)
        .other          _ZN2at6native13reduce_kernelILi256ELi2ENS0_8ReduceOpIhNS0_14func_wrapper_tIhZNS0_11sum_functorIhhhEclERNS_14TensorIteratorEEUlhhE_EEjhLi4ELi4EEEEEvT1_,@"STO_CUDA_ENTRY STV_DEFAULT"
_ZN2at6native13reduce_kernelILi256ELi2ENS0_8ReduceOpIhNS0_14func_wrapper_tIhZNS0_11sum_functorIhhhEclERNS_14TensorIteratorEEUlhhE_EEjhLi4ELi4EEEEEvT1_:
.text._ZN2at6native13reduce_kernelILi256ELi2ENS0_8ReduceOpIhNS0_14func_wrapper_tIhZNS0_11sum_functorIhhhEclERNS_14TensorIteratorEEUlhhE_EEjhLi4ELi4EEEEEvT1_:
        /* <DEDUP_REMOVED lines=296> */
.L_x_9377:
        /* <DEDUP_REMOVED lines=31> */
.L_x_9381:
        /* <DEDUP_REMOVED lines=30> */
.L_x_9385:
[----:B------:R-:W-:Y:S05]  /*1650*/  BSYNC.RECONVERGENT B1 ;  /* 0x0000000000017941 */ /* 0x000fea0003800200 */
.L_x_9384:
[----:B------:R-:W0:Y:S01]  /*1660*/  LDC R4, c[0x0][0x388] ;  /* 0x0000e200ff047b82 */ /* 0x000e220000000800 */
[----:B------:R-:W-:-:S05]  /*1670*/  IADD3 R22, P0, PT, R9, 0x4, RZ ;  /* 0x0000000409167810 */ /* 0x000fca0007f1e0ff */
[----:B------:R-:W-:Y:S01]  /*1680*/  IMAD.X R25, RZ, RZ, R25, P0 ;  /* 0x000000ffff197224 */ /* 0x000fe200000e0619 */
[----:B0-----:R-:W-:-:S07]  /*1690*/  IADD3 R4, PT, PT, R7, -0x4, R4 ;  /* 0xfffffffc07047810 */ /* 0x001fce0007ffe004 */
.L_x_9383:
[----:B------:R-:W-:Y:S05]  /*16a0*/  BSYNC.RECONVERGENT B0 ;  /* 0x0000000000007941 */ /* 0x000fea0003800200 */
.L_x_9382:
        /* <DEDUP_REMOVED lines=19> */
.L_x_9388:
        /* <DEDUP_REMOVED lines=16> */
.L_x_9387:
[----:B------:R-:W-:Y:S05]  /*18e0*/  BSYNC.RECONVERGENT B0 ;  /* 0x0000000000007941 */ /* 0x000fea0003800200 */
.L_x_9386:
        /* <DEDUP_REMOVED lines=10> */
.L_x_9390:
[----:B------:R-:W-:Y:S05]  /*1990*/  BSYNC.RECONVERGENT B0 ;  /* 0x0000000000007941 */ /* 0x000fea0003800200 */
.L_x_9389:
[----:B------:R-:W-:Y:S02]  /*19a0*/  IADD3 R3, PT, PT, R8, R9, R3 ;  /* 0x0000000908037210 */ /* 0x000fe40007ffe003 */
[----:B------:R-:W-:-:S03]  /*19b0*/  PRMT R17, RZ, 0x7610, R17 ;  /* 0x00007610ff117816 */ /* 0x000fc60000000011 */
[----:B------:R-:W-:-:S05]  /*19c0*/  IMAD.IADD R3, R3, 0x1, R0 ;  /* 0x0000000103037824 */ /* 0x000fca00078e0200 */
[----:B------:R-:W-:Y:S01]  /*19d0*/  PRMT R16, R3, 0x7610, R16 ;  /* 0x0000761003107816 */ /* 0x000fe20000000010 */
[----:B------:R-:W-:Y:S06]  /*19e0*/  BRA `(.L_x_9379) ;  /* 0x0000009c00c87947 */ /* 0x000fec0003800000 */
.L_x_9380:
        /* <DEDUP_REMOVED lines=27> */
.L_x_9395:
        /* <DEDUP_REMOVED lines=39> */
.L_x_9394:
[----:B------:R-:W-:Y:S02]  /*1e10*/  PRMT R20, R24, 0x7610, R20 ;  /* 0x0000761018147816 */ /* 0x000fe40000000014 */
[----:B------:R-:W-:Y:S02]  /*1e20*/  PRMT R10, R4, 0x7610, R10 ;  /* 0x00007610040a7816 */ /* 0x000fe4000000000a */
[----:B------:R-:W-:Y:S02]  /*1e30*/  PRMT R24, R8, 0x7610, R24 ;  /* 0x0000761008187816 */ /* 0x000fe40000000018 */
[----:B------:R-:W-:Y:S02]  /*1e40*/  PRMT R21, R9, 0x7610, R21 ;  /* 0x0000761009157816 */ /* 0x000fe40000000015 */
[----:B------:R-:W-:-:S07]  /*1e50*/  PRMT R11, R5, 0x7610, R11 ;  /* 0x00007610050b7816 */ /* 0x000fce000000000b */
.L_x_9393:
[----:B------:R-:W-:Y:S05]  /*1e60*/  BSYNC.RECONVERGENT B0 ;  /* 0x0000000000007941 */ /* 0x000fea0003800200 */
.L_x_9392:
        /* <DEDUP_REMOVED lines=37> */
.L_x_9397:
[----:B------:R-:W-:Y:S05]  /*20c0*/  BSYNC.RECONVERGENT B0 ;  /* 0x0000000000007941 */ /* 0x000fea0003800200 */
.L_x_9396:
        /* <DEDUP_REMOVED lines=20> */
.L_x_9399:
[----:B------:R-:W-:Y:S05]  /*2210*/  BSYNC.RECONVERGENT B0 ;  /* 0x0000000000007941 */ /* 0x000fea0003800200 */
.L_x_9398:
[----:B------:R-:W-:Y:S02]  /*2220*/  IADD3 R3, PT, PT, R14, R15, R3 ;  /* 0x0000000f0e037210 */ /* 0x000fe40007ffe003 */
[----:B------:R-:W-:Y:S02]  /*2230*/  IADD3 R16, PT, PT, R16, R17, R7 ;  /* 0x0000001110107210 */ /* 0x000fe40007ffe007 */
[----:B------:R-:W-:-:S03]  /*2240*/  IADD3 R3, PT, PT, R3, R12, RZ ;  /* 0x0000000c03037210 */ /* 0x000fc60007ffe0ff */
[----:B------:R-:W-:Y:S01]  /*2250*/  IMAD.IADD R16, R16, 0x1, R13 ;  /* 0x0000000110107824 */ /* 0x000fe200078e020d */
[----:B------:R-:W-:Y:S01]  /*2260*/  PRMT R17, R3, 0x7610, R17 ;  /* 0x0000761003117816 */ /* 0x000fe20000000011 */
[----:B------:R-:W-:Y:S06]  /*2270*/  BRA `(.L_x_9379) ;  /* 0x0000009400a47947 */ /* 0x000fec0003800000 */
.L_x_9391:
        /* <DEDUP_REMOVED lines=24> */
.L_x_9404:
        /* <DEDUP_REMOVED lines=44> */
.L_x_9403:
[----:B------:R-:W-:Y:S02]  /*26c0*/  PRMT R12, R30, 0x7610, R12 ;  /* 0x000076101e0c7816 */ /* 0x000fe4000000000c */
[----:B------:R-:W-:-:S07]  /*26d0*/  PRMT R30, R4, 0x7610, R30 ;  /* 0x00007610041e7816 */ /* 0x000fce000000001e */
.L_x_9402:
[----:B------:R-:W-:Y:S05]  /*26e0*/  BSYNC.RECONVERGENT B0 ;  /* 0x0000000000007941 */ /* 0x000fea0003800200 */
.L_x_9401:
        /* <DEDUP_REMOVED lines=41> */
.L_x_9406:
[----:B------:R-:W-:Y:S05]  /*2980*/  BSYNC.RECONVERGENT B0 ;  /* 0x0000000000007941 */ /* 0x000fea0003800200 */
.L_x_9405:
        /* <DEDUP_REMOVED lines=21> */
.L_x_9408:
[----:B------:R-:W-:Y:S05]  /*2ae0*/  BSYNC.RECONVERGENT B0 ;  /* 0x0000000000007941 */ /* 0x000fea0003800200 */
.L_x_9407:
[----:B------:R-:W-:Y:S02]  /*2af0*/  IADD3 R7, PT, PT, R24, R21, R7 ;  /* 0x0000001518077210 */ /* 0x000fe40007ffe007 */
[----:B------:R-:W-:-:S03]  /*2b00*/  IADD3 R20, PT, PT, R20, R17, R3 ;  /* 0x0000001114147210 */ /* 0x000fc60007ffe003 */
[----:B------:R-:W-:Y:S01]  /*2b10*/  IMAD.IADD R7, R7, 0x1, R16 ;  /* 0x0000000107077824 */ /* 0x000fe200078e0210 */
[----:B------:R-:W-:-:S04]  /*2b20*/  IADD3 R20, PT, PT, R20, R15, RZ ;  /* 0x0000000f14147210 */ /* 0x000fc80007ffe0ff */
[----:B------:R-:W-:Y:S02]  /*2b30*/  PRMT R16, R7, 0x7610, R16 ;  /* 0x0000761007107816 */ /* 0x000fe40000000010 */
[----:B------:R-:W-:Y:S01]  /*2b40*/  PRMT R17, R20, 0x7610, R17 ;  /* 0x0000761014117816 */ /* 0x000fe20000000011 */
[----:B------:R-:W-:Y:S06]  /*2b50*/  BRA `(.L_x_9379) ;  /* 0x0000008c006c7947 */ /* 0x000fec0003800000 */
.L_x_9400:
        /* <DEDUP_REMOVED lines=31> */
.L_x_9416:
        /* <DEDUP_REMOVED lines=307> */
.L_x_9412:
        /* <DEDUP_REMOVED lines=243> */
.L_x_9413:
        /* <DEDUP_REMOVED lines=243> */
.L_x_9414:
        /* <DEDUP_REMOVED lines=242> */
.L_x_9415:
[----:B------:R-:W-:-:S04]  /*6e00*/  LOP3.LUT R7, R22, 0xfffffffe, RZ, 0xc0, !PT ;  /* 0xfffffffe16077812 */ /* 0x000fc800078ec0ff */
[----:B------:R-:W-:-:S05]  /*6e10*/  IADD3 R6, P1, PT, R7, R16, RZ ;  /* 0x0000001007067210 */ /* 0x000fca0007f3e0ff */
[----:B------:R-:W-:-:S05]  /*6e20*/  IMAD.X R7, RZ, RZ, R17, P1 ;  /* 0x000000ffff077224 */ /* 0x000fca00008e0611 */
[----:B------:R-:W2:Y:S02]  /*6e30*/  LDG.E.U16 R6, desc[UR36][R6.64] ;  /* 0x0000002406067981 */ /* 0x000ea4000c1e1500 */
[C---:B--2---:R-:W-:Y:S02]  /*6e40*/  PRMT R31, R6.reuse, 0x7770, RZ ;  /* 0x00007770061f7816 */ /* 0x044fe400000000ff */
[----:B------:R-:W-:-:S07]  /*6e50*/  PRMT R32, R6, 0x7771, RZ ;  /* 0x0000777106207816 */ /* 0x000fce00000000ff */
.L_x_9411:
        /* <DEDUP_REMOVED lines=15> */
.L_x_9410:
[----:B0-----:R-:W-:Y:S05]  /*6f50*/  BSYNC.RECONVERGENT B0 ;  /* 0x0000000000007941 */ /* 0x001fea0003800200 */
.L_x_9409:
        /* <DEDUP_REMOVED lines=285> */
.L_x_9420:
[----:B------:R-:W-:Y:S02]  /*8130*/  SHF.R.U32.HI R20, RZ, 0x1, R20 ;  /* 0x00000001ff147819 */ /* 0x000fe40000011614 */
[----:B------:R-:W-:-:S07]  /*8140*/  MOV R21, RZ ;  /* 0x000000ff00157202 */ /* 0x000fce0000000f00 */
.L_x_9419:
        /* <DEDUP_REMOVED lines=286> */
.L_x_9422:
[----:B------:R-:W-:Y:S01]  /*9330*/  SHF.R.U32.HI R20, RZ, 0x1, R29 ;  /* 0x00000001ff147819 */ /* 0x000fe2000001161d */
[----:B------:R-:W-:-:S07]  /*9340*/  IMAD.MOV.U32 R21, RZ, RZ, RZ ;  /* 0x000000ffff157224 */ /* 0x000fce00078e00ff */
.L_x_9421:
        /* <DEDUP_REMOVED lines=283> */
.L_x_9424:
[----:B------:R-:W-:Y:S01]  /*a500*/  SHF.R.U32.HI R20, RZ, 0x1, R13 ;  /* 0x00000001ff147819 */ /* 0x000fe2000001160d */
[----:B------:R-:W-:-:S07]  /*a510*/  IMAD.MOV.U32 R21, RZ, RZ, RZ ;  /* 0x000000ffff157224 */ /* 0x000fce00078e00ff */
.L_x_9423:
        /* <DEDUP_REMOVED lines=283> */
.L_x_9426:
[----:B------:R-:W-:Y:S02]  /*b6d0*/  SHF.R.U32.HI R20, RZ, 0x1, R20 ;  /* 0x00000001ff147819 */ /* 0x000fe40000011614 */
[----:B------:R-:W-:-:S07]  /*b6e0*/  MOV R21, RZ ;  /* 0x000000ff00157202 */ /* 0x000fce0000000f00 */
.L_x_9425:
[----:B------:R-:W-:-:S04]  /*b6f0*/  LEA R24, P0, R20, R24, 0x1 ;  /* 0x0000001814187211 */ /* 0x000fc800078008ff */
[----:B------:R-:W-:-:S05]  /*b700*/  LEA.HI.X R25, R20, R22, R21, 0x1, P0 ;  /* 0x0000001614197211 */ /* 0x000fca00000f0c15 */
[----:B------:R-:W2:Y:S02]  /*b710*/  LDG.E.U16 R24, desc[UR36][R24.64] ;  /* 0x0000002418187981 */ /* 0x000ea4000c1e1500 */
[C---:B--2---:R-:W-:Y:S02]  /*b720*/  PRMT R31, R24.reuse, 0x7770, RZ ;  /* 0x00007770181f7816 */ /* 0x044fe400000000ff */
[----:B------:R-:W-:-:S07]  /*b730*/  PRMT R32, R24, 0x7771, RZ ;  /* 0x0000777118207816 */ /* 0x000fce00000000ff */
.L_x_9418:
[----:B------:R-:W-:Y:S05]  /*b740*/  BSYNC.RECONVERGENT B0 ;  /* 0x0000000000007941 */ /* 0x000fea0003800200 */
.L_x_9417:
        /* <DEDUP_REMOVED lines=21> */
.L_x_9428:
[----:B------:R-:W-:Y:S05]  /*b8a0*/  BSYNC.RECONVERGENT B0 ;  /* 0x0000000000007941 */ /* 0x000fea0003800200 */
.L_x_9427:
[----:B------:R-:W-:Y:S02]  /*b8b0*/  IADD3 R0, PT, PT, R11, R0, R5 ;  /* 0x000000000b007210 */ /* 0x000fe40007ffe005 */
[----:B------:R-:W-:-:S03]  /*b8c0*/  IADD3 R3, PT, PT, R12, R3, R4 ;  /* 0x000000030c037210 */ /* 0x000fc60007ffe004 */
[----:B------:R-:W-:Y:S01]  /*b8d0*/  IMAD.IADD R0, R0, 0x1, R9 ;  /* 0x0000000100007824 */ /* 0x000fe200078e0209 */
[----:B------:R-:W-:-:S04]  /*b8e0*/  IADD3 R3, PT, PT, R3, R10, RZ ;  /* 0x0000000a03037210 */ /* 0x000fc80007ffe0ff */
[----:B------:R-:W-:Y:S02]  /*b8f0*/  PRMT R16, R3, 0x7610, R16 ;  /* 0x0000761003107816 */ /* 0x000fe40000000010 */
[----:B------:R-:W-:-:S07]  /*b900*/  PRMT R17, R0, 0x7610, R17 ;  /* 0x0000761000117816 */ /* 0x000fce0000000011 */
.L_x_9379:
[----:B------:R-:W-:Y:S05]  /*b910*/  BSYNC.RECONVERGENT B6 ;  /* 0x0000000000067941 */ /* 0x000fea0003800200 */
.L_x_9378:
        /* <DEDUP_REMOVED lines=16> */
.L_x_9432:
        /* <DEDUP_REMOVED lines=20> */
.L_x_9431:
[----:B------:R-:W-:Y:S05]  /*bb60*/  BSYNC.RECONVERGENT B0 ;  /* 0x0000000000007941 */ /* 0x000fea0003800200 */
.L_x_9430:
[----:B------:R-:W-:Y:S01]  /*bb70*/  MOV R4, R10 ;  /* 0x0000000a00047202 */ /* 0x000fe20000000f00 */
[----:B------:R-:W-:Y:S06]  /*bb80*/  @P1 BRA `(.L_x_9432) ;  /* 0xfffffffc00a41947 */ /* 0x000fec000383ffff */
.L_x_9429:
        /* <DEDUP_REMOVED lines=19> */
.L_x_9437:
        /* <DEDUP_REMOVED lines=20> */
.L_x_9436:
[----:B------:R-:W-:Y:S05]  /*be00*/  BSYNC.RECONVERGENT B0 ;  /* 0x0000000000007941 */ /* 0x000fea0003800200 */
.L_x_9435:
[----:B------:R-:W-:Y:S01]  /*be10*/  MOV R4, R7 ;  /* 0x0000000700047202 */ /* 0x000fe20000000f00 */
[----:B------:R-:W-:Y:S06]  /*be20*/  @P1 BRA `(.L_x_9437) ;  /* 0xfffffffc00a41947 */ /* 0x000fec000383ffff */
.L_x_9434:
[----:B------:R-:W-:Y:S01]  /*be30*/  ISETP.GE.U32.AND P0, PT, R0, 0x2, PT ;  /* 0x000000020000780c */ /* 0x000fe20003f06070 */
[----:B------:R-:W-:Y:S05]  /*be40*/  WARPSYNC.ALL ;  /* 0x0000000000007948 */ /* 0x000fea0003800000 */
[----:B------:R-:W-:Y:S07]  /*be50*/  BAR.SYNC.DEFER_BLOCKING 0x0 ;  /* 0x0000000000007b1d */ /* 0x000fee0000010000 */
[----:B------:R-:W-:Y:S05]  /*be60*/  @!P0 BRA `(.L_x_9433) ;  /* 0x00000000002c8947 */ /* 0x000fea0003800000 */
[----:B-1----:R-:W-:-:S07]  /*be70*/  HFMA2 R3, -RZ, RZ, 0, 5.9604644775390625e-08 ;  /* 0x00000001ff037431 */ /* 0x002fce00000001ff */
.L_x_9438:
[----:B------:R-:W-:Y:S02]  /*be80*/  LOP3.LUT R4, R16, 0xff, RZ, 0xc0, !PT ;  /* 0x000000ff10047812 */ /* 0x000fe400078ec0ff */
[----:B------:R-:W-:-:S03]  /*be90*/  LOP3.LUT R6, R17, 0xff, RZ, 0xc0, !PT ;  /* 0x000000ff11067812 */ /* 0x000fc600078ec0ff */
        /* <DEDUP_REMOVED lines=8> */
.L_x_9433:
        /* <DEDUP_REMOVED lines=287> */
.L_x_9439:
        /* <DEDUP_REMOVED lines=276> */
.L_x_9440:
        /* <DEDUP_REMOVED lines=286> */
.L_x_9442:
        /* <DEDUP_REMOVED lines=276> */
.L_x_9443:
        /* <DEDUP_REMOVED lines=24> */
.L_x_9445:
[----:B------:R-:W-:Y:S05]  /*106f0*/  BSYNC.RECONVERGENT B0 ;  /* 0x0000000000007941 */ /* 0x000fea0003800200 */
.L_x_9444:
        /* <DEDUP_REMOVED lines=35> */
.L_x_9447:
[----:B------:R-:W-:Y:S05]  /*10930*/  BSYNC.RECONVERGENT B0 ;  /* 0x0000000000007941 */ /* 0x000fea0003800200 */
.L_x_9446:
        /* <DEDUP_REMOVED lines=35> */
.L_x_9452:
        /* <DEDUP_REMOVED lines=11> */
.L_x_9451:
[----:B------:R-:W-:Y:S05]  /*10c20*/  BRA `(.L_x_9450) ;  /* 0x0000000000587947 */ /* 0x000fea0003800000 */
.L_x_9449:
        /* <DEDUP_REMOVED lines=11> */
.L_x_9453:
        /* <DEDUP_REMOVED lines=11> */
.L_x_9450:
[----:B------:R-:W-:Y:S05]  /*10d90*/  BSYNC.RECONVERGENT B0 ;  /* 0x0000000000007941 */ /* 0x000fea0003800200 */
.L_x_9448:
        /* <DEDUP_REMOVED lines=11> */
.L_x_9457:
        /* <DEDUP_REMOVED lines=16> */
.L_x_9456:
[----:B------:R-:W-:Y:S05]  /*10f50*/  BSYNC.RECONVERGENT B0 ;  /* 0x0000000000007941 */ /* 0x000fea0003800200 */
.L_x_9455:
[----:B------:R-:W-:-:S03]  /*10f60*/  UISETP.GT.U32.AND UP0, UPT, UR4, 0x3, UPT ;  /* 0x000000030400788c */ /* 0x000fc6000bf04070 */
[----:B------:R-:W-:-:S06]  /*10f70*/  UMOV UR4, UR7 ;  /* 0x0000000700047c82 */ /* 0x000fcc0008000000 */
[----:B------:R-:W-:Y:S05]  /*10f80*/  BRA.U UP0, `(.L_x_9457) ;  /* 0xfffffffd00b07547 */ /* 0x000fea000b83ffff */
.L_x_9454:
        /* <DEDUP_REMOVED lines=12> */
.L_x_9462:
        /* <DEDUP_REMOVED lines=15> */
.L_x_9461:
[----:B------:R-:W-:Y:S05]  /*11140*/  BSYNC.RECONVERGENT B0 ;  /* 0x0000000000007941 */ /* 0x000fea0003800200 */
.L_x_9460:
[----:B------:R-:W-:-:S03]  /*11150*/  UISETP.GT.U32.AND UP0, UPT, UR5, 0x7f, UPT ;  /* 0x0000007f0500788c */ /* 0x000fc6000bf04070 */
[----:B------:R-:W-:-:S06]  /*11160*/  UMOV UR5, UR7 ;  /* 0x0000000700057c82 */ /* 0x000fcc0008000000 */
[----:B------:R-:W-:Y:S05]  /*11170*/  BRA.U UP0, `(.L_x_9462) ;  /* 0xfffffffd00b47547 */ /* 0x000fea000b83ffff */
.L_x_9459:
[----:B------:R-:W-:Y:S01]  /*11180*/  BAR.SYNC.DEFER_BLOCKING 0x0 ;  /* 0x0000000000007b1d */ /* 0x000fe20000010000 */
[----:B------:R-:W-:-:S09]  /*11190*/  UISETP.GE.U32.AND UP0, UPT, UR4, 0x2, UPT ;  /* 0x000000020400788c */ /* 0x000fd2000bf06070 */
[----:B------:R-:W-:Y:S05]  /*111a0*/  BRA.U !UP0, `(.L_x_9458) ;  /* 0x00000001082c7547 */ /* 0x000fea000b800000 */
[----:B-12---:R-:W-:-:S07]  /*111b0*/  HFMA2 R0, -RZ, RZ, 0, 5.9604644775390625e-08 ;  /* 0x00000001ff007431 */ /* 0x006fce00000001ff */
.L_x_9463:
[----:B------:R-:W-:Y:S02]  /*111c0*/  LOP3.LUT R7, R25, 0xff, RZ, 0xc0, !PT ;  /* 0x000000ff19077812 */ /* 0x000fe400078ec0ff */
[----:B------:R-:W-:-:S03]  /*111d0*/  LOP3.LUT R3, R2, 0xff, RZ, 0xc0, !PT ;  /* 0x000000ff02037812 */ /* 0x000fc600078ec0ff */
        /* <DEDUP_REMOVED lines=8> */
.L_x_9458:
        /* <DEDUP_REMOVED lines=42> */
.L_x_9466:
        /* <DEDUP_REMOVED lines=19> */
.L_x_9467:
[----:B------:R-:W-:Y:S05]  /*11630*/  BRA `(.L_x_9468) ;  /* 0x0000000000047947 */ /* 0x000fea0003800000 */
.L_x_9465:
[----:B------:R2:W-:Y:S02]  /*11640*/  STG.E.U8 desc[UR36][R6.64], R2 ;  /* 0x0000000206007986 */ /* 0x0005e4000c101124 */
.L_x_9468:
[----:B------:R-:W3:Y:S02]  /*11650*/  LDCU.64 UR4, c[0x0][0x758] ;  /* 0x0000eb00ff0477ac */ /* 0x000ee40008000a00 */
[----:B---3--:R-:W-:-:S04]  /*11660*/  IADD3 R22, P0, PT, R22, UR4, RZ ;  /* 0x0000000416167c10 */ /* 0x008fc8000ff1e0ff */
[----:B------:R-:W-:-:S05]  /*11670*/  IADD3.X R23, PT, PT, RZ, UR5, RZ, P0, !PT ;  /* 0x00000005ff177c10 */ /* 0x000fca00087fe4ff */
[----:B------:R-:W-:Y:S01]  /*11680*/  STG.E.U8 desc[UR36][R22.64], R25 ;  /* 0x0000001916007986 */ /* 0x000fe2000c101124 */
[----:B------:R-:W-:Y:S05]  /*11690*/  EXIT ;  /* 0x000000000000794d */ /* 0x000fea0003800000 */
.L_x_9464:
        /* <DEDUP_REMOVED lines=10> */
.L_x_9469:
        /* <DEDUP_REMOVED lines=20> */
.L_x_9472:
        /* <DEDUP_REMOVED lines=19> */
.L_x_9473:
[----:B------:R-:W-:Y:S05]  /*119b0*/  BRA `(.L_x_9474) ;  /* 0x0000000000107947 */ /* 0x000fea0003800000 */
.L_x_9471:
[----:B------:R-:W3:Y:S02]  /*119c0*/  LDCU.64 UR4, c[0x0][0x758] ;  /* 0x0000eb00ff0477ac */ /* 0x000ee40008000a00 */
[----:B---3--:R-:W-:-:S04]  /*119d0*/  IADD3 R4, P0, PT, R24, UR4, RZ ;  /* 0x0000000418047c10 */ /* 0x008fc8000ff1e0ff */
[----:B------:R-:W-:-:S05]  /*119e0*/  IADD3.X R5, PT, PT, RZ, UR5, RZ, P0, !PT ;  /* 0x00000005ff057c10 */ /* 0x000fca00087fe4ff */
[----:B------:R3:W-:Y:S04]  /*119f0*/  STG.E.U8 desc[UR36][R4.64], R2 ;  /* 0x0000000204007986 */ /* 0x0007e8000c101124 */
.L_x_9474:
[----:B------:R-:W4:Y:S02]  /*11a00*/  LDCU.64 UR4, c[0x0][0x758] ;  /* 0x0000eb00ff0477ac */ /* 0x000f240008000a00 */
[----:B----4-:R-:W-:-:S05]  /*11a10*/  IADD3 R22, P0, PT, R22, UR4, RZ ;  /* 0x0000000416167c10 */ /* 0x010fca000ff1e0ff */
[----:B------:R-:W-:-:S05]  /*11a20*/  IMAD.X R23, RZ, RZ, UR5, P0 ;  /* 0x00000005ff177e24 */ /* 0x000fca00080e06ff */
[----:B------:R-:W-:Y:S01]  /*11a30*/  STG.E.U8 desc[UR36][R22.64], R25 ;  /* 0x0000001916007986 */ /* 0x000fe2000c101124 */
[----:B------:R-:W-:Y:S05]  /*11a40*/  EXIT ;  /* 0x000000000000794d */ /* 0x000fea0003800000 */
.L_x_9470:
[----:B------:R-:W-:Y:S04]  /*11a50*/  STG.E.U8 desc[UR36][R4.64], R2 ;  /* 0x0000000204007986 */ /* 0x000fe8000c101124 */
[----:B------:R-:W-:Y:S01]  /*11a60*/  STG.E.U8 desc[UR36][R4.64+0x1], R25 ;  /* 0x0000011904007986 */ /* 0x000fe2000c101124 */
[----:B------:R-:W-:Y:S05]  /*11a70*/  EXIT ;  /* 0x000000000000794d */ /* 0x000fea0003800000 */
.L_x_9441:
        /* <DEDUP_REMOVED lines=51> */
.L_x_9477:
        /* <DEDUP_REMOVED lines=19> */
.L_x_9478:
[----:B------:R-:W-:Y:S05]  /*11ee0*/  BRA `(.L_x_9479) ;  /* 0x0000000000047947 */ /* 0x000fea0003800000 */
.L_x_9476:
[----:B------:R2:W-:Y:S02]  /*11ef0*/  STG.E.U8 desc[UR36][R4.64], R16 ;  /* 0x0000001004007986 */ /* 0x0005e4000c101124 */
.L_x_9479:
[----:B------:R-:W3:Y:S02]  /*11f00*/  LDCU.64 UR4, c[0x0][0x758] ;  /* 0x0000eb00ff0477ac */ /* 0x000ee40008000a00 */
[----:B---3--:R-:W-:-:S05]  /*11f10*/  IADD3 R22, P0, PT, R22, UR4, RZ ;  /* 0x0000000416167c10 */ /* 0x008fca000ff1e0ff */
[----:B------:R-:W-:-:S05]  /*11f20*/  IMAD.X R23, RZ, RZ, UR5, P0 ;  /* 0x00000005ff177e24 */ /* 0x000fca00080e06ff */
[----:B------:R-:W-:Y:S01]  /*11f30*/  STG.E.U8 desc[UR36][R22.64], R17 ;  /* 0x0000001116007986 */ /* 0x000fe2000c101124 */
[----:B------:R-:W-:Y:S05]  /*11f40*/  EXIT ;  /* 0x000000000000794d */ /* 0x000fea0003800000 */
.L_x_9475:
        /* <DEDUP_REMOVED lines=11> */
.L_x_9480:
        /* <DEDUP_REMOVED lines=20> */
.L_x_9483:
        /* <DEDUP_REMOVED lines=19> */
.L_x_9484:
[----:B------:R-:W-:Y:S05]  /*12270*/  BRA `(.L_x_9485) ;  /* 0x0000000000107947 */ /* 0x000fea0003800000 */
.L_x_9482:
[----:B------:R-:W1:Y:S02]  /*12280*/  LDCU.64 UR4, c[0x0][0x758] ;  /* 0x0000eb00ff0477ac */ /* 0x000e640008000a00 */
[----:B-1----:R-:W-:-:S04]  /*12290*/  IADD3 R2, P0, PT, R25, UR4, RZ ;  /* 0x0000000419027c10 */ /* 0x002fc8000ff1e0ff */
[----:B------:R-:W-:-:S05]  /*122a0*/  IADD3.X R3, PT, PT, RZ, UR5, RZ, P0, !PT ;  /* 0x00000005ff037c10 */ /* 0x000fca00087fe4ff */
[----:B------:R1:W-:Y:S04]  /*122b0*/  STG.E.U8 desc[UR36][R2.64], R16 ;  /* 0x0000001002007986 */ /* 0x0003e8000c101124 */
.L_x_9485:
[----:B------:R-:W2:Y:S02]  /*122c0*/  LDCU.64 UR4, c[0x0][0x758] ;  /* 0x0000eb00ff0477ac */ /* 0x000ea40008000a00 */
[----:B--2---:R-:W-:-:S04]  /*122d0*/  IADD3 R22, P0, PT, R22, UR4, RZ ;  /* 0x0000000416167c10 */ /* 0x004fc8000ff1e0ff */
[----:B------:R-:W-:-:S05]  /*122e0*/  IADD3.X R23, PT, PT, RZ, UR5, RZ, P0, !PT ;  /* 0x00000005ff177c10 */ /* 0x000fca00087fe4ff */
[----:B------:R-:W-:Y:S01]  /*122f0*/  STG.E.U8 desc[UR36][R22.64], R17 ;  /* 0x0000001116007986 */ /* 0x000fe2000c101124 */
[----:B------:R-:W-:Y:S05]  /*12300*/  EXIT ;  /* 0x000000000000794d */ /* 0x000fea0003800000 */
.L_x_9481:
[----:B------:R-:W-:Y:S04]  /*12310*/  STG.E.U8 desc[UR36][R4.64], R16 ;  /* 0x0000001004007986 */ /* 0x000fe8000c101124 */
[----:B------:R-:W-:Y:S01]  /*12320*/  STG.E.U8 desc[UR36][R4.64+0x1], R17 ;  /* 0x0000011104007986 */ /* 0x000fe2000c101124 */
[----:B------:R-:W-:Y:S05]  /*12330*/  EXIT ;  /* 0x000000000000794d */ /* 0x000fea0003800000 */
.L_x_9486:
        /* <DEDUP_REMOVED lines=12> */
.L_x_10042:


//--------------------- .text._ZN2at6native13reduce_kernelILi128ELi4ENS0_8ReduceOpIhNS0_14func_wrapper_tIhZNS0_11sum_functorIhhhEclERNS_14TensorIteratorEEUlhhE_EEjhLi4ELi4EEEEEvT1_ --------------------------
	.section	.text._ZN2at6native13reduce_kernelILi128ELi4ENS0_8ReduceOpIhNS0_14func_wrapper_tIhZNS0_11sum_functorIhhhEclERNS_14TensorIteratorEEUlhhE_EEjhLi4ELi4EEEEEvT1_,"ax",@progbits
	.align	128
        .global         _ZN2at6native13reduce_kernelILi128ELi4ENS0_8ReduceOpIhNS0_14func_wrapper_tIhZNS0_11sum_functorIhhhEclERNS_14TensorIteratorEEUlhhE_EEjhLi4ELi4EEEEEvT1_
        .type           _ZN2at6native13reduce_kernelILi128ELi4ENS0_8ReduceOpIhNS0_14func_wrapper_tIhZNS0_11sum_functorIhhhEclERNS_14TensorIteratorEEUlhhE_EEjhLi4ELi4EEEEEvT1_,@function
        .size           _ZN2at6native13reduce_kernelILi128ELi4ENS0_8ReduceOpIhNS0_14func_wrapper_tIhZNS0_11sum_functorIhhhEclERNS_14TensorIteratorEEUlhhE_EEjhLi4ELi4EEEEEvT1_,(.L_x_10043 - _ZN2at6native13reduce_kernelILi128ELi4ENS0_8ReduceOpIhNS0_14func_wrapper_tIhZNS0_11sum_functorIhhhEclERNS_14TensorIteratorEEUlhhE_EEjhLi4ELi4EEEEEvT1_)
        .other          _ZN2at6native13reduce_kernelILi128ELi4ENS0_8ReduceOpIhNS0_14func_wrapper_tIhZNS0_11sum_functorIhhhEclERNS_14TensorIteratorEEUlhhE_EEjhLi4ELi4EEEEEvT1_,@"STO_CUDA_ENTRY STV_DEFAULT"
_ZN2at6native13reduce_kernelILi128ELi4ENS0_8ReduceOpIhNS0_14func_wrapper_tIhZNS0_11sum_functorIhhhEclERNS_14TensorIteratorEEUlhhE_EEjhLi4ELi4EEEEEvT1_:
.text._ZN2at6native13reduce_kernelILi128ELi4ENS0_8ReduceOpIhNS0_14func_wrapper_tIhZNS0_11sum_functorIhhhEclERNS_14TensorIteratorEEUlhhE_EEjhLi4ELi4EEEEEvT1_:
        /* <DEDUP_REMOVED lines=296> */
.L_x_9487:
        /* <DEDUP_REMOVED lines=31> */
.L_x_9491:
        /* <DEDUP_REMOVED lines=30> */
.L_x_9495:
[----:B------:R-:W-:Y:S05]  /*1650*/  BSYNC.RECONVERGENT B1 ;  /* 0x0000000000017941 */ /* 0x000fea0003800200 */
.L_x_9494:
[----:B------:R-:W0:Y:S01]  /*1660*/  LDC R0, c[0x0][0x388] ;  /* 0x0000e200ff007b82 */ /* 0x000e220000000800 */
[----:B------:R-:W-:-:S05]  /*1670*/  IADD3 R24, P0, PT, R9, 0x4, RZ ;  /* 0x0000000409187810 */ /* 0x000fca0007f1e0ff */
[----:B------:R-:W-:Y:S01]  /*1680*/  IMAD.X R25, RZ, RZ, R25, P0 ;  /* 0x000000ffff197224 */ /* 0x000fe200000e0619 */
[----:B0-----:R-:W-:-:S07]  /*1690*/  IADD3 R0, PT, PT, R7, -0x4, R0 ;  /* 0xfffffffc07007810 */ /* 0x001fce0007ffe000 */
.L_x_9493:
[----:B------:R-:W-:Y:S05]  /*16a0*/  BSYNC.RECONVERGENT B0 ;  /* 0x0000000000007941 */ /* 0x000fea0003800200 */
.L_x_9492:
        /* <DEDUP_REMOVED lines=18> */
.L_x_9498:
        /* <DEDUP_REMOVED lines=15> */
.L_x_9497:
[----:B------:R-:W-:Y:S05]  /*18c0*/  BSYNC.RECONVERGENT B0 ;  /* 0x0000000000007941 */ /* 0x000fea0003800200 */
.L_x_9496:
        /* <DEDUP_REMOVED lines=10> */
.L_x_9500:
[----:B------:R-:W-:Y:S05]  /*1970*/  BSYNC.RECONVERGENT B0 ;  /* 0x0000000000007941 */ /* 0x000fea0003800200 */
.L_x_9499:
[----:B------:R-:W-:Y:S02]  /*1980*/  IADD3 R6, PT, PT, R9, R8, R6 ;  /* 0x0000000809067210 */ /* 0x000fe40007ffe006 */
[----:B------:R-:W-:Y:S02]  /*1990*/  PRMT R24, RZ, 0x7610, R24 ;  /* 0x00007610ff187816 */ /* 0x000fe40000000018 */
[----:B------:R-:W-:Y:S01]  /*19a0*/  PRMT R18, RZ, 0x7610, R18 ;  /* 0x00007610ff127816 */ /* 0x000fe20000000012 */
[----:B------:R-:W-:Y:S01]  /*19b0*/  IMAD.IADD R6, R6, 0x1, R3 ;  /* 0x0000000106067824 */ /* 0x000fe200078e0203 */
[----:B------:R-:W-:-:S04]  /*19c0*/  PRMT R27, RZ, 0x7610, R27 ;  /* 0x00007610ff1b7816 */ /* 0x000fc8000000001b */
[----:B------:R-:W-:Y:S01]  /*19d0*/  PRMT R22, R6, 0x7610, R22 ;  /* 0x0000761006167816 */ /* 0x000fe20000000016 */
[----:B------:R-:W-:Y:S06]  /*19e0*/  BRA `(.L_x_9489) ;  /* 0x000000a800b07947 */ /* 0x000fec0003800000 */
.L_x_9490:
        /* <DEDUP_REMOVED lines=43> */
.L_x_9505:
        /* <DEDUP_REMOVED lines=56> */
.L_x_9504:
[----:B------:R-:W-:Y:S02]  /*2020*/  PRMT R31, R43, 0x7610, R31 ;  /* 0x000076102b1f7816 */ /* 0x000fe4000000001f */
[----:B------:R-:W-:Y:S02]  /*2030*/  PRMT R30, R42, 0x7610, R30 ;  /* 0x000076102a1e7816 */ /* 0x000fe4000000001e */
[----:B------:R-:W-:Y:S02]  /*2040*/  PRMT R42, R38, 0x7610, R42 ;  /* 0x00007610262a7816 */ /* 0x000fe4000000002a */
[----:B------:R-:W-:Y:S02]  /*2050*/  PRMT R43, R39, 0x7610, R43 ;  /* 0x00007610272b7816 */ /* 0x000fe4000000002b */
[----:B------:R-:W-:Y:S02]  /*2060*/  PRMT R38, R4, 0x7610, R38 ;  /* 0x0000761004267816 */ /* 0x000fe40000000026 */
[----:B------:R-:W-:-:S07]  /*2070*/  PRMT R39, R5, 0x7610, R39 ;  /* 0x0000761005277816 */ /* 0x000fce0000000027 */
.L_x_9503:
[----:B------:R-:W-:Y:S05]  /*2080*/  BSYNC.RECONVERGENT B0 ;  /* 0x0000000000007941 */ /* 0x000fea0003800200 */
.L_x_9502:
        /* <DEDUP_REMOVED lines=48> */
.L_x_9507:
[----:B------:R-:W-:Y:S05]  /*2390*/  BSYNC.RECONVERGENT B0 ;  /* 0x0000000000007941 */ /* 0x000fea0003800200 */
.L_x_9506:
        /* <DEDUP_REMOVED lines=30> */
.L_x_9509:
[----:B------:R-:W-:Y:S05]  /*2580*/  BSYNC.RECONVERGENT B0 ;  /* 0x0000000000007941 */ /* 0x000fea0003800200 */
.L_x_9508:
        /* <DEDUP_REMOVED lines=13> */
.L_x_9501:
        /* <DEDUP_REMOVED lines=41> */
.L_x_9514:
        /* <DEDUP_REMOVED lines=60> */
.L_x_9513:
[----:B------:R-:W-:Y:S02]  /*2cb0*/  PRMT R33, R45, 0x7610, R33 ;  /* 0x000076102d217816 */ /* 0x000fe40000000021 */
[----:B------:R-:W-:Y:S02]  /*2cc0*/  PRMT R42, R38, 0x7610, R42 ;  /* 0x00007610262a7816 */ /* 0x000fe4000000002a */
[----:B------:R-:W-:Y:S02]  /*2cd0*/  PRMT R38, R4, 0x7610, R38 ;  /* 0x0000761004267816 */ /* 0x000fe40000000026 */
[----:B------:R-:W-:-:S07]  /*2ce0*/  PRMT R45, R5, 0x7610, R45 ;  /* 0x00007610052d7816 */ /* 0x000fce000000002d */
.L_x_9512:
[----:B------:R-:W-:Y:S05]  /*2cf0*/  BSYNC.RECONVERGENT B0 ;  /* 0x0000000000007941 */ /* 0x000fea0003800200 */
.L_x_9511:
        /* <DEDUP_REMOVED lines=52> */
.L_x_9516:
[----:B------:R-:W-:Y:S05]  /*3040*/  BSYNC.RECONVERGENT B0 ;  /* 0x0000000000007941 */ /* 0x000fea0003800200 */
.L_x_9515:
        /* <DEDUP_REMOVED lines=32> */
.L_x_9518:
[----:B------:R-:W-:Y:S05]  /*3250*/  BSYNC.RECONVERGENT B0 ;  /* 0x0000000000007941 */ /* 0x000fea0003800200 */
.L_x_9517:
        /* <DEDUP_REMOVED lines=13> */
.L_x_9510:
        /* <DEDUP_REMOVED lines=49> */
.L_x_9526:
        /* <DEDUP_REMOVED lines=313> */
.L_x_9522:
        /* <DEDUP_REMOVED lines=245> */
.L_x_9523:
        /* <DEDUP_REMOVED lines=244> */
.L_x_9524:
        /* <DEDUP_REMOVED lines=244> */
.L_x_9525:
        /* <DEDUP_REMOVED lines=8> */
.L_x_9521:
        /* <DEDUP_REMOVED lines=23> */
.L_x_9520:
[----:B0-----:R-:W-:Y:S05]  /*7990*/  BSYNC.RECONVERGENT B0 ;  /* 0x0000000000007941 */ /* 0x001fea0003800200 */
.L_x_9519:
        /* <DEDUP_REMOVED lines=283> */
.L_x_9530:
[----:B------:R-:W-:Y:S01]  /*8b50*/  SHF.R.U32.HI R26, RZ, 0x2, R26 ;  /* 0x00000002ff1a7819 */ /* 0x000fe2000001161a */
[----:B------:R-:W-:-:S07]  /*8b60*/  IMAD.MOV.U32 R27, RZ, RZ, RZ ;  /* 0x000000ffff1b7224 */ /* 0x000fce00078e00ff */
.L_x_9529:
        /* <DEDUP_REMOVED lines=288> */
.L_x_9532:
[----:B------:R-:W-:Y:S02]  /*9d70*/  SHF.R.U32.HI R26, RZ, 0x2, R34 ;  /* 0x00000002ff1a7819 */ /* 0x000fe40000011622 */
[----:B------:R-:W-:-:S07]  /*9d80*/  MOV R27, RZ ;  /* 0x000000ff001b7202 */ /* 0x000fce0000000f00 */
.L_x_9531:
        /* <DEDUP_REMOVED lines=285> */
.L_x_9534:
[----:B------:R-:W-:Y:S02]  /*af60*/  SHF.R.U32.HI R26, RZ, 0x2, R38 ;  /* 0x00000002ff1a7819 */ /* 0x000fe40000011626 */
[----:B------:R-:W-:-:S07]  /*af70*/  MOV R27, RZ ;  /* 0x000000ff001b7202 */ /* 0x000fce0000000f00 */
.L_x_9533:
        /* <DEDUP_REMOVED lines=285> */
.L_x_9536:
[----:B------:R-:W-:Y:S02]  /*c150*/  SHF.R.U32.HI R26, RZ, 0x2, R26 ;  /* 0x00000002ff1a7819 */ /* 0x000fe4000001161a */
[----:B------:R-:W-:-:S07]  /*c160*/  MOV R27, RZ ;  /* 0x000000ff001b7202 */ /* 0x000fce0000000f00 */
.L_x_9535:
[----:B------:R-:W-:-:S04]  /*c170*/  LEA R22, P0, R26, R48, 0x2 ;  /* 0x000000301a167211 */ /* 0x000fc800078010ff */
[----:B------:R-:W-:-:S05]  /*c180*/  LEA.HI.X R23, R26, R21, R27, 0x2, P0 ;  /* 0x000000151a177211 */ /* 0x000fca00000f141b */
[----:B------:R-:W2:Y:S02]  /*c190*/  LDG.E R22, desc[UR36][R22.64] ;  /* 0x0000002416167981 */ /* 0x000ea4000c1e1900 */
[C---:B--2---:R-:W-:Y:S02]  /*c1a0*/  PRMT R44, R22.reuse, 0x7770, RZ ;  /* 0x00007770162c7816 */ /* 0x044fe400000000ff */
[C---:B------:R-:W-:Y:S02]  /*c1b0*/  PRMT R29, R22.reuse, 0x7771, RZ ;  /* 0x00007771161d7816 */ /* 0x040fe400000000ff */
[C---:B------:R-:W-:Y:S02]  /*c1c0*/  PRMT R46, R22.reuse, 0x7772, RZ ;  /* 0x00007772162e7816 */ /* 0x040fe400000000ff */
[----:B------:R-:W-:-:S07]  /*c1d0*/  PRMT R49, R22, 0x7773, RZ ;  /* 0x0000777316317816 */ /* 0x000fce00000000ff */
.L_x_9528:
[----:B------:R-:W-:Y:S05]  /*c1e0*/  BSYNC.RECONVERGENT B0 ;  /* 0x0000000000007941 */ /* 0x000fea0003800200 */
.L_x_9527:
        /* <DEDUP_REMOVED lines=31> */
.L_x_9538:
[----:B------:R-:W-:Y:S05]  /*c3e0*/  BSYNC.RECONVERGENT B0 ;  /* 0x0000000000007941 */ /* 0x000fea0003800200 */
.L_x_9537:
        /* <DEDUP_REMOVED lines=12> */
.L_x_9489:
[----:B------:R-:W-:Y:S05]  /*c4b0*/  BSYNC.RECONVERGENT B6 ;  /* 0x0000000000067941 */ /* 0x000fea0003800200 */
.L_x_9488:
        /* <DEDUP_REMOVED lines=22> */
.L_x_9542:
        /* <DEDUP_REMOVED lines=32> */
.L_x_9541:
[----:B------:R-:W-:Y:S05]  /*c820*/  BSYNC.RECONVERGENT B0 ;  /* 0x0000000000007941 */ /* 0x000fea0003800200 */
.L_x_9540:
[----:B------:R-:W-:Y:S01]  /*c830*/  IMAD.MOV.U32 R4, RZ, RZ, R12 ;  /* 0x000000ffff047224 */ /* 0x000fe200078e000c */
[----:B------:R-:W-:Y:S06]  /*c840*/  @P1 BRA `(.L_x_9542) ;  /* 0xfffffffc00741947 */ /* 0x000fec000383ffff */
.L_x_9539:
        /* <DEDUP_REMOVED lines=25> */
.L_x_9547:
        /* <DEDUP_REMOVED lines=31> */
.L_x_9546:
[----:B------:R-:W-:Y:S05]  /*cbd0*/  BSYNC.RECONVERGENT B0 ;  /* 0x0000000000007941 */ /* 0x000fea0003800200 */
.L_x_9545:
[----:B------:R-:W-:Y:S01]  /*cbe0*/  IMAD.MOV.U32 R4, RZ, RZ, R15 ;  /* 0x000000ffff047224 */ /* 0x000fe200078e000f */
[----:B------:R-:W-:Y:S06]  /*cbf0*/  @P1 BRA `(.L_x_9547) ;  /* 0xfffffffc00781947 */ /* 0x000fec000383ffff */
.L_x_9544:
[----:B------:R-:W-:Y:S01]  /*cc00*/  ISETP.GE.U32.AND P0, PT, R0, 0x2, PT ;  /* 0x000000020000780c */ /* 0x000fe20003f06070 */
[----:B------:R-:W-:Y:S05]  /*cc10*/  WARPSYNC.ALL ;  /* 0x0000000000007948 */ /* 0x000fea0003800000 */
[----:B------:R-:W-:Y:S07]  /*cc20*/  BAR.SYNC.DEFER_BLOCKING 0x0 ;  /* 0x0000000000007b1d */ /* 0x000fee0000010000 */
[----:B------:R-:W-:Y:S05]  /*cc30*/  @!P0 BRA `(.L_x_9543) ;  /* 0x00000000004c8947 */ /* 0x000fea0003800000 */
[----:B-1----:R-:W-:-:S07]  /*cc40*/  HFMA2 R3, -RZ, RZ, 0, 5.9604644775390625e-08 ;  /* 0x00000001ff037431 */ /* 0x002fce00000001ff */
.L_x_9548:
[----:B------:R-:W-:Y:S02]  /*cc50*/  LOP3.LUT R10, R24, 0xff, RZ, 0xc0, !PT ;  /* 0x000000ff180a7812 */ /* 0x000fe400078ec0ff */
[----:B------:R-:W-:Y:S02]  /*cc60*/  LOP3.LUT R4, R22, 0xff, RZ, 0xc0, !PT ;  /* 0x000000ff16047812 */ /* 0x000fe400078ec0ff */
[----:B------:R-:W-:Y:S01]  /*cc70*/  LOP3.LUT R8, R18, 0xff, RZ, 0xc0, !PT ;  /* 0x000000ff12087812 */ /* 0x000fe200078ec0ff */
[----:B------:R-:W1:Y:S01]  /*cc80*/  SHFL.DOWN PT, R9, R10, R3, 0x1f ;  /* 0x08001f030a097589 */ /* 0x000e6200000e0000 */
[----:B------:R-:W-:-:S03]  /*cc90*/  LOP3.LUT R6, R27, 0xff, RZ, 0xc0, !PT ;  /* 0x000000ff1b067812 */ /* 0x000fc600078ec0ff */
[----:B------:R-:W2:Y:S04]  /*cca0*/  SHFL.DOWN PT, R5, R4, R3, 0x1f ;  /* 0x08001f0304057589 */ /* 0x000ea800000e0000 */
[----:B------:R-:W3:Y:S04]  /*ccb0*/  SHFL.DOWN PT, R7, R8, R3, 0x1f ;  /* 0x08001f0308077589 */ /* 0x000ee800000e0000 */
[----:B------:R4:W5:Y:S02]  /*ccc0*/  SHFL.DOWN PT, R6, R6, R3, 0x1f ;  /* 0x08001f0306067589 */ /* 0x00096400000e0000 */
[----:B----4-:R-:W-:-:S02]  /*ccd0*/  IMAD.SHL.U32 R3, R3, 0x2, RZ ;  /* 0x0000000203037824 */ /* 0x010fc400078e00ff */
[----:B-1----:R-:W-:-:S03]  /*cce0*/  IMAD.IADD R9, R9, 0x1, R24 ;  /* 0x0000000109097824 */ /* 0x002fc600078e0218 */
[----:B------:R-:W-:Y:S02]  /*ccf0*/  ISETP.GE.AND P0, PT, R3, R0, PT ;  /* 0x000000000300720c */ /* 0x000fe40003f06270 */
[----:B--2---:R-:W-:Y:S02]  /*cd00*/  IADD3 R5, PT, PT, R5, R22, RZ ;  /* 0x0000001605057210 */ /* 0x004fe40007ffe0ff */
[----:B------:R-:W-:Y:S02]  /*cd10*/  PRMT R24, R9, 0x7610, R24 ;  /* 0x0000761009187816 */ /* 0x000fe40000000018 */
[----:B---3--:R-:W-:Y:S02]  /*cd20*/  IADD3 R7, PT, PT, R7, R18, RZ ;  /* 0x0000001207077210 */ /* 0x008fe40007ffe0ff */
[----:B------:R-:W-:Y:S01]  /*cd30*/  PRMT R22, R5, 0x7610, R22 ;  /* 0x0000761005167816 */ /* 0x000fe20000000016 */
[----:B-----5:R-:W-:Y:S01]  /*cd40*/  IMAD.IADD R27, R6, 0x1, R27 ;  /* 0x00000001061b7824 */ /* 0x020fe200078e021b */
[----:B------:R-:W-:-:S03]  /*cd50*/  PRMT R18, R7, 0x7610, R18 ;  /* 0x0000761007127816 */ /* 0x000fc60000000012 */
[----:B------:R-:W-:Y:S05]  /*cd60*/  @!P0 BRA `(.L_x_9548) ;  /* 0xfffffffc00b88947 */ /* 0x000fea000383ffff */
.L_x_9543:
        /* <DEDUP_REMOVED lines=287> */
.L_x_9549:
        /* <DEDUP_REMOVED lines=276> */
.L_x_9550:
        /* <DEDUP_REMOVED lines=276> */
.L_x_9551:
        /* <DEDUP_REMOVED lines=276> */
.L_x_9552:
        /* <DEDUP_REMOVED lines=13> */
[----:B------:R-:W-:Y:S02]  /*113f0*/  HFMA2 R8, -RZ, RZ, 0, 0 ;  /* 0x00000000ff087431 */ /* 0x000fe400000001ff */
        /* <DEDUP_REMOVED lines=272> */
.L_x_9554:
        /* <DEDUP_REMOVED lines=276> */
.L_x_9555:
        /* <DEDUP_REMOVED lines=276> */
.L_x_9556:
        /* <DEDUP_REMOVED lines=276> */
.L_x_9557:
        /* <DEDUP_REMOVED lines=26> */
.L_x_9559:
[----:B------:R-:W-:Y:S05]  /*15a60*/  BSYNC.RECONVERGENT B0 ;  /* 0x0000000000007941 */ /* 0x000fea0003800200 */
.L_x_9558:
        /* <DEDUP_REMOVED lines=35> */
.L_x_9561:
[----:B------:R-:W-:Y:S05]  /*15ca0*/  BSYNC.RECONVERGENT B0 ;  /* 0x0000000000007941 */ /* 0x000fea0003800200 */
.L_x_9560:
        /* <DEDUP_REMOVED lines=38> */
.L_x_9566:
[----:B------:R-:W1:Y:S01]  /*15f10*/  LDC.64 R6, c[0x0][0x770] ;  /* 0x0001dc00ff067b82 */ /* 0x000e620000000a00 */
[----:B------:R-:W-:-:S04]  /*15f20*/  IMAD.IADD R9, R17, 0x1, R0 ;  /* 0x0000000111097824 */ /* 0x000fc800078e0200 */
[----:B-1----:R-:W-:-:S05]  /*15f30*/  IMAD.WIDE.U32 R6, R9, 0x4, R6 ;  /* 0x0000000409067825 */ /* 0x002fca00078e0006 */
[----:B------:R-:W2:Y:S04]  /*15f40*/  LDG.E.U8 R8, desc[UR36][R6.64+0x1] ;  /* 0x0000012406087981 */ /* 0x000ea8000c1e1100 */
[----:B------:R-:W3:Y:S04]  /*15f50*/  LDG.E.U8 R9, desc[UR36][R6.64] ;  /* 0x0000002406097981 */ /* 0x000ee8000c1e1100 */
[----:B------:R-:W4:Y:S04]  /*15f60*/  LDG.E.U8 R13, desc[UR36][R6.64+0x3] ;  /* 0x00000324060d7981 */ /* 0x000f28000c1e1100 */
[----:B------:R-:W5:Y:S01]  /*15f70*/  LDG.E.U8 R11, desc[UR36][R6.64+0x2] ;  /* 0x00000224060b7981 */ /* 0x000f62000c1e1100 */
[----:B------:R-:W-:-:S04]  /*15f80*/  IADD3 R0, PT, PT, R3, R0, RZ ;  /* 0x0000000003007210 */ /* 0x000fc80007ffe0ff */
[----:B------:R-:W-:Y:S01]  /*15f90*/  ISETP.GE.U32.AND P1, PT, R0, UR8, PT ;  /* 0x0000000800007c0c */ /* 0x000fe2000bf26070 */
[--C-:B--2---:R-:W-:Y:S01]  /*15fa0*/  IMAD.IADD R8, R8, 0x1, R27.reuse ;  /* 0x0000000108087824 */ /* 0x104fe200078e021b */
[----:B---3--:R-:W-:Y:S02]  /*15fb0*/  IADD3 R9, PT, PT, R9, R18, RZ ;  /* 0x0000001209097210 */ /* 0x008fe40007ffe0ff */
[----:B----4-:R-:W-:Y:S02]  /*15fc0*/  IADD3 R13, PT, PT, R13, R22, RZ ;  /* 0x000000160d0d7210 */ /* 0x010fe40007ffe0ff */
[----:B------:R-:W-:Y:S02]  /*15fd0*/  PRMT R18, R9, 0x7610, R18 ;  /* 0x0000761009127816 */ /* 0x000fe40000000012 */
[----:B-----5:R-:W-:Y:S02]  /*15fe0*/  IADD3 R2, PT, PT, R11, R2, RZ ;  /* 0x000000020b027210 */ /* 0x020fe40007ffe0ff */
[----:B------:R-:W-:-:S02]  /*15ff0*/  PRMT R27, R8, 0x7610, R27 ;  /* 0x00007610081b7816 */ /* 0x000fc4000000001b */
[----:B------:R-:W-:Y:S01]  /*16000*/  PRMT R22, R13, 0x7610, R22 ;  /* 0x000076100d167816 */ /* 0x000fe20000000016 */
[----:B------:R-:W-:Y:S06]  /*16010*/  @!P1 BRA `(.L_x_9566) ;  /* 0xfffffffc00bc9947 */ /* 0x000fec000383ffff */
[----:B------:R-:W-:Y:S05]  /*16020*/  BSYNC.RECONVERGENT B1 ;  /* 0x0000000000017941 */ /* 0x000fea0003800200 */
.L_x_9565:
[----:B------:R-:W-:Y:S05]  /*16030*/  BRA `(.L_x_9564) ;  /* 0x0000000000807947 */ /* 0x000fea0003800000 */
.L_x_9563:
        /* <DEDUP_REMOVED lines=15> */
.L_x_9567:
[----:B------:R-:W-:-:S05]  /*16130*/  IADD3 R9, PT, PT, R17, R0, RZ ;  /* 0x0000000011097210 */ /* 0x000fca0007ffe0ff */
        /* <DEDUP_REMOVED lines=8> */
[----:B--2---:R-:W-:Y:S02]  /*161c0*/  IMAD.IADD R3, R3, 0x1, R18 ;  /* 0x0000000103037824 */ /* 0x004fe400078e0212 */
[----:B---3--:R-:W-:Y:S01]  /*161d0*/  IMAD.IADD R13, R13, 0x1, R22 ;  /* 0x000000010d0d7824 */ /* 0x008fe200078e0216 */
[----:B-----5:R-:W-:Y:S02]  /*161e0*/  IADD3 R10, PT, PT, R10, R27, RZ ;  /* 0x0000001b0a0a7210 */ /* 0x020fe40007ffe0ff */
[----:B------:R-:W-:Y:S02]  /*161f0*/  PRMT R18, R3, 0x7610, R18 ;  /* 0x0000761003127816 */ /* 0x000fe40000000012 */
[----:B------:R-:W-:Y:S02]  /*16200*/  IADD3 R2, PT, PT, R11, R2, RZ ;  /* 0x000000020b027210 */ /* 0x000fe40007ffe0ff */
[----:B------:R-:W-:-:S02]  /*16210*/  PRMT R27, R10, 0x7610, R27 ;  /* 0x000076100a1b7816 */ /* 0x000fc4000000001b */
[----:B------:R-:W-:Y:S01]  /*16220*/  PRMT R22, R13, 0x7610, R22 ;  /* 0x000076100d167816 */ /* 0x000fe20000000016 */
[----:B------:R-:W-:Y:S06]  /*16230*/  @!P1 BRA `(.L_x_9567) ;  /* 0xfffffffc00bc9947 */ /* 0x000fec000383ffff */
.L_x_9564:
[----:B------:R-:W-:Y:S05]  /*16240*/  BSYNC.RECONVERGENT B0 ;  /* 0x0000000000007941 */ /* 0x000fea0003800200 */
.L_x_9562:
        /* <DEDUP_REMOVED lines=17> */
.L_x_9571:
        /* <DEDUP_REMOVED lines=29> */
.L_x_9570:
[----:B------:R-:W-:Y:S05]  /*16530*/  BSYNC.RECONVERGENT B0 ;  /* 0x0000000000007941 */ /* 0x000fea0003800200 */
.L_x_9569:
[----:B------:R-:W-:-:S03]  /*16540*/  UISETP.GT.U32.AND UP0, UPT, UR4, 0x3, UPT ;  /* 0x000000030400788c */ /* 0x000fc6000bf04070 */
[----:B------:R-:W-:-:S06]  /*16550*/  UMOV UR4, UR7 ;  /* 0x0000000700047c82 */ /* 0x000fcc0008000000 */
[----:B------:R-:W-:Y:S05]  /*16560*/  BRA.U UP0, `(.L_x_9571) ;  /* 0xfffffffd007c7547 */ /* 0x000fea000b83ffff */
.L_x_9568:
        /* <DEDUP_REMOVED lines=17> */
[----:B--2---:R-:W-:-:S07]  /*16680*/  IMAD.U32 R3, RZ, RZ, UR5 ;  /* 0x00000005ff037e24 */ /* 0x004fce000f8e00ff */
.L_x_9576:
        /* <DEDUP_REMOVED lines=28> */
[----:B------:R1:W-:Y:S06]  /*16850*/  STS [R0], R3 ;  /* 0x0000000300007388 */ /* 0x0003ec0000000800 */
.L_x_9575:
[----:B------:R-:W-:Y:S05]  /*16860*/  BSYNC.RECONVERGENT B0 ;  /* 0x0000000000007941 */ /* 0x000fea0003800200 */
.L_x_9574:
[----:B-1----:R-:W-:Y:S01]  /*16870*/  MOV R3, R13 ;  /* 0x0000000d00037202 */ /* 0x002fe20000000f00 */
[----:B------:R-:W-:Y:S06]  /*16880*/  @P2 BRA `(.L_x_9576) ;  /* 0xfffffffc00802947 */ /* 0x000fec000383ffff */
.L_x_9573:
[----:B------:R-:W-:Y:S01]  /*16890*/  BAR.SYNC.DEFER_BLOCKING 0x0 ;  /* 0x0000000000007b1d */ /* 0x000fe20000010000 */
[----:B------:R-:W-:-:S09]  /*168a0*/  UISETP.GE.U32.AND UP0, UPT, UR4, 0x2, UPT ;  /* 0x000000020400788c */ /* 0x000fd2000bf06070 */
[----:B------:R-:W-:Y:S05]  /*168b0*/  BRA.U !UP0, `(.L_x_9572) ;  /* 0x0000000108447547 */ /* 0x000fea000b800000 */
[----:B-12---:R-:W-:-:S07]  /*168c0*/  HFMA2 R0, -RZ, RZ, 0, 5.9604644775390625e-08 ;  /* 0x00000001ff007431 */ /* 0x006fce00000001ff */
.L_x_9577:
        /* <DEDUP_REMOVED lines=16> */
.L_x_9572:
        /* <DEDUP_REMOVED lines=54> */
.L_x_9580:
        /* <DEDUP_REMOVED lines=19> */
.L_x_9581:
[----:B------:R-:W-:Y:S05]  /*16e60*/  BRA `(.L_x_9582) ;  /* 0x0000000000047947 */ /* 0x000fea0003800000 */
.L_x_9579:
[----:B------:R2:W-:Y:S02]  /*16e70*/  STG.E.U8 desc[UR36][R10.64], R18 ;  /* 0x000000120a007986 */ /* 0x0005e4000c101124 */
.L_x_9582:
        /* <DEDUP_REMOVED lines=23> */
.L_x_9584:
        /* <DEDUP_REMOVED lines=19> */
.L_x_9585:
[----:B------:R-:W-:Y:S05]  /*17120*/  BRA `(.L_x_9586) ;  /* 0x00000000000c7947 */ /* 0x000fea0003800000 */
.L_x_9583:
[----:B-1----:R-:W-:-:S04]  /*17130*/  IADD3 R4, P0, PT, R25, UR6, RZ ;  /* 0x0000000619047c10 */ /* 0x002fc8000ff1e0ff */
[----:B------:R-:W-:-:S05]  /*17140*/  IADD3.X R5, PT, PT, RZ, UR7, RZ, P0, !PT ;  /* 0x00000007ff057c10 */ /* 0x000fca00087fe4ff */
[----:B------:R1:W-:Y:S04]  /*17150*/  STG.E.U8 desc[UR36][R4.64], R2 ;  /* 0x0000000204007986 */ /* 0x0003e8000c101124 */
.L_x_9586:
[----:B------:R-:W1:Y:S02]  /*17160*/  LDCU.64 UR4, c[0x0][0x758] ;  /* 0x0000eb00ff0477ac */ /* 0x000e640008000a00 */
[----:B-1----:R-:W-:-:S04]  /*17170*/  IADD3 R2, P0, PT, R23, UR4, RZ ;  /* 0x0000000417027c10 */ /* 0x002fc8000ff1e0ff */
[----:B------:R-:W-:-:S05]  /*17180*/  IADD3.X R3, PT, PT, RZ, UR5, RZ, P0, !PT ;  /* 0x00000005ff037c10 */ /* 0x000fca00087fe4ff */
[----:B------:R-:W-:Y:S01]  /*17190*/  STG.E.U8 desc[UR36][R2.64], R22 ;  /* 0x0000001602007986 */ /* 0x000fe2000c101124 */
[----:B------:R-:W-:Y:S05]  /*171a0*/  EXIT ;  /* 0x000000000000794d */ /* 0x000fea0003800000 */
.L_x_9578:
        /* <DEDUP_REMOVED lines=16> */
.L_x_9587:
        /* <DEDUP_REMOVED lines=20> */
.L_x_9590:
        /* <DEDUP_REMOVED lines=19> */
.L_x_9591:
[----:B------:R-:W-:Y:S05]  /*17520*/  BRA `(.L_x_9592) ;  /* 0x0000000000107947 */ /* 0x000fea0003800000 */
.L_x_9589:
[----:B------:R-:W3:Y:S02]  /*17530*/  LDCU.64 UR4, c[0x0][0x758] ;  /* 0x0000eb00ff0477ac */ /* 0x000ee40008000a00 */
[----:B---3--:R-:W-:-:S04]  /*17540*/  IADD3 R28, P0, PT, R28, UR4, RZ ;  /* 0x000000041c1c7c10 */ /* 0x008fc8000ff1e0ff */
[----:B------:R-:W-:-:S05]  /*17550*/  IADD3.X R29, PT, PT, RZ, UR5, RZ, P0, !PT ;  /* 0x00000005ff1d7c10 */ /* 0x000fca00087fe4ff */
[----:B------:R3:W-:Y:S04]  /*17560*/  STG.E.U8 desc[UR36][R28.64], R18 ;  /* 0x000000121c007986 */ /* 0x0007e8000c101124 */
.L_x_9592:
        /* <DEDUP_REMOVED lines=23> */
.L_x_9594:
        /* <DEDUP_REMOVED lines=19> */
.L_x_9595:
[----:B------:R-:W-:Y:S05]  /*17810*/  BRA `(.L_x_9596) ;  /* 0x00000000000c7947 */ /* 0x000fea0003800000 */
.L_x_9593:
[----:B----4-:R-:W-:-:S04]  /*17820*/  IADD3 R4, P0, PT, R25, UR6, RZ ;  /* 0x0000000619047c10 */ /* 0x010fc8000ff1e0ff */
[----:B------:R-:W-:-:S05]  /*17830*/  IADD3.X R5, PT, PT, RZ, UR7, RZ, P0, !PT ;  /* 0x00000007ff057c10 */ /* 0x000fca00087fe4ff */
[----:B------:R4:W-:Y:S04]  /*17840*/  STG.E.U8 desc[UR36][R4.64], R2 ;  /* 0x0000000204007986 */ /* 0x0009e8000c101124 */
.L_x_9596:
[----:B------:R-:W4:Y:S02]  /*17850*/  LDCU.64 UR4, c[0x0][0x758] ;  /* 0x0000eb00ff0477ac */ /* 0x000f240008000a00 */
[----:B----4-:R-:W-:-:S05]  /*17860*/  IADD3 R2, P0, PT, R23, UR4, RZ ;  /* 0x0000000417027c10 */ /* 0x010fca000ff1e0ff */
[----:B-12---:R-:W-:-:S05]  /*17870*/  IMAD.X R3, RZ, RZ, UR5, P0 ;  /* 0x00000005ff037e24 */ /* 0x006fca00080e06ff */
[----:B------:R-:W-:Y:S01]  /*17880*/  STG.E.U8 desc[UR36][R2.64], R22 ;  /* 0x0000001602007986 */ /* 0x000fe2000c101124 */
[----:B------:R-:W-:Y:S05]  /*17890*/  EXIT ;  /* 0x000000000000794d */ /* 0x000fea0003800000 */
.L_x_9588:
[----:B------:R-:W-:Y:S04]  /*178a0*/  STG.E.U8 desc[UR36][R4.64], R18 ;  /* 0x0000001204007986 */ /* 0x000fe8000c101124 */
[----:B------:R-:W-:Y:S04]  /*178b0*/  STG.E.U8 desc[UR36][R4.64+0x1], R27 ;  /* 0x0000011b04007986 */ /* 0x000fe8000c101124 */
[----:B------:R-:W-:Y:S04]  /*178c0*/  STG.E.U8 desc[UR36][R4.64+0x2], R2 ;  /* 0x0000020204007986 */ /* 0x000fe8000c101124 */
[----:B------:R-:W-:Y:S01]  /*178d0*/  STG.E.U8 desc[UR36][R4.64+0x3], R22 ;  /* 0x0000031604007986 */ /* 0x000fe2000c101124 */
[----:B------:R-:W-:Y:S05]  /*178e0*/  EXIT ;  /* 0x000000000000794d */ /* 0x000fea0003800000 */
.L_x_9553:
        /* <DEDUP_REMOVED lines=63> */
.L_x_9599:
        /* <DEDUP_REMOVED lines=19> */
.L_x_9600:
[----:B------:R-:W-:Y:S05]  /*17e10*/  BRA `(.L_x_9601) ;  /* 0x0000000000047947 */ /* 0x000fea0003800000 */
.L_x_9598:
[----:B------:R2:W-:Y:S02]  /*17e20*/  STG.E.U8 desc[UR36][R8.64], R22 ;  /* 0x0000001608007986 */ /* 0x0005e4000c101124 */
.L_x_9601:
        /* <DEDUP_REMOVED lines=23> */
.L_x_9603:
        /* <DEDUP_REMOVED lines=19> */
.L_x_9604:
[----:B------:R-:W-:Y:S05]  /*180d0*/  BRA `(.L_x_9605) ;  /* 0x00000000000c7947 */ /* 0x000fea0003800000 */
.L_x_9602:
[----:B-1----:R-:W-:-:S05]  /*180e0*/  IADD3 R2, P0, PT, R25, UR6, RZ ;  /* 0x0000000619027c10 */ /* 0x002fca000ff1e0ff */
[----:B------:R-:W-:-:S05]  /*180f0*/  IMAD.X R3, RZ, RZ, UR7, P0 ;  /* 0x00000007ff037e24 */ /* 0x000fca00080e06ff */
[----:B------:R1:W-:Y:S03]  /*18100*/  STG.E.U8 desc[UR36][R2.64], R18 ;  /* 0x0000001202007986 */ /* 0x0003e6000c101124 */
.L_x_9605:
[----:B------:R-:W1:Y:S02]  /*18110*/  LDCU.64 UR4, c[0x0][0x758] ;  /* 0x0000eb00ff0477ac */ /* 0x000e640008000a00 */
[----:B-1----:R-:W-:-:S04]  /*18120*/  IADD3 R2, P0, PT, R23, UR4, RZ ;  /* 0x0000000417027c10 */ /* 0x002fc8000ff1e0ff */
[----:B------:R-:W-:-:S05]  /*18130*/  IADD3.X R3, PT, PT, RZ, UR5, RZ, P0, !PT ;  /* 0x00000005ff037c10 */ /* 0x000fca00087fe4ff */
[----:B------:R-:W-:Y:S01]  /*18140*/  STG.E.U8 desc[UR36][R2.64], R24 ;  /* 0x0000001802007986 */ /* 0x000fe2000c101124 */
[----:B------:R-:W-:Y:S05]  /*18150*/  EXIT ;  /* 0x000000000000794d */ /* 0x000fea0003800000 */
.L_x_9597:
        /* <DEDUP_REMOVED lines=17> */
.L_x_9606:
        /* <DEDUP_REMOVED lines=20> */
.L_x_9609:
        /* <DEDUP_REMOVED lines=19> */
.L_x_9610:
[----:B------:R-:W-:Y:S05]  /*184e0*/  BRA `(.L_x_9611) ;  /* 0x0000000000107947 */ /* 0x000fea0003800000 */
.L_x_9608:
[----:B------:R-:W1:Y:S02]  /*184f0*/  LDCU.64 UR4, c[0x0][0x758] ;  /* 0x0000eb00ff0477ac */ /* 0x000e640008000a00 */
[----:B-1----:R-:W-:-:S04]  /*18500*/  IADD3 R2, P0, PT, R29, UR4, RZ ;  /* 0x000000041d027c10 */ /* 0x002fc8000ff1e0ff */
[----:B------:R-:W-:-:S05]  /*18510*/  IADD3.X R3, PT, PT, RZ, UR5, RZ, P0, !PT ;  /* 0x00000005ff037c10 */ /* 0x000fca00087fe4ff */
[----:B------:R1:W-:Y:S04]  /*18520*/  STG.E.U8 desc[UR36][R2.64], R22 ;  /* 0x0000001602007986 */ /* 0x0003e8000c101124 */
.L_x_9611:
        /* <DEDUP_REMOVED lines=23> */
.L_x_9613:
        /* <DEDUP_REMOVED lines=19> */
.L_x_9614:
[----:B------:R-:W-:Y:S05]  /*187d0*/  BRA `(.L_x_9615) ;  /* 0x00000000000c7947 */ /* 0x000fea0003800000 */
.L_x_9612:
[----:B-1----:R-:W-:-:S04]  /*187e0*/  IADD3 R2, P0, PT, R25, UR6, RZ ;  /* 0x0000000619027c10 */ /* 0x002fc8000ff1e0ff */
[----:B------:R-:W-:-:S05]  /*187f0*/  IADD3.X R3, PT, PT, RZ, UR7, RZ, P0, !PT ;  /* 0x00000007ff037c10 */ /* 0x000fca00087fe4ff */
[----:B------:R1:W-:Y:S04]  /*18800*/  STG.E.U8 desc[UR36][R2.64], R18 ;  /* 0x0000001202007986 */ /* 0x0003e8000c101124 */
.L_x_9615:
[----:B------:R-:W1:Y:S02]  /*18810*/  LDCU.64 UR4, c[0x0][0x758] ;  /* 0x0000eb00ff0477ac */ /* 0x000e640008000a00 */
[----:B-1----:R-:W-:-:S04]  /*18820*/  IADD3 R2, P0, PT, R23, UR4, RZ ;  /* 0x0000000417027c10 */ /* 0x002fc8000ff1e0ff */
[----:B------:R-:W-:-:S05]  /*18830*/  IADD3.X R3, PT, PT, RZ, UR5, RZ, P0, !PT ;  /* 0x00000005ff037c10 */ /* 0x000fca00087fe4ff */
[----:B------:R-:W-:Y:S01]  /*18840*/  STG.E.U8 desc[UR36][R2.64], R24 ;  /* 0x0000001802007986 */ /* 0x000fe2000c101124 */
[----:B------:R-:W-:Y:S05]  /*18850*/  EXIT ;  /* 0x000000000000794d */ /* 0x000fea0003800000 */
.L_x_9607:
[----:B------:R-:W-:Y:S04]  /*18860*/  STG.E.U8 desc[UR36][R4.64], R22 ;  /* 0x0000001604007986 */ /* 0x000fe8000c101124 */
[----:B------:R-:W-:Y:S04]  /*18870*/  STG.E.U8 desc[UR36][R4.64+0x1], R27 ;  /* 0x0000011b04007986 */ /* 0x000fe8000c101124 */
[----:B------:R-:W-:Y:S04]  /*18880*/  STG.E.U8 desc[UR36][R4.64+0x2], R18 ;  /* 0x0000021204007986 */ /* 0x000fe8000c101124 */
[----:B------:R-:W-:Y:S01]  /*18890*/  STG.E.U8 desc[UR36][R4.64+0x3], R24 ;  /* 0x0000031804007986 */ /* 0x000fe2000c101124 */
[----:B------:R-:W-:Y:S05]  /*188a0*/  EXIT ;  /* 0x000000000000794d */ /* 0x000fea0003800000 */
.L_x_9616:
        /* <DEDUP_REMOVED lines=13> */
.L_x_10043:


//--------------------- .text._ZN2at6native13reduce_kernelILi512ELi1ENS0_8ReduceOpIbNS0_14func_wrapper_tIbZNS0_12prod_functorIbbbEclERNS_14TensorIteratorEEUlbbE_EEjbLi4ELi4EEEEEvT1_ --------------------------
	.section	.text._ZN2at6native13reduce_kernelILi512ELi1ENS0_8ReduceOpIbNS0_14func_wrapper_tIbZNS0_12prod_functorIbbbEclERNS_14TensorIteratorEEUlbbE_EEjbLi4ELi4EEEEEvT1_,"ax",@progbits
	.align	128
        .global         _ZN2at6native13reduce_kernelILi512ELi1ENS0_8ReduceOpIbNS0_14func_wrapper_tIbZNS0_12prod_functorIbbbEclERNS_14TensorIteratorEEUlbbE_EEjbLi4ELi4EEEEEvT1_
        .type           _ZN2at6native13reduce_kernelILi512ELi1ENS0_8ReduceOpIbNS0_14func_wrapper_tIbZNS0_12prod_functorIbbbEclERNS_14TensorIteratorEEUlbbE_EEjbLi4ELi4EEEEEvT1_,@function
        .size           _ZN2at6native13reduce_kernelILi512ELi1ENS0_8ReduceOpIbNS0_14func_wrapper_tIbZNS0_12prod_functorIbbbEclERNS_14TensorIteratorEEUlbbE_EEjbLi4ELi4EEEEEvT1_,(.L_x_10044 - _ZN2at6native13reduce_kernelILi512ELi1ENS0_8ReduceOpIbNS0_14func_wrapper_tIbZNS0_12prod_functorIbbbEclERNS_14TensorIteratorEEUlbbE_EEjbLi4ELi4EEEEEvT1_)
        .other          _ZN2at6native13reduce_kernelILi512ELi1ENS0_8ReduceOpIbNS0_14func_wrapper_tIbZNS0_12prod_functorIbbbEclERNS_14TensorIteratorEEUlbbE_EEjbLi4ELi4EEEEEvT1_,@"STO_CUDA_ENTRY STV_DEFAULT"
_ZN2at6native13reduce_kernelILi512ELi1ENS0_8ReduceOpIbNS0_14func_wrapper_tIbZNS0_12prod_functorIbbbEclERNS_14TensorIteratorEEUlbbE_EEjbLi4ELi4EEEEEvT1_:
.text._ZN2at6native13reduce_kernelILi512ELi1ENS0_8ReduceOpIbNS0_14func_wrapper_tIbZNS0_12prod_functorIbbbEclERNS_14TensorIteratorEEUlbbE_EEjbLi4ELi4EEEEEvT1_:
        /* <DEDUP_REMOVED lines=295> */
.L_x_9617:
[----:B------:R-:W0:Y:S01]  /*1270*/  LDCU.64 UR4, c[0x0][0x388] ;  /* 0x00007100ff0477ac */ /* 0x000e220008000a00 */
[----:B------:R-:W-:Y:S01]  /*1280*/  BSSY.RECONVERGENT B0, `(.L_x_9618) ;  /* 0x0000a1c000007945 */ /* 0x000fe20003800200 */
[----:B------:R-:W1:Y:S01]  /*1290*/  LDCU.64 UR36, c[0x0][0x358] ;  /* 0x00006b00ff2477ac */ /* 0x000e620008000a00 */
[----:B0-----:R-:W-:-:S04]  /*12a0*/  MOV R22, UR4 ;  /* 0x0000000400167c02 */ /* 0x001fc80008000f00 */
        /* <DEDUP_REMOVED lines=15> */
[----:B0-----:R-:W-:Y:S01]  /*13a0*/  MOV R3, UR4 ;  /* 0x0000000400037c02 */ /* 0x001fe20008000f00 */
[----:B------:R-:W-:Y:S01]  /*13b0*/  IMAD.U32 R8, RZ, RZ, UR4 ;  /* 0x00000004ff087e24 */ /* 0x000fe2000f8e00ff */
[----:B-1----:R-:W-:-:S08]  /*13c0*/  MOV R2, UR5 ;  /* 0x0000000500027c02 */ /* 0x002fd00008000f00 */
        /* <DEDUP_REMOVED lines=22> */
[----:B------:R-:W-:-:S04]  /*1530*/  ISETP.NE.AND P0, PT, R2, RZ, P0 ;  /* 0x000000ff0200720c */ /* 0x000fc80000705270 */
[----:B------:R-:W-:-:S09]  /*1540*/  SEL R8, RZ, 0x1, !P0 ;  /* 0x00000001ff087807 */ /* 0x000fd20004000000 */
.L_x_9624:
[----:B------:R-:W-:Y:S05]  /*1550*/  BSYNC.RECONVERGENT B2 ;  /* 0x0000000000027941 */ /* 0x000fea0003800200 */
.L_x_9623:
[----:B------:R-:W-:Y:S02]  /*1560*/  IADD3 R4, P0, PT, R10, 0x4, RZ ;  /* 0x000000040a047810 */ /* 0x000fe40007f1e0ff */
[----:B------:R-:W-:-:S03]  /*1570*/  IADD3 R2, PT, PT, R9, -0x4, R22 ;  /* 0xfffffffc09027810 */ /* 0x000fc60007ffe016 */
[----:B------:R-:W-:-:S08]  /*1580*/  IMAD.X R5, RZ, RZ, R11, P0 ;  /* 0x000000ffff057224 */ /* 0x000fd000000e060b */
.L_x_9622:
[----:B------:R-:W-:Y:S05]  /*1590*/  BSYNC.RECONVERGENT B1 ;  /* 0x0000000000017941 */ /* 0x000fea0003800200 */
.L_x_9621:
[----:B------:R-:W-:Y:S01]  /*15a0*/  LEA R9, R19, 0x3, 0x2 ;  /* 0x0000000313097811 */ /* 0x000fe200078e10ff */
[----:B------:R-:W-:Y:S01]  /*15b0*/  BSSY.RECONVERGENT B1, `(.L_x_9625) ;  /* 0x000001f000017945 */ /* 0x000fe20003800200 */
[----:B------:R-:W-:Y:S02]  /*15c0*/  PRMT R10, R3, 0x7610, R10 ;  /* 0x00007610030a7816 */ /* 0x000fe4000000000a */
[----:B------:R-:W-:Y:S02]  /*15d0*/  ISETP.GE.U32.AND P0, PT, R9, R2, PT ;  /* 0x000000020900720c */ /* 0x000fe40003f06070 */
[----:B------:R-:W-:-:S11]  /*15e0*/  PRMT R9, R3, 0x7610, R9 ;  /* 0x0000761003097816 */ /* 0x000fd60000000009 */
[----:B------:R-:W-:Y:S05]  /*15f0*/  @P0 BRA `(.L_x_9626) ;  /* 0x0000000000680947 */ /* 0x000fea0003800000 */
[----:B------:R-:W-:Y:S01]  /*1600*/  PRMT R3, R3, 0x9910, RZ ;  /* 0x0000991003037816 */ /* 0x000fe200000000ff */
[----:B------:R-:W-:Y:S01]  /*1610*/  BSSY.RECONVERGENT B2, `(.L_x_9627) ;  /* 0x0000014000027945 */ /* 0x000fe20003800200 */
[----:B------:R-:W-:Y:S02]  /*1620*/  LOP3.LUT P3, RZ, R8, 0xff, RZ, 0xc0, !PT ;  /* 0x000000ff08ff7812 */ /* 0x000fe4000786c0ff */
[----:B------:R-:W-:-:S04]  /*1630*/  ISETP.NE.AND P0, PT, R3, RZ, PT ;  /* 0x000000ff0300720c */ /* 0x000fc80003f05270 */
[----:B------:R-:W-:Y:S02]  /*1640*/  PLOP3.LUT P1, PT, P0, PT, PT, 0x80, 0x8 ;  /* 0x000000000008781c */ /* 0x000fe4000072f070 */
[----:B------:R-:W-:-:S13]  /*1650*/  PLOP3.LUT P2, PT, P0, PT, PT, 0x80, 0x8 ;  /* 0x000000000008781c */ /* 0x000fda000074f070 */
.L_x_9628:
        /* <DEDUP_REMOVED lines=10> */
[----:B------:R-:W-:-:S02]  /*1700*/  ISETP.NE.AND P3, PT, R3, RZ, P3 ;  /* 0x000000ff0300720c */ /* 0x000fc40001f65270 */
[----:B------:R-:W-:Y:S02]  /*1710*/  ISETP.NE.AND P2, PT, R10, RZ, P2 ;  /* 0x000000ff0a00720c */ /* 0x000fe40001745270 */
[----:B------:R-:W-:Y:S02]  /*1720*/  ISETP.NE.AND P1, PT, R11, RZ, P1 ;  /* 0x000000ff0b00720c */ /* 0x000fe40000f25270 */
[----:B------:R-:W-:Y:S01]  /*1730*/  ISETP.NE.AND P0, PT, R12, RZ, P0 ;  /* 0x000000ff0c00720c */ /* 0x000fe20000705270 */
[----:B------:R-:W-:-:S12]  /*1740*/  @!P4 BRA `(.L_x_9628) ;  /* 0xfffffffc00c4c947 */ /* 0x000fd8000383ffff */
[----:B------:R-:W-:Y:S05]  /*1750*/  BSYNC.RECONVERGENT B2 ;  /* 0x0000000000027941 */ /* 0x000fea0003800200 */
.L_x_9627:
[----:B------:R-:W-:Y:S02]  /*1760*/  SEL R8, RZ, 0x1, !P3 ;  /* 0x00000001ff087807 */ /* 0x000fe40005800000 */
[----:B------:R-:W-:Y:S02]  /*1770*/  SEL R10, RZ, 0x1, !P2 ;  /* 0x00000001ff0a7807 */ /* 0x000fe40005000000 */
[----:B------:R-:W-:Y:S02]  /*1780*/  SEL R9, RZ, 0x1, !P1 ;  /* 0x00000001ff097807 */ /* 0x000fe40004800000 */
[----:B------:R-:W-:-:S07]  /*1790*/  SEL R3, RZ, 0x1, !P0 ;  /* 0x00000001ff037807 */ /* 0x000fce0004000000 */
.L_x_9626:
[----:B------:R-:W-:Y:S05]  /*17a0*/  BSYNC.RECONVERGENT B1 ;  /* 0x0000000000017941 */ /* 0x000fea0003800200 */
.L_x_9625:
[----:B------:R-:W-:Y:S01]  /*17b0*/  ISETP.NE.AND P0, PT, RZ, UR20, PT ;  /* 0x00000014ff007c0c */ /* 0x000fe2000bf05270 */
[----:B------:R-:W-:Y:S01]  /*17c0*/  BSSY.RECONVERGENT B1, `(.L_x_9629) ;  /* 0x0000012000017945 */ /* 0x000fe20003800200 */
[----:B------:R-:W-:Y:S02]  /*17d0*/  ISETP.NE.AND P1, PT, RZ, UR21, PT ;  /* 0x00000015ff007c0c */ /* 0x000fe4000bf25270 */
[----:B------:R-:W-:Y:S02]  /*17e0*/  ISETP.NE.AND P2, PT, R6, RZ, P0 ;  /* 0x000000ff0600720c */ /* 0x000fe40000745270 */
[----:B------:R-:W-:Y:S02]  /*17f0*/  ISETP.NE.AND P1, PT, R0, RZ, P1 ;  /* 0x000000ff0000720c */ /* 0x000fe40000f25270 */
[----:B------:R-:W-:Y:S02]  /*1800*/  LOP3.LUT P0, RZ, R10, 0xff, RZ, 0xc0, !PT ;  /* 0x000000ff0aff7812 */ /* 0x000fe4000780c0ff */
[----:B------:R-:W-:-:S02]  /*1810*/  PLOP3.LUT P2, PT, P2, P1, PT, 0xf8, 0x8f ;  /* 0x00000000008f781c */ /* 0x000fc40001743f70 */
[----:B------:R-:W-:-:S11]  /*1820*/  LOP3.LUT P1, RZ, R9, 0xff, RZ, 0xc0, !PT ;  /* 0x000000ff09ff7812 */ /* 0x000fd6000782c0ff */
        /* <DEDUP_REMOVED lines=8> */
[----:B------:R-:W-:-:S04]  /*18b0*/  LOP3.LUT P2, RZ, R8, 0xff, RZ, 0xc0, !PT ;  /* 0x000000ff08ff7812 */ /* 0x000fc8000784c0ff */
[----:B--2---:R-:W-:-:S04]  /*18c0*/  ISETP.NE.AND P2, PT, R4, RZ, P2 ;  /* 0x000000ff0400720c */ /* 0x004fc80001745270 */
[----:B------:R-:W-:-:S09]  /*18d0*/  SEL R8, RZ, 0x1, !P2 ;  /* 0x00000001ff087807 */ /* 0x000fd20005000000 */
.L_x_9630:
[----:B------:R-:W-:Y:S05]  /*18e0*/  BSYNC.RECONVERGENT B1 ;  /* 0x0000000000017941 */ /* 0x000fea0003800200 */
.L_x_9629:
[----:B------:R-:W-:Y:S02]  /*18f0*/  LOP3.LUT P2, RZ, R8, 0xff, RZ, 0xc0, !PT ;  /* 0x000000ff08ff7812 */ /* 0x000fe4000784c0ff */
[----:B------:R-:W-:Y:S02]  /*1900*/  LOP3.LUT P3, RZ, R3, 0xff, RZ, 0xc0, !PT ;  /* 0x000000ff03ff7812 */ /* 0x000fe4000786c0ff */
[----:B------:R-:W-:-:S04]  /*1910*/  PLOP3.LUT P0, PT, P1, P2, P0, 0x80, 0x0 ;  /* 0x000000000000781c */ /* 0x000fc80000f05000 */
[----:B------:R-:W-:-:S04]  /*1920*/  PLOP3.LUT P0, PT, P0, P3, PT, 0x80, 0x8 ;  /* 0x000000000008781c */ /* 0x000fc80000707070 */
[----:B------:R-:W-:Y:S01]  /*1930*/  SEL R17, RZ, 0x1, !P0 ;  /* 0x00000001ff117807 */ /* 0x000fe20004000000 */
[----:B------:R-:W-:Y:S08]  /*1940*/  BRA `(.L_x_9619) ;  /* 0x0000009800bc7947 */ /* 0x000ff00003800000 */
.L_x_9620:
        /* <DEDUP_REMOVED lines=9> */
[----:B------:R-:W-:Y:S02]  /*19e0*/  IMAD.U32 R7, RZ, RZ, UR4 ;  /* 0x00000004ff077e24 */ /* 0x000fe4000f8e00ff */
[----:B------:R-:W-:Y:S02]  /*19f0*/  IMAD.U32 R2, RZ, RZ, UR4 ;  /* 0x00000004ff027e24 */ /* 0x000fe4000f8e00ff */
[----:B0-----:R-:W-:-:S05]  /*1a00*/  IMAD R3, R0, 0x3, R19 ;  /* 0x0000000300037824 */ /* 0x001fca00078e0213 */
[----:B------:R-:W-:Y:S02]  /*1a10*/  ISETP.GE.U32.AND P0, PT, R3, R22, PT ;  /* 0x000000160300720c */ /* 0x000fe40003f06070 */
[----:B------:R-:W-:-:S11]  /*1a20*/  MOV R3, UR4 ;  /* 0x0000000400037c02 */ /* 0x000fd60008000f00 */
[----:B------:R-:W-:Y:S05]  /*1a30*/  @P0 BRA `(.L_x_9633) ;  /* 0x0000000000a80947 */ /* 0x000fea0003800000 */
[----:B------:R-:W-:Y:S01]  /*1a40*/  PRMT R2, R6, 0x9910, RZ ;  /* 0x0000991006027816 */ /* 0x000fe200000000ff */
[----:B------:R-:W-:Y:S03]  /*1a50*/  BSSY.RECONVERGENT B2, `(.L_x_9634) ;  /* 0x000001c000027945 */ /* 0x000fe60003800200 */
[----:B------:R-:W-:-:S04]  /*1a60*/  ISETP.NE.AND P0, PT, R2, RZ, PT ;  /* 0x000000ff0200720c */ /* 0x000fc80003f05270 */
[----:B------:R-:W-:Y:S02]  /*1a70*/  PLOP3.LUT P1, PT, P0, PT, PT, 0x80, 0x8 ;  /* 0x000000000008781c */ /* 0x000fe4000072f070 */
[----:B------:R-:W-:Y:S02]  /*1a80*/  PLOP3.LUT P2, PT, P0, PT, PT, 0x80, 0x8 ;  /* 0x000000000008781c */ /* 0x000fe4000074f070 */
[----:B------:R-:W-:-:S13]  /*1a90*/  PLOP3.LUT P3, PT, P0, PT, PT, 0x80, 0x8 ;  /* 0x000000000008781c */ /* 0x000fda000076f070 */
.L_x_9635:
[C---:B------:R-:W-:Y:S02]  /*1aa0*/  IADD3 R7, PT, PT, R19.reuse, R0, RZ ;  /* 0x0000000013077210 */ /* 0x040fe40007ffe0ff */
[-C--:B------:R-:W-:Y:S02]  /*1ab0*/  IADD3 R2, P4, PT, R19, R4.reuse, RZ ;  /* 0x0000000413027210 */ /* 0x080fe40007f9e0ff */
[CC--:B------:R-:W-:Y:S01]  /*1ac0*/  IADD3 R6, P5, PT, R7.reuse, R4.reuse, RZ ;  /* 0x0000000407067210 */ /* 0x0c0fe20007fbe0ff */
[--C-:B------:R-:W-:Y:S01]  /*1ad0*/  IMAD.IADD R9, R7, 0x1, R0.reuse ;  /* 0x0000000107097824 */ /* 0x100fe200078e0200 */
[-C--:B------:R-:W-:Y:S02]  /*1ae0*/  IADD3.X R3, PT, PT, RZ, R5.reuse, RZ, P4, !PT ;  /* 0x00000005ff037210 */ /* 0x080fe400027fe4ff */
[----:B------:R-:W-:Y:S01]  /*1af0*/  IADD3.X R7, PT, PT, RZ, R5, RZ, P5, !PT ;  /* 0x00000005ff077210 */ /* 0x000fe20002ffe4ff */
[C---:B------:R-:W-:Y:S01]  /*1b00*/  IMAD.IADD R19, R9.reuse, 0x1, R0 ;  /* 0x0000000109137824 */ /* 0x040fe200078e0200 */
[----:B------:R-:W-:-:S02]  /*1b10*/  IADD3 R8, P4, PT, R9, R4, RZ ;  /* 0x0000000409087210 */ /* 0x000fc40007f9e0ff */
[----:B------:R-:W2:Y:S02]  /*1b20*/  LDG.E.U8 R3, desc[UR36][R2.64] ;  /* 0x0000002402037981 */ /* 0x000ea4000c1e1100 */
[C---:B------:R-:W-:Y:S01]  /*1b30*/  IADD3 R10, P5, PT, R19.reuse, R4, RZ ;  /* 0x00000004130a7210 */ /* 0x040fe20007fbe0ff */
[----:B------:R-:W-:Y:S01]  /*1b40*/  IMAD.X R9, RZ, RZ, R5, P4 ;  /* 0x000000ffff097224 */ /* 0x000fe200020e0605 */
[----:B------:R-:W3:Y:S02]  /*1b50*/  LDG.E.U8 R6, desc[UR36][R6.64] ;  /* 0x0000002406067981 */ /* 0x000ee4000c1e1100 */
[----:B------:R-:W-:Y:S02]  /*1b60*/  IADD3.X R11, PT, PT, RZ, R5, RZ, P5, !PT ;  /* 0x00000005ff0b7210 */ /* 0x000fe40002ffe4ff */
[----:B------:R-:W4:Y:S04]  /*1b70*/  LDG.E.U8 R8, desc[UR36][R8.64] ;  /* 0x0000002408087981 */ /* 0x000f28000c1e1100 */
[----:B------:R-:W5:Y:S01]  /*1b80*/  LDG.E.U8 R10, desc[UR36][R10.64] ;  /* 0x000000240a0a7981 */ /* 0x000f62000c1e1100 */
[----:B------:R-:W-:-:S04]  /*1b90*/  IMAD.IADD R19, R19, 0x1, R0 ;  /* 0x0000000113137824 */ /* 0x000fc800078e0200 */
[----:B------:R-:W-:-:S05]  /*1ba0*/  IMAD R13, R0, 0x3, R19 ;  /* 0x00000003000d7824 */ /* 0x000fca00078e0213 */
[----:B------:R-:W-:Y:S02]  /*1bb0*/  ISETP.GE.U32.AND P4, PT, R13, R22, PT ;  /* 0x000000160d00720c */ /* 0x000fe40003f86070 */
[----:B--2---:R-:W-:Y:S02]  /*1bc0*/  ISETP.NE.AND P3, PT, R3, RZ, P3 ;  /* 0x000000ff0300720c */ /* 0x004fe40001f65270 */
[----:B---3--:R-:W-:Y:S02]  /*1bd0*/  ISETP.NE.AND P2, PT, R6, RZ, P2 ;  /* 0x000000ff0600720c */ /* 0x008fe40001745270 */
[----:B----4-:R-:W-:Y:S02]  /*1be0*/  ISETP.NE.AND P1, PT, R8, RZ, P1 ;  /* 0x000000ff0800720c */ /* 0x010fe40000f25270 */
[----:B-----5:R-:W-:-:S05]  /*1bf0*/  ISETP.NE.AND P0, PT, R10, RZ, P0 ;  /* 0x000000ff0a00720c */ /* 0x020fca0000705270 */
[----:B------:R-:W-:Y:S08]  /*1c00*/  @!P4 BRA `(.L_x_9635) ;  /* 0xfffffffc00a4c947 */ /* 0x000ff0000383ffff */
[----:B------:R-:W-:Y:S05]  /*1c10*/  BSYNC.RECONVERGENT B2 ;  /* 0x0000000000027941 */ /* 0x000fea0003800200 */
.L_x_9634:
[----:B------:R-:W-:Y:S02]  /*1c20*/  SEL R2, RZ, 0x1, !P3 ;  /* 0x00000001ff027807 */ /* 0x000fe40005800000 */
[----:B------:R-:W-:Y:S02]  /*1c30*/  ISETP.NE.AND P4, PT, R10, RZ, PT ;  /* 0x000000ff0a00720c */ /* 0x000fe40003f85270 */
[----:B------:R-:W-:Y:S02]  /*1c40*/  ISETP.NE.AND P5, PT, R8, RZ, PT ;  /* 0x000000ff0800720c */ /* 0x000fe40003fa5270 */
[----:B------:R-:W-:Y:S02]  /*1c50*/  ISETP.NE.AND P6, PT, R6, RZ, PT ;  /* 0x000000ff0600720c */ /* 0x000fe40003fc5270 */
        /* <DEDUP_REMOVED lines=8> */
.L_x_9633:
[----:B------:R-:W-:Y:S05]  /*1ce0*/  BSYNC.RECONVERGENT B1 ;  /* 0x0000000000017941 */ /* 0x000fea0003800200 */
.L_x_9632:
        /* <DEDUP_REMOVED lines=32> */
.L_x_9637:
[----:B------:R-:W-:Y:S05]  /*1ef0*/  BSYNC.RECONVERGENT B1 ;  /* 0x0000000000017941 */ /* 0x000fea0003800200 */
.L_x_9636:
[----:B------:R-:W-:Y:S04]  /*1f00*/  BSSY.RECONVERGENT B1, `(.L_x_9638) ;  /* 0x000001b000017945 */ /* 0x000fe80003800200 */
[----:B------:R-:W-:Y:S05]  /*1f10*/  @P0 BRA `(.L_x_9639) ;  /* 0x0000000000640947 */ /* 0x000fea0003800000 */
[----:B------:R-:W-:Y:S01]  /*1f20*/  LOP3.LUT P0, RZ, R2, 0xff, RZ, 0xc0, !PT ;  /* 0x000000ff02ff7812 */ /* 0x000fe2000780c0ff */
[----:B------:R-:W-:Y:S01]  /*1f30*/  IMAD.IADD R5, R19, 0x1, R0 ;  /* 0x0000000113057824 */ /* 0x000fe200078e0200 */
[----:B------:R-:W-:-:S04]  /*1f40*/  LOP3.LUT P1, RZ, R10, 0xff, RZ, 0xc0, !PT ;  /* 0x000000ff0aff7812 */ /* 0x000fc8000782c0ff */
[----:B------:R-:W-:Y:S02]  /*1f50*/  PLOP3.LUT P0, PT, P0, P1, PT, 0x80, 0x8 ;  /* 0x000000000008781c */ /* 0x000fe40000703070 */
[----:B------:R-:W-:Y:S02]  /*1f60*/  ISETP.GE.U32.AND P1, PT, R5, R22, PT ;  /* 0x000000160500720c */ /* 0x000fe40003f26070 */
[----:B------:R-:W-:-:S11]  /*1f70*/  SEL R2, RZ, 0x1, !P0 ;  /* 0x00000001ff027807 */ /* 0x000fd60004000000 */
[----:B------:R-:W-:Y:S05]  /*1f80*/  @P1 BRA `(.L_x_9639) ;  /* 0x0000000000481947 */ /* 0x000fea0003800000 */
[----:B------:R-:W-:Y:S02]  /*1f90*/  LOP3.LUT P0, RZ, R3, 0xff, RZ, 0xc0, !PT ;  /* 0x000000ff03ff7812 */ /* 0x000fe4000780c0ff */
[----:B------:R-:W-:Y:S02]  /*1fa0*/  LOP3.LUT P1, RZ, R9, 0xff, RZ, 0xc0, !PT ;  /* 0x000000ff09ff7812 */ /* 0x000fe4000782c0ff */
[----:B------:R-:W-:Y:S02]  /*1fb0*/  IADD3 R5, PT, PT, R5, R0, RZ ;  /* 0x0000000005057210 */ /* 0x000fe40007ffe0ff */
[----:B------:R-:W-:Y:S02]  /*1fc0*/  PLOP3.LUT P0, PT, P0, P1, PT, 0x80, 0x8 ;  /* 0x000000000008781c */ /* 0x000fe40000703070 */
[----:B------:R-:W-:Y:S02]  /*1fd0*/  ISETP.GE.U32.AND P1, PT, R5, R22, PT ;  /* 0x000000160500720c */ /* 0x000fe40003f26070 */
[----:B------:R-:W-:-:S11]  /*1fe0*/  SEL R3, RZ, 0x1, !P0 ;  /* 0x00000001ff037807 */ /* 0x000fd60004000000 */
[----:B------:R-:W-:Y:S05]  /*1ff0*/  @P1 BRA `(.L_x_9639) ;  /* 0x00000000002c1947 */ /* 0x000fea0003800000 */
[----:B------:R-:W-:Y:S01]  /*2000*/  IMAD.IADD R5, R5, 0x1, R0 ;  /* 0x0000000105057824 */ /* 0x000fe200078e0200 */
[----:B------:R-:W-:Y:S02]  /*2010*/  LOP3.LUT P0, RZ, R7, 0xff, RZ, 0xc0, !PT ;  /* 0x000000ff07ff7812 */ /* 0x000fe4000780c0ff */
[----:B------:R-:W-:Y:S02]  /*2020*/  LOP3.LUT P1, RZ, R11, 0xff, RZ, 0xc0, !PT ;  /* 0x000000ff0bff7812 */ /* 0x000fe4000782c0ff */
[----:B------:R-:W-:Y:S02]  /*2030*/  ISETP.GE.U32.AND P4, PT, R5, R22, PT ;  /* 0x000000160500720c */ /* 0x000fe40003f86070 */
[----:B------:R-:W-:-:S04]  /*2040*/  PLOP3.LUT P0, PT, P0, P1, PT, 0x80, 0x8 ;  /* 0x000000000008781c */ /* 0x000fc80000703070 */
[----:B------:R-:W-:-:S07]  /*2050*/  SEL R7, RZ, 0x1, !P0 ;  /* 0x00000001ff077807 */ /* 0x000fce0004000000 */
[----:B------:R-:W-:Y:S02]  /*2060*/  @!P4 LOP3.LUT P3, RZ, R8, 0xff, RZ, 0xc0, !PT ;  /* 0x000000ff08ffc812 */ /* 0x000fe4000786c0ff */
[----:B------:R-:W-:-:S04]  /*2070*/  @!P4 LOP3.LUT P2, RZ, R6, 0xff, RZ, 0xc0, !PT ;  /* 0x000000ff06ffc812 */ /* 0x000fc8000784c0ff */
[----:B------:R-:W-:-:S04]  /*2080*/  @!P4 PLOP3.LUT P2, PT, P2, P3, PT, 0x80, 0x8 ;  /* 0x000000000008c81c */ /* 0x000fc80001747070 */
[----:B------:R-:W-:-:S04]  /*2090*/  @!P4 SEL R0, RZ, 0x1, !P2 ;  /* 0x00000001ff00c807 */ /* 0x000fc80005000000 */
[----:B------:R-:W-:-:S07]  /*20a0*/  @!P4 PRMT R6, R0, 0x7610, R6 ;  /* 0x000076100006c816 */ /* 0x000fce0000000006 */
.L_x_9639:
[----:B------:R-:W-:Y:S05]  /*20b0*/  BSYNC.RECONVERGENT B1 ;  /* 0x0000000000017941 */ /* 0x000fea0003800200 */
.L_x_9638:
[----:B------:R-:W-:Y:S02]  /*20c0*/  LOP3.LUT P0, RZ, R2, 0xff, RZ, 0xc0, !PT ;  /* 0x000000ff02ff7812 */ /* 0x000fe4000780c0ff */
[----:B------:R-:W-:Y:S02]  /*20d0*/  LOP3.LUT P1, RZ, R3, 0xff, RZ, 0xc0, !PT ;  /* 0x000000ff03ff7812 */ /* 0x000fe4000782c0ff */
[----:B------:R-:W-:Y:S02]  /*20e0*/  LOP3.LUT P2, RZ, R7, 0xff, RZ, 0xc0, !PT ;  /* 0x000000ff07ff7812 */ /* 0x000fe4000784c0ff */
[----:B------:R-:W-:Y:S02]  /*20f0*/  LOP3.LUT P3, RZ, R6, 0xff, RZ, 0xc0, !PT ;  /* 0x000000ff06ff7812 */ /* 0x000fe4000786c0ff */
[----:B------:R-:W-:-:S04]  /*2100*/  PLOP3.LUT P0, PT, P2, P0, P1, 0x80, 0x0 ;  /* 0x000000000000781c */ /* 0x000fc80001701010 */
[----:B------:R-:W-:-:S04]  /*2110*/  PLOP3.LUT P0, PT, P0, P3, PT, 0x80, 0x8 ;  /* 0x000000000008781c */ /* 0x000fc80000707070 */
[----:B------:R-:W-:Y:S01]  /*2120*/  SEL R17, RZ, 0x1, !P0 ;  /* 0x00000001ff117807 */ /* 0x000fe20004000000 */
[----:B------:R-:W-:Y:S08]  /*2130*/  BRA `(.L_x_9619) ;  /* 0x0000009000c07947 */ /* 0x000ff00003800000 */
.L_x_9631:
[----:B------:R-:W-:-:S13]  /*2140*/  ISETP.NE.AND P0, PT, R8, 0x1, PT ;  /* 0x000000010800780c */ /* 0x000fda0003f05270 */
[----:B------:R-:W-:Y:S05]  /*2150*/  @P0 BRA `(.L_x_9640) ;  /* 0x0000000800080947 */ /* 0x000fea0003800000 */
[----:B------:R-:W0:Y:S01]  /*2160*/  LDC R2, c[0x0][0x390] ;  /* 0x0000e400ff027b82 */ /* 0x000e220000000800 */
[----:B------:R-:W1:Y:S01]  /*2170*/  LDCU.U8 UR4, c[0x0][0x381] ;  /* 0x00007020ff0477ac */ /* 0x000e620008000000 */
[----:B------:R-:W-:Y:S01]  /*2180*/  BSSY.RECONVERGENT B1, `(.L_x_9641) ;  /* 0x0000036000017945 */ /* 0x000fe20003800200 */
[----:B-1----:R-:W-:Y:S01]  /*2190*/  MOV R7, UR4 ;  /* 0x0000000400077c02 */ /* 0x002fe20008000f00 */
[----:B------:R-:W-:Y:S01]  /*21a0*/  IMAD.U32 R8, RZ, RZ, UR4 ;  /* 0x00000004ff087e24 */ /* 0x000fe2000f8e00ff */
[----:B------:R-:W-:Y:S01]  /*21b0*/  MOV R6, UR4 ;  /* 0x0000000400067c02 */ /* 0x000fe20008000f00 */
[----:B0-----:R-:W-:-:S05]  /*21c0*/  IMAD R3, R2, 0x3, R19 ;  /* 0x0000000302037824 */ /* 0x001fca00078e0213 */
[----:B------:R-:W-:Y:S01]  /*21d0*/  ISETP.GE.U32.AND P0, PT, R3, R22, PT ;  /* 0x000000160300720c */ /* 0x000fe20003f06070 */
[----:B------:R-:W-:-:S12]  /*21e0*/  IMAD.U32 R3, RZ, RZ, UR4 ;  /* 0x00000004ff037e24 */ /* 0x000fd8000f8e00ff */
[----:B------:R-:W-:Y:S05]  /*21f0*/  @P0 BRA `(.L_x_9642) ;  /* 0x0000000000b80947 */ /* 0x000fea0003800000 */
[----:B------:R-:W-:Y:S01]  /*2200*/  PRMT R3, R7, 0x9910, RZ ;  /* 0x0000991007037816 */ /* 0x000fe200000000ff */
[----:B------:R-:W-:Y:S03]  /*2210*/  BSSY.RECONVERGENT B2, `(.L_x_9643) ;  /* 0x0000020000027945 */ /* 0x000fe60003800200 */
[----:B------:R-:W-:-:S04]  /*2220*/  ISETP.NE.AND P0, PT, R3, RZ, PT ;  /* 0x000000ff0300720c */ /* 0x000fc80003f05270 */
[----:B------:R-:W-:Y:S02]  /*2230*/  PLOP3.LUT P1, PT, P0, PT, PT, 0x80, 0x8 ;  /* 0x000000000008781c */ /* 0x000fe4000072f070 */
[----:B------:R-:W-:Y:S02]  /*2240*/  PLOP3.LUT P2, PT, P0, PT, PT, 0x80, 0x8 ;  /* 0x000000000008781c */ /* 0x000fe4000074f070 */
[----:B------:R-:W-:-:S13]  /*2250*/  PLOP3.LUT P3, PT, P0, PT, PT, 0x80, 0x8 ;  /* 0x000000000008781c */ /* 0x000fda000076f070 */
.L_x_9644:
[C---:B------:R-:W-:Y:S01]  /*2260*/  IADD3 R3, PT, PT, R19.reuse, R2, RZ ;  /* 0x0000000213037210 */ /* 0x040fe20007ffe0ff */
[----:B------:R-:W-:-:S04]  /*2270*/  IMAD R9, R19, R0, RZ ;  /* 0x0000000013097224 */ /* 0x000fc800078e02ff */
[--C-:B------:R-:W-:Y:S01]  /*2280*/  IMAD.IADD R7, R3, 0x1, R2.reuse ;  /* 0x0000000103077824 */ /* 0x100fe200078e0202 */
[----:B------:R-:W-:Y:S01]  /*2290*/  IADD3 R6, P4, PT, R9, R4, RZ ;  /* 0x0000000409067210 */ /* 0x000fe20007f9e0ff */
[-C--:B------:R-:W-:Y:S02]  /*22a0*/  IMAD R3, R3, R0.reuse, RZ ;  /* 0x0000000003037224 */ /* 0x080fe400078e02ff */
[C---:B------:R-:W-:Y:S01]  /*22b0*/  IMAD R11, R7.reuse, R0, RZ ;  /* 0x00000000070b7224 */ /* 0x040fe200078e02ff */
[----:B------:R-:W-:Y:S01]  /*22c0*/  IADD3 R19, PT, PT, R7, R2, RZ ;  /* 0x0000000207137210 */ /* 0x000fe20007ffe0ff */
[--C-:B------:R-:W-:Y:S01]  /*22d0*/  IMAD.X R7, RZ, RZ, R5.reuse, P4 ;  /* 0x000000ffff077224 */ /* 0x100fe200020e0605 */
[-C--:B------:R-:W-:Y:S02]  /*22e0*/  IADD3 R8, P5, PT, R3, R4.reuse, RZ ;  /* 0x0000000403087210 */ /* 0x080fe40007fbe0ff */
[----:B------:R-:W-:Y:S01]  /*22f0*/  IADD3 R10, P4, PT, R11, R4, RZ ;  /* 0x000000040b0a7210 */ /* 0x000fe20007f9e0ff */
[----:B------:R-:W-:Y:S01]  /*2300*/  IMAD R13, R19, R0, RZ ;  /* 0x00000000130d7224 */ /* 0x000fe200078e02ff */
[-C--:B------:R-:W-:Y:S01]  /*2310*/  IADD3.X R9, PT, PT, RZ, R5.reuse, RZ, P5, !PT ;  /* 0x00000005ff097210 */ /* 0x080fe20002ffe4ff */
[----:B------:R-:W2:Y:S02]  /*2320*/  LDG.E.U8 R6, desc[UR36][R6.64] ;  /* 0x0000002406067981 */ /* 0x000ea4000c1e1100 */
[----:B------:R-:W-:Y:S01]  /*2330*/  IMAD.X R11, RZ, RZ, R5, P4 ;  /* 0x000000ffff0b7224 */ /* 0x000fe200020e0605 */
[----:B------:R-:W-:Y:S01]  /*2340*/  IADD3 R12, P5, PT, R13, R4, RZ ;  /* 0x000000040d0c7210 */ /* 0x000fe20007fbe0ff */
[----:B------:R-:W3:Y:S03]  /*2350*/  LDG.E.U8 R8, desc[UR36][R8.64] ;  /* 0x0000002408087981 */ /* 0x000ee6000c1e1100 */
[----:B------:R-:W-:Y:S01]  /*2360*/  IADD3.X R13, PT, PT, RZ, R5, RZ, P5, !PT ;  /* 0x00000005ff0d7210 */ /* 0x000fe20002ffe4ff */
        /* <DEDUP_REMOVED lines=11> */
.L_x_9643:
        /* <DEDUP_REMOVED lines=12> */
.L_x_9642:
[----:B------:R-:W-:Y:S05]  /*24e0*/  BSYNC.RECONVERGENT B1 ;  /* 0x0000000000017941 */ /* 0x000fea0003800200 */
.L_x_9641:
[----:B------:R-:W-:Y:S01]  /*24f0*/  ISETP.GE.U32.AND P0, PT, R19, R22, PT ;  /* 0x000000161300720c */ /* 0x000fe20003f06070 */
[----:B------:R-:W-:-:S12]  /*2500*/  BSSY.RECONVERGENT B1, `(.L_x_9645) ;  /* 0x0000023000017945 */ /* 0x000fd80003800200 */
        /* <DEDUP_REMOVED lines=27> */
[----:B------:R-:W2:Y:S04]  /*26c0*/  LDG.E.U8 R12, desc[UR36][R12.64] ;  /* 0x000000240c0c7981 */ /* 0x000ea8000c1e1100 */
[----:B------:R-:W3:Y:S01]  /*26d0*/  @!P3 LDG.E.U8 R4, desc[UR36][R4.64] ;  /* 0x000000240404b981 */ /* 0x000ee2000c1e1100 */
[----:B--2---:R-:W-:Y:S02]  /*26e0*/  ISETP.NE.AND P1, PT, R12, RZ, PT ;  /* 0x000000ff0c00720c */ /* 0x004fe40003f25270 */
[----:B---3--:R-:W-:Y:S02]  /*26f0*/  @!P3 ISETP.NE.AND P2, PT, R4, RZ, PT ;  /* 0x000000ff0400b20c */ /* 0x008fe40003f45270 */
[----:B------:R-:W-:-:S02]  /*2700*/  SEL R14, RZ, 0x1, !P1 ;  /* 0x00000001ff0e7807 */ /* 0x000fc40004800000 */
[----:B------:R-:W-:-:S04]  /*2710*/  @!P3 SEL R0, RZ, 0x1, !P2 ;  /* 0x00000001ff00b807 */ /* 0x000fc80005000000 */
[----:B------:R-:W-:-:S07]  /*2720*/  @!P3 PRMT R9, R0, 0x7610, R9 ;  /* 0x000076100009b816 */ /* 0x000fce0000000009 */
.L_x_9646:
[----:B------:R-:W-:Y:S05]  /*2730*/  BSYNC.RECONVERGENT B1 ;  /* 0x0000000000017941 */ /* 0x000fea0003800200 */
.L_x_9645:
        /* <DEDUP_REMOVED lines=27> */
.L_x_9648:
[----:B------:R-:W-:Y:S05]  /*28f0*/  BSYNC.RECONVERGENT B1 ;  /* 0x0000000000017941 */ /* 0x000fea0003800200 */
.L_x_9647:
        /* <DEDUP_REMOVED lines=8> */
.L_x_9640:
[----:B------:R-:W0:Y:S01]  /*2980*/  LDCU UR4, c[0x0][0x390] ;  /* 0x00007200ff0477ac */ /* 0x000e220008000800 */
[----:B------:R-:W1:Y:S01]  /*2990*/  LDC.U8 R0, c[0x0][0x381] ;  /* 0x0000e040ff007b82 */ /* 0x000e620000000000 */
[----:B------:R-:W-:Y:S01]  /*29a0*/  BSSY.RECONVERGENT B1, `(.L_x_9649) ;  /* 0x0000408000017945 */ /* 0x000fe20003800200 */
[----:B0-----:R-:W-:-:S05]  /*29b0*/  MOV R20, UR4 ;  /* 0x0000000400147c02 */ /* 0x001fca0008000f00 */
[----:B------:R-:W-:Y:S01]  /*29c0*/  IMAD R5, R20, 0x3, R19 ;  /* 0x0000000314057824 */ /* 0x000fe200078e0213 */
[C---:B-1----:R-:W-:Y:S02]  /*29d0*/  PRMT R18, R0.reuse, 0x7610, R18 ;  /* 0x0000761000127816 */ /* 0x042fe40000000012 */
[C---:B------:R-:W-:Y:S02]  /*29e0*/  PRMT R11, R0.reuse, 0x7610, R11 ;  /* 0x00007610000b7816 */ /* 0x040fe4000000000b */
[----:B------:R-:W-:Y:S02]  /*29f0*/  ISETP.GE.U32.AND P0, PT, R5, R22, PT ;  /* 0x000000160500720c */ /* 0x000fe40003f06070 */
[C---:B------:R-:W-:Y:S02]  /*2a00*/  PRMT R10, R0.reuse, 0x7610, R10 ;  /* 0x00007610000a7816 */ /* 0x040fe4000000000a */
[----:B------:R-:W-:-:S09]  /*2a10*/  PRMT R9, R0, 0x7610, R9 ;  /* 0x0000761000097816 */ /* 0x000fd20000000009 */
[----:B------:R-:W-:Y:S05]  /*2a20*/  @P0 BRA `(.L_x_9650) ;  /* 0x0000003c00fc0947 */ /* 0x000fea0003800000 */
[----:B------:R-:W-:Y:S01]  /*2a30*/  VIADD R15, R8, 0xffffffff ;  /* 0xffffffff080f7836 */ /* 0x000fe20000000000 */
[----:B------:R-:W-:Y:S01]  /*2a40*/  ISETP.NE.AND P3, PT, R0, RZ, PT ;  /* 0x000000ff0000720c */ /* 0x000fe20003f65270 */
[----:B------:R-:W-:Y:S03]  /*2a50*/  BSSY.RECONVERGENT B2, `(.L_x_9651) ;  /* 0x00003f0000027945 */ /* 0x000fe60003800200 */
[----:B------:R-:W-:Y:S02]  /*2a60*/  VIMNMX.U32 R0, PT, PT, R15, 0x18, PT ;  /* 0x000000180f007848 */ /* 0x000fe40003fe0000 */
[----:B------:R-:W-:Y:S02]  /*2a70*/  PLOP3.LUT P2, PT, P3, PT, PT, 0x80, 0x8 ;  /* 0x000000000008781c */ /* 0x000fe40001f4f070 */
[----:B------:R-:W-:Y:S02]  /*2a80*/  PLOP3.LUT P1, PT, P3, PT, PT, 0x80, 0x8 ;  /* 0x000000000008781c */ /* 0x000fe40001f2f070 */
[----:B------:R-:W-:-:S02]  /*2a90*/  PLOP3.LUT P0, PT, P3, PT, PT, 0x80, 0x8 ;  /* 0x000000000008781c */ /* 0x000fc40001f0f070 */
[----:B------:R-:W-:-:S11]  /*2aa0*/  IADD3 R0, PT, PT, R0, 0x1, RZ ;  /* 0x0000000100007810 */ /* 0x000fd60007ffe0ff */
.L_x_9658:
[----:B------:R-:W-:Y:S01]  /*2ab0*/  ISETP.NE.AND P4, PT, R8, RZ, PT ;  /* 0x000000ff0800720c */ /* 0x000fe20003f85270 */
[----:B------:R-:W0:-:S12]  /*2ac0*/  LDCU UR4, c[0x0][0x390] ;  /* 0x00007200ff0477ac */ /* 0x000e180008000800 */
[----:B------:R-:W-:Y:S05]  /*2ad0*/  @P4 BRA `(.L_x_9652) ;  /* 0x0000000000144947 */ /* 0x000fea0003800000 */
[----:B------:R-:W2:Y:S02]  /*2ae0*/  LDG.E.U8 R4, desc[UR36][R2.64] ;  /* 0x0000002402047981 */ /* 0x000ea4000c1e1100 */
[C---:B--2---:R-:W-:Y:S02]  /*2af0*/  PRMT R5, R4.reuse, 0x7610, R5 ;  /* 0x0000761004057816 */ /* 0x044fe40000000005 */
[C---:B------:R-:W-:Y:S02]  /*2b00*/  PRMT R6, R4.reuse, 0x7610, R6 ;  /* 0x0000761004067816 */ /* 0x040fe40000000006 */
[----:B------:R-:W-:Y:S01]  /*2b10*/  PRMT R10, R4, 0x7610, R10 ;  /* 0x00007610040a7816 */ /* 0x000fe2000000000a */
[----:B------:R-:W-:Y:S06]  /*2b20*/  BRA `(.L_x_9653) ;  /* 0x0000003c00447947 */ /* 0x000fec0003800000 */
.L_x_9652:
        /* <DEDUP_REMOVED lines=284> */
.L_x_9654:
[----:B------:R-:W1:Y:S01]  /*3cf0*/  LDCU UR52, c[0x0][0x3d0] ;  /* 0x00007a00ff3477ac */ /* 0x000e620008000800 */
[----:B------:R-:W-:Y:S01]  /*3d00*/  IADD3 R10, P5, PT, R5, R2, RZ ;  /* 0x00000002050a7210 */ /* 0x000fe20007fbe0ff */
[----:B------:R-:W-:Y:S01]  /*3d10*/  IMAD.MOV.U32 R6, RZ, RZ, RZ ;  /* 0x000000ffff067224 */ /* 0x000fe200078e00ff */
[----:B0-----:R-:W-:-:S03]  /*3d20*/  IADD3 R7, PT, PT, R19, UR4, RZ ;  /* 0x0000000413077c10 */ /* 0x001fc6000fffe0ff */
[----:B------:R-:W-:Y:S02]  /*3d30*/  IMAD.X R11, RZ, RZ, R3, P5 ;  /* 0x000000ffff0b7224 */ /* 0x000fe400028e0603 */
[----:B------:R-:W-:-:S03]  /*3d40*/  IMAD.HI.U32 R5, R7, UR31, R6 ;  /* 0x0000001f07057c27 */ /* 0x000fc6000f8e0006 */
[----:B------:R1:W5:Y:S02]  /*3d50*/  LDG.E.U8 R4, desc[UR36][R10.64] ;  /* 0x000000240a047981 */ /* 0x000364000c1e1100 */
[----:B-1----:R-:W-:-:S04]  /*3d60*/  SHF.R.U32.HI R11, RZ, UR52, R5 ;  /* 0x00000034ff0b7c19 */ /* 0x002fc80008011605 */
        /* <DEDUP_REMOVED lines=222> */
.L_x_9655:
[----:B------:R-:W0:Y:S01]  /*4b50*/  LDCU UR52, c[0x0][0x3d0] ;  /* 0x00007a00ff3477ac */ /* 0x000e220008000800 */
[----:B------:R-:W-:Y:S01]  /*4b60*/  IADD3 R10, P5, PT, R5, R2, RZ ;  /* 0x00000002050a7210 */ /* 0x000fe20007fbe0ff */
[----:B------:R-:W-:Y:S01]  /*4b70*/  IMAD.MOV.U32 R6, RZ, RZ, RZ ;  /* 0x000000ffff067224 */ /* 0x000fe200078e00ff */
[----:B------:R-:W-:-:S03]  /*4b80*/  IADD3 R7, PT, PT, R7, UR4, RZ ;  /* 0x0000000407077c10 */ /* 0x000fc6000fffe0ff */
[----:B------:R-:W-:Y:S02]  /*4b90*/  IMAD.X R11, RZ, RZ, R3, P5 ;  /* 0x000000ffff0b7224 */ /* 0x000fe400028e0603 */
[----:B------:R-:W-:-:S03]  /*4ba0*/  IMAD.HI.U32 R9, R7, UR31, R6 ;  /* 0x0000001f07097c27 */ /* 0x000fc6000f8e0006 */
[----:B------:R0:W5:Y:S02]  /*4bb0*/  LDG.E.U8 R5, desc[UR36][R10.64] ;  /* 0x000000240a057981 */ /* 0x000164000c1e1100 */
        /* <DEDUP_REMOVED lines=223> */
.L_x_9656:
        /* <DEDUP_REMOVED lines=230> */
.L_x_9657:
[----:B------:R-:W-:-:S05]  /*6810*/  IADD3 R10, P4, PT, R7, R2, RZ ;  /* 0x00000002070a7210 */ /* 0x000fca0007f9e0ff */
[----:B------:R-:W-:-:S05]  /*6820*/  IMAD.X R11, RZ, RZ, R3, P4 ;  /* 0x000000ffff0b7224 */ /* 0x000fca00020e0603 */
[----:B------:R1:W5:Y:S03]  /*6830*/  LDG.E.U8 R10, desc[UR36][R10.64] ;  /* 0x000000240a0a7981 */ /* 0x000366000c1e1100 */
.L_x_9653:
[----:B------:R-:W2:Y:S01]  /*6840*/  LDCU UR5, c[0x0][0x388] ;  /* 0x00007100ff0577ac */ /* 0x000ea20008000800 */
[----:B0-----:R-:W-:Y:S02]  /*6850*/  MOV R20, UR4 ;  /* 0x0000000400147c02 */ /* 0x001fe40008000f00 */
[----:B-1---5:R-:W-:Y:S02]  /*6860*/  PRMT R11, R4, 0x9910, RZ ;  /* 0x00009910040b7816 */ /* 0x022fe400000000ff */
[----:B------:R-:W-:Y:S01]  /*6870*/  PRMT R9, R5, 0x9910, RZ ;  /* 0x0000991005097816 */ /* 0x000fe200000000ff */
[----:B------:R-:W-:Y:S01]  /*6880*/  IMAD R19, R20, 0x4, R19 ;  /* 0x0000000414137824 */ /* 0x000fe200078e0213 */
[----:B------:R-:W-:Y:S02]  /*6890*/  PRMT R5, R6, 0x9910, RZ ;  /* 0x0000991006057816 */ /* 0x000fe400000000ff */
[----:B------:R-:W-:Y:S01]  /*68a0*/  PRMT R4, R10, 0x9910, RZ ;  /* 0x000099100a047816 */ /* 0x000fe200000000ff */
[----:B------:R-:W-:Y:S01]  /*68b0*/  IMAD R7, R20, 0x3, R19 ;  /* 0x0000000314077824 */ /* 0x000fe200078e0213 */
[----:B------:R-:W-:-:S02]  /*68c0*/  MOV R6, R9 ;  /* 0x0000000900067202 */ /* 0x000fc40000000f00 */
[----:B------:R-:W-:Y:S02]  /*68d0*/  ISETP.NE.AND P1, PT, R5, RZ, P1 ;  /* 0x000000ff0500720c */ /* 0x000fe40000f25270 */
[----:B------:R-:W-:Y:S02]  /*68e0*/  ISETP.NE.AND P2, PT, R6, RZ, P2 ;  /* 0x000000ff0600720c */ /* 0x000fe40001745270 */
[----:B------:R-:W-:Y:S02]  /*68f0*/  ISETP.NE.AND P0, PT, R4, RZ, P0 ;  /* 0x000000ff0400720c */ /* 0x000fe40000705270 */
[----:B--2---:R-:W-:-:S04]  /*6900*/  MOV R22, UR5 ;  /* 0x0000000500167c02 */ /* 0x004fc80008000f00 */
[----:B------:R-:W-:Y:S01]  /*6910*/  ISETP.GE.U32.AND P4, PT, R7, R22, PT ;  /* 0x000000160700720c */ /* 0x000fe20003f86070 */
[----:B------:R-:W-:-:S05]  /*6920*/  IMAD.MOV.U32 R7, RZ, RZ, R11 ;  /* 0x000000ffff077224 */ /* 0x000fca00078e000b */
[----:B------:R-:W-:-:S07]  /*6930*/  ISETP.NE.AND P3, PT, R7, RZ, P3 ;  /* 0x000000ff0700720c */ /* 0x000fce0001f65270 */
[----:B------:R-:W-:Y:S06]  /*6940*/  @!P4 BRA `(.L_x_9658) ;  /* 0xffffffc00058c947 */ /* 0x000fec000383ffff */
[----:B------:R-:W-:Y:S05]  /*6950*/  BSYNC.RECONVERGENT B2 ;  /* 0x0000000000027941 */ /* 0x000fea0003800200 */
.L_x_9651:
        /* <DEDUP_REMOVED lines=12> */
.L_x_9650:
[----:B------:R-:W-:Y:S05]  /*6a20*/  BSYNC.RECONVERGENT B1 ;  /* 0x0000000000017941 */ /* 0x000fea0003800200 */
.L_x_9649:
        /* <DEDUP_REMOVED lines=284> */
.L_x_9662:
[----:B------:R-:W-:Y:S01]  /*7bf0*/  MOV R12, R6 ;  /* 0x00000006000c7202 */ /* 0x000fe20000000f00 */
[----:B------:R-:W-:-:S07]  /*7c00*/  IMAD.MOV.U32 R13, RZ, RZ, RZ ;  /* 0x000000ffff0d7224 */ /* 0x000fce00078e00ff */
.L_x_9661:
        /* <DEDUP_REMOVED lines=286> */
.L_x_9664:
[----:B------:R-:W-:-:S07]  /*8df0*/  IMAD.MOV.U32 R25, RZ, RZ, RZ ;  /* 0x000000ffff197224 */ /* 0x000fce00078e00ff */
.L_x_9663:
        /* <DEDUP_REMOVED lines=283> */
.L_x_9666:
[----:B------:R-:W-:Y:S01]  /*9fb0*/  MOV R14, R0 ;  /* 0x00000000000e7202 */ /* 0x000fe20000000f00 */
[----:B------:R-:W-:-:S07]  /*9fc0*/  IMAD.MOV.U32 R15, RZ, RZ, RZ ;  /* 0x000000ffff0f7224 */ /* 0x000fce00078e00ff */
.L_x_9665:
        /* <DEDUP_REMOVED lines=283> */
.L_x_9668:
[----:B------:R-:W-:Y:S01]  /*b180*/  MOV R14, R8 ;  /* 0x00000008000e7202 */ /* 0x000fe20000000f00 */
[----:B------:R-:W-:-:S07]  /*b190*/  IMAD.MOV.U32 R15, RZ, RZ, RZ ;  /* 0x000000ffff0f7224 */ /* 0x000fce00078e00ff */
.L_x_9667:
[----:B------:R-:W-:-:S04]  /*b1a0*/  IADD3 R4, P0, PT, R14, R3, RZ ;  /* 0x000000030e047210 */ /* 0x000fc80007f1e0ff */
[----:B------:R-:W-:-:S05]  /*b1b0*/  IADD3.X R5, PT, PT, R15, R2, RZ, P0, !PT ;  /* 0x000000020f057210 */ /* 0x000fca00007fe4ff */
[----:B------:R-:W2:Y:S02]  /*b1c0*/  LDG.E.U8 R4, desc[UR36][R4.64] ;  /* 0x0000002404047981 */ /* 0x000ea4000c1e1100 */
[----:B--2---:R-:W-:-:S04]  /*b1d0*/  ISETP.NE.AND P0, PT, R4, RZ, PT ;  /* 0x000000ff0400720c */ /* 0x004fc80003f05270 */
[----:B------:R-:W-:-:S09]  /*b1e0*/  SEL R8, RZ, 0x1, !P0 ;  /* 0x00000001ff087807 */ /* 0x000fd20004000000 */
.L_x_9660:
[----:B------:R-:W-:Y:S05]  /*b1f0*/  BSYNC.RECONVERGENT B1 ;  /* 0x0000000000017941 */ /* 0x000fea0003800200 */
.L_x_9659:
[----:B------:R-:W-:Y:S01]  /*b200*/  ISETP.GE.U32.AND P0, PT, R19, R22, PT ;  /* 0x000000161300720c */ /* 0x000fe20003f06070 */
[----:B------:R-:W-:-:S12]  /*b210*/  BSSY.RECONVERGENT B1, `(.L_x_9669) ;  /* 0x000001b000017945 */ /* 0x000fd80003800200 */
        /* <DEDUP_REMOVED lines=26> */
.L_x_9670:
[----:B------:R-:W-:Y:S05]  /*b3c0*/  BSYNC.RECONVERGENT B1 ;  /* 0x0000000000017941 */ /* 0x000fea0003800200 */
.L_x_9669:
[----:B------:R-:W-:Y:S02]  /*b3d0*/  LOP3.LUT P0, RZ, R18, 0xff, RZ, 0xc0, !PT ;  /* 0x000000ff12ff7812 */ /* 0x000fe4000780c0ff */
[----:B------:R-:W-:Y:S02]  /*b3e0*/  LOP3.LUT P1, RZ, R11, 0xff, RZ, 0xc0, !PT ;  /* 0x000000ff0bff7812 */ /* 0x000fe4000782c0ff */
[----:B------:R-:W-:Y:S02]  /*b3f0*/  LOP3.LUT P2, RZ, R10, 0xff, RZ, 0xc0, !PT ;  /* 0x000000ff0aff7812 */ /* 0x000fe4000784c0ff */
[----:B------:R-:W-:Y:S02]  /*b400*/  LOP3.LUT P3, RZ, R9, 0xff, RZ, 0xc0, !PT ;  /* 0x000000ff09ff7812 */ /* 0x000fe4000786c0ff */
[----:B------:R-:W-:-:S04]  /*b410*/  PLOP3.LUT P0, PT, P2, P0, P1, 0x80, 0x0 ;  /* 0x000000000000781c */ /* 0x000fc80001701010 */
[----:B------:R-:W-:-:S04]  /*b420*/  PLOP3.LUT P0, PT, P0, P3, PT, 0x80, 0x8 ;  /* 0x000000000008781c */ /* 0x000fc80000707070 */
[----:B------:R-:W-:-:S09]  /*b430*/  SEL R17, RZ, 0x1, !P0 ;  /* 0x00000001ff117807 */ /* 0x000fd20004000000 */
.L_x_9619:
[----:B------:R-:W-:Y:S05]  /*b440*/  BSYNC.RECONVERGENT B0 ;  /* 0x0000000000007941 */ /* 0x000fea0003800200 */
.L_x_9618:
        /* <DEDUP_REMOVED lines=16> */
.L_x_9672:
        /* <DEDUP_REMOVED lines=8> */
[----:B------:R-:W-:-:S05]  /*b5d0*/  @!P0 LOP3.LUT P1, RZ, R17, 0xff, RZ, 0xc0, !PT ;  /* 0x000000ff11ff8812 */ /* 0x000fca000782c0ff */
[----:B------:R-:W1:Y:S02]  /*b5e0*/  @!P0 LDS.U8 R4, [R4+UR4] ;  /* 0x0000000404048984 */ /* 0x000e640008000000 */
[----:B-1----:R-:W-:-:S04]  /*b5f0*/  @!P0 ISETP.NE.AND P1, PT, R4, RZ, P1 ;  /* 0x000000ff0400820c */ /* 0x002fc80000f25270 */
[----:B---3--:R-:W-:-:S04]  /*b600*/  @!P0 SEL R5, RZ, 0x1, !P1 ;  /* 0x00000001ff058807 */ /* 0x008fc80004800000 */
[----:B0-----:R-:W-:Y:S01]  /*b610*/  @!P0 PRMT R17, R5, 0x7610, R17 ;  /* 0x0000761005118816 */ /* 0x001fe20000000011 */
[----:B------:R3:W-:Y:S01]  /*b620*/  @!P0 STS.U8 [R2+UR4], R5 ;  /* 0x0000000502008988 */ /* 0x0007e20008000004 */
[----:B------:R-:W-:Y:S05]  /*b630*/  BRA.U UP0, `(.L_x_9672) ;  /* 0xfffffffd00c47547 */ /* 0x000fea000b83ffff */
.L_x_9671:
        /* <DEDUP_REMOVED lines=18> */
.L_x_9675:
        /* <DEDUP_REMOVED lines=8> */
[----:B------:R-:W-:-:S04]  /*b7e0*/  @!P0 LOP3.LUT P1, RZ, R17, 0xff, RZ, 0xc0, !PT ;  /* 0x000000ff11ff8812 */ /* 0x000fc8000782c0ff */
[----:B0-----:R-:W-:-:S04]  /*b7f0*/  @!P0 ISETP.NE.AND P1, PT, R5, RZ, P1 ;  /* 0x000000ff0500820c */ /* 0x001fc80000f25270 */
[----:B------:R-:W-:-:S04]  /*b800*/  @!P0 SEL R5, RZ, 0x1, !P1 ;  /* 0x00000001ff058807 */ /* 0x000fc80004800000 */
[----:B----4-:R-:W-:Y:S01]  /*b810*/  @!P0 PRMT R17, R5, 0x7610, R17 ;  /* 0x0000761005118816 */ /* 0x010fe20000000011 */
[----:B------:R0:W-:Y:S01]  /*b820*/  @!P0 STS.U8 [R2+UR8], R5 ;  /* 0x0000000502008988 */ /* 0x0001e20008000008 */
[----:B------:R-:W-:Y:S05]  /*b830*/  BRA.U UP0, `(.L_x_9675) ;  /* 0xfffffffd00c87547 */ /* 0x000fea000b83ffff */
.L_x_9674:
[----:B------:R-:W-:Y:S01]  /*b840*/  BAR.SYNC.DEFER_BLOCKING 0x0 ;  /* 0x0000000000007b1d */ /* 0x000fe20000010000 */
[----:B------:R-:W-:-:S09]  /*b850*/  UISETP.GE.U32.AND UP0, UPT, UR4, 0x2, UPT ;  /* 0x000000020400788c */ /* 0x000fd2000bf06070 */
[----:B------:R-:W-:Y:S05]  /*b860*/  BRA.U !UP0, `(.L_x_9673) ;  /* 0x0000000108287547 */ /* 0x000fea000b800000 */
[----:B0--34-:R-:W-:-:S07]  /*b870*/  IMAD.MOV.U32 R2, RZ, RZ, 0x1 ;  /* 0x00000001ff027424 */ /* 0x019fce00078e00ff */
.L_x_9676:
[C---:B------:R-:W-:Y:S02]  /*b880*/  LOP3.LUT R4, R17.reuse, 0xffff, RZ, 0xc0, !PT ;  /* 0x0000ffff11047812 */ /* 0x040fe400078ec0ff */
[----:B------:R-:W-:Y:S02]  /*b890*/  LOP3.LUT P0, RZ, R17, 0xff, RZ, 0xc0, !PT ;  /* 0x000000ff11ff7812 */ /* 0x000fe4000780c0ff */
[----:B------:R-:W-:-:S06]  /*b8a0*/  PRMT R5, R4, 0x8880, RZ ;  /* 0x0000888004057816 */ /* 0x000fcc00000000ff */
[----:B------:R0:W3:Y:S02]  /*b8b0*/  SHFL.DOWN PT, R5, R5, R2, 0x1f ;  /* 0x08001f0205057589 */ /* 0x0000e400000e0000 */
[----:B0-----:R-:W-:-:S04]  /*b8c0*/  SHF.L.U32 R2, R2, 0x1, RZ ;  /* 0x0000000102027819 */ /* 0x001fc800000006ff */
[----:B------:R-:W-:Y:S02]  /*b8d0*/  ISETP.GE.AND P1, PT, R2, UR4, PT ;  /* 0x0000000402007c0c */ /* 0x000fe4000bf26270 */
[----:B---3--:R-:W-:-:S04]  /*b8e0*/  ISETP.NE.AND P0, PT, R5, RZ, P0 ;  /* 0x000000ff0500720c */ /* 0x008fc80000705270 */
[----:B------:R-:W-:-:S07]  /*b8f0*/  SEL R17, RZ, 0x1, !P0 ;  /* 0x00000001ff117807 */ /* 0x000fce0004000000 */
[----:B------:R-:W-:Y:S05]  /*b900*/  @!P1 BRA `(.L_x_9676) ;  /* 0xfffffffc00dc9947 */ /* 0x000fea000383ffff */
.L_x_9673:
        /* <DEDUP_REMOVED lines=287> */
.L_x_9677:
        /* <DEDUP_REMOVED lines=290> */
.L_x_9679:
        /* <DEDUP_REMOVED lines=26> */
.L_x_9681:
[----:B------:R-:W-:Y:S05]  /*dec0*/  BSYNC.RECONVERGENT B0 ;  /* 0x0000000000007941 */ /* 0x000fea0003800200 */
.L_x_9680:
        /* <DEDUP_REMOVED lines=35> */
.L_x_9683:
[----:B------:R-:W-:Y:S05]  /*e100*/  BSYNC.RECONVERGENT B0 ;  /* 0x0000000000007941 */ /* 0x000fea0003800200 */
.L_x_9682:
        /* <DEDUP_REMOVED lines=28> */
[----:B------:R-:W-:Y:S01]  /*e2d0*/  PRMT R5, R17, 0x9910, RZ ;  /* 0x0000991011057816 */ /* 0x000fe200000000ff */
[----:B------:R-:W-:Y:S01]  /*e2e0*/  BSSY.RECONVERGENT B1, `(.L_x_9687) ;  /* 0x000000d000017945 */ /* 0x000fe20003800200 */
[----:B------:R-:W-:Y:S02]  /*e2f0*/  MOV R8, R4 ;  /* 0x0000000400087202 */ /* 0x000fe40000000f00 */
[----:B------:R-:W-:Y:S01]  /*e300*/  ISETP.NE.AND P1, PT, R5, RZ, PT ;  /* 0x000000ff0500720c */ /* 0x000fe20003f25270 */
[----:B0-----:R-:W-:Y:S02]  /*e310*/  IMAD R9, R2, UR5, RZ ;  /* 0x0000000502097c24 */ /* 0x001fe4000f8e02ff */
[----:B-1----:R-:W-:-:S10]  /*e320*/  IMAD R11, R11, UR4, RZ ;  /* 0x000000040b0b7c24 */ /* 0x002fd4000f8e02ff */
.L_x_9688:
[----:B------:R-:W-:-:S05]  /*e330*/  IMAD.IADD R4, R9, 0x1, R8 ;  /* 0x0000000109047824 */ /* 0x000fca00078e0208 */
[----:B------:R-:W-:-:S04]  /*e340*/  IADD3 R4, P2, PT, R4, UR10, RZ ;  /* 0x0000000a04047c10 */ /* 0x000fc8000ff5e0ff */
[----:B------:R-:W-:-:S05]  /*e350*/  IADD3.X R5, PT, PT, RZ, UR11, RZ, P2, !PT ;  /* 0x0000000bff057c10 */ /* 0x000fca00097fe4ff */
[----:B------:R-:W2:Y:S01]  /*e360*/  LDG.E.U8 R4, desc[UR36][R4.64] ;  /* 0x0000002404047981 */ /* 0x000ea2000c1e1100 */
[----:B------:R-:W-:-:S05]  /*e370*/  IMAD.IADD R8, R11, 0x1, R8 ;  /* 0x000000010b087824 */ /* 0x000fca00078e0208 */
[----:B------:R-:W-:Y:S02]  /*e380*/  ISETP.GE.U32.AND P2, PT, R8, UR6, PT ;  /* 0x0000000608007c0c */ /* 0x000fe4000bf46070 */
[----:B--2---:R-:W-:-:S11]  /*e390*/  ISETP.NE.AND P1, PT, R4, RZ, P1 ;  /* 0x000000ff0400720c */ /* 0x004fd60000f25270 */
[----:B------:R-:W-:Y:S05]  /*e3a0*/  @!P2 BRA `(.L_x_9688) ;  /* 0xfffffffc00e0a947 */ /* 0x000fea000383ffff */
[----:B------:R-:W-:Y:S05]  /*e3b0*/  BSYNC.RECONVERGENT B1 ;  /* 0x0000000000017941 */ /* 0x000fea0003800200 */
.L_x_9687:
[----:B------:R-:W-:Y:S01]  /*e3c0*/  SEL R17, RZ, 0x1, !P1 ;  /* 0x00000001ff117807 */ /* 0x000fe20004800000 */
[----:B------:R-:W-:Y:S06]  /*e3d0*/  BRA `(.L_x_9686) ;  /* 0x00000000005c7947 */ /* 0x000fec0003800000 */
.L_x_9685:
[----:B------:R-:W0:Y:S01]  /*e3e0*/  LDCU UR5, c[0x0][0x398] ;  /* 0x00007300ff0577ac */ /* 0x000e220008000800 */
[----:B------:R-:W1:Y:S01]  /*e3f0*/  LDCU.64 UR10, c[0x0][0x770] ;  /* 0x0000ee00ff0a77ac */ /* 0x000e620008000a00 */
[----:B0-----:R-:W-:-:S13]  /*e400*/  ISETP.GE.U32.AND P1, PT, R0, UR5, PT ;  /* 0x0000000500007c0c */ /* 0x001fda000bf26070 */
[----:B-1----:R-:W-:Y:S05]  /*e410*/  @P1 BRA `(.L_x_9686) ;  /* 0x00000000004c1947 */ /* 0x002fea0003800000 */
[----:B------:R-:W0:Y:S01]  /*e420*/  LDCU UR4, c[0x0][0x374] ;  /* 0x00006e80ff0477ac */ /* 0x000e220008000800 */
[----:B------:R-:W1:Y:S01]  /*e430*/  LDC R8, c[0x0][0x360] ;  /* 0x0000d800ff087b82 */ /* 0x000e620000000800 */
[----:B------:R-:W-:Y:S01]  /*e440*/  PRMT R4, R17, 0x9910, RZ ;  /* 0x0000991011047816 */ /* 0x000fe200000000ff */
[----:B------:R-:W-:Y:S01]  /*e450*/  BSSY.RECONVERGENT B1, `(.L_x_9689) ;  /* 0x000000e000017945 */ /* 0x000fe20003800200 */
[----:B------:R-:W-:Y:S02]  /*e460*/  MOV R9, R0 ;  /* 0x0000000000097202 */ /* 0x000fe40000000f00 */
[----:B------:R-:W-:-:S03]  /*e470*/  ISETP.NE.AND P1, PT, R4, RZ, PT ;  /* 0x000000ff0400720c */ /* 0x000fc60003f25270 */
[----:B------:R-:W2:Y:S01]  /*e480*/  LDC R10, c[0x0][0x364] ;  /* 0x0000d900ff0a7b82 */ /* 0x000ea20000000800 */
[----:B0-----:R-:W-:-:S09]  /*e490*/  IMAD R2, R2, UR4, RZ ;  /* 0x0000000402027c24 */ /* 0x001fd2000f8e02ff */
.L_x_9690:
[----:B------:R-:W-:-:S04]  /*e4a0*/  IMAD.IADD R4, R2, 0x1, R9 ;  /* 0x0000000102047824 */ /* 0x000fc800078e0209 */
[----:B-1----:R-:W-:-:S05]  /*e4b0*/  IMAD R4, R4, R8, R3 ;  /* 0x0000000804047224 */ /* 0x002fca00078e0203 */
[----:B------:R-:W-:-:S04]  /*e4c0*/  IADD3 R4, P2, PT, R4, UR10, RZ ;  /* 0x0000000a04047c10 */ /* 0x000fc8000ff5e0ff */
[----:B------:R-:W-:-:S05]  /*e4d0*/  IADD3.X R5, PT, PT, RZ, UR11, RZ, P2, !PT ;  /* 0x0000000bff057c10 */ /* 0x000fca00097fe4ff */
[----:B------:R-:W3:Y:S01]  /*e4e0*/  LDG.E.U8 R4, desc[UR36][R4.64] ;  /* 0x0000002404047981 */ /* 0x000ee2000c1e1100 */
[----:B--2---:R-:W-:-:S05]  /*e4f0*/  IMAD.IADD R9, R10, 0x1, R9 ;  /* 0x000000010a097824 */ /* 0x004fca00078e0209 */
[----:B------:R-:W-:Y:S02]  /*e500*/  ISETP.GE.U32.AND P2, PT, R9, UR5, PT ;  /* 0x0000000509007c0c */ /* 0x000fe4000bf46070 */
[----:B---3--:R-:W-:-:S11]  /*e510*/  ISETP.NE.AND P1, PT, R4, RZ, P1 ;  /* 0x000000ff0400720c */ /* 0x008fd60000f25270 */
[----:B------:R-:W-:Y:S05]  /*e520*/  @!P2 BRA `(.L_x_9690) ;  /* 0xfffffffc00dca947 */ /* 0x000fea000383ffff */
[----:B------:R-:W-:Y:S05]  /*e530*/  BSYNC.RECONVERGENT B1 ;  /* 0x0000000000017941 */ /* 0x000fea0003800200 */
.L_x_9689:
[----:B------:R-:W-:-:S07]  /*e540*/  SEL R17, RZ, 0x1, !P1 ;  /* 0x00000001ff117807 */ /* 0x000fce0004800000 */
.L_x_9686:
[----:B------:R-:W-:Y:S05]  /*e550*/  BSYNC.RECONVERGENT B0 ;  /* 0x0000000000007941 */ /* 0x000fea0003800200 */
.L_x_9684:
        /* <DEDUP_REMOVED lines=11> */
.L_x_9692:
        /* <DEDUP_REMOVED lines=9> */
[----:B0-----:R-:W0:Y:S02]  /*e6a0*/  @!P1 LDS.U8 R4, [R4+UR8] ;  /* 0x0000000804049984 */ /* 0x001e240008000000 */
[----:B0-----:R-:W-:-:S04]  /*e6b0*/  @!P1 ISETP.NE.AND P2, PT, R4, RZ, P2 ;  /* 0x000000ff0400920c */ /* 0x001fc80001745270 */
[----:B------:R-:W-:-:S04]  /*e6c0*/  @!P1 SEL R5, RZ, 0x1, !P2 ;  /* 0x00000001ff059807 */ /* 0x000fc80005000000 */
[----:B------:R-:W-:Y:S01]  /*e6d0*/  @!P1 PRMT R17, R5, 0x7610, R17 ;  /* 0x0000761005119816 */ /* 0x000fe20000000011 */
[----:B------:R0:W-:Y:S01]  /*e6e0*/  @!P1 STS.U8 [R2+UR8], R5 ;  /* 0x0000000502009988 */ /* 0x0001e20008000008 */
[----:B------:R-:W-:Y:S05]  /*e6f0*/  BRA.U UP1, `(.L_x_9692) ;  /* 0xfffffffd01c47547 */ /* 0x000fea000b83ffff */
.L_x_9691:
        /* <DEDUP_REMOVED lines=10> */
.L_x_9695:
        /* <DEDUP_REMOVED lines=8> */
[----:B------:R-:W-:-:S04]  /*e820*/  @!P1 LOP3.LUT P2, RZ, R17, 0xff, RZ, 0xc0, !PT ;  /* 0x000000ff11ff9812 */ /* 0x000fc8000784c0ff */
[----:B-1----:R-:W-:-:S04]  /*e830*/  @!P1 ISETP.NE.AND P2, PT, R4, RZ, P2 ;  /* 0x000000ff0400920c */ /* 0x002fc80001745270 */
[----:B0-----:R-:W-:-:S04]  /*e840*/  @!P1 SEL R5, RZ, 0x1, !P2 ;  /* 0x00000001ff059807 */ /* 0x001fc80005000000 */
[----:B------:R-:W-:Y:S01]  /*e850*/  @!P1 PRMT R17, R5, 0x7610, R17 ;  /* 0x0000761005119816 */ /* 0x000fe20000000011 */
[----:B------:R1:W-:Y:S01]  /*e860*/  @!P1 STS.U8 [R2+UR8], R5 ;  /* 0x0000000502009988 */ /* 0x0003e20008000008 */
[----:B------:R-:W-:Y:S05]  /*e870*/  BRA.U UP0, `(.L_x_9695) ;  /* 0xfffffffd00c87547 */ /* 0x000fea000b83ffff */
.L_x_9694:
[----:B------:R-:W-:Y:S01]  /*e880*/  BAR.SYNC.DEFER_BLOCKING 0x0 ;  /* 0x0000000000007b1d */ /* 0x000fe20000010000 */
[----:B------:R-:W-:-:S09]  /*e890*/  UISETP.GE.U32.AND UP0, UPT, UR4, 0x2, UPT ;  /* 0x000000020400788c */ /* 0x000fd2000bf06070 */
[----:B------:R-:W-:Y:S05]  /*e8a0*/  BRA.U !UP0, `(.L_x_9693) ;  /* 0x0000000108287547 */ /* 0x000fea000b800000 */
[----:B------:R-:W-:-:S07]  /*e8b0*/  IMAD.MOV.U32 R0, RZ, RZ, 0x1 ;  /* 0x00000001ff007424 */ /* 0x000fce00078e00ff */
.L_x_9696:
[C---:B01----:R-:W-:Y:S02]  /*e8c0*/  LOP3.LUT R2, R17.reuse, 0xffff, RZ, 0xc0, !PT ;  /* 0x0000ffff11027812 */ /* 0x043fe400078ec0ff */
[----:B------:R-:W-:Y:S02]  /*e8d0*/  LOP3.LUT P1, RZ, R17, 0xff, RZ, 0xc0, !PT ;  /* 0x000000ff11ff7812 */ /* 0x000fe4000782c0ff */
[----:B------:R-:W-:-:S06]  /*e8e0*/  PRMT R3, R2, 0x8880, RZ ;  /* 0x0000888002037816 */ /* 0x000fcc00000000ff */
[----:B------:R0:W1:Y:S02]  /*e8f0*/  SHFL.DOWN PT, R3, R3, R0, 0x1f ;  /* 0x08001f0003037589 */ /* 0x00006400000e0000 */
[----:B0-----:R-:W-:-:S04]  /*e900*/  SHF.L.U32 R0, R0, 0x1, RZ ;  /* 0x0000000100007819 */ /* 0x001fc800000006ff */
[----:B------:R-:W-:Y:S02]  /*e910*/  ISETP.GE.AND P2, PT, R0, UR4, PT ;  /* 0x0000000400007c0c */ /* 0x000fe4000bf46270 */
[----:B-1----:R-:W-:-:S04]  /*e920*/  ISETP.NE.AND P1, PT, R3, RZ, P1 ;  /* 0x000000ff0300720c */ /* 0x002fc80000f25270 */
[----:B------:R-:W-:-:S07]  /*e930*/  SEL R17, RZ, 0x1, !P1 ;  /* 0x00000001ff117807 */ /* 0x000fce0004800000 */
[----:B------:R-:W-:Y:S05]  /*e940*/  @!P2 BRA `(.L_x_9696) ;  /* 0xfffffffc00dca947 */ /* 0x000fea000383ffff */
.L_x_9693:
        /* <DEDUP_REMOVED lines=13> */
[----:B------:R-:W2:Y:S01]  /*ea20*/  LDG.E.U8 R0, desc[UR36][R2.64] ;  /* 0x0000002402007981 */ /* 0x000ea2000c1e1100 */
[----:B------:R-:W-:-:S04]  /*ea30*/  LOP3.LUT P0, RZ, R17, 0xff, RZ, 0xc0, !PT ;  /* 0x000000ff11ff7812 */ /* 0x000fc8000780c0ff */
[----:B--2---:R-:W-:-:S04]  /*ea40*/  ISETP.NE.AND P0, PT, R0, RZ, P0 ;  /* 0x000000ff0000720c */ /* 0x004fc80000705270 */
[----:B------:R-:W-:-:S09]  /*ea50*/  SEL R17, RZ, 0x1, !P0 ;  /* 0x00000001ff117807 */ /* 0x000fd20004000000 */
.L_x_9698:
        /* <DEDUP_REMOVED lines=20> */
.L_x_9700:
[----:B------:R-:W0:Y:S01]  /*eba0*/  LDCU.64 UR4, c[0x0][0x758] ;  /* 0x0000eb00ff0477ac */ /* 0x000e220008000a00 */
[----:B------:R-:W-:-:S04]  /*ebb0*/  LOP3.LUT P0, RZ, R17, 0xff, RZ, 0xc0, !PT ;  /* 0x000000ff11ff7812 */ /* 0x000fc8000780c0ff */
[----:B------:R-:W-:Y:S02]  /*ebc0*/  SEL R3, RZ, 0x1, !P0 ;  /* 0x00000001ff037807 */ /* 0x000fe40004000000 */
[----:B0-----:R-:W-:-:S05]  /*ebd0*/  IADD3 R16, P1, PT, R16, UR4, RZ ;  /* 0x0000000410107c10 */ /* 0x001fca000ff3e0ff */
[----:B------:R-:W-:-:S05]  /*ebe0*/  IMAD.X R17, RZ, RZ, UR5, P1 ;  /* 0x00000005ff117e24 */ /* 0x000fca00088e06ff */
[----:B------:R-:W-:Y:S01]  /*ebf0*/  STG.E.U8 desc[UR36][R16.64], R3 ;  /* 0x0000000310007986 */ /* 0x000fe2000c101124 */
[----:B------:R-:W-:Y:S05]  /*ec00*/  EXIT ;  /* 0x000000000000794d */ /* 0x000fea0003800000 */
.L_x_9699:
[----:B------:R-:W-:-:S04]  /*ec10*/  LOP3.LUT P0, RZ, R17, 0xff, RZ, 0xc0, !PT ;  /* 0x000000ff11ff7812 */ /* 0x000fc8000780c0ff */
[----:B------:R-:W-:-:S05]  /*ec20*/  SEL R5, RZ, 0x1, !P0 ;  /* 0x00000001ff057807 */ /* 0x000fca0004000000 */
[----:B------:R-:W-:Y:S01]  /*ec30*/  STG.E.U8 desc[UR36][R2.64], R5 ;  /* 0x0000000502007986 */ /* 0x000fe2000c101124 */
[----:B------:R-:W-:Y:S05]  /*ec40*/  EXIT ;  /* 0x000000000000794d */ /* 0x000fea0003800000 */
.L_x_9697:
[----:B------:R-:W2:Y:S01]  /*ec50*/  LDCU.U8 UR4, c[0x0][0x788] ;  /* 0x0000f100ff0477ac */ /* 0x000ea20008000000 */
[----:B------:R-:W3:Y:S01]  /*ec60*/  LDCU.U8 UR5, c[0x0][0x789] ;  /* 0x0000f120ff0577ac */ /* 0x000ee20008000000 */
[----:B--2---:R-:W-:Y:S02]  /*ec70*/  UISETP.NE.AND UP0, UPT, UR4, URZ, UPT ;  /* 0x000000ff0400728c */ /* 0x004fe4000bf05270 */
[----:B---3--:R-:W-:-:S07]  /*ec80*/  UISETP.NE.AND UP1, UPT, UR5, URZ, UPT ;  /* 0x000000ff0500728c */ /* 0x008fce000bf25270 */
[----:B------:R-:W-:Y:S05]  /*ec90*/  BRA.U !UP0, `(.L_x_9701) ;  /* 0x0000000108107547 */ /* 0x000fea000b800000 */
[----:B------:R-:W2:Y:S01]  /*eca0*/  LDG.E.U8 R0, desc[UR36][R6.64] ;  /* 0x0000002406007981 */ /* 0x000ea2000c1e1100 */
[----:B------:R-:W-:-:S04]  /*ecb0*/  LOP3.LUT P0, RZ, R17, 0xff, RZ, 0xc0, !PT ;  /* 0x000000ff11ff7812 */ /* 0x000fc8000780c0ff */
[----:B--2---:R-:W-:-:S04]  /*ecc0*/  ISETP.NE.AND P0, PT, R0, RZ, P0 ;  /* 0x000000ff0000720c */ /* 0x004fc80000705270 */
[----:B------:R-:W-:-:S09]  /*ecd0*/  SEL R17, RZ, 0x1, !P0 ;  /* 0x00000001ff117807 */ /* 0x000fd20004000000 */
.L_x_9701:
        /* <DEDUP_REMOVED lines=20> */
.L_x_9703:
[----:B------:R-:W2:Y:S01]  /*ee20*/  LDCU.64 UR4, c[0x0][0x758] ;  /* 0x0000eb00ff0477ac */ /* 0x000ea20008000a00 */
[----:B------:R-:W-:-:S04]  /*ee30*/  LOP3.LUT P0, RZ, R17, 0xff, RZ, 0xc0, !PT ;  /* 0x000000ff11ff7812 */ /* 0x000fc8000780c0ff */
[----:B------:R-:W-:Y:S02]  /*ee40*/  SEL R3, RZ, 0x1, !P0 ;  /* 0x00000001ff037807 */ /* 0x000fe40004000000 */
[----:B--2---:R-:W-:-:S05]  /*ee50*/  IADD3 R16, P1, PT, R16, UR4, RZ ;  /* 0x0000000410107c10 */ /* 0x004fca000ff3e0ff */
[----:B------:R-:W-:-:S05]  /*ee60*/  IMAD.X R17, RZ, RZ, UR5, P1 ;  /* 0x00000005ff117e24 */ /* 0x000fca00088e06ff */
[----:B------:R-:W-:Y:S01]  /*ee70*/  STG.E.U8 desc[UR36][R16.64], R3 ;  /* 0x0000000310007986 */ /* 0x000fe2000c101124 */
[----:B------:R-:W-:Y:S05]  /*ee80*/  EXIT ;  /* 0x000000000000794d */ /* 0x000fea0003800000 */
.L_x_9702:
[----:B------:R-:W-:Y:S01]  /*ee90*/  STG.E.U8 desc[UR36][R6.64], R17 ;  /* 0x0000001106007986 */ /* 0x000fe2000c101124 */
[----:B------:R-:W-:Y:S05]  /*eea0*/  EXIT ;  /* 0x000000000000794d */ /* 0x000fea0003800000 */
.L_x_9678:
        /* <DEDUP_REMOVED lines=22> */
[----:B------:R-:W2:Y:S01]  /*f010*/  LDG.E.U8 R0, desc[UR36][R2.64] ;  /* 0x0000002402007981 */ /* 0x000ea2000c1e1100 */
[----:B------:R-:W-:-:S04]  /*f020*/  LOP3.LUT P0, RZ, R17, 0xff, RZ, 0xc0, !PT ;  /* 0x000000ff11ff7812 */ /* 0x000fc8000780c0ff */
[----:B--2---:R-:W-:-:S04]  /*f030*/  ISETP.NE.AND P0, PT, R0, RZ, P0 ;  /* 0x000000ff0000720c */ /* 0x004fc80000705270 */
[----:B------:R-:W-:-:S09]  /*f040*/  SEL R17, RZ, 0x1, !P0 ;  /* 0x00000001ff117807 */ /* 0x000fd20004000000 */
.L_x_9705:
        /* <DEDUP_REMOVED lines=20> */
.L_x_9707:
[----:B------:R-:W0:Y:S01]  /*f190*/  LDCU.64 UR4, c[0x0][0x758] ;  /* 0x0000eb00ff0477ac */ /* 0x000e220008000a00 */
[----:B------:R-:W-:-:S04]  /*f1a0*/  LOP3.LUT P0, RZ, R17, 0xff, RZ, 0xc0, !PT ;  /* 0x000000ff11ff7812 */ /* 0x000fc8000780c0ff */
[----:B------:R-:W-:Y:S02]  /*f1b0*/  SEL R3, RZ, 0x1, !P0 ;  /* 0x00000001ff037807 */ /* 0x000fe40004000000 */
[----:B0-----:R-:W-:-:S04]  /*f1c0*/  IADD3 R16, P1, PT, R16, UR4, RZ ;  /* 0x0000000410107c10 */ /* 0x001fc8000ff3e0ff */
[----:B------:R-:W-:-:S05]  /*f1d0*/  IADD3.X R17, PT, PT, RZ, UR5, RZ, P1, !PT ;  /* 0x00000005ff117c10 */ /* 0x000fca0008ffe4ff */
[----:B------:R-:W-:Y:S01]  /*f1e0*/  STG.E.U8 desc[UR36][R16.64], R3 ;  /* 0x0000000310007986 */ /* 0x000fe2000c101124 */
[----:B------:R-:W-:Y:S05]  /*f1f0*/  EXIT ;  /* 0x000000000000794d */ /* 0x000fea0003800000 */
.L_x_9706:
[----:B------:R-:W-:-:S04]  /*f200*/  LOP3.LUT P0, RZ, R17, 0xff, RZ, 0xc0, !PT ;  /* 0x000000ff11ff7812 */ /* 0x000fc8000780c0ff */
[----:B------:R-:W-:-:S05]  /*f210*/  SEL R5, RZ, 0x1, !P0 ;  /* 0x00000001ff057807 */ /* 0x000fca0004000000 */
[----:B------:R-:W-:Y:S01]  /*f220*/  STG.E.U8 desc[UR36][R2.64], R5 ;  /* 0x0000000502007986 */ /* 0x000fe2000c101124 */
[----:B------:R-:W-:Y:S05]  /*f230*/  EXIT ;  /* 0x000000000000794d */ /* 0x000fea0003800000 */
.L_x_9704:
[----:B------:R-:W0:Y:S01]  /*f240*/  LDCU.U8 UR4, c[0x0][0x788] ;  /* 0x0000f100ff0477ac */ /* 0x000e220008000000 */
[----:B------:R-:W1:Y:S01]  /*f250*/  LDCU.U8 UR5, c[0x0][0x789] ;  /* 0x0000f120ff0577ac */ /* 0x000e620008000000 */
[----:B0-----:R-:W-:Y:S02]  /*f260*/  UISETP.NE.AND UP0, UPT, UR4, URZ, UPT ;  /* 0x000000ff0400728c */ /* 0x001fe4000bf05270 */
[----:B-1----:R-:W-:-:S07]  /*f270*/  UISETP.NE.AND UP1, UPT, UR5, URZ, UPT ;  /* 0x000000ff0500728c */ /* 0x002fce000bf25270 */
[----:B------:R-:W-:Y:S05]  /*f280*/  BRA.U !UP0, `(.L_x_9708) ;  /* 0x0000000108107547 */ /* 0x000fea000b800000 */
[----:B------:R-:W2:Y:S01]  /*f290*/  LDG.E.U8 R0, desc[UR36][R6.64] ;  /* 0x0000002406007981 */ /* 0x000ea2000c1e1100 */
[----:B------:R-:W-:-:S04]  /*f2a0*/  LOP3.LUT P0, RZ, R17, 0xff, RZ, 0xc0, !PT ;  /* 0x000000ff11ff7812 */ /* 0x000fc8000780c0ff */
[----:B--2---:R-:W-:-:S04]  /*f2b0*/  ISETP.NE.AND P0, PT, R0, RZ, P0 ;  /* 0x000000ff0000720c */ /* 0x004fc80000705270 */
[----:B------:R-:W-:-:S09]  /*f2c0*/  SEL R17, RZ, 0x1, !P0 ;  /* 0x00000001ff117807 */ /* 0x000fd20004000000 */
.L_x_9708:
        /* <DEDUP_REMOVED lines=20> */
.L_x_9710:
[----:B------:R-:W0:Y:S01]  /*f410*/  LDCU.64 UR4, c[0x0][0x758] ;  /* 0x0000eb00ff0477ac */ /* 0x000e220008000a00 */
[----:B------:R-:W-:-:S04]  /*f420*/  LOP3.LUT P0, RZ, R17, 0xff, RZ, 0xc0, !PT ;  /* 0x000000ff11ff7812 */ /* 0x000fc8000780c0ff */
[----:B------:R-:W-:Y:S02]  /*f430*/  SEL R3, RZ, 0x1, !P0 ;  /* 0x00000001ff037807 */ /* 0x000fe40004000000 */
[----:B0-----:R-:W-:-:S04]  /*f440*/  IADD3 R16, P1, PT, R16, UR4, RZ ;  /* 0x0000000410107c10 */ /* 0x001fc8000ff3e0ff */
[----:B------:R-:W-:-:S05]  /*f450*/  IADD3.X R17, PT, PT, RZ, UR5, RZ, P1, !PT ;  /* 0x00000005ff117c10 */ /* 0x000fca0008ffe4ff */
[----:B------:R-:W-:Y:S01]  /*f460*/  STG.E.U8 desc[UR36][R16.64], R3 ;  /* 0x0000000310007986 */ /* 0x000fe2000c101124 */
[----:B------:R-:W-:Y:S05]  /*f470*/  EXIT ;  /* 0x000000000000794d */ /* 0x000fea0003800000 */
.L_x_9709:
[----:B------:R-:W-:Y:S01]  /*f480*/  STG.E.U8 desc[UR36][R6.64], R17 ;  /* 0x0000001106007986 */ /* 0x000fe2000c101124 */
[----:B------:R-:W-:Y:S05]  /*f490*/  EXIT ;  /* 0x000000000000794d */ /* 0x000fea0003800000 */
.L_x_9711:
        /* <DEDUP_REMOVED lines=14> */
.L_x_10044:


//--------------------- .text._ZN2at6native13reduce_kernelILi256ELi2ENS0_8ReduceOpIbNS0_14func_wrapper_tIbZNS0_12prod_functorIbbbEclERNS_14TensorIteratorEEUlbbE_EEjbLi4ELi4EEEEEvT1_ --------------------------
	.section	.text._ZN2at6native13reduce_kernelILi256ELi2ENS0_8ReduceOpIbNS0_14func_wrapper_tIbZNS0_12prod_functorIbbbEclERNS_14TensorIteratorEEUlbbE_EEjbLi4ELi4EEEEEvT1_,"ax",@progbits
	.align	128
        .global         _ZN2at6native13reduce_kernelILi256ELi2ENS0_8ReduceOpIbNS0_14func_wrapper_tIbZNS0_12prod_functorIbbbEclERNS_14TensorIteratorEEUlbbE_EEjbLi4ELi4EEEEEvT1_
        .type           _ZN2at6native13reduce_kernelILi256ELi2ENS0_8ReduceOpIbNS0_14func_wrapper_tIbZNS0_12prod_functorIbbbEclERNS_14TensorIteratorEEUlbbE_EEjbLi4ELi4EEEEEvT1_,@function
        .size           _ZN2at6native13reduce_kernelILi256ELi2ENS0_8ReduceOpIbNS0_14func_wrapper_tIbZNS0_12prod_functorIbbbEclERNS_14TensorIteratorEEUlbbE_EEjbLi4ELi4EEEEEvT1_,(.L_x_10045 - _ZN2at6native13reduce_kernelILi256ELi2ENS0_8ReduceOpIbNS0_14func_wrapper_tIbZNS0_12prod_functorIbbbEclERNS_14TensorIteratorEEUlbbE_EEjbLi4ELi4EEEEEvT1_)
        .other          _ZN2at6native13reduce_kernelILi256ELi2ENS0_8ReduceOpIbNS0_14func_wrapper_tIbZNS0_12prod_functorIbbbEclERNS_14TensorIteratorEEUlbbE_EEjbLi4ELi4EEEEEvT1_,@"STO_CUDA_ENTRY STV_DEFAULT"
_ZN2at6native13reduce_kernelILi256ELi2ENS0_8ReduceOpIbNS0_14func_wrapper_tIbZNS0_12prod_functorIbbbEclERNS_14TensorIteratorEEUlbbE_EEjbLi4ELi4EEEEEvT1_:
.text._ZN2at6native13reduce_kernelILi256ELi2ENS0_8ReduceOpIbNS0_14func_wrapper_tIbZNS0_12prod_functorIbbbEclERNS_14TensorIteratorEEUlbbE_EEjbLi4ELi4EEEEEvT1_:
[----:B------:R-:W0:Y:S01]  /*0000*/  LDC R1, c[0x0][0x37c] ;  /* 0x0000df00ff017b82 */ /* 0x000e220000000800 */
[----:B------:R-:W1:Y:S01]  /*0010*/  S2R R18, SR_TID.X ;  /* 0x0000000000127919 */ /* 0x000e620000002100 */
[----:B------:R-:W1:Y:S06]  /*0020*/  LDCU.128 UR8, c[0x0][0x3a0] ;  /* 0x00007400ff0877ac */ /* 0x000e6c0008000c00 */
[----:B------:R-:W2:Y:S01]  /*0030*/  S2UR UR5, SR_CTAID.X ;  /* 0x00000000000579c3 */ /* 0x000ea20000002500 */
[----:B------:R-:W-:Y:S01]  /*0040*/  IMAD.MOV.U32 R20, RZ, RZ, RZ ;  /* 0x000000ffff147224 */ /* 0x000fe200078e00ff */
[----:B------:R-:W3:Y:S01]  /*0050*/  S2R R19, SR_TID.Y ;  /* 0x0000000000137919 */ /* 0x000ee20000002200 */
[----:B------:R-:W4:Y:S01]  /*0060*/  LDCU UR4, c[0x0][0x558] ;  /* 0x0000ab00ff0477ac */ /* 0x000f220008000800 */
[----:B------:R-:W5:Y:S01]  /*0070*/  S2R R22, SR_CTAID.Y ;  /* 0x0000000000167919 */ /* 0x000f620000002600 */
[----:B------:R-:W2:Y:S03]  /*0080*/  LDCU UR6, c[0x0][0x39c] ;  /* 0x00007380ff0677ac */ /* 0x000ea60008000800 */
[----:B------:R-:W5:Y:S01]  /*0090*/  LDC R5, c[0x0][0x394] ;  /* 0x0000e500ff057b82 */ /* 0x000f620000000800 */
        /* <DEDUP_REMOVED lines=286> */
.L_x_9712:
        /* <DEDUP_REMOVED lines=31> */
.L_x_9716:
[----:B------:R-:W0:Y:S01]  /*1470*/  LDCU.U8 UR4, c[0x0][0x381] ;  /* 0x00007020ff0477ac */ /* 0x000e220008000000 */
[----:B------:R-:W-:Y:S01]  /*1480*/  LOP3.LUT P0, R7, R16, 0x3, RZ, 0xc0, !PT ;  /* 0x0000000310077812 */ /* 0x000fe2000780c0ff */
[----:B------:R-:W-:Y:S01]  /*1490*/  BSSY.RECONVERGENT B0, `(.L_x_9717) ;  /* 0x0000024000007945 */ /* 0x000fe20003800200 */
[----:B------:R-:W1:Y:S01]  /*14a0*/  LDCU UR5, c[0x0][0x388] ;  /* 0x00007100ff0577ac */ /* 0x000e620008000800 */
[----:B0-----:R-:W-:Y:S01]  /*14b0*/  MOV R4, UR4 ;  /* 0x0000000400047c02 */ /* 0x001fe20008000f00 */
[----:B------:R-:W-:Y:S02]  /*14c0*/  IMAD.U32 R5, RZ, RZ, UR4 ;  /* 0x00000004ff057e24 */ /* 0x000fe4000f8e00ff */
[----:B-1----:R-:W-:-:S07]  /*14d0*/  IMAD.U32 R0, RZ, RZ, UR5 ;  /* 0x00000005ff007e24 */ /* 0x002fce000f8e00ff */
        /* <DEDUP_REMOVED lines=24> */
[----:B------:R-:W-:-:S04]  /*1660*/  ISETP.NE.AND P0, PT, R0, RZ, P0 ;  /* 0x000000ff0000720c */ /* 0x000fc80000705270 */
[----:B------:R-:W-:-:S09]  /*1670*/  SEL R5, RZ, 0x1, !P0 ;  /* 0x00000001ff057807 */ /* 0x000fd20004000000 */
.L_x_9720:
[----:B------:R-:W-:Y:S05]  /*1680*/  BSYNC.RECONVERGENT B1 ;  /* 0x0000000000017941 */ /* 0x000fea0003800200 */
.L_x_9719:
[----:B------:R-:W0:Y:S01]  /*1690*/  LDC R0, c[0x0][0x388] ;  /* 0x0000e200ff007b82 */ /* 0x000e220000000800 */
[----:B------:R-:W-:-:S05]  /*16a0*/  IADD3 R24, P0, PT, R9, 0x4, RZ ;  /* 0x0000000409187810 */ /* 0x000fca0007f1e0ff */
[----:B------:R-:W-:Y:S01]  /*16b0*/  IMAD.X R25, RZ, RZ, R25, P0 ;  /* 0x000000ffff197224 */ /* 0x000fe200000e0619 */
[----:B0-----:R-:W-:-:S07]  /*16c0*/  IADD3 R0, PT, PT, R7, -0x4, R0 ;  /* 0xfffffffc07007810 */ /* 0x001fce0007ffe000 */
.L_x_9718:
[----:B------:R-:W-:Y:S05]  /*16d0*/  BSYNC.RECONVERGENT B0 ;  /* 0x0000000000007941 */ /* 0x000fea0003800200 */
.L_x_9717:
[----:B------:R-:W0:Y:S01]  /*16e0*/  LDC.64 R2, c[0x0][0x3a0] ;  /* 0x0000e800ff027b82 */ /* 0x000e220000000a00 */
[----:B------:R-:W1:Y:S01]  /*16f0*/  LDCU UR4, c[0x0][0x39c] ;  /* 0x00007380ff0477ac */ /* 0x000e620008000800 */
[----:B------:R-:W-:Y:S01]  /*1700*/  BSSY.RECONVERGENT B0, `(.L_x_9721) ;  /* 0x0000024000007945 */ /* 0x000fe20003800200 */
[----:B-1----:R-:W-:-:S04]  /*1710*/  IMAD R6, R18, UR4, RZ ;  /* 0x0000000412067c24 */ /* 0x002fc8000f8e02ff */
[----:B0-----:R-:W-:-:S04]  /*1720*/  IMAD R6, R19, R2, R6 ;  /* 0x0000000213067224 */ /* 0x001fc800078e0206 */
[--C-:B------:R-:W-:Y:S01]  /*1730*/  IMAD R8, R22, R3, R6.reuse ;  /* 0x0000000316087224 */ /* 0x100fe200078e0206 */
[----:B------:R-:W-:-:S04]  /*1740*/  PRMT R6, R4, 0x7610, R6 ;  /* 0x0000761004067816 */ /* 0x000fc80000000006 */
[----:B------:R-:W-:-:S04]  /*1750*/  LEA R7, R8, 0x3, 0x2 ;  /* 0x0000000308077811 */ /* 0x000fc800078e10ff */
[----:B------:R-:W-:Y:S02]  /*1760*/  ISETP.GE.U32.AND P0, PT, R7, R0, PT ;  /* 0x000000000700720c */ /* 0x000fe40003f06070 */
[----:B------:R-:W-:-:S11]  /*1770*/  PRMT R7, R4, 0x7610, R7 ;  /* 0x0000761004077816 */ /* 0x000fd60000000007 */
[----:B------:R-:W-:Y:S05]  /*1780*/  @P0 BRA `(.L_x_9722) ;  /* 0x00000000006c0947 */ /* 0x000fea0003800000 */
[----:B------:R-:W-:Y:S01]  /*1790*/  PRMT R4, R4, 0x9910, RZ ;  /* 0x0000991004047816 */ /* 0x000fe200000000ff */
[----:B------:R-:W-:Y:S01]  /*17a0*/  BSSY.RECONVERGENT B1, `(.L_x_9723) ;  /* 0x0000015000017945 */ /* 0x000fe20003800200 */
[----:B------:R-:W-:Y:S02]  /*17b0*/  LOP3.LUT P3, RZ, R5, 0xff, RZ, 0xc0, !PT ;  /* 0x000000ff05ff7812 */ /* 0x000fe4000786c0ff */
[----:B------:R-:W-:Y:S02]  /*17c0*/  ISETP.NE.AND P0, PT, R4, RZ, PT ;  /* 0x000000ff0400720c */ /* 0x000fe40003f05270 */
[----:B------:R-:W-:Y:S02]  /*17d0*/  MOV R7, R8 ;  /* 0x0000000800077202 */ /* 0x000fe40000000f00 */
[----:B------:R-:W-:Y:S02]  /*17e0*/  PLOP3.LUT P1, PT, P0, PT, PT, 0x80, 0x8 ;  /* 0x000000000008781c */ /* 0x000fe4000072f070 */
[----:B------:R-:W-:-:S13]  /*17f0*/  PLOP3.LUT P2, PT, P0, PT, PT, 0x80, 0x8 ;  /* 0x000000000008781c */ /* 0x000fda000074f070 */
.L_x_9724:
        /* <DEDUP_REMOVED lines=16> */
.L_x_9723:
[----:B------:R-:W-:Y:S02]  /*1900*/  SEL R5, RZ, 0x1, !P3 ;  /* 0x00000001ff057807 */ /* 0x000fe40005800000 */
[----:B------:R-:W-:Y:S02]  /*1910*/  SEL R7, RZ, 0x1, !P2 ;  /* 0x00000001ff077807 */ /* 0x000fe40005000000 */
[----:B------:R-:W-:Y:S02]  /*1920*/  SEL R6, RZ, 0x1, !P1 ;  /* 0x00000001ff067807 */ /* 0x000fe40004800000 */
[----:B------:R-:W-:-:S07]  /*1930*/  SEL R4, RZ, 0x1, !P0 ;  /* 0x00000001ff047807 */ /* 0x000fce0004000000 */
.L_x_9722:
[----:B------:R-:W-:Y:S05]  /*1940*/  BSYNC.RECONVERGENT B0 ;  /* 0x0000000000007941 */ /* 0x000fea0003800200 */
.L_x_9721:
[----:B------:R-:W-:Y:S01]  /*1950*/  ISETP.NE.AND P0, PT, R2, RZ, PT ;  /* 0x000000ff0200720c */ /* 0x000fe20003f05270 */
[----:B------:R-:W-:Y:S01]  /*1960*/  BSSY.RECONVERGENT B0, `(.L_x_9725) ;  /* 0x0000012000007945 */ /* 0x000fe20003800200 */
[----:B------:R-:W-:Y:S02]  /*1970*/  ISETP.NE.AND P1, PT, R3, RZ, PT ;  /* 0x000000ff0300720c */ /* 0x000fe40003f25270 */
        /* <DEDUP_REMOVED lines=16> */
.L_x_9726:
[----:B------:R-:W-:Y:S05]  /*1a80*/  BSYNC.RECONVERGENT B0 ;  /* 0x0000000000007941 */ /* 0x000fea0003800200 */
.L_x_9725:
[----:B------:R-:W-:Y:S02]  /*1a90*/  LOP3.LUT P2, RZ, R5, 0xff, RZ, 0xc0, !PT ;  /* 0x000000ff05ff7812 */ /* 0x000fe4000784c0ff */
[----:B------:R-:W-:Y:S02]  /*1aa0*/  LOP3.LUT P3, RZ, R4, 0xff, RZ, 0xc0, !PT ;  /* 0x000000ff04ff7812 */ /* 0x000fe4000786c0ff */
[----:B------:R-:W-:Y:S02]  /*1ab0*/  PLOP3.LUT P0, PT, P1, P2, P0, 0x80, 0x0 ;  /* 0x000000000000781c */ /* 0x000fe40000f05000 */
[----:B------:R-:W-:Y:S02]  /*1ac0*/  PLOP3.LUT P4, PT, PT, PT, PT, 0x8, 0x80 ;  /* 0x000000000080781c */ /* 0x000fe40003f8e170 */
[----:B------:R-:W-:Y:S01]  /*1ad0*/  PLOP3.LUT P3, PT, P0, P3, PT, 0x80, 0x8 ;  /* 0x000000000008781c */ /* 0x000fe20000767070 */
[----:B------:R-:W-:-:S12]  /*1ae0*/  BRA `(.L_x_9727) ;  /* 0x000000ac005c7947 */ /* 0x000fd80003800000 */
.L_x_9715:
        /* <DEDUP_REMOVED lines=8> */
[----:B------:R-:W-:Y:S01]  /*1b70*/  MOV R5, R3 ;  /* 0x0000000300057202 */ /* 0x000fe20000000f00 */
[----:B-1----:R-:W-:Y:S01]  /*1b80*/  IMAD.U32 R10, RZ, RZ, UR4 ;  /* 0x00000004ff0a7e24 */ /* 0x002fe2000f8e00ff */
[----:B------:R-:W-:Y:S01]  /*1b90*/  MOV R12, UR4 ;  /* 0x00000004000c7c02 */ /* 0x000fe20008000f00 */
[----:B------:R-:W-:Y:S02]  /*1ba0*/  IMAD.U32 R11, RZ, RZ, UR4 ;  /* 0x00000004ff0b7e24 */ /* 0x000fe4000f8e00ff */
[----:B------:R-:W-:Y:S02]  /*1bb0*/  IMAD.U32 R13, RZ, RZ, UR4 ;  /* 0x00000004ff0d7e24 */ /* 0x000fe4000f8e00ff */
[----:B0-----:R-:W-:-:S02]  /*1bc0*/  IMAD R7, R4, 0x3, R3 ;  /* 0x0000000304077824 */ /* 0x001fc400078e0203 */
[----:B------:R-:W-:Y:S02]  /*1bd0*/  IMAD.U32 R6, RZ, RZ, UR4 ;  /* 0x00000004ff067e24 */ /* 0x000fe4000f8e00ff */
[----:B------:R-:W-:Y:S01]  /*1be0*/  IMAD.U32 R8, RZ, RZ, UR4 ;  /* 0x00000004ff087e24 */ /* 0x000fe2000f8e00ff */
[----:B------:R-:W-:Y:S01]  /*1bf0*/  ISETP.GE.U32.AND P0, PT, R7, R0, PT ;  /* 0x000000000700720c */ /* 0x000fe20003f06070 */
[----:B------:R-:W-:Y:S01]  /*1c00*/  IMAD.U32 R9, RZ, RZ, UR4 ;  /* 0x00000004ff097e24 */ /* 0x000fe2000f8e00ff */
[----:B------:R-:W-:-:S11]  /*1c10*/  MOV R7, UR4 ;  /* 0x0000000400077c02 */ /* 0x000fd60008000f00 */
[----:B------:R-:W-:Y:S05]  /*1c20*/  @P0 BRA `(.L_x_9730) ;  /* 0x0000000400540947 */ /* 0x000fea0003800000 */
[C---:B------:R-:W-:Y:S01]  /*1c30*/  PRMT R2, R10.reuse, 0x9910, RZ ;  /* 0x000099100a027816 */ /* 0x040fe200000000ff */
[----:B------:R-:W-:Y:S01]  /*1c40*/  BSSY.RECONVERGENT B1, `(.L_x_9731) ;  /* 0x0000039000017945 */ /* 0x000fe20003800200 */
[----:B------:R-:W-:Y:S02]  /*1c50*/  LOP3.LUT R10, R10, 0xfffffffd, RZ, 0xc0, !PT ;  /* 0xfffffffd0a0a7812 */ /* 0x000fe400078ec0ff */
[----:B------:R-:W-:-:S04]  /*1c60*/  ISETP.NE.AND P1, PT, R2, RZ, PT ;  /* 0x000000ff0200720c */ /* 0x000fc80003f25270 */
[----:B------:R-:W-:Y:S02]  /*1c70*/  PLOP3.LUT P4, PT, P1, PT, PT, 0x80, 0x8 ;  /* 0x000000000008781c */ /* 0x000fe40000f8f070 */
[----:B------:R-:W-:Y:S02]  /*1c80*/  PLOP3.LUT P3, PT, P1, PT, PT, 0x80, 0x8 ;  /* 0x000000000008781c */ /* 0x000fe40000f6f070 */
[----:B------:R-:W-:Y:S02]  /*1c90*/  PLOP3.LUT P2, PT, P1, PT, PT, 0x80, 0x8 ;  /* 0x000000000008781c */ /* 0x000fe40000f4f070 */
[----:B------:R-:W-:Y:S02]  /*1ca0*/  PLOP3.LUT P0, PT, P1, PT, PT, 0x80, 0x8 ;  /* 0x000000000008781c */ /* 0x000fe40000f0f070 */
[----:B------:R-:W-:Y:S02]  /*1cb0*/  PLOP3.LUT P5, PT, P1, PT, PT, 0x80, 0x8 ;  /* 0x000000000008781c */ /* 0x000fe40000faf070 */
[----:B------:R-:W-:-:S04]  /*1cc0*/  @P1 LOP3.LUT R10, R10, 0x2, RZ, 0xfc, !PT ;  /* 0x000000020a0a1812 */ /* 0x000fc800078efcff */
[----:B------:R-:W-:-:S04]  /*1cd0*/  LOP3.LUT R10, R10, 0xfffffffe, RZ, 0xc0, !PT ;  /* 0xfffffffe0a0a7812 */ /* 0x000fc800078ec0ff */
[----:B------:R-:W-:-:S07]  /*1ce0*/  @P1 LOP3.LUT R10, R10, 0x1, RZ, 0xfc, !PT ;  /* 0x000000010a0a1812 */ /* 0x000fce00078efcff */
.L_x_9732:
[C---:B------:R-:W-:Y:S02]  /*1cf0*/  LOP3.LUT R3, R5.reuse, 0xfffffffe, RZ, 0xc0, !PT ;  /* 0xfffffffe05037812 */ /* 0x040fe400078ec0ff */
[C---:B------:R-:W-:Y:S01]  /*1d00*/  LEA.HI R7, R5.reuse, R4, RZ, 0x1f ;  /* 0x0000000405077211 */ /* 0x040fe200078ff8ff */
[----:B------:R-:W-:Y:S01]  /*1d10*/  IMAD.IADD R5, R5, 0x1, R4 ;  /* 0x0000000105057824 */ /* 0x000fe200078e0204 */
[-C--:B------:R-:W-:Y:S02]  /*1d20*/  IADD3 R2, P6, PT, R3, R24.reuse, RZ ;  /* 0x0000001803027210 */ /* 0x080fe40007fde0ff */
[----:B------:R-:W-:Y:S02]  /*1d30*/  P2R R16, PR, RZ, 0x2 ;  /* 0x00000002ff107803 */ /* 0x000fe40000000000 */
[----:B------:R-:W-:Y:S02]  /*1d40*/  IADD3.X R3, PT, PT, RZ, R25, RZ, P6, !PT ;  /* 0x00000019ff037210 */ /* 0x000fe400037fe4ff */
[----:B------:R-:W-:-:S02]  /*1d50*/  LEA R6, P6, R7, R24, 0x1 ;  /* 0x0000001807067211 */ /* 0x000fc400078c08ff */
[----:B------:R-:W-:Y:S01]  /*1d60*/  LOP3.LUT R9, R5, 0xfffffffe, RZ, 0xc0, !PT ;  /* 0xfffffffe05097812 */ /* 0x000fe200078ec0ff */
[----:B------:R-:W-:Y:S01]  /*1d70*/  IMAD R5, R4, 0x2, R5 ;  /* 0x0000000204057824 */ /* 0x000fe200078e0205 */
[----:B------:R-:W2:Y:S01]  /*1d80*/  LDG.E.U16 R2, desc[UR36][R2.64] ;  /* 0x0000002402027981 */ /* 0x000ea2000c1e1500 */
[----:B------:R-:W-:Y:S01]  /*1d90*/  IMAD.X R7, RZ, RZ, R25, P6 ;  /* 0x000000ffff077224 */ /* 0x000fe200030e0619 */
[-C--:B------:R-:W-:Y:S02]  /*1da0*/  IADD3 R8, P6, PT, R9, R24.reuse, RZ ;  /* 0x0000001809087210 */ /* 0x080fe40007fde0ff */
[----:B------:R-:W-:Y:S02]  /*1db0*/  LOP3.LUT R13, R5, 0xfffffffe, RZ, 0xc0, !PT ;  /* 0xfffffffe050d7812 */ /* 0x000fe400078ec0ff */
[----:B------:R-:W-:Y:S01]  /*1dc0*/  IADD3.X R9, PT, PT, RZ, R25, RZ, P6, !PT ;  /* 0x00000019ff097210 */ /* 0x000fe200037fe4ff */
[----:B------:R-:W3:Y:S01]  /*1dd0*/  LDG.E.U16 R6, desc[UR36][R6.64] ;  /* 0x0000002406067981 */ /* 0x000ee2000c1e1500 */
[----:B------:R-:W-:-:S02]  /*1de0*/  IADD3 R12, P6, PT, R13, R24, RZ ;  /* 0x000000180d0c7210 */ /* 0x000fc40007fde0ff */
[C---:B------:R-:W-:Y:S01]  /*1df0*/  LOP3.LUT P1, RZ, R10.reuse, 0x1, RZ, 0xc0, !PT ;  /* 0x000000010aff7812 */ /* 0x040fe2000782c0ff */
[----:B------:R-:W4:Y:S02]  /*1e00*/  LDG.E.U16 R8, desc[UR36][R8.64] ;  /* 0x0000002408087981 */ /* 0x000f24000c1e1500 */
[----:B------:R-:W-:Y:S01]  /*1e10*/  IMAD.X R13, RZ, RZ, R25, P6 ;  /* 0x000000ffff0d7224 */ /* 0x000fe200030e0619 */
[----:B------:R-:W-:-:S04]  /*1e20*/  LOP3.LUT P6, RZ, R10, 0x2, RZ, 0xc0, !PT ;  /* 0x000000020aff7812 */ /* 0x000fc800078cc0ff */
[----:B------:R-:W5:Y:S01]  /*1e30*/  LDG.E.U16 R12, desc[UR36][R12.64] ;  /* 0x000000240c0c7981 */ /* 0x000f62000c1e1500 */
[----:B------:R-:W-:Y:S02]  /*1e40*/  LOP3.LUT R10, R10, 0xfffffffe, RZ, 0xc0, !PT ;  /* 0xfffffffe0a0a7812 */ /* 0x000fe400078ec0ff */
[----:B------:R-:W-:-:S05]  /*1e50*/  IADD3 R5, PT, PT, R5, R4, RZ ;  /* 0x0000000405057210 */ /* 0x000fca0007ffe0ff */
[----:B------:R-:W-:Y:S01]  /*1e60*/  IMAD R11, R4, 0x3, R5 ;  /* 0x00000003040b7824 */ /* 0x000fe200078e0205 */
[----:B---3--:R-:W-:-:S04]  /*1e70*/  PRMT R18, R6, 0x7771, RZ ;  /* 0x0000777106127816 */ /* 0x008fc800000000ff */
[----:B------:R-:W-:Y:S02]  /*1e80*/  ISETP.NE.AND P1, PT, R18, RZ, P1 ;  /* 0x000000ff1200720c */ /* 0x000fe40000f25270 */
[----:B------:R-:W-:Y:S02]  /*1e90*/  PRMT R17, R6, 0x7770, RZ ;  /* 0x0000777006117816 */ /* 0x000fe400000000ff */
[----:B-----5:R-:W-:-:S04]  /*1ea0*/  PRMT R6, R12, 0x7770, RZ ;  /* 0x000077700c067816 */ /* 0x020fc800000000ff */
[----:B------:R-:W-:-:S05]  /*1eb0*/  ISETP.NE.AND P6, PT, R6, RZ, P6 ;  /* 0x000000ff0600720c */ /* 0x000fca00037c5270 */
[----:B------:R-:W-:-:S04]  /*1ec0*/  @P1 LOP3.LUT R10, R10, 0x1, RZ, 0xfc, !PT ;  /* 0x000000010a0a1812 */ /* 0x000fc800078efcff */
[----:B------:R-:W-:-:S04]  /*1ed0*/  LOP3.LUT R10, R10, 0xfffffffd, RZ, 0xc0, !PT ;  /* 0xfffffffd0a0a7812 */ /* 0x000fc800078ec0ff */
[----:B------:R-:W-:Y:S02]  /*1ee0*/  @P6 LOP3.LUT R10, R10, 0x2, RZ, 0xfc, !PT ;  /* 0x000000020a0a6812 */ /* 0x000fe400078efcff */
[----:B------:R-:W-:Y:S02]  /*1ef0*/  ISETP.GE.U32.AND P6, PT, R11, R0, PT ;  /* 0x000000000b00720c */ /* 0x000fe40003fc6070 */
[C---:B--2---:R-:W-:Y:S02]  /*1f00*/  PRMT R14, R2.reuse, 0x7770, RZ ;  /* 0x00007770020e7816 */ /* 0x044fe400000000ff */
[----:B------:R-:W-:Y:S02]  /*1f10*/  PRMT R15, R2, 0x7771, RZ ;  /* 0x00007771020f7816 */ /* 0x000fe400000000ff */
[C---:B----4-:R-:W-:Y:S02]  /*1f20*/  PRMT R2, R8.reuse, 0x7770, RZ ;  /* 0x0000777008027816 */ /* 0x050fe400000000ff */
[----:B------:R-:W-:-:S02]  /*1f30*/  PRMT R3, R8, 0x7771, RZ ;  /* 0x0000777108037816 */ /* 0x000fc400000000ff */
[----:B------:R-:W-:Y:S02]  /*1f40*/  ISETP.NE.AND P1, PT, R16, RZ, PT ;  /* 0x000000ff1000720c */ /* 0x000fe40003f25270 */
[----:B------:R-:W-:Y:S02]  /*1f50*/  PRMT R19, R12, 0x7771, RZ ;  /* 0x000077710c137816 */ /* 0x000fe400000000ff */
[----:B------:R-:W-:Y:S02]  /*1f60*/  ISETP.NE.AND P5, PT, R14, RZ, P5 ;  /* 0x000000ff0e00720c */ /* 0x000fe40002fa5270 */
[----:B------:R-:W-:Y:S02]  /*1f70*/  ISETP.NE.AND P0, PT, R15, RZ, P0 ;  /* 0x000000ff0f00720c */ /* 0x000fe40000705270 */
[----:B------:R-:W-:Y:S02]  /*1f80*/  ISETP.NE.AND P4, PT, R17, RZ, P4 ;  /* 0x000000ff1100720c */ /* 0x000fe40002785270 */
[----:B------:R-:W-:-:S02]  /*1f90*/  ISETP.NE.AND P2, PT, R2, RZ, P2 ;  /* 0x000000ff0200720c */ /* 0x000fc40001745270 */
[----:B------:R-:W-:Y:S02]  /*1fa0*/  ISETP.NE.AND P3, PT, R3, RZ, P3 ;  /* 0x000000ff0300720c */ /* 0x000fe40001f65270 */
[----:B------:R-:W-:Y:S01]  /*1fb0*/  ISETP.NE.AND P1, PT, R19, RZ, P1 ;  /* 0x000000ff1300720c */ /* 0x000fe20000f25270 */
[----:B------:R-:W-:-:S12]  /*1fc0*/  @!P6 BRA `(.L_x_9732) ;  /* 0xfffffffc0048e947 */ /* 0x000fd8000383ffff */
[----:B------:R-:W-:Y:S05]  /*1fd0*/  BSYNC.RECONVERGENT B1 ;  /* 0x0000000000017941 */ /* 0x000fea0003800200 */
.L_x_9731:
[----:B------:R-:W-:Y:S02]  /*1fe0*/  SEL R9, RZ, 0x1, !P5 ;  /* 0x00000001ff097807 */ /* 0x000fe40006800000 */
[----:B------:R-:W-:Y:S02]  /*1ff0*/  ISETP.NE.AND P5, PT, R14, RZ, PT ;  /* 0x000000ff0e00720c */ /* 0x000fe40003fa5270 */
[C---:B------:R-:W-:Y:S02]  /*2000*/  LOP3.LUT P6, RZ, R10.reuse, 0x2, RZ, 0xc0, !PT ;  /* 0x000000020aff7812 */ /* 0x040fe400078cc0ff */
[----:B------:R-:W-:Y:S02]  /*2010*/  SEL R16, RZ, 0x1, !P5 ;  /* 0x00000001ff107807 */ /* 0x000fe40006800000 */
[----:B------:R-:W-:Y:S02]  /*2020*/  LOP3.LUT P5, RZ, R10, 0x1, RZ, 0xc0, !PT ;  /* 0x000000010aff7812 */ /* 0x000fe400078ac0ff */
[----:B------:R-:W-:-:S02]  /*2030*/  SEL R8, RZ, 0x1, !P0 ;  /* 0x00000001ff087807 */ /* 0x000fc40004000000 */
[----:B------:R-:W-:Y:S02]  /*2040*/  ISETP.NE.AND P0, PT, R6, RZ, PT ;  /* 0x000000ff0600720c */ /* 0x000fe40003f05270 */
[----:B------:R-:W-:Y:S02]  /*2050*/  SEL R7, RZ, 0x1, !P2 ;  /* 0x00000001ff077807 */ /* 0x000fe40005000000 */
[----:B------:R-:W-:Y:S02]  /*2060*/  SEL R6, RZ, 0x1, !P3 ;  /* 0x00000001ff067807 */ /* 0x000fe40005800000 */
[----:B------:R-:W-:Y:S02]  /*2070*/  SEL R13, RZ, 0x1, !P4 ;  /* 0x00000001ff0d7807 */ /* 0x000fe40006000000 */
[----:B------:R-:W-:Y:S02]  /*2080*/  SEL R12, RZ, 0x1, !P5 ;  /* 0x00000001ff0c7807 */ /* 0x000fe40006800000 */
[----:B------:R-:W-:-:S02]  /*2090*/  SEL R11, RZ, 0x1, !P6 ;  /* 0x00000001ff0b7807 */ /* 0x000fc40007000000 */
[----:B------:R-:W-:Y:S02]  /*20a0*/  SEL R10, RZ, 0x1, !P1 ;  /* 0x00000001ff0a7807 */ /* 0x000fe40004800000 */
[----:B------:R-:W-:Y:S02]  /*20b0*/  ISETP.NE.AND P2, PT, R18, RZ, PT ;  /* 0x000000ff1200720c */ /* 0x000fe40003f45270 */
[----:B------:R-:W-:Y:S02]  /*20c0*/  ISETP.NE.AND P3, PT, R17, RZ, PT ;  /* 0x000000ff1100720c */ /* 0x000fe40003f65270 */
        /* <DEDUP_REMOVED lines=11> */
.L_x_9730:
[----:B------:R-:W-:Y:S05]  /*2180*/  BSYNC.RECONVERGENT B0 ;  /* 0x0000000000007941 */ /* 0x000fea0003800200 */
.L_x_9729:
        /* <DEDUP_REMOVED lines=53> */
.L_x_9734:
[----:B------:R-:W-:Y:S05]  /*24e0*/  BSYNC.RECONVERGENT B0 ;  /* 0x0000000000007941 */ /* 0x000fea0003800200 */
.L_x_9733:
[----:B------:R-:W-:Y:S01]  /*24f0*/  ISETP.GE.U32.AND P0, PT, R5, R0, PT ;  /* 0x000000000500720c */ /* 0x000fe20003f06070 */
[----:B------:R-:W-:-:S12]  /*2500*/  BSSY.RECONVERGENT B0, `(.L_x_9735) ;  /* 0x000002c000007945 */ /* 0x000fd80003800200 */
[----:B------:R-:W-:Y:S05]  /*2510*/  @P0 BRA `(.L_x_9736) ;  /* 0x0000000000a80947 */ /* 0x000fea0003800000 */
[----:B------:R-:W-:Y:S01]  /*2520*/  LOP3.LUT P0, RZ, R9, 0xff, RZ, 0xc0, !PT ;  /* 0x000000ff09ff7812 */ /* 0x000fe2000780c0ff */
[----:B------:R-:W-:Y:S01]  /*2530*/  IMAD.IADD R3, R5, 0x1, R4 ;  /* 0x0000000105037824 */ /* 0x000fe200078e0204 */
[----:B------:R-:W-:Y:S02]  /*2540*/  LOP3.LUT P1, RZ, R16, 0xff, RZ, 0xc0, !PT ;  /* 0x000000ff10ff7812 */ /* 0x000fe4000782c0ff */
[----:B------:R-:W-:Y:S02]  /*2550*/  LOP3.LUT P2, RZ, R8, 0xff, RZ, 0xc0, !PT ;  /* 0x000000ff08ff7812 */ /* 0x000fe4000784c0ff */
[----:B------:R-:W-:Y:S02]  /*2560*/  PLOP3.LUT P0, PT, P0, P1, PT, 0x80, 0x8 ;  /* 0x000000000008781c */ /* 0x000fe40000703070 */
[----:B------:R-:W-:Y:S02]  /*2570*/  ISETP.GE.U32.AND P1, PT, R3, R0, PT ;  /* 0x000000000300720c */ /* 0x000fe40003f26070 */
[----:B------:R-:W-:-:S02]  /*2580*/  LOP3.LUT P3, RZ, R17, 0xff, RZ, 0xc0, !PT ;  /* 0x000000ff11ff7812 */ /* 0x000fc4000786c0ff */
[----:B------:R-:W-:Y:S02]  /*2590*/  SEL R9, RZ, 0x1, !P0 ;  /* 0x00000001ff097807 */ /* 0x000fe40004000000 */
[----:B------:R-:W-:-:S04]  /*25a0*/  PLOP3.LUT P2, PT, P2, P3, PT, 0x80, 0x8 ;  /* 0x000000000008781c */ /* 0x000fc80001747070 */
[----:B------:R-:W-:-:S03]  /*25b0*/  SEL R8, RZ, 0x1, !P2 ;  /* 0x00000001ff087807 */ /* 0x000fc60005000000 */
[----:B------:R-:W-:Y:S06]  /*25c0*/  @P1 BRA `(.L_x_9736) ;  /* 0x00000000007c1947 */ /* 0x000fec0003800000 */
[----:B------:R-:W-:Y:S02]  /*25d0*/  LOP3.LUT P0, RZ, R7, 0xff, RZ, 0xc0, !PT ;  /* 0x000000ff07ff7812 */ /* 0x000fe4000780c0ff */
[----:B------:R-:W-:Y:S02]  /*25e0*/  LOP3.LUT P1, RZ, R18, 0xff, RZ, 0xc0, !PT ;  /* 0x000000ff12ff7812 */ /* 0x000fe4000782c0ff */
[----:B------:R-:W-:Y:S02]  /*25f0*/  IADD3 R3, PT, PT, R3, R4, RZ ;  /* 0x0000000403037210 */ /* 0x000fe40007ffe0ff */
[----:B------:R-:W-:Y:S02]  /*2600*/  PLOP3.LUT P0, PT, P0, P1, PT, 0x80, 0x8 ;  /* 0x000000000008781c */ /* 0x000fe40000703070 */
[----:B------:R-:W-:Y:S02]  /*2610*/  ISETP.GE.U32.AND P1, PT, R3, R0, PT ;  /* 0x000000000300720c */ /* 0x000fe40003f26070 */
[----:B------:R-:W-:-:S02]  /*2620*/  LOP3.LUT P2, RZ, R6, 0xff, RZ, 0xc0, !PT ;  /* 0x000000ff06ff7812 */ /* 0x000fc4000784c0ff */
[----:B------:R-:W-:Y:S02]  /*2630*/  LOP3.LUT P3, RZ, R19, 0xff, RZ, 0xc0, !PT ;  /* 0x000000ff13ff7812 */ /* 0x000fe4000786c0ff */
[----:B------:R-:W-:Y:S02]  /*2640*/  SEL R7, RZ, 0x1, !P0 ;  /* 0x00000001ff077807 */ /* 0x000fe40004000000 */
[----:B------:R-:W-:-:S04]  /*2650*/  PLOP3.LUT P2, PT, P2, P3, PT, 0x80, 0x8 ;  /* 0x000000000008781c */ /* 0x000fc80001747070 */
[----:B------:R-:W-:Y:S01]  /*2660*/  SEL R6, RZ, 0x1, !P2 ;  /* 0x00000001ff067807 */ /* 0x000fe20005000000 */
[----:B------:R-:W-:Y:S08]  /*2670*/  @P1 BRA `(.L_x_9736) ;  /* 0x0000000000501947 */ /* 0x000ff00003800000 */
[----:B------:R-:W-:Y:S01]  /*2680*/  IMAD.IADD R3, R3, 0x1, R4 ;  /* 0x0000000103037824 */ /* 0x000fe200078e0204 */
[----:B------:R-:W-:Y:S02]  /*2690*/  LOP3.LUT P0, RZ, R13, 0xff, RZ, 0xc0, !PT ;  /* 0x000000ff0dff7812 */ /* 0x000fe4000780c0ff */
[----:B------:R-:W-:Y:S02]  /*26a0*/  LOP3.LUT P3, RZ, R20, 0xff, RZ, 0xc0, !PT ;  /* 0x000000ff14ff7812 */ /* 0x000fe4000786c0ff */
[----:B------:R-:W-:Y:S02]  /*26b0*/  ISETP.GE.U32.AND P6, PT, R3, R0, PT ;  /* 0x000000000300720c */ /* 0x000fe40003fc6070 */
[----:B------:R-:W-:Y:S02]  /*26c0*/  PLOP3.LUT P0, PT, P0, P3, PT, 0x80, 0x8 ;  /* 0x000000000008781c */ /* 0x000fe40000707070 */
[----:B------:R-:W-:Y:S02]  /*26d0*/  LOP3.LUT P2, RZ, R12, 0xff, RZ, 0xc0, !PT ;  /* 0x000000ff0cff7812 */ /* 0x000fe4000784c0ff */
[----:B------:R-:W-:-:S07]  /*26e0*/  SEL R13, RZ, 0x1, !P0 ;  /* 0x00000001ff0d7807 */ /* 0x000fce0004000000 */
[----:B------:R-:W-:Y:S02]  /*26f0*/  @!P6 LOP3.LUT P4, RZ, R15, 0xff, RZ, 0xc0, !PT ;  /* 0x000000ff0fffe812 */ /* 0x000fe4000788c0ff */
[----:B------:R-:W-:Y:S02]  /*2700*/  @!P6 LOP3.LUT P5, RZ, R11, 0xff, RZ, 0xc0, !PT ;  /* 0x000000ff0bffe812 */ /* 0x000fe400078ac0ff */
[----:B------:R-:W-:Y:S02]  /*2710*/  @!P6 LOP3.LUT P1, RZ, R14, 0xff, RZ, 0xc0, !PT ;  /* 0x000000ff0effe812 */ /* 0x000fe4000782c0ff */
[----:B------:R-:W-:Y:S02]  /*2720*/  @!P6 LOP3.LUT P3, RZ, R10, 0xff, RZ, 0xc0, !PT ;  /* 0x000000ff0affe812 */ /* 0x000fe4000786c0ff */
[----:B------:R-:W-:Y:S02]  /*2730*/  @!P6 PLOP3.LUT P4, PT, P5, P4, PT, 0x80, 0x8 ;  /* 0x000000000008e81c */ /* 0x000fe40002f89070 */
[----:B------:R-:W-:-:S02]  /*2740*/  LOP3.LUT P5, RZ, R21, 0xff, RZ, 0xc0, !PT ;  /* 0x000000ff15ff7812 */ /* 0x000fc400078ac0ff */
[----:B------:R-:W-:Y:S02]  /*2750*/  @!P6 PLOP3.LUT P1, PT, P3, P1, PT, 0x80, 0x8 ;  /* 0x000000000008e81c */ /* 0x000fe40001f23070 */
[----:B------:R-:W-:Y:S02]  /*2760*/  PLOP3.LUT P2, PT, P2, P5, PT, 0x80, 0x8 ;  /* 0x000000000008781c */ /* 0x000fe4000174b070 */
[----:B------:R-:W-:Y:S02]  /*2770*/  @!P6 SEL R0, RZ, 0x1, !P4 ;  /* 0x00000001ff00e807 */ /* 0x000fe40006000000 */
[----:B------:R-:W-:Y:S02]  /*2780*/  @!P6 SEL R2, RZ, 0x1, !P1 ;  /* 0x00000001ff02e807 */ /* 0x000fe40004800000 */
[----:B------:R-:W-:Y:S02]  /*2790*/  SEL R12, RZ, 0x1, !P2 ;  /* 0x00000001ff0c7807 */ /* 0x000fe40005000000 */
[----:B------:R-:W-:-:S02]  /*27a0*/  @!P6 PRMT R11, R0, 0x7610, R11 ;  /* 0x00007610000be816 */ /* 0x000fc4000000000b */
[----:B------:R-:W-:-:S07]  /*27b0*/  @!P6 PRMT R10, R2, 0x7610, R10 ;  /* 0x00007610020ae816 */ /* 0x000fce000000000a */
.L_x_9736:
[----:B------:R-:W-:Y:S05]  /*27c0*/  BSYNC.RECONVERGENT B0 ;  /* 0x0000000000007941 */ /* 0x000fea0003800200 */
.L_x_9735:
[----:B------:R-:W-:Y:S02]  /*27d0*/  LOP3.LUT P4, RZ, R9, 0xff, RZ, 0xc0, !PT ;  /* 0x000000ff09ff7812 */ /* 0x000fe4000788c0ff */
[----:B------:R-:W-:Y:S02]  /*27e0*/  LOP3.LUT P5, RZ, R7, 0xff, RZ, 0xc0, !PT ;  /* 0x000000ff07ff7812 */ /* 0x000fe400078ac0ff */
[----:B------:R-:W-:Y:S02]  /*27f0*/  LOP3.LUT P6, RZ, R13, 0xff, RZ, 0xc0, !PT ;  /* 0x000000ff0dff7812 */ /* 0x000fe400078cc0ff */
[----:B------:R-:W-:Y:S02]  /*2800*/  LOP3.LUT P0, RZ, R8, 0xff, RZ, 0xc0, !PT ;  /* 0x000000ff08ff7812 */ /* 0x000fe4000780c0ff */
[----:B------:R-:W-:Y:S02]  /*2810*/  LOP3.LUT P1, RZ, R6, 0xff, RZ, 0xc0, !PT ;  /* 0x000000ff06ff7812 */ /* 0x000fe4000782c0ff */
[----:B------:R-:W-:-:S02]  /*2820*/  LOP3.LUT P2, RZ, R12, 0xff, RZ, 0xc0, !PT ;  /* 0x000000ff0cff7812 */ /* 0x000fc4000784c0ff */
[----:B------:R-:W-:Y:S02]  /*2830*/  PLOP3.LUT P5, PT, P6, P4, P5, 0x80, 0x0 ;  /* 0x000000000000781c */ /* 0x000fe400037a9050 */
[----:B------:R-:W-:Y:S02]  /*2840*/  LOP3.LUT P3, RZ, R11, 0xff, RZ, 0xc0, !PT ;  /* 0x000000ff0bff7812 */ /* 0x000fe4000786c0ff */
[----:B------:R-:W-:Y:S02]  /*2850*/  LOP3.LUT P4, RZ, R10, 0xff, RZ, 0xc0, !PT ;  /* 0x000000ff0aff7812 */ /* 0x000fe4000788c0ff */
[----:B------:R-:W-:Y:S02]  /*2860*/  PLOP3.LUT P0, PT, P2, P0, P1, 0x80, 0x0 ;  /* 0x000000000000781c */ /* 0x000fe40001701010 */
[----:B------:R-:W-:Y:S02]  /*2870*/  PLOP3.LUT P3, PT, P5, P3, PT, 0x80, 0x8 ;  /* 0x000000000008781c */ /* 0x000fe40002f67070 */
[----:B------:R-:W-:Y:S01]  /*2880*/  PLOP3.LUT P4, PT, P0, P4, PT, 0x80, 0x8 ;  /* 0x000000000008781c */ /* 0x000fe20000789070 */
[----:B------:R-:W-:-:S12]  /*2890*/  BRA `(.L_x_9727) ;  /* 0x0000009c00f07947 */ /* 0x000fd80003800000 */
.L_x_9728:
[----:B------:R-:W-:-:S13]  /*28a0*/  ISETP.NE.AND P0, PT, R12, 0x1, PT ;  /* 0x000000010c00780c */ /* 0x000fda0003f05270 */
        /* <DEDUP_REMOVED lines=8> */
[----:B------:R-:W-:Y:S01]  /*2930*/  IMAD.U32 R9, RZ, RZ, UR4 ;  /* 0x00000004ff097e24 */ /* 0x000fe2000f8e00ff */
[----:B------:R-:W-:Y:S01]  /*2940*/  MOV R13, UR4 ;  /* 0x00000004000d7c02 */ /* 0x000fe20008000f00 */
[----:B0-----:R-:W-:Y:S02]  /*2950*/  IMAD R7, R5, 0x3, R3 ;  /* 0x0000000305077824 */ /* 0x001fe400078e0203 */
[----:B------:R-:W-:-:S02]  /*2960*/  IMAD.U32 R11, RZ, RZ, UR4 ;  /* 0x00000004ff0b7e24 */ /* 0x000fc4000f8e00ff */
[----:B------:R-:W-:Y:S01]  /*2970*/  IMAD.U32 R12, RZ, RZ, UR4 ;  /* 0x00000004ff0c7e24 */ /* 0x000fe2000f8e00ff */
[----:B------:R-:W-:Y:S01]  /*2980*/  ISETP.GE.U32.AND P0, PT, R7, R0, PT ;  /* 0x000000000700720c */ /* 0x000fe20003f06070 */
[----:B------:R-:W-:Y:S01]  /*2990*/  IMAD.U32 R14, RZ, RZ, UR4 ;  /* 0x00000004ff0e7e24 */ /* 0x000fe2000f8e00ff */
[----:B------:R-:W-:-:S11]  /*29a0*/  PRMT R7, R2, 0x7610, R7 ;  /* 0x0000761002077816 */ /* 0x000fd60000000007 */
[----:B------:R-:W-:Y:S05]  /*29b0*/  @P0 BRA `(.L_x_9739) ;  /* 0x0000000400680947 */ /* 0x000fea0003800000 */
[----:B------:R-:W-:Y:S01]  /*29c0*/  PRMT R2, R7, 0x9910, RZ ;  /* 0x0000991007027816 */ /* 0x000fe200000000ff */
        /* <DEDUP_REMOVED lines=11> */
.L_x_9741:
[CC--:B------:R-:W-:Y:S01]  /*2a80*/  IMAD R2, R6.reuse, R4.reuse, RZ ;  /* 0x0000000406027224 */ /* 0x0c0fe200078e02ff */
[----:B------:R-:W-:Y:S02]  /*2a90*/  IADD3 R6, PT, PT, R6, R5, RZ ;  /* 0x0000000506067210 */ /* 0x000fe40007ffe0ff */
[----:B------:R-:W-:Y:S02]  /*2aa0*/  P2R R11, PR, RZ, 0x2 ;  /* 0x00000002ff0b7803 */ /* 0x000fe40000000000 */
[----:B------:R-:W-:Y:S01]  /*2ab0*/  LOP3.LUT R3, R2, 0xfffffffe, RZ, 0xc0, !PT ;  /* 0xfffffffe02037812 */ /* 0x000fe200078ec0ff */
[----:B------:R-:W-:Y:S01]  /*2ac0*/  IMAD R7, R6, R4, RZ ;  /* 0x0000000406077224 */ /* 0x000fe200078e02ff */
[----:B------:R-:W-:Y:S01]  /*2ad0*/  LOP3.LUT P1, RZ, R10, 0x1, RZ, 0xc0, !PT ;  /* 0x000000010aff7812 */ /* 0x000fe2000782c0ff */
[----:B------:R-:W-:Y:S01]  /*2ae0*/  IMAD.IADD R6, R6, 0x1, R5 ;  /* 0x0000000106067824 */ /* 0x000fe200078e0205 */
[----:B------:R-:W-:Y:S02]  /*2af0*/  IADD3 R2, P6, PT, R3, R24, RZ ;  /* 0x0000001803027210 */ /* 0x000fe40007fde0ff */
[----:B------:R-:W-:-:S03]  /*2b00*/  LOP3.LUT R7, R7, 0xfffffffe, RZ, 0xc0, !PT ;  /* 0xfffffffe07077812 */ /* 0x000fc600078ec0ff */
[----:B------:R-:W-:Y:S01]  /*2b10*/  IMAD.X R3, RZ, RZ, R25, P6 ;  /* 0x000000ffff037224 */ /* 0x000fe200030e0619 */
[----:B------:R-:W-:Y:S01]  /*2b20*/  IADD3 R8, P6, PT, R7, R24, RZ ;  /* 0x0000001807087210 */ /* 0x000fe20007fde0ff */
[C---:B------:R-:W-:Y:S02]  /*2b30*/  IMAD R7, R6.reuse, R4, RZ ;  /* 0x0000000406077224 */ /* 0x040fe400078e02ff */
[----:B------:R-:W-:Y:S01]  /*2b40*/  IMAD.IADD R6, R6, 0x1, R5 ;  /* 0x0000000106067824 */ /* 0x000fe200078e0205 */
[----:B------:R-:W2:Y:S01]  /*2b50*/  LDG.E.U16 R2, desc[UR36][R2.64] ;  /* 0x0000002402027981 */ /* 0x000ea2000c1e1500 */
[----:B------:R-:W-:Y:S01]  /*2b60*/  IMAD.X R9, RZ, RZ, R25, P6 ;  /* 0x000000ffff097224 */ /* 0x000fe200030e0619 */
[----:B------:R-:W-:-:S04]  /*2b70*/  LOP3.LUT R7, R7, 0xfffffffe, RZ, 0xc0, !PT ;  /* 0xfffffffe07077812 */ /* 0x000fc800078ec0ff */
[----:B------:R-:W-:Y:S01]  /*2b80*/  IADD3 R12, P6, PT, R7, R24, RZ ;  /* 0x00000018070c7210 */ /* 0x000fe20007fde0ff */
[----:B------:R-:W-:Y:S01]  /*2b90*/  IMAD R7, R6, R4, RZ ;  /* 0x0000000406077224 */ /* 0x000fe200078e02ff */
[----:B------:R0:W3:Y:S02]  /*2ba0*/  LDG.E.U16 R8, desc[UR36][R8.64] ;  /* 0x0000002408087981 */ /* 0x0000e4000c1e1500 */
[----:B------:R-:W-:Y:S02]  /*2bb0*/  IADD3.X R13, PT, PT, RZ, R25, RZ, P6, !PT ;  /* 0x00000019ff0d7210 */ /* 0x000fe400037fe4ff */
[----:B------:R-:W-:-:S03]  /*2bc0*/  LOP3.LUT R7, R7, 0xfffffffe, RZ, 0xc0, !PT ;  /* 0xfffffffe07077812 */ /* 0x000fc600078ec0ff */
[----:B------:R-:W4:Y:S01]  /*2bd0*/  LDG.E.U16 R12, desc[UR36][R12.64] ;  /* 0x000000240c0c7981 */ /* 0x000f22000c1e1500 */
[----:B------:R-:W-:-:S05]  /*2be0*/  IADD3 R14, P6, PT, R7, R24, RZ ;  /* 0x00000018070e7210 */ /* 0x000fca0007fde0ff */
[----:B------:R-:W-:Y:S01]  /*2bf0*/  IMAD.X R15, RZ, RZ, R25, P6 ;  /* 0x000000ffff0f7224 */ /* 0x000fe200030e0619 */
[----:B------:R-:W-:-:S04]  /*2c00*/  LOP3.LUT P6, RZ, R10, 0x2, RZ, 0xc0, !PT ;  /* 0x000000020aff7812 */ /* 0x000fc800078cc0ff */
[----:B------:R-:W0:Y:S01]  /*2c10*/  LDG.E.U16 R14, desc[UR36][R14.64] ;  /* 0x000000240e0e7981 */ /* 0x000e22000c1e1500 */
[----:B------:R-:W-:Y:S02]  /*2c20*/  LOP3.LUT R10, R10, 0xfffffffe, RZ, 0xc0, !PT ;  /* 0xfffffffe0a0a7812 */ /* 0x000fe400078ec0ff */
[----:B------:R-:W-:-:S05]  /*2c30*/  IADD3 R6, PT, PT, R6, R5, RZ ;  /* 0x0000000506067210 */ /* 0x000fca0007ffe0ff */
[----:B------:R-:W-:Y:S01]  /*2c40*/  IMAD R7, R5, 0x3, R6 ;  /* 0x0000000305077824 */ /* 0x000fe200078e0206 */
[C---:B--2---:R-:W-:Y:S02]  /*2c50*/  PRMT R16, R2.reuse, 0x7770, RZ ;  /* 0x0000777002107816 */ /* 0x044fe400000000ff */
[----:B------:R-:W-:Y:S02]  /*2c60*/  PRMT R18, R2, 0x7771, RZ ;  /* 0x0000777102127816 */ /* 0x000fe400000000ff */
[----:B----4-:R-:W-:-:S04]  /*2c70*/  PRMT R2, R12, 0x7771, RZ ;  /* 0x000077710c027816 */ /* 0x010fc800000000ff */
[----:B------:R-:W-:Y:S02]  /*2c80*/  ISETP.NE.AND P1, PT, R2, RZ, P1 ;  /* 0x000000ff0200720c */ /* 0x000fe40000f25270 */
[----:B0-----:R-:W-:-:S04]  /*2c90*/  PRMT R9, R14, 0x7770, RZ ;  /* 0x000077700e097816 */ /* 0x001fc800000000ff */
[----:B------:R-:W-:-:S07]  /*2ca0*/  ISETP.NE.AND P6, PT, R9, RZ, P6 ;  /* 0x000000ff0900720c */ /* 0x000fce00037c5270 */
[----:B------:R-:W-:-:S04]  /*2cb0*/  @P1 LOP3.LUT R10, R10, 0x1, RZ, 0xfc, !PT ;  /* 0x000000010a0a1812 */ /* 0x000fc800078efcff */
[----:B------:R-:W-:-:S04]  /*2cc0*/  LOP3.LUT R10, R10, 0xfffffffd, RZ, 0xc0, !PT ;  /* 0xfffffffd0a0a7812 */ /* 0x000fc800078ec0ff */
[----:B------:R-:W-:Y:S02]  /*2cd0*/  @P6 LOP3.LUT R10, R10, 0x2, RZ, 0xfc, !PT ;  /* 0x000000020a0a6812 */ /* 0x000fe400078efcff */
[----:B------:R-:W-:Y:S02]  /*2ce0*/  ISETP.GE.U32.AND P6, PT, R7, R0, PT ;  /* 0x000000000700720c */ /* 0x000fe40003fc6070 */
[C---:B---3--:R-:W-:Y:S02]  /*2cf0*/  PRMT R19, R8.reuse, 0x7770, RZ ;  /* 0x0000777008137816 */ /* 0x048fe400000000ff */
[----:B------:R-:W-:Y:S02]  /*2d00*/  PRMT R20, R8, 0x7771, RZ ;  /* 0x0000777108147816 */ /* 0x000fe400000000ff */
[----:B------:R-:W-:Y:S02]  /*2d10*/  PRMT R8, R12, 0x7770, RZ ;  /* 0x000077700c087816 */ /* 0x000fe400000000ff */
[----:B------:R-:W-:-:S02]  /*2d20*/  PRMT R3, R14, 0x7771, RZ ;  /* 0x000077710e037816 */ /* 0x000fc400000000ff */
[----:B------:R-:W-:Y:S02]  /*2d30*/  ISETP.NE.AND P1, PT, R11, RZ, PT ;  /* 0x000000ff0b00720c */ /* 0x000fe40003f25270 */
[----:B------:R-:W-:Y:S02]  /*2d40*/  ISETP.NE.AND P5, PT, R16, RZ, P5 ;  /* 0x000000ff1000720c */ /* 0x000fe40002fa5270 */
[----:B------:R-:W-:Y:S02]  /*2d50*/  ISETP.NE.AND P0, PT, R18, RZ, P0 ;  /* 0x000000ff1200720c */ /* 0x000fe40000705270 */
[----:B------:R-:W-:Y:S02]  /*2d60*/  ISETP.NE.AND P4, PT, R19, RZ, P4 ;  /* 0x000000ff1300720c */ /* 0x000fe40002785270 */
[----:B------:R-:W-:Y:S02]  /*2d70*/  ISETP.NE.AND P3, PT, R20, RZ, P3 ;  /* 0x000000ff1400720c */ /* 0x000fe40001f65270 */
[----:B------:R-:W-:-:S02]  /*2d80*/  ISETP.NE.AND P2, PT, R8, RZ, P2 ;  /* 0x000000ff0800720c */ /* 0x000fc40001745270 */
[----:B------:R-:W-:Y:S01]  /*2d90*/  ISETP.NE.AND P1, PT, R3, RZ, P1 ;  /* 0x000000ff0300720c */ /* 0x000fe20000f25270 */
[----:B------:R-:W-:-:S12]  /*2da0*/  @!P6 BRA `(.L_x_9741) ;  /* 0xfffffffc0034e947 */ /* 0x000fd8000383ffff */
[----:B------:R-:W-:Y:S05]  /*2db0*/  BSYNC.RECONVERGENT B1 ;  /* 0x0000000000017941 */ /* 0x000fea0003800200 */
.L_x_9740:
[----:B------:R-:W-:Y:S02]  /*2dc0*/  SEL R14, RZ, 0x1, !P5 ;  /* 0x00000001ff0e7807 */ /* 0x000fe40006800000 */
[----:B------:R-:W-:Y:S02]  /*2dd0*/  ISETP.NE.AND P5, PT, R16, RZ, PT ;  /* 0x000000ff1000720c */ /* 0x000fe40003fa5270 */
[C---:B------:R-:W-:Y:S02]  /*2de0*/  LOP3.LUT P6, RZ, R10.reuse, 0x2, RZ, 0xc0, !PT ;  /* 0x000000020aff7812 */ /* 0x040fe400078cc0ff */
[----:B------:R-:W-:Y:S02]  /*2df0*/  SEL R17, RZ, 0x1, !P5 ;  /* 0x00000001ff117807 */ /* 0x000fe40006800000 */
[----:B------:R-:W-:Y:S02]  /*2e00*/  LOP3.LUT P5, RZ, R10, 0x1, RZ, 0xc0, !PT ;  /* 0x000000010aff7812 */ /* 0x000fe400078ac0ff */
[----:B------:R-:W-:-:S02]  /*2e10*/  SEL R13, RZ, 0x1, !P0 ;  /* 0x00000001ff0d7807 */ /* 0x000fc40004000000 */
[----:B------:R-:W-:Y:S02]  /*2e20*/  SEL R11, RZ, 0x1, !P3 ;  /* 0x00000001ff0b7807 */ /* 0x000fe40005800000 */
[----:B------:R-:W-:Y:S02]  /*2e30*/  ISETP.NE.AND P0, PT, R9, RZ, PT ;  /* 0x000000ff0900720c */ /* 0x000fe40003f05270 */
[----:B------:R-:W-:Y:S02]  /*2e40*/  ISETP.NE.AND P3, PT, R8, RZ, PT ;  /* 0x000000ff0800720c */ /* 0x000fe40003f65270 */
[----:B------:R-:W-:Y:S02]  /*2e50*/  SEL R12, RZ, 0x1, !P4 ;  /* 0x00000001ff0c7807 */ /* 0x000fe40006000000 */
[----:B------:R-:W-:Y:S02]  /*2e60*/  SEL R10, RZ, 0x1, !P2 ;  /* 0x00000001ff0a7807 */ /* 0x000fe40005000000 */
[----:B------:R-:W-:-:S02]  /*2e70*/  SEL R9, RZ, 0x1, !P5 ;  /* 0x00000001ff097807 */ /* 0x000fc40006800000 */
[----:B------:R-:W-:Y:S02]  /*2e80*/  SEL R8, RZ, 0x1, !P6 ;  /* 0x00000001ff087807 */ /* 0x000fe40007000000 */
[----:B------:R-:W-:Y:S02]  /*2e90*/  SEL R7, RZ, 0x1, !P1 ;  /* 0x00000001ff077807 */ /* 0x000fe40004800000 */
        /* <DEDUP_REMOVED lines=12> */
.L_x_9739:
[----:B------:R-:W-:Y:S05]  /*2f60*/  BSYNC.RECONVERGENT B0 ;  /* 0x0000000000007941 */ /* 0x000fea0003800200 */
.L_x_9738:
        /* <DEDUP_REMOVED lines=57> */
.L_x_9743:
[----:B------:R-:W-:Y:S05]  /*3300*/  BSYNC.RECONVERGENT B0 ;  /* 0x0000000000007941 */ /* 0x000fea0003800200 */
.L_x_9742:
        /* <DEDUP_REMOVED lines=45> */
.L_x_9745:
[----:B------:R-:W-:Y:S05]  /*35e0*/  BSYNC.RECONVERGENT B0 ;  /* 0x0000000000007941 */ /* 0x000fea0003800200 */
.L_x_9744:
        /* <DEDUP_REMOVED lines=13> */
.L_x_9737:
        /* <DEDUP_REMOVED lines=15> */
[----:B------:R-:W-:Y:S01]  /*37b0*/  ISETP.NE.AND P0, PT, R13, RZ, PT ;  /* 0x000000ff0d00720c */ /* 0x000fe20003f05270 */
[----:B------:R-:W-:Y:S01]  /*37c0*/  BSSY.RECONVERGENT B1, `(.L_x_9748) ;  /* 0x0000421000017945 */ /* 0x000fe20003800200 */
[----:B------:R-:W-:Y:S02]  /*37d0*/  LOP3.LUT R10, R10, 0xfffffffd, RZ, 0xc0, !PT ;  /* 0xfffffffd0a0a7812 */ /* 0x000fe400078ec0ff */
[----:B------:R-:W-:Y:S02]  /*37e0*/  IADD3 R0, PT, PT, R12, -0x1, RZ ;  /* 0xffffffff0c007810 */ /* 0x000fe40007ffe0ff */
[----:B------:R-:W-:Y:S02]  /*37f0*/  PLOP3.LUT P1, PT, P0, PT, PT, 0x80, 0x8 ;  /* 0x000000000008781c */ /* 0x000fe4000072f070 */
[----:B------:R-:W-:Y:S02]  /*3800*/  VIMNMX.U32 R0, PT, PT, R0, 0x18, PT ;  /* 0x0000001800007848 */ /* 0x000fe40003fe0000 */
[----:B------:R-:W-:-:S02]  /*3810*/  PLOP3.LUT P2, PT, P0, PT, PT, 0x80, 0x8 ;  /* 0x000000000008781c */ /* 0x000fc4000074f070 */
[----:B------:R-:W-:Y:S01]  /*3820*/  PLOP3.LUT P3, PT, P0, PT, PT, 0x80, 0x8 ;  /* 0x000000000008781c */ /* 0x000fe2000076f070 */
[----:B------:R-:W-:Y:S01]  /*3830*/  VIADD R8, R0, 0x1 ;  /* 0x0000000100087836 */ /* 0x000fe20000000000 */
[----:B------:R-:W-:Y:S02]  /*3840*/  @P0 LOP3.LUT R10, R10, 0x2, RZ, 0xfc, !PT ;  /* 0x000000020a0a0812 */ /* 0x000fe400078efcff */
[----:B------:R-:W-:Y:S02]  /*3850*/  PLOP3.LUT P4, PT, P0, PT, PT, 0x80, 0x8 ;  /* 0x000000000008781c */ /* 0x000fe4000078f070 */
[----:B------:R-:W-:Y:S02]  /*3860*/  LOP3.LUT R10, R10, 0xfffffffe, RZ, 0xc0, !PT ;  /* 0xfffffffe0a0a7812 */ /* 0x000fe400078ec0ff */
[----:B------:R-:W-:Y:S02]  /*3870*/  PLOP3.LUT P5, PT, P0, PT, PT, 0x80, 0x8 ;  /* 0x000000000008781c */ /* 0x000fe400007af070 */
[----:B------:R-:W-:-:S11]  /*3880*/  @P0 LOP3.LUT R10, R10, 0x1, RZ, 0xfc, !PT ;  /* 0x000000010a0a0812 */ /* 0x000fd600078efcff */
.L_x_9755:
[----:B------:R-:W-:Y:S01]  /*3890*/  ISETP.NE.AND P6, PT, R12, RZ, PT ;  /* 0x000000ff0c00720c */ /* 0x000fe20003fc5270 */
[----:B------:R-:W0:-:S12]  /*38a0*/  LDCU UR4, c[0x0][0x390] ;  /* 0x00007200ff0477ac */ /* 0x000e180008000800 */
[----:B------:R-:W-:Y:S05]  /*38b0*/  @P6 BRA `(.L_x_9749) ;  /* 0x0000000000286947 */ /* 0x000fea0003800000 */
[----:B------:R-:W2:Y:S02]  /*38c0*/  LDG.E.U16 R0, desc[UR36][R16.64] ;  /* 0x0000002410007981 */ /* 0x000ea4000c1e1500 */
[C---:B--2---:R-:W-:Y:S02]  /*38d0*/  PRMT R2, R0.reuse, 0x7771, RZ ;  /* 0x0000777100027816 */ /* 0x044fe400000000ff */
[----:B------:R-:W-:Y:S02]  /*38e0*/  PRMT R0, R0, 0x7770, RZ ;  /* 0x0000777000007816 */ /* 0x000fe400000000ff */
[C---:B------:R-:W-:Y:S02]  /*38f0*/  PRMT R7, R2.reuse, 0x7610, R7 ;  /* 0x0000761002077816 */ /* 0x040fe40000000007 */
[C---:B------:R-:W-:Y:S02]  /*3900*/  PRMT R13, R2.reuse, 0x7610, R13 ;  /* 0x00007610020d7816 */ /* 0x040fe4000000000d */
[----:B------:R-:W-:-:S02]  /*3910*/  PRMT R9, R2, 0x7610, R9 ;  /* 0x0000761002097816 */ /* 0x000fc40000000009 */
[C---:B------:R-:W-:Y:S02]  /*3920*/  PRMT R6, R0.reuse, 0x7610, R6 ;  /* 0x0000761000067816 */ /* 0x040fe40000000006 */
[C---:B------:R-:W-:Y:S02]  /*3930*/  PRMT R14, R0.reuse, 0x7610, R14 ;  /* 0x00007610000e7816 */ /* 0x040fe4000000000e */
[----:B------:R-:W-:Y:S01]  /*3940*/  PRMT R11, R0, 0x7610, R11 ;  /* 0x00007610000b7816 */ /* 0x000fe2000000000b */
[----:B------:R-:W-:Y:S06]  /*3950*/  BRA `(.L_x_9750) ;  /* 0x0000003c00987947 */ /* 0x000fec0003800000 */
.L_x_9749:
[----:B------:R-:W1:Y:S01]  /*3960*/  LDCU.64 UR30, c[0x0][0x3c8] ;  /* 0x00007900ff1e77ac */ /* 0x000e620008000a00 */
[----:B------:R-:W-:Y:S01]  /*3970*/  IMAD.MOV.U32 R2, RZ, RZ, RZ ;  /* 0x000000ffff027224 */ /* 0x000fe200078e00ff */
        /* <DEDUP_REMOVED lines=294> */
.L_x_9751:
[----:B------:R-:W-:-:S04]  /*4be0*/  LOP3.LUT R15, R0, 0xfffffffe, RZ, 0xc0, !PT ;  /* 0xfffffffe000f7812 */ /* 0x000fc800078ec0ff */
[----:B------:R-:W-:-:S04]  /*4bf0*/  IADD3 R14, P6, PT, R15, R16, RZ ;  /* 0x000000100f0e7210 */ /* 0x000fc80007fde0ff */
[----:B------:R-:W-:-:S05]  /*4c00*/  IADD3.X R15, PT, PT, RZ, R17, RZ, P6, !PT ;  /* 0x00000011ff0f7210 */ /* 0x000fca00037fe4ff */
[----:B------:R-:W2:Y:S01]  /*4c10*/  LDG.E.U16 R14, desc[UR36][R14.64] ;  /* 0x000000240e0e7981 */ /* 0x000ea2000c1e1500 */
[----:B0-----:R-:W-:Y:S02]  /*4c20*/  VIADD R5, R3, UR4 ;  /* 0x0000000403057c36 */ /* 0x001fe40008000000 */
        /* <DEDUP_REMOVED lines=227> */
.L_x_9752:
        /* <DEDUP_REMOVED lines=232> */
.L_x_9753:
[----:B------:R-:W-:-:S04]  /*68e0*/  LOP3.LUT R7, R13, 0xfffffffe, RZ, 0xc0, !PT ;  /* 0xfffffffe0d077812 */ /* 0x000fc800078ec0ff */
[----:B------:R-:W-:-:S05]  /*68f0*/  IADD3 R6, P6, PT, R7, R16, RZ ;  /* 0x0000001007067210 */ /* 0x000fca0007fde0ff */
[----:B------:R-:W-:-:S05]  /*6900*/  IMAD.X R7, RZ, RZ, R17, P6 ;  /* 0x000000ffff077224 */ /* 0x000fca00030e0611 */
[----:B------:R-:W2:Y:S01]  /*6910*/  LDG.E.U16 R6, desc[UR36][R6.64] ;  /* 0x0000002406067981 */ /* 0x000ea2000c1e1500 */
[----:B------:R-:W-:Y:S01]  /*6920*/  IADD3 R5, PT, PT, R5, UR4, RZ ;  /* 0x0000000405057c10 */ /* 0x000fe2000fffe0ff */
[----:B------:R-:W-:-:S04]  /*6930*/  IMAD.MOV.U32 R4, RZ, RZ, RZ ;  /* 0x000000ffff047224 */ /* 0x000fc800078e00ff */
        /* <DEDUP_REMOVED lines=226> */
.L_x_9754:
[----:B------:R-:W-:-:S04]  /*7760*/  LOP3.LUT R5, R15, 0xfffffffe, RZ, 0xc0, !PT ;  /* 0xfffffffe0f057812 */ /* 0x000fc800078ec0ff */
[----:B------:R-:W-:-:S04]  /*7770*/  IADD3 R4, P6, PT, R5, R16, RZ ;  /* 0x0000001005047210 */ /* 0x000fc80007fde0ff */
[----:B------:R-:W-:-:S05]  /*7780*/  IADD3.X R5, PT, PT, RZ, R17, RZ, P6, !PT ;  /* 0x00000011ff057210 */ /* 0x000fca00037fe4ff */
[----:B------:R-:W2:Y:S02]  /*7790*/  LDG.E.U16 R4, desc[UR36][R4.64] ;  /* 0x0000002404047981 */ /* 0x000ea4000c1e1500 */
[C---:B--2---:R-:W-:Y:S02]  /*77a0*/  PRMT R6, R4.reuse, 0x7770, RZ ;  /* 0x0000777004067816 */ /* 0x044fe400000000ff */
[----:B------:R-:W-:-:S07]  /*77b0*/  PRMT R7, R4, 0x7771, RZ ;  /* 0x0000777104077816 */ /* 0x000fce00000000ff */
.L_x_9750:
[----:B------:R-:W-:Y:S01]  /*77c0*/  LOP3.LUT P6, R15, R0, 0xff, RZ, 0xc0, !PT ;  /* 0x000000ff000f7812 */ /* 0x000fe200078cc0ff */
[----:B------:R-:W1:Y:S01]  /*77d0*/  LDCU UR5, c[0x0][0x388] ;  /* 0x00007100ff0577ac */ /* 0x000e620008000800 */
[----:B------:R-:W-:Y:S02]  /*77e0*/  P2R R5, PR, RZ, 0x10 ;  /* 0x00000010ff057803 */ /* 0x000fe40000000000 */
[----:B------:R-:W-:Y:S02]  /*77f0*/  PLOP3.LUT P3, PT, P3, P6, PT, 0x80, 0x8 ;  /* 0x000000000008781c */ /* 0x000fe40001f6d070 */
[----:B------:R-:W-:Y:S01]  /*7800*/  LOP3.LUT P6, R4, R2, 0xff, RZ, 0xc0, !PT ;  /* 0x000000ff02047812 */ /* 0x000fe200078cc0ff */
[----:B0-----:R-:W-:Y:S01]  /*7810*/  IMAD.U32 R2, RZ, RZ, UR4 ;  /* 0x00000004ff027e24 */ /* 0x001fe2000f8e00ff */
[----:B------:R-:W-:Y:S02]  /*7820*/  LOP3.LUT P4, RZ, R10, 0x1, RZ, 0xc0, !PT ;  /* 0x000000010aff7812 */ /* 0x000fe4000788c0ff */
[----:B------:R-:W-:Y:S01]  /*7830*/  PLOP3.LUT P2, PT, P2, P6, PT, 0x80, 0x8 ;  /* 0x000000000008781c */ /* 0x000fe2000174d070 */
[----:B------:R-:W-:Y:S01]  /*7840*/  IMAD R3, R2, 0x4, R3 ;  /* 0x0000000402037824 */ /* 0x000fe200078e0203 */
[----:B------:R-:W-:-:S02]  /*7850*/  LOP3.LUT P6, R11, R11, 0xff, RZ, 0xc0, !PT ;  /* 0x000000ff0b0b7812 */ /* 0x000fc400078cc0ff */
[----:B------:R-:W-:Y:S02]  /*7860*/  P2R R18, PR, RZ, 0x20 ;  /* 0x00000020ff127803 */ /* 0x000fe40000000000 */
[----:B------:R-:W-:Y:S02]  /*7870*/  PLOP3.LUT P1, PT, P1, P6, PT, 0x80, 0x8 ;  /* 0x000000000008781c */ /* 0x000fe40000f2d070 */
[----:B------:R-:W-:Y:S02]  /*7880*/  LOP3.LUT P6, R9, R9, 0xff, RZ, 0xc0, !PT ;  /* 0x000000ff09097812 */ /* 0x000fe400078cc0ff */
[----:B------:R-:W-:Y:S02]  /*7890*/  LOP3.LUT P5, RZ, R10, 0x2, RZ, 0xc0, !PT ;  /* 0x000000020aff7812 */ /* 0x000fe400078ac0ff */
[----:B------:R-:W-:Y:S02]  /*78a0*/  PLOP3.LUT P4, PT, P4, P6, PT, 0x80, 0x8 ;  /* 0x000000000008781c */ /* 0x000fe4000278d070 */
[----:B------:R-:W-:-:S02]  /*78b0*/  LOP3.LUT P6, R14, R14, 0xff, RZ, 0xc0, !PT ;  /* 0x000000ff0e0e7812 */ /* 0x000fc400078cc0ff */
[----:B------:R-:W-:Y:S02]  /*78c0*/  LOP3.LUT R10, R10, 0xfffffffe, RZ, 0xc0, !PT ;  /* 0xfffffffe0a0a7812 */ /* 0x000fe400078ec0ff */
[----:B------:R-:W-:Y:S02]  /*78d0*/  PLOP3.LUT P5, PT, P5, P6, PT, 0x80, 0x8 ;  /* 0x000000000008781c */ /* 0x000fe40002fad070 */
[----:B------:R-:W-:Y:S02]  /*78e0*/  LOP3.LUT P6, R13, R13, 0xff, RZ, 0xc0, !PT ;  /* 0x000000ff0d0d7812 */ /* 0x000fe400078cc0ff */
[----:B-1----:R-:W-:Y:S02]  /*78f0*/  MOV R0, UR5 ;  /* 0x0000000500007c02 */ /* 0x002fe40008000f00 */
[----:B------:R-:W-:Y:S02]  /*7900*/  PLOP3.LUT P0, PT, P0, P6, PT, 0x80, 0x8 ;  /* 0x000000000008781c */ /* 0x000fe4000070d070 */
[----:B------:R-:W-:-:S02]  /*7910*/  @P4 LOP3.LUT R10, R10, 0x1, RZ, 0xfc, !PT ;  /* 0x000000010a0a4812 */ /* 0x000fc400078efcff */
[----:B------:R-:W-:Y:S01]  /*7920*/  ISETP.NE.AND P4, PT, R5, RZ, PT ;  /* 0x000000ff0500720c */ /* 0x000fe20003f85270 */
[----:B------:R-:W-:Y:S01]  /*7930*/  IMAD R5, R2, 0x3, R3 ;  /* 0x0000000302057824 */ /* 0x000fe200078e0203 */
[----:B------:R-:W-:Y:S02]  /*7940*/  LOP3.LUT R10, R10, 0xfffffffd, RZ, 0xc0, !PT ;  /* 0xfffffffd0a0a7812 */ /* 0x000fe400078ec0ff */
[----:B------:R-:W-:Y:S02]  /*7950*/  LOP3.LUT P6, R6, R6, 0xff, RZ, 0xc0, !PT ;  /* 0x000000ff06067812 */ /* 0x000fe400078cc0ff */
[----:B------:R-:W-:Y:S02]  /*7960*/  @P5 LOP3.LUT R10, R10, 0x2, RZ, 0xfc, !PT ;  /* 0x000000020a0a5812 */ /* 0x000fe400078efcff */
[----:B------:R-:W-:Y:S02]  /*7970*/  ISETP.NE.AND P5, PT, R18, RZ, PT ;  /* 0x000000ff1200720c */ /* 0x000fe40003fa5270 */
[----:B------:R-:W-:-:S02]  /*7980*/  PLOP3.LUT P4, PT, P4, P6, PT, 0x80, 0x8 ;  /* 0x000000000008781c */ /* 0x000fc4000278d070 */
[----:B------:R-:W-:-:S04]  /*7990*/  LOP3.LUT P6, R18, R7, 0xff, RZ, 0xc0, !PT ;  /* 0x000000ff07127812 */ /* 0x000fc800078cc0ff */
[----:B------:R-:W-:Y:S02]  /*79a0*/  PLOP3.LUT P5, PT, P5, P6, PT, 0x80, 0x8 ;  /* 0x000000000008781c */ /* 0x000fe40002fad070 */
[----:B------:R-:W-:-:S13]  /*79b0*/  ISETP.GE.U32.AND P6, PT, R5, R0, PT ;  /* 0x000000000500720c */ /* 0x000fda0003fc6070 */
[----:B------:R-:W-:Y:S05]  /*79c0*/  @!P6 BRA `(.L_x_9755) ;  /* 0xffffffbc00b0e947 */ /* 0x000fea000383ffff */
[----:B------:R-:W-:Y:S05]  /*79d0*/  BSYNC.RECONVERGENT B1 ;  /* 0x0000000000017941 */ /* 0x000fea0003800200 */
.L_x_9748:
[----:B------:R-:W-:Y:S02]  /*79e0*/  SEL R5, RZ, 0x1, !P3 ;  /* 0x00000001ff057807 */ /* 0x000fe40005800000 */
[----:B------:R-:W-:Y:S02]  /*79f0*/  ISETP.NE.AND P3, PT, R15, RZ, PT ;  /* 0x000000ff0f00720c */ /* 0x000fe40003f65270 */
[C---:B------:R-:W-:Y:S02]  /*7a00*/  LOP3.LUT P6, RZ, R10.reuse, 0x2, RZ, 0xc0, !PT ;  /* 0x000000020aff7812 */ /* 0x040fe400078cc0ff */
[----:B------:R-:W-:Y:S02]  /*7a10*/  SEL R28, RZ, 0x1, !P3 ;  /* 0x00000001ff1c7807 */ /* 0x000fe40005800000 */
[----:B------:R-:W-:Y:S02]  /*7a20*/  LOP3.LUT P3, RZ, R10, 0x1, RZ, 0xc0, !PT ;  /* 0x000000010aff7812 */ /* 0x000fe4000786c0ff */
[----:B------:R-:W-:-:S02]  /*7a30*/  SEL R8, RZ, 0x1, !P2 ;  /* 0x00000001ff087807 */ /* 0x000fc40005000000 */
[----:B------:R-:W-:Y:S02]  /*7a40*/  SEL R7, RZ, 0x1, !P1 ;  /* 0x00000001ff077807 */ /* 0x000fe40004800000 */
[----:B------:R-:W-:Y:S02]  /*7a50*/  SEL R12, RZ, 0x1, !P0 ;  /* 0x00000001ff0c7807 */ /* 0x000fe40004000000 */
[----:B------:R-:W-:Y:S02]  /*7a60*/  ISETP.NE.AND P2, PT, R6, RZ, PT ;  /* 0x000000ff0600720c */ /* 0x000fe40003f45270 */
[----:B------:R-:W-:Y:S02]  /*7a70*/  ISETP.NE.AND P1, PT, R13, RZ, PT ;  /* 0x000000ff0d00720c */ /* 0x000fe40003f25270 */
[----:B------:R-:W-:Y:S02]  /*7a80*/  SEL R10, RZ, 0x1, !P6 ;  /* 0x00000001ff0a7807 */ /* 0x000fe40007000000 */
        /* <DEDUP_REMOVED lines=8> */
[----:B------:R-:W-:Y:S02]  /*7b10*/  PRMT R9, R5, 0x7610, R9 ;  /* 0x0000761005097816 */ /* 0x000fe40000000009 */
[----:B------:R-:W-:Y:S02]  /*7b20*/  PRMT R5, R10, 0x7610, R5 ;  /* 0x000076100a057816 */ /* 0x000fe40000000005 */
[----:B------:R-:W-:Y:S02]  /*7b30*/  PRMT R10, R11, 0x7610, R10 ;  /* 0x000076100b0a7816 */ /* 0x000fe4000000000a */
[----:B------:R-:W-:Y:S02]  /*7b40*/  PRMT R4, R12, 0x7610, R4 ;  /* 0x000076100c047816 */ /* 0x000fe40000000004 */
[----:B------:R-:W-:-:S02]  /*7b50*/  PRMT R11, R13, 0x7610, R11 ;  /* 0x000076100d0b7816 */ /* 0x000fc4000000000b */
[----:B------:R-:W-:Y:S02]  /*7b60*/  SEL R27, RZ, 0x1, !P4 ;  /* 0x00000001ff1b7807 */ /* 0x000fe40006000000 */
[----:B------:R-:W-:Y:S02]  /*7b70*/  SEL R26, RZ, 0x1, !P0 ;  /* 0x00000001ff1a7807 */ /* 0x000fe40004000000 */
[----:B------:R-:W-:Y:S02]  /*7b80*/  SEL R25, RZ, 0x1, !P6 ;  /* 0x00000001ff197807 */ /* 0x000fe40007000000 */
[----:B------:R-:W-:Y:S02]  /*7b90*/  SEL R17, RZ, 0x1, !P3 ;  /* 0x00000001ff117807 */ /* 0x000fe40005800000 */
[----:B------:R-:W-:Y:S02]  /*7ba0*/  SEL R16, RZ, 0x1, !P1 ;  /* 0x00000001ff107807 */ /* 0x000fe40004800000 */
[----:B------:R-:W-:-:S02]  /*7bb0*/  SEL R24, RZ, 0x1, !P2 ;  /* 0x00000001ff187807 */ /* 0x000fc40005000000 */
[----:B------:R-:W-:-:S07]  /*7bc0*/  SEL R23, RZ, 0x1, !P5 ;  /* 0x00000001ff177807 */ /* 0x000fce0006800000 */
.L_x_9747:
[----:B------:R-:W-:Y:S05]  /*7bd0*/  BSYNC.RECONVERGENT B0 ;  /* 0x0000000000007941 */ /* 0x000fea0003800200 */
.L_x_9746:
[----:B------:R-:W-:Y:S01]  /*7be0*/  ISETP.GE.U32.AND P0, PT, R3, R0, PT ;  /* 0x000000000300720c */ /* 0x000fe20003f06070 */
[----:B------:R-:W-:-:S12]  /*7bf0*/  BSSY.RECONVERGENT B0, `(.L_x_9756) ;  /* 0x000048c000007945 */ /* 0x000fd80003800200 */
[----:B------:R-:W-:Y:S05]  /*7c00*/  @P0 BRA `(.L_x_9757) ;  /* 0x0000004800280947 */ /* 0x000fea0003800000 */
[----:B------:R-:W0:Y:S02]  /*7c10*/  LDC R12, c[0x0][0x3c4] ;  /* 0x0000f100ff0c7b82 */ /* 0x000e240000000800 */
[C---:B0-----:R-:W-:Y:S01]  /*7c20*/  ISETP.NE.AND P0, PT, R12.reuse, RZ, PT ;  /* 0x000000ff0c00720c */ /* 0x041fe20003f05270 */
[----:B------:R-:W-:Y:S01]  /*7c30*/  VIADD R22, R12, 0xffffffff ;  /* 0xffffffff0c167836 */ /* 0x000fe20000000000 */
[----:B------:R-:W-:-:S04]  /*7c40*/  CS2R R12, SRZ ;  /* 0x00000000000c7805 */ /* 0x000fc8000001ff00 */
        /* <DEDUP_REMOVED lines=277> */
.L_x_9759:
[----:B------:R-:W-:Y:S02]  /*8da0*/  SHF.R.U32.HI R12, RZ, 0x1, R18 ;  /* 0x00000001ff0c7819 */ /* 0x000fe40000011612 */
[----:B------:R-:W-:-:S07]  /*8db0*/  MOV R13, RZ ;  /* 0x000000ff000d7202 */ /* 0x000fce0000000f00 */
.L_x_9758:
[----:B------:R-:W0:Y:S02]  /*8dc0*/  LDCU.64 UR4, c[0x0][0x750] ;  /* 0x0000ea00ff0477ac */ /* 0x000e240008000a00 */
[----:B0-----:R-:W-:-:S05]  /*8dd0*/  IADD3 R20, P1, PT, R20, UR4, RZ ;  /* 0x0000000414147c10 */ /* 0x001fca000ff3e0ff */
[----:B------:R-:W-:Y:S01]  /*8de0*/  IMAD.X R19, RZ, RZ, UR5, P1 ;  /* 0x00000005ff137e24 */ /* 0x000fe200088e06ff */
        /* <DEDUP_REMOVED lines=287> */
.L_x_9761:
[----:B------:R-:W-:Y:S01]  /*9fe0*/  SHF.R.U32.HI R30, RZ, 0x1, R18 ;  /* 0x00000001ff1e7819 */ /* 0x000fe20000011612 */
[----:B------:R-:W-:-:S07]  /*9ff0*/  IMAD.MOV.U32 R31, RZ, RZ, RZ ;  /* 0x000000ffff1f7224 */ /* 0x000fce00078e00ff */
.L_x_9760:
        /* <DEDUP_REMOVED lines=287> */
.L_x_9763:
[----:B------:R-:W-:Y:S02]  /*b1f0*/  SHF.R.U32.HI R16, RZ, 0x1, R18 ;  /* 0x00000001ff107819 */ /* 0x000fe40000011612 */
[----:B------:R-:W-:-:S07]  /*b200*/  MOV R17, RZ ;  /* 0x000000ff00117202 */ /* 0x000fce0000000f00 */
.L_x_9762:
        /* <DEDUP_REMOVED lines=287> */
.L_x_9765:
[----:B------:R-:W-:Y:S01]  /*c400*/  SHF.R.U32.HI R14, RZ, 0x1, R18 ;  /* 0x00000001ff0e7819 */ /* 0x000fe20000011612 */
[----:B------:R-:W-:-:S07]  /*c410*/  IMAD.MOV.U32 R15, RZ, RZ, RZ ;  /* 0x000000ffff0f7224 */ /* 0x000fce00078e00ff */
.L_x_9764:
        /* <DEDUP_REMOVED lines=9> */
.L_x_9757:
[----:B------:R-:W-:Y:S05]  /*c4b0*/  BSYNC.RECONVERGENT B0 ;  /* 0x0000000000007941 */ /* 0x000fea0003800200 */
.L_x_9756:
        /* <DEDUP_REMOVED lines=45> */
.L_x_9767:
[----:B------:R-:W-:Y:S05]  /*c790*/  BSYNC.RECONVERGENT B0 ;  /* 0x0000000000007941 */ /* 0x000fea0003800200 */
.L_x_9766:
        /* <DEDUP_REMOVED lines=11> */
[----:B------:R-:W-:-:S13]  /*c850*/  PLOP3.LUT P4, PT, P0, P4, PT, 0x80, 0x8 ;  /* 0x000000000008781c */ /* 0x000fda0000789070 */
.L_x_9727:
[----:B------:R-:W-:Y:S02]  /*c860*/  SEL R17, RZ, 0x1, !P4 ;  /* 0x00000001ff117807 */ /* 0x000fe40006000000 */
[----:B------:R-:W-:-:S07]  /*c870*/  SEL R18, RZ, 0x1, !P3 ;  /* 0x00000001ff127807 */ /* 0x000fce0005800000 */
.L_x_9714:
[----:B------:R-:W-:Y:S05]  /*c880*/  BSYNC.RECONVERGENT B6 ;  /* 0x0000000000067941 */ /* 0x000fea0003800200 */
.L_x_9713:
        /* <DEDUP_REMOVED lines=13> */
[----:B---3--:R-:W-:Y:S02]  /*c960*/  ISETP.GE.U32.AND P0, PT, R9, 0x2, PT ;  /* 0x000000020900780c */ /* 0x008fe40003f06070 */
[----:B------:R-:W-:-:S05]  /*c970*/  LEA R0, R0, R3, 0x1 ;  /* 0x0000000300007211 */ /* 0x000fca00078e08ff */
[----:B------:R0:W-:Y:S06]  /*c980*/  STS.U16 [R0], R7 ;  /* 0x0000000700007388 */ /* 0x0001ec0000000400 */
[----:B------:R-:W-:Y:S05]  /*c990*/  @!P0 BRA `(.L_x_9768) ;  /* 0x0000000000688947 */ /* 0x000fea0003800000 */
[----:B------:R-:W-:-:S07]  /*c9a0*/  IMAD.MOV.U32 R2, RZ, RZ, R9 ;  /* 0x000000ffff027224 */ /* 0x000fce00078e0009 */
.L_x_9771:
        /* <DEDUP_REMOVED lines=10> */
[----:B------:R-:W-:Y:S02]  /*ca50*/  LOP3.LUT P0, RZ, R18, 0xff, RZ, 0xc0, !PT ;  /* 0x000000ff12ff7812 */ /* 0x000fe4000780c0ff */
[----:B------:R-:W-:Y:S02]  /*ca60*/  LOP3.LUT P1, RZ, R17, 0xff, RZ, 0xc0, !PT ;  /* 0x000000ff11ff7812 */ /* 0x000fe4000782c0ff */
[----:B------:R-:W-:-:S06]  /*ca70*/  LEA R2, R2, R3, 0x1 ;  /* 0x0000000302027211 */ /* 0x000fcc00078e08ff */
[----:B------:R-:W1:Y:S02]  /*ca80*/  LDS.U16 R2, [R2] ;  /* 0x0000000002027984 */ /* 0x000e640000000400 */
[C---:B-1----:R-:W-:Y:S02]  /*ca90*/  PRMT R6, R2.reuse, 0x7770, RZ ;  /* 0x0000777002067816 */ /* 0x042fe400000000ff */
[----:B0-----:R-:W-:Y:S02]  /*caa0*/  PRMT R7, R2, 0x7771, RZ ;  /* 0x0000777102077816 */ /* 0x001fe400000000ff */
[----:B------:R-:W-:Y:S02]  /*cab0*/  ISETP.NE.AND P0, PT, R6, RZ, P0 ;  /* 0x000000ff0600720c */ /* 0x000fe40000705270 */
[----:B------:R-:W-:Y:S02]  /*cac0*/  ISETP.NE.AND P1, PT, R7, RZ, P1 ;  /* 0x000000ff0700720c */ /* 0x000fe40000f25270 */
[----:B------:R-:W-:-:S02]  /*cad0*/  SEL R18, RZ, 0x1, !P0 ;  /* 0x00000001ff127807 */ /* 0x000fc40004000000 */
[----:B------:R-:W-:-:S04]  /*cae0*/  SEL R17, RZ, 0x1, !P1 ;  /* 0x00000001ff117807 */ /* 0x000fc80004800000 */
[----:B------:R-:W-:-:S05]  /*caf0*/  PRMT R7, R17, 0x7604, R18 ;  /* 0x0000760411077816 */ /* 0x000fca0000000012 */
[----:B------:R1:W-:Y:S02]  /*cb00*/  STS.U16 [R0], R7 ;  /* 0x0000000700007388 */ /* 0x0003e40000000400 */
.L_x_9770:
[----:B------:R-:W-:Y:S05]  /*cb10*/  BSYNC.RECONVERGENT B0 ;  /* 0x0000000000007941 */ /* 0x000fea0003800200 */
.L_x_9769:
[----:B------:R-:W-:Y:S01]  /*cb20*/  IMAD.MOV.U32 R2, RZ, RZ, R11 ;  /* 0x000000ffff027224 */ /* 0x000fe200078e000b */
[----:B------:R-:W-:Y:S06]  /*cb30*/  @P2 BRA `(.L_x_9771) ;  /* 0xfffffffc009c2947 */ /* 0x000fec000383ffff */
.L_x_9768:
[----:B------:R-:W3:Y:S02]  /*cb40*/  LDCU UR4, c[0x0][0x39c] ;  /* 0x00007380ff0477ac */ /* 0x000ee40008000800 */
[----:B---3--:R-:W-:-:S09]  /*cb50*/  UISETP.NE.AND UP0, UPT, UR4, URZ, UPT ;  /* 0x000000ff0400728c */ /* 0x008fd2000bf05270 */
[----:B------:R-:W-:Y:S05]  /*cb60*/  BRA.U !UP0, `(.L_x_9772) ;  /* 0x0000000108f47547 */ /* 0x000fea000b800000 */
[----:B------:R-:W3:Y:S02]  /*cb70*/  LDC R9, c[0x0][0x360] ;  /* 0x0000d800ff097b82 */ /* 0x000ee40000000800 */
[----:B---3--:R-:W-:Y:S01]  /*cb80*/  ISETP.GE.U32.AND P0, PT, R9, 0x21, PT ;  /* 0x000000210900780c */ /* 0x008fe20003f06070 */
[----:B01----:R-:W-:-:S12]  /*cb90*/  IMAD.MOV.U32 R0, RZ, RZ, R9 ;  /* 0x000000ffff007224 */ /* 0x003fd800078e0009 */
[----:B------:R-:W-:Y:S05]  /*cba0*/  @!P0 BRA `(.L_x_9773) ;  /* 0x0000000000948947 */ /* 0x000fea0003800000 */
[----:B------:R-:W0:Y:S01]  /*cbb0*/  S2UR UR5, SR_CgaCtaId ;  /* 0x00000000000579c3 */ /* 0x000e220000008800 */
[----:B------:R-:W-:Y:S01]  /*cbc0*/  UMOV UR4, 0x400 ;  /* 0x0000040000047882 */ /* 0x000fe20000000000 */
[----:B--2---:R-:W-:Y:S01]  /*cbd0*/  IMAD R0, R4, R9, R5 ;  /* 0x0000000904007224 */ /* 0x004fe200078e0205 */
[----:B------:R-:W-:Y:S01]  /*cbe0*/  UIADD3 UR4, UPT, UPT, UR4, 0x10, URZ ;  /* 0x0000001004047890 */ /* 0x000fe2000fffe0ff */
[----:B------:R-:W-:Y:S02]  /*cbf0*/  PRMT R3, R17, 0x7604, R18 ;  /* 0x0000760411037816 */ /* 0x000fe40000000012 */
[----:B------:R-:W-:Y:S01]  /*cc00*/  ISETP.GE.U32.AND P0, PT, R9, 0x40, PT ;  /* 0x000000400900780c */ /* 0x000fe20003f06070 */
[----:B0-----:R-:W-:-:S06]  /*cc10*/  ULEA UR4, UR5, UR4, 0x18 ;  /* 0x0000000405047291 */ /* 0x001fcc000f8ec0ff */
[----:B------:R-:W-:Y:S02]  /*cc20*/  LEA R2, R0, UR4, 0x1 ;  /* 0x0000000400027c11 */ /* 0x000fe4000f8e08ff */
[----:B------:R-:W-:-:S03]  /*cc30*/  MOV R0, 0x20 ;  /* 0x0000002000007802 */ /* 0x000fc60000000f00 */
[----:B------:R0:W-:Y:S01]  /*cc40*/  STS.U16 [R2], R3 ;  /* 0x0000000302007388 */ /* 0x0001e20000000400 */
[----:B------:R-:W-:Y:S05]  /*cc50*/  @!P0 BRA `(.L_x_9773) ;  /* 0x0000000000688947 */ /* 0x000fea0003800000 */
[----:B0-----:R-:W-:-:S07]  /*cc60*/  IMAD.MOV.U32 R3, RZ, RZ, R9 ;  /* 0x000000ffff037224 */ /* 0x001fce00078e0009 */
.L_x_9776:
        /* <DEDUP_REMOVED lines=8> */
[----:B0-----:R-:W-:Y:S05]  /*ccf0*/  @P0 BRA `(.L_x_9775) ;  /* 0x0000000000340947 */ /* 0x001fea0003800000 */
[----:B------:R-:W-:Y:S02]  /*cd00*/  LOP3.LUT R3, R3, 0x7fe, RZ, 0xc0, !PT ;  /* 0x000007fe03037812 */ /* 0x000fe400078ec0ff */
[----:B------:R-:W-:Y:S02]  /*cd10*/  LOP3.LUT P0, RZ, R18, 0xff, RZ, 0xc0, !PT ;  /* 0x000000ff12ff7812 */ /* 0x000fe4000780c0ff */
[----:B------:R-:W-:Y:S02]  /*cd20*/  IADD3 R3, PT, PT, R2, R3, RZ ;  /* 0x0000000302037210 */ /* 0x000fe40007ffe0ff */
[----:B------:R-:W-:-:S04]  /*cd30*/  LOP3.LUT P1, RZ, R17, 0xff, RZ, 0xc0, !PT ;  /* 0x000000ff11ff7812 */ /* 0x000fc8000782c0ff */
[----:B------:R-:W0:Y:S02]  /*cd40*/  LDS.U16 R3, [R3] ;  /* 0x0000000003037984 */ /* 0x000e240000000400 */
[C---:B0-----:R-:W-:Y:S02]  /*cd50*/  PRMT R6, R3.reuse, 0x7770, RZ ;  /* 0x0000777003067816 */ /* 0x041fe400000000ff */
[----:B------:R-:W-:Y:S02]  /*cd60*/  PRMT R7, R3, 0x7771, RZ ;  /* 0x0000777103077816 */ /* 0x000fe400000000ff */
[----:B------:R-:W-:Y:S02]  /*cd70*/  ISETP.NE.AND P0, PT, R6, RZ, P0 ;  /* 0x000000ff0600720c */ /* 0x000fe40000705270 */
[----:B------:R-:W-:Y:S02]  /*cd80*/  ISETP.NE.AND P1, PT, R7, RZ, P1 ;  /* 0x000000ff0700720c */ /* 0x000fe40000f25270 */
[----:B------:R-:W-:-:S02]  /*cd90*/  SEL R18, RZ, 0x1, !P0 ;  /* 0x00000001ff127807 */ /* 0x000fc40004000000 */
[----:B------:R-:W-:-:S04]  /*cda0*/  SEL R17, RZ, 0x1, !P1 ;  /* 0x00000001ff117807 */ /* 0x000fc80004800000 */
[----:B------:R-:W-:-:S05]  /*cdb0*/  PRMT R7, R17, 0x7604, R18 ;  /* 0x0000760411077816 */ /* 0x000fca0000000012 */
[----:B------:R0:W-:Y:S02]  /*cdc0*/  STS.U16 [R2], R7 ;  /* 0x0000000702007388 */ /* 0x0001e40000000400 */
.L_x_9775:
[----:B------:R-:W-:Y:S05]  /*cdd0*/  BSYNC.RECONVERGENT B0 ;  /* 0x0000000000007941 */ /* 0x000fea0003800200 */
.L_x_9774:
[----:B------:R-:W-:Y:S01]  /*cde0*/  IMAD.MOV.U32 R3, RZ, RZ, R8 ;  /* 0x000000ffff037224 */ /* 0x000fe200078e0008 */
[----:B------:R-:W-:Y:S06]  /*cdf0*/  @P2 BRA `(.L_x_9776) ;  /* 0xfffffffc009c2947 */ /* 0x000fec000383ffff */
.L_x_9773:
[----:B------:R-:W-:Y:S01]  /*ce00*/  ISETP.GE.U32.AND P0, PT, R0, 0x2, PT ;  /* 0x000000020000780c */ /* 0x000fe20003f06070 */
[----:B------:R-:W-:Y:S05]  /*ce10*/  WARPSYNC.ALL ;  /* 0x0000000000007948 */ /* 0x000fea0003800000 */
[----:B------:R-:W-:Y:S07]  /*ce20*/  BAR.SYNC.DEFER_BLOCKING 0x0 ;  /* 0x0000000000007b1d */ /* 0x000fee0000010000 */
[----:B------:R-:W-:Y:S05]  /*ce30*/  @!P0 BRA `(.L_x_9772) ;  /* 0x0000000000408947 */ /* 0x000fea0003800000 */
[----:B0-----:R-:W-:-:S07]  /*ce40*/  IMAD.MOV.U32 R3, RZ, RZ, 0x1 ;  /* 0x00000001ff037424 */ /* 0x001fce00078e00ff */
.L_x_9777:
[----:B------:R-:W-:Y:S02]  /*ce50*/  LOP3.LUT R2, R18, 0xffff, RZ, 0xc0, !PT ;  /* 0x0000ffff12027812 */ /* 0x000fe400078ec0ff */
[C---:B------:R-:W-:Y:S02]  /*ce60*/  LOP3.LUT R6, R17.reuse, 0xffff, RZ, 0xc0, !PT ;  /* 0x0000ffff11067812 */ /* 0x040fe400078ec0ff */
[----:B------:R-:W-:Y:S02]  /*ce70*/  PRMT R2, R2, 0x8880, RZ ;  /* 0x0000888002027816 */ /* 0x000fe400000000ff */
[----:B------:R-:W-:Y:S02]  /*ce80*/  PRMT R6, R6, 0x8880, RZ ;  /* 0x0000888006067816 */ /* 0x000fe400000000ff */
[----:B------:R-:W-:Y:S02]  /*ce90*/  LOP3.LUT P0, RZ, R18, 0xff, RZ, 0xc0, !PT ;  /* 0x000000ff12ff7812 */ /* 0x000fe4000780c0ff */
[----:B------:R-:W0:Y:S01]  /*cea0*/  SHFL.DOWN PT, R2, R2, R3, 0x1f ;  /* 0x08001f0302027589 */ /* 0x000e2200000e0000 */
[----:B------:R-:W-:-:S03]  /*ceb0*/  LOP3.LUT P1, RZ, R17, 0xff, RZ, 0xc0, !PT ;  /* 0x000000ff11ff7812 */ /* 0x000fc6000782c0ff */
[----:B------:R1:W3:Y:S02]  /*cec0*/  SHFL.DOWN PT, R6, R6, R3, 0x1f ;  /* 0x08001f0306067589 */ /* 0x0002e400000e0000 */
[----:B-1----:R-:W-:-:S04]  /*ced0*/  SHF.L.U32 R3, R3, 0x1, RZ ;  /* 0x0000000103037819 */ /* 0x002fc800000006ff */
[----:B------:R-:W-:Y:S02]  /*cee0*/  ISETP.GE.AND P2, PT, R3, R0, PT ;  /* 0x000000000300720c */ /* 0x000fe40003f46270 */
[----:B0-----:R-:W-:Y:S02]  /*cef0*/  ISETP.NE.AND P0, PT, R2, RZ, P0 ;  /* 0x000000ff0200720c */ /* 0x001fe40000705270 */
[----:B---3--:R-:W-:Y:S02]  /*cf00*/  ISETP.NE.AND P1, PT, R6, RZ, P1 ;  /* 0x000000ff0600720c */ /* 0x008fe40000f25270 */
[----:B------:R-:W-:Y:S02]  /*cf10*/  SEL R18, RZ, 0x1, !P0 ;  /* 0x00000001ff127807 */ /* 0x000fe40004000000 */
[----:B------:R-:W-:-:S05]  /*cf20*/  SEL R17, RZ, 0x1, !P1 ;  /* 0x00000001ff117807 */ /* 0x000fca0004800000 */
[----:B------:R-:W-:Y:S05]  /*cf30*/  @!P2 BRA `(.L_x_9777) ;  /* 0xfffffffc00c4a947 */ /* 0x000fea000383ffff */
.L_x_9772:
        /* <DEDUP_REMOVED lines=12> */
[----:B0-----:R-:W-:-:S04]  /*d000*/  IMAD R3, R0, UR8, R3 ;  /* 0x0000000800037c24 */ /* 0x001fc8000f8e0203 */
[----:B------:R-:W-:Y:S02]  /*d010*/  IMAD.SHL.U32 R3, R3, 0x2, RZ ;  /* 0x0000000203037824 */ /* 0x000fe400078e00ff */
[----:B------:R-:W-:Y:S05]  /*d020*/  BRA.U !UP0, `(.L_x_9778) ;  /* 0x0000001108447547 */ /* 0x000fea000b800000 */
[----:B------:R-:W0:Y:S01]  /*d030*/  LDCU.64 UR8, c[0x0][0x560] ;  /* 0x0000ac00ff0877ac */ /* 0x000e220008000a00 */
[----:B------:R-:W-:Y:S01]  /*d040*/  HFMA2 R2, -RZ, RZ, 0, 0 ;  /* 0x00000000ff027431 */ /* 0x000fe200000001ff */
[----:B------:R-:W1:Y:S01]  /*d050*/  LDCU UR7, c[0x0][0x55c] ;  /* 0x0000ab80ff0777ac */ /* 0x000e620008000800 */
[----:B------:R-:W2:Y:S01]  /*d060*/  LDCU UR6, c[0x0][0x688] ;  /* 0x0000d100ff0677ac */ /* 0x000ea20008000800 */
[----:B------:R-:W-:Y:S02]  /*d070*/  UISETP.NE.AND UP1, UPT, UR5, URZ, UPT ;  /* 0x000000ff0500728c */ /* 0x000fe4000bf25270 */
        /* <DEDUP_REMOVED lines=268> */
.L_x_9778:
        /* <DEDUP_REMOVED lines=276> */
.L_x_9779:
        /* <DEDUP_REMOVED lines=286> */
.L_x_9781:
        /* <DEDUP_REMOVED lines=276> */
.L_x_9782:
        /* <DEDUP_REMOVED lines=25> */
.L_x_9784:
[----:B------:R-:W-:Y:S05]  /*11730*/  BSYNC.RECONVERGENT B0 ;  /* 0x0000000000007941 */ /* 0x000fea0003800200 */
.L_x_9783:
        /* <DEDUP_REMOVED lines=35> */
.L_x_9786:
[----:B------:R-:W-:Y:S05]  /*11970*/  BSYNC.RECONVERGENT B0 ;  /* 0x0000000000007941 */ /* 0x000fea0003800200 */
.L_x_9785:
        /* <DEDUP_REMOVED lines=30> */
[----:B------:R-:W-:Y:S01]  /*11b60*/  PRMT R9, R18, 0x9910, RZ ;  /* 0x0000991012097816 */ /* 0x000fe200000000ff */
[----:B------:R-:W-:Y:S01]  /*11b70*/  BSSY.RECONVERGENT B1, `(.L_x_9790) ;  /* 0x0000010000017945 */ /* 0x000fe20003800200 */
[----:B------:R-:W-:Y:S02]  /*11b80*/  IMAD.MOV.U32 R10, RZ, RZ, R8 ;  /* 0x000000ffff0a7224 */ /* 0x000fe400078e0008 */
[----:B------:R-:W-:-:S03]  /*11b90*/  ISETP.NE.AND P1, PT, R9, RZ, PT ;  /* 0x000000ff0900720c */ /* 0x000fc60003f25270 */
[----:B------:R-:W2:Y:S01]  /*11ba0*/  LDC.64 R2, c[0x0][0x770] ;  /* 0x0001dc00ff027b82 */ /* 0x000ea20000000a00 */
[----:B------:R-:W-:Y:S01]  /*11bb0*/  PLOP3.LUT P2, PT, P1, PT, PT, 0x80, 0x8 ;  /* 0x000000000008781c */ /* 0x000fe20000f4f070 */
[----:B0-----:R-:W-:Y:S02]  /*11bc0*/  IMAD R11, R0, UR7, RZ ;  /* 0x00000007000b7c24 */ /* 0x001fe4000f8e02ff */
[----:B-1----:R-:W-:-:S10]  /*11bd0*/  IMAD R13, R13, UR6, RZ ;  /* 0x000000060d0d7c24 */ /* 0x002fd4000f8e02ff */
.L_x_9791:
[----:B------:R-:W-:-:S05]  /*11be0*/  IADD3 R9, PT, PT, R11, R10, RZ ;  /* 0x0000000a0b097210 */ /* 0x000fca0007ffe0ff */
[----:B--2---:R-:W-:-:S05]  /*11bf0*/  IMAD.WIDE.U32 R8, R9, 0x2, R2 ;  /* 0x0000000209087825 */ /* 0x004fca00078e0002 */
[----:B------:R-:W2:Y:S04]  /*11c00*/  LDG.E.U8 R12, desc[UR36][R8.64] ;  /* 0x00000024080c7981 */ /* 0x000ea8000c1e1100 */
[----:B------:R-:W3:Y:S01]  /*11c10*/  LDG.E.U8 R0, desc[UR36][R8.64+0x1] ;  /* 0x0000012408007981 */ /* 0x000ee2000c1e1100 */
[----:B------:R-:W-:-:S05]  /*11c20*/  IMAD.IADD R10, R13, 0x1, R10 ;  /* 0x000000010d0a7824 */ /* 0x000fca00078e020a */
[----:B------:R-:W-:Y:S02]  /*11c30*/  ISETP.GE.U32.AND P3, PT, R10, UR8, PT ;  /* 0x000000080a007c0c */ /* 0x000fe4000bf66070 */
[----:B--2---:R-:W-:Y:S02]  /*11c40*/  ISETP.NE.AND P1, PT, R12, RZ, P1 ;  /* 0x000000ff0c00720c */ /* 0x004fe40000f25270 */
[----:B---3--:R-:W-:-:S09]  /*11c50*/  ISETP.NE.AND P2, PT, R0, RZ, P2 ;  /* 0x000000ff0000720c */ /* 0x008fd20001745270 */
[----:B------:R-:W-:Y:S05]  /*11c60*/  @!P3 BRA `(.L_x_9791) ;  /* 0xfffffffc00dcb947 */ /* 0x000fea000383ffff */
[----:B------:R-:W-:Y:S05]  /*11c70*/  BSYNC.RECONVERGENT B1 ;  /* 0x0000000000017941 */ /* 0x000fea0003800200 */
.L_x_9790:
[----:B------:R-:W-:Y:S02]  /*11c80*/  SEL R18, RZ, 0x1, !P1 ;  /* 0x00000001ff127807 */ /* 0x000fe40004800000 */
[----:B------:R-:W-:Y:S01]  /*11c90*/  SEL R17, RZ, 0x1, !P2 ;  /* 0x00000001ff117807 */ /* 0x000fe20005000000 */
[----:B------:R-:W-:Y:S06]  /*11ca0*/  BRA `(.L_x_9789) ;  /* 0x00000000006c7947 */ /* 0x000fec0003800000 */
.L_x_9788:
[----:B------:R-:W0:Y:S01]  /*11cb0*/  LDCU UR7, c[0x0][0x398] ;  /* 0x00007300ff0777ac */ /* 0x000e220008000800 */
[----:B------:R-:W-:Y:S02]  /*11cc0*/  PRMT R17, R18, 0x7610, R17 ;  /* 0x0000761012117816 */ /* 0x000fe40000000011 */
[----:B0-----:R-:W-:-:S13]  /*11cd0*/  ISETP.GE.U32.AND P1, PT, R4, UR7, PT ;  /* 0x0000000704007c0c */ /* 0x001fda000bf26070 */
        /* <DEDUP_REMOVED lines=8> */
[----:B------:R-:W-:-:S07]  /*11d60*/  PLOP3.LUT P2, PT, P1, PT, PT, 0x80, 0x8 ;  /* 0x000000000008781c */ /* 0x000fce0000f4f070 */
[----:B------:R-:W3:Y:S01]  /*11d70*/  LDC R14, c[0x0][0x364] ;  /* 0x0000d900ff0e7b82 */ /* 0x000ee20000000800 */
[----:B0-----:R-:W-:-:S07]  /*11d80*/  IMAD R0, R0, UR6, RZ ;  /* 0x0000000600007c24 */ /* 0x001fce000f8e02ff */
.L_x_9793:
[----:B------:R-:W-:-:S05]  /*11d90*/  IADD3 R8, PT, PT, R0, R11, RZ ;  /* 0x0000000b00087210 */ /* 0x000fca0007ffe0ff */
[----:B-1----:R-:W-:-:S04]  /*11da0*/  IMAD R8, R8, R12, R5 ;  /* 0x0000000c08087224 */ /* 0x002fc800078e0205 */
[----:B--2---:R-:W-:-:S05]  /*11db0*/  IMAD.WIDE.U32 R8, R8, 0x2, R2 ;  /* 0x0000000208087825 */ /* 0x004fca00078e0002 */
[----:B------:R-:W2:Y:S04]  /*11dc0*/  LDG.E.U8 R13, desc[UR36][R8.64] ;  /* 0x00000024080d7981 */ /* 0x000ea8000c1e1100 */
[----:B------:R-:W4:Y:S01]  /*11dd0*/  LDG.E.U8 R10, desc[UR36][R8.64+0x1] ;  /* 0x00000124080a7981 */ /* 0x000f22000c1e1100 */
[----:B---3--:R-:W-:-:S05]  /*11de0*/  IMAD.IADD R11, R14, 0x1, R11 ;  /* 0x000000010e0b7824 */ /* 0x008fca00078e020b */
[----:B------:R-:W-:Y:S02]  /*11df0*/  ISETP.GE.U32.AND P3, PT, R11, UR7, PT ;  /* 0x000000070b007c0c */ /* 0x000fe4000bf66070 */
[----:B--2---:R-:W-:Y:S02]  /*11e00*/  ISETP.NE.AND P1, PT, R13, RZ, P1 ;  /* 0x000000ff0d00720c */ /* 0x004fe40000f25270 */
[----:B----4-:R-:W-:-:S09]  /*11e10*/  ISETP.NE.AND P2, PT, R10, RZ, P2 ;  /* 0x000000ff0a00720c */ /* 0x010fd20001745270 */
[----:B------:R-:W-:Y:S05]  /*11e20*/  @!P3 BRA `(.L_x_9793) ;  /* 0xfffffffc00d8b947 */ /* 0x000fea000383ffff */
[----:B------:R-:W-:Y:S05]  /*11e30*/  BSYNC.RECONVERGENT B1 ;  /* 0x0000000000017941 */ /* 0x000fea0003800200 */
.L_x_9792:
[----:B------:R-:W-:Y:S02]  /*11e40*/  SEL R18, RZ, 0x1, !P1 ;  /* 0x00000001ff127807 */ /* 0x000fe40004800000 */
[----:B------:R-:W-:-:S07]  /*11e50*/  SEL R17, RZ, 0x1, !P2 ;  /* 0x00000001ff117807 */ /* 0x000fce0005000000 */
.L_x_9789:
[----:B------:R-:W-:Y:S05]  /*11e60*/  BSYNC.RECONVERGENT B0 ;  /* 0x0000000000007941 */ /* 0x000fea0003800200 */
.L_x_9787:
        /* <DEDUP_REMOVED lines=11> */
.L_x_9797:
        /* <DEDUP_REMOVED lines=8> */
[----:B------:R-:W-:Y:S02]  /*11fa0*/  LOP3.LUT P1, RZ, R18, 0xff, RZ, 0xc0, !PT ;  /* 0x000000ff12ff7812 */ /* 0x000fe4000782c0ff */
[----:B------:R-:W-:Y:S02]  /*11fb0*/  LOP3.LUT P2, RZ, R17, 0xff, RZ, 0xc0, !PT ;  /* 0x000000ff11ff7812 */ /* 0x000fe4000784c0ff */
[----:B------:R-:W-:-:S06]  /*11fc0*/  LEA R2, R2, UR8, 0x1 ;  /* 0x0000000802027c11 */ /* 0x000fcc000f8e08ff */
        /* <DEDUP_REMOVED lines=9> */
.L_x_9796:
[----:B------:R-:W-:Y:S05]  /*12060*/  BSYNC.RECONVERGENT B0 ;  /* 0x0000000000007941 */ /* 0x000fea0003800200 */
.L_x_9795:
[----:B------:R-:W-:-:S03]  /*12070*/  UISETP.GT.U32.AND UP0, UPT, UR4, 0x3, UPT ;  /* 0x000000030400788c */ /* 0x000fc6000bf04070 */
[----:B------:R-:W-:-:S06]  /*12080*/  UMOV UR4, UR7 ;  /* 0x0000000700047c82 */ /* 0x000fcc0008000000 */
[----:B------:R-:W-:Y:S05]  /*12090*/  BRA.U UP0, `(.L_x_9797) ;  /* 0xfffffffd00a07547 */ /* 0x000fea000b83ffff */
.L_x_9794:
        /* <DEDUP_REMOVED lines=12> */
.L_x_9802:
[----:B------:R-:W-:Y:S01]  /*12160*/  USHF.R.U32.HI UR7, URZ, 0x1, UR5 ;  /* 0x00000001ff077899 */ /* 0x000fe20008011605 */
[----:B------:R-:W-:Y:S05]  /*12170*/  BAR.SYNC.DEFER_BLOCKING 0x0 ;  /* 0x0000000000007b1d */ /* 0x000fea0000010000 */
[----:B------:R-:W-:Y:S01]  /*12180*/  IADD3 R2, PT, PT, R5, UR7, RZ ;  /* 0x0000000705027c10 */ /* 0x000fe2000fffe0ff */
[----:B------:R-:W-:Y:S03]  /*12190*/  BSSY.RECONVERGENT B0, `(.L_x_9800) ;  /* 0x0000010000007945 */ /* 0x000fe60003800200 */
[----:B------:R-:W-:-:S04]  /*121a0*/  ISETP.GE.U32.AND P1, PT, R2, UR6, PT ;  /* 0x0000000602007c0c */ /* 0x000fc8000bf26070 */
[----:B------:R-:W-:-:S13]  /*121b0*/  ISETP.GE.U32.OR P1, PT, R5, UR7, P1 ;  /* 0x0000000705007c0c */ /* 0x000fda0008f26470 */
[----:B0-----:R-:W-:Y:S05]  /*121c0*/  @P1 BRA `(.L_x_9801) ;  /* 0x0000000000301947 */ /* 0x001fea0003800000 */
[----:B------:R-:W-:Y:S01]  /*121d0*/  ULOP3.LUT UR8, UR5, 0x7fe, URZ, 0xc0, !UPT ;  /* 0x000007fe05087892 */ /* 0x000fe2000f8ec0ff */
[----:B------:R-:W-:Y:S02]  /*121e0*/  LOP3.LUT P1, RZ, R18, 0xff, RZ, 0xc0, !PT ;  /* 0x000000ff12ff7812 */ /* 0x000fe4000782c0ff */
[----:B------:R-:W-:-:S06]  /*121f0*/  LOP3.LUT P2, RZ, R17, 0xff, RZ, 0xc0, !PT ;  /* 0x000000ff11ff7812 */ /* 0x000fcc000784c0ff */
[----:B-1----:R-:W0:Y:S02]  /*12200*/  LDS.U16 R3, [R0+UR8] ;  /* 0x0000000800037984 */ /* 0x002e240008000400 */
        /* <DEDUP_REMOVED lines=8> */
.L_x_9801:
[----:B------:R-:W-:Y:S05]  /*12290*/  BSYNC.RECONVERGENT B0 ;  /* 0x0000000000007941 */ /* 0x000fea0003800200 */
.L_x_9800:
[----:B------:R-:W-:-:S03]  /*122a0*/  UISETP.GT.U32.AND UP0, UPT, UR5, 0x7f, UPT ;  /* 0x0000007f0500788c */ /* 0x000fc6000bf04070 */
[----:B------:R-:W-:-:S06]  /*122b0*/  UMOV UR5, UR7 ;  /* 0x0000000700057c82 */ /* 0x000fcc0008000000 */
[----:B------:R-:W-:Y:S05]  /*122c0*/  BRA.U UP0, `(.L_x_9802) ;  /* 0xfffffffd00a47547 */ /* 0x000fea000b83ffff */
.L_x_9799:
[----:B------:R-:W-:Y:S01]  /*122d0*/  BAR.SYNC.DEFER_BLOCKING 0x0 ;  /* 0x0000000000007b1d */ /* 0x000fe20000010000 */
[----:B------:R-:W-:-:S09]  /*122e0*/  UISETP.GE.U32.AND UP0, UPT, UR4, 0x2, UPT ;  /* 0x000000020400788c */ /* 0x000fd2000bf06070 */
[----:B------:R-:W-:Y:S05]  /*122f0*/  BRA.U !UP0, `(.L_x_9798) ;  /* 0x0000000108447547 */ /* 0x000fea000b800000 */
[----:B01----:R-:W-:-:S07]  /*12300*/  IMAD.MOV.U32 R0, RZ, RZ, 0x1 ;  /* 0x00000001ff007424 */ /* 0x003fce00078e00ff */
.L_x_9803:
[----:B------:R-:W-:Y:S02]  /*12310*/  LOP3.LUT R2, R18, 0xffff, RZ, 0xc0, !PT ;  /* 0x0000ffff12027812 */ /* 0x000fe400078ec0ff */
[----:B------:R-:W-:Y:S02]  /*12320*/  LOP3.LUT R3, R17, 0xffff, RZ, 0xc0, !PT ;  /* 0x0000ffff11037812 */ /* 0x000fe400078ec0ff */
[----:B------:R-:W-:Y:S02]  /*12330*/  PRMT R2, R2, 0x8880, RZ ;  /* 0x0000888002027816 */ /* 0x000fe400000000ff */
[----:B------:R-:W-:Y:S02]  /*12340*/  PRMT R5, R3, 0x8880, RZ ;  /* 0x0000888003057816 */ /* 0x000fe400000000ff */
[----:B------:R-:W-:Y:S01]  /*12350*/  LOP3.LUT P1, RZ, R18, 0xff, RZ, 0xc0, !PT ;  /* 0x000000ff12ff7812 */ /* 0x000fe2000782c0ff */
[----:B------:R-:W-:Y:S01]  /*12360*/  IMAD.MOV.U32 R3, RZ, RZ, R2 ;  /* 0x000000ffff037224 */ /* 0x000fe200078e0002 */
[----:B------:R-:W-:-:S02]  /*12370*/  LOP3.LUT P2, RZ, R17, 0xff, RZ, 0xc0, !PT ;  /* 0x000000ff11ff7812 */ /* 0x000fc4000784c0ff */
[----:B------:R-:W0:Y:S04]  /*12380*/  SHFL.DOWN PT, R5, R5, R0, 0x1f ;  /* 0x08001f0005057589 */ /* 0x000e2800000e0000 */
[----:B------:R1:W2:Y:S02]  /*12390*/  SHFL.DOWN PT, R3, R3, R0, 0x1f ;  /* 0x08001f0003037589 */ /* 0x0002a400000e0000 */
[----:B-1----:R-:W-:-:S04]  /*123a0*/  SHF.L.U32 R0, R0, 0x1, RZ ;  /* 0x0000000100007819 */ /* 0x002fc800000006ff */
[----:B------:R-:W-:Y:S02]  /*123b0*/  ISETP.GE.AND P3, PT, R0, UR4, PT ;  /* 0x0000000400007c0c */ /* 0x000fe4000bf66270 */
[----:B0-----:R-:W-:Y:S02]  /*123c0*/  ISETP.NE.AND P2, PT, R5, RZ, P2 ;  /* 0x000000ff0500720c */ /* 0x001fe40001745270 */
[----:B--2---:R-:W-:Y:S02]  /*123d0*/  ISETP.NE.AND P1, PT, R3, RZ, P1 ;  /* 0x000000ff0300720c */ /* 0x004fe40000f25270 */
[----:B------:R-:W-:Y:S02]  /*123e0*/  SEL R17, RZ, 0x1, !P2 ;  /* 0x00000001ff117807 */ /* 0x000fe40005000000 */
[----:B------:R-:W-:-:S05]  /*123f0*/  SEL R18, RZ, 0x1, !P1 ;  /* 0x00000001ff127807 */ /* 0x000fca0004800000 */
[----:B------:R-:W-:Y:S05]  /*12400*/  @!P3 BRA `(.L_x_9803) ;  /* 0xfffffffc00c0b947 */ /* 0x000fea000383ffff */
.L_x_9798:
        /* <DEDUP_REMOVED lines=9> */
[----:B------:R-:W-:-:S03]  /*124a0*/  IADD3 R2, P0, PT, R16, UR4, RZ ;  /* 0x0000000410027c10 */ /* 0x000fc6000ff1e0ff */
[----:B------:R-:W-:Y:S02]  /*124b0*/  IMAD.X R5, RZ, RZ, UR5, P1 ;  /* 0x00000005ff057e24 */ /* 0x000fe400088e06ff */
[----:B01----:R-:W-:-:S04]  /*124c0*/  IMAD.X R3, RZ, RZ, UR5, P0 ;  /* 0x00000005ff037e24 */ /* 0x003fc800080e06ff */
[----:B------:R-:W2:Y:S04]  /*124d0*/  @P2 LDG.E.U8 R6, desc[UR36][R4.64] ;  /* 0x0000002404062981 */ /* 0x000ea8000c1e1100 */
[----:B------:R-:W3:Y:S01]  /*124e0*/  @P2 LDG.E.U8 R0, desc[UR36][R2.64] ;  /* 0x0000002402002981 */ /* 0x000ee2000c1e1100 */
[----:B------:R-:W0:Y:S01]  /*124f0*/  LDCU.U8 UR4, c[0x0][0x789] ;  /* 0x0000f120ff0477ac */ /* 0x000e220008000000 */
[----:B------:R-:W-:Y:S02]  /*12500*/  @P2 LOP3.LUT P0, RZ, R18, 0xff, RZ, 0xc0, !PT ;  /* 0x000000ff12ff2812 */ /* 0x000fe4000780c0ff */
[----:B------:R-:W-:Y:S01]  /*12510*/  @P2 LOP3.LUT P1, RZ, R17, 0xff, RZ, 0xc0, !PT ;  /* 0x000000ff11ff2812 */ /* 0x000fe2000782c0ff */
[----:B0-----:R-:W-:Y:S01]  /*12520*/  UISETP.NE.AND UP0, UPT, UR4, URZ, UPT ;  /* 0x000000ff0400728c */ /* 0x001fe2000bf05270 */
[----:B--2---:R-:W-:-:S02]  /*12530*/  @P2 ISETP.NE.AND P0, PT, R6, RZ, P0 ;  /* 0x000000ff0600220c */ /* 0x004fc40000705270 */
[----:B---3--:R-:W-:Y:S02]  /*12540*/  @P2 ISETP.NE.AND P1, PT, R0, RZ, P1 ;  /* 0x000000ff0000220c */ /* 0x008fe40000f25270 */
        /* <DEDUP_REMOVED lines=12> */
.L_x_9805:
        /* <DEDUP_REMOVED lines=19> */
.L_x_9806:
        /* <DEDUP_REMOVED lines=25> */
.L_x_9807:
[----:B------:R-:W0:Y:S01]  /*128d0*/  LDCU.64 UR4, c[0x0][0x758] ;  /* 0x0000eb00ff0477ac */ /* 0x000e220008000a00 */
[----:B------:R-:W-:-:S04]  /*128e0*/  LOP3.LUT P1, RZ, R17, 0xff, RZ, 0xc0, !PT ;  /* 0x000000ff11ff7812 */ /* 0x000fc8000782c0ff */
[----:B------:R-:W-:Y:S02]  /*128f0*/  SEL R3, RZ, 0x1, !P1 ;  /* 0x00000001ff037807 */ /* 0x000fe40004800000 */
[----:B0-----:R-:W-:-:S05]  /*12900*/  IADD3 R16, P0, PT, R16, UR4, RZ ;  /* 0x0000000410107c10 */ /* 0x001fca000ff1e0ff */
[----:B------:R-:W-:-:S05]  /*12910*/  IMAD.X R17, RZ, RZ, UR5, P0 ;  /* 0x00000005ff117e24 */ /* 0x000fca00080e06ff */
[----:B------:R-:W-:Y:S01]  /*12920*/  STG.E.U8 desc[UR36][R16.64], R3 ;  /* 0x0000000310007986 */ /* 0x000fe2000c101124 */
[----:B------:R-:W-:Y:S05]  /*12930*/  EXIT ;  /* 0x000000000000794d */ /* 0x000fea0003800000 */
.L_x_9804:
[----:B------:R-:W2:Y:S01]  /*12940*/  LDCU.U8 UR4, c[0x0][0x788] ;  /* 0x0000f100ff0477ac */ /* 0x000ea20008000000 */
[----:B------:R-:W3:Y:S01]  /*12950*/  LDCU.U8 UR5, c[0x0][0x789] ;  /* 0x0000f120ff0577ac */ /* 0x000ee20008000000 */
[----:B--2---:R-:W-:Y:S02]  /*12960*/  UISETP.NE.AND UP1, UPT, UR4, URZ, UPT ;  /* 0x000000ff0400728c */ /* 0x004fe4000bf25270 */
[----:B---3--:R-:W-:-:S07]  /*12970*/  UISETP.NE.AND UP0, UPT, UR5, URZ, UPT ;  /* 0x000000ff0500728c */ /* 0x008fce000bf05270 */
[----:B------:R-:W-:Y:S05]  /*12980*/  BRA.U !UP1, `(.L_x_9808) ;  /* 0x0000000109207547 */ /* 0x000fea000b800000 */
[----:B------:R-:W2:Y:S04]  /*12990*/  LDG.E.U8 R2, desc[UR36][R6.64] ;  /* 0x0000002406027981 */ /* 0x000ea8000c1e1100 */
[----:B01----:R-:W3:Y:S01]  /*129a0*/  LDG.E.U8 R0, desc[UR36][R6.64+0x1] ;  /* 0x0000012406007981 */ /* 0x003ee2000c1e1100 */
[----:B------:R-:W-:Y:S02]  /*129b0*/  LOP3.LUT P0, RZ, R18, 0xff, RZ, 0xc0, !PT ;  /* 0x000000ff12ff7812 */ /* 0x000fe4000780c0ff */
[----:B------:R-:W-:Y:S02]  /*129c0*/  LOP3.LUT P1, RZ, R17, 0xff, RZ, 0xc0, !PT ;  /* 0x000000ff11ff7812 */ /* 0x000fe4000782c0ff */
[----:B--2---:R-:W-:Y:S02]  /*129d0*/  ISETP.NE.AND P0, PT, R2, RZ, P0 ;  /* 0x000000ff0200720c */ /* 0x004fe40000705270 */
[----:B---3--:R-:W-:-:S02]  /*129e0*/  ISETP.NE.AND P1, PT, R0, RZ, P1 ;  /* 0x000000ff0000720c */ /* 0x008fc40000f25270 */
[----:B------:R-:W-:Y:S02]  /*129f0*/  SEL R18, RZ, 0x1, !P0 ;  /* 0x00000001ff127807 */ /* 0x000fe40004000000 */
[----:B------:R-:W-:-:S09]  /*12a00*/  SEL R17, RZ, 0x1, !P1 ;  /* 0x00000001ff117807 */ /* 0x000fd20004800000 */
.L_x_9808:
        /* <DEDUP_REMOVED lines=8> */
[----:B------:R-:W3:Y:S01]  /*12a90*/  LDCU.64 UR6, c[0x4][0x7b8] ;  /* 0x0100f700ff0677ac */ /* 0x000ee20008000a00 */
[----:B01----:R-:W0:Y:S01]  /*12aa0*/  LDC.64 R2, c[0x4][R2] ;  /* 0x0100000002027b82 */ /* 0x003e220000000a00 */
[----:B------:R-:W-:Y:S01]  /*12ab0*/  IMAD.MOV.U32 R13, RZ, RZ, RZ ;  /* 0x000000ffff0d7224 */ /* 0x000fe200078e00ff */
[----:B------:R-:W1:Y:S01]  /*12ac0*/  LDCU.64 UR8, c[0x4][0x18] ;  /* 0x01000300ff0877ac */ /* 0x000e620008000a00 */
[----:B--2---:R-:W-:Y:S01]  /*12ad0*/  IMAD.U32 R4, RZ, RZ, UR4 ;  /* 0x00000004ff047e24 */ /* 0x004fe2000f8e00ff */
[----:B------:R-:W-:Y:S01]  /*12ae0*/  MOV R5, UR5 ;  /* 0x0000000500057c02 */ /* 0x000fe20008000f00 */
[----:B---3--:R-:W-:-:S02]  /*12af0*/  IMAD.U32 R6, RZ, RZ, UR6 ;  /* 0x00000006ff067e24 */ /* 0x008fc4000f8e00ff */
[----:B------:R-:W-:Y:S01]  /*12b00*/  IMAD.U32 R7, RZ, RZ, UR7 ;  /* 0x00000007ff077e24 */ /* 0x000fe2000f8e00ff */
[----:B-1----:R-:W-:Y:S01]  /*12b10*/  MOV R10, UR8 ;  /* 0x00000008000a7c02 */ /* 0x002fe20008000f00 */
[----:B------:R-:W-:-:S07]  /*12b20*/  IMAD.U32 R11, RZ, RZ, UR9 ;  /* 0x00000009ff0b7e24 */ /* 0x000fce000f8e00ff */
[----:B------:R-:W-:-:S07]  /*12b30*/  LEPC R20, `(.L_x_9810) ;  /* 0x000000001014794e */ /* 0x000fce0000000000 */
[----:B0-----:R-:W-:Y:S05]  /*12b40*/  CALL.ABS.NOINC R2 ;  /* 0x0000000002007343 */ /* 0x001fea0003c00000 */
.L_x_9810:
[----:B------:R-:W2:Y:S01]  /*12b50*/  LDCU.64 UR4, c[0x0][0x758] ;  /* 0x0000eb00ff0477ac */ /* 0x000ea20008000a00 */
[----:B------:R-:W-:-:S04]  /*12b60*/  LOP3.LUT P0, RZ, R18, 0xff, RZ, 0xc0, !PT ;  /* 0x000000ff12ff7812 */ /* 0x000fc8000780c0ff */
[----:B------:R-:W-:Y:S02]  /*12b70*/  SEL R5, RZ, 0x1, !P0 ;  /* 0x00000001ff057807 */ /* 0x000fe40004000000 */
[----:B--2---:R-:W-:Y:S01]  /*12b80*/  IADD3 R2, P1, PT, R19, UR4, RZ ;  /* 0x0000000413027c10 */ /* 0x004fe2000ff3e0ff */
[----:B------:R-:W2:Y:S04]  /*12b90*/  LDCU UR4, c[0x0][0x78c] ;  /* 0x0000f180ff0477ac */ /* 0x000ea80008000800 */
[----:B01----:R-:W-:-:S05]  /*12ba0*/  IMAD.X R3, RZ, RZ, UR5, P1 ;  /* 0x00000005ff037e24 */ /* 0x003fca00088e06ff */
[----:B------:R0:W-:Y:S01]  /*12bb0*/  STG.E.U8 desc[UR36][R2.64], R5 ;  /* 0x0000000502007986 */ /* 0x0001e2000c101124 */
[----:B--2---:R-:W-:-:S09]  /*12bc0*/  UISETP.NE.AND UP0, UPT, UR4, 0x1, UPT ;  /* 0x000000010400788c */ /* 0x004fd2000bf05270 */
[----:B0-----:R-:W-:Y:S05]  /*12bd0*/  BRA.U !UP0, `(.L_x_9811) ;  /* 0x0000000108407547 */ /* 0x001fea000b800000 */
        /* <DEDUP_REMOVED lines=12> */
[----:B---3--:R-:W-:Y:S01]  /*12ca0*/  IMAD.U32 R10, RZ, RZ, UR8 ;  /* 0x00000008ff0a7e24 */ /* 0x008fe2000f8e00ff */
[----:B------:R-:W-:-:S07]  /*12cb0*/  MOV R11, UR9 ;  /* 0x00000009000b7c02 */ /* 0x000fce0008000f00 */
[----:B------:R-:W-:-:S07]  /*12cc0*/  LEPC R20, `(.L_x_9811) ;  /* 0x000000001014794e */ /* 0x000fce0000000000 */
[----:B--2---:R-:W-:Y:S05]  /*12cd0*/  CALL.ABS.NOINC R2 ;  /* 0x0000000002007343 */ /* 0x004fea0003c00000 */
.L_x_9811:
[----:B------:R-:W0:Y:S01]  /*12ce0*/  LDCU.64 UR4, c[0x0][0x758] ;  /* 0x0000eb00ff0477ac */ /* 0x000e220008000a00 */
[----:B------:R-:W-:-:S04]  /*12cf0*/  LOP3.LUT P0, RZ, R17, 0xff, RZ, 0xc0, !PT ;  /* 0x000000ff11ff7812 */ /* 0x000fc8000780c0ff */
[----:B------:R-:W-:Y:S02]  /*12d00*/  SEL R3, RZ, 0x1, !P0 ;  /* 0x00000001ff037807 */ /* 0x000fe40004000000 */
[----:B0-----:R-:W-:-:S04]  /*12d10*/  IADD3 R16, P1, PT, R16, UR4, RZ ;  /* 0x0000000410107c10 */ /* 0x001fc8000ff3e0ff */
[----:B------:R-:W-:-:S05]  /*12d20*/  IADD3.X R17, PT, PT, RZ, UR5, RZ, P1, !PT ;  /* 0x00000005ff117c10 */ /* 0x000fca0008ffe4ff */
[----:B------:R-:W-:Y:S01]  /*12d30*/  STG.E.U8 desc[UR36][R16.64], R3 ;  /* 0x0000000310007986 */ /* 0x000fe2000c101124 */
[----:B------:R-:W-:Y:S05]  /*12d40*/  EXIT ;  /* 0x000000000000794d */ /* 0x000fea0003800000 */
.L_x_9809:
[----:B------:R-:W-:Y:S04]  /*12d50*/  STG.E.U8 desc[UR36][R6.64], R18 ;  /* 0x0000001206007986 */ /* 0x000fe8000c101124 */
[----:B------:R-:W-:Y:S01]  /*12d60*/  STG.E.U8 desc[UR36][R6.64+0x1], R17 ;  /* 0x0000011106007986 */ /* 0x000fe2000c101124 */
[----:B------:R-:W-:Y:S05]  /*12d70*/  EXIT ;  /* 0x000000000000794d */ /* 0x000fea0003800000 */
.L_x_9780:
        /* <DEDUP_REMOVED lines=19> */
[----:B------:R-:W-:Y:S01]  /*12eb0*/  IMAD.X R5, RZ, RZ, UR5, P1 ;  /* 0x00000005ff057e24 */ /* 0x000fe200088e06ff */
[----:B------:R-:W-:-:S05]  /*12ec0*/  IADD3.X R3, PT, PT, RZ, UR5, RZ, P0, !PT ;  /* 0x00000005ff037c10 */ /* 0x000fca00087fe4ff */
        /* <DEDUP_REMOVED lines=20> */
.L_x_9813:
        /* <DEDUP_REMOVED lines=19> */
.L_x_9814:
        /* <DEDUP_REMOVED lines=25> */
.L_x_9815:
[----:B------:R-:W0:Y:S01]  /*132d0*/  LDCU.64 UR4, c[0x0][0x758] ;  /* 0x0000eb00ff0477ac */ /* 0x000e220008000a00 */
[----:B------:R-:W-:-:S04]  /*132e0*/  LOP3.LUT P1, RZ, R17, 0xff, RZ, 0xc0, !PT ;  /* 0x000000ff11ff7812 */ /* 0x000fc8000782c0ff */
[----:B------:R-:W-:Y:S02]  /*132f0*/  SEL R3, RZ, 0x1, !P1 ;  /* 0x00000001ff037807 */ /* 0x000fe40004800000 */
[----:B0-----:R-:W-:-:S04]  /*13300*/  IADD3 R16, P0, PT, R16, UR4, RZ ;  /* 0x0000000410107c10 */ /* 0x001fc8000ff1e0ff */
[----:B------:R-:W-:-:S05]  /*13310*/  IADD3.X R17, PT, PT, RZ, UR5, RZ, P0, !PT ;  /* 0x00000005ff117c10 */ /* 0x000fca00087fe4ff */
[----:B------:R-:W-:Y:S01]  /*13320*/  STG.E.U8 desc[UR36][R16.64], R3 ;  /* 0x0000000310007986 */ /* 0x000fe2000c101124 */
[----:B------:R-:W-:Y:S05]  /*13330*/  EXIT ;  /* 0x000000000000794d */ /* 0x000fea0003800000 */
.L_x_9812:
[----:B------:R-:W0:Y:S01]  /*13340*/  LDCU.U8 UR4, c[0x0][0x788] ;  /* 0x0000f100ff0477ac */ /* 0x000e220008000000 */
[----:B------:R-:W1:Y:S01]  /*13350*/  LDCU.U8 UR5, c[0x0][0x789] ;  /* 0x0000f120ff0577ac */ /* 0x000e620008000000 */
[----:B0-----:R-:W-:Y:S02]  /*13360*/  UISETP.NE.AND UP0, UPT, UR4, URZ, UPT ;  /* 0x000000ff0400728c */ /* 0x001fe4000bf05270 */
[----:B-1----:R-:W-:-:S07]  /*13370*/  UISETP.NE.AND UP1, UPT, UR5, URZ, UPT ;  /* 0x000000ff0500728c */ /* 0x002fce000bf25270 */
[----:B------:R-:W-:Y:S05]  /*13380*/  BRA.U !UP0, `(.L_x_9816) ;  /* 0x0000000108207547 */ /* 0x000fea000b800000 */
[----:B------:R-:W2:Y:S04]  /*13390*/  LDG.E.U8 R2, desc[UR36][R6.64] ;  /* 0x0000002406027981 */ /* 0x000ea8000c1e1100 */
[----:B------:R-:W3:Y:S01]  /*133a0*/  LDG.E.U8 R0, desc[UR36][R6.64+0x1] ;  /* 0x0000012406007981 */ /* 0x000ee2000c1e1100 */
[----:B------:R-:W-:Y:S02]  /*133b0*/  LOP3.LUT P0, RZ, R18, 0xff, RZ, 0xc0, !PT ;  /* 0x000000ff12ff7812 */ /* 0x000fe4000780c0ff */
[----:B------:R-:W-:Y:S02]  /*133c0*/  LOP3.LUT P1, RZ, R17, 0xff, RZ, 0xc0, !PT ;  /* 0x000000ff11ff7812 */ /* 0x000fe4000782c0ff */
[----:B--2---:R-:W-:Y:S02]  /*133d0*/  ISETP.NE.AND P0, PT, R2, RZ, P0 ;  /* 0x000000ff0200720c */ /* 0x004fe40000705270 */
[----:B---3--:R-:W-:-:S02]  /*133e0*/  ISETP.NE.AND P1, PT, R0, RZ, P1 ;  /* 0x000000ff0000720c */ /* 0x008fc40000f25270 */
[----:B------:R-:W-:Y:S02]  /*133f0*/  SEL R18, RZ, 0x1, !P0 ;  /* 0x00000001ff127807 */ /* 0x000fe40004000000 */
[----:B------:R-:W-:-:S09]  /*13400*/  SEL R17, RZ, 0x1, !P1 ;  /* 0x00000001ff117807 */ /* 0x000fd20004800000 */
.L_x_9816:
        /* <DEDUP_REMOVED lines=20> */
.L_x_9818:
        /* <DEDUP_REMOVED lines=25> */
.L_x_9819:
[----:B------:R-:W0:Y:S01]  /*136e0*/  LDCU.64 UR4, c[0x0][0x758] ;  /* 0x0000eb00ff0477ac */ /* 0x000e220008000a00 */
[----:B------:R-:W-:-:S04]  /*136f0*/  LOP3.LUT P0, RZ, R17, 0xff, RZ, 0xc0, !PT ;  /* 0x000000ff11ff7812 */ /* 0x000fc8000780c0ff */
[----:B------:R-:W-:Y:S02]  /*13700*/  SEL R3, RZ, 0x1, !P0 ;  /* 0x00000001ff037807 */ /* 0x000fe40004000000 */
[----:B0-----:R-:W-:-:S04]  /*13710*/  IADD3 R16, P1, PT, R16, UR4, RZ ;  /* 0x0000000410107c10 */ /* 0x001fc8000ff3e0ff */
[----:B------:R-:W-:-:S05]  /*13720*/  IADD3.X R17, PT, PT, RZ, UR5, RZ, P1, !PT ;  /* 0x00000005ff117c10 */ /* 0x000fca0008ffe4ff */
[----:B------:R-:W-:Y:S01]  /*13730*/  STG.E.U8 desc[UR36][R16.64], R3 ;  /* 0x0000000310007986 */ /* 0x000fe2000c101124 */
[----:B------:R-:W-:Y:S05]  /*13740*/  EXIT ;  /* 0x000000000000794d */ /* 0x000fea0003800000 */
.L_x_9817:
[----:B------:R-:W-:Y:S04]  /*13750*/  STG.E.U8 desc[UR36][R6.64], R18 ;  /* 0x0000001206007986 */ /* 0x000fe8000c101124 */
[----:B------:R-:W-:Y:S01]  /*13760*/  STG.E.U8 desc[UR36][R6.64+0x1], R17 ;  /* 0x0000011106007986 */ /* 0x000fe2000c101124 */
[----:B------:R-:W-:Y:S05]  /*13770*/  EXIT ;  /* 0x000000000000794d */ /* 0x000fea0003800000 */
.L_x_9820:
        /* <DEDUP_REMOVED lines=16> */
.L_x_10045:


//--------------------- .text._ZN2at6native13reduce_kernelILi128ELi4ENS0_8ReduceOpIbNS0_14func_wrapper_tIbZNS0_12prod_functorIbbbEclERNS_14TensorIteratorEEUlbbE_EEjbLi4ELi4EEEEEvT1_ --------------------------
	.section	.text._ZN2at6native13reduce_kernelILi128ELi4ENS0_8ReduceOpIbNS0_14func_wrapper_tIbZNS0_12prod_functorIbbbEclERNS_14TensorIteratorEEUlbbE_EEjbLi4ELi4EEEEEvT1_,"ax",@progbits
	.align	128
        .global         _ZN2at6native13reduce_kernelILi128ELi4ENS0_8ReduceOpIbNS0_14func_wrapper_tIbZNS0_12prod_functorIbbbEclERNS_14TensorIteratorEEUlbbE_EEjbLi4ELi4EEEEEvT1_
        .type           _ZN2at6native13reduce_kernelILi128ELi4ENS0_8ReduceOpIbNS0_14func_wrapper_tIbZNS0_12prod_functorIbbbEclERNS_14TensorIteratorEEUlbbE_EEjbLi4ELi4EEEEEvT1_,@function
        .size           _ZN2at6native13reduce_kernelILi128ELi4ENS0_8ReduceOpIbNS0_14func_wrapper_tIbZNS0_12prod_functorIbbbEclERNS_14TensorIteratorEEUlbbE_EEjbLi4ELi4EEEEEvT1_,(.L_x_10046 - _ZN2at6native13reduce_kernelILi128ELi4ENS0_8ReduceOpIbNS0_14func_wrapper_tIbZNS0_12prod_functorIbbbEclERNS_14TensorIteratorEEUlbbE_EEjbLi4ELi4EEEEEvT1_)
        .other          _ZN2at6native13reduce_kernelILi128ELi4ENS0_8ReduceOpIbNS0_14func_wrapper_tIbZNS0_12prod_functorIbbbEclERNS_14TensorIteratorEEUlbbE_EEjbLi4ELi4EEEEEvT1_,@"STO_CUDA_ENTRY STV_DEFAULT"
_ZN2at6native13reduce_kernelILi128ELi4ENS0_8ReduceOpIbNS0_14func_wrapper_tIbZNS0_12prod_functorIbbbEclERNS_14TensorIteratorEEUlbbE_EEjbLi4ELi4EEEEEvT1_:
.text._ZN2at6native13reduce_kernelILi128ELi4ENS0_8ReduceOpIbNS0_14func_wrapper_tIbZNS0_12prod_functorIbbbEclERNS_14TensorIteratorEEUlbbE_EEjbLi4ELi4EEEEEvT1_:
        /* <DEDUP_REMOVED lines=296> */
.L_x_9821:
        /* <DEDUP_REMOVED lines=31> */
.L_x_9825:
        /* <DEDUP_REMOVED lines=8> */
[C---:B------:R-:W-:Y:S01]  /*14f0*/  ISETP.GT.U32.AND P0, PT, R25.reuse, 0x3, PT ;  /* 0x000000031900780c */ /* 0x040fe20003f04070 */
        /* <DEDUP_REMOVED lines=24> */
.L_x_9829:
[----:B------:R-:W-:Y:S05]  /*1680*/  BSYNC.RECONVERGENT B1 ;  /* 0x0000000000017941 */ /* 0x000fea0003800200 */
.L_x_9828:
[----:B------:R-:W0:Y:S01]  /*1690*/  LDC R3, c[0x0][0x388] ;  /* 0x0000e200ff037b82 */ /* 0x000e220000000800 */
[----:B------:R-:W-:-:S05]  /*16a0*/  IADD3 R18, P0, PT, R18, 0x4, RZ ;  /* 0x0000000412127810 */ /* 0x000fca0007f1e0ff */
[----:B------:R-:W-:Y:S01]  /*16b0*/  IMAD.X R19, RZ, RZ, R19, P0 ;  /* 0x000000ffff137224 */ /* 0x000fe200000e0613 */
[----:B0-----:R-:W-:-:S07]  /*16c0*/  IADD3 R0, PT, PT, R6, -0x4, R3 ;  /* 0xfffffffc06007810 */ /* 0x001fce0007ffe003 */
.L_x_9827:
[----:B------:R-:W-:Y:S05]  /*16d0*/  BSYNC.RECONVERGENT B0 ;  /* 0x0000000000007941 */ /* 0x000fea0003800200 */
.L_x_9826:
        /* <DEDUP_REMOVED lines=13> */
[----:B------:R-:W-:Y:S01]  /*17b0*/  LOP3.LUT P3, RZ, R5, 0xff, RZ, 0xc0, !PT ;  /* 0x000000ff05ff7812 */ /* 0x000fe2000786c0ff */
[----:B------:R-:W-:Y:S01]  /*17c0*/  IMAD.MOV.U32 R7, RZ, RZ, R8 ;  /* 0x000000ffff077224 */ /* 0x000fe200078e0008 */
[----:B------:R-:W-:-:S04]  /*17d0*/  ISETP.NE.AND P0, PT, R4, RZ, PT ;  /* 0x000000ff0400720c */ /* 0x000fc80003f05270 */
[----:B------:R-:W-:Y:S02]  /*17e0*/  PLOP3.LUT P1, PT, P0, PT, PT, 0x80, 0x8 ;  /* 0x000000000008781c */ /* 0x000fe4000072f070 */
[----:B------:R-:W-:-:S13]  /*17f0*/  PLOP3.LUT P2, PT, P0, PT, PT, 0x80, 0x8 ;  /* 0x000000000008781c */ /* 0x000fda000074f070 */
.L_x_9833:
        /* <DEDUP_REMOVED lines=16> */
.L_x_9832:
[----:B------:R-:W-:Y:S02]  /*1900*/  SEL R5, RZ, 0x1, !P3 ;  /* 0x00000001ff057807 */ /* 0x000fe40005800000 */
[----:B------:R-:W-:Y:S02]  /*1910*/  SEL R7, RZ, 0x1, !P2 ;  /* 0x00000001ff077807 */ /* 0x000fe40005000000 */
[----:B------:R-:W-:Y:S02]  /*1920*/  SEL R6, RZ, 0x1, !P1 ;  /* 0x00000001ff067807 */ /* 0x000fe40004800000 */
[----:B------:R-:W-:-:S07]  /*1930*/  SEL R4, RZ, 0x1, !P0 ;  /* 0x00000001ff047807 */ /* 0x000fce0004000000 */
.L_x_9831:
[----:B------:R-:W-:Y:S05]  /*1940*/  BSYNC.RECONVERGENT B0 ;  /* 0x0000000000007941 */ /* 0x000fea0003800200 */
.L_x_9830:
        /* <DEDUP_REMOVED lines=19> */
.L_x_9835:
[----:B------:R-:W-:Y:S05]  /*1a80*/  BSYNC.RECONVERGENT B0 ;  /* 0x0000000000007941 */ /* 0x000fea0003800200 */
.L_x_9834:
[----:B------:R-:W-:Y:S02]  /*1a90*/  LOP3.LUT P3, RZ, R5, 0xff, RZ, 0xc0, !PT ;  /* 0x000000ff05ff7812 */ /* 0x000fe4000786c0ff */
[----:B------:R-:W-:Y:S02]  /*1aa0*/  LOP3.LUT P1, RZ, R4, 0xff, RZ, 0xc0, !PT ;  /* 0x000000ff04ff7812 */ /* 0x000fe4000782c0ff */
[----:B------:R-:W-:Y:S02]  /*1ab0*/  PLOP3.LUT P3, PT, P2, P3, P0, 0x80, 0x0 ;  /* 0x000000000000781c */ /* 0x000fe40001767000 */
[----:B------:R-:W-:Y:S02]  /*1ac0*/  PLOP3.LUT P0, PT, PT, PT, PT, 0x8, 0x80 ;  /* 0x000000000080781c */ /* 0x000fe40003f0e170 */
[----:B------:R-:W-:Y:S02]  /*1ad0*/  PLOP3.LUT P2, PT, PT, PT, PT, 0x8, 0x80 ;  /* 0x000000000080781c */ /* 0x000fe40003f4e170 */
[----:B------:R-:W-:-:S02]  /*1ae0*/  PLOP3.LUT P4, PT, PT, PT, PT, 0x8, 0x80 ;  /* 0x000000000080781c */ /* 0x000fc40003f8e170 */
[----:B------:R-:W-:Y:S01]  /*1af0*/  PLOP3.LUT P1, PT, P3, P1, PT, 0x80, 0x8 ;  /* 0x000000000008781c */ /* 0x000fe20001f23070 */
[----:B------:R-:W-:-:S12]  /*1b00*/  BRA `(.L_x_9836) ;  /* 0x000000d000347947 */ /* 0x000fd80003800000 */
.L_x_9824:
        /* <DEDUP_REMOVED lines=54> */
[----:B------:R-:W-:-:S07]  /*1e70*/  @P1 LOP3.LUT R20, R20, 0x1, RZ, 0xfc, !PT ;  /* 0x0000000114141812 */ /* 0x000fce00078efcff */
.L_x_9841:
[C---:B------:R-:W-:Y:S01]  /*1e80*/  LOP3.LUT R3, R5.reuse, 0xfffffffc, RZ, 0xc0, !PT ;  /* 0xfffffffc05037812 */ /* 0x040fe200078ec0ff */
[--C-:B------:R-:W-:Y:S01]  /*1e90*/  IMAD.IADD R5, R5, 0x1, R4.reuse ;  /* 0x0000000105057824 */ /* 0x100fe200078e0204 */
[----:B------:R-:W-:Y:S02]  /*1ea0*/  P2R R0, PR, RZ, 0x2 ;  /* 0x00000002ff007803 */ /* 0x000fe40000000000 */
[-C--:B------:R-:W-:Y:S02]  /*1eb0*/  IADD3 R2, P6, PT, R3, R18.reuse, RZ ;  /* 0x0000001203027210 */ /* 0x080fe40007fde0ff */
[C---:B------:R-:W-:Y:S01]  /*1ec0*/  LOP3.LUT R11, R5.reuse, 0xfffffffc, RZ, 0xc0, !PT ;  /* 0xfffffffc050b7812 */ /* 0x040fe200078ec0ff */
[----:B------:R-:W-:Y:S01]  /*1ed0*/  IMAD.IADD R5, R5, 0x1, R4 ;  /* 0x0000000105057824 */ /* 0x000fe200078e0204 */
[----:B------:R-:W-:Y:S02]  /*1ee0*/  IADD3.X R3, PT, PT, RZ, R19, RZ, P6, !PT ;  /* 0x00000013ff037210 */ /* 0x000fe400037fe4ff */
[----:B------:R-:W-:-:S02]  /*1ef0*/  IADD3 R10, P6, PT, R11, R18, RZ ;  /* 0x000000120b0a7210 */ /* 0x000fc40007fde0ff */
[C---:B------:R-:W-:Y:S01]  /*1f00*/  LOP3.LUT R13, R5.reuse, 0xfffffffc, RZ, 0xc0, !PT ;  /* 0xfffffffc050d7812 */ /* 0x040fe200078ec0ff */
[----:B------:R-:W2:Y:S01]  /*1f10*/  LDG.E R2, desc[UR36][R2.64] ;  /* 0x0000002402027981 */ /* 0x000ea2000c1e1900 */
[----:B------:R-:W-:Y:S01]  /*1f20*/  IMAD.IADD R5, R5, 0x1, R4 ;  /* 0x0000000105057824 */ /* 0x000fe200078e0204 */
[----:B------:R-:W-:Y:S01]  /*1f30*/  LOP3.LUT P1, RZ, R20, 0x1, RZ, 0xc0, !PT ;  /* 0x0000000114ff7812 */ /* 0x000fe2000782c0ff */
[--C-:B------:R-:W-:Y:S01]  /*1f40*/  IMAD.X R11, RZ, RZ, R19.reuse, P6 ;  /* 0x000000ffff0b7224 */ /* 0x100fe200030e0613 */
[-C--:B------:R-:W-:Y:S02]  /*1f50*/  IADD3 R12, P6, PT, R13, R18.reuse, RZ ;  /* 0x000000120d0c7210 */ /* 0x080fe40007fde0ff */
[----:B------:R-:W-:Y:S02]  /*1f60*/  LOP3.LUT R15, R5, 0xfffffffc, RZ, 0xc0, !PT ;  /* 0xfffffffc050f7812 */ /* 0x000fe400078ec0ff */
[----:B------:R-:W3:Y:S01]  /*1f70*/  LDG.E R10, desc[UR36][R10.64] ;  /* 0x000000240a0a7981 */ /* 0x000ee2000c1e1900 */
[----:B------:R-:W-:Y:S01]  /*1f80*/  IMAD.X R13, RZ, RZ, R19, P6 ;  /* 0x000000ffff0d7224 */ /* 0x000fe200030e0613 */
[----:B------:R-:W-:-:S04]  /*1f90*/  IADD3 R14, P6, PT, R15, R18, RZ ;  /* 0x000000120f0e7210 */ /* 0x000fc80007fde0ff */
[----:B------:R-:W4:Y:S01]  /*1fa0*/  LDG.E R12, desc[UR36][R12.64] ;  /* 0x000000240c0c7981 */ /* 0x000f22000c1e1900 */
[----:B------:R-:W-:-:S05]  /*1fb0*/  IMAD.X R15, RZ, RZ, R19, P6 ;  /* 0x000000ffff0f7224 */ /* 0x000fca00030e0613 */
[----:B------:R0:W5:Y:S01]  /*1fc0*/  LDG.E R14, desc[UR36][R14.64] ;  /* 0x000000240e0e7981 */ /* 0x000162000c1e1900 */
[----:B------:R-:W-:-:S05]  /*1fd0*/  IADD3 R5, PT, PT, R5, R4, RZ ;  /* 0x0000000405057210 */ /* 0x000fca0007ffe0ff */
[----:B------:R-:W-:Y:S01]  /*1fe0*/  IMAD R17, R4, 0x3, R5 ;  /* 0x0000000304117824 */ /* 0x000fe200078e0205 */
[----:B--2---:R-:W-:-:S04]  /*1ff0*/  PRMT R9, R2, 0x7771, RZ ;  /* 0x0000777102097816 */ /* 0x004fc800000000ff */
[----:B------:R-:W-:-:S04]  /*2000*/  ISETP.NE.AND P0, PT, R9, RZ, P0 ;  /* 0x000000ff0900720c */ /* 0x000fc80000705270 */
[----:B------:R-:W-:Y:S02]  /*2010*/  P2R R21, PR, RZ, 0x1 ;  /* 0x00000001ff157803 */ /* 0x000fe40000000000 */
[----:B------:R-:W-:-:S04]  /*2020*/  LOP3.LUT P0, RZ, R20, 0x40, RZ, 0xc0, !PT ;  /* 0x0000004014ff7812 */ /* 0x000fc8000780c0ff */
[----:B------:R-:W-:Y:S02]  /*2030*/  P2R R16, PR, RZ, 0x1 ;  /* 0x00000001ff107803 */ /* 0x000fe40000000000 */
[----:B------:R-:W-:-:S04]  /*2040*/  LOP3.LUT P0, RZ, R20, 0x20, RZ, 0xc0, !PT ;  /* 0x0000002014ff7812 */ /* 0x000fc8000780c0ff */
[----:B0-----:R-:W-:Y:S02]  /*2050*/  P2R R15, PR, RZ, 0x1 ;  /* 0x00000001ff0f7803 */ /* 0x001fe40000000000 */
[----:B------:R-:W-:Y:S02]  /*2060*/  LOP3.LUT P0, RZ, R20, 0x10, RZ, 0xc0, !PT ;  /* 0x0000001014ff7812 */ /* 0x000fe4000780c0ff */
[----:B---3--:R-:W-:Y:S02]  /*2070*/  PRMT R25, R10, 0x7771, RZ ;  /* 0x000077710a197816 */ /* 0x008fe400000000ff */
[----:B------:R-:W-:Y:S02]  /*2080*/  P2R R13, PR, RZ, 0x1 ;  /* 0x00000001ff0d7803 */ /* 0x000fe40000000000 */
[----:B------:R-:W-:Y:S02]  /*2090*/  LOP3.LUT P0, RZ, R20, 0x8, RZ, 0xc0, !PT ;  /* 0x0000000814ff7812 */ /* 0x000fe4000780c0ff */
[----:B------:R-:W-:-:S02]  /*20a0*/  PRMT R24, R2, 0x7770, RZ ;  /* 0x0000777002187816 */ /* 0x000fc400000000ff */
[----:B------:R-:W-:Y:S02]  /*20b0*/  P2R R3, PR, RZ, 0x1 ;  /* 0x00000001ff037803 */ /* 0x000fe40000000000 */
[----:B------:R-:W-:Y:S02]  /*20c0*/  LOP3.LUT P0, RZ, R20, 0x4, RZ, 0xc0, !PT ;  /* 0x0000000414ff7812 */ /* 0x000fe4000780c0ff */
[----:B------:R-:W-:Y:S02]  /*20d0*/  ISETP.NE.AND P1, PT, R25, RZ, P1 ;  /* 0x000000ff1900720c */ /* 0x000fe40000f25270 */
[C---:B------:R-:W-:Y:S02]  /*20e0*/  PRMT R7, R2.reuse, 0x7772, RZ ;  /* 0x0000777202077816 */ /* 0x040fe400000000ff */
[----:B------:R-:W-:Y:S02]  /*20f0*/  PRMT R8, R2, 0x7773, RZ ;  /* 0x0000777302087816 */ /* 0x000fe400000000ff */
[----:B------:R-:W-:-:S02]  /*2100*/  ISETP.NE.AND P5, PT, R24, RZ, P5 ;  /* 0x000000ff1800720c */ /* 0x000fc40002fa5270 */
[----:B------:R-:W-:Y:S02]  /*2110*/  P2R R2, PR, RZ, 0x1 ;  /* 0x00000001ff027803 */ /* 0x000fe40000000000 */
[----:B------:R-:W-:Y:S02]  /*2120*/  LOP3.LUT P0, RZ, R20, 0x2, RZ, 0xc0, !PT ;  /* 0x0000000214ff7812 */ /* 0x000fe4000780c0ff */
[----:B------:R-:W-:Y:S02]  /*2130*/  PRMT R11, R10, 0x7772, RZ ;  /* 0x000077720a0b7816 */ /* 0x000fe400000000ff */
[----:B------:R-:W-:Y:S02]  /*2140*/  P2R R22, PR, RZ, 0x20 ;  /* 0x00000020ff167803 */ /* 0x000fe40000000000 */
[C---:B------:R-:W-:Y:S02]  /*2150*/  LOP3.LUT P5, RZ, R20.reuse, 0x80, RZ, 0xc0, !PT ;  /* 0x0000008014ff7812 */ /* 0x040fe400078ac0ff */
[----:B------:R-:W-:-:S02]  /*2160*/  LOP3.LUT R20, R20, 0xfffffffe, RZ, 0xc0, !PT ;  /* 0xfffffffe14147812 */ /* 0x000fc400078ec0ff */
[----:B------:R-:W-:Y:S02]  /*2170*/  ISETP.NE.AND P0, PT, R11, RZ, P0 ;  /* 0x000000ff0b00720c */ /* 0x000fe40000705270 */
[----:B------:R-:W-:-:S04]  /*2180*/  @P1 LOP3.LUT R20, R20, 0x1, RZ, 0xfc, !PT ;  /* 0x0000000114141812 */ /* 0x000fc800078efcff */
[C---:B------:R-:W-:Y:S02]  /*2190*/  LOP3.LUT P1, RZ, R20.reuse, 0x100, RZ, 0xc0, !PT ;  /* 0x0000010014ff7812 */ /* 0x040fe4000782c0ff */
[C---:B------:R-:W-:Y:S02]  /*21a0*/  LOP3.LUT P6, RZ, R20.reuse, 0x200, RZ, 0xc0, !PT ;  /* 0x0000020014ff7812 */ /* 0x040fe400078cc0ff */
[----:B------:R-:W-:Y:S02]  /*21b0*/  LOP3.LUT R20, R20, 0xfffffffd, RZ, 0xc0, !PT ;  /* 0xfffffffd14147812 */ /* 0x000fe400078ec0ff */
[----:B------:R-:W-:Y:S02]  /*21c0*/  PRMT R6, R10, 0x7773, RZ ;  /* 0x000077730a067816 */ /* 0x000fe400000000ff */
[----:B------:R-:W-:Y:S02]  /*21d0*/  @P0 LOP3.LUT R20, R20, 0x2, RZ, 0xfc, !PT ;  /* 0x0000000214140812 */ /* 0x000fe400078efcff */
[----:B------:R-:W-:-:S04]  /*21e0*/  ISETP.NE.AND P0, PT, R2, RZ, PT ;  /* 0x000000ff0200720c */ /* 0x000fc80003f05270 */
[----:B------:R-:W-:Y:S02]  /*21f0*/  ISETP.NE.AND P0, PT, R6, RZ, P0 ;  /* 0x000000ff0600720c */ /* 0x000fe40000705270 */
[----:B------:R-:W-:Y:S02]  /*2200*/  LOP3.LUT R20, R20, 0xfffffffb, RZ, 0xc0, !PT ;  /* 0xfffffffb14147812 */ /* 0x000fe400078ec0ff */
[----:B------:R-:W-:Y:S02]  /*2210*/  PRMT R26, R10, 0x7770, RZ ;  /* 0x000077700a1a7816 */ /* 0x000fe400000000ff */
[----:B----4-:R-:W-:-:S07]  /*2220*/  PRMT R10, R12, 0x7770, RZ ;  /* 0x000077700c0a7816 */ /* 0x010fce00000000ff */
[----:B------:R-:W-:Y:S02]  /*2230*/  @P0 LOP3.LUT R20, R20, 0x4, RZ, 0xfc, !PT ;  /* 0x0000000414140812 */ /* 0x000fe400078efcff */
[----:B------:R-:W-:-:S04]  /*2240*/  ISETP.NE.AND P0, PT, R3, RZ, PT ;  /* 0x000000ff0300720c */ /* 0x000fc80003f05270 */
[----:B------:R-:W-:Y:S02]  /*2250*/  ISETP.NE.AND P0, PT, R10, RZ, P0 ;  /* 0x000000ff0a00720c */ /* 0x000fe40000705270 */
[----:B------:R-:W-:Y:S02]  /*2260*/  LOP3.LUT R20, R20, 0xfffffff7, RZ, 0xc0, !PT ;  /* 0xfffffff714147812 */ /* 0x000fe400078ec0ff */
[----:B------:R-:W-:-:S09]  /*2270*/  PRMT R33, R12, 0x7771, RZ ;  /* 0x000077710c217816 */ /* 0x000fd200000000ff */
        /* <DEDUP_REMOVED lines=13> */
[----:B-----5:R-:W-:Y:S02]  /*2350*/  PRMT R35, R14, 0x7770, RZ ;  /* 0x000077700e237816 */ /* 0x020fe400000000ff */
[----:B------:R-:W-:Y:S02]  /*2360*/  LOP3.LUT R20, R20, 0xffffffbf, RZ, 0xc0, !PT ;  /* 0xffffffbf14147812 */ /* 0x000fe400078ec0ff */
[----:B------:R-:W-:Y:S02]  /*2370*/  ISETP.NE.AND P5, PT, R35, RZ, P5 ;  /* 0x000000ff2300720c */ /* 0x000fe40002fa5270 */
[----:B------:R-:W-:-:S05]  /*2380*/  PRMT R36, R14, 0x7771, RZ ;  /* 0x000077710e247816 */ /* 0x000fca00000000ff */
[----:B------:R-:W-:Y:S02]  /*2390*/  @P0 LOP3.LUT R20, R20, 0x40, RZ, 0xfc, !PT ;  /* 0x0000004014140812 */ /* 0x000fe400078efcff */
[----:B------:R-:W-:Y:S02]  /*23a0*/  ISETP.NE.AND P1, PT, R36, RZ, P1 ;  /* 0x000000ff2400720c */ /* 0x000fe40000f25270 */
[----:B------:R-:W-:Y:S02]  /*23b0*/  LOP3.LUT R20, R20, 0xffffff7f, RZ, 0xc0, !PT ;  /* 0xffffff7f14147812 */ /* 0x000fe400078ec0ff */
[----:B------:R-:W-:Y:S02]  /*23c0*/  PRMT R37, R14, 0x7772, RZ ;  /* 0x000077720e257816 */ /* 0x000fe400000000ff */
[----:B------:R-:W-:Y:S02]  /*23d0*/  @P5 LOP3.LUT R20, R20, 0x80, RZ, 0xfc, !PT ;  /* 0x0000008014145812 */ /* 0x000fe400078efcff */
[----:B------:R-:W-:-:S02]  /*23e0*/  ISETP.NE.AND P6, PT, R37, RZ, P6 ;  /* 0x000000ff2500720c */ /* 0x000fc400037c5270 */
[----:B------:R-:W-:-:S04]  /*23f0*/  LOP3.LUT R20, R20, 0xfffffeff, RZ, 0xc0, !PT ;  /* 0xfffffeff14147812 */ /* 0x000fc800078ec0ff */
[----:B------:R-:W-:-:S04]  /*2400*/  @P1 LOP3.LUT R20, R20, 0x100, RZ, 0xfc, !PT ;  /* 0x0000010014141812 */ /* 0x000fc800078efcff */
[----:B------:R-:W-:-:S04]  /*2410*/  LOP3.LUT R20, R20, 0xfffffdff, RZ, 0xc0, !PT ;  /* 0xfffffdff14147812 */ /* 0x000fc800078ec0ff */
[----:B------:R-:W-:Y:S02]  /*2420*/  @P6 LOP3.LUT R20, R20, 0x200, RZ, 0xfc, !PT ;  /* 0x0000020014146812 */ /* 0x000fe400078efcff */
[----:B------:R-:W-:Y:S02]  /*2430*/  ISETP.GE.U32.AND P6, PT, R17, R42, PT ;  /* 0x0000002a1100720c */ /* 0x000fe40003fc6070 */
[----:B------:R-:W-:Y:S02]  /*2440*/  PRMT R2, R14, 0x7773, RZ ;  /* 0x000077730e027816 */ /* 0x000fe400000000ff */
[----:B------:R-:W-:Y:S02]  /*2450*/  ISETP.NE.AND P1, PT, R0, RZ, PT ;  /* 0x000000ff0000720c */ /* 0x000fe40003f25270 */
[----:B------:R-:W-:Y:S02]  /*2460*/  ISETP.NE.AND P4, PT, R7, RZ, P4 ;  /* 0x000000ff0700720c */ /* 0x000fe40002785270 */
[----:B------:R-:W-:-:S02]  /*2470*/  ISETP.NE.AND P3, PT, R8, RZ, P3 ;  /* 0x000000ff0800720c */ /* 0x000fc40001f65270 */
[----:B------:R-:W-:Y:S02]  /*2480*/  ISETP.NE.AND P2, PT, R26, RZ, P2 ;  /* 0x000000ff1a00720c */ /* 0x000fe40001745270 */
[----:B------:R-:W-:Y:S02]  /*2490*/  ISETP.NE.AND P0, PT, R21, RZ, PT ;  /* 0x000000ff1500720c */ /* 0x000fe40003f05270 */
[----:B------:R-:W-:Y:S02]  /*24a0*/  ISETP.NE.AND P5, PT, R22, RZ, PT ;  /* 0x000000ff1600720c */ /* 0x000fe40003fa5270 */
[----:B------:R-:W-:Y:S01]  /*24b0*/  ISETP.NE.AND P1, PT, R2, RZ, P1 ;  /* 0x000000ff0200720c */ /* 0x000fe20000f25270 */
[----:B------:R-:W-:-:S12]  /*24c0*/  @!P6 BRA `(.L_x_9841) ;  /* 0xfffffff8006ce947 */ /* 0x000fd8000383ffff */
[----:B------:R-:W-:Y:S05]  /*24d0*/  BSYNC.RECONVERGENT B1 ;  /* 0x0000000000017941 */ /* 0x000fea0003800200 */
.L_x_9840:
[----:B------:R-:W-:Y:S02]  /*24e0*/  SEL R22, RZ, 0x1, !P0 ;  /* 0x00000001ff167807 */ /* 0x000fe40004000000 */
[----:B------:R-:W-:Y:S02]  /*24f0*/  LOP3.LUT P0, RZ, R20, 0x8, RZ, 0xc0, !PT ;  /* 0x0000000814ff7812 */ /* 0x000fe4000780c0ff */
[----:B------:R-:W-:Y:S02]  /*2500*/  P2R R12, PR, RZ, 0x2 ;  /* 0x00000002ff0c7803 */ /* 0x000fe40000000000 */
[----:B------:R-:W-:Y:S02]  /*2510*/  SEL R13, RZ, 0x1, !P0 ;  /* 0x00000001ff0d7807 */ /* 0x000fe40004000000 */
[----:B------:R-:W-:Y:S02]  /*2520*/  ISETP.NE.AND P0, PT, R24, RZ, PT ;  /* 0x000000ff1800720c */ /* 0x000fe40003f05270 */
[----:B------:R-:W-:-:S02]  /*2530*/  LOP3.LUT P1, RZ, R20, 0x4, RZ, 0xc0, !PT ;  /* 0x0000000414ff7812 */ /* 0x000fc4000782c0ff */
[----:B------:R-:W-:Y:S02]  /*2540*/  SEL R31, RZ, 0x1, !P0 ;  /* 0x00000001ff1f7807 */ /* 0x000fe40004000000 */
[----:B------:R-:W-:Y:S02]  /*2550*/  ISETP.NE.AND P0, PT, R9, RZ, PT ;  /* 0x000000ff0900720c */ /* 0x000fe40003f05270 */
[----:B------:R-:W-:Y:S02]  /*2560*/  SEL R23, RZ, 0x1, !P5 ;  /* 0x00000001ff177807 */ /* 0x000fe40006800000 */
[----:B------:R-:W-:Y:S02]  /*2570*/  SEL R30, RZ, 0x1, !P0 ;  /* 0x00000001ff1e7807 */ /* 0x000fe40004000000 */
[----:B------:R-:W-:Y:S02]  /*2580*/  ISETP.NE.AND P0, PT, R7, RZ, PT ;  /* 0x000000ff0700720c */ /* 0x000fe40003f05270 */
[----:B------:R-:W-:-:S02]  /*2590*/  LOP3.LUT P6, RZ, R20, 0x2, RZ, 0xc0, !PT ;  /* 0x0000000214ff7812 */ /* 0x000fc400078cc0ff */
[----:B------:R-:W-:Y:S02]  /*25a0*/  SEL R29, RZ, 0x1, !P0 ;  /* 0x00000001ff1d7807 */ /* 0x000fe40004000000 */
[----:B------:R-:W-:Y:S02]  /*25b0*/  ISETP.NE.AND P0, PT, R8, RZ, PT ;  /* 0x000000ff0800720c */ /* 0x000fe40003f05270 */
[----:B------:R-:W-:Y:S02]  /*25c0*/  LOP3.LUT P5, RZ, R20, 0x1, RZ, 0xc0, !PT ;  /* 0x0000000114ff7812 */ /* 0x000fe400078ac0ff */
[----:B------:R-:W-:Y:S02]  /*25d0*/  SEL R28, RZ, 0x1, !P0 ;  /* 0x00000001ff1c7807 */ /* 0x000fe40004000000 */
[----:B------:R-:W-:Y:S02]  /*25e0*/  ISETP.NE.AND P0, PT, R26, RZ, PT ;  /* 0x000000ff1a00720c */ /* 0x000fe40003f05270 */
[----:B------:R-:W-:-:S02]  /*25f0*/  SEL R21, RZ, 0x1, !P4 ;  /* 0x00000001ff157807 */ /* 0x000fc40006000000 */
        /* <DEDUP_REMOVED lines=16> */
[C---:B------:R-:W-:Y:S02]  /*2700*/  LOP3.LUT P3, RZ, R20.reuse, 0x40, RZ, 0xc0, !PT ;  /* 0x0000004014ff7812 */ /* 0x040fe4000786c0ff */
[----:B------:R-:W-:-:S02]  /*2710*/  LOP3.LUT P2, RZ, R20, 0x20, RZ, 0xc0, !PT ;  /* 0x0000002014ff7812 */ /* 0x000fc4000784c0ff */
[C---:B------:R-:W-:Y:S02]  /*2720*/  LOP3.LUT P5, RZ, R20.reuse, 0x100, RZ, 0xc0, !PT ;  /* 0x0000010014ff7812 */ /* 0x040fe400078ac0ff */
[C---:B------:R-:W-:Y:S02]  /*2730*/  LOP3.LUT P6, RZ, R20.reuse, 0x200, RZ, 0xc0, !PT ;  /* 0x0000020014ff7812 */ /* 0x040fe400078cc0ff */
[----:B------:R-:W-:Y:S02]  /*2740*/  LOP3.LUT P0, RZ, R20, 0x10, RZ, 0xc0, !PT ;  /* 0x0000001014ff7812 */ /* 0x000fe4000780c0ff */
[----:B------:R-:W-:Y:S02]  /*2750*/  SEL R9, RZ, 0x1, !P4 ;  /* 0x00000001ff097807 */ /* 0x000fe40006000000 */
[----:B------:R-:W-:Y:S02]  /*2760*/  SEL R6, RZ, 0x1, !P1 ;  /* 0x00000001ff067807 */ /* 0x000fe40004800000 */
[----:B------:R-:W-:-:S02]  /*2770*/  ISETP.NE.AND P4, PT, R3, RZ, PT ;  /* 0x000000ff0300720c */ /* 0x000fc40003f85270 */
[----:B------:R-:W-:Y:S02]  /*2780*/  ISETP.NE.AND P1, PT, R2, RZ, PT ;  /* 0x000000ff0200720c */ /* 0x000fe40003f25270 */
[----:B------:R-:W-:Y:S02]  /*2790*/  SEL R12, RZ, 0x1, !P0 ;  /* 0x00000001ff0c7807 */ /* 0x000fe40004000000 */
[----:B------:R-:W-:Y:S02]  /*27a0*/  SEL R11, RZ, 0x1, !P2 ;  /* 0x00000001ff0b7807 */ /* 0x000fe40005000000 */
        /* <DEDUP_REMOVED lines=8> */
[----:B------:R-:W-:-:S02]  /*2830*/  SEL R3, RZ, 0x1, !P4 ;  /* 0x00000001ff037807 */ /* 0x000fc40006000000 */
[----:B------:R-:W-:Y:S02]  /*2840*/  SEL R2, RZ, 0x1, !P1 ;  /* 0x00000001ff027807 */ /* 0x000fe40004800000 */
[----:B------:R-:W-:Y:S02]  /*2850*/  PRMT R20, R0, 0x7610, R20 ;  /* 0x0000761000147816 */ /* 0x000fe40000000014 */
[----:B------:R-:W-:Y:S02]  /*2860*/  SEL R33, RZ, 0x1, !P6 ;  /* 0x00000001ff217807 */ /* 0x000fe40007000000 */
[----:B------:R-:W-:Y:S02]  /*2870*/  SEL R35, RZ, 0x1, !P5 ;  /* 0x00000001ff237807 */ /* 0x000fe40006800000 */
[----:B------:R-:W-:Y:S02]  /*2880*/  SEL R0, RZ, 0x1, !P3 ;  /* 0x00000001ff007807 */ /* 0x000fe40005800000 */
[----:B------:R-:W-:-:S02]  /*2890*/  SEL R34, RZ, 0x1, !P2 ;  /* 0x00000001ff227807 */ /* 0x000fc40005000000 */
[----:B------:R-:W-:Y:S02]  /*28a0*/  SEL R36, RZ, 0x1, !P0 ;  /* 0x00000001ff247807 */ /* 0x000fe40004000000 */
[----:B------:R-:W-:Y:S02]  /*28b0*/  PRMT R38, R3, 0x7610, R38 ;  /* 0x0000761003267816 */ /* 0x000fe40000000026 */
[----:B------:R-:W-:-:S07]  /*28c0*/  PRMT R37, R2, 0x7610, R37 ;  /* 0x0000761002257816 */ /* 0x000fce0000000025 */
.L_x_9839:
[----:B------:R-:W-:Y:S05]  /*28d0*/  BSYNC.RECONVERGENT B0 ;  /* 0x0000000000007941 */ /* 0x000fea0003800200 */
.L_x_9838:
        /* <DEDUP_REMOVED lines=60> */
[C---:B------:R-:W-:Y:S02]  /*2ca0*/  PRMT R32, R2.reuse, 0x7772, RZ ;  /* 0x0000777202207816 */ /* 0x040fe400000000ff */
[----:B------:R-:W-:Y:S02]  /*2cb0*/  @!P3 ISETP.NE.AND P6, PT, R35, RZ, PT ;  /* 0x000000ff2300b20c */ /* 0x000fe40003fc5270 */
[----:B------:R-:W-:Y:S02]  /*2cc0*/  @!P3 ISETP.NE.AND P5, PT, R3, RZ, PT ;  /* 0x000000ff0300b20c */ /* 0x000fe40003fa5270 */
[----:B------:R-:W-:-:S02]  /*2cd0*/  PRMT R2, R2, 0x7773, RZ ;  /* 0x0000777302027816 */ /* 0x000fc400000000ff */
[----:B------:R-:W-:Y:S02]  /*2ce0*/  @!P3 SEL R3, RZ, 0x1, !P4 ;  /* 0x00000001ff03b807 */ /* 0x000fe40006000000 */
        /* <DEDUP_REMOVED lines=14> */
.L_x_9843:
[----:B------:R-:W-:Y:S05]  /*2dd0*/  BSYNC.RECONVERGENT B0 ;  /* 0x0000000000007941 */ /* 0x000fea0003800200 */
.L_x_9842:
        /* <DEDUP_REMOVED lines=8> */
[----:B------:R-:W-:Y:S02]  /*2e60*/  LOP3.LUT P1, RZ, R28, 0xff, RZ, 0xc0, !PT ;  /* 0x000000ff1cff7812 */ /* 0x000fe4000782c0ff */
[----:B------:R-:W-:-:S02]  /*2e70*/  LOP3.LUT P5, RZ, R22, 0xff, RZ, 0xc0, !PT ;  /* 0x000000ff16ff7812 */ /* 0x000fc400078ac0ff */
[----:B------:R-:W-:Y:S02]  /*2e80*/  PLOP3.LUT P1, PT, P2, P1, PT, 0x80, 0x8 ;  /* 0x000000000008781c */ /* 0x000fe40001723070 */
[----:B------:R-:W-:Y:S02]  /*2e90*/  ISETP.GE.U32.AND P2, PT, R3, R42, PT ;  /* 0x0000002a0300720c */ /* 0x000fe40003f46070 */
[----:B------:R-:W-:Y:S02]  /*2ea0*/  LOP3.LUT P6, RZ, R30, 0xff, RZ, 0xc0, !PT ;  /* 0x000000ff1eff7812 */ /* 0x000fe400078cc0ff */
[----:B------:R-:W-:Y:S02]  /*2eb0*/  LOP3.LUT P3, RZ, R21, 0xff, RZ, 0xc0, !PT ;  /* 0x000000ff15ff7812 */ /* 0x000fe4000786c0ff */
[----:B------:R-:W-:Y:S02]  /*2ec0*/  LOP3.LUT P4, RZ, R29, 0xff, RZ, 0xc0, !PT ;  /* 0x000000ff1dff7812 */ /* 0x000fe4000788c0ff */
[----:B------:R-:W-:-:S02]  /*2ed0*/  PLOP3.LUT P5, PT, P5, P6, PT, 0x80, 0x8 ;  /* 0x000000000008781c */ /* 0x000fc40002fad070 */
[----:B------:R-:W-:Y:S02]  /*2ee0*/  PLOP3.LUT P3, PT, P3, P4, PT, 0x80, 0x8 ;  /* 0x000000000008781c */ /* 0x000fe40001f69070 */
[----:B------:R-:W-:Y:S02]  /*2ef0*/  SEL R23, RZ, 0x1, !P0 ;  /* 0x00000001ff177807 */ /* 0x000fe40004000000 */
[----:B------:R-:W-:Y:S02]  /*2f00*/  SEL R22, RZ, 0x1, !P5 ;  /* 0x00000001ff167807 */ /* 0x000fe40006800000 */
[----:B------:R-:W-:Y:S02]  /*2f10*/  SEL R21, RZ, 0x1, !P3 ;  /* 0x00000001ff157807 */ /* 0x000fe40005800000 */
[----:B------:R-:W-:Y:S01]  /*2f20*/  SEL R20, RZ, 0x1, !P1 ;  /* 0x00000001ff147807 */ /* 0x000fe20004800000 */
[----:B------:R-:W-:Y:S06]  /*2f30*/  @P2 BRA `(.L_x_9845) ;  /* 0x0000000000d82947 */ /* 0x000fec0003800000 */
        /* <DEDUP_REMOVED lines=24> */
[----:B------:R-:W-:Y:S02]  /*30c0*/  ISETP.GE.U32.AND P6, PT, R3, R42, PT ;  /* 0x0000002a0300720c */ /* 0x000fe40003fc6070 */
[----:B------:R-:W-:-:S02]  /*30d0*/  LOP3.LUT P2, RZ, R32, 0xff, RZ, 0xc0, !PT ;  /* 0x000000ff20ff7812 */ /* 0x000fc4000784c0ff */
[----:B------:R-:W-:Y:S02]  /*30e0*/  LOP3.LUT P4, RZ, R11, 0xff, RZ, 0xc0, !PT ;  /* 0x000000ff0bff7812 */ /* 0x000fe4000788c0ff */
[----:B------:R-:W-:Y:S02]  /*30f0*/  PLOP3.LUT P1, PT, P1, P2, PT, 0x80, 0x8 ;  /* 0x000000000008781c */ /* 0x000fe40000f25070 */
        /* <DEDUP_REMOVED lines=10> */
[----:B------:R-:W-:Y:S02]  /*31a0*/  LOP3.LUT P0, RZ, R9, 0xff, RZ, 0xc0, !PT ;  /* 0x000000ff09ff7812 */ /* 0x000fe4000780c0ff */
[----:B------:R-:W-:Y:S02]  /*31b0*/  LOP3.LUT P1, RZ, R0, 0xff, RZ, 0xc0, !PT ;  /* 0x000000ff00ff7812 */ /* 0x000fe4000782c0ff */
[----:B------:R-:W-:Y:S02]  /*31c0*/  LOP3.LUT P5, RZ, R8, 0xff, RZ, 0xc0, !PT ;  /* 0x000000ff08ff7812 */ /* 0x000fe400078ac0ff */
[----:B------:R-:W-:Y:S02]  /*31d0*/  PLOP3.LUT P0, PT, P0, P1, PT, 0x80, 0x8 ;  /* 0x000000000008781c */ /* 0x000fe40000703070 */
[----:B------:R-:W-:Y:S02]  /*31e0*/  LOP3.LUT P6, RZ, R34, 0xff, RZ, 0xc0, !PT ;  /* 0x000000ff22ff7812 */ /* 0x000fe400078cc0ff */
[----:B------:R-:W-:-:S02]  /*31f0*/  LOP3.LUT P3, RZ, R7, 0xff, RZ, 0xc0, !PT ;  /* 0x000000ff07ff7812 */ /* 0x000fc4000786c0ff */
[----:B------:R-:W-:Y:S02]  /*3200*/  LOP3.LUT P4, RZ, R36, 0xff, RZ, 0xc0, !PT ;  /* 0x000000ff24ff7812 */ /* 0x000fe4000788c0ff */
[----:B------:R-:W-:Y:S02]  /*3210*/  LOP3.LUT P2, RZ, R6, 0xff, RZ, 0xc0, !PT ;  /* 0x000000ff06ff7812 */ /* 0x000fe4000784c0ff */
[----:B------:R-:W-:Y:S02]  /*3220*/  LOP3.LUT P1, RZ, R37, 0xff, RZ, 0xc0, !PT ;  /* 0x000000ff25ff7812 */ /* 0x000fe4000782c0ff */
[----:B------:R-:W-:Y:S02]  /*3230*/  PLOP3.LUT P5, PT, P5, P6, PT, 0x80, 0x8 ;  /* 0x000000000008781c */ /* 0x000fe40002fad070 */
[----:B------:R-:W-:Y:S02]  /*3240*/  PLOP3.LUT P3, PT, P3, P4, PT, 0x80, 0x8 ;  /* 0x000000000008781c */ /* 0x000fe40001f69070 */
[----:B------:R-:W-:-:S02]  /*3250*/  PLOP3.LUT P1, PT, P2, P1, PT, 0x80, 0x8 ;  /* 0x000000000008781c */ /* 0x000fc40001723070 */
[----:B------:R-:W-:Y:S02]  /*3260*/  SEL R9, RZ, 0x1, !P0 ;  /* 0x00000001ff097807 */ /* 0x000fe40004000000 */
[----:B------:R-:W-:Y:S02]  /*3270*/  SEL R8, RZ, 0x1, !P5 ;  /* 0x00000001ff087807 */ /* 0x000fe40006800000 */
[----:B------:R-:W-:Y:S02]  /*3280*/  SEL R7, RZ, 0x1, !P3 ;  /* 0x00000001ff077807 */ /* 0x000fe40005800000 */
[----:B------:R-:W-:-:S07]  /*3290*/  SEL R6, RZ, 0x1, !P1 ;  /* 0x00000001ff067807 */ /* 0x000fce0004800000 */
.L_x_9845:
[----:B------:R-:W-:Y:S05]  /*32a0*/  BSYNC.RECONVERGENT B0 ;  /* 0x0000000000007941 */ /* 0x000fea0003800200 */
.L_x_9844:
[----:B------:R-:W-:Y:S02]  /*32b0*/  LOP3.LUT P1, RZ, R23, 0xff, RZ, 0xc0, !PT ;  /* 0x000000ff17ff7812 */ /* 0x000fe4000782c0ff */
[----:B------:R-:W-:Y:S02]  /*32c0*/  LOP3.LUT P4, RZ, R17, 0xff, RZ, 0xc0, !PT ;  /* 0x000000ff11ff7812 */ /* 0x000fe4000788c0ff */
[----:B------:R-:W-:Y:S02]  /*32d0*/  LOP3.LUT P6, RZ, R13, 0xff, RZ, 0xc0, !PT ;  /* 0x000000ff0dff7812 */ /* 0x000fe400078cc0ff */
[----:B------:R-:W-:Y:S02]  /*32e0*/  LOP3.LUT P0, RZ, R22, 0xff, RZ, 0xc0, !PT ;  /* 0x000000ff16ff7812 */ /* 0x000fe4000780c0ff */
[----:B------:R-:W-:Y:S02]  /*32f0*/  PLOP3.LUT P1, PT, P6, P1, P4, 0x80, 0x0 ;  /* 0x000000000000781c */ /* 0x000fe40003723040 */
[----:B------:R-:W-:-:S02]  /*3300*/  LOP3.LUT P3, RZ, R16, 0xff, RZ, 0xc0, !PT ;  /* 0x000000ff10ff7812 */ /* 0x000fc4000786c0ff */
[----:B------:R-:W-:Y:S02]  /*3310*/  LOP3.LUT P2, RZ, R21, 0xff, RZ, 0xc0, !PT ;  /* 0x000000ff15ff7812 */ /* 0x000fe4000784c0ff */
[----:B------:R-:W-:Y:S02]  /*3320*/  LOP3.LUT P5, RZ, R12, 0xff, RZ, 0xc0, !PT ;  /* 0x000000ff0cff7812 */ /* 0x000fe400078ac0ff */
[----:B------:R-:W-:Y:S02]  /*3330*/  LOP3.LUT P4, RZ, R15, 0xff, RZ, 0xc0, !PT ;  /* 0x000000ff0fff7812 */ /* 0x000fe4000788c0ff */
[----:B------:R-:W-:Y:S02]  /*3340*/  LOP3.LUT P6, RZ, R11, 0xff, RZ, 0xc0, !PT ;  /* 0x000000ff0bff7812 */ /* 0x000fe400078cc0ff */
[----:B------:R-:W-:Y:S02]  /*3350*/  PLOP3.LUT P0, PT, P5, P0, P3, 0x80, 0x0 ;  /* 0x000000000000781c */ /* 0x000fe40002f01030 */
[----:B------:R-:W-:-:S02]  /*3360*/  PLOP3.LUT P2, PT, P6, P2, P4, 0x80, 0x0 ;  /* 0x000000000000781c */ /* 0x000fc40003745040 */
[----:B------:R-:W-:Y:S02]  /*3370*/  LOP3.LUT P3, RZ, R20, 0xff, RZ, 0xc0, !PT ;  /* 0x000000ff14ff7812 */ /* 0x000fe4000786c0ff */
[----:B------:R-:W-:Y:S02]  /*3380*/  LOP3.LUT P5, RZ, R14, 0xff, RZ, 0xc0, !PT ;  /* 0x000000ff0eff7812 */ /* 0x000fe400078ac0ff */
[----:B------:R-:W-:Y:S02]  /*3390*/  LOP3.LUT P6, RZ, R10, 0xff, RZ, 0xc0, !PT ;  /* 0x000000ff0aff7812 */ /* 0x000fe400078cc0ff */
[----:B------:R-:W-:Y:S02]  /*33a0*/  LOP3.LUT P4, RZ, R9, 0xff, RZ, 0xc0, !PT ;  /* 0x000000ff09ff7812 */ /* 0x000fe4000788c0ff */
[----:B------:R-:W-:Y:S02]  /*33b0*/  PLOP3.LUT P3, PT, P6, P3, P5, 0x80, 0x0 ;  /* 0x000000000000781c */ /* 0x000fe40003767050 */
[----:B------:R-:W-:-:S02]  /*33c0*/  PLOP3.LUT P1, PT, P1, P4, PT, 0x80, 0x8 ;  /* 0x000000000008781c */ /* 0x000fc40000f29070 */
[----:B------:R-:W-:Y:S02]  /*33d0*/  LOP3.LUT P6, RZ, R8, 0xff, RZ, 0xc0, !PT ;  /* 0x000000ff08ff7812 */ /* 0x000fe400078cc0ff */
[----:B------:R-:W-:Y:S02]  /*33e0*/  LOP3.LUT P5, RZ, R7, 0xff, RZ, 0xc0, !PT ;  /* 0x000000ff07ff7812 */ /* 0x000fe400078ac0ff */
[----:B------:R-:W-:Y:S02]  /*33f0*/  LOP3.LUT P4, RZ, R6, 0xff, RZ, 0xc0, !PT ;  /* 0x000000ff06ff7812 */ /* 0x000fe4000788c0ff */
[----:B------:R-:W-:Y:S02]  /*3400*/  PLOP3.LUT P0, PT, P0, P6, PT, 0x80, 0x8 ;  /* 0x000000000008781c */ /* 0x000fe4000070d070 */
[----:B------:R-:W-:Y:S02]  /*3410*/  PLOP3.LUT P2, PT, P2, P5, PT, 0x80, 0x8 ;  /* 0x000000000008781c */ /* 0x000fe4000174b070 */
[----:B------:R-:W-:Y:S01]  /*3420*/  PLOP3.LUT P4, PT, P3, P4, PT, 0x80, 0x8 ;  /* 0x000000000008781c */ /* 0x000fe20001f89070 */
[----:B------:R-:W-:-:S12]  /*3430*/  BRA `(.L_x_9836) ;  /* 0x000000b400e87947 */ /* 0x000fd80003800000 */
.L_x_9837:
[----:B------:R-:W-:-:S13]  /*3440*/  ISETP.NE.AND P0, PT, R12, 0x1, PT ;  /* 0x000000010c00780c */ /* 0x000fda0003f05270 */
[----:B------:R-:W-:Y:S05]  /*3450*/  @P0 BRA `(.L_x_9846) ;  /* 0x0000001800500947 */ /* 0x000fea0003800000 */
[----:B------:R-:W0:Y:S01]  /*3460*/  LDC R11, c[0x0][0x390] ;  /* 0x0000e400ff0b7b82 */ /* 0x000e220000000800 */
[----:B------:R-:W1:Y:S01]  /*3470*/  LDCU.U8 UR4, c[0x0][0x381] ;  /* 0x00007020ff0477ac */ /* 0x000e620008000000 */
[--C-:B------:R-:W-:Y:S01]  /*3480*/  IMAD.MOV.U32 R12, RZ, RZ, R5.reuse ;  /* 0x000000ffff0c7224 */ /* 0x100fe200078e0005 */
[----:B------:R-:W-:Y:S01]  /*3490*/  BSSY.RECONVERGENT B0, `(.L_x_9847) ;  /* 0x00000d6000007945 */ /* 0x000fe20003800200 */
        /* <DEDUP_REMOVED lines=47> */
.L_x_9850:
[CC--:B------:R-:W-:Y:S01]  /*3790*/  IMAD R0, R12.reuse, R27.reuse, RZ ;  /* 0x0000001b0c007224 */ /* 0x0c0fe200078e02ff */
[----:B------:R-:W-:Y:S01]  /*37a0*/  P2R R10, PR, RZ, 0x2 ;  /* 0x00000002ff0a7803 */ /* 0x000fe20000000000 */
[--C-:B------:R-:W-:Y:S01]  /*37b0*/  IMAD.IADD R12, R12, 0x1, R11.reuse ;  /* 0x000000010c0c7824 */ /* 0x100fe200078e020b */
[----:B------:R-:W-:Y:S02]  /*37c0*/  LOP3.LUT P1, RZ, R20, 0x1, RZ, 0xc0, !PT ;  /* 0x0000000114ff7812 */ /* 0x000fe4000782c0ff */
[----:B------:R-:W-:Y:S01]  /*37d0*/  LOP3.LUT R3, R0, 0xfffffffc, RZ, 0xc0, !PT ;  /* 0xfffffffc00037812 */ /* 0x000fe200078ec0ff */
[CC--:B------:R-:W-:Y:S02]  /*37e0*/  IMAD R0, R12.reuse, R27.reuse, RZ ;  /* 0x0000001b0c007224 */ /* 0x0c0fe400078e02ff */
[--C-:B------:R-:W-:Y:S01]  /*37f0*/  IMAD.IADD R12, R12, 0x1, R11.reuse ;  /* 0x000000010c0c7824 */ /* 0x100fe200078e020b */
[-C--:B------:R-:W-:Y:S02]  /*3800*/  IADD3 R2, P6, PT, R3, R18.reuse, RZ ;  /* 0x0000001203027210 */ /* 0x080fe40007fde0ff */
[----:B------:R-:W-:Y:S01]  /*3810*/  LOP3.LUT R5, R0, 0xfffffffc, RZ, 0xc0, !PT ;  /* 0xfffffffc00057812 */ /* 0x000fe200078ec0ff */
[C---:B------:R-:W-:Y:S01]  /*3820*/  IMAD R0, R12.reuse, R27, RZ ;  /* 0x0000001b0c007224 */ /* 0x040fe200078e02ff */
[----:B------:R-:W-:Y:S01]  /*3830*/  IADD3.X R3, PT, PT, RZ, R19, RZ, P6, !PT ;  /* 0x00000013ff037210 */ /* 0x000fe200037fe4ff */
[----:B------:R-:W-:Y:S01]  /*3840*/  IMAD.IADD R12, R12, 0x1, R11 ;  /* 0x000000010c0c7824 */ /* 0x000fe200078e020b */
[----:B------:R-:W-:-:S02]  /*3850*/  IADD3 R4, P6, PT, R5, R18, RZ ;  /* 0x0000001205047210 */ /* 0x000fc40007fde0ff */
[----:B------:R-:W-:Y:S01]  /*3860*/  LOP3.LUT R7, R0, 0xfffffffc, RZ, 0xc0, !PT ;  /* 0xfffffffc00077812 */ /* 0x000fe200078ec0ff */
[----:B------:R-:W2:Y:S01]  /*3870*/  LDG.E R2, desc[UR36][R2.64] ;  /* 0x0000002402027981 */ /* 0x000ea2000c1e1900 */
[----:B------:R-:W-:Y:S02]  /*3880*/  IMAD R0, R12, R27, RZ ;  /* 0x0000001b0c007224 */ /* 0x000fe400078e02ff */
        /* <DEDUP_REMOVED lines=15> */
[----:B0-----:R-:W-:Y:S02]  /*3980*/  P2R R9, PR, RZ, 0x1 ;  /* 0x00000001ff097803 */ /* 0x001fe40000000000 */
[----:B------:R-:W-:-:S04]  /*3990*/  LOP3.LUT P0, RZ, R20, 0x20, RZ, 0xc0, !PT ;  /* 0x0000002014ff7812 */ /* 0x000fc8000780c0ff */
[----:B------:R-:W-:Y:S02]  /*39a0*/  P2R R7, PR, RZ, 0x1 ;  /* 0x00000001ff077803 */ /* 0x000fe40000000000 */
[----:B------:R-:W-:Y:S02]  /*39b0*/  LOP3.LUT P0, RZ, R20, 0x10, RZ, 0xc0, !PT ;  /* 0x0000001014ff7812 */ /* 0x000fe4000780c0ff */
[----:B---3--:R-:W-:Y:S02]  /*39c0*/  PRMT R29, R4, 0x7771, RZ ;  /* 0x00007771041d7816 */ /* 0x008fe400000000ff */
[----:B------:R-:W-:Y:S02]  /*39d0*/  P2R R5, PR, RZ, 0x1 ;  /* 0x00000001ff057803 */ /* 0x000fe40000000000 */
[----:B------:R-:W-:Y:S02]  /*39e0*/  LOP3.LUT P0, RZ, R20, 0x8, RZ, 0xc0, !PT ;  /* 0x0000000814ff7812 */ /* 0x000fe4000780c0ff */
[----:B------:R-:W-:-:S02]  /*39f0*/  PRMT R17, R2, 0x7770, RZ ;  /* 0x0000777002117816 */ /* 0x000fc400000000ff */
[C---:B------:R-:W-:Y:S02]  /*3a00*/  PRMT R14, R2.reuse, 0x7772, RZ ;  /* 0x00007772020e7816 */ /* 0x040fe400000000ff */
[----:B------:R-:W-:Y:S02]  /*3a10*/  PRMT R15, R2, 0x7773, RZ ;  /* 0x00007773020f7816 */ /* 0x000fe400000000ff */
[----:B------:R-:W-:Y:S02]  /*3a20*/  P2R R2, PR, RZ, 0x1 ;  /* 0x00000001ff027803 */ /* 0x000fe40000000000 */
[----:B------:R-:W-:Y:S02]  /*3a30*/  LOP3.LUT P0, RZ, R20, 0x4, RZ, 0xc0, !PT ;  /* 0x0000000414ff7812 */ /* 0x000fe4000780c0ff */
[----:B------:R-:W-:Y:S02]  /*3a40*/  ISETP.NE.AND P1, PT, R29, RZ, P1 ;  /* 0x000000ff1d00720c */ /* 0x000fe40000f25270 */
        /* <DEDUP_REMOVED lines=17> */
[----:B----4-:R-:W-:-:S09]  /*3b60*/  PRMT R36, R6, 0x7770, RZ ;  /* 0x0000777006247816 */ /* 0x010fd200000000ff */
        /* <DEDUP_REMOVED lines=34> */
[----:B------:R-:W-:Y:S02]  /*3d90*/  PRMT R2, R8, 0x7773, RZ ;  /* 0x0000777308027816 */ /* 0x000fe400000000ff */
[----:B------:R-:W-:Y:S02]  /*3da0*/  ISETP.NE.AND P1, PT, R10, RZ, PT ;  /* 0x000000ff0a00720c */ /* 0x000fe40003f25270 */
[----:B------:R-:W-:-:S02]  /*3db0*/  ISETP.NE.AND P4, PT, R14, RZ, P4 ;  /* 0x000000ff0e00720c */ /* 0x000fc40002785270 */
[----:B------:R-:W-:Y:S02]  /*3dc0*/  ISETP.NE.AND P3, PT, R15, RZ, P3 ;  /* 0x000000ff0f00720c */ /* 0x000fe40001f65270 */
[----:B------:R-:W-:Y:S02]  /*3dd0*/  ISETP.NE.AND P2, PT, R30, RZ, P2 ;  /* 0x000000ff1e00720c */ /* 0x000fe40001745270 */
[----:B------:R-:W-:Y:S02]  /*3de0*/  ISETP.NE.AND P0, PT, R22, RZ, PT ;  /* 0x000000ff1600720c */ /* 0x000fe40003f05270 */
[----:B------:R-:W-:Y:S02]  /*3df0*/  ISETP.NE.AND P5, PT, R31, RZ, PT ;  /* 0x000000ff1f00720c */ /* 0x000fe40003fa5270 */
[----:B------:R-:W-:Y:S01]  /*3e00*/  ISETP.NE.AND P1, PT, R2, RZ, P1 ;  /* 0x000000ff0200720c */ /* 0x000fe20000f25270 */
[----:B------:R-:W-:-:S12]  /*3e10*/  @!P6 BRA `(.L_x_9850) ;  /* 0xfffffff8005ce947 */ /* 0x000fd8000383ffff */
[----:B------:R-:W-:Y:S05]  /*3e20*/  BSYNC.RECONVERGENT B1 ;  /* 0x0000000000017941 */ /* 0x000fea0003800200 */
.L_x_9849:
[----:B------:R-:W-:Y:S02]  /*3e30*/  SEL R9, RZ, 0x1, !P0 ;  /* 0x00000001ff097807 */ /* 0x000fe40004000000 */
[----:B------:R-:W-:Y:S02]  /*3e40*/  LOP3.LUT P0, RZ, R20, 0x8, RZ, 0xc0, !PT ;  /* 0x0000000814ff7812 */ /* 0x000fe4000780c0ff */
[----:B------:R-:W-:Y:S02]  /*3e50*/  P2R R21, PR, RZ, 0x2 ;  /* 0x00000002ff157803 */ /* 0x000fe40000000000 */
[----:B------:R-:W-:Y:S02]  /*3e60*/  SEL R22, RZ, 0x1, !P0 ;  /* 0x00000001ff167807 */ /* 0x000fe40004000000 */
[----:B------:R-:W-:Y:S02]  /*3e70*/  ISETP.NE.AND P0, PT, R17, RZ, PT ;  /* 0x000000ff1100720c */ /* 0x000fe40003f05270 */
[----:B------:R-:W-:-:S02]  /*3e80*/  SEL R10, RZ, 0x1, !P5 ;  /* 0x00000001ff0a7807 */ /* 0x000fc40006800000 */
[----:B------:R-:W-:Y:S02]  /*3e90*/  SEL R35, RZ, 0x1, !P0 ;  /* 0x00000001ff237807 */ /* 0x000fe40004000000 */
[----:B------:R-:W-:Y:S02]  /*3ea0*/  ISETP.NE.AND P0, PT, R16, RZ, PT ;  /* 0x000000ff1000720c */ /* 0x000fe40003f05270 */
[----:B------:R-:W-:Y:S02]  /*3eb0*/  LOP3.LUT P6, RZ, R20, 0x2, RZ, 0xc0, !PT ;  /* 0x0000000214ff7812 */ /* 0x000fe400078cc0ff */
        /* <DEDUP_REMOVED lines=22> */
[----:B------:R-:W-:Y:S02]  /*4020*/  SEL R39, RZ, 0x1, !P0 ;  /* 0x00000001ff277807 */ /* 0x000fe40004000000 */
[C---:B------:R-:W-:Y:S02]  /*4030*/  LOP3.LUT P4, RZ, R20.reuse, 0x80, RZ, 0xc0, !PT ;  /* 0x0000008014ff7812 */ /* 0x040fe4000788c0ff */
[C---:B------:R-:W-:Y:S02]  /*4040*/  LOP3.LUT P3, RZ, R20.reuse, 0x40, RZ, 0xc0, !PT ;  /* 0x0000004014ff7812 */ /* 0x040fe4000786c0ff */
[C---:B------:R-:W-:Y:S02]  /*4050*/  LOP3.LUT P2, RZ, R20.reuse, 0x20, RZ, 0xc0, !PT ;  /* 0x0000002014ff7812 */ /* 0x040fe4000784c0ff */
[----:B------:R-:W-:-:S02]  /*4060*/  LOP3.LUT P5, RZ, R20, 0x100, RZ, 0xc0, !PT ;  /* 0x0000010014ff7812 */ /* 0x000fc400078ac0ff */
[C---:B------:R-:W-:Y:S02]  /*4070*/  LOP3.LUT P6, RZ, R20.reuse, 0x200, RZ, 0xc0, !PT ;  /* 0x0000020014ff7812 */ /* 0x040fe400078cc0ff */
[----:B------:R-:W-:Y:S02]  /*4080*/  ISETP.NE.AND P1, PT, R21, RZ, PT ;  /* 0x000000ff1500720c */ /* 0x000fe40003f25270 */
[----:B------:R-:W-:Y:S02]  /*4090*/  LOP3.LUT P0, RZ, R20, 0x10, RZ, 0xc0, !PT ;  /* 0x0000001014ff7812 */ /* 0x000fe4000780c0ff */
[----:B------:R-:W-:Y:S02]  /*40a0*/  SEL R20, RZ, 0x1, !P2 ;  /* 0x00000001ff147807 */ /* 0x000fe40005000000 */
[----:B------:R-:W-:Y:S02]  /*40b0*/  SEL R21, RZ, 0x1, !P0 ;  /* 0x00000001ff157807 */ /* 0x000fe40004000000 */
[----:B------:R-:W-:-:S02]  /*40c0*/  SEL R17, RZ, 0x1, !P3 ;  /* 0x00000001ff117807 */ /* 0x000fc40005800000 */
[----:B------:R-:W-:Y:S02]  /*40d0*/  SEL R16, RZ, 0x1, !P4 ;  /* 0x00000001ff107807 */ /* 0x000fe40006000000 */
[----:B------:R-:W-:Y:S02]  /*40e0*/  SEL R15, RZ, 0x1, !P5 ;  /* 0x00000001ff0f7807 */ /* 0x000fe40006800000 */
[----:B------:R-:W-:Y:S02]  /*40f0*/  SEL R14, RZ, 0x1, !P6 ;  /* 0x00000001ff0e7807 */ /* 0x000fe40007000000 */
[----:B------:R-:W-:Y:S02]  /*4100*/  SEL R13, RZ, 0x1, !P1 ;  /* 0x00000001ff0d7807 */ /* 0x000fe40004800000 */
[----:B------:R-:W-:Y:S02]  /*4110*/  ISETP.NE.AND P0, PT, R37, RZ, PT ;  /* 0x000000ff2500720c */ /* 0x000fe40003f05270 */
[----:B------:R-:W-:-:S02]  /*4120*/  ISETP.NE.AND P2, PT, R26, RZ, PT ;  /* 0x000000ff1a00720c */ /* 0x000fc40003f45270 */
[----:B------:R-:W-:Y:S02]  /*4130*/  ISETP.NE.AND P3, PT, R25, RZ, PT ;  /* 0x000000ff1900720c */ /* 0x000fe40003f65270 */
        /* <DEDUP_REMOVED lines=11> */
.L_x_9848:
[----:B------:R-:W-:Y:S05]  /*41f0*/  BSYNC.RECONVERGENT B0 ;  /* 0x0000000000007941 */ /* 0x000fea0003800200 */
.L_x_9847:
        /* <DEDUP_REMOVED lines=46> */
[----:B------:R-:W-:-:S11]  /*44e0*/  LOP3.LUT R3, R40, 0xfffffffc, RZ, 0xc0, !PT ;  /* 0xfffffffc28037812 */ /* 0x000fd600078ec0ff */
[----:B------:R-:W-:Y:S01]  /*44f0*/  @!P3 IMAD R27, R2, R27, RZ ;  /* 0x0000001b021bb224 */ /* 0x000fe200078e02ff */
[----:B------:R-:W-:-:S04]  /*4500*/  IADD3 R2, P0, PT, R3, R18, RZ ;  /* 0x0000001203027210 */ /* 0x000fc80007f1e0ff */
[----:B------:R-:W-:Y:S01]  /*4510*/  @!P3 LOP3.LUT R27, R27, 0xfffffffc, RZ, 0xc0, !PT ;  /* 0xfffffffc1b1bb812 */ /* 0x000fe200078ec0ff */
[----:B------:R-:W-:-:S03]  /*4520*/  IMAD.X R3, RZ, RZ, R19, P0 ;  /* 0x000000ffff037224 */ /* 0x000fc600000e0613 */
[----:B------:R-:W-:Y:S02]  /*4530*/  @!P3 IADD3 R18, P0, PT, R27, R18, RZ ;  /* 0x000000121b12b210 */ /* 0x000fe40007f1e0ff */
[----:B------:R-:W2:Y:S02]  /*4540*/  LDG.E R2, desc[UR36][R2.64] ;  /* 0x0000002402027981 */ /* 0x000ea4000c1e1900 */
[----:B------:R-:W-:-:S05]  /*4550*/  @!P3 IADD3.X R19, PT, PT, RZ, R19, RZ, P0, !PT ;  /* 0x00000013ff13b210 */ /* 0x000fca00007fe4ff */
[----:B------:R-:W3:Y:S01]  /*4560*/  @!P3 LDG.E R18, desc[UR36][R18.64] ;  /* 0x000000241212b981 */ /* 0x000ee2000c1e1900 */
[C---:B--2---:R-:W-:Y:S02]  /*4570*/  PRMT R36, R2.reuse, 0x7771, RZ ;  /* 0x0000777102247816 */ /* 0x044fe400000000ff */
[----:B------:R-:W-:Y:S02]  /*4580*/  PRMT R27, R2, 0x7770, RZ ;  /* 0x00007770021b7816 */ /* 0x000fe400000000ff */
[----:B------:R-:W-:Y:S02]  /*4590*/  ISETP.NE.AND P1, PT, R36, RZ, PT ;  /* 0x000000ff2400720c */ /* 0x000fe40003f25270 */
[----:B------:R-:W-:Y:S02]  /*45a0*/  ISETP.NE.AND P2, PT, R27, RZ, PT ;  /* 0x000000ff1b00720c */ /* 0x000fe40003f45270 */
[C---:B---3--:R-:W-:Y:S02]  /*45b0*/  @!P3 PRMT R36, R18.reuse, 0x7770, RZ ;  /* 0x000077701224b816 */ /* 0x048fe400000000ff */
[----:B------:R-:W-:-:S02]  /*45c0*/  @!P3 PRMT R37, R18, 0x7771, RZ ;  /* 0x000077711225b816 */ /* 0x000fc400000000ff */
[----:B------:R-:W-:Y:S02]  /*45d0*/  @!P3 PRMT R3, R18, 0x7772, RZ ;  /* 0x000077721203b816 */ /* 0x000fe400000000ff */
[----:B------:R-:W-:Y:S02]  /*45e0*/  @!P3 ISETP.NE.AND P4, PT, R36, RZ, PT ;  /* 0x000000ff2400b20c */ /* 0x000fe40003f85270 */
[----:B------:R-:W-:Y:S02]  /*45f0*/  @!P3 PRMT R18, R18, 0x7773, RZ ;  /* 0x000077731212b816 */ /* 0x000fe400000000ff */
[----:B------:R-:W-:Y:S02]  /*4600*/  PRMT R27, R2, 0x7772, RZ ;  /* 0x00007772021b7816 */ /* 0x000fe400000000ff */
[----:B------:R-:W-:Y:S02]  /*4610*/  @!P3 ISETP.NE.AND P6, PT, R37, RZ, PT ;  /* 0x000000ff2500b20c */ /* 0x000fe40003fc5270 */
[----:B------:R-:W-:-:S02]  /*4620*/  @!P3 ISETP.NE.AND P5, PT, R3, RZ, PT ;  /* 0x000000ff0300b20c */ /* 0x000fc40003fa5270 */
[----:B------:R-:W-:Y:S02]  /*4630*/  PRMT R2, R2, 0x7773, RZ ;  /* 0x0000777302027816 */ /* 0x000fe400000000ff */
[----:B------:R-:W-:Y:S02]  /*4640*/  @!P3 SEL R3, RZ, 0x1, !P4 ;  /* 0x00000001ff03b807 */ /* 0x000fe40006000000 */
[----:B------:R-:W-:Y:S02]  /*4650*/  @!P3 ISETP.NE.AND P4, PT, R18, RZ, PT ;  /* 0x000000ff1200b20c */ /* 0x000fe40003f85270 */
[----:B------:R-:W-:Y:S02]  /*4660*/  @!P3 SEL R18, RZ, 0x1, !P6 ;  /* 0x00000001ff12b807 */ /* 0x000fe40007000000 */
[----:B------:R-:W-:Y:S02]  /*4670*/  ISETP.NE.AND P6, PT, R2, RZ, PT ;  /* 0x000000ff0200720c */ /* 0x000fe40003fc5270 */
        /* <DEDUP_REMOVED lines=11> */
.L_x_9852:
[----:B------:R-:W-:Y:S05]  /*4730*/  BSYNC.RECONVERGENT B0 ;  /* 0x0000000000007941 */ /* 0x000fea0003800200 */
.L_x_9851:
        /* <DEDUP_REMOVED lines=76> */
.L_x_9854:
[----:B------:R-:W-:Y:S05]  /*4c00*/  BSYNC.RECONVERGENT B0 ;  /* 0x0000000000007941 */ /* 0x000fea0003800200 */
.L_x_9853:
        /* <DEDUP_REMOVED lines=25> */
.L_x_9846:
        /* <DEDUP_REMOVED lines=24> */
[----:B------:R-:W-:Y:S01]  /*4f20*/  ISETP.NE.AND P0, PT, R0, RZ, PT ;  /* 0x000000ff0000720c */ /* 0x000fe20003f05270 */
[----:B------:R-:W-:Y:S01]  /*4f30*/  VIADD R15, R12, 0xffffffff ;  /* 0xffffffff0c0f7836 */ /* 0x000fe20000000000 */
[----:B------:R-:W-:Y:S01]  /*4f40*/  LOP3.LUT R20, R20, 0xfffffbff, RZ, 0xc0, !PT ;  /* 0xfffffbff14147812 */ /* 0x000fe200078ec0ff */
[----:B------:R-:W-:Y:S01]  /*4f50*/  BSSY.RECONVERGENT B1, `(.L_x_9857) ;  /* 0x0000477000017945 */ /* 0x000fe20003800200 */
[----:B------:R-:W-:Y:S02]  /*4f60*/  PLOP3.LUT P1, PT, P0, PT, PT, 0x80, 0x8 ;  /* 0x000000000008781c */ /* 0x000fe4000072f070 */
[----:B------:R-:W-:Y:S02]  /*4f70*/  VIMNMX.U32 R0, PT, PT, R15, 0x18, PT ;  /* 0x000000180f007848 */ /* 0x000fe40003fe0000 */
[----:B------:R-:W-:Y:S02]  /*4f80*/  PLOP3.LUT P2, PT, P0, PT, PT, 0x80, 0x8 ;  /* 0x000000000008781c */ /* 0x000fe4000074f070 */
[----:B------:R-:W-:-:S02]  /*4f90*/  IADD3 R0, PT, PT, R0, 0x1, RZ ;  /* 0x0000000100007810 */ /* 0x000fc40007ffe0ff */
[----:B------:R-:W-:Y:S02]  /*4fa0*/  PLOP3.LUT P3, PT, P0, PT, PT, 0x80, 0x8 ;  /* 0x000000000008781c */ /* 0x000fe4000076f070 */
[----:B------:R-:W-:Y:S02]  /*4fb0*/  @P0 LOP3.LUT R20, R20, 0x400, RZ, 0xfc, !PT ;  /* 0x0000040014140812 */ /* 0x000fe400078efcff */
[----:B------:R-:W-:Y:S02]  /*4fc0*/  PLOP3.LUT P4, PT, P0, PT, PT, 0x80, 0x8 ;  /* 0x000000000008781c */ /* 0x000fe4000078f070 */
        /* <DEDUP_REMOVED lines=20> */
.L_x_9864:
[----:B------:R-:W-:Y:S01]  /*5110*/  ISETP.NE.AND P5, PT, R12, RZ, PT ;  /* 0x000000ff0c00720c */ /* 0x000fe20003fa5270 */
[----:B------:R-:W0:-:S12]  /*5120*/  LDCU UR4, c[0x0][0x390] ;  /* 0x00007200ff0477ac */ /* 0x000e180008000800 */
[----:B------:R-:W-:Y:S05]  /*5130*/  @P5 BRA `(.L_x_9858) ;  /* 0x00000000004c5947 */ /* 0x000fea0003800000 */
[----:B------:R-:W2:Y:S02]  /*5140*/  LDG.E R2, desc[UR36][R16.64] ;  /* 0x0000002410027981 */ /* 0x000ea4000c1e1900 */
[C---:B--2---:R-:W-:Y:S02]  /*5150*/  PRMT R8, R2.reuse, 0x7773, RZ ;  /* 0x0000777302087816 */ /* 0x044fe400000000ff */
[C---:B------:R-:W-:Y:S02]  /*5160*/  PRMT R4, R2.reuse, 0x7770, RZ ;  /* 0x0000777002047816 */ /* 0x040fe400000000ff */
[C---:B------:R-:W-:Y:S02]  /*5170*/  PRMT R5, R2.reuse, 0x7771, RZ ;  /* 0x0000777102057816 */ /* 0x040fe400000000ff */
[----:B------:R-:W-:Y:S02]  /*5180*/  PRMT R2, R2, 0x7772, RZ ;  /* 0x0000777202027816 */ /* 0x000fe400000000ff */
[----:B------:R-:W-:-:S02]  /*5190*/  PRMT R26, R8, 0x7610, R26 ;  /* 0x00007610081a7816 */ /* 0x000fc4000000001a */
[C---:B------:R-:W-:Y:S02]  /*51a0*/  PRMT R19, R8.reuse, 0x7610, R19 ;  /* 0x0000761008137816 */ /* 0x040fe40000000013 */
[----:B------:R-:W-:Y:S02]  /*51b0*/  PRMT R6, R8, 0x7610, R6 ;  /* 0x0000761008067816 */ /* 0x000fe40000000006 */
[C---:B------:R-:W-:Y:S02]  /*51c0*/  PRMT R25, R2.reuse, 0x7610, R25 ;  /* 0x0000761002197816 */ /* 0x040fe40000000019 */
[C---:B------:R-:W-:Y:S02]  /*51d0*/  PRMT R18, R2.reuse, 0x7610, R18 ;  /* 0x0000761002127816 */ /* 0x040fe40000000012 */
[C---:B------:R-:W-:Y:S02]  /*51e0*/  PRMT R11, R2.reuse, 0x7610, R11 ;  /* 0x00007610020b7816 */ /* 0x040fe4000000000b */
[----:B------:R-:W-:-:S02]  /*51f0*/  PRMT R7, R2, 0x7610, R7 ;  /* 0x0000761002077816 */ /* 0x000fc40000000007 */
[C---:B------:R-:W-:Y:S02]  /*5200*/  PRMT R23, R5.reuse, 0x7610, R23 ;  /* 0x0000761005177816 */ /* 0x040fe40000000017 */
[C---:B------:R-:W-:Y:S02]  /*5210*/  PRMT R13, R5.reuse, 0x7610, R13 ;  /* 0x00007610050d7816 */ /* 0x040fe4000000000d */
[----:B------:R-:W-:Y:S02]  /*5220*/  PRMT R10, R5, 0x7610, R10 ;  /* 0x00007610050a7816 */ /* 0x000fe4000000000a */
[C---:B------:R-:W-:Y:S02]  /*5230*/  PRMT R21, R4.reuse, 0x7610, R21 ;  /* 0x0000761004157816 */ /* 0x040fe40000000015 */
[C---:B------:R-:W-:Y:S02]  /*5240*/  PRMT R14, R4.reuse, 0x7610, R14 ;  /* 0x00007610040e7816 */ /* 0x040fe4000000000e */
[----:B------:R-:W-:Y:S01]  /*5250*/  PRMT R9, R4, 0x7610, R9 ;  /* 0x0000761004097816 */ /* 0x000fe20000000009 */
[----:B------:R-:W-:Y:S06]  /*5260*/  BRA `(.L_x_9859) ;  /* 0x0000003c00ac7947 */ /* 0x000fec0003800000 */
.L_x_9858:
        /* <DEDUP_REMOVED lines=284> */
.L_x_9860:
[----:B------:R-:W-:-:S04]  /*6430*/  LOP3.LUT R5, R2, 0xfffffffc, RZ, 0xc0, !PT ;  /* 0xfffffffc02057812 */ /* 0x000fc800078ec0ff */
[----:B------:R-:W-:-:S04]  /*6440*/  IADD3 R4, P6, PT, R5, R16, RZ ;  /* 0x0000001005047210 */ /* 0x000fc80007fde0ff */
[----:B------:R-:W-:-:S05]  /*6450*/  IADD3.X R5, PT, PT, RZ, R17, RZ, P6, !PT ;  /* 0x00000011ff057210 */ /* 0x000fca00037fe4ff */
[----:B------:R-:W2:Y:S01]  /*6460*/  LDG.E R4, desc[UR36][R4.64] ;  /* 0x0000002404047981 */ /* 0x000ea2000c1e1900 */
[----:B0-----:R-:W-:Y:S02]  /*6470*/  VIADD R3, R41, UR4 ;  /* 0x0000000429037c36 */ /* 0x001fe40008000000 */
        /* <DEDUP_REMOVED lines=9> */
[----:B------:R-:W-:Y:S02]  /*6510*/  PRMT R10, R4, 0x7773, RZ ;  /* 0x00007773040a7816 */ /* 0x000fe400000000ff */
[----:B------:R-:W-:Y:S02]  /*6520*/  PRMT R4, R7, 0x7610, R4 ;  /* 0x0000761007047816 */ /* 0x000fe40000000004 */
[----:B------:R-:W-:-:S02]  /*6530*/  PRMT R5, R8, 0x7610, R5 ;  /* 0x0000761008057816 */ /* 0x000fc40000000005 */
[----:B------:R-:W-:Y:S02]  /*6540*/  PRMT R7, R9, 0x7610, R7 ;  /* 0x0000761009077816 */ /* 0x000fe40000000007 */
[----:B------:R-:W-:Y:S01]  /*6550*/  PRMT R8, R10, 0x7610, R8 ;  /* 0x000076100a087816 */ /* 0x000fe20000000008 */
        /* <DEDUP_REMOVED lines=219> */
.L_x_9861:
        /* <DEDUP_REMOVED lines=237> */
.L_x_9862:
[----:B------:R-:W-:-:S04]  /*81e0*/  LOP3.LUT R13, R13, 0xfffffffc, RZ, 0xc0, !PT ;  /* 0xfffffffc0d0d7812 */ /* 0x000fc800078ec0ff */
[----:B------:R-:W-:-:S04]  /*81f0*/  IADD3 R18, P6, PT, R13, R16, RZ ;  /* 0x000000100d127210 */ /* 0x000fc80007fde0ff */
[----:B------:R-:W-:-:S05]  /*8200*/  IADD3.X R19, PT, PT, RZ, R17, RZ, P6, !PT ;  /* 0x00000011ff137210 */ /* 0x000fca00037fe4ff */
        /* <DEDUP_REMOVED lines=13> */
[----:B------:R-:W-:Y:S01]  /*82e0*/  PRMT R19, R3, 0x7610, R19 ;  /* 0x0000761003137816 */ /* 0x000fe20000000013 */
        /* <DEDUP_REMOVED lines=219> */
.L_x_9863:
        /* <DEDUP_REMOVED lines=8> */
.L_x_9859:
[----:B------:R-:W-:Y:S01]  /*9120*/  LOP3.LUT P5, R4, R4, 0xff, RZ, 0xc0, !PT ;  /* 0x000000ff04047812 */ /* 0x000fe200078ac0ff */
[----:B------:R-:W1:Y:S01]  /*9130*/  LDCU UR5, c[0x0][0x388] ;  /* 0x00007100ff0577ac */ /* 0x000e620008000800 */
[----:B------:R-:W-:Y:S01]  /*9140*/  P2R R24, PR, RZ, 0x1 ;  /* 0x00000001ff187803 */ /* 0x000fe20000000000 */
[----:B0-----:R-:W-:Y:S01]  /*9150*/  IMAD.U32 R40, RZ, RZ, UR4 ;  /* 0x00000004ff287e24 */ /* 0x001fe2000f8e00ff */
[----:B------:R-:W-:Y:S02]  /*9160*/  PLOP3.LUT P4, PT, P4, P5, PT, 0x80, 0x8 ;  /* 0x000000000008781c */ /* 0x000fe4000278b070 */
[----:B------:R-:W-:Y:S02]  /*9170*/  LOP3.LUT P5, R2, R5, 0xff, RZ, 0xc0, !PT ;  /* 0x000000ff05027812 */ /* 0x000fe400078ac0ff */
[----:B------:R-:W-:Y:S02]  /*9180*/  P2R R33, PR, RZ, 0x10 ;  /* 0x00000010ff217803 */ /* 0x000fe40000000000 */
[----:B------:R-:W-:-:S02]  /*9190*/  LOP3.LUT P4, RZ, R20, 0x80, RZ, 0xc0, !PT ;  /* 0x0000008014ff7812 */ /* 0x000fc4000788c0ff */
[----:B------:R-:W-:Y:S02]  /*91a0*/  PLOP3.LUT P3, PT, P3, P5, PT, 0x80, 0x8 ;  /* 0x000000000008781c */ /* 0x000fe40001f6b070 */
[----:B------:R-:W-:Y:S02]  /*91b0*/  P2R R32, PR, RZ, 0x10 ;  /* 0x00000010ff207803 */ /* 0x000fe40000000000 */
[C---:B------:R-:W-:Y:S02]  /*91c0*/  LOP3.LUT P4, RZ, R20.reuse, 0x40, RZ, 0xc0, !PT ;  /* 0x0000004014ff7812 */ /* 0x040fe4000788c0ff */
[----:B------:R-:W-:Y:S01]  /*91d0*/  LOP3.LUT P5, R7, R7, 0xff, RZ, 0xc0, !PT ;  /* 0x000000ff07077812 */ /* 0x000fe200078ac0ff */
[----:B-1----:R-:W-:Y:S01]  /*91e0*/  IMAD.U32 R42, RZ, RZ, UR5 ;  /* 0x00000005ff2a7e24 */ /* 0x002fe2000f8e00ff */
[----:B------:R-:W-:Y:S02]  /*91f0*/  P2R R31, PR, RZ, 0x10 ;  /* 0x00000010ff1f7803 */ /* 0x000fe40000000000 */
[----:B------:R-:W-:-:S02]  /*9200*/  LOP3.LUT P4, RZ, R20, 0x20, RZ, 0xc0, !PT ;  /* 0x0000002014ff7812 */ /* 0x000fc4000788c0ff */
[----:B------:R-:W-:Y:S02]  /*9210*/  PLOP3.LUT P2, PT, P2, P5, PT, 0x80, 0x8 ;  /* 0x000000000008781c */ /* 0x000fe4000174b070 */
[----:B------:R-:W-:Y:S02]  /*9220*/  P2R R30, PR, RZ, 0x10 ;  /* 0x00000010ff1e7803 */ /* 0x000fe40000000000 */
[----:B------:R-:W-:Y:S02]  /*9230*/  LOP3.LUT P4, RZ, R20, 0x10, RZ, 0xc0, !PT ;  /* 0x0000001014ff7812 */ /* 0x000fe4000788c0ff */
[----:B------:R-:W-:Y:S02]  /*9240*/  LOP3.LUT P5, R8, R8, 0xff, RZ, 0xc0, !PT ;  /* 0x000000ff08087812 */ /* 0x000fe400078ac0ff */
[----:B------:R-:W-:Y:S02]  /*9250*/  P2R R29, PR, RZ, 0x10 ;  /* 0x00000010ff1d7803 */ /* 0x000fe40000000000 */
[----:B------:R-:W-:-:S02]  /*9260*/  LOP3.LUT P4, RZ, R20, 0x8, RZ, 0xc0, !PT ;  /* 0x0000000814ff7812 */ /* 0x000fc4000788c0ff */
[----:B------:R-:W-:Y:S02]  /*9270*/  PLOP3.LUT P1, PT, P1, P5, PT, 0x80, 0x8 ;  /* 0x000000000008781c */ /* 0x000fe40000f2b070 */
[C---:B------:R-:W-:Y:S02]  /*9280*/  LOP3.LUT P0, RZ, R20.reuse, 0x1, RZ, 0xc0, !PT ;  /* 0x0000000114ff7812 */ /* 0x040fe4000780c0ff */
[----:B------:R-:W-:Y:S02]  /*9290*/  LOP3.LUT P5, R9, R9, 0xff, RZ, 0xc0, !PT ;  /* 0x000000ff09097812 */ /* 0x000fe400078ac0ff */
[----:B------:R-:W-:Y:S02]  /*92a0*/  P2R R28, PR, RZ, 0x10 ;  /* 0x00000010ff1c7803 */ /* 0x000fe40000000000 */
[----:B------:R-:W-:Y:S02]  /*92b0*/  LOP3.LUT P4, RZ, R20, 0x4, RZ, 0xc0, !PT ;  /* 0x0000000414ff7812 */ /* 0x000fe4000788c0ff */
[----:B------:R-:W-:-:S02]  /*92c0*/  PLOP3.LUT P0, PT, P0, P5, PT, 0x80, 0x8 ;  /* 0x000000000008781c */ /* 0x000fc4000070b070 */
[C---:B------:R-:W-:Y:S02]  /*92d0*/  LOP3.LUT P6, RZ, R20.reuse, 0x400, RZ, 0xc0, !PT ;  /* 0x0000040014ff7812 */ /* 0x040fe400078cc0ff */
[----:B------:R-:W-:Y:S02]  /*92e0*/  P2R R3, PR, RZ, 0x10 ;  /* 0x00000010ff037803 */ /* 0x000fe40000000000 */
[----:B------:R-:W-:Y:S02]  /*92f0*/  LOP3.LUT P4, RZ, R20, 0x2, RZ, 0xc0, !PT ;  /* 0x0000000214ff7812 */ /* 0x000fe4000788c0ff */
[----:B------:R-:W-:Y:S02]  /*9300*/  LOP3.LUT P5, R10, R10, 0xff, RZ, 0xc0, !PT ;  /* 0x000000ff0a0a7812 */ /* 0x000fe400078ac0ff */
[----:B------:R-:W-:Y:S02]  /*9310*/  P2R R27, PR, RZ, 0x40 ;  /* 0x00000040ff1b7803 */ /* 0x000fe40000000000 */
[----:B------:R-:W-:-:S02]  /*9320*/  LOP3.LUT P6, RZ, R20, 0x100, RZ, 0xc0, !PT ;  /* 0x0000010014ff7812 */ /* 0x000fc400078cc0ff */
[----:B------:R-:W-:Y:S02]  /*9330*/  LOP3.LUT R20, R20, 0xfffffffe, RZ, 0xc0, !PT ;  /* 0xfffffffe14147812 */ /* 0x000fe400078ec0ff */
[----:B------:R-:W-:Y:S02]  /*9340*/  PLOP3.LUT P4, PT, P4, P5, PT, 0x80, 0x8 ;  /* 0x000000000008781c */ /* 0x000fe4000278b070 */
[----:B------:R-:W-:Y:S02]  /*9350*/  @P0 LOP3.LUT R20, R20, 0x1, RZ, 0xfc, !PT ;  /* 0x0000000114140812 */ /* 0x000fe400078efcff */
[----:B------:R-:W-:Y:S02]  /*9360*/  LOP3.LUT P5, R11, R11, 0xff, RZ, 0xc0, !PT ;  /* 0x000000ff0b0b7812 */ /* 0x000fe400078ac0ff */
[C---:B------:R-:W-:Y:S02]  /*9370*/  LOP3.LUT P0, RZ, R20.reuse, 0x200, RZ, 0xc0, !PT ;  /* 0x0000020014ff7812 */ /* 0x040fe4000780c0ff */
[----:B------:R-:W-:-:S02]  /*9380*/  LOP3.LUT R20, R20, 0xfffffffd, RZ, 0xc0, !PT ;  /* 0xfffffffd14147812 */ /* 0x000fc400078ec0ff */
[----:B------:R-:W-:-:S03]  /*9390*/  LEA R41, R40, R41, 0x2 ;  /* 0x0000002928297211 */ /* 0x000fc600078e10ff */
[----:B------:R-:W-:Y:S02]  /*93a0*/  @P4 LOP3.LUT R20, R20, 0x2, RZ, 0xfc, !PT ;  /* 0x0000000214144812 */ /* 0x000fe400078efcff */
[----:B------:R-:W-:Y:S02]  /*93b0*/  ISETP.NE.AND P4, PT, R3, RZ, PT ;  /* 0x000000ff0300720c */ /* 0x000fe40003f85270 */
[----:B------:R-:W-:Y:S02]  /*93c0*/  LOP3.LUT R20, R20, 0xfffffffb, RZ, 0xc0, !PT ;  /* 0xfffffffb14147812 */ /* 0x000fe400078ec0ff */
[----:B------:R-:W-:Y:S02]  /*93d0*/  PLOP3.LUT P4, PT, P4, P5, PT, 0x80, 0x8 ;  /* 0x000000000008781c */ /* 0x000fe4000278b070 */
[----:B------:R-:W-:-:S11]  /*93e0*/  LOP3.LUT P5, R6, R6, 0xff, RZ, 0xc0, !PT ;  /* 0x000000ff06067812 */ /* 0x000fd600078ac0ff */
        /* <DEDUP_REMOVED lines=9> */
[----:B------:R-:W-:Y:S01]  /*9480*/  LOP3.LUT P5, R3, R13, 0xff, RZ, 0xc0, !PT ;  /* 0x000000ff0d037812 */ /* 0x000fe200078ac0ff */
[----:B------:R-:W-:-:S10]  /*9490*/  IMAD R13, R40, 0x3, R41 ;  /* 0x00000003280d7824 */ /* 0x000fd400078e0229 */
        /* <DEDUP_REMOVED lines=14> */
[----:B------:R-:W-:-:S04]  /*9580*/  LOP3.LUT P5, R21, R21, 0xff, RZ, 0xc0, !PT ;  /* 0x000000ff15157812 */ /* 0x000fc800078ac0ff */
[----:B------:R-:W-:Y:S02]  /*9590*/  PLOP3.LUT P6, PT, P6, P5, PT, 0x80, 0x8 ;  /* 0x000000000008781c */ /* 0x000fe400037cb070 */
[----:B------:R-:W-:-:S04]  /*95a0*/  LOP3.LUT P5, R23, R23, 0xff, RZ, 0xc0, !PT ;  /* 0x000000ff17177812 */ /* 0x000fc800078ac0ff */
[----:B------:R-:W-:Y:S02]  /*95b0*/  PLOP3.LUT P0, PT, P0, P5, PT, 0x80, 0x8 ;  /* 0x000000000008781c */ /* 0x000fe4000070b070 */
[----:B------:R-:W-:Y:S02]  /*95c0*/  @P4 LOP3.LUT R20, R20, 0x80, RZ, 0xfc, !PT ;  /* 0x0000008014144812 */ /* 0x000fe400078efcff */
[----:B------:R-:W-:Y:S02]  /*95d0*/  LOP3.LUT P5, R25, R25, 0xff, RZ, 0xc0, !PT ;  /* 0x000000ff19197812 */ /* 0x000fe400078ac0ff */
[----:B------:R-:W-:Y:S02]  /*95e0*/  LOP3.LUT R20, R20, 0xfffffeff, RZ, 0xc0, !PT ;  /* 0xfffffeff14147812 */ /* 0x000fe400078ec0ff */
[----:B------:R-:W-:Y:S02]  /*95f0*/  ISETP.NE.AND P4, PT, R33, RZ, PT ;  /* 0x000000ff2100720c */ /* 0x000fe40003f85270 */
[----:B------:R-:W-:-:S02]  /*9600*/  @P6 LOP3.LUT R20, R20, 0x100, RZ, 0xfc, !PT ;  /* 0x0000010014146812 */ /* 0x000fc400078efcff */
[----:B------:R-:W-:Y:S02]  /*9610*/  ISETP.NE.AND P6, PT, R27, RZ, PT ;  /* 0x000000ff1b00720c */ /* 0x000fe40003fc5270 */
[----:B------:R-:W-:Y:S02]  /*9620*/  LOP3.LUT R20, R20, 0xfffffdff, RZ, 0xc0, !PT ;  /* 0xfffffdff14147812 */ /* 0x000fe400078ec0ff */
[----:B------:R-:W-:Y:S02]  /*9630*/  PLOP3.LUT P6, PT, P6, P5, PT, 0x80, 0x8 ;  /* 0x000000000008781c */ /* 0x000fe400037cb070 */
[----:B------:R-:W-:Y:S02]  /*9640*/  @P0 LOP3.LUT R20, R20, 0x200, RZ, 0xfc, !PT ;  /* 0x0000020014140812 */ /* 0x000fe400078efcff */
[----:B------:R-:W-:Y:S02]  /*9650*/  ISETP.NE.AND P0, PT, R24, RZ, PT ;  /* 0x000000ff1800720c */ /* 0x000fe40003f05270 */
[----:B------:R-:W-:-:S02]  /*9660*/  LOP3.LUT P5, R26, R26, 0xff, RZ, 0xc0, !PT ;  /* 0x000000ff1a1a7812 */ /* 0x000fc400078ac0ff */
[----:B------:R-:W-:Y:S02]  /*9670*/  LOP3.LUT R20, R20, 0xfffffbff, RZ, 0xc0, !PT ;  /* 0xfffffbff14147812 */ /* 0x000fe400078ec0ff */
[----:B------:R-:W-:Y:S02]  /*9680*/  PLOP3.LUT P0, PT, P0, P5, PT, 0x80, 0x8 ;  /* 0x000000000008781c */ /* 0x000fe4000070b070 */
[----:B------:R-:W-:Y:S02]  /*9690*/  ISETP.GE.U32.AND P5, PT, R13, R42, PT ;  /* 0x0000002a0d00720c */ /* 0x000fe40003fa6070 */
[----:B------:R-:W-:-:S11]  /*96a0*/  @P6 LOP3.LUT R20, R20, 0x400, RZ, 0xfc, !PT ;  /* 0x0000040014146812 */ /* 0x000fd600078efcff */
[----:B------:R-:W-:Y:S05]  /*96b0*/  @!P5 BRA `(.L_x_9864) ;  /* 0xffffffb80094d947 */ /* 0x000fea000383ffff */
[----:B------:R-:W-:Y:S05]  /*96c0*/  BSYNC.RECONVERGENT B1 ;  /* 0x0000000000017941 */ /* 0x000fea0003800200 */
.L_x_9857:
        /* <DEDUP_REMOVED lines=8> */
[----:B------:R-:W-:Y:S02]  /*9750*/  P2R R12, PR, RZ, 0x40 ;  /* 0x00000040ff0c7803 */ /* 0x000fe40000000000 */
[----:B------:R-:W-:Y:S02]  /*9760*/  SEL R16, RZ, 0x1, !P1 ;  /* 0x00000001ff107807 */ /* 0x000fe40004800000 */
[----:B------:R-:W-:Y:S02]  /*9770*/  ISETP.NE.AND P1, PT, R7, RZ, PT ;  /* 0x000000ff0700720c */ /* 0x000fe40003f25270 */
[----:B------:R-:W-:-:S02]  /*9780*/  P2R R14, PR, RZ, 0x1 ;  /* 0x00000001ff0e7803 */ /* 0x000fc40000000000 */
[C---:B------:R-:W-:Y:S02]  /*9790*/  LOP3.LUT P6, RZ, R20.reuse, 0x2, RZ, 0xc0, !PT ;  /* 0x0000000214ff7812 */ /* 0x040fe400078cc0ff */
[----:B------:R-:W-:Y:S02]  /*97a0*/  LOP3.LUT P0, RZ, R20, 0x8, RZ, 0xc0, !PT ;  /* 0x0000000814ff7812 */ /* 0x000fe4000780c0ff */
[----:B------:R-:W-:Y:S02]  /*97b0*/  SEL R15, RZ, 0x1, !P1 ;  /* 0x00000001ff0f7807 */ /* 0x000fe40004800000 */
[----:B------:R-:W-:Y:S02]  /*97c0*/  ISETP.NE.AND P1, PT, R8, RZ, PT ;  /* 0x000000ff0800720c */ /* 0x000fe40003f25270 */
[----:B------:R-:W-:Y:S02]  /*97d0*/  SEL R29, RZ, 0x1, !P6 ;  /* 0x00000001ff1d7807 */ /* 0x000fe40007000000 */
[----:B------:R-:W-:-:S02]  /*97e0*/  SEL R31, RZ, 0x1, !P0 ;  /* 0x00000001ff1f7807 */ /* 0x000fc40004000000 */
[----:B------:R-:W-:Y:S02]  /*97f0*/  ISETP.NE.AND P6, PT, R12, RZ, PT ;  /* 0x000000ff0c00720c */ /* 0x000fe40003fc5270 */
[----:B------:R-:W-:Y:S02]  /*9800*/  ISETP.NE.AND P0, PT, R14, RZ, PT ;  /* 0x000000ff0e00720c */ /* 0x000fe40003f05270 */
[----:B------:R-:W-:Y:S02]  /*9810*/  SEL R14, RZ, 0x1, !P1 ;  /* 0x00000001ff0e7807 */ /* 0x000fe40004800000 */
[----:B------:R-:W-:Y:S02]  /*9820*/  ISETP.NE.AND P1, PT, R9, RZ, PT ;  /* 0x000000ff0900720c */ /* 0x000fe40003f25270 */
[----:B------:R-:W-:Y:S02]  /*9830*/  SEL R30, RZ, 0x1, !P6 ;  /* 0x00000001ff1e7807 */ /* 0x000fe40007000000 */
[----:B------:R-:W-:-:S02]  /*9840*/  ISETP.NE.AND P6, PT, R13, RZ, PT ;  /* 0x000000ff0d00720c */ /* 0x000fc40003fc5270 */
        /* <DEDUP_REMOVED lines=18> */
[----:B------:R-:W-:Y:S02]  /*9970*/  LOP3.LUT P1, RZ, R20, 0x20, RZ, 0xc0, !PT ;  /* 0x0000002014ff7812 */ /* 0x000fe4000782c0ff */
[----:B------:R-:W-:Y:S02]  /*9980*/  SEL R4, RZ, 0x1, !P2 ;  /* 0x00000001ff047807 */ /* 0x000fe40005000000 */
[----:B------:R-:W-:Y:S02]  /*9990*/  SEL R2, RZ, 0x1, !P1 ;  /* 0x00000001ff027807 */ /* 0x000fe40004800000 */
        /* <DEDUP_REMOVED lines=10> */
[----:B------:R-:W-:Y:S02]  /*9a40*/  ISETP.NE.AND P6, PT, R3, RZ, PT ;  /* 0x000000ff0300720c */ /* 0x000fe40003fc5270 */
[----:B------:R-:W-:Y:S02]  /*9a50*/  ISETP.NE.AND P0, PT, R26, RZ, PT ;  /* 0x000000ff1a00720c */ /* 0x000fe40003f05270 */
[----:B------:R-:W-:Y:S02]  /*9a60*/  PRMT R18, R34, 0x7610, R18 ;  /* 0x0000761022127816 */ /* 0x000fe40000000012 */
[----:B------:R-:W-:Y:S02]  /*9a70*/  PRMT R19, R33, 0x7610, R19 ;  /* 0x0000761021137816 */ /* 0x000fe40000000013 */
[----:B------:R-:W-:-:S02]  /*9a80*/  PRMT R26, R0, 0x7610, R26 ;  /* 0x00007610001a7816 */ /* 0x000fc4000000001a */
[----:B------:R-:W-:Y:S02]  /*9a90*/  PRMT R33, R2, 0x7610, R33 ;  /* 0x0000761002217816 */ /* 0x000fe40000000021 */
[----:B------:R-:W-:Y:S02]  /*9aa0*/  PRMT R34, R4, 0x7610, R34 ;  /* 0x0000761004227816 */ /* 0x000fe40000000022 */
[----:B------:R-:W-:Y:S02]  /*9ab0*/  SEL R21, RZ, 0x1, !P6 ;  /* 0x00000001ff157807 */ /* 0x000fe40007000000 */
[----:B------:R-:W-:Y:S02]  /*9ac0*/  SEL R20, RZ, 0x1, !P5 ;  /* 0x00000001ff147807 */ /* 0x000fe40006800000 */
[----:B------:R-:W-:Y:S02]  /*9ad0*/  SEL R0, RZ, 0x1, !P4 ;  /* 0x00000001ff007807 */ /* 0x000fe40006000000 */
[----:B------:R-:W-:-:S02]  /*9ae0*/  SEL R9, RZ, 0x1, !P3 ;  /* 0x00000001ff097807 */ /* 0x000fc40005800000 */
[----:B------:R-:W-:Y:S02]  /*9af0*/  SEL R8, RZ, 0x1, !P2 ;  /* 0x00000001ff087807 */ /* 0x000fe40005000000 */
[----:B------:R-:W-:Y:S02]  /*9b00*/  SEL R7, RZ, 0x1, !P1 ;  /* 0x00000001ff077807 */ /* 0x000fe40004800000 */
[----:B------:R-:W-:-:S07]  /*9b10*/  SEL R6, RZ, 0x1, !P0 ;  /* 0x00000001ff067807 */ /* 0x000fce0004000000 */
.L_x_9856:
[----:B------:R-:W-:Y:S05]  /*9b20*/  BSYNC.RECONVERGENT B0 ;  /* 0x0000000000007941 */ /* 0x000fea0003800200 */
.L_x_9855:
        /* <DEDUP_REMOVED lines=284> */
.L_x_9868:
[----:B------:R-:W-:Y:S01]  /*acf0*/  SHF.R.U32.HI R16, RZ, 0x2, R16 ;  /* 0x00000002ff107819 */ /* 0x000fe20000011610 */
[----:B------:R-:W-:-:S07]  /*ad00*/  IMAD.MOV.U32 R17, RZ, RZ, RZ ;  /* 0x000000ffff117224 */ /* 0x000fce00078e00ff */
.L_x_9867:
        /* <DEDUP_REMOVED lines=296> */
.L_x_9870:
[----:B------:R-:W-:Y:S02]  /*bf90*/  SHF.R.U32.HI R12, RZ, 0x2, R25 ;  /* 0x00000002ff0c7819 */ /* 0x000fe40000011619 */
[----:B------:R-:W-:-:S07]  /*bfa0*/  MOV R13, RZ ;  /* 0x000000ff000d7202 */ /* 0x000fce0000000f00 */
.L_x_9869:
        /* <DEDUP_REMOVED lines=293> */
.L_x_9872:
[----:B------:R-:W-:Y:S01]  /*d200*/  SHF.R.U32.HI R24, RZ, 0x2, R0 ;  /* 0x00000002ff187819 */ /* 0x000fe20000011600 */
[----:B------:R-:W-:-:S07]  /*d210*/  IMAD.MOV.U32 R25, RZ, RZ, RZ ;  /* 0x000000ffff197224 */ /* 0x000fce00078e00ff */
.L_x_9871:
        /* <DEDUP_REMOVED lines=293> */
.L_x_9874:
[----:B------:R-:W-:Y:S01]  /*e470*/  SHF.R.U32.HI R6, RZ, 0x2, R5 ;  /* 0x00000002ff067819 */ /* 0x000fe20000011605 */
[----:B------:R-:W-:-:S07]  /*e480*/  IMAD.MOV.U32 R7, RZ, RZ, RZ ;  /* 0x000000ffff077224 */ /* 0x000fce00078e00ff */
.L_x_9873:
        /* <DEDUP_REMOVED lines=15> */
.L_x_9866:
[----:B------:R-:W-:Y:S05]  /*e580*/  BSYNC.RECONVERGENT B0 ;  /* 0x0000000000007941 */ /* 0x000fea0003800200 */
.L_x_9865:
        /* <DEDUP_REMOVED lines=76> */
.L_x_9876:
[----:B------:R-:W-:Y:S05]  /*ea50*/  BSYNC.RECONVERGENT B0 ;  /* 0x0000000000007941 */ /* 0x000fea0003800200 */
.L_x_9875:
        /* <DEDUP_REMOVED lines=23> */
[----:B------:R-:W-:-:S13]  /*ebd0*/  PLOP3.LUT P4, PT, P3, P4, PT, 0x80, 0x8 ;  /* 0x000000000008781c */ /* 0x000fda0001f89070 */
.L_x_9836:
[----:B------:R-:W-:Y:S02]  /*ebe0*/  SEL R16, RZ, 0x1, !P4 ;  /* 0x00000001ff107807 */ /* 0x000fe40006000000 */
[----:B------:R-:W-:Y:S02]  /*ebf0*/  SEL R19, RZ, 0x1, !P2 ;  /* 0x00000001ff137807 */ /* 0x000fe40005000000 */
[----:B------:R-:W-:Y:S02]  /*ec00*/  SEL R22, RZ, 0x1, !P0 ;  /* 0x00000001ff167807 */ /* 0x000fe40004000000 */
[----:B------:R-:W-:-:S07]  /*ec10*/  SEL R25, RZ, 0x1, !P1 ;  /* 0x00000001ff197807 */ /* 0x000fce0004800000 */
.L_x_9823:
[----:B------:R-:W-:Y:S05]  /*ec20*/  BSYNC.RECONVERGENT B6 ;  /* 0x0000000000067941 */ /* 0x000fea0003800200 */
.L_x_9822:
        /* <DEDUP_REMOVED lines=24> */
.L_x_9880:
        /* <DEDUP_REMOVED lines=11> */
[----:B------:R-:W-:Y:S01]  /*ee60*/  LOP3.LUT P1, RZ, R22, 0xff, RZ, 0xc0, !PT ;  /* 0x000000ff16ff7812 */ /* 0x000fe2000782c0ff */
[----:B------:R-:W-:Y:S01]  /*ee70*/  IMAD R4, R4, 0x4, R3 ;  /* 0x0000000404047824 */ /* 0x000fe200078e0203 */
[----:B------:R-:W-:Y:S02]  /*ee80*/  LOP3.LUT P2, RZ, R19, 0xff, RZ, 0xc0, !PT ;  /* 0x000000ff13ff7812 */ /* 0x000fe4000784c0ff */
[----:B------:R-:W-:-:S03]  /*ee90*/  LOP3.LUT P4, RZ, R16, 0xff, RZ, 0xc0, !PT ;  /* 0x000000ff10ff7812 */ /* 0x000fc6000788c0ff */
[----:B------:R-:W1:Y:S02]  /*eea0*/  LDS R4, [R4] ;  /* 0x0000000004047984 */ /* 0x000e640000000800 */
[C---:B-1----:R-:W-:Y:S02]  /*eeb0*/  PRMT R6, R4.reuse, 0x7770, RZ ;  /* 0x0000777004067816 */ /* 0x042fe400000000ff */
[C---:B------:R-:W-:Y:S02]  /*eec0*/  PRMT R8, R4.reuse, 0x7772, RZ ;  /* 0x0000777204087816 */ /* 0x040fe400000000ff */
[C---:B0-----:R-:W-:Y:S02]  /*eed0*/  PRMT R9, R4.reuse, 0x7773, RZ ;  /* 0x0000777304097816 */ /* 0x041fe400000000ff */
[----:B------:R-:W-:Y:S02]  /*eee0*/  PRMT R7, R4, 0x7771, RZ ;  /* 0x0000777104077816 */ /* 0x000fe400000000ff */
[----:B------:R-:W-:-:S02]  /*eef0*/  ISETP.NE.AND P0, PT, R6, RZ, P0 ;  /* 0x000000ff0600720c */ /* 0x000fc40000705270 */
[----:B------:R-:W-:Y:S02]  /*ef00*/  ISETP.NE.AND P2, PT, R8, RZ, P2 ;  /* 0x000000ff0800720c */ /* 0x000fe40001745270 */
[----:B------:R-:W-:Y:S02]  /*ef10*/  ISETP.NE.AND P4, PT, R9, RZ, P4 ;  /* 0x000000ff0900720c */ /* 0x000fe40002785270 */
[----:B------:R-:W-:Y:S02]  /*ef20*/  ISETP.NE.AND P1, PT, R7, RZ, P1 ;  /* 0x000000ff0700720c */ /* 0x000fe40000f25270 */
[----:B------:R-:W-:Y:S02]  /*ef30*/  SEL R25, RZ, 0x1, !P0 ;  /* 0x00000001ff197807 */ /* 0x000fe40004000000 */
[----:B------:R-:W-:Y:S02]  /*ef40*/  SEL R19, RZ, 0x1, !P2 ;  /* 0x00000001ff137807 */ /* 0x000fe40005000000 */
[----:B------:R-:W-:-:S02]  /*ef50*/  SEL R16, RZ, 0x1, !P4 ;  /* 0x00000001ff107807 */ /* 0x000fc40006000000 */
[----:B------:R-:W-:Y:S02]  /*ef60*/  SEL R22, RZ, 0x1, !P1 ;  /* 0x00000001ff167807 */ /* 0x000fe40004800000 */
[----:B------:R-:W-:Y:S02]  /*ef70*/  PRMT R4, R19, 0x3340, R16 ;  /* 0x0000334013047816 */ /* 0x000fe40000000010 */
[----:B------:R-:W-:-:S04]  /*ef80*/  PRMT R7, R25, 0x3340, R22 ;  /* 0x0000334019077816 */ /* 0x000fc80000000016 */
[----:B------:R-:W-:-:S05]  /*ef90*/  PRMT R7, R7, 0x5410, R4 ;  /* 0x0000541007077816 */ /* 0x000fca0000000004 */
[----:B------:R1:W-:Y:S02]  /*efa0*/  STS [R2], R7 ;  /* 0x0000000702007388 */ /* 0x0003e40000000800 */
.L_x_9879:
[----:B------:R-:W-:Y:S05]  /*efb0*/  BSYNC.RECONVERGENT B0 ;  /* 0x0000000000007941 */ /* 0x000fea0003800200 */
.L_x_9878:
[----:B------:R-:W-:Y:S01]  /*efc0*/  IMAD.MOV.U32 R4, RZ, RZ, R13 ;  /* 0x000000ffff047224 */ /* 0x000fe200078e000d */
[----:B------:R-:W-:Y:S06]  /*efd0*/  @P3 BRA `(.L_x_9880) ;  /* 0xfffffffc00743947 */ /* 0x000fec000383ffff */
.L_x_9877:
[----:B------:R-:W3:Y:S02]  /*efe0*/  LDCU UR4, c[0x0][0x39c] ;  /* 0x00007380ff0477ac */ /* 0x000ee40008000800 */
[----:B---3--:R-:W-:-:S09]  /*eff0*/  UISETP.NE.AND UP0, UPT, UR4, URZ, UPT ;  /* 0x000000ff0400728c */ /* 0x008fd2000bf05270 */
[----:B------:R-:W-:Y:S05]  /*f000*/  BRA.U !UP0, `(.L_x_9881) ;  /* 0x0000000508647547 */ /* 0x000fea000b800000 */
[----:B------:R-:W3:Y:S02]  /*f010*/  LDC R11, c[0x0][0x360] ;  /* 0x0000d800ff0b7b82 */ /* 0x000ee40000000800 */
[----:B---3--:R-:W-:Y:S02]  /*f020*/  ISETP.GE.U32.AND P0, PT, R11, 0x21, PT ;  /* 0x000000210b00780c */ /* 0x008fe40003f06070 */
[----:B01----:R-:W-:-:S11]  /*f030*/  MOV R2, R11 ;  /* 0x0000000b00027202 */ /* 0x003fd60000000f00 */
[----:B------:R-:W-:Y:S05]  /*f040*/  @!P0 BRA `(.L_x_9882) ;  /* 0x0000000000d08947 */ /* 0x000fea0003800000 */
[----:B------:R-:W0:Y:S01]  /*f050*/  S2UR UR5, SR_CgaCtaId ;  /* 0x00000000000579c3 */ /* 0x000e220000008800 */
[----:B------:R-:W-:Y:S01]  /*f060*/  UMOV UR4, 0x400 ;  /* 0x0000040000047882 */ /* 0x000fe20000000000 */
[----:B------:R-:W-:Y:S01]  /*f070*/  LOP3.LUT R2, R16, 0xffff, RZ, 0xc0, !PT ;  /* 0x0000ffff10027812 */ /* 0x000fe200078ec0ff */
[----:B------:R-:W-:Y:S01]  /*f080*/  UIADD3 UR4, UPT, UPT, UR4, 0x10, URZ ;  /* 0x0000001004047890 */ /* 0x000fe2000fffe0ff */
[----:B------:R-:W-:Y:S02]  /*f090*/  LOP3.LUT R3, R19, 0xffff, RZ, 0xc0, !PT ;  /* 0x0000ffff13037812 */ /* 0x000fe400078ec0ff */
[----:B------:R-:W-:Y:S02]  /*f0a0*/  LOP3.LUT R4, R22, 0xffff, RZ, 0xc0, !PT ;  /* 0x0000ffff16047812 */ /* 0x000fe400078ec0ff */
[----:B------:R-:W-:Y:S02]  /*f0b0*/  LOP3.LUT R7, R25, 0xffff, RZ, 0xc0, !PT ;  /* 0x0000ffff19077812 */ /* 0x000fe400078ec0ff */
[----:B------:R-:W-:Y:S01]  /*f0c0*/  PRMT R3, R3, 0x3340, R2 ;  /* 0x0000334003037816 */ /* 0x000fe20000000002 */
[----:B--2---:R-:W-:Y:S01]  /*f0d0*/  IMAD R2, R0, R11, R5 ;  /* 0x0000000b00027224 */ /* 0x004fe200078e0205 */
[----:B------:R-:W-:-:S02]  /*f0e0*/  PRMT R4, R7, 0x3340, R4 ;  /* 0x0000334007047816 */ /* 0x000fc40000000004 */
[----:B------:R-:W-:Y:S02]  /*f0f0*/  ISETP.GE.U32.AND P0, PT, R11, 0x40, PT ;  /* 0x000000400b00780c */ /* 0x000fe40003f06070 */
[----:B------:R-:W-:Y:S01]  /*f100*/  PRMT R4, R4, 0x5410, R3 ;  /* 0x0000541004047816 */ /* 0x000fe20000000003 */
[----:B0-----:R-:W-:-:S06]  /*f110*/  ULEA UR4, UR5, UR4, 0x18 ;  /* 0x0000000405047291 */ /* 0x001fcc000f8ec0ff */
[----:B------:R-:W-:Y:S01]  /*f120*/  LEA R3, R2, UR4, 0x2 ;  /* 0x0000000402037c11 */ /* 0x000fe2000f8e10ff */
[----:B------:R-:W-:-:S04]  /*f130*/  IMAD.MOV.U32 R2, RZ, RZ, 0x20 ;  /* 0x00000020ff027424 */ /* 0x000fc800078e00ff */
[----:B------:R0:W-:Y:S01]  /*f140*/  STS [R3], R4 ;  /* 0x0000000403007388 */ /* 0x0001e20000000800 */
[----:B------:R-:W-:Y:S05]  /*f150*/  @!P0 BRA `(.L_x_9882) ;  /* 0x00000000008c8947 */ /* 0x000fea0003800000 */
[----:B0-----:R-:W-:-:S07]  /*f160*/  IMAD.MOV.U32 R4, RZ, RZ, R11 ;  /* 0x000000ffff047224 */ /* 0x001fce00078e000b */
.L_x_9885:
        /* <DEDUP_REMOVED lines=9> */
[----:B------:R-:W-:Y:S01]  /*f200*/  IMAD R4, R10, 0x4, R3 ;  /* 0x000000040a047824 */ /* 0x000fe200078e0203 */
[----:B------:R-:W-:Y:S02]  /*f210*/  LOP3.LUT P1, RZ, R25, 0xff, RZ, 0xc0, !PT ;  /* 0x000000ff19ff7812 */ /* 0x000fe4000782c0ff */
[----:B------:R-:W-:Y:S02]  /*f220*/  LOP3.LUT P0, RZ, R22, 0xff, RZ, 0xc0, !PT ;  /* 0x000000ff16ff7812 */ /* 0x000fe4000780c0ff */
[----:B------:R-:W-:Y:S01]  /*f230*/  LOP3.LUT P2, RZ, R19, 0xff, RZ, 0xc0, !PT ;  /* 0x000000ff13ff7812 */ /* 0x000fe2000784c0ff */
[----:B------:R-:W0:Y:S01]  /*f240*/  LDS R4, [R4] ;  /* 0x0000000004047984 */ /* 0x000e220000000800 */
[----:B------:R-:W-:Y:S02]  /*f250*/  LOP3.LUT P3, RZ, R16, 0xff, RZ, 0xc0, !PT ;  /* 0x000000ff10ff7812 */ /* 0x000fe4000786c0ff */
[C---:B0-----:R-:W-:Y:S02]  /*f260*/  PRMT R6, R4.reuse, 0x7770, RZ ;  /* 0x0000777004067816 */ /* 0x041fe400000000ff */
[----:B------:R-:W-:-:S02]  /*f270*/  PRMT R8, R4, 0x7772, RZ ;  /* 0x0000777204087816 */ /* 0x000fc400000000ff */
[C---:B------:R-:W-:Y:S02]  /*f280*/  PRMT R9, R4.reuse, 0x7773, RZ ;  /* 0x0000777304097816 */ /* 0x040fe400000000ff */
[----:B------:R-:W-:Y:S02]  /*f290*/  PRMT R7, R4, 0x7771, RZ ;  /* 0x0000777104077816 */ /* 0x000fe400000000ff */
[----:B------:R-:W-:Y:S02]  /*f2a0*/  ISETP.NE.AND P1, PT, R6, RZ, P1 ;  /* 0x000000ff0600720c */ /* 0x000fe40000f25270 */
[----:B------:R-:W-:Y:S02]  /*f2b0*/  ISETP.NE.AND P2, PT, R8, RZ, P2 ;  /* 0x000000ff0800720c */ /* 0x000fe40001745270 */
[----:B------:R-:W-:Y:S02]  /*f2c0*/  ISETP.NE.AND P3, PT, R9, RZ, P3 ;  /* 0x000000ff0900720c */ /* 0x000fe40001f65270 */
[----:B------:R-:W-:-:S02]  /*f2d0*/  ISETP.NE.AND P0, PT, R7, RZ, P0 ;  /* 0x000000ff0700720c */ /* 0x000fc40000705270 */
[----:B------:R-:W-:Y:S02]  /*f2e0*/  SEL R25, RZ, 0x1, !P1 ;  /* 0x00000001ff197807 */ /* 0x000fe40004800000 */
[----:B------:R-:W-:Y:S02]  /*f2f0*/  SEL R19, RZ, 0x1, !P2 ;  /* 0x00000001ff137807 */ /* 0x000fe40005000000 */
[----:B------:R-:W-:Y:S02]  /*f300*/  SEL R16, RZ, 0x1, !P3 ;  /* 0x00000001ff107807 */ /* 0x000fe40005800000 */
[----:B------:R-:W-:Y:S02]  /*f310*/  SEL R22, RZ, 0x1, !P0 ;  /* 0x00000001ff167807 */ /* 0x000fe40004000000 */
[----:B------:R-:W-:Y:S02]  /*f320*/  PRMT R4, R19, 0x3340, R16 ;  /* 0x0000334013047816 */ /* 0x000fe40000000010 */
[----:B------:R-:W-:-:S04]  /*f330*/  PRMT R7, R25, 0x3340, R22 ;  /* 0x0000334019077816 */ /* 0x000fc80000000016 */
[----:B------:R-:W-:-:S05]  /*f340*/  PRMT R4, R7, 0x5410, R4 ;  /* 0x0000541007047816 */ /* 0x000fca0000000004 */
[----:B------:R0:W-:Y:S02]  /*f350*/  STS [R3], R4 ;  /* 0x0000000403007388 */ /* 0x0001e40000000800 */
.L_x_9884:
[----:B------:R-:W-:Y:S05]  /*f360*/  BSYNC.RECONVERGENT B0 ;  /* 0x0000000000007941 */ /* 0x000fea0003800200 */
.L_x_9883:
[----:B0-----:R-:W-:Y:S01]  /*f370*/  IMAD.MOV.U32 R4, RZ, RZ, R10 ;  /* 0x000000ffff047224 */ /* 0x001fe200078e000a */
[----:B------:R-:W-:Y:S06]  /*f380*/  @P4 BRA `(.L_x_9885) ;  /* 0xfffffffc00784947 */ /* 0x000fec000383ffff */
.L_x_9882:
[----:B------:R-:W-:Y:S01]  /*f390*/  ISETP.GE.U32.AND P0, PT, R2, 0x2, PT ;  /* 0x000000020200780c */ /* 0x000fe20003f06070 */
[----:B------:R-:W-:Y:S05]  /*f3a0*/  WARPSYNC.ALL ;  /* 0x0000000000007948 */ /* 0x000fea0003800000 */
[----:B------:R-:W-:Y:S07]  /*f3b0*/  BAR.SYNC.DEFER_BLOCKING 0x0 ;  /* 0x0000000000007b1d */ /* 0x000fee0000010000 */
[----:B------:R-:W-:Y:S05]  /*f3c0*/  @!P0 BRA `(.L_x_9881) ;  /* 0x0000000000748947 */ /* 0x000fea0003800000 */
[----:B0-----:R-:W-:-:S07]  /*f3d0*/  HFMA2 R3, -RZ, RZ, 0, 5.9604644775390625e-08 ;  /* 0x00000001ff037431 */ /* 0x001fce00000001ff */
.L_x_9886:
[----:B------:R-:W-:Y:S02]  /*f3e0*/  LOP3.LUT R7, R19, 0xffff, RZ, 0xc0, !PT ;  /* 0x0000ffff13077812 */ /* 0x000fe400078ec0ff */
[----:B------:R-:W-:Y:S02]  /*f3f0*/  LOP3.LUT R8, R16, 0xffff, RZ, 0xc0, !PT ;  /* 0x0000ffff10087812 */ /* 0x000fe400078ec0ff */
[----:B------:R-:W-:Y:S02]  /*f400*/  PRMT R7, R7, 0x8880, RZ ;  /* 0x0000888007077816 */ /* 0x000fe400000000ff */
[----:B------:R-:W-:Y:S02]  /*f410*/  LOP3.LUT R4, R25, 0xffff, RZ, 0xc0, !PT ;  /* 0x0000ffff19047812 */ /* 0x000fe400078ec0ff */
[----:B------:R-:W-:Y:S02]  /*f420*/  LOP3.LUT R6, R22, 0xffff, RZ, 0xc0, !PT ;  /* 0x0000ffff16067812 */ /* 0x000fe400078ec0ff */
[----:B------:R-:W-:Y:S01]  /*f430*/  PRMT R10, R8, 0x8880, RZ ;  /* 0x00008880080a7816 */ /* 0x000fe200000000ff */
[----:B------:R-:W-:Y:S01]  /*f440*/  IMAD.MOV.U32 R8, RZ, RZ, R7 ;  /* 0x000000ffff087224 */ /* 0x000fe200078e0007 */
[----:B------:R-:W-:-:S02]  /*f450*/  PRMT R4, R4, 0x8880, RZ ;  /* 0x0000888004047816 */ /* 0x000fc400000000ff */
[----:B------:R-:W-:Y:S02]  /*f460*/  PRMT R6, R6, 0x8880, RZ ;  /* 0x0000888006067816 */ /* 0x000fe400000000ff */
[----:B------:R-:W0:Y:S01]  /*f470*/  SHFL.DOWN PT, R10, R10, R3, 0x1f ;  /* 0x08001f030a0a7589 */ /* 0x000e2200000e0000 */
[----:B------:R-:W-:Y:S02]  /*f480*/  LOP3.LUT P0, RZ, R25, 0xff, RZ, 0xc0, !PT ;  /* 0x000000ff19ff7812 */ /* 0x000fe4000780c0ff */
[----:B------:R-:W-:Y:S01]  /*f490*/  LOP3.LUT P1, RZ, R22, 0xff, RZ, 0xc0, !PT ;  /* 0x000000ff16ff7812 */ /* 0x000fe2000782c0ff */
[----:B------:R-:W1:Y:S01]  /*f4a0*/  SHFL.DOWN PT, R4, R4, R3, 0x1f ;  /* 0x08001f0304047589 */ /* 0x000e6200000e0000 */
[----:B------:R-:W-:Y:S02]  /*f4b0*/  LOP3.LUT P2, RZ, R19, 0xff, RZ, 0xc0, !PT ;  /* 0x000000ff13ff7812 */ /* 0x000fe4000784c0ff */
[----:B------:R-:W-:Y:S01]  /*f4c0*/  LOP3.LUT P3, RZ, R16, 0xff, RZ, 0xc0, !PT ;  /* 0x000000ff10ff7812 */ /* 0x000fe2000786c0ff */
[----:B------:R-:W3:Y:S04]  /*f4d0*/  SHFL.DOWN PT, R6, R6, R3, 0x1f ;  /* 0x08001f0306067589 */ /* 0x000ee800000e0000 */
[----:B------:R4:W5:Y:S02]  /*f4e0*/  SHFL.DOWN PT, R8, R8, R3, 0x1f ;  /* 0x08001f0308087589 */ /* 0x00096400000e0000 */
[----:B----4-:R-:W-:Y:S01]  /*f4f0*/  IMAD.SHL.U32 R3, R3, 0x2, RZ ;  /* 0x0000000203037824 */ /* 0x010fe200078e00ff */
[----:B0-----:R-:W-:-:S04]  /*f500*/  ISETP.NE.AND P3, PT, R10, RZ, P3 ;  /* 0x000000ff0a00720c */ /* 0x001fc80001f65270 */
[----:B------:R-:W-:Y:S02]  /*f510*/  ISETP.GE.AND P4, PT, R3, R2, PT ;  /* 0x000000020300720c */ /* 0x000fe40003f86270 */
[----:B-1----:R-:W-:Y:S02]  /*f520*/  ISETP.NE.AND P0, PT, R4, RZ, P0 ;  /* 0x000000ff0400720c */ /* 0x002fe40000705270 */
[----:B------:R-:W-:Y:S02]  /*f530*/  SEL R16, RZ, 0x1, !P3 ;  /* 0x00000001ff107807 */ /* 0x000fe40005800000 */
[----:B---3--:R-:W-:Y:S02]  /*f540*/  ISETP.NE.AND P1, PT, R6, RZ, P1 ;  /* 0x000000ff0600720c */ /* 0x008fe40000f25270 */
[----:B------:R-:W-:Y:S02]  /*f550*/  SEL R25, RZ, 0x1, !P0 ;  /* 0x00000001ff197807 */ /* 0x000fe40004000000 */
[----:B-----5:R-:W-:-:S02]  /*f560*/  ISETP.NE.AND P2, PT, R8, RZ, P2 ;  /* 0x000000ff0800720c */ /* 0x020fc40001745270 */
[----:B------:R-:W-:Y:S02]  /*f570*/  SEL R22, RZ, 0x1, !P1 ;  /* 0x00000001ff167807 */ /* 0x000fe40004800000 */
[----:B------:R-:W-:Y:S01]  /*f580*/  SEL R19, RZ, 0x1, !P2 ;  /* 0x00000001ff137807 */ /* 0x000fe20005000000 */
[----:B------:R-:W-:Y:S08]  /*f590*/  @!P4 BRA `(.L_x_9886) ;  /* 0xfffffffc0090c947 */ /* 0x000ff0000383ffff */
.L_x_9881:
[----:B------:R-:W3:Y:S01]  /*f5a0*/  LDCU UR9, c[0x0][0x558] ;  /* 0x0000ab00ff0977ac */ /* 0x000ee20008000800 */
[----:B0-----:R-:W0:Y:S01]  /*f5b0*/  S2R R4, SR_CTAID.X ;  /* 0x0000000000047919 */ /* 0x001e220000002500 */
        /* <DEDUP_REMOVED lines=286> */
.L_x_9887:
        /* <DEDUP_REMOVED lines=276> */
.L_x_9888:
        /* <DEDUP_REMOVED lines=276> */
.L_x_9889:
        /* <DEDUP_REMOVED lines=276> */
.L_x_9890:
[----:B------:R-:W0:Y:S01]  /*13b60*/  LDC.64 R8, c[0x0][0x768] ;  /* 0x0001da00ff087b82 */ /* 0x000e220000000a00 */
        /* <DEDUP_REMOVED lines=285> */
.L_x_9892:
        /* <DEDUP_REMOVED lines=276> */
.L_x_9893:
[----:B------:R-:W-:Y:S01]  /*15e80*/  IMAD.MOV.U32 R18, RZ, RZ, RZ ;  /* 0x000000ffff127224 */ /* 0x000fe200078e00ff */
        /* <DEDUP_REMOVED lines=275> */
.L_x_9894:
        /* <DEDUP_REMOVED lines=276> */
.L_x_9895:
        /* <DEDUP_REMOVED lines=27> */
.L_x_9897:
[----:B------:R-:W-:Y:S05]  /*182b0*/  BSYNC.RECONVERGENT B0 ;  /* 0x0000000000007941 */ /* 0x000fea0003800200 */
.L_x_9896:
        /* <DEDUP_REMOVED lines=35> */
.L_x_9899:
[----:B------:R-:W-:Y:S05]  /*184f0*/  BSYNC.RECONVERGENT B0 ;  /* 0x0000000000007941 */ /* 0x000fea0003800200 */
.L_x_9898:
        /* <DEDUP_REMOVED lines=35> */
[----:B------:R-:W-:-:S04]  /*18730*/  ISETP.NE.AND P1, PT, R7, RZ, PT ;  /* 0x000000ff0700720c */ /* 0x000fc80003f25270 */
[----:B------:R-:W-:Y:S02]  /*18740*/  PLOP3.LUT P2, PT, P1, PT, PT, 0x80, 0x8 ;  /* 0x000000000008781c */ /* 0x000fe40000f4f070 */
[----:B------:R-:W-:Y:S02]  /*18750*/  PLOP3.LUT P3, PT, P1, PT, PT, 0x80, 0x8 ;  /* 0x000000000008781c */ /* 0x000fe40000f6f070 */
[----:B------:R-:W-:Y:S01]  /*18760*/  PLOP3.LUT P4, PT, P1, PT, PT, 0x80, 0x8 ;  /* 0x000000000008781c */ /* 0x000fe20000f8f070 */
[----:B0-----:R-:W-:Y:S02]  /*18770*/  IMAD R9, R4, UR7, RZ ;  /* 0x0000000704097c24 */ /* 0x001fe4000f8e02ff */
[----:B-1----:R-:W-:-:S10]  /*18780*/  IMAD R11, R11, UR5, RZ ;  /* 0x000000050b0b7c24 */ /* 0x002fd4000f8e02ff */
.L_x_9904:
[----:B------:R-:W0:Y:S01]  /*18790*/  LDC.64 R6, c[0x0][0x770] ;  /* 0x0001dc00ff067b82 */ /* 0x000e220000000a00 */
[----:B------:R-:W-:-:S04]  /*187a0*/  IMAD.IADD R13, R9, 0x1, R8 ;  /* 0x00000001090d7824 */ /* 0x000fc800078e0208 */
[----:B0-----:R-:W-:-:S05]  /*187b0*/  IMAD.WIDE.U32 R6, R13, 0x4, R6 ;  /* 0x000000040d067825 */ /* 0x001fca00078e0006 */
[----:B------:R-:W2:Y:S04]  /*187c0*/  LDG.E.U8 R13, desc[UR36][R6.64] ;  /* 0x00000024060d7981 */ /* 0x000ea8000c1e1100 */
[----:B------:R-:W3:Y:S04]  /*187d0*/  LDG.E.U8 R4, desc[UR36][R6.64+0x1] ;  /* 0x0000012406047981 */ /* 0x000ee8000c1e1100 */
[----:B------:R-:W4:Y:S04]  /*187e0*/  LDG.E.U8 R10, desc[UR36][R6.64+0x2] ;  /* 0x00000224060a7981 */ /* 0x000f28000c1e1100 */
[----:B------:R-:W5:Y:S01]  /*187f0*/  LDG.E.U8 R12, desc[UR36][R6.64+0x3] ;  /* 0x00000324060c7981 */ /* 0x000f62000c1e1100 */
[----:B------:R-:W-:-:S05]  /*18800*/  IMAD.IADD R8, R11, 0x1, R8 ;  /* 0x000000010b087824 */ /* 0x000fca00078e0208 */
[----:B------:R-:W-:Y:S02]  /*18810*/  ISETP.GE.U32.AND P5, PT, R8, UR8, PT ;  /* 0x0000000808007c0c */ /* 0x000fe4000bfa6070 */
[----:B--2---:R-:W-:Y:S02]  /*18820*/  ISETP.NE.AND P1, PT, R13, RZ, P1 ;  /* 0x000000ff0d00720c */ /* 0x004fe40000f25270 */
[----:B---3--:R-:W-:Y:S02]  /*18830*/  ISETP.NE.AND P2, PT, R4, RZ, P2 ;  /* 0x000000ff0400720c */ /* 0x008fe40001745270 */
[----:B----4-:R-:W-:Y:S02]  /*18840*/  ISETP.NE.AND P3, PT, R10, RZ, P3 ;  /* 0x000000ff0a00720c */ /* 0x010fe40001f65270 */
[----:B-----5:R-:W-:-:S05]  /*18850*/  ISETP.NE.AND P4, PT, R12, RZ, P4 ;  /* 0x000000ff0c00720c */ /* 0x020fca0002785270 */
[----:B------:R-:W-:Y:S08]  /*18860*/  @!P5 BRA `(.L_x_9904) ;  /* 0xfffffffc00c8d947 */ /* 0x000ff0000383ffff */
[----:B------:R-:W-:Y:S05]  /*18870*/  BSYNC.RECONVERGENT B1 ;  /* 0x0000000000017941 */ /* 0x000fea0003800200 */
.L_x_9903:
[----:B------:R-:W-:Y:S02]  /*18880*/  SEL R25, RZ, 0x1, !P1 ;  /* 0x00000001ff197807 */ /* 0x000fe40004800000 */
[----:B------:R-:W-:Y:S02]  /*18890*/  SEL R22, RZ, 0x1, !P2 ;  /* 0x00000001ff167807 */ /* 0x000fe40005000000 */
[----:B------:R-:W-:Y:S02]  /*188a0*/  SEL R19, RZ, 0x1, !P3 ;  /* 0x00000001ff137807 */ /* 0x000fe40005800000 */
[----:B------:R-:W-:Y:S01]  /*188b0*/  SEL R16, RZ, 0x1, !P4 ;  /* 0x00000001ff107807 */ /* 0x000fe20006000000 */
[----:B------:R-:W-:Y:S06]  /*188c0*/  BRA `(.L_x_9902) ;  /* 0x0000000000947947 */ /* 0x000fec0003800000 */
.L_x_9901:
        /* <DEDUP_REMOVED lines=13> */
[----:B------:R-:W-:Y:S02]  /*189a0*/  PLOP3.LUT P2, PT, P1, PT, PT, 0x80, 0x8 ;  /* 0x000000000008781c */ /* 0x000fe40000f4f070 */
[----:B------:R-:W-:Y:S02]  /*189b0*/  PLOP3.LUT P3, PT, P1, PT, PT, 0x80, 0x8 ;  /* 0x000000000008781c */ /* 0x000fe40000f6f070 */
[----:B------:R-:W-:-:S03]  /*189c0*/  PLOP3.LUT P4, PT, P1, PT, PT, 0x80, 0x8 ;  /* 0x000000000008781c */ /* 0x000fc60000f8f070 */
[----:B------:R-:W3:Y:S01]  /*189d0*/  LDC R16, c[0x0][0x364] ;  /* 0x0000d900ff107b82 */ /* 0x000ee20000000800 */
[----:B0-----:R-:W-:-:S09]  /*189e0*/  IMAD R4, R4, UR5, RZ ;  /* 0x0000000504047c24 */ /* 0x001fd2000f8e02ff */
.L_x_9906:
[----:B------:R-:W-:-:S05]  /*189f0*/  IADD3 R6, PT, PT, R4, R11, RZ ;  /* 0x0000000b04067210 */ /* 0x000fca0007ffe0ff */
[----:B-1----:R-:W-:-:S04]  /*18a00*/  IMAD R6, R6, R14, R5 ;  /* 0x0000000e06067224 */ /* 0x002fc800078e0205 */
[----:B--2---:R-:W-:-:S05]  /*18a10*/  IMAD.WIDE.U32 R6, R6, 0x4, R8 ;  /* 0x0000000406067825 */ /* 0x004fca00078e0008 */
[----:B------:R-:W2:Y:S04]  /*18a20*/  LDG.E.U8 R15, desc[UR36][R6.64] ;  /* 0x00000024060f7981 */ /* 0x000ea8000c1e1100 */
[----:B------:R-:W4:Y:S04]  /*18a30*/  LDG.E.U8 R10, desc[UR36][R6.64+0x1] ;  /* 0x00000124060a7981 */ /* 0x000f28000c1e1100 */
[----:B------:R-:W5:Y:S04]  /*18a40*/  LDG.E.U8 R12, desc[UR36][R6.64+0x2] ;  /* 0x00000224060c7981 */ /* 0x000f68000c1e1100 */
[----:B------:R-:W5:Y:S01]  /*18a50*/  LDG.E.U8 R13, desc[UR36][R6.64+0x3] ;  /* 0x00000324060d7981 */ /* 0x000f62000c1e1100 */
[----:B---3--:R-:W-:-:S05]  /*18a60*/  IMAD.IADD R11, R16, 0x1, R11 ;  /* 0x00000001100b7824 */ /* 0x008fca00078e020b */
[----:B------:R-:W-:Y:S02]  /*18a70*/  ISETP.GE.U32.AND P5, PT, R11, UR7, PT ;  /* 0x000000070b007c0c */ /* 0x000fe4000bfa6070 */
[----:B--2---:R-:W-:Y:S02]  /*18a80*/  ISETP.NE.AND P1, PT, R15, RZ, P1 ;  /* 0x000000ff0f00720c */ /* 0x004fe40000f25270 */
[----:B----4-:R-:W-:Y:S02]  /*18a90*/  ISETP.NE.AND P2, PT, R10, RZ, P2 ;  /* 0x000000ff0a00720c */ /* 0x010fe40001745270 */
[----:B-----5:R-:W-:Y:S02]  /*18aa0*/  ISETP.NE.AND P3, PT, R12, RZ, P3 ;  /* 0x000000ff0c00720c */ /* 0x020fe40001f65270 */
[----:B------:R-:W-:-:S05]  /*18ab0*/  ISETP.NE.AND P4, PT, R13, RZ, P4 ;  /* 0x000000ff0d00720c */ /* 0x000fca0002785270 */
[----:B------:R-:W-:Y:S08]  /*18ac0*/  @!P5 BRA `(.L_x_9906) ;  /* 0xfffffffc00c8d947 */ /* 0x000ff0000383ffff */
[----:B------:R-:W-:Y:S05]  /*18ad0*/  BSYNC.RECONVERGENT B1 ;  /* 0x0000000000017941 */ /* 0x000fea0003800200 */
.L_x_9905:
[----:B------:R-:W-:Y:S02]  /*18ae0*/  SEL R25, RZ, 0x1, !P1 ;  /* 0x00000001ff197807 */ /* 0x000fe40004800000 */
[----:B------:R-:W-:Y:S02]  /*18af0*/  SEL R22, RZ, 0x1, !P2 ;  /* 0x00000001ff167807 */ /* 0x000fe40005000000 */
[----:B------:R-:W-:Y:S02]  /*18b00*/  SEL R19, RZ, 0x1, !P3 ;  /* 0x00000001ff137807 */ /* 0x000fe40005800000 */
[----:B------:R-:W-:-:S07]  /*18b10*/  SEL R16, RZ, 0x1, !P4 ;  /* 0x00000001ff107807 */ /* 0x000fce0006000000 */
.L_x_9902:
[----:B------:R-:W-:Y:S05]  /*18b20*/  BSYNC.RECONVERGENT B0 ;  /* 0x0000000000007941 */ /* 0x000fea0003800200 */
.L_x_9900:
        /* <DEDUP_REMOVED lines=17> */
.L_x_9910:
        /* <DEDUP_REMOVED lines=10> */
[----:B------:R-:W-:Y:S02]  /*18ce0*/  LEA R6, R6, UR8, 0x2 ;  /* 0x0000000806067c11 */ /* 0x000fe4000f8e10ff */
[----:B------:R-:W-:Y:S02]  /*18cf0*/  LOP3.LUT P3, RZ, R19, 0xff, RZ, 0xc0, !PT ;  /* 0x000000ff13ff7812 */ /* 0x000fe4000786c0ff */
[----:B------:R-:W-:Y:S02]  /*18d00*/  LOP3.LUT P4, RZ, R16, 0xff, RZ, 0xc0, !PT ;  /* 0x000000ff10ff7812 */ /* 0x000fe4000788c0ff */
[----:B------:R-:W0:Y:S02]  /*18d10*/  LDS R6, [R6] ;  /* 0x0000000006067984 */ /* 0x000e240000000800 */
[----:B0-----:R-:W-:-:S02]  /*18d20*/  PRMT R7, R6, 0x7770, RZ ;  /* 0x0000777006077816 */ /* 0x001fc400000000ff */
[C---:B------:R-:W-:Y:S02]  /*18d30*/  PRMT R9, R6.reuse, 0x7772, RZ ;  /* 0x0000777206097816 */ /* 0x040fe400000000ff */
[C---:B------:R-:W-:Y:S02]  /*18d40*/  PRMT R10, R6.reuse, 0x7773, RZ ;  /* 0x00007773060a7816 */ /* 0x040fe400000000ff */
[----:B------:R-:W-:Y:S02]  /*18d50*/  PRMT R8, R6, 0x7771, RZ ;  /* 0x0000777106087816 */ /* 0x000fe400000000ff */
[----:B------:R-:W-:Y:S02]  /*18d60*/  ISETP.NE.AND P1, PT, R7, RZ, P1 ;  /* 0x000000ff0700720c */ /* 0x000fe40000f25270 */
[----:B------:R-:W-:Y:S02]  /*18d70*/  ISETP.NE.AND P3, PT, R9, RZ, P3 ;  /* 0x000000ff0900720c */ /* 0x000fe40001f65270 */
[----:B------:R-:W-:-:S02]  /*18d80*/  ISETP.NE.AND P4, PT, R10, RZ, P4 ;  /* 0x000000ff0a00720c */ /* 0x000fc40002785270 */
[----:B------:R-:W-:Y:S02]  /*18d90*/  ISETP.NE.AND P2, PT, R8, RZ, P2 ;  /* 0x000000ff0800720c */ /* 0x000fe40001745270 */
[----:B------:R-:W-:Y:S02]  /*18da0*/  SEL R25, RZ, 0x1, !P1 ;  /* 0x00000001ff197807 */ /* 0x000fe40004800000 */
[----:B------:R-:W-:Y:S02]  /*18db0*/  SEL R19, RZ, 0x1, !P3 ;  /* 0x00000001ff137807 */ /* 0x000fe40005800000 */
[----:B------:R-:W-:Y:S02]  /*18dc0*/  SEL R16, RZ, 0x1, !P4 ;  /* 0x00000001ff107807 */ /* 0x000fe40006000000 */
[----:B------:R-:W-:Y:S02]  /*18dd0*/  SEL R22, RZ, 0x1, !P2 ;  /* 0x00000001ff167807 */ /* 0x000fe40005000000 */
[----:B------:R-:W-:-:S02]  /*18de0*/  PRMT R6, R19, 0x3340, R16 ;  /* 0x0000334013067816 */ /* 0x000fc40000000010 */
[----:B------:R-:W-:-:S04]  /*18df0*/  PRMT R7, R25, 0x3340, R22 ;  /* 0x0000334019077816 */ /* 0x000fc80000000016 */
[----:B------:R-:W-:-:S05]  /*18e00*/  PRMT R7, R7, 0x5410, R6 ;  /* 0x0000541007077816 */ /* 0x000fca0000000006 */
[----:B------:R0:W-:Y:S02]  /*18e10*/  STS [R4], R7 ;  /* 0x0000000704007388 */ /* 0x0001e40000000800 */
.L_x_9909:
[----:B------:R-:W-:Y:S05]  /*18e20*/  BSYNC.RECONVERGENT B0 ;  /* 0x0000000000007941 */ /* 0x000fea0003800200 */
.L_x_9908:
[----:B------:R-:W-:-:S03]  /*18e30*/  UISETP.GT.U32.AND UP0, UPT, UR4, 0x3, UPT ;  /* 0x000000030400788c */ /* 0x000fc6000bf04070 */
[----:B------:R-:W-:-:S06]  /*18e40*/  UMOV UR4, UR7 ;  /* 0x0000000700047c82 */ /* 0x000fcc0008000000 */
[----:B------:R-:W-:Y:S05]  /*18e50*/  BRA.U UP0, `(.L_x_9910) ;  /* 0xfffffffd00787547 */ /* 0x000fea000b83ffff */
.L_x_9907:
        /* <DEDUP_REMOVED lines=8> */
[----:B0-----:R-:W-:Y:S01]  /*18ee0*/  LOP3.LUT R7, R19, 0xffff, RZ, 0xc0, !PT ;  /* 0x0000ffff13077812 */ /* 0x001fe200078ec0ff */
        /* <DEDUP_REMOVED lines=8> */
[----:B------:R-:W-:-:S07]  /*18f70*/  IMAD.U32 R0, RZ, RZ, UR5 ;  /* 0x00000005ff007e24 */ /* 0x000fce000f8e00ff */
.L_x_9915:
        /* <DEDUP_REMOVED lines=16> */
[C---:B-1----:R-:W-:Y:S02]  /*19080*/  PRMT R9, R0.reuse, 0x7773, RZ ;  /* 0x0000777300097816 */ /* 0x042fe400000000ff */
        /* <DEDUP_REMOVED lines=13> */
.L_x_9914:
[----:B------:R-:W-:Y:S05]  /*19160*/  BSYNC.RECONVERGENT B0 ;  /* 0x0000000000007941 */ /* 0x000fea0003800200 */
.L_x_9913:
[----:B------:R-:W-:Y:S01]  /*19170*/  MOV R0, R10 ;  /* 0x0000000a00007202 */ /* 0x000fe20000000f00 */
[----:B------:R-:W-:Y:S06]  /*19180*/  @P5 BRA `(.L_x_9915) ;  /* 0xfffffffc007c5947 */ /* 0x000fec000383ffff */
.L_x_9912:
[----:B------:R-:W-:Y:S01]  /*19190*/  BAR.SYNC.DEFER_BLOCKING 0x0 ;  /* 0x0000000000007b1d */ /* 0x000fe20000010000 */
[----:B------:R-:W-:-:S09]  /*191a0*/  UISETP.GE.U32.AND UP0, UPT, UR4, 0x2, UPT ;  /* 0x000000020400788c */ /* 0x000fd2000bf06070 */
[----:B------:R-:W-:Y:S05]  /*191b0*/  BRA.U !UP0, `(.L_x_9911) ;  /* 0x0000000108787547 */ /* 0x000fea000b800000 */
[----:B------:R-:W-:-:S07]  /*191c0*/  IMAD.MOV.U32 R0, RZ, RZ, 0x1 ;  /* 0x00000001ff007424 */ /* 0x000fce00078e00ff */
.L_x_9916:
[----:B01----:R-:W-:Y:S02]  /*191d0*/  LOP3.LUT R4, R25, 0xffff, RZ, 0xc0, !PT ;  /* 0x0000ffff19047812 */ /* 0x003fe400078ec0ff */
[----:B------:R-:W-:Y:S02]  /*191e0*/  LOP3.LUT R5, R22, 0xffff, RZ, 0xc0, !PT ;  /* 0x0000ffff16057812 */ /* 0x000fe400078ec0ff */
[----:B------:R-:W-:Y:S02]  /*191f0*/  LOP3.LUT R7, R16, 0xffff, RZ, 0xc0, !PT ;  /* 0x0000ffff10077812 */ /* 0x000fe400078ec0ff */
[----:B------:R-:W-:Y:S02]  /*19200*/  PRMT R4, R4, 0x8880, RZ ;  /* 0x0000888004047816 */ /* 0x000fe400000000ff */
[----:B------:R-:W-:Y:S02]  /*19210*/  PRMT R8, R5, 0x8880, RZ ;  /* 0x0000888005087816 */ /* 0x000fe400000000ff */
[----:B------:R-:W-:Y:S01]  /*19220*/  LOP3.LUT R6, R19, 0xffff, RZ, 0xc0, !PT ;  /* 0x0000ffff13067812 */ /* 0x000fe200078ec0ff */
[----:B------:R-:W-:Y:S01]  /*19230*/  IMAD.MOV.U32 R5, RZ, RZ, R4 ;  /* 0x000000ffff057224 */ /* 0x000fe200078e0004 */
[----:B------:R-:W-:Y:S01]  /*19240*/  PRMT R11, R7, 0x8880, RZ ;  /* 0x00008880070b7816 */ /* 0x000fe200000000ff */
[----:B------:R-:W-:Y:S01]  /*19250*/  IMAD.MOV.U32 R7, RZ, RZ, R8 ;  /* 0x000000ffff077224 */ /* 0x000fe200078e0008 */
[----:B------:R-:W-:-:S02]  /*19260*/  PRMT R9, R6, 0x8880, RZ ;  /* 0x0000888006097816 */ /* 0x000fc400000000ff */
[----:B------:R-:W-:Y:S01]  /*19270*/  LOP3.LUT P2, RZ, R25, 0xff, RZ, 0xc0, !PT ;  /* 0x000000ff19ff7812 */ /* 0x000fe2000784c0ff */
[----:B------:R-:W0:Y:S01]  /*19280*/  SHFL.DOWN PT, R5, R5, R0, 0x1f ;  /* 0x08001f0005057589 */ /* 0x000e2200000e0000 */
[----:B------:R-:W-:Y:S02]  /*19290*/  LOP3.LUT P3, RZ, R22, 0xff, RZ, 0xc0, !PT ;  /* 0x000000ff16ff7812 */ /* 0x000fe4000786c0ff */
[----:B------:R-:W-:Y:S01]  /*192a0*/  LOP3.LUT P4, RZ, R19, 0xff, RZ, 0xc0, !PT ;  /* 0x000000ff13ff7812 */ /* 0x000fe2000788c0ff */
[----:B------:R-:W1:Y:S01]  /*192b0*/  SHFL.DOWN PT, R7, R7, R0, 0x1f ;  /* 0x08001f0007077589 */ /* 0x000e6200000e0000 */
[----:B------:R-:W-:-:S03]  /*192c0*/  LOP3.LUT P1, RZ, R16, 0xff, RZ, 0xc0, !PT ;  /* 0x000000ff10ff7812 */ /* 0x000fc6000782c0ff */
[----:B------:R-:W2:Y:S04]  /*192d0*/  SHFL.DOWN PT, R9, R9, R0, 0x1f ;  /* 0x08001f0009097589 */ /* 0x000ea800000e0000 */
[----:B------:R3:W4:Y:S02]  /*192e0*/  SHFL.DOWN PT, R11, R11, R0, 0x1f ;  /* 0x08001f000b0b7589 */ /* 0x00072400000e0000 */
[----:B---3--:R-:W-:Y:S01]  /*192f0*/  IMAD.SHL.U32 R0, R0, 0x2, RZ ;  /* 0x0000000200007824 */ /* 0x008fe200078e00ff */
[----:B0-----:R-:W-:-:S04]  /*19300*/  ISETP.NE.AND P2, PT, R5, RZ, P2 ;  /* 0x000000ff0500720c */ /* 0x001fc80001745270 */
[----:B------:R-:W-:Y:S02]  /*19310*/  ISETP.GE.AND P5, PT, R0, UR4, PT ;  /* 0x0000000400007c0c */ /* 0x000fe4000bfa6270 */
[----:B-1----:R-:W-:Y:S02]  /*19320*/  ISETP.NE.AND P3, PT, R7, RZ, P3 ;  /* 0x000000ff0700720c */ /* 0x002fe40001f65270 */
[----:B------:R-:W-:Y:S02]  /*19330*/  SEL R25, RZ, 0x1, !P2 ;  /* 0x00000001ff197807 */ /* 0x000fe40005000000 */
[----:B--2---:R-:W-:Y:S02]  /*19340*/  ISETP.NE.AND P4, PT, R9, RZ, P4 ;  /* 0x000000ff0900720c */ /* 0x004fe40002785270 */
[----:B------:R-:W-:Y:S02]  /*19350*/  SEL R22, RZ, 0x1, !P3 ;  /* 0x00000001ff167807 */ /* 0x000fe40005800000 */
[----:B----4-:R-:W-:-:S02]  /*19360*/  ISETP.NE.AND P1, PT, R11, RZ, P1 ;  /* 0x000000ff0b00720c */ /* 0x010fc40000f25270 */
[----:B------:R-:W-:Y:S02]  /*19370*/  SEL R19, RZ, 0x1, !P4 ;  /* 0x00000001ff137807 */ /* 0x000fe40006000000 */
[----:B------:R-:W-:Y:S01]  /*19380*/  SEL R16, RZ, 0x1, !P1 ;  /* 0x00000001ff107807 */ /* 0x000fe20004800000 */
[----:B------:R-:W-:Y:S08]  /*19390*/  @!P5 BRA `(.L_x_9916) ;  /* 0xfffffffc008cd947 */ /* 0x000ff0000383ffff */
.L_x_9911:
        /* <DEDUP_REMOVED lines=12> */
[----:B01----:R-:W-:Y:S01]  /*19460*/  IADD3 R4, P2, PT, R23, UR4, RZ ;  /* 0x0000000417047c10 */ /* 0x003fe2000ff5e0ff */
[----:B------:R-:W-:-:S02]  /*19470*/  IMAD.X R7, RZ, RZ, UR5, P0 ;  /* 0x00000005ff077e24 */ /* 0x000fc400080e06ff */
[----:B------:R-:W-:Y:S01]  /*19480*/  IMAD.X R9, RZ, RZ, UR5, P3 ;  /* 0x00000005ff097e24 */ /* 0x000fe200098e06ff */
[----:B------:R-:W-:Y:S01]  /*19490*/  IADD3.X R5, PT, PT, RZ, UR5, RZ, P2, !PT ;  /* 0x00000005ff057c10 */ /* 0x000fe200097fe4ff */
[----:B------:R-:W2:Y:S04]  /*194a0*/  @P4 LDG.E.U8 R12, desc[UR36][R2.64] ;  /* 0x00000024020c4981 */ /* 0x000ea8000c1e1100 */
[----:B------:R-:W3:Y:S04]  /*194b0*/  @P4 LDG.E.U8 R10, desc[UR36][R4.64] ;  /* 0x00000024040a4981 */ /* 0x000ee8000c1e1100 */
[----:B------:R-:W4:Y:S04]  /*194c0*/  @P4 LDG.E.U8 R0, desc[UR36][R8.64] ;  /* 0x0000002408004981 */ /* 0x000f28000c1e1100 */
[----:B------:R-:W5:Y:S01]  /*194d0*/  @P4 LDG.E.U8 R11, desc[UR36][R6.64] ;  /* 0x00000024060b4981 */ /* 0x000f62000c1e1100 */
[----:B------:R-:W0:Y:S01]  /*194e0*/  LDCU.U8 UR4, c[0x0][0x789] ;  /* 0x0000f120ff0477ac */ /* 0x000e220008000000 */
[----:B------:R-:W-:-:S02]  /*194f0*/  @P4 LOP3.LUT P0, RZ, R19, 0xff, RZ, 0xc0, !PT ;  /* 0x000000ff13ff4812 */ /* 0x000fc4000780c0ff */
[----:B------:R-:W-:Y:S02]  /*19500*/  @P4 LOP3.LUT P3, RZ, R22, 0xff, RZ, 0xc0, !PT ;  /* 0x000000ff16ff4812 */ /* 0x000fe4000786c0ff */
[----:B------:R-:W-:Y:S02]  /*19510*/  @P4 LOP3.LUT P2, RZ, R25, 0xff, RZ, 0xc0, !PT ;  /* 0x000000ff19ff4812 */ /* 0x000fe4000784c0ff */
[----:B------:R-:W-:Y:S01]  /*19520*/  @P4 LOP3.LUT P1, RZ, R16, 0xff, RZ, 0xc0, !PT ;  /* 0x000000ff10ff4812 */ /* 0x000fe2000782c0ff */
[----:B0-----:R-:W-:Y:S01]  /*19530*/  UISETP.NE.AND UP0, UPT, UR4, URZ, UPT ;  /* 0x000000ff0400728c */ /* 0x001fe2000bf05270 */
[----:B--2---:R-:W-:Y:S02]  /*19540*/  @P4 ISETP.NE.AND P0, PT, R12, RZ, P0 ;  /* 0x000000ff0c00420c */ /* 0x004fe40000705270 */
[----:B---3--:R-:W-:Y:S02]  /*19550*/  @P4 ISETP.NE.AND P3, PT, R10, RZ, P3 ;  /* 0x000000ff0a00420c */ /* 0x008fe40001f65270 */
[----:B----4-:R-:W-:-:S02]  /*19560*/  @P4 ISETP.NE.AND P2, PT, R0, RZ, P2 ;  /* 0x000000ff0000420c */ /* 0x010fc40001745270 */
[----:B------:R-:W-:Y:S02]  /*19570*/  @P4 SEL R10, RZ, 0x1, !P3 ;  /* 0x00000001ff0a4807 */ /* 0x000fe40005800000 */
[----:B-----5:R-:W-:Y:S02]  /*19580*/  @P4 ISETP.NE.AND P1, PT, R11, RZ, P1 ;  /* 0x000000ff0b00420c */ /* 0x020fe40000f25270 */
[----:B------:R-:W-:Y:S02]  /*19590*/  @P4 SEL R11, RZ, 0x1, !P0 ;  /* 0x00000001ff0b4807 */ /* 0x000fe40004000000 */
[----:B------:R-:W-:Y:S02]  /*195a0*/  @P4 SEL R0, RZ, 0x1, !P2 ;  /* 0x00000001ff004807 */ /* 0x000fe40005000000 */
[----:B------:R-:W-:Y:S02]  /*195b0*/  @P4 SEL R12, RZ, 0x1, !P1 ;  /* 0x00000001ff0c4807 */ /* 0x000fe40004800000 */
[----:B------:R-:W-:-:S02]  /*195c0*/  @P4 PRMT R19, R11, 0x7610, R19 ;  /* 0x000076100b134816 */ /* 0x000fc40000000013 */
[----:B------:R-:W-:Y:S02]  /*195d0*/  @P4 PRMT R22, R10, 0x7610, R22 ;  /* 0x000076100a164816 */ /* 0x000fe40000000016 */
[----:B------:R-:W-:Y:S02]  /*195e0*/  @P4 PRMT R25, R0, 0x7610, R25 ;  /* 0x0000761000194816 */ /* 0x000fe40000000019 */
[----:B------:R-:W-:Y:S01]  /*195f0*/  @P4 PRMT R16, R12, 0x7610, R16 ;  /* 0x000076100c104816 */ /* 0x000fe20000000010 */
[----:B------:R-:W-:Y:S06]  /*19600*/  BRA.U UP0, `(.L_x_9918) ;  /* 0x0000000100347547 */ /* 0x000fec000b800000 */
        /* <DEDUP_REMOVED lines=13> */
.L_x_9918:
        /* <DEDUP_REMOVED lines=19> */
.L_x_9919:
        /* <DEDUP_REMOVED lines=25> */
.L_x_9920:
        /* <DEDUP_REMOVED lines=25> */
.L_x_9921:
        /* <DEDUP_REMOVED lines=25> */
.L_x_9922:
[----:B------:R-:W0:Y:S01]  /*19cc0*/  LDCU.64 UR4, c[0x0][0x758] ;  /* 0x0000eb00ff0477ac */ /* 0x000e220008000a00 */
[----:B------:R-:W-:-:S04]  /*19cd0*/  LOP3.LUT P1, RZ, R16, 0xff, RZ, 0xc0, !PT ;  /* 0x000000ff10ff7812 */ /* 0x000fc8000782c0ff */
[----:B------:R-:W-:Y:S02]  /*19ce0*/  SEL R5, RZ, 0x1, !P1 ;  /* 0x00000001ff057807 */ /* 0x000fe40004800000 */
[----:B0-----:R-:W-:-:S04]  /*19cf0*/  IADD3 R2, P0, PT, R17, UR4, RZ ;  /* 0x0000000411027c10 */ /* 0x001fc8000ff1e0ff */
[----:B------:R-:W-:-:S05]  /*19d00*/  IADD3.X R3, PT, PT, RZ, UR5, RZ, P0, !PT ;  /* 0x00000005ff037c10 */ /* 0x000fca00087fe4ff */
[----:B------:R-:W-:Y:S01]  /*19d10*/  STG.E.U8 desc[UR36][R2.64], R5 ;  /* 0x0000000502007986 */ /* 0x000fe2000c101124 */
[----:B------:R-:W-:Y:S05]  /*19d20*/  EXIT ;  /* 0x000000000000794d */ /* 0x000fea0003800000 */
.L_x_9917:
[----:B------:R-:W2:Y:S01]  /*19d30*/  LDCU.U8 UR4, c[0x0][0x788] ;  /* 0x0000f100ff0477ac */ /* 0x000ea20008000000 */
[----:B------:R-:W3:Y:S01]  /*19d40*/  LDCU.U8 UR5, c[0x0][0x789] ;  /* 0x0000f120ff0577ac */ /* 0x000ee20008000000 */
[----:B--2---:R-:W-:Y:S02]  /*19d50*/  UISETP.NE.AND UP1, UPT, UR4, URZ, UPT ;  /* 0x000000ff0400728c */ /* 0x004fe4000bf25270 */
[----:B---3--:R-:W-:-:S07]  /*19d60*/  UISETP.NE.AND UP0, UPT, UR5, URZ, UPT ;  /* 0x000000ff0500728c */ /* 0x008fce000bf05270 */
[----:B------:R-:W-:Y:S05]  /*19d70*/  BRA.U !UP1, `(.L_x_9923) ;  /* 0x0000000109407547 */ /* 0x000fea000b800000 */
[----:B------:R-:W2:Y:S04]  /*19d80*/  LDG.E.U8 R6, desc[UR36][R2.64] ;  /* 0x0000002402067981 */ /* 0x000ea8000c1e1100 */
[----:B------:R-:W3:Y:S04]  /*19d90*/  LDG.E.U8 R0, desc[UR36][R2.64+0x1] ;  /* 0x0000012402007981 */ /* 0x000ee8000c1e1100 */
[----:B01----:R-:W4:Y:S04]  /*19da0*/  LDG.E.U8 R4, desc[UR36][R2.64+0x2] ;  /* 0x0000022402047981 */ /* 0x003f28000c1e1100 */
[----:B------:R-:W5:Y:S01]  /*19db0*/  LDG.E.U8 R5, desc[UR36][R2.64+0x3] ;  /* 0x0000032402057981 */ /* 0x000f62000c1e1100 */
[----:B------:R-:W-:-:S02]  /*19dc0*/  LOP3.LUT P0, RZ, R25, 0xff, RZ, 0xc0, !PT ;  /* 0x000000ff19ff7812 */ /* 0x000fc4000780c0ff */
[----:B------:R-:W-:Y:S02]  /*19dd0*/  LOP3.LUT P1, RZ, R22, 0xff, RZ, 0xc0, !PT ;  /* 0x000000ff16ff7812 */ /* 0x000fe4000782c0ff */
[----:B------:R-:W-:Y:S02]  /*19de0*/  LOP3.LUT P2, RZ, R19, 0xff, RZ, 0xc0, !PT ;  /* 0x000000ff13ff7812 */ /* 0x000fe4000784c0ff */
[----:B------:R-:W-:Y:S02]  /*19df0*/  LOP3.LUT P3, RZ, R16, 0xff, RZ, 0xc0, !PT ;  /* 0x000000ff10ff7812 */ /* 0x000fe4000786c0ff */
[----:B--2---:R-:W-:Y:S02]  /*19e00*/  ISETP.NE.AND P0, PT, R6, RZ, P0 ;  /* 0x000000ff0600720c */ /* 0x004fe40000705270 */
[----:B---3--:R-:W-:Y:S02]  /*19e10*/  ISETP.NE.AND P1, PT, R0, RZ, P1 ;  /* 0x000000ff0000720c */ /* 0x008fe40000f25270 */
[----:B------:R-:W-:-:S02]  /*19e20*/  SEL R25, RZ, 0x1, !P0 ;  /* 0x00000001ff197807 */ /* 0x000fc40004000000 */
[----:B----4-:R-:W-:Y:S02]  /*19e30*/  ISETP.NE.AND P2, PT, R4, RZ, P2 ;  /* 0x000000ff0400720c */ /* 0x010fe40001745270 */
[----:B------:R-:W-:Y:S02]  /*19e40*/  SEL R22, RZ, 0x1, !P1 ;  /* 0x00000001ff167807 */ /* 0x000fe40004800000 */
[----:B-----5:R-:W-:Y:S02]  /*19e50*/  ISETP.NE.AND P3, PT, R5, RZ, P3 ;  /* 0x000000ff0500720c */ /* 0x020fe40001f65270 */
[----:B------:R-:W-:Y:S02]  /*19e60*/  SEL R19, RZ, 0x1, !P2 ;  /* 0x00000001ff137807 */ /* 0x000fe40005000000 */
[----:B------:R-:W-:-:S09]  /*19e70*/  SEL R16, RZ, 0x1, !P3 ;  /* 0x00000001ff107807 */ /* 0x000fd20005800000 */
.L_x_9923:
[----:B------:R-:W-:Y:S05]  /*19e80*/  BRA.U !UP0, `(.L_x_9924) ;  /* 0x0000000508947547 */ /* 0x000fea000b800000 */
[----:B------:R-:W2:Y:S02]  /*19e90*/  LDCU UR4, c[0x0][0x78c] ;  /* 0x0000f180ff0477ac */ /* 0x000ea40008000800 */
[----:B--2---:R-:W-:-:S09]  /*19ea0*/  UISETP.NE.AND UP0, UPT, UR4, 0x1, UPT ;  /* 0x000000010400788c */ /* 0x004fd2000bf05270 */
[----:B------:R-:W-:Y:S05]  /*19eb0*/  BRA.U !UP0, `(.L_x_9925) ;  /* 0x0000000108407547 */ /* 0x000fea000b800000 */
        /* <DEDUP_REMOVED lines=16> */
.L_x_9925:
        /* <DEDUP_REMOVED lines=17> */
[----:B01----:R-:W-:Y:S01]  /*1a0d0*/  IMAD.U32 R4, RZ, RZ, UR4 ;  /* 0x00000004ff047e24 */ /* 0x003fe2000f8e00ff */
[----:B------:R-:W-:Y:S01]  /*1a0e0*/  MOV R5, UR5 ;  /* 0x0000000500057c02 */ /* 0x000fe20008000f00 */
[----:B----4-:R-:W-:-:S02]  /*1a0f0*/  IMAD.U32 R6, RZ, RZ, UR6 ;  /* 0x00000006ff067e24 */ /* 0x010fc4000f8e00ff */
[----:B------:R-:W-:Y:S02]  /*1a100*/  IMAD.U32 R7, RZ, RZ, UR7 ;  /* 0x00000007ff077e24 */ /* 0x000fe4000f8e00ff */
[----:B-----5:R-:W-:Y:S02]  /*1a110*/  IMAD.U32 R10, RZ, RZ, UR8 ;  /* 0x00000008ff0a7e24 */ /* 0x020fe4000f8e00ff */
[----:B--2---:R-:W-:-:S07]  /*1a120*/  IMAD.U32 R11, RZ, RZ, UR9 ;  /* 0x00000009ff0b7e24 */ /* 0x004fce000f8e00ff */
[----:B------:R-:W-:-:S07]  /*1a130*/  LEPC R20, `(.L_x_9926) ;  /* 0x000000001014794e */ /* 0x000fce0000000000 */
[----:B---3--:R-:W-:Y:S05]  /*1a140*/  CALL.ABS.NOINC R2 ;  /* 0x0000000002007343 */ /* 0x008fea0003c00000 */
.L_x_9926:
        /* <DEDUP_REMOVED lines=19> */
[----:B----4-:R-:W-:Y:S01]  /*1a280*/  IMAD.U32 R6, RZ, RZ, UR6 ;  /* 0x00000006ff067e24 */ /* 0x010fe2000f8e00ff */
[----:B------:R-:W-:Y:S01]  /*1a290*/  MOV R7, UR7 ;  /* 0x0000000700077c02 */ /* 0x000fe20008000f00 */
[----:B-----5:R-:W-:Y:S02]  /*1a2a0*/  IMAD.U32 R10, RZ, RZ, UR8 ;  /* 0x00000008ff0a7e24 */ /* 0x020fe4000f8e00ff */
[----:B--2---:R-:W-:-:S07]  /*1a2b0*/  IMAD.U32 R11, RZ, RZ, UR9 ;  /* 0x00000009ff0b7e24 */ /* 0x004fce000f8e00ff */
[----:B------:R-:W-:-:S07]  /*1a2c0*/  LEPC R20, `(.L_x_9927) ;  /* 0x000000001014794e */ /* 0x000fce0000000000 */
[----:B---3--:R-:W-:Y:S05]  /*1a2d0*/  CALL.ABS.NOINC R2 ;  /* 0x0000000002007343 */ /* 0x008fea0003c00000 */
.L_x_9927:
[----:B------:R-:W2:Y:S01]  /*1a2e0*/  LDCU.64 UR4, c[0x0][0x758] ;  /* 0x0000eb00ff0477ac */ /* 0x000ea20008000a00 */
[----:B------:R-:W-:-:S04]  /*1a2f0*/  LOP3.LUT P0, RZ, R19, 0xff, RZ, 0xc0, !PT ;  /* 0x000000ff13ff7812 */ /* 0x000fc8000780c0ff */
[----:B------:R-:W-:Y:S02]  /*1a300*/  SEL R3, RZ, 0x1, !P0 ;  /* 0x00000001ff037807 */ /* 0x000fe40004000000 */
[----:B--2---:R-:W-:Y:S01]  /*1a310*/  IADD3 R18, P1, PT, R18, UR4, RZ ;  /* 0x0000000412127c10 */ /* 0x004fe2000ff3e0ff */
[----:B------:R-:W2:Y:S03]  /*1a320*/  LDCU UR4, c[0x0][0x78c] ;  /* 0x0000f180ff0477ac */ /* 0x000ea60008000800 */
[----:B------:R-:W-:-:S05]  /*1a330*/  IADD3.X R19, PT, PT, RZ, UR5, RZ, P1, !PT ;  /* 0x00000005ff137c10 */ /* 0x000fca0008ffe4ff */
        /* <DEDUP_REMOVED lines=19> */
.L_x_9928:
[----:B------:R-:W2:Y:S01]  /*1a470*/  LDCU.64 UR4, c[0x0][0x758] ;  /* 0x0000eb00ff0477ac */ /* 0x000ea20008000a00 */
[----:B------:R-:W-:-:S04]  /*1a480*/  LOP3.LUT P0, RZ, R16, 0xff, RZ, 0xc0, !PT ;  /* 0x000000ff10ff7812 */ /* 0x000fc8000780c0ff */
[----:B------:R-:W-:Y:S02]  /*1a490*/  SEL R5, RZ, 0x1, !P0 ;  /* 0x00000001ff057807 */ /* 0x000fe40004000000 */
[----:B--2---:R-:W-:-:S05]  /*1a4a0*/  IADD3 R2, P1, PT, R17, UR4, RZ ;  /* 0x0000000411027c10 */ /* 0x004fca000ff3e0ff */
[----:B------:R-:W-:-:S05]  /*1a4b0*/  IMAD.X R3, RZ, RZ, UR5, P1 ;  /* 0x00000005ff037e24 */ /* 0x000fca00088e06ff */
[----:B------:R-:W-:Y:S01]  /*1a4c0*/  STG.E.U8 desc[UR36][R2.64], R5 ;  /* 0x0000000502007986 */ /* 0x000fe2000c101124 */
[----:B------:R-:W-:Y:S05]  /*1a4d0*/  EXIT ;  /* 0x000000000000794d */ /* 0x000fea0003800000 */
.L_x_9924:
[----:B------:R-:W-:Y:S04]  /*1a4e0*/  STG.E.U8 desc[UR36][R2.64], R25 ;  /* 0x0000001902007986 */ /* 0x000fe8000c101124 */
[----:B------:R-:W-:Y:S04]  /*1a4f0*/  STG.E.U8 desc[UR36][R2.64+0x1], R22 ;  /* 0x0000011602007986 */ /* 0x000fe8000c101124 */
[----:B------:R-:W-:Y:S04]  /*1a500*/  STG.E.U8 desc[UR36][R2.64+0x2], R19 ;  /* 0x0000021302007986 */ /* 0x000fe8000c101124 */
[----:B------:R-:W-:Y:S01]  /*1a510*/  STG.E.U8 desc[UR36][R2.64+0x3], R16 ;  /* 0x0000031002007986 */ /* 0x000fe2000c101124 */
[----:B------:R-:W-:Y:S05]  /*1a520*/  EXIT ;  /* 0x000000000000794d */ /* 0x000fea0003800000 */
.L_x_9891:
        /* <DEDUP_REMOVED lines=61> */
.L_x_9930:
        /* <DEDUP_REMOVED lines=19> */
.L_x_9931:
        /* <DEDUP_REMOVED lines=25> */
.L_x_9932:
        /* <DEDUP_REMOVED lines=25> */
.L_x_9933:
        /* <DEDUP_REMOVED lines=25> */
.L_x_9934:
[----:B------:R-:W0:Y:S01]  /*1aee0*/  LDCU.64 UR4, c[0x0][0x758] ;  /* 0x0000eb00ff0477ac */ /* 0x000e220008000a00 */
[----:B------:R-:W-:-:S04]  /*1aef0*/  LOP3.LUT P1, RZ, R16, 0xff, RZ, 0xc0, !PT ;  /* 0x000000ff10ff7812 */ /* 0x000fc8000782c0ff */
[----:B------:R-:W-:Y:S02]  /*1af00*/  SEL R5, RZ, 0x1, !P1 ;  /* 0x00000001ff057807 */ /* 0x000fe40004800000 */
[----:B0-----:R-:W-:-:S04]  /*1af10*/  IADD3 R2, P0, PT, R17, UR4, RZ ;  /* 0x0000000411027c10 */ /* 0x001fc8000ff1e0ff */
[----:B------:R-:W-:-:S05]  /*1af20*/  IADD3.X R3, PT, PT, RZ, UR5, RZ, P0, !PT ;  /* 0x00000005ff037c10 */ /* 0x000fca00087fe4ff */
[----:B------:R-:W-:Y:S01]  /*1af30*/  STG.E.U8 desc[UR36][R2.64], R5 ;  /* 0x0000000502007986 */ /* 0x000fe2000c101124 */
[----:B------:R-:W-:Y:S05]  /*1af40*/  EXIT ;  /* 0x000000000000794d */ /* 0x000fea0003800000 */
.L_x_9929:
[----:B------:R-:W0:Y:S01]  /*1af50*/  LDCU.U8 UR4, c[0x0][0x788] ;  /* 0x0000f100ff0477ac */ /* 0x000e220008000000 */
[----:B------:R-:W1:Y:S01]  /*1af60*/  LDCU.U8 UR5, c[0x0][0x789] ;  /* 0x0000f120ff0577ac */ /* 0x000e620008000000 */
[----:B0-----:R-:W-:Y:S02]  /*1af70*/  UISETP.NE.AND UP0, UPT, UR4, URZ, UPT ;  /* 0x000000ff0400728c */ /* 0x001fe4000bf05270 */
[----:B-1----:R-:W-:-:S07]  /*1af80*/  UISETP.NE.AND UP1, UPT, UR5, URZ, UPT ;  /* 0x000000ff0500728c */ /* 0x002fce000bf25270 */
[----:B------:R-:W-:Y:S05]  /*1af90*/  BRA.U !UP0, `(.L_x_9935) ;  /* 0x0000000108407547 */ /* 0x000fea000b800000 */
[----:B------:R-:W2:Y:S04]  /*1afa0*/  LDG.E.U8 R6, desc[UR36][R2.64] ;  /* 0x0000002402067981 */ /* 0x000ea8000c1e1100 */
[----:B------:R-:W3:Y:S04]  /*1afb0*/  LDG.E.U8 R0, desc[UR36][R2.64+0x1] ;  /* 0x0000012402007981 */ /* 0x000ee8000c1e1100 */
[----:B------:R-:W4:Y:S04]  /*1afc0*/  LDG.E.U8 R4, desc[UR36][R2.64+0x2] ;  /* 0x0000022402047981 */ /* 0x000f28000c1e1100 */
        /* <DEDUP_REMOVED lines=13> */
.L_x_9935:
        /* <DEDUP_REMOVED lines=20> */
.L_x_9937:
        /* <DEDUP_REMOVED lines=25> */
.L_x_9938:
        /* <DEDUP_REMOVED lines=25> */
.L_x_9939:
        /* <DEDUP_REMOVED lines=25> */
.L_x_9940:
[----:B------:R-:W0:Y:S01]  /*1b690*/  LDCU.64 UR4, c[0x0][0x758] ;  /* 0x0000eb00ff0477ac */ /* 0x000e220008000a00 */
[----:B------:R-:W-:-:S04]  /*1b6a0*/  LOP3.LUT P0, RZ, R16, 0xff, RZ, 0xc0, !PT ;  /* 0x000000ff10ff7812 */ /* 0x000fc8000780c0ff */
[----:B------:R-:W-:Y:S02]  /*1b6b0*/  SEL R5, RZ, 0x1, !P0 ;  /* 0x00000001ff057807 */ /* 0x000fe40004000000 */
[----:B0-----:R-:W-:-:S05]  /*1b6c0*/  IADD3 R2, P1, PT, R17, UR4, RZ ;  /* 0x0000000411027c10 */ /* 0x001fca000ff3e0ff */
[----:B------:R-:W-:-:S05]  /*1b6d0*/  IMAD.X R3, RZ, RZ, UR5, P1 ;  /* 0x00000005ff037e24 */ /* 0x000fca00088e06ff */
[----:B------:R-:W-:Y:S01]  /*1b6e0*/  STG.E.U8 desc[UR36][R2.64], R5 ;  /* 0x0000000502007986 */ /* 0x000fe2000c101124 */
[----:B------:R-:W-:Y:S05]  /*1b6f0*/  EXIT ;  /* 0x000000000000794d */ /* 0x000fea0003800000 */
.L_x_9936:
[----:B------:R-:W-:Y:S04]  /*1b700*/  STG.E.U8 desc[UR36][R2.64], R25 ;  /* 0x0000001902007986 */ /* 0x000fe8000c101124 */
[----:B------:R-:W-:Y:S04]  /*1b710*/  STG.E.U8 desc[UR36][R2.64+0x1], R22 ;  /* 0x0000011602007986 */ /* 0x000fe8000c101124 */
[----:B------:R-:W-:Y:S04]  /*1b720*/  STG.E.U8 desc[UR36][R2.64+0x2], R19 ;  /* 0x0000021302007986 */ /* 0x000fe8000c101124 */
[----:B------:R-:W-:Y:S01]  /*1b730*/  STG.E.U8 desc[UR36][R2.64+0x3], R16 ;  /* 0x0000031002007986 */ /* 0x000fe2000c101124 */
[----:B------:R-:W-:Y:S05]  /*1b740*/  EXIT ;  /* 0x000000000000794d */ /* 0x000fea0003800000 */
.L_x_9941:
        /* <DEDUP_REMOVED lines=11> */
.L_x_10046:


//--------------------- .nv.global.init           --------------------------
	.section	.nv.global.init,"aw",@progbits
.nv.global.init:
	.type		__unnamed_73,@object
	.size		__unnamed_73,(__unnamed_185 - __unnamed_73)
__unnamed_73:
        /*0000*/ 	.byte	0x73, 0x65, 0x74, 0x5f, 0x72, 0x65, 0x73, 0x75, 0x6c, 0x74, 0x73, 0x00
	.type		__unnamed_185,@object
	.size		__unnamed_185,(__unnamed_129 - __unnamed_185)
__unnamed_185:
        /*000c*/ 	.byte	0x73, 0x65, 0x74, 0x5f, 0x72, 0x65, 0x73, 0x75, 0x6c, 0x74, 0x73, 0x00
	.type		__unnamed_129,@object
	.size		__unnamed_129,(__unnamed_17 - __unnamed_129)
__unnamed_129:
        /*0018*/ 	.byte	0x73, 0x65, 0x74, 0x5f, 0x72, 0x65, 0x73, 0x75, 0x6c, 0x74, 0x73, 0x00
	.type		__unnamed_17,@object
	.size		__unnamed_17,(__unnamed_45 - __unnamed_17)
__unnamed_17:
        /*0024*/ 	.byte	0x73, 0x65, 0x74, 0x5f, 0x72, 0x65, 0x73, 0x75, 0x6c, 0x74, 0x73, 0x00
	.type		__unnamed_45,@object
	.size		__unnamed_45,(__unnamed_157 - __unnamed_45)
__unnamed_45:
        /*0030*/ 	.byte	0x73, 0x65, 0x74, 0x5f, 0x72, 0x65, 0x73, 0x75, 0x6c, 0x74, 0x73, 0x00
	.type		__unnamed_157,@object
	.size		__unnamed_157,(__unnamed_101 - __unnamed_157)
__unnamed_157:
        /*003c*/ 	.byte	0x73, 0x65, 0x74, 0x5f, 0x72, 0x65, 0x73, 0x75, 0x6c, 0x74, 0x73, 0x00
	.type		__unnamed_101,@object
	.size		__unnamed_101,(__unnamed_213 - __unnamed_101)
__unnamed_101:
        /*0048*/ 	.byte	0x73, 0x65, 0x74, 0x5f, 0x72, 0x65, 0x73, 0x75, 0x6c, 0x74, 0x73, 0x00
	.type		__unnamed_213,@object
	.size		__unnamed_213,(__unnamed_171 - __unnamed_213)
__unnamed_213:
        /*0054*/ 	.byte	0x73, 0x65, 0x74, 0x5f, 0x72, 0x65, 0x73, 0x75, 0x6c, 0x74, 0x73, 0x00
	.type		__unnamed_171,@object
	.size		__unnamed_171,(__unnamed_59 - __unnamed_171)
__unnamed_171:
        /*0060*/ 	.byte	0x73, 0x65, 0x74, 0x5f, 0x72, 0x65, 0x73, 0x75, 0x6c, 0x74, 0x73, 0x00
	.type		__unnamed_59,@object
	.size		__unnamed_59,(__unnamed_3 - __unnamed_59)
__unnamed_59:
        /*006c*/ 	.byte	0x73, 0x65, 0x74, 0x5f, 0x72, 0x65, 0x73, 0x75, 0x6c, 0x74, 0x73, 0x00
	.type		__unnamed_3,@object
	.size		__unnamed_3,(__unnamed_115 - __unnamed_3)
__unnamed_3:
        /*0078*/ 	.byte	0x73, 0x65, 0x74, 0x5f, 0x72, 0x65, 0x73, 0x75, 0x6c, 0x74, 0x73, 0x00
	.type		__unnamed_115,@object
	.size		__unnamed_115,(__unnamed_199 - __unnamed_115)
__unnamed_115:
        /*0084*/ 	.byte	0x73, 0x65, 0x74, 0x5f, 0x72, 0x65, 0x73, 0x75, 0x6c, 0x74, 0x73, 0x00
	.type		__unnamed_199,@object
	.size		__unnamed_199,(__unnamed_87 - __unnamed_199)
__unnamed_199:
        /*0090*/ 	.byte	0x73, 0x65, 0x74, 0x5f, 0x72, 0x65, 0x73, 0x75, 0x6c, 0x74, 0x73, 0x00
	.type		__unnamed_87,@object
	.size		__unnamed_87,(__unnamed_143 - __unnamed_87)
__unnamed_87:
        /*009c*/ 	.byte	0x73, 0x65, 0x74, 0x5f, 0x72, 0x65, 0x73, 0x75, 0x6c, 0x74, 0x73, 0x00
	.type		__unnamed_143,@object
	.size		__unnamed_143,(__unnamed_31 - __unnamed_143)
__unnamed_143:
        /*00a8*/ 	.byte	0x73, 0x65, 0x74, 0x5f, 0x72, 0x65, 0x73, 0x75, 0x6c, 0x74, 0x73, 0x00
	.type		__unnamed_31,@object
	.size		__unnamed_31,(__unnamed_10 - __unnamed_31)
__unnamed_31:
        /*00b4*/ 	.byte	0x73, 0x65, 0x74, 0x5f, 0x72, 0x65, 0x73, 0x75, 0x6c, 0x74, 0x73, 0x00
	.type		__unnamed_10,@object
	.size		__unnamed_10,(__unnamed_122 - __unnamed_10)
__unnamed_10:
        /*00c0*/ 	.byte	0x73, 0x65, 0x74, 0x5f, 0x72, 0x65, 0x73, 0x75, 0x6c, 0x74, 0x73, 0x00
	.type		__unnamed_122,@object
	.size		__unnamed_122,(__unnamed_66 - __unnamed_122)
__unnamed_122:
        /*00cc*/ 	.byte	0x73, 0x65, 0x74, 0x5f, 0x72, 0x65, 0x73, 0x75, 0x6c, 0x74, 0x73, 0x00
	.type		__unnamed_66,@object
	.size		__unnamed_66,(__unnamed_178 - __unnamed_66)
__unnamed_66:
        /*00d8*/ 	.byte	0x73, 0x65, 0x74, 0x5f, 0x72, 0x65, 0x73, 0x75, 0x6c, 0x74, 0x73, 0x00
	.type		__unnamed_178,@object
	.size		__unnamed_178,(__unnamed_206 - __unnamed_178)
__unnamed_178:
        /*00e4*/ 	.byte	0x73, 0x65, 0x74, 0x5f, 0x72, 0x65, 0x73, 0x75, 0x6c, 0x74, 0x73, 0x00
	.type		__unnamed_206,@object
	.size		__unnamed_206,(__unnamed_94 - __unnamed_206)
__unnamed_206:
        /*00f0*/ 	.byte	0x73, 0x65, 0x74, 0x5f, 0x72, 0x65, 0x73, 0x75, 0x6c, 0x74, 0x73, 0x00
	.type		__unnamed_94,@object
	.size		__unnamed_94,(__unnamed_38 - __unnamed_94)
__unnamed_94:
        /*00fc*/ 	.byte	0x73, 0x65, 0x74, 0x5f, 0x72, 0x65, 0x73, 0x75, 0x6c, 0x74, 0x73, 0x00
	.type		__unnamed_38,@object
	.size		__unnamed_38,(__unnamed_150 - __unnamed_38)
__unnamed_38:
        /*0108*/ 	.byte	0x73, 0x65, 0x74, 0x5f, 0x72, 0x65, 0x73, 0x75, 0x6c, 0x74, 0x73, 0x00
	.type		__unnamed_150,@object
	.size		__unnamed_150,(__unnamed_108 - __unnamed_150)
__unnamed_150:
        /*0114*/ 	.byte	0x73, 0x65, 0x74, 0x5f, 0x72, 0x65, 0x73, 0x75, 0x6c, 0x74, 0x73, 0x00
	.type		__unnamed_108,@object
	.size		__unnamed_108,(__unnamed_164 - __unnamed_108)
__unnamed_108:
        /*0120*/ 	.byte	0x73, 0x65, 0x74, 0x5f, 0x72, 0x65, 0x73, 0x75, 0x6c, 0x74, 0x73, 0x00
	.type		__unnamed_164,@object
	.size		__unnamed_164,(__unnamed_52 - __unnamed_164)
__unnamed_164:
        /*012c*/ 	.byte	0x73, 0x65, 0x74, 0x5f, 0x72, 0x65, 0x73, 0x75, 0x6c, 0x74, 0x73, 0x00
	.type		__unnamed_52,@object
	.size		__unnamed_52,(__unnamed_136 - __unnamed_52)
__unnamed_52:
        /*0138*/ 	.byte	0x73, 0x65, 0x74, 0x5f, 0x72, 0x65, 0x73, 0x75, 0x6c, 0x74, 0x73, 0x00
	.type		__unnamed_136,@object
	.size		__unnamed_136,(__unnamed_24 - __unnamed_136)
__unnamed_136:
        /*0144*/ 	.byte	0x73, 0x65, 0x74, 0x5f, 0x72, 0x65, 0x73, 0x75, 0x6c, 0x74, 0x73, 0x00
	.type		__unnamed_24,@object
	.size		__unnamed_24,(__unnamed_80 - __unnamed_24)
__unnamed_24:
        /*0150*/ 	.byte	0x73, 0x65, 0x74, 0x5f, 0x72, 0x65, 0x73, 0x75, 0x6c, 0x74, 0x73, 0x00
	.type		__unnamed_80,@object
	.size		__unnamed_80,(__unnamed_192 - __unnamed_80)
__unnamed_80:
        /*015c*/ 	.byte	0x73, 0x65, 0x74, 0x5f, 0x72, 0x65, 0x73, 0x75, 0x6c, 0x74, 0x73, 0x00
	.type		__unnamed_192,@object
	.size		__unnamed_192,($str$10 - __unnamed_192)
__unnamed_192:
        /*0168*/ 	.byte	0x73, 0x65, 0x74, 0x5f, 0x72, 0x65, 0x73, 0x75, 0x6c, 0x74, 0x73, 0x00
	.type		$str$10,@object
	.size		$str$10,(__unnamed_201 - $str$10)
$str$10:
        /*0174*/ 	.byte	0x66, 0x69, 0x6e, 0x61, 0x6c, 0x5f, 0x6f, 0x75, 0x74, 0x70, 0x75, 0x74, 0x00
	.type		__unnamed_201,@object
	.size		__unnamed_201,(__unnamed_169 - __unnamed_201)
__unnamed_201:
        /*0181*/ 	.byte	0x74, 0x68, 0x72, 0x65, 0x61, 0x64, 0x5f, 0x72, 0x65, 0x64, 0x75, 0x63, 0x65, 0x00
	.type		__unnamed_169,@object
	.size		__unnamed_169,(__unnamed_89 - __unnamed_169)
__unnamed_169:
        /*018f*/ 	.byte	0x74, 0x68, 0x72, 0x65, 0x61, 0x64, 0x5f, 0x72, 0x65, 0x64, 0x75, 0x63, 0x65, 0x00
	.type		__unnamed_89,@object
	.size		__unnamed_89,(__unnamed_57 - __unnamed_89)
__unnamed_89:
        /*019d*/ 	.byte	0x74, 0x68, 0x72, 0x65, 0x61, 0x64, 0x5f, 0x72, 0x65, 0x64, 0x75, 0x63, 0x65, 0x00
	.type		__unnamed_57,@object
	.size		__unnamed_57,(__unnamed_1 - __unnamed_57)
__unnamed_57:
        /*01ab*/ 	.byte	0x74, 0x68, 0x72, 0x65, 0x61, 0x64, 0x5f, 0x72, 0x65, 0x64, 0x75, 0x63, 0x65, 0x00
	.type		__unnamed_1,@object
	.size		__unnamed_1,(__unnamed_33 - __unnamed_1)
__unnamed_1:
        /*01b9*/ 	.byte	0x74, 0x68, 0x72, 0x65, 0x61, 0x64, 0x5f, 0x72, 0x65, 0x64, 0x75, 0x63, 0x65, 0x00
	.type		__unnamed_33,@object
	.size		__unnamed_33,(__unnamed_145 - __unnamed_33)
__unnamed_33:
        /*01c7*/ 	.byte	0x74, 0x68, 0x72, 0x65, 0x61, 0x64, 0x5f, 0x72, 0x65, 0x64, 0x75, 0x63, 0x65, 0x00
	.type		__unnamed_145,@object
	.size		__unnamed_145,(__unnamed_113 - __unnamed_145)
__unnamed_145:
        /*01d5*/ 	.byte	0x74, 0x68, 0x72, 0x65, 0x61, 0x64, 0x5f, 0x72, 0x65, 0x64, 0x75, 0x63, 0x65, 0x00
	.type		__unnamed_113,@object
	.size		__unnamed_113,(__unnamed_141 - __unnamed_113)
__unnamed_113:
        /*01e3*/ 	.byte	0x74, 0x68, 0x72, 0x65, 0x61, 0x64, 0x5f, 0x72, 0x65, 0x64, 0x75, 0x63, 0x65, 0x00
	.type		__unnamed_141,@object
	.size		__unnamed_141,(__unnamed_173 - __unnamed_141)
__unnamed_141:
        /*01f1*/ 	.byte	0x74, 0x68, 0x72, 0x65, 0x61, 0x64, 0x5f, 0x72, 0x65, 0x64, 0x75, 0x63, 0x65, 0x00
	.type		__unnamed_173,@object
	.size		__unnamed_173,(__unnamed_29 - __unnamed_173)
__unnamed_173:
        /*01ff*/ 	.byte	0x74, 0x68, 0x72, 0x65, 0x61, 0x64, 0x5f, 0x72, 0x65, 0x64, 0x75, 0x63, 0x65, 0x00
	.type		__unnamed_29,@object
	.size		__unnamed_29,($str$11 - __unnamed_29)
__unnamed_29:
        /*020d*/ 	.byte	0x74, 0x68, 0x72, 0x65, 0x61, 0x64, 0x5f, 0x72, 0x65, 0x64, 0x75, 0x63, 0x65, 0x00
	.type		$str$11,@object
	.size		$str$11,(__unnamed_61 - $str$11)
$str$11:
        /*021b*/ 	.byte	0x6e, 0x6f, 0x75, 0x74, 0x70, 0x75, 0x74, 0x73, 0x20, 0x3d, 0x3d, 0x20, 0x31, 0x00
	.type		__unnamed_61,@object
	.size		__unnamed_61,(__unnamed_5 - __unnamed_61)
__unnamed_61:
        /*0229*/ 	.byte	0x74, 0x68, 0x72, 0x65, 0x61, 0x64, 0x5f, 0x72, 0x65, 0x64, 0x75, 0x63, 0x65, 0x00
	.type		__unnamed_5,@object
	.size		__unnamed_5,(__unnamed_197 - __unnamed_5)
__unnamed_5:
        /*0237*/ 	.byte	0x74, 0x68, 0x72, 0x65, 0x61, 0x64, 0x5f, 0x72, 0x65, 0x64, 0x75, 0x63, 0x65, 0x00
	.type		__unnamed_197,@object
	.size		__unnamed_197,(__unnamed_85 - __unnamed_197)
__unnamed_197:
        /*0245*/ 	.byte	0x74, 0x68, 0x72, 0x65, 0x61, 0x64, 0x5f, 0x72, 0x65, 0x64, 0x75, 0x63, 0x65, 0x00
	.type		__unnamed_85,@object
	.size		__unnamed_85,(__unnamed_117 - __unnamed_85)
__unnamed_85:
        /*0253*/ 	.byte	0x74, 0x68, 0x72, 0x65, 0x61, 0x64, 0x5f, 0x72, 0x65, 0x64, 0x75, 0x63, 0x65, 0x00
	.type		__unnamed_117,@object
	.size		__unnamed_117,(__unnamed_75 - __unnamed_117)
__unnamed_117:
        /*0261*/ 	.byte	0x74, 0x68, 0x72, 0x65, 0x61, 0x64, 0x5f, 0x72, 0x65, 0x64, 0x75, 0x63, 0x65, 0x00
	.type		__unnamed_75,@object
	.size		__unnamed_75,(__unnamed_43 - __unnamed_75)
__unnamed_75:
        /*026f*/ 	.byte	0x74, 0x68, 0x72, 0x65, 0x61, 0x64, 0x5f, 0x72, 0x65, 0x64, 0x75, 0x63, 0x65, 0x00
	.type		__unnamed_43,@object
	.size		__unnamed_43,(__unnamed_155 - __unnamed_43)
__unnamed_43:
        /*027d*/ 	.byte	0x74, 0x68, 0x72, 0x65, 0x61, 0x64, 0x5f, 0x72, 0x65, 0x64, 0x75, 0x63, 0x65, 0x00
	.type		__unnamed_155,@object
	.size		__unnamed_155,(__unnamed_187 - __unnamed_155)
__unnamed_155:
        /*028b*/ 	.byte	0x74, 0x68, 0x72, 0x65, 0x61, 0x64, 0x5f, 0x72, 0x65, 0x64, 0x75, 0x63, 0x65, 0x00
	.type		__unnamed_187,@object
	.size		__unnamed_187,(__unnamed_131 - __unnamed_187)
__unnamed_187:
        /*0299*/ 	.byte	0x74, 0x68, 0x72, 0x65, 0x61, 0x64, 0x5f, 0x72, 0x65, 0x64, 0x75, 0x63, 0x65, 0x00
	.type		__unnamed_131,@object
	.size		__unnamed_131,(__unnamed_99 - __unnamed_131)
__unnamed_131:
        /*02a7*/ 	.byte	0x74, 0x68, 0x72, 0x65, 0x61, 0x64, 0x5f, 0x72, 0x65, 0x64, 0x75, 0x63, 0x65, 0x00
	.type		__unnamed_99,@object
	.size		__unnamed_99,(__unnamed_19 - __unnamed_99)
__unnamed_99:
        /*02b5*/ 	.byte	0x74, 0x68, 0x72, 0x65, 0x61, 0x64, 0x5f, 0x72, 0x65, 0x64, 0x75, 0x63, 0x65, 0x00
	.type		__unnamed_19,@object
	.size		__unnamed_19,(__unnamed_211 - __unnamed_19)
__unnamed_19:
        /*02c3*/ 	.byte	0x74, 0x68, 0x72, 0x65, 0x61, 0x64, 0x5f, 0x72, 0x65, 0x64, 0x75, 0x63, 0x65, 0x00
	.type		__unnamed_211,@object
	.size		__unnamed_211,(__unnamed_71 - __unnamed_211)
__unnamed_211:
        /*02d1*/ 	.byte	0x74, 0x68, 0x72, 0x65, 0x61, 0x64, 0x5f, 0x72, 0x65, 0x64, 0x75, 0x63, 0x65, 0x00
	.type		__unnamed_71,@object
	.size		__unnamed_71,(__unnamed_103 - __unnamed_71)
__unnamed_71:
        /*02df*/ 	.byte	0x74, 0x68, 0x72, 0x65, 0x61, 0x64, 0x5f, 0x72, 0x65, 0x64, 0x75, 0x63, 0x65, 0x00
	.type		__unnamed_103,@object
	.size		__unnamed_103,(__unnamed_215 - __unnamed_103)
__unnamed_103:
        /*02ed*/ 	.byte	0x74, 0x68, 0x72, 0x65, 0x61, 0x64, 0x5f, 0x72, 0x65, 0x64, 0x75, 0x63, 0x65, 0x00
	.type		__unnamed_215,@object
	.size		__unnamed_215,(__unnamed_183 - __unnamed_215)
__unnamed_215:
        /*02fb*/ 	.byte	0x74, 0x68, 0x72, 0x65, 0x61, 0x64, 0x5f, 0x72, 0x65, 0x64, 0x75, 0x63, 0x65, 0x00
	.type		__unnamed_183,@object
	.size		__unnamed_183,(__unnamed_15 - __unnamed_183)
__unnamed_183:
        /*0309*/ 	.byte	0x74, 0x68, 0x72, 0x65, 0x61, 0x64, 0x5f, 0x72, 0x65, 0x64, 0x75, 0x63, 0x65, 0x00
	.type		__unnamed_15,@object
	.size		__unnamed_15,(__unnamed_47 - __unnamed_15)
__unnamed_15:
        /*0317*/ 	.byte	0x74, 0x68, 0x72, 0x65, 0x61, 0x64, 0x5f, 0x72, 0x65, 0x64, 0x75, 0x63, 0x65, 0x00
	.type		__unnamed_47,@object
	.size		__unnamed_47,(__unnamed_127 - __unnamed_47)
__unnamed_47:
        /*0325*/ 	.byte	0x74, 0x68, 0x72, 0x65, 0x61, 0x64, 0x5f, 0x72, 0x65, 0x64, 0x75, 0x63, 0x65, 0x00
	.type		__unnamed_127,@object
	.size		__unnamed_127,(__unnamed_159 - __unnamed_127)
__unnamed_127:
        /*0333*/ 	.byte	0x74, 0x68, 0x72, 0x65, 0x61, 0x64, 0x5f, 0x72, 0x65, 0x64, 0x75, 0x63, 0x65, 0x00
	.type		__unnamed_159,@object
	.size		__unnamed_159,(__unnamed_138 - __unnamed_159)
__unnamed_159:
        /*0341*/ 	.byte	0x74, 0x68, 0x72, 0x65, 0x61, 0x64, 0x5f, 0x72, 0x65, 0x64, 0x75, 0x63, 0x65, 0x00
	.type		__unnamed_138,@object
	.size		__unnamed_138,(__unnamed_106 - __unnamed_138)
__unnamed_138:
        /*034f*/ 	.byte	0x74, 0x68, 0x72, 0x65, 0x61, 0x64, 0x5f, 0x72, 0x65, 0x64, 0x75, 0x63, 0x65, 0x00
	.type		__unnamed_106,@object
	.size		__unnamed_106,(__unnamed_26 - __unnamed_106)
__unnamed_106:
        /*035d*/ 	.byte	0x74, 0x68, 0x72, 0x65, 0x61, 0x64, 0x5f, 0x72, 0x65, 0x64, 0x75, 0x63, 0x65, 0x00
	.type		__unnamed_26,@object
	.size		__unnamed_26,(__unnamed_194 - __unnamed_26)
__unnamed_26:
        /*036b*/ 	.byte	0x74, 0x68, 0x72, 0x65, 0x61, 0x64, 0x5f, 0x72, 0x65, 0x64, 0x75, 0x63, 0x65, 0x00
	.type		__unnamed_194,@object
	.size		__unnamed_194,(__unnamed_162 - __unnamed_194)
__unnamed_194:
        /*0379*/ 	.byte	0x74, 0x68, 0x72, 0x65, 0x61, 0x64, 0x5f, 0x72, 0x65, 0x64, 0x75, 0x63, 0x65, 0x00
	.type		__unnamed_162,@object
	.size		__unnamed_162,(__unnamed_82 - __unnamed_162)
__unnamed_162:
        /*0387*/ 	.byte	0x74, 0x68, 0x72, 0x65, 0x61, 0x64, 0x5f, 0x72, 0x65, 0x64, 0x75, 0x63, 0x65, 0x00
	.type		__unnamed_82,@object
	.size		__unnamed_82,(__unnamed_50 - __unnamed_82)
__unnamed_82:
        /*0395*/ 	.byte	0x74, 0x68, 0x72, 0x65, 0x61, 0x64, 0x5f, 0x72, 0x65, 0x64, 0x75, 0x63, 0x65, 0x00
	.type		__unnamed_50,@object
	.size		__unnamed_50,(__unnamed_78 - __unnamed_50)
__unnamed_50:
        /*03a3*/ 	.byte	0x74, 0x68, 0x72, 0x65, 0x61, 0x64, 0x5f, 0x72, 0x65, 0x64, 0x75, 0x63, 0x65, 0x00
	.type		__unnamed_78,@object
	.size		__unnamed_78,(__unnamed_110 - __unnamed_78)
__unnamed_78:
        /*03b1*/ 	.byte	0x74, 0x68, 0x72, 0x65, 0x61, 0x64, 0x5f, 0x72, 0x65, 0x64, 0x75, 0x63, 0x65, 0x00
	.type		__unnamed_110,@object
	.size		__unnamed_110,($str$12 - __unnamed_110)
__unnamed_110:
        /*03bf*/ 	.byte	0x74, 0x68, 0x72, 0x65, 0x61, 0x64, 0x5f, 0x72, 0x65, 0x64, 0x75, 0x63, 0x65, 0x00
	.type		$str$12,@object
	.size		$str$12,(__unnamed_190 - $str$12)
$str$12:
        /*03cd*/ 	.byte	0x21, 0x66, 0x69, 0x6e, 0x61, 0x6c, 0x5f, 0x6f, 0x75, 0x74, 0x70, 0x75, 0x74, 0x00
	.type		__unnamed_190,@object
	.size		__unnamed_190,(__unnamed_134 - __unnamed_190)
__unnamed_190:
        /*03db*/ 	.byte	0x74, 0x68, 0x72, 0x65, 0x61, 0x64, 0x5f, 0x72, 0x65, 0x64, 0x75, 0x63, 0x65, 0x00
	.type		__unnamed_134,@object
	.size		__unnamed_134,(__unnamed_166 - __unnamed_134)
__unnamed_134:
        /*03e9*/ 	.byte	0x74, 0x68, 0x72, 0x65, 0x61, 0x64, 0x5f, 0x72, 0x65, 0x64, 0x75, 0x63, 0x65, 0x00
	.type		__unnamed_166,@object
	.size		__unnamed_166,(__unnamed_22 - __unnamed_166)
__unnamed_166:
        /*03f7*/ 	.byte	0x74, 0x68, 0x72, 0x65, 0x61, 0x64, 0x5f, 0x72, 0x65, 0x64, 0x75, 0x63, 0x65, 0x00
	.type		__unnamed_22,@object
	.size		__unnamed_22,(__unnamed_54 - __unnamed_22)
__unnamed_22:
        /*0405*/ 	.byte	0x74, 0x68, 0x72, 0x65, 0x61, 0x64, 0x5f, 0x72, 0x65, 0x64, 0x75, 0x63, 0x65, 0x00
	.type		__unnamed_54,@object
	.size		__unnamed_54,(__unnamed_12 - __unnamed_54)
__unnamed_54:
        /*0413*/ 	.byte	0x74, 0x68, 0x72, 0x65, 0x61, 0x64, 0x5f, 0x72, 0x65, 0x64, 0x75, 0x63, 0x65, 0x00
	.type		__unnamed_12,@object
	.size		__unnamed_12,(__unnamed_204 - __unnamed_12)
__unnamed_12:
        /*0421*/ 	.byte	0x74, 0x68, 0x72, 0x65, 0x61, 0x64, 0x5f, 0x72, 0x65, 0x64, 0x75, 0x63, 0x65, 0x00
	.type		__unnamed_204,@object
	.size		__unnamed_204,(__unnamed_92 - __unnamed_204)
__unnamed_204:
        /*042f*/ 	.byte	0x74, 0x68, 0x72, 0x65, 0x61, 0x64, 0x5f, 0x72, 0x65, 0x64, 0x75, 0x63, 0x65, 0x00
	.type		__unnamed_92,@object
	.size		__unnamed_92,(__unnamed_124 - __unnamed_92)
__unnamed_92:
        /*043d*/ 	.byte	0x74, 0x68, 0x72, 0x65, 0x61, 0x64, 0x5f, 0x72, 0x65, 0x64, 0x75, 0x63, 0x65, 0x00
	.type		__unnamed_124,@object
	.size		__unnamed_124,(__unnamed_68 - __unnamed_124)
__unnamed_124:
        /*044b*/ 	.byte	0x74, 0x68, 0x72, 0x65, 0x61, 0x64, 0x5f, 0x72, 0x65, 0x64, 0x75, 0x63, 0x65, 0x00
	.type		__unnamed_68,@object
	.size		__unnamed_68,(__unnamed_36 - __unnamed_68)
__unnamed_68:
        /*0459*/ 	.byte	0x74, 0x68, 0x72, 0x65, 0x61, 0x64, 0x5f, 0x72, 0x65, 0x64, 0x75, 0x63, 0x65, 0x00
	.type		__unnamed_36,@object
	.size		__unnamed_36,(__unnamed_148 - __unnamed_36)
__unnamed_36:
        /*0467*/ 	.byte	0x74, 0x68, 0x72, 0x65, 0x61, 0x64, 0x5f, 0x72, 0x65, 0x64, 0x75, 0x63, 0x65, 0x00
	.type		__unnamed_148,@object
	.size		__unnamed_148,(__unnamed_180 - __unnamed_148)
__unnamed_148:
        /*0475*/ 	.byte	0x74, 0x68, 0x72, 0x65, 0x61, 0x64, 0x5f, 0x72, 0x65, 0x64, 0x75, 0x63, 0x65, 0x00
	.type		__unnamed_180,@object
	.size		__unnamed_180,(__unnamed_8 - __unnamed_180)
__unnamed_180:
        /*0483*/ 	.byte	0x74, 0x68, 0x72, 0x65, 0x61, 0x64, 0x5f, 0x72, 0x65, 0x64, 0x75, 0x63, 0x65, 0x00
	.type		__unnamed_8,@object
	.size		__unnamed_8,(__unnamed_40 - __unnamed_8)
__unnamed_8:
        /*0491*/ 	.byte	0x74, 0x68, 0x72, 0x65, 0x61, 0x64, 0x5f, 0x72, 0x65, 0x64, 0x75, 0x63, 0x65, 0x00
	.type		__unnamed_40,@object
	.size		__unnamed_40,(__unnamed_152 - __unnamed_40)
__unnamed_40:
        /*049f*/ 	.byte	0x74, 0x68, 0x72, 0x65, 0x61, 0x64, 0x5f, 0x72, 0x65, 0x64, 0x75, 0x63, 0x65, 0x00
	.type		__unnamed_152,@object
	.size		__unnamed_152,(__unnamed_120 - __unnamed_152)
__unnamed_152:
        /*04ad*/ 	.byte	0x74, 0x68, 0x72, 0x65, 0x61, 0x64, 0x5f, 0x72, 0x65, 0x64, 0x75, 0x63, 0x65, 0x00
	.type		__unnamed_120,@object
	.size		__unnamed_120,(__unnamed_208 - __unnamed_120)
__unnamed_120:
        /*04bb*/ 	.byte	0x74, 0x68, 0x72, 0x65, 0x61, 0x64, 0x5f, 0x72, 0x65, 0x64, 0x75, 0x63, 0x65, 0x00
	.type		__unnamed_208,@object
	.size		__unnamed_208,(__unnamed_176 - __unnamed_208)
__unnamed_208:
        /*04c9*/ 	.byte	0x74, 0x68, 0x72, 0x65, 0x61, 0x64, 0x5f, 0x72, 0x65, 0x64, 0x75, 0x63, 0x65, 0x00
	.type		__unnamed_176,@object
	.size		__unnamed_176,(__unnamed_64 - __unnamed_176)
__unnamed_176:
        /*04d7*/ 	.byte	0x74, 0x68, 0x72, 0x65, 0x61, 0x64, 0x5f, 0x72, 0x65, 0x64, 0x75, 0x63, 0x65, 0x00
	.type		__unnamed_64,@object
	.size		__unnamed_64,(__unnamed_96 - __unnamed_64)
__unnamed_64:
        /*04e5*/ 	.byte	0x74, 0x68, 0x72, 0x65, 0x61, 0x64, 0x5f, 0x72, 0x65, 0x64, 0x75, 0x63, 0x65, 0x00
	.type		__unnamed_96,@object
	.size		__unnamed_96,($str$8 - __unnamed_96)
__unnamed_96:
        /*04f3*/ 	.byte	0x74, 0x68, 0x72, 0x65, 0x61, 0x64, 0x5f, 0x72, 0x65, 0x64, 0x75, 0x63, 0x65, 0x00
	.type		$str$8,@object
	.size		$str$8,(__unnamed_9 - $str$8)
$str$8:
        /*0501*/ 	.byte	0x6f, 0x75, 0x74, 0x70, 0x75, 0x74, 0x5f, 0x76, 0x65, 0x63, 0x5f, 0x73, 0x69, 0x7a, 0x65, 0x20
        /*0511*/ 	.byte	0x3d, 0x3d, 0x20, 0x31, 0x00
	.type		__unnamed_9,@object
	.size		__unnamed_9,(__unnamed_41 - __unnamed_9)
__unnamed_9:
        /*0516*/ 	.byte	0x73, 0x65, 0x74, 0x5f, 0x72, 0x65, 0x73, 0x75, 0x6c, 0x74, 0x73, 0x5f, 0x74, 0x6f, 0x5f, 0x6f
        /*0526*/ 	.byte	0x75, 0x74, 0x70, 0x75, 0x74, 0x00
	.type		__unnamed_41,@object
	.size		__unnamed_41,(__unnamed_105 - __unnamed_41)
__unnamed_41:
        /*052c*/ 	.byte	0x73, 0x65, 0x74, 0x5f, 0x72, 0x65, 0x73, 0x75, 0x6c, 0x74, 0x73, 0x5f, 0x74, 0x6f, 0x5f, 0x6f
        /*053c*/ 	.byte	0x75, 0x74, 0x70, 0x75, 0x74, 0x00
	.type		__unnamed_105,@object
	.size		__unnamed_105,(__unnamed_153 - __unnamed_105)
__unnamed_105:
        /*0542*/ 	.byte	0x73, 0x65, 0x74, 0x5f, 0x72, 0x65, 0x73, 0x75, 0x6c, 0x74, 0x73, 0x5f, 0x74, 0x6f, 0x5f, 0x6f
        /*0552*/ 	.byte	0x75, 0x74, 0x70, 0x75, 0x74, 0x00
	.type		__unnamed_153,@object
	.size		__unnamed_153,(__unnamed_217 - __unnamed_153)
__unnamed_153:
        /*0558*/ 	.byte	0x73, 0x65, 0x74, 0x5f, 0x72, 0x65, 0x73, 0x75, 0x6c, 0x74, 0x73, 0x5f, 0x74, 0x6f, 0x5f, 0x6f
        /*0568*/ 	.byte	0x75, 0x74, 0x70, 0x75, 0x74, 0x00
	.type		__unnamed_217,@object
	.size		__unnamed_217,(__unnamed_121 - __unnamed_217)
__unnamed_217:
        /*056e*/ 	.byte	0x73, 0x65, 0x74, 0x5f, 0x72, 0x65, 0x73, 0x75, 0x6c, 0x74, 0x73, 0x5f, 0x74, 0x6f, 0x5f, 0x6f
        /*057e*/ 	.byte	0x75, 0x74, 0x70, 0x75, 0x74, 0x00
	.type		__unnamed_121,@object
	.size		__unnamed_121,(__unnamed_65 - __unnamed_121)
__unnamed_121:
        /*0584*/ 	.byte	0x73, 0x65, 0x74, 0x5f, 0x72, 0x65, 0x73, 0x75, 0x6c, 0x74, 0x73, 0x5f, 0x74, 0x6f, 0x5f, 0x6f
        /*0594*/ 	.byte	0x75, 0x74, 0x70, 0x75, 0x74, 0x00
	.type		__unnamed_65,@object
	.size		__unnamed_65,(__unnamed_161 - __unnamed_65)
__unnamed_65:
        /*059a*/ 	.byte	0x73, 0x65, 0x74, 0x5f, 0x72, 0x65, 0x73, 0x75, 0x6c, 0x74, 0x73, 0x5f, 0x74, 0x6f, 0x5f, 0x6f
        /*05aa*/ 	.byte	0x75, 0x74, 0x70, 0x75, 0x74, 0x00
	.type		__unnamed_161,@object
	.size		__unnamed_161,(__unnamed_97 - __unnamed_161)
__unnamed_161:
        /*05b0*/ 	.byte	0x73, 0x65, 0x74, 0x5f, 0x72, 0x65, 0x73, 0x75, 0x6c, 0x74, 0x73, 0x5f, 0x74, 0x6f, 0x5f, 0x6f
        /*05c0*/ 	.byte	0x75, 0x74, 0x70, 0x75, 0x74, 0x00
	.type		__unnamed_97,@object
	.size		__unnamed_97,(__unnamed_209 - __unnamed_97)
__unnamed_97:
        /*05c6*/ 	.byte	0x73, 0x65, 0x74, 0x5f, 0x72, 0x65, 0x73, 0x75, 0x6c, 0x74, 0x73, 0x5f, 0x74, 0x6f, 0x5f, 0x6f
        /*05d6*/ 	.byte	0x75, 0x74, 0x70, 0x75, 0x74, 0x00
	.type		__unnamed_209,@object
	.size		__unnamed_209,(__unnamed_177 - __unnamed_209)
__unnamed_209:
        /*05dc*/ 	.byte	0x73, 0x65, 0x74, 0x5f, 0x72, 0x65, 0x73, 0x75, 0x6c, 0x74, 0x73, 0x5f, 0x74, 0x6f, 0x5f, 0x6f
        /*05ec*/ 	.byte	0x75, 0x74, 0x70, 0x75, 0x74, 0x00
	.type		__unnamed_177,@object
	.size		__unnamed_177,(__unnamed_49 - __unnamed_177)
__unnamed_177:
        /*05f2*/ 	.byte	0x73, 0x65, 0x74, 0x5f, 0x72, 0x65, 0x73, 0x75, 0x6c, 0x74, 0x73, 0x5f, 0x74, 0x6f, 0x5f, 0x6f
        /*0602*/ 	.byte	0x75, 0x74, 0x70, 0x75, 0x74, 0x00
	.type		__unnamed_49,@object
	.size		__unnamed_49,(__unnamed_13 - __unnamed_49)
__unnamed_49:
        /*0608*/ 	.byte	0x73, 0x65, 0x74, 0x5f, 0x72, 0x65, 0x73, 0x75, 0x6c, 0x74, 0x73, 0x5f, 0x74, 0x6f, 0x5f, 0x6f
        /*0618*/ 	.byte	0x75, 0x74, 0x70, 0x75, 0x74, 0x00
	.type		__unnamed_13,@object
	.size		__unnamed_13,(__unnamed_205 - __unnamed_13)
__unnamed_13:
        /*061e*/ 	.byte	0x73, 0x65, 0x74, 0x5f, 0x72, 0x65, 0x73, 0x75, 0x6c, 0x74, 0x73, 0x5f, 0x74, 0x6f, 0x5f, 0x6f
        /*062e*/ 	.byte	0x75, 0x74, 0x70, 0x75, 0x74, 0x00
	.type		__unnamed_205,@object
	.size		__unnamed_205,(__unnamed_77 - __unnamed_205)
__unnamed_205:
        /*0634*/ 	.byte	0x73, 0x65, 0x74, 0x5f, 0x72, 0x65, 0x73, 0x75, 0x6c, 0x74, 0x73, 0x5f, 0x74, 0x6f, 0x5f, 0x6f
        /*0644*/ 	.byte	0x75, 0x74, 0x70, 0x75, 0x74, 0x00
	.type		__unnamed_77,@object
	.size		__unnamed_77,(__unnamed_93 - __unnamed_77)
__unnamed_77:
        /*064a*/ 	.byte	0x73, 0x65, 0x74, 0x5f, 0x72, 0x65, 0x73, 0x75, 0x6c, 0x74, 0x73, 0x5f, 0x74, 0x6f, 0x5f, 0x6f
        /*065a*/ 	.byte	0x75, 0x74, 0x70, 0x75, 0x74, 0x00
	.type		__unnamed_93,@object
	.size		__unnamed_93,(__unnamed_189 - __unnamed_93)
__unnamed_93:
        /*0660*/ 	.byte	0x73, 0x65, 0x74, 0x5f, 0x72, 0x65, 0x73, 0x75, 0x6c, 0x74, 0x73, 0x5f, 0x74, 0x6f, 0x5f, 0x6f
        /*0670*/ 	.byte	0x75, 0x74, 0x70, 0x75, 0x74, 0x00
	.type		__unnamed_189,@object
	.size		__unnamed_189,(__unnamed_125 - __unnamed_189)
__unnamed_189:
        /*0676*/ 	.byte	0x73, 0x65, 0x74, 0x5f, 0x72, 0x65, 0x73, 0x75, 0x6c, 0x74, 0x73, 0x5f, 0x74, 0x6f, 0x5f, 0x6f
        /*0686*/ 	.byte	0x75, 0x74, 0x70, 0x75, 0x74, 0x00
	.type		__unnamed_125,@object
	.size		__unnamed_125,(__unnamed_133 - __unnamed_125)
__unnamed_125:
        /*068c*/ 	.byte	0x73, 0x65, 0x74, 0x5f, 0x72, 0x65, 0x73, 0x75, 0x6c, 0x74, 0x73, 0x5f, 0x74, 0x6f, 0x5f, 0x6f
        /*069c*/ 	.byte	0x75, 0x74, 0x70, 0x75, 0x74, 0x00
	.type		__unnamed_133,@object
	.size		__unnamed_133,(__unnamed_69 - __unnamed_133)
__unnamed_133:
        /*06a2*/ 	.byte	0x73, 0x65, 0x74, 0x5f, 0x72, 0x65, 0x73, 0x75, 0x6c, 0x74, 0x73, 0x5f, 0x74, 0x6f, 0x5f, 0x6f
        /*06b2*/ 	.byte	0x75, 0x74, 0x70, 0x75, 0x74, 0x00
	.type		__unnamed_69,@object
	.size		__unnamed_69,(__unnamed_37 - __unnamed_69)
__unnamed_69:
        /*06b8*/ 	.byte	0x73, 0x65, 0x74, 0x5f, 0x72, 0x65, 0x73, 0x75, 0x6c, 0x74, 0x73, 0x5f, 0x74, 0x6f, 0x5f, 0x6f
        /*06c8*/ 	.byte	0x75, 0x74, 0x70, 0x75, 0x74, 0x00
	.type		__unnamed_37,@object
	.size		__unnamed_37,(__unnamed_149 - __unnamed_37)
__unnamed_37:
        /*06ce*/ 	.byte	0x73, 0x65, 0x74, 0x5f, 0x72, 0x65, 0x73, 0x75, 0x6c, 0x74, 0x73, 0x5f, 0x74, 0x6f, 0x5f, 0x6f
        /*06de*/ 	.byte	0x75, 0x74, 0x70, 0x75, 0x74, 0x00
	.type		__unnamed_149,@object
	.size		__unnamed_149,(__unnamed_21 - __unnamed_149)
__unnamed_149:
        /*06e4*/ 	.byte	0x73, 0x65, 0x74, 0x5f, 0x72, 0x65, 0x73, 0x75, 0x6c, 0x74, 0x73, 0x5f, 0x74, 0x6f, 0x5f, 0x6f
        /*06f4*/ 	.byte	0x75, 0x74, 0x70, 0x75, 0x74, 0x00
	.type		__unnamed_21,@object
	.size		__unnamed_21,(__unnamed_181 - __unnamed_21)
__unnamed_21:
        /*06fa*/ 	.byte	0x73, 0x65, 0x74, 0x5f, 0x72, 0x65, 0x73, 0x75, 0x6c, 0x74, 0x73, 0x5f, 0x74, 0x6f, 0x5f, 0x6f
        /*070a*/ 	.byte	0x75, 0x74, 0x70, 0x75, 0x74, 0x00
	.type		__unnamed_181,@object
	.size		__unnamed_181,(__unnamed_139 - __unnamed_181)
__unnamed_181:
        /*0710*/ 	.byte	0x73, 0x65, 0x74, 0x5f, 0x72, 0x65, 0x73, 0x75, 0x6c, 0x74, 0x73, 0x5f, 0x74, 0x6f, 0x5f, 0x6f
        /*0720*/ 	.byte	0x75, 0x74, 0x70, 0x75, 0x74, 0x00
	.type		__unnamed_139,@object
	.size		__unnamed_139,(__unnamed_203 - __unnamed_139)
__unnamed_139:
        /*0726*/ 	.byte	0x73, 0x65, 0x74, 0x5f, 0x72, 0x65, 0x73, 0x75, 0x6c, 0x74, 0x73, 0x5f, 0x74, 0x6f, 0x5f, 0x6f
        /*0736*/ 	.byte	0x75, 0x74, 0x70, 0x75, 0x74, 0x00
	.type		__unnamed_203,@object
	.size		__unnamed_203,(__unnamed_107 - __unnamed_203)
__unnamed_203:
        /*073c*/ 	.byte	0x73, 0x65, 0x74, 0x5f, 0x72, 0x65, 0x73, 0x75, 0x6c, 0x74, 0x73, 0x5f, 0x74, 0x6f, 0x5f, 0x6f
        /*074c*/ 	.byte	0x75, 0x74, 0x70, 0x75, 0x74, 0x00
	.type		__unnamed_107,@object
	.size		__unnamed_107,(__unnamed_27 - __unnamed_107)
__unnamed_107:
        /*0752*/ 	.byte	0x73, 0x65, 0x74, 0x5f, 0x72, 0x65, 0x73, 0x75, 0x6c, 0x74, 0x73, 0x5f, 0x74, 0x6f, 0x5f, 0x6f
        /*0762*/ 	.byte	0x75, 0x74, 0x70, 0x75, 0x74, 0x00
	.type		__unnamed_27,@object
	.size		__unnamed_27,(__unnamed_91 - __unnamed_27)
__unnamed_27:
        /*0768*/ 	.byte	0x73, 0x65, 0x74, 0x5f, 0x72, 0x65, 0x73, 0x75, 0x6c, 0x74, 0x73, 0x5f, 0x74, 0x6f, 0x5f, 0x6f
        /*0778*/ 	.byte	0x75, 0x74, 0x70, 0x75, 0x74, 0x00
	.type		__unnamed_91,@object
	.size		__unnamed_91,(__unnamed_195 - __unnamed_91)
__unnamed_91:
        /*077e*/ 	.byte	0x73, 0x65, 0x74, 0x5f, 0x72, 0x65, 0x73, 0x75, 0x6c, 0x74, 0x73, 0x5f, 0x74, 0x6f, 0x5f, 0x6f
        /*078e*/ 	.byte	0x75, 0x74, 0x70, 0x75, 0x74, 0x00
	.type		__unnamed_195,@object
	.size		__unnamed_195,(__unnamed_163 - __unnamed_195)
__unnamed_195:
        /*0794*/ 	.byte	0x73, 0x65, 0x74, 0x5f, 0x72, 0x65, 0x73, 0x75, 0x6c, 0x74, 0x73, 0x5f, 0x74, 0x6f, 0x5f, 0x6f
        /*07a4*/ 	.byte	0x75, 0x74, 0x70, 0x75, 0x74, 0x00
	.type		__unnamed_163,@object
	.size		__unnamed_163,(__unnamed_35 - __unnamed_163)
__unnamed_163:
        /*07aa*/ 	.byte	0x73, 0x65, 0x74, 0x5f, 0x72, 0x65, 0x73, 0x75, 0x6c, 0x74, 0x73, 0x5f, 0x74, 0x6f, 0x5f, 0x6f
        /*07ba*/ 	.byte	0x75, 0x74, 0x70, 0x75, 0x74, 0x00
	.type		__unnamed_35,@object
	.size		__unnamed_35,(__unnamed_147 - __unnamed_35)
__unnamed_35:
        /*07c0*/ 	.byte	0x73, 0x65, 0x74, 0x5f, 0x72, 0x65, 0x73, 0x75, 0x6c, 0x74, 0x73, 0x5f, 0x74, 0x6f, 0x5f, 0x6f
        /*07d0*/ 	.byte	0x75, 0x74, 0x70, 0x75, 0x74, 0x00
	.type		__unnamed_147,@object
	.size		__unnamed_147,(__unnamed_83 - __unnamed_147)
__unnamed_147:
        /*07d6*/ 	.byte	0x73, 0x65, 0x74, 0x5f, 0x72, 0x65, 0x73, 0x75, 0x6c, 0x74, 0x73, 0x5f, 0x74, 0x6f, 0x5f, 0x6f
        /*07e6*/ 	.byte	0x75, 0x74, 0x70, 0x75, 0x74, 0x00
	.type		__unnamed_83,@object
	.size		__unnamed_83,(__unnamed_51 - __unnamed_83)
__unnamed_83:
        /*07ec*/ 	.byte	0x73, 0x65, 0x74, 0x5f, 0x72, 0x65, 0x73, 0x75, 0x6c, 0x74, 0x73, 0x5f, 0x74, 0x6f, 0x5f, 0x6f
        /*07fc*/ 	.byte	0x75, 0x74, 0x70, 0x75, 0x74, 0x00
	.type		__unnamed_51,@object
	.size		__unnamed_51,(__unnamed_135 - __unnamed_51)
__unnamed_51:
        /*0802*/ 	.byte	0x73, 0x65, 0x74, 0x5f, 0x72, 0x65, 0x73, 0x75, 0x6c, 0x74, 0x73, 0x5f, 0x74, 0x6f, 0x5f, 0x6f
        /*0812*/ 	.byte	0x75, 0x74, 0x70, 0x75, 0x74, 0x00
	.type		__unnamed_135,@object
	.size		__unnamed_135,(__unnamed_7 - __unnamed_135)
__unnamed_135:
        /*0818*/ 	.byte	0x73, 0x65, 0x74, 0x5f, 0x72, 0x65, 0x73, 0x75, 0x6c, 0x74, 0x73, 0x5f, 0x74, 0x6f, 0x5f, 0x6f
        /*0828*/ 	.byte	0x75, 0x74, 0x70, 0x75, 0x74, 0x00
	.type		__unnamed_7,@object
	.size		__unnamed_7,(__unnamed_167 - __unnamed_7)
__unnamed_7:
        /*082e*/ 	.byte	0x73, 0x65, 0x74, 0x5f, 0x72, 0x65, 0x73, 0x75, 0x6c, 0x74, 0x73, 0x5f, 0x74, 0x6f, 0x5f, 0x6f
        /*083e*/ 	.byte	0x75, 0x74, 0x70, 0x75, 0x74, 0x00
	.type		__unnamed_167,@object
	.size		__unnamed_167,(__unnamed_23 - __unnamed_167)
__unnamed_167:
        /*0844*/ 	.byte	0x73, 0x65, 0x74, 0x5f, 0x72, 0x65, 0x73, 0x75, 0x6c, 0x74, 0x73, 0x5f, 0x74, 0x6f, 0x5f, 0x6f
        /*0854*/ 	.byte	0x75, 0x74, 0x70, 0x75, 0x74, 0x00
	.type		__unnamed_23,@object
	.size		__unnamed_23,(__unnamed_55 - __unnamed_23)
__unnamed_23:
        /*085a*/ 	.byte	0x73, 0x65, 0x74, 0x5f, 0x72, 0x65, 0x73, 0x75, 0x6c, 0x74, 0x73, 0x5f, 0x74, 0x6f, 0x5f, 0x6f
        /*086a*/ 	.byte	0x75, 0x74, 0x70, 0x75, 0x74, 0x00
	.type		__unnamed_55,@object
	.size		__unnamed_55,(__unnamed_119 - __unnamed_55)
__unnamed_55:
        /*0870*/ 	.byte	0x73, 0x65, 0x74, 0x5f, 0x72, 0x65, 0x73, 0x75, 0x6c, 0x74, 0x73, 0x5f, 0x74, 0x6f, 0x5f, 0x6f
        /*0880*/ 	.byte	0x75, 0x74, 0x70, 0x75, 0x74, 0x00
	.type		__unnamed_119,@object
	.size		__unnamed_119,(__unnamed_79 - __unnamed_119)
__unnamed_119:
        /*0886*/ 	.byte	0x73, 0x65, 0x74, 0x5f, 0x72, 0x65, 0x73, 0x75, 0x6c, 0x74, 0x73, 0x5f, 0x74, 0x6f, 0x5f, 0x6f
        /*0896*/ 	.byte	0x75, 0x74, 0x70, 0x75, 0x74, 0x00
	.type		__unnamed_79,@object
	.size		__unnamed_79,(__unnamed_175 - __unnamed_79)
__unnamed_79:
        /*089c*/ 	.byte	0x73, 0x65, 0x74, 0x5f, 0x72, 0x65, 0x73, 0x75, 0x6c, 0x74, 0x73, 0x5f, 0x74, 0x6f, 0x5f, 0x6f
        /*08ac*/ 	.byte	0x75, 0x74, 0x70, 0x75, 0x74, 0x00
	.type		__unnamed_175,@object
	.size		__unnamed_175,(__unnamed_111 - __unnamed_175)
__unnamed_175:
        /*08b2*/ 	.byte	0x73, 0x65, 0x74, 0x5f, 0x72, 0x65, 0x73, 0x75, 0x6c, 0x74, 0x73, 0x5f, 0x74, 0x6f, 0x5f, 0x6f
        /*08c2*/ 	.byte	0x75, 0x74, 0x70, 0x75, 0x74, 0x00
	.type		__unnamed_111,@object
	.size		__unnamed_111,(__unnamed_191 - __unnamed_111)
__unnamed_111:
        /*08c8*/ 	.byte	0x73, 0x65, 0x74, 0x5f, 0x72, 0x65, 0x73, 0x75, 0x6c, 0x74, 0x73, 0x5f, 0x74, 0x6f, 0x5f, 0x6f
        /*08d8*/ 	.byte	0x75, 0x74, 0x70, 0x75, 0x74, 0x00
	.type		__unnamed_191,@object
	.size		__unnamed_191,(__unnamed_63 - __unnamed_191)
__unnamed_191:
        /*08de*/ 	.byte	0x73, 0x65, 0x74, 0x5f, 0x72, 0x65, 0x73, 0x75, 0x6c, 0x74, 0x73, 0x5f, 0x74, 0x6f, 0x5f, 0x6f
        /*08ee*/ 	.byte	0x75, 0x74, 0x70, 0x75, 0x74, 0x00
	.type		__unnamed_63,@object
	.size		__unnamed_63,(__unnamed_202 - __unnamed_63)
__unnamed_63:
        /*08f4*/ 	.byte	0x73, 0x65, 0x74, 0x5f, 0x72, 0x65, 0x73, 0x75, 0x6c, 0x74, 0x73, 0x5f, 0x74, 0x6f, 0x5f, 0x6f
        /*0904*/ 	.byte	0x75, 0x74, 0x70, 0x75, 0x74, 0x00
	.type		__unnamed_202,@object
	.size		__unnamed_202,(__unnamed_170 - __unnamed_202)
__unnamed_202:
        /*090a*/ 	.byte	0x73, 0x65, 0x74, 0x5f, 0x72, 0x65, 0x73, 0x75, 0x6c, 0x74, 0x73, 0x5f, 0x74, 0x6f, 0x5f, 0x6f
        /*091a*/ 	.byte	0x75, 0x74, 0x70, 0x75, 0x74, 0x00
	.type		__unnamed_170,@object
	.size		__unnamed_170,(__unnamed_42 - __unnamed_170)
__unnamed_170:
        /*0920*/ 	.byte	0x73, 0x65, 0x74, 0x5f, 0x72, 0x65, 0x73, 0x75, 0x6c, 0x74, 0x73, 0x5f, 0x74, 0x6f, 0x5f, 0x6f
        /*0930*/ 	.byte	0x75, 0x74, 0x70, 0x75, 0x74, 0x00
	.type		__unnamed_42,@object
	.size		__unnamed_42,(__unnamed_154 - __unnamed_42)
__unnamed_42:
        /*0936*/ 	.byte	0x73, 0x65, 0x74, 0x5f, 0x72, 0x65, 0x73, 0x75, 0x6c, 0x74, 0x73, 0x5f, 0x74, 0x6f, 0x5f, 0x6f
        /*0946*/ 	.byte	0x75, 0x74, 0x70, 0x75, 0x74, 0x00
	.type		__unnamed_154,@object
	.size		__unnamed_154,(__unnamed_90 - __unnamed_154)
__unnamed_154:
        /*094c*/ 	.byte	0x73, 0x65, 0x74, 0x5f, 0x72, 0x65, 0x73, 0x75, 0x6c, 0x74, 0x73, 0x5f, 0x74, 0x6f, 0x5f, 0x6f
        /*095c*/ 	.byte	0x75, 0x74, 0x70, 0x75, 0x74, 0x00
	.type		__unnamed_90,@object
	.size		__unnamed_90,(__unnamed_58 - __unnamed_90)
__unnamed_90:
        /*0962*/ 	.byte	0x73, 0x65, 0x74, 0x5f, 0x72, 0x65, 0x73, 0x75, 0x6c, 0x74, 0x73, 0x5f, 0x74, 0x6f, 0x5f, 0x6f
        /*0972*/ 	.byte	0x75, 0x74, 0x70, 0x75, 0x74, 0x00
	.type		__unnamed_58,@object
	.size		__unnamed_58,(__unnamed_2 - __unnamed_58)
__unnamed_58:
        /*0978*/ 	.byte	0x73, 0x65, 0x74, 0x5f, 0x72, 0x65, 0x73, 0x75, 0x6c, 0x74, 0x73, 0x5f, 0x74, 0x6f, 0x5f, 0x6f
        /*0988*/ 	.byte	0x75, 0x74, 0x70, 0x75, 0x74, 0x00
	.type		__unnamed_2,@object
	.size		__unnamed_2,(__unnamed_34 - __unnamed_2)
__unnamed_2:
        /*098e*/ 	.byte	0x73, 0x65, 0x74, 0x5f, 0x72, 0x65, 0x73, 0x75, 0x6c, 0x74, 0x73, 0x5f, 0x74, 0x6f, 0x5f, 0x6f
        /*099e*/ 	.byte	0x75, 0x74, 0x70, 0x75, 0x74, 0x00
	.type		__unnamed_34,@object
	.size		__unnamed_34,(__unnamed_98 - __unnamed_34)
__unnamed_34:
        /*09a4*/ 	.byte	0x73, 0x65, 0x74, 0x5f, 0x72, 0x65, 0x73, 0x75, 0x6c, 0x74, 0x73, 0x5f, 0x74, 0x6f, 0x5f, 0x6f
        /*09b4*/ 	.byte	0x75, 0x74, 0x70, 0x75, 0x74, 0x00
	.type		__unnamed_98,@object
	.size		__unnamed_98,(__unnamed_146 - __unnamed_98)
__unnamed_98:
        /*09ba*/ 	.byte	0x73, 0x65, 0x74, 0x5f, 0x72, 0x65, 0x73, 0x75, 0x6c, 0x74, 0x73, 0x5f, 0x74, 0x6f, 0x5f, 0x6f
        /*09ca*/ 	.byte	0x75, 0x74, 0x70, 0x75, 0x74, 0x00
	.type		__unnamed_146,@object
	.size		__unnamed_146,(__unnamed_210 - __unnamed_146)
__unnamed_146:
        /*09d0*/ 	.byte	0x73, 0x65, 0x74, 0x5f, 0x72, 0x65, 0x73, 0x75, 0x6c, 0x74, 0x73, 0x5f, 0x74, 0x6f, 0x5f, 0x6f
        /*09e0*/ 	.byte	0x75, 0x74, 0x70, 0x75, 0x74, 0x00
	.type		__unnamed_210,@object
	.size		__unnamed_210,(__unnamed_114 - __unnamed_210)
__unnamed_210:
        /*09e6*/ 	.byte	0x73, 0x65, 0x74, 0x5f, 0x72, 0x65, 0x73, 0x75, 0x6c, 0x74, 0x73, 0x5f, 0x74, 0x6f, 0x5f, 0x6f
        /*09f6*/ 	.byte	0x75, 0x74, 0x70, 0x75, 0x74, 0x00
	.type		__unnamed_114,@object
	.size		__unnamed_114,(__unnamed_142 - __unnamed_114)
__unnamed_114:
        /*09fc*/ 	.byte	0x73, 0x65, 0x74, 0x5f, 0x72, 0x65, 0x73, 0x75, 0x6c, 0x74, 0x73, 0x5f, 0x74, 0x6f, 0x5f, 0x6f
        /*0a0c*/ 	.byte	0x75, 0x74, 0x70, 0x75, 0x74, 0x00
	.type		__unnamed_142,@object
	.size		__unnamed_142,(__unnamed_14 - __unnamed_142)
__unnamed_142:
        /*0a12*/ 	.byte	0x73, 0x65, 0x74, 0x5f, 0x72, 0x65, 0x73, 0x75, 0x6c, 0x74, 0x73, 0x5f, 0x74, 0x6f, 0x5f, 0x6f
        /*0a22*/ 	.byte	0x75, 0x74, 0x70, 0x75, 0x74, 0x00
	.type		__unnamed_14,@object
	.size		__unnamed_14,(__unnamed_174 - __unnamed_14)
__unnamed_14:
        /*0a28*/ 	.byte	0x73, 0x65, 0x74, 0x5f, 0x72, 0x65, 0x73, 0x75, 0x6c, 0x74, 0x73, 0x5f, 0x74, 0x6f, 0x5f, 0x6f
        /*0a38*/ 	.byte	0x75, 0x74, 0x70, 0x75, 0x74, 0x00
	.type		__unnamed_174,@object
	.size		__unnamed_174,(__unnamed_30 - __unnamed_174)
__unnamed_174:
        /*0a3e*/ 	.byte	0x73, 0x65, 0x74, 0x5f, 0x72, 0x65, 0x73, 0x75, 0x6c, 0x74, 0x73, 0x5f, 0x74, 0x6f, 0x5f, 0x6f
        /*0a4e*/ 	.byte	0x75, 0x74, 0x70, 0x75, 0x74, 0x00
	.type		__unnamed_30,@object
	.size		__unnamed_30,(__unnamed_62 - __unnamed_30)
__unnamed_30:
        /*0a54*/ 	.byte	0x73, 0x65, 0x74, 0x5f, 0x72, 0x65, 0x73, 0x75, 0x6c, 0x74, 0x73, 0x5f, 0x74, 0x6f, 0x5f, 0x6f
        /*0a64*/ 	.byte	0x75, 0x74, 0x70, 0x75, 0x74, 0x00
	.type		__unnamed_62,@object
	.size		__unnamed_62,(__unnamed_126 - __unnamed_62)
__unnamed_62:
        /*0a6a*/ 	.byte	0x73, 0x65, 0x74, 0x5f, 0x72, 0x65, 0x73, 0x75, 0x6c, 0x74, 0x73, 0x5f, 0x74, 0x6f, 0x5f, 0x6f
        /*0a7a*/ 	.byte	0x75, 0x74, 0x70, 0x75, 0x74, 0x00
	.type		__unnamed_126,@object
	.size		__unnamed_126,(__unnamed_6 - __unnamed_126)
__unnamed_126:
        /*0a80*/ 	.byte	0x73, 0x65, 0x74, 0x5f, 0x72, 0x65, 0x73, 0x75, 0x6c, 0x74, 0x73, 0x5f, 0x74, 0x6f, 0x5f, 0x6f
        /*0a90*/ 	.byte	0x75, 0x74, 0x70, 0x75, 0x74, 0x00
	.type		__unnamed_6,@object
	.size		__unnamed_6,(__unnamed_198 - __unnamed_6)
__unnamed_6:
        /*0a96*/ 	.byte	0x73, 0x65, 0x74, 0x5f, 0x72, 0x65, 0x73, 0x75, 0x6c, 0x74, 0x73, 0x5f, 0x74, 0x6f, 0x5f, 0x6f
        /*0aa6*/ 	.byte	0x75, 0x74, 0x70, 0x75, 0x74, 0x00
	.type		__unnamed_198,@object
	.size		__unnamed_198,(__unnamed_70 - __unnamed_198)
__unnamed_198:
        /*0aac*/ 	.byte	0x73, 0x65, 0x74, 0x5f, 0x72, 0x65, 0x73, 0x75, 0x6c, 0x74, 0x73, 0x5f, 0x74, 0x6f, 0x5f, 0x6f
        /*0abc*/ 	.byte	0x75, 0x74, 0x70, 0x75, 0x74, 0x00
	.type		__unnamed_70,@object
	.size		__unnamed_70,(__unnamed_86 - __unnamed_70)
__unnamed_70:
        /*0ac2*/ 	.byte	0x73, 0x65, 0x74, 0x5f, 0x72, 0x65, 0x73, 0x75, 0x6c, 0x74, 0x73, 0x5f, 0x74, 0x6f, 0x5f, 0x6f
        /*0ad2*/ 	.byte	0x75, 0x74, 0x70, 0x75, 0x74, 0x00
	.type		__unnamed_86,@object
	.size		__unnamed_86,(__unnamed_182 - __unnamed_86)
__unnamed_86:
        /*0ad8*/ 	.byte	0x73, 0x65, 0x74, 0x5f, 0x72, 0x65, 0x73, 0x75, 0x6c, 0x74, 0x73, 0x5f, 0x74, 0x6f, 0x5f, 0x6f
        /*0ae8*/ 	.byte	0x75, 0x74, 0x70, 0x75, 0x74, 0x00
	.type		__unnamed_182,@object
	.size		__unnamed_182,(__unnamed_118 - __unnamed_182)
__unnamed_182:
        /*0aee*/ 	.byte	0x73, 0x65, 0x74, 0x5f, 0x72, 0x65, 0x73, 0x75, 0x6c, 0x74, 0x73, 0x5f, 0x74, 0x6f, 0x5f, 0x6f
        /*0afe*/ 	.byte	0x75, 0x74, 0x70, 0x75, 0x74, 0x00
	.type		__unnamed_118,@object
	.size		__unnamed_118,(__unnamed_140 - __unnamed_118)
__unnamed_118:
        /*0b04*/ 	.byte	0x73, 0x65, 0x74, 0x5f, 0x72, 0x65, 0x73, 0x75, 0x6c, 0x74, 0x73, 0x5f, 0x74, 0x6f, 0x5f, 0x6f
        /*0b14*/ 	.byte	0x75, 0x74, 0x70, 0x75, 0x74, 0x00
	.type		__unnamed_140,@object
	.size		__unnamed_140,(__unnamed_76 - __unnamed_140)
__unnamed_140:
        /*0b1a*/ 	.byte	0x73, 0x65, 0x74, 0x5f, 0x72, 0x65, 0x73, 0x75, 0x6c, 0x74, 0x73, 0x5f, 0x74, 0x6f, 0x5f, 0x6f
        /*0b2a*/ 	.byte	0x75, 0x74, 0x70, 0x75, 0x74, 0x00
	.type		__unnamed_76,@object
	.size		__unnamed_76,(__unnamed_44 - __unnamed_76)
__unnamed_76:
        /*0b30*/ 	.byte	0x73, 0x65, 0x74, 0x5f, 0x72, 0x65, 0x73, 0x75, 0x6c, 0x74, 0x73, 0x5f, 0x74, 0x6f, 0x5f, 0x6f
        /*0b40*/ 	.byte	0x75, 0x74, 0x70, 0x75, 0x74, 0x00
	.type		__unnamed_44,@object
	.size		__unnamed_44,(__unnamed_156 - __unnamed_44)
__unnamed_44:
        /*0b46*/ 	.byte	0x73, 0x65, 0x74, 0x5f, 0x72, 0x65, 0x73, 0x75, 0x6c, 0x74, 0x73, 0x5f, 0x74, 0x6f, 0x5f, 0x6f
        /*0b56*/ 	.byte	0x75, 0x74, 0x70, 0x75, 0x74, 0x00
	.type		__unnamed_156,@object
	.size		__unnamed_156,(__unnamed_28 - __unnamed_156)
__unnamed_156:
        /*0b5c*/ 	.byte	0x73, 0x65, 0x74, 0x5f, 0x72, 0x65, 0x73, 0x75, 0x6c, 0x74, 0x73, 0x5f, 0x74, 0x6f, 0x5f, 0x6f
        /*0b6c*/ 	.byte	0x75, 0x74, 0x70, 0x75, 0x74, 0x00
	.type		__unnamed_28,@object
	.size		__unnamed_28,(__unnamed_188 - __unnamed_28)
__unnamed_28:
        /*0b72*/ 	.byte	0x73, 0x65, 0x74, 0x5f, 0x72, 0x65, 0x73, 0x75, 0x6c, 0x74, 0x73, 0x5f, 0x74, 0x6f, 0x5f, 0x6f
        /*0b82*/ 	.byte	0x75, 0x74, 0x70, 0x75, 0x74, 0x00
	.type		__unnamed_188,@object
	.size		__unnamed_188,(__unnamed_132 - __unnamed_188)
__unnamed_188:
        /*0b88*/ 	.byte	0x73, 0x65, 0x74, 0x5f, 0x72, 0x65, 0x73, 0x75, 0x6c, 0x74, 0x73, 0x5f, 0x74, 0x6f, 0x5f, 0x6f
        /*0b98*/ 	.byte	0x75, 0x74, 0x70, 0x75, 0x74, 0x00
	.type		__unnamed_132,@object
	.size		__unnamed_132,(__unnamed_196 - __unnamed_132)
__unnamed_132:
        /*0b9e*/ 	.byte	0x73, 0x65, 0x74, 0x5f, 0x72, 0x65, 0x73, 0x75, 0x6c, 0x74, 0x73, 0x5f, 0x74, 0x6f, 0x5f, 0x6f
        /*0bae*/ 	.byte	0x75, 0x74, 0x70, 0x75, 0x74, 0x00
	.type		__unnamed_196,@object
	.size		__unnamed_196,(__unnamed_100 - __unnamed_196)
__unnamed_196:
        /*0bb4*/ 	.byte	0x73, 0x65, 0x74, 0x5f, 0x72, 0x65, 0x73, 0x75, 0x6c, 0x74, 0x73, 0x5f, 0x74, 0x6f, 0x5f, 0x6f
        /*0bc4*/ 	.byte	0x75, 0x74, 0x70, 0x75, 0x74, 0x00
	.type		__unnamed_100,@object
	.size		__unnamed_100,(__unnamed_20 - __unnamed_100)
__unnamed_100:
        /*0bca*/ 	.byte	0x73, 0x65, 0x74, 0x5f, 0x72, 0x65, 0x73, 0x75, 0x6c, 0x74, 0x73, 0x5f, 0x74, 0x6f, 0x5f, 0x6f
        /*0bda*/ 	.byte	0x75, 0x74, 0x70, 0x75, 0x74, 0x00
	.type		__unnamed_20,@object
	.size		__unnamed_20,(__unnamed_212 - __unnamed_20)
__unnamed_20:
        /*0be0*/ 	.byte	0x73, 0x65, 0x74, 0x5f, 0x72, 0x65, 0x73, 0x75, 0x6c, 0x74, 0x73, 0x5f, 0x74, 0x6f, 0x5f, 0x6f
        /*0bf0*/ 	.byte	0x75, 0x74, 0x70, 0x75, 0x74, 0x00
	.type		__unnamed_212,@object
	.size		__unnamed_212,(__unnamed_84 - __unnamed_212)
__unnamed_212:
        /*0bf6*/ 	.byte	0x73, 0x65, 0x74, 0x5f, 0x72, 0x65, 0x73, 0x75, 0x6c, 0x74, 0x73, 0x5f, 0x74, 0x6f, 0x5f, 0x6f
        /*0c06*/ 	.byte	0x75, 0x74, 0x70, 0x75, 0x74, 0x00
	.type		__unnamed_84,@object
	.size		__unnamed_84,(__unnamed_72 - __unnamed_84)
__unnamed_84:
        /*0c0c*/ 	.byte	0x73, 0x65, 0x74, 0x5f, 0x72, 0x65, 0x73, 0x75, 0x6c, 0x74, 0x73, 0x5f, 0x74, 0x6f, 0x5f, 0x6f
        /*0c1c*/ 	.byte	0x75, 0x74, 0x70, 0x75, 0x74, 0x00
	.type		__unnamed_72,@object
	.size		__unnamed_72,(__unnamed_168 - __unnamed_72)
__unnamed_72:
        /*0c22*/ 	.byte	0x73, 0x65, 0x74, 0x5f, 0x72, 0x65, 0x73, 0x75, 0x6c, 0x74, 0x73, 0x5f, 0x74, 0x6f, 0x5f, 0x6f
        /*0c32*/ 	.byte	0x75, 0x74, 0x70, 0x75, 0x74, 0x00
	.type		__unnamed_168,@object
	.size		__unnamed_168,(__unnamed_104 - __unnamed_168)
__unnamed_168:
        /*0c38*/ 	.byte	0x73, 0x65, 0x74, 0x5f, 0x72, 0x65, 0x73, 0x75, 0x6c, 0x74, 0x73, 0x5f, 0x74, 0x6f, 0x5f, 0x6f
        /*0c48*/ 	.byte	0x75, 0x74, 0x70, 0x75, 0x74, 0x00
	.type		__unnamed_104,@object
	.size		__unnamed_104,(__unnamed_216 - __unnamed_104)
__unnamed_104:
        /*0c4e*/ 	.byte	0x73, 0x65, 0x74, 0x5f, 0x72, 0x65, 0x73, 0x75, 0x6c, 0x74, 0x73, 0x5f, 0x74, 0x6f, 0x5f, 0x6f
        /*0c5e*/ 	.byte	0x75, 0x74, 0x70, 0x75, 0x74, 0x00
	.type		__unnamed_216,@object
	.size		__unnamed_216,(__unnamed_184 - __unnamed_216)
__unnamed_216:
        /*0c64*/ 	.byte	0x73, 0x65, 0x74, 0x5f, 0x72, 0x65, 0x73, 0x75, 0x6c, 0x74, 0x73, 0x5f, 0x74, 0x6f, 0x5f, 0x6f
        /*0c74*/ 	.byte	0x75, 0x74, 0x70, 0x75, 0x74, 0x00
	.type		__unnamed_184,@object
	.size		__unnamed_184,(__unnamed_56 - __unnamed_184)
__unnamed_184:
        /*0c7a*/ 	.byte	0x73, 0x65, 0x74, 0x5f, 0x72, 0x65, 0x73, 0x75, 0x6c, 0x74, 0x73, 0x5f, 0x74, 0x6f, 0x5f, 0x6f
        /*0c8a*/ 	.byte	0x75, 0x74, 0x70, 0x75, 0x74, 0x00
	.type		__unnamed_56,@object
	.size		__unnamed_56,(__unnamed_16 - __unnamed_56)
__unnamed_56:
        /*0c90*/ 	.byte	0x73, 0x65, 0x74, 0x5f, 0x72, 0x65, 0x73, 0x75, 0x6c, 0x74, 0x73, 0x5f, 0x74, 0x6f, 0x5f, 0x6f
        /*0ca0*/ 	.byte	0x75, 0x74, 0x70, 0x75, 0x74, 0x00
	.type		__unnamed_16,@object
	.size		__unnamed_16,(__unnamed_48 - __unnamed_16)
__unnamed_16:
        /*0ca6*/ 	.byte	0x73, 0x65, 0x74, 0x5f, 0x72, 0x65, 0x73, 0x75, 0x6c, 0x74, 0x73, 0x5f, 0x74, 0x6f, 0x5f, 0x6f
        /*0cb6*/ 	.byte	0x75, 0x74, 0x70, 0x75, 0x74, 0x00
	.type		__unnamed_48,@object
	.size		__unnamed_48,(__unnamed_112 - __unnamed_48)
__unnamed_48:
        /*0cbc*/ 	.byte	0x73, 0x65, 0x74, 0x5f, 0x72, 0x65, 0x73, 0x75, 0x6c, 0x74, 0x73, 0x5f, 0x74, 0x6f, 0x5f, 0x6f
        /*0ccc*/ 	.byte	0x75, 0x74, 0x70, 0x75, 0x74, 0x00
	.type		__unnamed_112,@object
	.size		__unnamed_112,(__unnamed_128 - __unnamed_112)
__unnamed_112:
        /*0cd2*/ 	.byte	0x73, 0x65, 0x74, 0x5f, 0x72, 0x65, 0x73, 0x75, 0x6c, 0x74, 0x73, 0x5f, 0x74, 0x6f, 0x5f, 0x6f
        /*0ce2*/ 	.byte	0x75, 0x74, 0x70, 0x75, 0x74, 0x00
	.type		__unnamed_128,@object
	.size		__unnamed_128,(__unnamed_160 - __unnamed_128)
__unnamed_128:
        /*0ce8*/ 	.byte	0x73, 0x65, 0x74, 0x5f, 0x72, 0x65, 0x73, 0x75, 0x6c, 0x74, 0x73, 0x5f, 0x74, 0x6f, 0x5f, 0x6f
        /*0cf8*/ 	.byte	0x75, 0x74, 0x70, 0x75, 0x74, 0x00
	.type		__unnamed_160,@object
	.size		__unnamed_160,(__unnamed_137 - __unnamed_160)
__unnamed_160:
        /*0cfe*/ 	.byte	0x73, 0x65, 0x74, 0x5f, 0x72, 0x65, 0x73, 0x75, 0x6c, 0x74, 0x73, 0x5f, 0x74, 0x6f, 0x5f, 0x6f
        /*0d0e*/ 	.byte	0x75, 0x74, 0x70, 0x75, 0x74, 0x00
	.type		__unnamed_137,@object
	.size		__unnamed_137,(__unnamed_25 - __unnamed_137)
__unnamed_137:
        /*0d14*/ 	.byte	0x67, 0x65, 0x74, 0x5f, 0x61, 0x63, 0x63, 0x75, 0x6d, 0x75, 0x6c, 0x61, 0x74, 0x65, 0x64, 0x5f
        /*0d24*/ 	.byte	0x6f, 0x75, 0x74, 0x70, 0x75, 0x74, 0x00
	.type		__unnamed_25,@object
	.size		__unnamed_25,(__unnamed_193 - __unnamed_25)
__unnamed_25:
        /*0d2b*/ 	.byte	0x67, 0x65, 0x74, 0x5f, 0x61, 0x63, 0x63, 0x75, 0x6d, 0x75, 0x6c, 0x61, 0x74, 0x65, 0x64, 0x5f
        /*0d3b*/ 	.byte	0x6f, 0x75, 0x74, 0x70, 0x75, 0x74, 0x00
	.type		__unnamed_193,@object
	.size		__unnamed_193,(__unnamed_81 - __unnamed_193)
__unnamed_193:
        /*0d42*/ 	.byte	0x67, 0x65, 0x74, 0x5f, 0x61, 0x63, 0x63, 0x75, 0x6d, 0x75, 0x6c, 0x61, 0x74, 0x65, 0x64, 0x5f
        /*0d52*/ 	.byte	0x6f, 0x75, 0x74, 0x70, 0x75, 0x74, 0x00
	.type		__unnamed_81,@object
	.size		__unnamed_81,(__unnamed_109 - __unnamed_81)
__unnamed_81:
        /*0d59*/ 	.byte	0x67, 0x65, 0x74, 0x5f, 0x61, 0x63, 0x63, 0x75, 0x6d, 0x75, 0x6c, 0x61, 0x74, 0x65, 0x64, 0x5f
        /*0d69*/ 	.byte	0x6f, 0x75, 0x74, 0x70, 0x75, 0x74, 0x00
	.type		__unnamed_109,@object
	.size		__unnamed_109,(__unnamed_165 - __unnamed_109)
__unnamed_109:
        /*0d70*/ 	.byte	0x67, 0x65, 0x74, 0x5f, 0x61, 0x63, 0x63, 0x75, 0x6d, 0x75, 0x6c, 0x61, 0x74, 0x65, 0x64, 0x5f
        /*0d80*/ 	.byte	0x6f, 0x75, 0x74, 0x70, 0x75, 0x74, 0x00
	.type		__unnamed_165,@object
	.size		__unnamed_165,(__unnamed_53 - __unnamed_165)
__unnamed_165:
        /*0d87*/ 	.byte	0x67, 0x65, 0x74, 0x5f, 0x61, 0x63, 0x63, 0x75, 0x6d, 0x75, 0x6c, 0x61, 0x74, 0x65, 0x64, 0x5f
        /*0d97*/ 	.byte	0x6f, 0x75, 0x74, 0x70, 0x75, 0x74, 0x00
	.type		__unnamed_53,@object
	.size		__unnamed_53,(__unnamed_11 - __unnamed_53)
__unnamed_53:
        /*0d9e*/ 	.byte	0x67, 0x65, 0x74, 0x5f, 0x61, 0x63, 0x63, 0x75, 0x6d, 0x75, 0x6c, 0x61, 0x74, 0x65, 0x64, 0x5f
        /*0dae*/ 	.byte	0x6f, 0x75, 0x74, 0x70, 0x75, 0x74, 0x00
	.type		__unnamed_11,@object
	.size		__unnamed_11,(__unnamed_123 - __unnamed_11)
__unnamed_11:
        /*0db5*/ 	.byte	0x67, 0x65, 0x74, 0x5f, 0x61, 0x63, 0x63, 0x75, 0x6d, 0x75, 0x6c, 0x61, 0x74, 0x65, 0x64, 0x5f
        /*0dc5*/ 	.byte	0x6f, 0x75, 0x74, 0x70, 0x75, 0x74, 0x00
	.type		__unnamed_123,@object
	.size		__unnamed_123,(__unnamed_67 - __unnamed_123)
__unnamed_123:
        /*0dcc*/ 	.byte	0x67, 0x65, 0x74, 0x5f, 0x61, 0x63, 0x63, 0x75, 0x6d, 0x75, 0x6c, 0x61, 0x74, 0x65, 0x64, 0x5f
        /*0ddc*/ 	.byte	0x6f, 0x75, 0x74, 0x70, 0x75, 0x74, 0x00
	.type		__unnamed_67,@object
	.size		__unnamed_67,(__unnamed_179 - __unnamed_67)
__unnamed_67:
        /*0de3*/ 	.byte	0x67, 0x65, 0x74, 0x5f, 0x61, 0x63, 0x63, 0x75, 0x6d, 0x75, 0x6c, 0x61, 0x74, 0x65, 0x64, 0x5f
        /*0df3*/ 	.byte	0x6f, 0x75, 0x74, 0x70, 0x75, 0x74, 0x00
	.type		__unnamed_179,@object
	.size		__unnamed_179,(__unnamed_39 - __unnamed_179)
__unnamed_179:
        /*0dfa*/ 	.byte	0x67, 0x65, 0x74, 0x5f, 0x61, 0x63, 0x63, 0x75, 0x6d, 0x75, 0x6c, 0x61, 0x74, 0x65, 0x64, 0x5f
        /*0e0a*/ 	.byte	0x6f, 0x75, 0x74, 0x70, 0x75, 0x74, 0x00
	.type		__unnamed_39,@object
	.size		__unnamed_39,(__unnamed_151 - __unnamed_39)
__unnamed_39:
        /*0e11*/ 	.byte	0x67, 0x65, 0x74, 0x5f, 0x61, 0x63, 0x63, 0x75, 0x6d, 0x75, 0x6c, 0x61, 0x74, 0x65, 0x64, 0x5f
        /*0e21*/ 	.byte	0x6f, 0x75, 0x74, 0x70, 0x75, 0x74, 0x00
	.type		__unnamed_151,@object
	.size		__unnamed_151,(__unnamed_207 - __unnamed_151)
__unnamed_151:
        /*0e28*/ 	.byte	0x67, 0x65, 0x74, 0x5f, 0x61, 0x63, 0x63, 0x75, 0x6d, 0x75, 0x6c, 0x61, 0x74, 0x65, 0x64, 0x5f
        /*0e38*/ 	.byte	0x6f, 0x75, 0x74, 0x70, 0x75, 0x74, 0x00
	.type		__unnamed_207,@object
	.size		__unnamed_207,(__unnamed_95 - __unnamed_207)
__unnamed_207:
        /*0e3f*/ 	.byte	0x67, 0x65, 0x74, 0x5f, 0x61, 0x63, 0x63, 0x75, 0x6d, 0x75, 0x6c, 0x61, 0x74, 0x65, 0x64, 0x5f
        /*0e4f*/ 	.byte	0x6f, 0x75, 0x74, 0x70, 0x75, 0x74, 0x00
	.type		__unnamed_95,@object
	.size		__unnamed_95,(__unnamed_74 - __unnamed_95)
__unnamed_95:
        /*0e56*/ 	.byte	0x67, 0x65, 0x74, 0x5f, 0x61, 0x63, 0x63, 0x75, 0x6d, 0x75, 0x6c, 0x61, 0x74, 0x65, 0x64, 0x5f
        /*0e66*/ 	.byte	0x6f, 0x75, 0x74, 0x70, 0x75, 0x74, 0x00
	.type		__unnamed_74,@object
	.size		__unnamed_74,(__unnamed_186 - __unnamed_74)
__unnamed_74:
        /*0e6d*/ 	.byte	0x67, 0x65, 0x74, 0x5f, 0x61, 0x63, 0x63, 0x75, 0x6d, 0x75, 0x6c, 0x61, 0x74, 0x65, 0x64, 0x5f
        /*0e7d*/ 	.byte	0x6f, 0x75, 0x74, 0x70, 0x75, 0x74, 0x00
	.type		__unnamed_186,@object
	.size		__unnamed_186,(__unnamed_130 - __unnamed_186)
__unnamed_186:
        /*0e84*/ 	.byte	0x67, 0x65, 0x74, 0x5f, 0x61, 0x63, 0x63, 0x75, 0x6d, 0x75, 0x6c, 0x61, 0x74, 0x65, 0x64, 0x5f
        /*0e94*/ 	.byte	0x6f, 0x75, 0x74, 0x70, 0x75, 0x74, 0x00
	.type		__unnamed_130,@object
	.size		__unnamed_130,(__unnamed_18 - __unnamed_130)
__unnamed_130:
        /*0e9b*/ 	.byte	0x67, 0x65, 0x74, 0x5f, 0x61, 0x63, 0x63, 0x75, 0x6d, 0x75, 0x6c, 0x61, 0x74, 0x65, 0x64, 0x5f
        /*0eab*/ 	.byte	0x6f, 0x75, 0x74, 0x70, 0x75, 0x74, 0x00
	.type		__unnamed_18,@object
	.size		__unnamed_18,(__unnamed_46 - __unnamed_18)
__unnamed_18:
        /*0eb2*/ 	.byte	0x67, 0x65, 0x74, 0x5f, 0x61, 0x63, 0x63, 0x75, 0x6d, 0x75, 0x6c, 0x61, 0x74, 0x65, 0x64, 0x5f
        /*0ec2*/ 	.byte	0x6f, 0x75, 0x74, 0x70, 0x75, 0x74, 0x00
	.type		__unnamed_46,@object
	.size		__unnamed_46,(__unnamed_158 - __unnamed_46)
__unnamed_46:
        /*0ec9*/ 	.byte	0x67, 0x65, 0x74, 0x5f, 0x61, 0x63, 0x63, 0x75, 0x6d, 0x75, 0x6c, 0x61, 0x74, 0x65, 0x64, 0x5f
        /*0ed9*/ 	.byte	0x6f, 0x75, 0x74, 0x70, 0x75, 0x74, 0x00
	.type		__unnamed_158,@object
	.size		__unnamed_158,(__unnamed_102 - __unnamed_158)
__unnamed_158:
        /*0ee0*/ 	.byte	0x67, 0x65, 0x74, 0x5f, 0x61, 0x63, 0x63, 0x75, 0x6d, 0x75, 0x6c, 0x61, 0x74, 0x65, 0x64, 0x5f
        /*0ef0*/ 	.byte	0x6f, 0x75, 0x74, 0x70, 0x75, 0x74, 0x00
	.type		__unnamed_102,@object
	.size		__unnamed_102,(__unnamed_214 - __unnamed_102)
__unnamed_102:
        /*0ef7*/ 	.byte	0x67, 0x65, 0x74, 0x5f, 0x61, 0x63, 0x63, 0x75, 0x6d, 0x75, 0x6c, 0x61, 0x74, 0x65, 0x64, 0x5f
        /*0f07*/ 	.byte	0x6f, 0x75, 0x74, 0x70, 0x75, 0x74, 0x00
	.type		__unnamed_214,@object
	.size		__unnamed_214,(__unnamed_172 - __unnamed_214)
__unnamed_214:
        /*0f0e*/ 	.byte	0x67, 0x65, 0x74, 0x5f, 0x61, 0x63, 0x63, 0x75, 0x6d, 0x75, 0x6c, 0x61, 0x74, 0x65, 0x64, 0x5f
        /*0f1e*/ 	.byte	0x6f, 0x75, 0x74, 0x70, 0x75, 0x74, 0x00
	.type		__unnamed_172,@object
	.size		__unnamed_172,(__unnamed_60 - __unnamed_172)
__unnamed_172:
        /*0f25*/ 	.byte	0x67, 0x65, 0x74, 0x5f, 0x61, 0x63, 0x63, 0x75, 0x6d, 0x75, 0x6c, 0x61, 0x74, 0x65, 0x64, 0x5f
        /*0f35*/ 	.byte	0x6f, 0x75, 0x74, 0x70, 0x75, 0x74, 0x00
	.type		__unnamed_60,@object
	.size		__unnamed_60,(__unnamed_4 - __unnamed_60)
__unnamed_60:
        /*0f3c*/ 	.byte	0x67, 0x65, 0x74, 0x5f, 0x61, 0x63, 0x63, 0x75, 0x6d, 0x75, 0x6c, 0x61, 0x74, 0x65, 0x64, 0x5f
        /*0f4c*/ 	.byte	0x6f, 0x75, 0x74, 0x70, 0x75, 0x74, 0x00
	.type		__unnamed_4,@object
	.size		__unnamed_4,(__unnamed_116 - __unnamed_4)
__unnamed_4:
        /*0f53*/ 	.byte	0x67, 0x65, 0x74, 0x5f, 0x61, 0x63, 0x63, 0x75, 0x6d, 0x75, 0x6c, 0x61, 0x74, 0x65, 0x64, 0x5f
        /*0f63*/ 	.byte	0x6f, 0x75, 0x74, 0x70, 0x75, 0x74, 0x00
	.type		__unnamed_116,@object
	.size		__unnamed_116,(__unnamed_200 - __unnamed_116)
__unnamed_116:
        /*0f6a*/ 	.byte	0x67, 0x65, 0x74, 0x5f, 0x61, 0x63, 0x63, 0x75, 0x6d, 0x75, 0x6c, 0x61, 0x74, 0x65, 0x64, 0x5f
        /*0f7a*/ 	.byte	0x6f, 0x75, 0x74, 0x70, 0x75, 0x74, 0x00
	.type		__unnamed_200,@object
	.size		__unnamed_200,(__unnamed_88 - __unnamed_200)
__unnamed_200:
        /*0f81*/ 	.byte	0x67, 0x65, 0x74, 0x5f, 0x61, 0x63, 0x63, 0x75, 0x6d, 0x75, 0x6c, 0x61, 0x74, 0x65, 0x64, 0x5f
        /*0f91*/ 	.byte	0x6f, 0x75, 0x74, 0x70, 0x75, 0x74, 0x00
	.type		__unnamed_88,@object
	.size		__unnamed_88,(__unnamed_144 - __unnamed_88)
__unnamed_88:
        /*0f98*/ 	.byte	0x67, 0x65, 0x74, 0x5f, 0x61, 0x63, 0x63, 0x75, 0x6d, 0x75, 0x6c, 0x61, 0x74, 0x65, 0x64, 0x5f
        /*0fa8*/ 	.byte	0x6f, 0x75, 0x74, 0x70, 0x75, 0x74, 0x00
	.type		__unnamed_144,@object
	.size		__unnamed_144,(__unnamed_32 - __unnamed_144)
__unnamed_144:
        /*0faf*/ 	.byte	0x67, 0x65, 0x74, 0x5f, 0x61, 0x63, 0x63, 0x75, 0x6d, 0x75, 0x6c, 0x61, 0x74, 0x65, 0x64, 0x5f
        /*0fbf*/ 	.byte	0x6f, 0x75, 0x74, 0x70, 0x75, 0x74, 0x00
	.type		__unnamed_32,@object
	.size		__unnamed_32,($str$9 - __unnamed_32)
__unnamed_32:
        /*0fc6*/ 	.byte	0x67, 0x65, 0x74, 0x5f, 0x61, 0x63, 0x63, 0x75, 0x6d, 0x75, 0x6c, 0x61, 0x74, 0x65, 0x64, 0x5f
        /*0fd6*/ 	.byte	0x6f, 0x75, 0x74, 0x70, 0x75, 0x74, 0x00
	.type		$str$9,@object
	.size		$str$9,(.L_246 - $str$9)
$str$9:
        /*0fdd*/ 	.byte	0x2f, 0x72, 0x6f, 0x6f, 0x74, 0x2f, 0x2e, 0x70, 0x79, 0x65, 0x6e, 0x76, 0x2f, 0x76, 0x65, 0x72
        /*0fed*/ 	.byte	0x73, 0x69, 0x6f, 0x6e, 0x73, 0x2f, 0x33, 0x2e, 0x31, 0x33, 0x2e, 0x31, 0x32, 0x2f, 0x6c, 0x69
        /*0ffd*/ 	.byte	0x62, 0x2f, 0x70, 0x79, 0x74, 0x68, 0x6f, 0x6e, 0x33, 0x2e, 0x31, 0x33, 0x2f, 0x73, 0x69, 0x74
        /*100d*/ 	.byte	0x65, 0x2d, 0x70, 0x61, 0x63, 0x6b, 0x61, 0x67, 0x65, 0x73, 0x2f, 0x74, 0x6f, 0x72, 0x63, 0x68
        /*101d*/ 	.byte	0x2f, 0x69, 0x6e, 0x63, 0x6c, 0x75, 0x64, 0x65, 0x2f, 0x41, 0x54, 0x65, 0x6e, 0x2f, 0x6e, 0x61
        /*102d*/ 	.byte	0x74, 0x69, 0x76, 0x65, 0x2f, 0x63, 0x75, 0x64, 0x61, 0x2f, 0x52, 0x65, 0x64, 0x75, 0x63, 0x65
        /*103d*/ 	.byte	0x2e, 0x63, 0x75, 0x68, 0x00
.L_246:


//--------------------- .nv.shared._ZN2at6native13reduce_kernelILi512ELi1ENS0_8ReduceOpIbNS0_14func_wrapper_tImZNS0_15xor_sum_functorIbvEclERNS_14TensorIteratorEEUlbbE_EEjmLi4ELi4EEEEEvT1_ --------------------------
	.section	.nv.shared._ZN2at6native13reduce_kernelILi512ELi1ENS0_8ReduceOpIbNS0_14func_wrapper_tImZNS0_15xor_sum_functorIbvEclERNS_14TensorIteratorEEUlbbE_EEjmLi4ELi4EEEEEvT1_,"aw",@nobits
	.sectionflags	@""
	.align	16
.nv.shared._ZN2at6native13reduce_kernelILi512ELi1ENS0_8ReduceOpIbNS0_14func_wrapper_tImZNS0_15xor_sum_functorIbvEclERNS_14TensorIteratorEEUlbbE_EEjmLi4ELi4EEEEEvT1_:
	.zero		1040


//--------------------- .nv.shared.reserved.0     --------------------------
	.section	.nv.shared.reserved.0,"aw",@nobits
	.weak		__nv_reservedSMEM_offset_0_alias
	.size		__nv_reservedSMEM_offset_0_alias, 0, 64
	.other		__nv_reservedSMEM_offset_0_alias,@"STO_CUDA_RESERVED_SHARED STV_DEFAULT"
__nv_reservedSMEM_offset_0_alias:
	.zero		0
	.zero		64


//--------------------- .nv.global                --------------------------
	.section	.nv.global,"aw",@nobits
.nv.global:
	.type		_ZN58_INTERNAL_1d2fb0ed_22_ReduceSumProdKernel_cu_9e10b42f_32094cuda3std3__48in_placeE,@object
	.size		_ZN58_INTERNAL_1d2fb0ed_22_ReduceSumProdKernel_cu_9e10b42f_32094cuda3std3__48in_placeE,(_ZN58_INTERNAL_1d2fb0ed_22_ReduceSumProdKernel_cu_9e10b42f_32094cuda3std6ranges3__45__cpo8distanceE - _ZN58_INTERNAL_1d2fb0ed_22_ReduceSumProdKernel_cu_9e10b42f_32094cuda3std3__48in_placeE)
_ZN58_INTERNAL_1d2fb0ed_22_ReduceSumProdKernel_cu_9e10b42f_32094cuda3std3__48in_placeE:
	.zero		1
	.type		_ZN58_INTERNAL_1d2fb0ed_22_ReduceSumProdKernel_cu_9e10b42f_32094cuda3std6ranges3__45__cpo8distanceE,@object
	.size		_ZN58_INTERNAL_1d2fb0ed_22_ReduceSumProdKernel_cu_9e10b42f_32094cuda3std6ranges3__45__cpo8distanceE,(_ZN58_INTERNAL_1d2fb0ed_22_ReduceSumProdKernel_cu_9e10b42f_32094cuda3std3__45__cpo6cbeginE - _ZN58_INTERNAL_1d2fb0ed_22_ReduceSumProdKernel_cu_9e10b42f_32094cuda3std6ranges3__45__cpo8distanceE)
_ZN58_INTERNAL_1d2fb0ed_22_ReduceSumProdKernel_cu_9e10b42f_32094cuda3std6ranges3__45__cpo8distanceE:
	.zero		1
	.type		_ZN58_INTERNAL_1d2fb0ed_22_ReduceSumProdKernel_cu_9e10b42f_32094cuda3std3__45__cpo6cbeginE,@object
	.size		_ZN58_INTERNAL_1d2fb0ed_22_ReduceSumProdKernel_cu_9e10b42f_32094cuda3std3__45__cpo6cbeginE,(_ZN58_INTERNAL_1d2fb0ed_22_ReduceSumProdKernel_cu_9e10b42f_32094cuda3std6ranges3__45__cpo7advanceE - _ZN58_INTERNAL_1d2fb0ed_22_ReduceSumProdKernel_cu_9e10b42f_32094cuda3std3__45__cpo6cbeginE)
_ZN58_INTERNAL_1d2fb0ed_22_ReduceSumProdKernel_cu_9e10b42f_32094cuda3std3__45__cpo6cbeginE:
	.zero		1
	.type		_ZN58_INTERNAL_1d2fb0ed_22_ReduceSumProdKernel_cu_9e10b42f_32094cuda3std6ranges3__45__cpo7advanceE,@object
	.size		_ZN58_INTERNAL_1d2fb0ed_22_ReduceSumProdKernel_cu_9e10b42f_32094cuda3std6ranges3__45__cpo7advanceE,(_ZN58_INTERNAL_1d2fb0ed_22_ReduceSumProdKernel_cu_9e10b42f_32094cuda3std3__45__cpo7crbeginE - _ZN58_INTERNAL_1d2fb0ed_22_ReduceSumProdKernel_cu_9e10b42f_32094cuda3std6ranges3__45__cpo7advanceE)
_ZN58_INTERNAL_1d2fb0ed_22_ReduceSumProdKernel_cu_9e10b42f_32094cuda3std6ranges3__45__cpo7advanceE:
	.zero		1
	.type		_ZN58_INTERNAL_1d2fb0ed_22_ReduceSumProdKernel_cu_9e10b42f_32094cuda3std3__45__cpo7crbeginE,@object
	.size		_ZN58_INTERNAL_1d2fb0ed_22_ReduceSumProdKernel_cu_9e10b42f_32094cuda3std3__45__cpo7crbeginE,(_ZN58_INTERNAL_1d2fb0ed_22_ReduceSumProdKernel_cu_9e10b42f_32094cuda3std6ranges3__45__cpo4dataE - _ZN58_INTERNAL_1d2fb0ed_22_ReduceSumProdKernel_cu_9e10b42f_32094cuda3std3__45__cpo7crbeginE)
_ZN58_INTERNAL_1d2fb0ed_22_ReduceSumProdKernel_cu_9e10b42f_32094cuda3std3__45__cpo7crbeginE:
	.zero		1
	.type		_ZN58_INTERNAL_1d2fb0ed_22_ReduceSumProdKernel_cu_9e10b42f_32094cuda3std6ranges3__45__cpo4dataE,@object
	.size		_ZN58_INTERNAL_1d2fb0ed_22_ReduceSumProdKernel_cu_9e10b42f_32094cuda3std6ranges3__45__cpo4dataE,(_ZN58_INTERNAL_1d2fb0ed_22_ReduceSumProdKernel_cu_9e10b42f_32094cuda3std6ranges3__45__cpo5beginE - _ZN58_INTERNAL_1d2fb0ed_22_ReduceSumProdKernel_cu_9e10b42f_32094cuda3std6ranges3__45__cpo4dataE)
_ZN58_INTERNAL_1d2fb0ed_22_ReduceSumProdKernel_cu_9e10b42f_32094cuda3std6ranges3__45__cpo4dataE:
	.zero		1
	.type		_ZN58_INTERNAL_1d2fb0ed_22_ReduceSumProdKernel_cu_9e10b42f_32094cuda3std6ranges3__45__cpo5beginE,@object
	.size		_ZN58_INTERNAL_1d2fb0ed_22_ReduceSumProdKernel_cu_9e10b42f_32094cuda3std6ranges3__45__cpo5beginE,(_ZN58_INTERNAL_1d2fb0ed_22_ReduceSumProdKernel_cu_9e10b42f_32094cuda3std3__460_GLOBAL__N__1d2fb0ed_22_ReduceSumProdKernel_cu_9e10b42f_32096ignoreE - _ZN58_INTERNAL_1d2fb0ed_22_ReduceSumProdKernel_cu_9e10b42f_32094cuda3std6ranges3__45__cpo5beginE)
_ZN58_INTERNAL_1d2fb0ed_22_ReduceSumProdKernel_cu_9e10b42f_32094cuda3std6ranges3__45__cpo5beginE:
	.zero		1
	.type		_ZN58_INTERNAL_1d2fb0ed_22_ReduceSumProdKernel_cu_9e10b42f_32094cuda3std3__460_GLOBAL__N__1d2fb0ed_22_ReduceSumProdKernel_cu_9e10b42f_32096ignoreE,@object
	.size		_ZN58_INTERNAL_1d2fb0ed_22_ReduceSumProdKernel_cu_9e10b42f_32094cuda3std3__460_GLOBAL__N__1d2fb0ed_22_ReduceSumProdKernel_cu_9e10b42f_32096ignoreE,(_ZN58_INTERNAL_1d2fb0ed_22_ReduceSumProdKernel_cu_9e10b42f_32094cuda3std6ranges3__45__cpo4sizeE - _ZN58_INTERNAL_1d2fb0ed_22_ReduceSumProdKernel_cu_9e10b42f_32094cuda3std3__460_GLOBAL__N__1d2fb0ed_22_ReduceSumProdKernel_cu_9e10b42f_32096ignoreE)
_ZN58_INTERNAL_1d2fb0ed_22_ReduceSumProdKernel_cu_9e10b42f_32094cuda3std3__460_GLOBAL__N__1d2fb0ed_22_ReduceSumProdKernel_cu_9e10b42f_32096ignoreE:
	.zero		1
	.type		_ZN58_INTERNAL_1d2fb0ed_22_ReduceSumProdKernel_cu_9e10b42f_32094cuda3std6ranges3__45__cpo4sizeE,@object
	.size		_ZN58_INTERNAL_1d2fb0ed_22_ReduceSumProdKernel_cu_9e10b42f_32094cuda3std6ranges3__45__cpo4sizeE,(_ZN58_INTERNAL_1d2fb0ed_22_ReduceSumProdKernel_cu_9e10b42f_32094cuda3std3__45__cpo5beginE - _ZN58_INTERNAL_1d2fb0ed_22_ReduceSumProdKernel_cu_9e10b42f_32094cuda3std6ranges3__45__cpo4sizeE)
_ZN58_INTERNAL_1d2fb0ed_22_ReduceSumProdKernel_cu_9e10b42f_32094cuda3std6ranges3__45__cpo4sizeE:
	.zero		1
	.type		_ZN58_INTERNAL_1d2fb0ed_22_ReduceSumProdKernel_cu_9e10b42f_32094cuda3std3__45__cpo5beginE,@object
	.size		_ZN58_INTERNAL_1d2fb0ed_22_ReduceSumProdKernel_cu_9e10b42f_32094cuda3std3__45__cpo5beginE,(_ZN58_INTERNAL_1d2fb0ed_22_ReduceSumProdKernel_cu_9e10b42f_32094cuda3std6ranges3__45__cpo6cbeginE - _ZN58_INTERNAL_1d2fb0ed_22_ReduceSumProdKernel_cu_9e10b42f_32094cuda3std3__45__cpo5beginE)
_ZN58_INTERNAL_1d2fb0ed_22_ReduceSumProdKernel_cu_9e10b42f_32094cuda3std3__45__cpo5beginE:
	.zero		1
	.type		_ZN58_INTERNAL_1d2fb0ed_22_ReduceSumProdKernel_cu_9e10b42f_32094cuda3std6ranges3__45__cpo6cbeginE,@object
	.size		_ZN58_INTERNAL_1d2fb0ed_22_ReduceSumProdKernel_cu_9e10b42f_32094cuda3std6ranges3__45__cpo6cbeginE,(_ZN58_INTERNAL_1d2fb0ed_22_ReduceSumProdKernel_cu_9e10b42f_32094cuda3std3__45__cpo6rbeginE - _ZN58_INTERNAL_1d2fb0ed_22_ReduceSumProdKernel_cu_9e10b42f_32094cuda3std6ranges3__45__cpo6cbeginE)
_ZN58_INTERNAL_1d2fb0ed_22_ReduceSumProdKernel_cu_9e10b42f_32094cuda3std6ranges3__45__cpo6cbeginE:
	.zero		1
	.type		_ZN58_INTERNAL_1d2fb0ed_22_ReduceSumProdKernel_cu_9e10b42f_32094cuda3std3__45__cpo6rbeginE,@object
	.size		_ZN58_INTERNAL_1d2fb0ed_22_ReduceSumProdKernel_cu_9e10b42f_32094cuda3std3__45__cpo6rbeginE,(_ZN58_INTERNAL_1d2fb0ed_22_ReduceSumProdKernel_cu_9e10b42f_32094cuda3std6ranges3__45__cpo4nextE - _ZN58_INTERNAL_1d2fb0ed_22_ReduceSumProdKernel_cu_9e10b42f_32094cuda3std3__45__cpo6rbeginE)
_ZN58_INTERNAL_1d2fb0ed_22_ReduceSumProdKernel_cu_9e10b42f_32094cuda3std3__45__cpo6rbeginE:
	.zero		1
	.type		_ZN58_INTERNAL_1d2fb0ed_22_ReduceSumProdKernel_cu_9e10b42f_32094cuda3std6ranges3__45__cpo4nextE,@object
	.size		_ZN58_INTERNAL_1d2fb0ed_22_ReduceSumProdKernel_cu_9e10b42f_32094cuda3std6ranges3__45__cpo4nextE,(_ZN58_INTERNAL_1d2fb0ed_22_ReduceSumProdKernel_cu_9e10b42f_32094cuda3std6ranges3__45__cpo4swapE - _ZN58_INTERNAL_1d2fb0ed_22_ReduceSumProdKernel_cu_9e10b42f_32094cuda3std6ranges3__45__cpo4nextE)
_ZN58_INTERNAL_1d2fb0ed_22_ReduceSumProdKernel_cu_9e10b42f_32094cuda3std6ranges3__45__cpo4nextE:
	.zero		1
	.type		_ZN58_INTERNAL_1d2fb0ed_22_ReduceSumProdKernel_cu_9e10b42f_32094cuda3std6ranges3__45__cpo4swapE,@object
	.size		_ZN58_INTERNAL_1d2fb0ed_22_ReduceSumProdKernel_cu_9e10b42f_32094cuda3std6ranges3__45__cpo4swapE,(_ZN58_INTERNAL_1d2fb0ed_22_ReduceSumProdKernel_cu_9e10b42f_32094cuda3std3__420unreachable_sentinelE - _ZN58_INTERNAL_1d2fb0ed_22_ReduceSumProdKernel_cu_9e10b42f_32094cuda3std6ranges3__45__cpo4swapE)
_ZN58_INTERNAL_1d2fb0ed_22_ReduceSumProdKernel_cu_9e10b42f_32094cuda3std6ranges3__45__cpo4swapE:
	.zero		1
	.type		_ZN58_INTERNAL_1d2fb0ed_22_ReduceSumProdKernel_cu_9e10b42f_32094cuda3std3__420unreachable_sentinelE,@object
	.size		_ZN58_INTERNAL_1d2fb0ed_22_ReduceSumProdKernel_cu_9e10b42f_32094cuda3std3__420unreachable_sentinelE,(_ZN58_INTERNAL_1d2fb0ed_22_ReduceSumProdKernel_cu_9e10b42f_32096thrust24THRUST_300001_SM_1030_NS6system6detail10sequential3seqE - _ZN58_INTERNAL_1d2fb0ed_22_ReduceSumProdKernel_cu_9e10b42f_32094cuda3std3__420unreachable_sentinelE)
_ZN58_INTERNAL_1d2fb0ed_22_ReduceSumProdKernel_cu_9e10b42f_32094cuda3std3__420unreachable_sentinelE:
	.zero		1
	.type		_ZN58_INTERNAL_1d2fb0ed_22_ReduceSumProdKernel_cu_9e10b42f_32096thrust24THRUST_300001_SM_1030_NS6system6detail10sequential3seqE,@object
	.size		_ZN58_INTERNAL_1d2fb0ed_22_ReduceSumProdKernel_cu_9e10b42f_32096thrust24THRUST_300001_SM_1030_NS6system6detail10sequential3seqE,(_ZN58_INTERNAL_1d2fb0ed_22_ReduceSumProdKernel_cu_9e10b42f_32094cuda3std3__45__cpo4cendE - _ZN58_INTERNAL_1d2fb0ed_22_ReduceSumProdKernel_cu_9e10b42f_32096thrust24THRUST_300001_SM_1030_NS6system6detail10sequential3seqE)
_ZN58_INTERNAL_1d2fb0ed_22_ReduceSumProdKernel_cu_9e10b42f_32096thrust24THRUST_300001_SM_1030_NS6system6detail10sequential3seqE:
	.zero		1
	.type		_ZN58_INTERNAL_1d2fb0ed_22_ReduceSumProdKernel_cu_9e10b42f_32094cuda3std3__45__cpo4cendE,@object
	.size		_ZN58_INTERNAL_1d2fb0ed_22_ReduceSumProdKernel_cu_9e10b42f_32094cuda3std3__45__cpo4cendE,(_ZN58_INTERNAL_1d2fb0ed_22_ReduceSumProdKernel_cu_9e10b42f_32094cuda3std6ranges3__45__cpo9iter_swapE - _ZN58_INTERNAL_1d2fb0ed_22_ReduceSumProdKernel_cu_9e10b42f_32094cuda3std3__45__cpo4cendE)
_ZN58_INTERNAL_1d2fb0ed_22_ReduceSumProdKernel_cu_9e10b42f_32094cuda3std3__45__cpo4cendE:
	.zero		1
	.type		_ZN58_INTERNAL_1d2fb0ed_22_ReduceSumProdKernel_cu_9e10b42f_32094cuda3std6ranges3__45__cpo9iter_swapE,@object
	.size		_ZN58_INTERNAL_1d2fb0ed_22_ReduceSumProdKernel_cu_9e10b42f_32094cuda3std6ranges3__45__cpo9iter_swapE,(_ZN58_INTERNAL_1d2fb0ed_22_ReduceSumProdKernel_cu_9e10b42f_32094cuda3std3__45__cpo5crendE - _ZN58_INTERNAL_1d2fb0ed_22_ReduceSumProdKernel_cu_9e10b42f_32094cuda3std6ranges3__45__cpo9iter_swapE)
_ZN58_INTERNAL_1d2fb0ed_22_ReduceSumProdKernel_cu_9e10b42f_32094cuda3std6ranges3__45__cpo9iter_swapE:
	.zero		1
	.type		_ZN58_INTERNAL_1d2fb0ed_22_ReduceSumProdKernel_cu_9e10b42f_32094cuda3std3__45__cpo5crendE,@object
	.size		_ZN58_INTERNAL_1d2fb0ed_22_ReduceSumProdKernel_cu_9e10b42f_32094cuda3std3__45__cpo5crendE,(_ZN58_INTERNAL_1d2fb0ed_22_ReduceSumProdKernel_cu_9e10b42f_32094cuda3std6ranges3__45__cpo5cdataE - _ZN58_INTERNAL_1d2fb0ed_22_ReduceSumProdKernel_cu_9e10b42f_32094cuda3std3__45__cpo5crendE)
_ZN58_INTERNAL_1d2fb0ed_22_ReduceSumProdKernel_cu_9e10b42f_32094cuda3std3__45__cpo5crendE:
	.zero		1
	.type		_ZN58_INTERNAL_1d2fb0ed_22_ReduceSumProdKernel_cu_9e10b42f_32094cuda3std6ranges3__45__cpo5cdataE,@object
	.size		_ZN58_INTERNAL_1d2fb0ed_22_ReduceSumProdKernel_cu_9e10b42f_32094cuda3std6ranges3__45__cpo5cdataE,(_ZN58_INTERNAL_1d2fb0ed_22_ReduceSumProdKernel_cu_9e10b42f_32094cuda3std6ranges3__45__cpo3endE - _ZN58_INTERNAL_1d2fb0ed_22_ReduceSumProdKernel_cu_9e10b42f_32094cuda3std6ranges3__45__cpo5cdataE)
_ZN58_INTERNAL_1d2fb0ed_22_ReduceSumProdKernel_cu_9e10b42f_32094cuda3std6ranges3__45__cpo5cdataE:
	.zero		1
	.type		_ZN58_INTERNAL_1d2fb0ed_22_ReduceSumProdKernel_cu_9e10b42f_32094cuda3std6ranges3__45__cpo3endE,@object
	.size		_ZN58_INTERNAL_1d2fb0ed_22_ReduceSumProdKernel_cu_9e10b42f_32094cuda3std6ranges3__45__cpo3endE,(_ZN58_INTERNAL_1d2fb0ed_22_ReduceSumProdKernel_cu_9e10b42f_32094cuda3std3__419piecewise_constructE - _ZN58_INTERNAL_1d2fb0ed_22_ReduceSumProdKernel_cu_9e10b42f_32094cuda3std6ranges3__45__cpo3endE)
_ZN58_INTERNAL_1d2fb0ed_22_ReduceSumProdKernel_cu_9e10b42f_32094cuda3std6ranges3__45__cpo3endE:
	.zero		1
	.type		_ZN58_INTERNAL_1d2fb0ed_22_ReduceSumProdKernel_cu_9e10b42f_32094cuda3std3__419piecewise_constructE,@object
	.size		_ZN58_INTERNAL_1d2fb0ed_22_ReduceSumProdKernel_cu_9e10b42f_32094cuda3std3__419piecewise_constructE,(_ZN58_INTERNAL_1d2fb0ed_22_ReduceSumProdKernel_cu_9e10b42f_32094cuda3std6ranges3__45__cpo5ssizeE - _ZN58_INTERNAL_1d2fb0ed_22_ReduceSumProdKernel_cu_9e10b42f_32094cuda3std3__419piecewise_constructE)
_ZN58_INTERNAL_1d2fb0ed_22_ReduceSumProdKernel_cu_9e10b42f_32094cuda3std3__419piecewise_constructE:
	.zero		1
	.type		_ZN58_INTERNAL_1d2fb0ed_22_ReduceSumProdKernel_cu_9e10b42f_32094cuda3std6ranges3__45__cpo5ssizeE,@object
	.size		_ZN58_INTERNAL_1d2fb0ed_22_ReduceSumProdKernel_cu_9e10b42f_32094cuda3std6ranges3__45__cpo5ssizeE,(_ZN58_INTERNAL_1d2fb0ed_22_ReduceSumProdKernel_cu_9e10b42f_32094cuda3std3__45__cpo3endE - _ZN58_INTERNAL_1d2fb0ed_22_ReduceSumProdKernel_cu_9e10b42f_32094cuda3std6ranges3__45__cpo5ssizeE)
_ZN58_INTERNAL_1d2fb0ed_22_ReduceSumProdKernel_cu_9e10b42f_32094cuda3std6ranges3__45__cpo5ssizeE:
	.zero		1
	.type		_ZN58_INTERNAL_1d2fb0ed_22_ReduceSumProdKernel_cu_9e10b42f_32094cuda3std3__45__cpo3endE,@object
	.size		_ZN58_INTERNAL_1d2fb0ed_22_ReduceSumProdKernel_cu_9e10b42f_32094cuda3std3__45__cpo3endE,(_ZN58_INTERNAL_1d2fb0ed_22_ReduceSumProdKernel_cu_9e10b42f_32094cuda3std6ranges3__45__cpo4cendE - _ZN58_INTERNAL_1d2fb0ed_22_ReduceSumProdKernel_cu_9e10b42f_32094cuda3std3__45__cpo3endE)
_ZN58_INTERNAL_1d2fb0ed_22_ReduceSumProdKernel_cu_9e10b42f_32094cuda3std3__45__cpo3endE:
	.zero		1
	.type		_ZN58_INTERNAL_1d2fb0ed_22_ReduceSumProdKernel_cu_9e10b42f_32094cuda3std6ranges3__45__cpo4cendE,@object
	.size		_ZN58_INTERNAL_1d2fb0ed_22_ReduceSumProdKernel_cu_9e10b42f_32094cuda3std6ranges3__45__cpo4cendE,(_ZN58_INTERNAL_1d2fb0ed_22_ReduceSumProdKernel_cu_9e10b42f_32094cuda3std3__45__cpo4rendE - _ZN58_INTERNAL_1d2fb0ed_22_ReduceSumProdKernel_cu_9e10b42f_32094cuda3std6ranges3__45__cpo4cendE)
_ZN58_INTERNAL_1d2fb0ed_22_ReduceSumProdKernel_cu_9e10b42f_32094cuda3std6ranges3__45__cpo4cendE:
	.zero		1
	.type		_ZN58_INTERNAL_1d2fb0ed_22_ReduceSumProdKernel_cu_9e10b42f_32094cuda3std3__45__cpo4rendE,@object
	.size		_ZN58_INTERNAL_1d2fb0ed_22_ReduceSumProdKernel_cu_9e10b42f_32094cuda3std3__45__cpo4rendE,(_ZN58_INTERNAL_1d2fb0ed_22_ReduceSumProdKernel_cu_9e10b42f_32094cuda3std6ranges3__45__cpo4prevE - _ZN58_INTERNAL_1d2fb0ed_22_ReduceSumProdKernel_cu_9e10b42f_32094cuda3std3__45__cpo4rendE)
_ZN58_INTERNAL_1d2fb0ed_22_ReduceSumProdKernel_cu_9e10b42f_32094cuda3std3__45__cpo4rendE:
	.zero		1
	.type		_ZN58_INTERNAL_1d2fb0ed_22_ReduceSumProdKernel_cu_9e10b42f_32094cuda3std6ranges3__45__cpo4prevE,@object
	.size		_ZN58_INTERNAL_1d2fb0ed_22_ReduceSumProdKernel_cu_9e10b42f_32094cuda3std6ranges3__45__cpo4prevE,(_ZN58_INTERNAL_1d2fb0ed_22_ReduceSumProdKernel_cu_9e10b42f_32094cuda3std6ranges3__45__cpo9iter_moveE - _ZN58_INTERNAL_1d2fb0ed_22_ReduceSumProdKernel_cu_9e10b42f_32094cuda3std6ranges3__45__cpo4prevE)
_ZN58_INTERNAL_1d2fb0ed_22_ReduceSumProdKernel_cu_9e10b42f_32094cuda3std6ranges3__45__cpo4prevE:
	.zero		1
	.type		_ZN58_INTERNAL_1d2fb0ed_22_ReduceSumProdKernel_cu_9e10b42f_32094cuda3std6ranges3__45__cpo9iter_moveE,@object
	.size		_ZN58_INTERNAL_1d2fb0ed_22_ReduceSumProdKernel_cu_9e10b42f_32094cuda3std6ranges3__45__cpo9iter_moveE,(.L_230 - _ZN58_INTERNAL_1d2fb0ed_22_ReduceSumProdKernel_cu_9e10b42f_32094cuda3std6ranges3__45__cpo9iter_moveE)
_ZN58_INTERNAL_1d2fb0ed_22_ReduceSumProdKernel_cu_9e10b42f_32094cuda3std6ranges3__45__cpo9iter_moveE:
	.zero		1
.L_230:


//--------------------- .nv.shared._ZN2at6native13reduce_kernelILi256ELi2ENS0_8ReduceOpIbNS0_14func_wrapper_tImZNS0_15xor_sum_functorIbvEclERNS_14TensorIteratorEEUlbbE_EEjmLi4ELi4EEEEEvT1_ --------------------------
	.section	.nv.shared._ZN2at6native13reduce_kernelILi256ELi2ENS0_8ReduceOpIbNS0_14func_wrapper_tImZNS0_15xor_sum_functorIbvEclERNS_14TensorIteratorEEUlbbE_EEjmLi4ELi4EEEEEvT1_,"aw",@nobits
	.sectionflags	@""
	.align	16
.nv.shared._ZN2at6native13reduce_kernelILi256ELi2ENS0_8ReduceOpIbNS0_14func_wrapper_tImZNS0_15xor_sum_functorIbvEclERNS_14TensorIteratorEEUlbbE_EEjmLi4ELi4EEEEEvT1_:
	.zero		1040


//--------------------- .nv.shared._ZN2at6native13reduce_kernelILi128ELi4ENS0_8ReduceOpIbNS0_14func_wrapper_tImZNS0_15xor_sum_functorIbvEclERNS_14TensorIteratorEEUlbbE_EEjmLi4ELi4EEEEEvT1_ --------------------------
	.section	.nv.shared._ZN2at6native13reduce_kernelILi128ELi4ENS0_8ReduceOpIbNS0_14func_wrapper_tImZNS0_15xor_sum_functorIbvEclERNS_14TensorIteratorEEUlbbE_EEjmLi4ELi4EEEEEvT1_,"aw",@nobits
	.sectionflags	@""
	.align	16
.nv.shared._ZN2at6native13reduce_kernelILi128ELi4ENS0_8ReduceOpIbNS0_14func_wrapper_tImZNS0_15xor_sum_functorIbvEclERNS_14TensorIteratorEEUlbbE_EEjmLi4ELi4EEEEEvT1_:
	.zero		1040


//--------------------- .nv.shared._ZN2at6native13reduce_kernelILi512ELi1ENS0_8ReduceOpIN3c108BFloat16ENS0_14func_wrapper_tIdZNS0_15xor_sum_functorIS4_vEclERNS_14TensorIteratorEEUlddE_EEjdLi4ELi4EEEEEvT1_ --------------------------
	.section	.nv.shared._ZN2at6native13reduce_kernelILi512ELi1ENS0_8ReduceOpIN3c108BFloat16ENS0_14func_wrapper_tIdZNS0_15xor_sum_functorIS4_vEclERNS_14TensorIteratorEEUlddE_EEjdLi4ELi4EEEEEvT1_,"aw",@nobits
	.sectionflags	@""
	.align	16
.nv.shared._ZN2at6native13reduce_kernelILi512ELi1ENS0_8ReduceOpIN3c108BFloat16ENS0_14func_wrapper_tIdZNS0_15xor_sum_functorIS4_vEclERNS_14TensorIteratorEEUlddE_EEjdLi4ELi4EEEEEvT1_:
	.zero		1040


//--------------------- .nv.shared._ZN2at6native13reduce_kernelILi256ELi2ENS0_8ReduceOpIN3c108BFloat16ENS0_14func_wrapper_tIdZNS0_15xor_sum_functorIS4_vEclERNS_14TensorIteratorEEUlddE_EEjdLi4ELi4EEEEEvT1_ --------------------------
	.section	.nv.shared._ZN2at6native13reduce_kernelILi256ELi2ENS0_8ReduceOpIN3c108BFloat16ENS0_14func_wrapper_tIdZNS0_15xor_sum_functorIS4_vEclERNS_14TensorIteratorEEUlddE_EEjdLi4ELi4EEEEEvT1_,"aw",@nobits
	.sectionflags	@""
	.align	16
.nv.shared._ZN2at6native13reduce_kernelILi256ELi2ENS0_8ReduceOpIN3c108BFloat16ENS0_14func_wrapper_tIdZNS0_15xor_sum_functorIS4_vEclERNS_14TensorIteratorEEUlddE_EEjdLi4ELi4EEEEEvT1_:
	.zero		1040


//--------------------- .nv.shared._ZN2at6native13reduce_kernelILi128ELi4ENS0_8ReduceOpIN3c108BFloat16ENS0_14func_wrapper_tIdZNS0_15xor_sum_functorIS4_vEclERNS_14TensorIteratorEEUlddE_EEjdLi4ELi4EEEEEvT1_ --------------------------
	.section	.nv.shared._ZN2at6native13reduce_kernelILi128ELi4ENS0_8ReduceOpIN3c108BFloat16ENS0_14func_wrapper_tIdZNS0_15xor_sum_functorIS4_vEclERNS_14TensorIteratorEEUlddE_EEjdLi4ELi4EEEEEvT1_,"aw",@nobits
	.sectionflags	@""
	.align	16
.nv.shared._ZN2at6native13reduce_kernelILi128ELi4ENS0_8ReduceOpIN3c108BFloat16ENS0_14func_wrapper_tIdZNS0_15xor_sum_functorIS4_vEclERNS_14TensorIteratorEEUlddE_EEjdLi4ELi4EEEEEvT1_:
	.zero		1040


//--------------------- .nv.shared._ZN2at6native13reduce_kernelILi512ELi1ENS0_8ReduceOpIN3c104HalfENS0_14func_wrapper_tIdZNS0_15xor_sum_functorIS4_vEclERNS_14TensorIteratorEEUlddE_EEjdLi4ELi4EEEEEvT1_ --------------------------
	.section	.nv.shared._ZN2at6native13reduce_kernelILi512ELi1ENS0_8ReduceOpIN3c104HalfENS0_14func_wrapper_tIdZNS0_15xor_sum_functorIS4_vEclERNS_14TensorIteratorEEUlddE_EEjdLi4ELi4EEEEEvT1_,"aw",@nobits
	.sectionflags	@""
	.align	16
.nv.shared._ZN2at6native13reduce_kernelILi512ELi1ENS0_8ReduceOpIN3c104HalfENS0_14func_wrapper_tIdZNS0_15xor_sum_functorIS4_vEclERNS_14TensorIteratorEEUlddE_EEjdLi4ELi4EEEEEvT1_:
	.zero		1040


//--------------------- .nv.shared._ZN2at6native13reduce_kernelILi256ELi2ENS0_8ReduceOpIN3c104HalfENS0_14func_wrapper_tIdZNS0_15xor_sum_functorIS4_vEclERNS_14TensorIteratorEEUlddE_EEjdLi4ELi4EEEEEvT1_ --------------------------
	.section	.nv.shared._ZN2at6native13reduce_kernelILi256ELi2ENS0_8ReduceOpIN3c104HalfENS0_14func_wrapper_tIdZNS0_15xor_sum_functorIS4_vEclERNS_14TensorIteratorEEUlddE_EEjdLi4ELi4EEEEEvT1_,"aw",@nobits
	.sectionflags	@""
	.align	16
.nv.shared._ZN2at6native13reduce_kernelILi256ELi2ENS0_8ReduceOpIN3c104HalfENS0_14func_wrapper_tIdZNS0_15xor_sum_functorIS4_vEclERNS_14TensorIteratorEEUlddE_EEjdLi4ELi4EEEEEvT1_:
	.zero		1040


//--------------------- .nv.shared._ZN2at6native13reduce_kernelILi128ELi4ENS0_8ReduceOpIN3c104HalfENS0_14func_wrapper_tIdZNS0_15xor_sum_functorIS4_vEclERNS_14TensorIteratorEEUlddE_EEjdLi4ELi4EEEEEvT1_ --------------------------
	.section	.nv.shared._ZN2at6native13reduce_kernelILi128ELi4ENS0_8ReduceOpIN3c104HalfENS0_14func_wrapper_tIdZNS0_15xor_sum_functorIS4_vEclERNS_14TensorIteratorEEUlddE_EEjdLi4ELi4EEEEEvT1_,"aw",@nobits
	.sectionflags	@""
	.align	16
.nv.shared._ZN2at6native13reduce_kernelILi128ELi4ENS0_8ReduceOpIN3c104HalfENS0_14func_wrapper_tIdZNS0_15xor_sum_functorIS4_vEclERNS_14TensorIteratorEEUlddE_EEjdLi4ELi4EEEEEvT1_:
	.zero		1040


//--------------------- .nv.shared._ZN2at6native13reduce_kernelILi512ELi1ENS0_8ReduceOpIfNS0_14func_wrapper_tIdZNS0_15xor_sum_functorIfvEclERNS_14TensorIteratorEEUlddE_EEjdLi4ELi4EEEEEvT1_ --------------------------
	.section	.nv.shared._ZN2at6native13reduce_kernelILi512ELi1ENS0_8ReduceOpIfNS0_14func_wrapper_tIdZNS0_15xor_sum_functorIfvEclERNS_14TensorIteratorEEUlddE_EEjdLi4ELi4EEEEEvT1_,"aw",@nobits
	.sectionflags	@""
	.align	16
.nv.shared._ZN2at6native13reduce_kernelILi512ELi1ENS0_8ReduceOpIfNS0_14func_wrapper_tIdZNS0_15xor_sum_functorIfvEclERNS_14TensorIteratorEEUlddE_EEjdLi4ELi4EEEEEvT1_:
	.zero		1040


//--------------------- .nv.shared._ZN2at6native13reduce_kernelILi256ELi2ENS0_8ReduceOpIfNS0_14func_wrapper_tIdZNS0_15xor_sum_functorIfvEclERNS_14TensorIteratorEEUlddE_EEjdLi4ELi4EEEEEvT1_ --------------------------
	.section	.nv.shared._ZN2at6native13reduce_kernelILi256ELi2ENS0_8ReduceOpIfNS0_14func_wrapper_tIdZNS0_15xor_sum_functorIfvEclERNS_14TensorIteratorEEUlddE_EEjdLi4ELi4EEEEEvT1_,"aw",@nobits
	.sectionflags	@""
	.align	16
.nv.shared._ZN2at6native13reduce_kernelILi256ELi2ENS0_8ReduceOpIfNS0_14func_wrapper_tIdZNS0_15xor_sum_functorIfvEclERNS_14TensorIteratorEEUlddE_EEjdLi4ELi4EEEEEvT1_:
	.zero		1040


//--------------------- .nv.shared._ZN2at6native13reduce_kernelILi128ELi4ENS0_8ReduceOpIfNS0_14func_wrapper_tIdZNS0_15xor_sum_functorIfvEclERNS_14TensorIteratorEEUlddE_EEjdLi4ELi4EEEEEvT1_ --------------------------
	.section	.nv.shared._ZN2at6native13reduce_kernelILi128ELi4ENS0_8ReduceOpIfNS0_14func_wrapper_tIdZNS0_15xor_sum_functorIfvEclERNS_14TensorIteratorEEUlddE_EEjdLi4ELi4EEEEEvT1_,"aw",@nobits
	.sectionflags	@""
	.align	16
.nv.shared._ZN2at6native13reduce_kernelILi128ELi4ENS0_8ReduceOpIfNS0_14func_wrapper_tIdZNS0_15xor_sum_functorIfvEclERNS_14TensorIteratorEEUlddE_EEjdLi4ELi4EEEEEvT1_:
	.zero		1040


//--------------------- .nv.shared._ZN2at6native13reduce_kernelILi512ELi1ENS0_8ReduceOpIdNS0_14func_wrapper_tIdZNS0_15xor_sum_functorIdvEclERNS_14TensorIteratorEEUlddE_EEjdLi4ELi4EEEEEvT1_ --------------------------
	.section	.nv.shared._ZN2at6native13reduce_kernelILi512ELi1ENS0_8ReduceOpIdNS0_14func_wrapper_tIdZNS0_15xor_sum_functorIdvEclERNS_14TensorIteratorEEUlddE_EEjdLi4ELi4EEEEEvT1_,"aw",@nobits
	.sectionflags	@""
	.align	16
.nv.shared._ZN2at6native13reduce_kernelILi512ELi1ENS0_8ReduceOpIdNS0_14func_wrapper_tIdZNS0_15xor_sum_functorIdvEclERNS_14TensorIteratorEEUlddE_EEjdLi4ELi4EEEEEvT1_:
	.zero		1040


//--------------------- .nv.shared._ZN2at6native13reduce_kernelILi256ELi2ENS0_8ReduceOpIdNS0_14func_wrapper_tIdZNS0_15xor_sum_functorIdvEclERNS_14TensorIteratorEEUlddE_EEjdLi4ELi4EEEEEvT1_ --------------------------
	.section	.nv.shared._ZN2at6native13reduce_kernelILi256ELi2ENS0_8ReduceOpIdNS0_14func_wrapper_tIdZNS0_15xor_sum_functorIdvEclERNS_14TensorIteratorEEUlddE_EEjdLi4ELi4EEEEEvT1_,"aw",@nobits
	.sectionflags	@""
	.align	16
.nv.shared._ZN2at6native13reduce_kernelILi256ELi2ENS0_8ReduceOpIdNS0_14func_wrapper_tIdZNS0_15xor_sum_functorIdvEclERNS_14TensorIteratorEEUlddE_EEjdLi4ELi4EEEEEvT1_:
	.zero		1040


//--------------------- .nv.shared._ZN2at6native13reduce_kernelILi128ELi4ENS0_8ReduceOpIdNS0_14func_wrapper_tIdZNS0_15xor_sum_functorIdvEclERNS_14TensorIteratorEEUlddE_EEjdLi4ELi4EEEEEvT1_ --------------------------
	.section	.nv.shared._ZN2at6native13reduce_kernelILi128ELi4ENS0_8ReduceOpIdNS0_14func_wrapper_tIdZNS0_15xor_sum_functorIdvEclERNS_14TensorIteratorEEUlddE_EEjdLi4ELi4EEEEEvT1_,"aw",@nobits
	.sectionflags	@""
	.align	16
.nv.shared._ZN2at6native13reduce_kernelILi128ELi4ENS0_8ReduceOpIdNS0_14func_wrapper_tIdZNS0_15xor_sum_functorIdvEclERNS_14TensorIteratorEEUlddE_EEjdLi4ELi4EEEEEvT1_:
	.zero		1040


//--------------------- .nv.shared._ZN2at6native13reduce_kernelILi512ELi1ENS0_8ReduceOpIsNS0_14func_wrapper_tImZNS0_15xor_sum_functorIsvEclERNS_14TensorIteratorEEUlmmE_EEjmLi4ELi4EEEEEvT1_ --------------------------
	.section	.nv.shared._ZN2at6native13reduce_kernelILi512ELi1ENS0_8ReduceOpIsNS0_14func_wrapper_tImZNS0_15xor_sum_functorIsvEclERNS_14TensorIteratorEEUlmmE_EEjmLi4ELi4EEEEEvT1_,"aw",@nobits
	.sectionflags	@""
	.align	16
.nv.shared._ZN2at6native13reduce_kernelILi512ELi1ENS0_8ReduceOpIsNS0_14func_wrapper_tImZNS0_15xor_sum_functorIsvEclERNS_14TensorIteratorEEUlmmE_EEjmLi4ELi4EEEEEvT1_:
	.zero		1040


//--------------------- .nv.shared._ZN2at6native13reduce_kernelILi256ELi2ENS0_8ReduceOpIsNS0_14func_wrapper_tImZNS0_15xor_sum_functorIsvEclERNS_14TensorIteratorEEUlmmE_EEjmLi4ELi4EEEEEvT1_ --------------------------
	.section	.nv.shared._ZN2at6native13reduce_kernelILi256ELi2ENS0_8ReduceOpIsNS0_14func_wrapper_tImZNS0_15xor_sum_functorIsvEclERNS_14TensorIteratorEEUlmmE_EEjmLi4ELi4EEEEEvT1_,"aw",@nobits
	.sectionflags	@""
	.align	16
.nv.shared._ZN2at6native13reduce_kernelILi256ELi2ENS0_8ReduceOpIsNS0_14func_wrapper_tImZNS0_15xor_sum_functorIsvEclERNS_14TensorIteratorEEUlmmE_EEjmLi4ELi4EEEEEvT1_:
	.zero		1040


//--------------------- .nv.shared._ZN2at6native13reduce_kernelILi128ELi4ENS0_8ReduceOpIsNS0_14func_wrapper_tImZNS0_15xor_sum_functorIsvEclERNS_14TensorIteratorEEUlmmE_EEjmLi4ELi4EEEEEvT1_ --------------------------
	.section	.nv.shared._ZN2at6native13reduce_kernelILi128ELi4ENS0_8ReduceOpIsNS0_14func_wrapper_tImZNS0_15xor_sum_functorIsvEclERNS_14TensorIteratorEEUlmmE_EEjmLi4ELi4EEEEEvT1_,"aw",@nobits
	.sectionflags	@""
	.align	16
.nv.shared._ZN2at6native13reduce_kernelILi128ELi4ENS0_8ReduceOpIsNS0_14func_wrapper_tImZNS0_15xor_sum_functorIsvEclERNS_14TensorIteratorEEUlmmE_EEjmLi4ELi4EEEEEvT1_:
	.zero		1040


//--------------------- .nv.shared._ZN2at6native13reduce_kernelILi512ELi1ENS0_8ReduceOpIlNS0_14func_wrapper_tImZNS0_15xor_sum_functorIlvEclERNS_14TensorIteratorEEUlmmE_EEjmLi4ELi4EEEEEvT1_ --------------------------
	.section	.nv.shared._ZN2at6native13reduce_kernelILi512ELi1ENS0_8ReduceOpIlNS0_14func_wrapper_tImZNS0_15xor_sum_functorIlvEclERNS_14TensorIteratorEEUlmmE_EEjmLi4ELi4EEEEEvT1_,"aw",@nobits
	.sectionflags	@""
	.align	16
.nv.shared._ZN2at6native13reduce_kernelILi512ELi1ENS0_8ReduceOpIlNS0_14func_wrapper_tImZNS0_15xor_sum_functorIlvEclERNS_14TensorIteratorEEUlmmE_EEjmLi4ELi4EEEEEvT1_:
	.zero		1040


//--------------------- .nv.shared._ZN2at6native13reduce_kernelILi256ELi2ENS0_8ReduceOpIlNS0_14func_wrapper_tImZNS0_15xor_sum_functorIlvEclERNS_14TensorIteratorEEUlmmE_EEjmLi4ELi4EEEEEvT1_ --------------------------
	.section	.nv.shared._ZN2at6native13reduce_kernelILi256ELi2ENS0_8ReduceOpIlNS0_14func_wrapper_tImZNS0_15xor_sum_functorIlvEclERNS_14TensorIteratorEEUlmmE_EEjmLi4ELi4EEEEEvT1_,"aw",@nobits
	.sectionflags	@""
	.align	16
.nv.shared._ZN2at6native13reduce_kernelILi256ELi2ENS0_8ReduceOpIlNS0_14func_wrapper_tImZNS0_15xor_sum_functorIlvEclERNS_14TensorIteratorEEUlmmE_EEjmLi4ELi4EEEEEvT1_:
	.zero		1040


//--------------------- .nv.shared._ZN2at6native13reduce_kernelILi128ELi4ENS0_8ReduceOpIlNS0_14func_wrapper_tImZNS0_15xor_sum_functorIlvEclERNS_14TensorIteratorEEUlmmE_EEjmLi4ELi4EEEEEvT1_ --------------------------
	.section	.nv.shared._ZN2at6native13reduce_kernelILi128ELi4ENS0_8ReduceOpIlNS0_14func_wrapper_tImZNS0_15xor_sum_functorIlvEclERNS_14TensorIteratorEEUlmmE_EEjmLi4ELi4EEEEEvT1_,"aw",@nobits
	.sectionflags	@""
	.align	16
.nv.shared._ZN2at6native13reduce_kernelILi128ELi4ENS0_8ReduceOpIlNS0_14func_wrapper_tImZNS0_15xor_sum_functorIlvEclERNS_14TensorIteratorEEUlmmE_EEjmLi4ELi4EEEEEvT1_:
	.zero		1040


//--------------------- .nv.shared._ZN2at6native13reduce_kernelILi512ELi1ENS0_8ReduceOpIiNS0_14func_wrapper_tImZNS0_15xor_sum_functorIivEclERNS_14TensorIteratorEEUlmmE_EEjmLi4ELi4EEEEEvT1_ --------------------------
	.section	.nv.shared._ZN2at6native13reduce_kernelILi512ELi1ENS0_8ReduceOpIiNS0_14func_wrapper_tImZNS0_15xor_sum_functorIivEclERNS_14TensorIteratorEEUlmmE_EEjmLi4ELi4EEEEEvT1_,"aw",@nobits
	.sectionflags	@""
	.align	16
.nv.shared._ZN2at6native13reduce_kernelILi512ELi1ENS0_8ReduceOpIiNS0_14func_wrapper_tImZNS0_15xor_sum_functorIivEclERNS_14TensorIteratorEEUlmmE_EEjmLi4ELi4EEEEEvT1_:
	.zero		1040


//--------------------- .nv.shared._ZN2at6native13reduce_kernelILi256ELi2ENS0_8ReduceOpIiNS0_14func_wrapper_tImZNS0_15xor_sum_functorIivEclERNS_14TensorIteratorEEUlmmE_EEjmLi4ELi4EEEEEvT1_ --------------------------
	.section	.nv.shared._ZN2at6native13reduce_kernelILi256ELi2ENS0_8ReduceOpIiNS0_14func_wrapper_tImZNS0_15xor_sum_functorIivEclERNS_14TensorIteratorEEUlmmE_EEjmLi4ELi4EEEEEvT1_,"aw",@nobits
	.sectionflags	@""
	.align	16
.nv.shared._ZN2at6native13reduce_kernelILi256ELi2ENS0_8ReduceOpIiNS0_14func_wrapper_tImZNS0_15xor_sum_functorIivEclERNS_14TensorIteratorEEUlmmE_EEjmLi4ELi4EEEEEvT1_:
	.zero		1040


//--------------------- .nv.shared._ZN2at6native13reduce_kernelILi128ELi4ENS0_8ReduceOpIiNS0_14func_wrapper_tImZNS0_15xor_sum_functorIivEclERNS_14TensorIteratorEEUlmmE_EEjmLi4ELi4EEEEEvT1_ --------------------------
	.section	.nv.shared._ZN2at6native13reduce_kernelILi128ELi4ENS0_8ReduceOpIiNS0_14func_wrapper_tImZNS0_15xor_sum_functorIivEclERNS_14TensorIteratorEEUlmmE_EEjmLi4ELi4EEEEEvT1_,"aw",@nobits
	.sectionflags	@""
	.align	16
.nv.shared._ZN2at6native13reduce_kernelILi128ELi4ENS0_8ReduceOpIiNS0_14func_wrapper_tImZNS0_15xor_sum_functorIivEclERNS_14TensorIteratorEEUlmmE_EEjmLi4ELi4EEEEEvT1_:
	.zero		1040


//--------------------- .nv.shared._ZN2at6native13reduce_kernelILi512ELi1ENS0_8ReduceOpIaNS0_14func_wrapper_tImZNS0_15xor_sum_functorIavEclERNS_14TensorIteratorEEUlmmE_EEjmLi4ELi4EEEEEvT1_ --------------------------
	.section	.nv.shared._ZN2at6native13reduce_kernelILi512ELi1ENS0_8ReduceOpIaNS0_14func_wrapper_tImZNS0_15xor_sum_functorIavEclERNS_14TensorIteratorEEUlmmE_EEjmLi4ELi4EEEEEvT1_,"aw",@nobits
	.sectionflags	@""
	.align	16
.nv.shared._ZN2at6native13reduce_kernelILi512ELi1ENS0_8ReduceOpIaNS0_14func_wrapper_tImZNS0_15xor_sum_functorIavEclERNS_14TensorIteratorEEUlmmE_EEjmLi4ELi4EEEEEvT1_:
	.zero		1040


//--------------------- .nv.shared._ZN2at6native13reduce_kernelILi256ELi2ENS0_8ReduceOpIaNS0_14func_wrapper_tImZNS0_15xor_sum_functorIavEclERNS_14TensorIteratorEEUlmmE_EEjmLi4ELi4EEEEEvT1_ --------------------------
	.section	.nv.shared._ZN2at6native13reduce_kernelILi256ELi2ENS0_8ReduceOpIaNS0_14func_wrapper_tImZNS0_15xor_sum_functorIavEclERNS_14TensorIteratorEEUlmmE_EEjmLi4ELi4EEEEEvT1_,"aw",@nobits
	.sectionflags	@""
	.align	16
.nv.shared._ZN2at6native13reduce_kernelILi256ELi2ENS0_8ReduceOpIaNS0_14func_wrapper_tImZNS0_15xor_sum_functorIavEclERNS_14TensorIteratorEEUlmmE_EEjmLi4ELi4EEEEEvT1_:
	.zero		1040


//--------------------- .nv.shared._ZN2at6native13reduce_kernelILi128ELi4ENS0_8ReduceOpIaNS0_14func_wrapper_tImZNS0_15xor_sum_functorIavEclERNS_14TensorIteratorEEUlmmE_EEjmLi4ELi4EEEEEvT1_ --------------------------
	.section	.nv.shared._ZN2at6native13reduce_kernelILi128ELi4ENS0_8ReduceOpIaNS0_14func_wrapper_tImZNS0_15xor_sum_functorIavEclERNS_14TensorIteratorEEUlmmE_EEjmLi4ELi4EEEEEvT1_,"aw",@nobits
	.sectionflags	@""
	.align	16
.nv.shared._ZN2at6native13reduce_kernelILi128ELi4ENS0_8ReduceOpIaNS0_14func_wrapper_tImZNS0_15xor_sum_functorIavEclERNS_14TensorIteratorEEUlmmE_EEjmLi4ELi4EEEEEvT1_:
	.zero		1040


//--------------------- .nv.shared._ZN2at6native13reduce_kernelILi512ELi1ENS0_8ReduceOpIhNS0_14func_wrapper_tImZNS0_15xor_sum_functorIhvEclERNS_14TensorIteratorEEUlmmE_EEjmLi4ELi4EEEEEvT1_ --------------------------
	.section	.nv.shared._ZN2at6native13reduce_kernelILi512ELi1ENS0_8ReduceOpIhNS0_14func_wrapper_tImZNS0_15xor_sum_functorIhvEclERNS_14TensorIteratorEEUlmmE_EEjmLi4ELi4EEEEEvT1_,"aw",@nobits
	.sectionflags	@""
	.align	16
.nv.shared._ZN2at6native13reduce_kernelILi512ELi1ENS0_8ReduceOpIhNS0_14func_wrapper_tImZNS0_15xor_sum_functorIhvEclERNS_14TensorIteratorEEUlmmE_EEjmLi4ELi4EEEEEvT1_:
	.zero		1040


//--------------------- .nv.shared._ZN2at6native13reduce_kernelILi256ELi2ENS0_8ReduceOpIhNS0_14func_wrapper_tImZNS0_15xor_sum_functorIhvEclERNS_14TensorIteratorEEUlmmE_EEjmLi4ELi4EEEEEvT1_ --------------------------
	.section	.nv.shared._ZN2at6native13reduce_kernelILi256ELi2ENS0_8ReduceOpIhNS0_14func_wrapper_tImZNS0_15xor_sum_functorIhvEclERNS_14TensorIteratorEEUlmmE_EEjmLi4ELi4EEEEEvT1_,"aw",@nobits
	.sectionflags	@""
	.align	16
.nv.shared._ZN2at6native13reduce_kernelILi256ELi2ENS0_8ReduceOpIhNS0_14func_wrapper_tImZNS0_15xor_sum_functorIhvEclERNS_14TensorIteratorEEUlmmE_EEjmLi4ELi4EEEEEvT1_:
	.zero		1040


//--------------------- .nv.shared._ZN2at6native13reduce_kernelILi128ELi4ENS0_8ReduceOpIhNS0_14func_wrapper_tImZNS0_15xor_sum_functorIhvEclERNS_14TensorIteratorEEUlmmE_EEjmLi4ELi4EEEEEvT1_ --------------------------
	.section	.nv.shared._ZN2at6native13reduce_kernelILi128ELi4ENS0_8ReduceOpIhNS0_14func_wrapper_tImZNS0_15xor_sum_functorIhvEclERNS_14TensorIteratorEEUlmmE_EEjmLi4ELi4EEEEEvT1_,"aw",@nobits
	.sectionflags	@""
	.align	16
.nv.shared._ZN2at6native13reduce_kernelILi128ELi4ENS0_8ReduceOpIhNS0_14func_wrapper_tImZNS0_15xor_sum_functorIhvEclERNS_14TensorIteratorEEUlmmE_EEjmLi4ELi4EEEEEvT1_:
	.zero		1040


//--------------------- .nv.shared._ZN2at6native13reduce_kernelILi512ELi1ENS0_8ReduceOpIN3c108BFloat16ENS0_9NanSumOpsIffEEjfLi4ELi4EEEEEvT1_ --------------------------
	.section	.nv.shared._ZN2at6native13reduce_kernelILi512ELi1ENS0_8ReduceOpIN3c108BFloat16ENS0_9NanSumOpsIffEEjfLi4ELi4EEEEEvT1_,"aw",@nobits
	.sectionflags	@""
	.align	16
.nv.shared._ZN2at6native13reduce_kernelILi512ELi1ENS0_8ReduceOpIN3c108BFloat16ENS0_9NanSumOpsIffEEjfLi4ELi4EEEEEvT1_:
	.zero		1040


//--------------------- .nv.shared._ZN2at6native13reduce_kernelILi256ELi2ENS0_8ReduceOpIN3c108BFloat16ENS0_9NanSumOpsIffEEjfLi4ELi4EEEEEvT1_ --------------------------
	.section	.nv.shared._ZN2at6native13reduce_kernelILi256ELi2ENS0_8ReduceOpIN3c108BFloat16ENS0_9NanSumOpsIffEEjfLi4ELi4EEEEEvT1_,"aw",@nobits
	.sectionflags	@""
	.align	16
.nv.shared._ZN2at6native13reduce_kernelILi256ELi2ENS0_8ReduceOpIN3c108BFloat16ENS0_9NanSumOpsIffEEjfLi4ELi4EEEEEvT1_:
	.zero		1040


//--------------------- .nv.shared._ZN2at6native13reduce_kernelILi128ELi4ENS0_8ReduceOpIN3c108BFloat16ENS0_9NanSumOpsIffEEjfLi4ELi4EEEEEvT1_ --------------------------
	.section	.nv.shared._ZN2at6native13reduce_kernelILi128ELi4ENS0_8ReduceOpIN3c108BFloat16ENS0_9NanSumOpsIffEEjfLi4ELi4EEEEEvT1_,"aw",@nobits
	.sectionflags	@""
	.align	16
.nv.shared._ZN2at6native13reduce_kernelILi128ELi4ENS0_8ReduceOpIN3c108BFloat16ENS0_9NanSumOpsIffEEjfLi4ELi4EEEEEvT1_:
	.zero		1040


//--------------------- .nv.shared._ZN2at6native13reduce_kernelILi512ELi1ENS0_8ReduceOpIN3c108BFloat16ENS0_9NanSumOpsIfS4_EEjS4_Li4ELi4EEEEEvT1_ --------------------------
	.section	.nv.shared._ZN2at6native13reduce_kernelILi512ELi1ENS0_8ReduceOpIN3c108BFloat16ENS0_9NanSumOpsIfS4_EEjS4_Li4ELi4EEEEEvT1_,"aw",@nobits
	.sectionflags	@""
	.align	16
.nv.shared._ZN2at6native13reduce_kernelILi512ELi1ENS0_8ReduceOpIN3c108BFloat16ENS0_9NanSumOpsIfS4_EEjS4_Li4ELi4EEEEEvT1_:
	.zero		1040


//--------------------- .nv.shared._ZN2at6native13reduce_kernelILi256ELi2ENS0_8ReduceOpIN3c108BFloat16ENS0_9NanSumOpsIfS4_EEjS4_Li4ELi4EEEEEvT1_ --------------------------
	.section	.nv.shared._ZN2at6native13reduce_kernelILi256ELi2ENS0_8ReduceOpIN3c108BFloat16ENS0_9NanSumOpsIfS4_EEjS4_Li4ELi4EEEEEvT1_,"aw",@nobits
	.sectionflags	@""
	.align	16
.nv.shared._ZN2at6native13reduce_kernelILi256ELi2ENS0_8ReduceOpIN3c108BFloat16ENS0_9NanSumOpsIfS4_EEjS4_Li4ELi4EEEEEvT1_:
	.zero		1040


//--------------------- .nv.shared._ZN2at6native13reduce_kernelILi128ELi4ENS0_8ReduceOpIN3c108BFloat16ENS0_9NanSumOpsIfS4_EEjS4_Li4ELi4EEEEEvT1_ --------------------------
	.section	.nv.shared._ZN2at6native13reduce_kernelILi128ELi4ENS0_8ReduceOpIN3c108BFloat16ENS0_9NanSumOpsIfS4_EEjS4_Li4ELi4EEEEEvT1_,"aw",@nobits
	.sectionflags	@""
	.align	16
.nv.shared._ZN2at6native13reduce_kernelILi128ELi4ENS0_8ReduceOpIN3c108BFloat16ENS0_9NanSumOpsIfS4_EEjS4_Li4ELi4EEEEEvT1_:
	.zero		1040


//--------------------- .nv.shared._ZN2at6native13reduce_kernelILi512ELi1ENS0_8ReduceOpIN3c104HalfENS0_9NanSumOpsIffEEjfLi4ELi4EEEEEvT1_ --------------------------
	.section	.nv.shared._ZN2at6native13reduce_kernelILi512ELi1ENS0_8ReduceOpIN3c104HalfENS0_9NanSumOpsIffEEjfLi4ELi4EEEEEvT1_,"aw",@nobits
	.sectionflags	@""
	.align	16
.nv.shared._ZN2at6native13reduce_kernelILi512ELi1ENS0_8ReduceOpIN3c104HalfENS0_9NanSumOpsIffEEjfLi4ELi4EEEEEvT1_:
	.zero		1040


//--------------------- .nv.shared._ZN2at6native13reduce_kernelILi256ELi2ENS0_8ReduceOpIN3c104HalfENS0_9NanSumOpsIffEEjfLi4ELi4EEEEEvT1_ --------------------------
	.section	.nv.shared._ZN2at6native13reduce_kernelILi256ELi2ENS0_8ReduceOpIN3c104HalfENS0_9NanSumOpsIffEEjfLi4ELi4EEEEEvT1_,"aw",@nobits
	.sectionflags	@""
	.align	16
.nv.shared._ZN2at6native13reduce_kernelILi256ELi2ENS0_8ReduceOpIN3c104HalfENS0_9NanSumOpsIffEEjfLi4ELi4EEEEEvT1_:
	.zero		1040


//--------------------- .nv.shared._ZN2at6native13reduce_kernelILi128ELi4ENS0_8ReduceOpIN3c104HalfENS0_9NanSumOpsIffEEjfLi4ELi4EEEEEvT1_ --------------------------
	.section	.nv.shared._ZN2at6native13reduce_kernelILi128ELi4ENS0_8ReduceOpIN3c104HalfENS0_9NanSumOpsIffEEjfLi4ELi4EEEEEvT1_,"aw",@nobits
	.sectionflags	@""
	.align	16
.nv.shared._ZN2at6native13reduce_kernelILi128ELi4ENS0_8ReduceOpIN3c104HalfENS0_9NanSumOpsIffEEjfLi4ELi4EEEEEvT1_:
	.zero		1040


//--------------------- .nv.shared._ZN2at6native13reduce_kernelILi512ELi1ENS0_8ReduceOpIN3c104HalfENS0_9NanSumOpsIfS4_EEjS4_Li4ELi4EEEEEvT1_ --------------------------
	.section	.nv.shared._ZN2at6native13reduce_kernelILi512ELi1ENS0_8ReduceOpIN3c104HalfENS0_9NanSumOpsIfS4_EEjS4_Li4ELi4EEEEEvT1_,"aw",@nobits
	.sectionflags	@""
	.align	16
.nv.shared._ZN2at6native13reduce_kernelILi512ELi1ENS0_8ReduceOpIN3c104HalfENS0_9NanSumOpsIfS4_EEjS4_Li4ELi4EEEEEvT1_:
	.zero		1040


//--------------------- .nv.shared._ZN2at6native13reduce_kernelILi256ELi2ENS0_8ReduceOpIN3c104HalfENS0_9NanSumOpsIfS4_EEjS4_Li4ELi4EEEEEvT1_ --------------------------
	.section	.nv.shared._ZN2at6native13reduce_kernelILi256ELi2ENS0_8ReduceOpIN3c104HalfENS0_9NanSumOpsIfS4_EEjS4_Li4ELi4EEEEEvT1_,"aw",@nobits
	.sectionflags	@""
	.align	16
.nv.shared._ZN2at6native13reduce_kernelILi256ELi2ENS0_8ReduceOpIN3c104HalfENS0_9NanSumOpsIfS4_EEjS4_Li4ELi4EEEEEvT1_:
	.zero		1040


//--------------------- .nv.shared._ZN2at6native13reduce_kernelILi128ELi4ENS0_8ReduceOpIN3c104HalfENS0_9NanSumOpsIfS4_EEjS4_Li4ELi4EEEEEvT1_ --------------------------
	.section	.nv.shared._ZN2at6native13reduce_kernelILi128ELi4ENS0_8ReduceOpIN3c104HalfENS0_9NanSumOpsIfS4_EEjS4_Li4ELi4EEEEEvT1_,"aw",@nobits
	.sectionflags	@""
	.align	16
.nv.shared._ZN2at6native13reduce_kernelILi128ELi4ENS0_8ReduceOpIN3c104HalfENS0_9NanSumOpsIfS4_EEjS4_Li4ELi4EEEEEvT1_:
	.zero		1040


//--------------------- .nv.shared._ZN2at6native13reduce_kernelILi512ELi1ENS0_8ReduceOpIfNS0_9NanSumOpsIffEEjfLi4ELi4EEEEEvT1_ --------------------------
	.section	.nv.shared._ZN2at6native13reduce_kernelILi512ELi1ENS0_8ReduceOpIfNS0_9NanSumOpsIffEEjfLi4ELi4EEEEEvT1_,"aw",@nobits
	.sectionflags	@""
	.align	16
.nv.shared._ZN2at6native13reduce_kernelILi512ELi1ENS0_8ReduceOpIfNS0_9NanSumOpsIffEEjfLi4ELi4EEEEEvT1_:
	.zero		1040


//--------------------- .nv.shared._ZN2at6native13reduce_kernelILi256ELi2ENS0_8ReduceOpIfNS0_9NanSumOpsIffEEjfLi4ELi4EEEEEvT1_ --------------------------
	.section	.nv.shared._ZN2at6native13reduce_kernelILi256ELi2ENS0_8ReduceOpIfNS0_9NanSumOpsIffEEjfLi4ELi4EEEEEvT1_,"aw",@nobits
	.sectionflags	@""
	.align	16
.nv.shared._ZN2at6native13reduce_kernelILi256ELi2ENS0_8ReduceOpIfNS0_9NanSumOpsIffEEjfLi4ELi4EEEEEvT1_:
	.zero		1040


//--------------------- .nv.shared._ZN2at6native13reduce_kernelILi128ELi4ENS0_8ReduceOpIfNS0_9NanSumOpsIffEEjfLi4ELi4EEEEEvT1_ --------------------------
	.section	.nv.shared._ZN2at6native13reduce_kernelILi128ELi4ENS0_8ReduceOpIfNS0_9NanSumOpsIffEEjfLi4ELi4EEEEEvT1_,"aw",@nobits
	.sectionflags	@""
	.align	16
.nv.shared._ZN2at6native13reduce_kernelILi128ELi4ENS0_8ReduceOpIfNS0_9NanSumOpsIffEEjfLi4ELi4EEEEEvT1_:
	.zero		1040


//--------------------- .nv.shared._ZN2at6native13reduce_kernelILi512ELi1ENS0_8ReduceOpIdNS0_9NanSumOpsIddEEjdLi4ELi4EEEEEvT1_ --------------------------
	.section	.nv.shared._ZN2at6native13reduce_kernelILi512ELi1ENS0_8ReduceOpIdNS0_9NanSumOpsIddEEjdLi4ELi4EEEEEvT1_,"aw",@nobits
	.sectionflags	@""
	.align	16
.nv.shared._ZN2at6native13reduce_kernelILi512ELi1ENS0_8ReduceOpIdNS0_9NanSumOpsIddEEjdLi4ELi4EEEEEvT1_:
	.zero		1040


//--------------------- .nv.shared._ZN2at6native13reduce_kernelILi256ELi2ENS0_8ReduceOpIdNS0_9NanSumOpsIddEEjdLi4ELi4EEEEEvT1_ --------------------------
	.section	.nv.shared._ZN2at6native13reduce_kernelILi256ELi2ENS0_8ReduceOpIdNS0_9NanSumOpsIddEEjdLi4ELi4EEEEEvT1_,"aw",@nobits
	.sectionflags	@""
	.align	16
.nv.shared._ZN2at6native13reduce_kernelILi256ELi2ENS0_8ReduceOpIdNS0_9NanSumOpsIddEEjdLi4ELi4EEEEEvT1_:
	.zero		1040


//--------------------- .nv.shared._ZN2at6native13reduce_kernelILi128ELi4ENS0_8ReduceOpIdNS0_9NanSumOpsIddEEjdLi4ELi4EEEEEvT1_ --------------------------
	.section	.nv.shared._ZN2at6native13reduce_kernelILi128ELi4ENS0_8ReduceOpIdNS0_9NanSumOpsIddEEjdLi4ELi4EEEEEvT1_,"aw",@nobits
	.sectionflags	@""
	.align	16
.nv.shared._ZN2at6native13reduce_kernelILi128ELi4ENS0_8ReduceOpIdNS0_9NanSumOpsIddEEjdLi4ELi4EEEEEvT1_:
	.zero		1040


//--------------------- .nv.shared._ZN2at6native13reduce_kernelILi512ELi1ENS0_8ReduceOpIN3c108BFloat16ENS0_14func_wrapper_tIfZNS0_11sum_functorIS4_ffEclERNS_14TensorIteratorEEUlffE_EEjfLi4ELi8EEEEEvT1_ --------------------------
	.section	.nv.shared._ZN2at6native13reduce_kernelILi512ELi1ENS0_8ReduceOpIN3c108BFloat16ENS0_14func_wrapper_tIfZNS0_11sum_functorIS4_ffEclERNS_14TensorIteratorEEUlffE_EEjfLi4ELi8EEEEEvT1_,"aw",@nobits
	.sectionflags	@""
	.align	16
.nv.shared._ZN2at6native13reduce_kernelILi512ELi1ENS0_8ReduceOpIN3c108BFloat16ENS0_14func_wrapper_tIfZNS0_11sum_functorIS4_ffEclERNS_14TensorIteratorEEUlffE_EEjfLi4ELi8EEEEEvT1_:
	.zero		1040


//--------------------- .nv.shared._ZN2at6native13reduce_kernelILi256ELi2ENS0_8ReduceOpIN3c108BFloat16ENS0_14func_wrapper_tIfZNS0_11sum_functorIS4_ffEclERNS_14TensorIteratorEEUlffE_EEjfLi4ELi8EEEEEvT1_ --------------------------
	.section	.nv.shared._ZN2at6native13reduce_kernelILi256ELi2ENS0_8ReduceOpIN3c108BFloat16ENS0_14func_wrapper_tIfZNS0_11sum_functorIS4_ffEclERNS_14TensorIteratorEEUlffE_EEjfLi4ELi8EEEEEvT1_,"aw",@nobits
	.sectionflags	@""
	.align	16
.nv.shared._ZN2at6native13reduce_kernelILi256ELi2ENS0_8ReduceOpIN3c108BFloat16ENS0_14func_wrapper_tIfZNS0_11sum_functorIS4_ffEclERNS_14TensorIteratorEEUlffE_EEjfLi4ELi8EEEEEvT1_:
	.zero		1040


//--------------------- .nv.shared._ZN2at6native13reduce_kernelILi128ELi4ENS0_8ReduceOpIN3c108BFloat16ENS0_14func_wrapper_tIfZNS0_11sum_functorIS4_ffEclERNS_14TensorIteratorEEUlffE_EEjfLi4ELi8EEEEEvT1_ --------------------------
	.section	.nv.shared._ZN2at6native13reduce_kernelILi128ELi4ENS0_8ReduceOpIN3c108BFloat16ENS0_14func_wrapper_tIfZNS0_11sum_functorIS4_ffEclERNS_14TensorIteratorEEUlffE_EEjfLi4ELi8EEEEEvT1_,"aw",@nobits
	.sectionflags	@""
	.align	16
.nv.shared._ZN2at6native13reduce_kernelILi128ELi4ENS0_8ReduceOpIN3c108BFloat16ENS0_14func_wrapper_tIfZNS0_11sum_functorIS4_ffEclERNS_14TensorIteratorEEUlffE_EEjfLi4ELi8EEEEEvT1_:
	.zero		1040


//--------------------- .nv.shared._ZN2at6native13reduce_kernelILi512ELi1ENS0_8ReduceOpIN3c108BFloat16ENS0_14func_wrapper_tIS4_ZNS0_11sum_functorIS4_fS4_EclERNS_14TensorIteratorEEUlffE_EEjS4_Li4ELi8EEEEEvT1_ --------------------------
	.section	.nv.shared._ZN2at6native13reduce_kernelILi512ELi1ENS0_8ReduceOpIN3c108BFloat16ENS0_14func_wrapper_tIS4_ZNS0_11sum_functorIS4_fS4_EclERNS_14TensorIteratorEEUlffE_EEjS4_Li4ELi8EEEEEvT1_,"aw",@nobits
	.sectionflags	@""
	.align	16
.nv.shared._ZN2at6native13reduce_kernelILi512ELi1ENS0_8ReduceOpIN3c108BFloat16ENS0_14func_wrapper_tIS4_ZNS0_11sum_functorIS4_fS4_EclERNS_14TensorIteratorEEUlffE_EEjS4_Li4ELi8EEEEEvT1_:
	.zero		1040


//--------------------- .nv.shared._ZN2at6native13reduce_kernelILi256ELi2ENS0_8ReduceOpIN3c108BFloat16ENS0_14func_wrapper_tIS4_ZNS0_11sum_functorIS4_fS4_EclERNS_14TensorIteratorEEUlffE_EEjS4_Li4ELi8EEEEEvT1_ --------------------------
	.section	.nv.shared._ZN2at6native13reduce_kernelILi256ELi2ENS0_8ReduceOpIN3c108BFloat16ENS0_14func_wrapper_tIS4_ZNS0_11sum_functorIS4_fS4_EclERNS_14TensorIteratorEEUlffE_EEjS4_Li4ELi8EEEEEvT1_,"aw",@nobits
	.sectionflags	@""
	.align	16
.nv.shared._ZN2at6native13reduce_kernelILi256ELi2ENS0_8ReduceOpIN3c108BFloat16ENS0_14func_wrapper_tIS4_ZNS0_11sum_functorIS4_fS4_EclERNS_14TensorIteratorEEUlffE_EEjS4_Li4ELi8EEEEEvT1_:
	.zero		1040


//--------------------- .nv.shared._ZN2at6native13reduce_kernelILi128ELi4ENS0_8ReduceOpIN3c108BFloat16ENS0_14func_wrapper_tIS4_ZNS0_11sum_functorIS4_fS4_EclERNS_14TensorIteratorEEUlffE_EEjS4_Li4ELi8EEEEEvT1_ --------------------------
	.section	.nv.shared._ZN2at6native13reduce_kernelILi128ELi4ENS0_8ReduceOpIN3c108BFloat16ENS0_14func_wrapper_tIS4_ZNS0_11sum_functorIS4_fS4_EclERNS_14TensorIteratorEEUlffE_EEjS4_Li4ELi8EEEEEvT1_,"aw",@nobits
	.sectionflags	@""
	.align	16
.nv.shared._ZN2at6native13reduce_kernelILi128ELi4ENS0_8ReduceOpIN3c108BFloat16ENS0_14func_wrapper_tIS4_ZNS0_11sum_functorIS4_fS4_EclERNS_14TensorIteratorEEUlffE_EEjS4_Li4ELi8EEEEEvT1_:
	.zero		1040


//--------------------- .nv.shared._ZN2at6native13reduce_kernelILi512ELi1ENS0_8ReduceOpIN3c104HalfENS0_14func_wrapper_tIfZNS0_11sum_functorIS4_ffEclERNS_14TensorIteratorEEUlffE_EEjfLi4ELi8EEEEEvT1_ --------------------------
	.section	.nv.shared._ZN2at6native13reduce_kernelILi512ELi1ENS0_8ReduceOpIN3c104HalfENS0_14func_wrapper_tIfZNS0_11sum_functorIS4_ffEclERNS_14TensorIteratorEEUlffE_EEjfLi4ELi8EEEEEvT1_,"aw",@nobits
	.sectionflags	@""
	.align	16
.nv.shared._ZN2at6native13reduce_kernelILi512ELi1ENS0_8ReduceOpIN3c104HalfENS0_14func_wrapper_tIfZNS0_11sum_functorIS4_ffEclERNS_14TensorIteratorEEUlffE_EEjfLi4ELi8EEEEEvT1_:
	.zero		1040


//--------------------- .nv.shared._ZN2at6native13reduce_kernelILi256ELi2ENS0_8ReduceOpIN3c104HalfENS0_14func_wrapper_tIfZNS0_11sum_functorIS4_ffEclERNS_14TensorIteratorEEUlffE_EEjfLi4ELi8EEEEEvT1_ --------------------------
	.section	.nv.shared._ZN2at6native13reduce_kernelILi256ELi2ENS0_8ReduceOpIN3c104HalfENS0_14func_wrapper_tIfZNS0_11sum_functorIS4_ffEclERNS_14TensorIteratorEEUlffE_EEjfLi4ELi8EEEEEvT1_,"aw",@nobits
	.sectionflags	@""
	.align	16
.nv.shared._ZN2at6native13reduce_kernelILi256ELi2ENS0_8ReduceOpIN3c104HalfENS0_14func_wrapper_tIfZNS0_11sum_functorIS4_ffEclERNS_14TensorIteratorEEUlffE_EEjfLi4ELi8EEEEEvT1_:
	.zero		1040


//--------------------- .nv.shared._ZN2at6native13reduce_kernelILi128ELi4ENS0_8ReduceOpIN3c104HalfENS0_14func_wrapper_tIfZNS0_11sum_functorIS4_ffEclERNS_14TensorIteratorEEUlffE_EEjfLi4ELi8EEEEEvT1_ --------------------------
	.section	.nv.shared._ZN2at6native13reduce_kernelILi128ELi4ENS0_8ReduceOpIN3c104HalfENS0_14func_wrapper_tIfZNS0_11sum_functorIS4_ffEclERNS_14TensorIteratorEEUlffE_EEjfLi4ELi8EEEEEvT1_,"aw",@nobits
	.sectionflags	@""
	.align	16
.nv.shared._ZN2at6native13reduce_kernelILi128ELi4ENS0_8ReduceOpIN3c104HalfENS0_14func_wrapper_tIfZNS0_11sum_functorIS4_ffEclERNS_14TensorIteratorEEUlffE_EEjfLi4ELi8EEEEEvT1_:
	.zero		1040


//--------------------- .nv.shared._ZN2at6native13reduce_kernelILi512ELi1ENS0_8ReduceOpIN3c104HalfENS0_14func_wrapper_tIS4_ZNS0_11sum_functorIS4_fS4_EclERNS_14TensorIteratorEEUlffE_EEjS4_Li4ELi8EEEEEvT1_ --------------------------
	.section	.nv.shared._ZN2at6native13reduce_kernelILi512ELi1ENS0_8ReduceOpIN3c104HalfENS0_14func_wrapper_tIS4_ZNS0_11sum_functorIS4_fS4_EclERNS_14TensorIteratorEEUlffE_EEjS4_Li4ELi8EEEEEvT1_,"aw",@nobits
	.sectionflags	@""
	.align	16
.nv.shared._ZN2at6native13reduce_kernelILi512ELi1ENS0_8ReduceOpIN3c104HalfENS0_14func_wrapper_tIS4_ZNS0_11sum_functorIS4_fS4_EclERNS_14TensorIteratorEEUlffE_EEjS4_Li4ELi8EEEEEvT1_:
	.zero		1040


//--------------------- .nv.shared._ZN2at6native13reduce_kernelILi256ELi2ENS0_8ReduceOpIN3c104HalfENS0_14func_wrapper_tIS4_ZNS0_11sum_functorIS4_fS4_EclERNS_14TensorIteratorEEUlffE_EEjS4_Li4ELi8EEEEEvT1_ --------------------------
	.section	.nv.shared._ZN2at6native13reduce_kernelILi256ELi2ENS0_8ReduceOpIN3c104HalfENS0_14func_wrapper_tIS4_ZNS0_11sum_functorIS4_fS4_EclERNS_14TensorIteratorEEUlffE_EEjS4_Li4ELi8EEEEEvT1_,"aw",@nobits
	.sectionflags	@""
	.align	16
.nv.shared._ZN2at6native13reduce_kernelILi256ELi2ENS0_8ReduceOpIN3c104HalfENS0_14func_wrapper_tIS4_ZNS0_11sum_functorIS4_fS4_EclERNS_14TensorIteratorEEUlffE_EEjS4_Li4ELi8EEEEEvT1_:
	.zero		1040


//--------------------- .nv.shared._ZN2at6native13reduce_kernelILi128ELi4ENS0_8ReduceOpIN3c104HalfENS0_14func_wrapper_tIS4_ZNS0_11sum_functorIS4_fS4_EclERNS_14TensorIteratorEEUlffE_EEjS4_Li4ELi8EEEEEvT1_ --------------------------
	.section	.nv.shared._ZN2at6native13reduce_kernelILi128ELi4ENS0_8ReduceOpIN3c104HalfENS0_14func_wrapper_tIS4_ZNS0_11sum_functorIS4_fS4_EclERNS_14TensorIteratorEEUlffE_EEjS4_Li4ELi8EEEEEvT1_,"aw",@nobits
	.sectionflags	@""
	.align	16
.nv.shared._ZN2at6native13reduce_kernelILi128ELi4ENS0_8ReduceOpIN3c104HalfENS0_14func_wrapper_tIS4_ZNS0_11sum_functorIS4_fS4_EclERNS_14TensorIteratorEEUlffE_EEjS4_Li4ELi8EEEEEvT1_:
	.zero		1040


//--------------------- .nv.shared._ZN2at6native13reduce_kernelILi512ELi1ENS0_8ReduceOpIbNS0_14func_wrapper_tIbZNS0_11sum_functorIbbbEclERNS_14TensorIteratorEEUlbbE_EEjbLi4ELi4EEEEEvT1_ --------------------------
	.section	.nv.shared._ZN2at6native13reduce_kernelILi512ELi1ENS0_8ReduceOpIbNS0_14func_wrapper_tIbZNS0_11sum_functorIbbbEclERNS_14TensorIteratorEEUlbbE_EEjbLi4ELi4EEEEEvT1_,"aw",@nobits
	.sectionflags	@""
	.align	16
.nv.shared._ZN2at6native13reduce_kernelILi512ELi1ENS0_8ReduceOpIbNS0_14func_wrapper_tIbZNS0_11sum_functorIbbbEclERNS_14TensorIteratorEEUlbbE_EEjbLi4ELi4EEEEEvT1_:
	.zero		1040


//--------------------- .nv.shared._ZN2at6native13reduce_kernelILi256ELi2ENS0_8ReduceOpIbNS0_14func_wrapper_tIbZNS0_11sum_functorIbbbEclERNS_14TensorIteratorEEUlbbE_EEjbLi4ELi4EEEEEvT1_ --------------------------
	.section	.nv.shared._ZN2at6native13reduce_kernelILi256ELi2ENS0_8ReduceOpIbNS0_14func_wrapper_tIbZNS0_11sum_functorIbbbEclERNS_14TensorIteratorEEUlbbE_EEjbLi4ELi4EEEEEvT1_,"aw",@nobits
	.sectionflags	@""
	.align	16
.nv.shared._ZN2at6native13reduce_kernelILi256ELi2ENS0_8ReduceOpIbNS0_14func_wrapper_tIbZNS0_11sum_functorIbbbEclERNS_14TensorIteratorEEUlbbE_EEjbLi4ELi4EEEEEvT1_:
	.zero		1040


//--------------------- .nv.shared._ZN2at6native13reduce_kernelILi128ELi4ENS0_8ReduceOpIbNS0_14func_wrapper_tIbZNS0_11sum_functorIbbbEclERNS_14TensorIteratorEEUlbbE_EEjbLi4ELi4EEEEEvT1_ --------------------------
	.section	.nv.shared._ZN2at6native13reduce_kernelILi128ELi4ENS0_8ReduceOpIbNS0_14func_wrapper_tIbZNS0_11sum_functorIbbbEclERNS_14TensorIteratorEEUlbbE_EEjbLi4ELi4EEEEEvT1_,"aw",@nobits
	.sectionflags	@""
	.align	16
.nv.shared._ZN2at6native13reduce_kernelILi128ELi4ENS0_8ReduceOpIbNS0_14func_wrapper_tIbZNS0_11sum_functorIbbbEclERNS_14TensorIteratorEEUlbbE_EEjbLi4ELi4EEEEEvT1_:
	.zero		1040


//--------------------- .nv.shared._ZN2at6native13reduce_kernelILi512ELi1ENS0_8ReduceOpIN3c107complexIfEENS0_14func_wrapper_tIS5_ZNS0_11sum_functorIS5_S5_S5_EclERNS_14TensorIteratorEEUlS5_S5_E_EEjS5_Li4ELi4EEEEEvT1_ --------------------------
	.section	.nv.shared._ZN2at6native13reduce_kernelILi512ELi1ENS0_8ReduceOpIN3c107complexIfEENS0_14func_wrapper_tIS5_ZNS0_11sum_functorIS5_S5_S5_EclERNS_14TensorIteratorEEUlS5_S5_E_EEjS5_Li4ELi4EEEEEvT1_,"aw",@nobits
	.sectionflags	@""
	.align	16
.nv.shared._ZN2at6native13reduce_kernelILi512ELi1ENS0_8ReduceOpIN3c107complexIfEENS0_14func_wrapper_tIS5_ZNS0_11sum_functorIS5_S5_S5_EclERNS_14TensorIteratorEEUlS5_S5_E_EEjS5_Li4ELi4EEEEEvT1_:
	.zero		1040


//--------------------- .nv.shared._ZN2at6native13reduce_kernelILi256ELi2ENS0_8ReduceOpIN3c107complexIfEENS0_14func_wrapper_tIS5_ZNS0_11sum_functorIS5_S5_S5_EclERNS_14TensorIteratorEEUlS5_S5_E_EEjS5_Li4ELi4EEEEEvT1_ --------------------------
	.section	.nv.shared._ZN2at6native13reduce_kernelILi256ELi2ENS0_8ReduceOpIN3c107complexIfEENS0_14func_wrapper_tIS5_ZNS0_11sum_functorIS5_S5_S5_EclERNS_14TensorIteratorEEUlS5_S5_E_EEjS5_Li4ELi4EEEEEvT1_,"aw",@nobits
	.sectionflags	@""
	.align	16
.nv.shared._ZN2at6native13reduce_kernelILi256ELi2ENS0_8ReduceOpIN3c107complexIfEENS0_14func_wrapper_tIS5_ZNS0_11sum_functorIS5_S5_S5_EclERNS_14TensorIteratorEEUlS5_S5_E_EEjS5_Li4ELi4EEEEEvT1_:
	.zero		1040


//--------------------- .nv.shared._ZN2at6native13reduce_kernelILi128ELi4ENS0_8ReduceOpIN3c107complexIfEENS0_14func_wrapper_tIS5_ZNS0_11sum_functorIS5_S5_S5_EclERNS_14TensorIteratorEEUlS5_S5_E_EEjS5_Li4ELi4EEEEEvT1_ --------------------------
	.section	.nv.shared._ZN2at6native13reduce_kernelILi128ELi4ENS0_8ReduceOpIN3c107complexIfEENS0_14func_wrapper_tIS5_ZNS0_11sum_functorIS5_S5_S5_EclERNS_14TensorIteratorEEUlS5_S5_E_EEjS5_Li4ELi4EEEEEvT1_,"aw",@nobits
	.sectionflags	@""
	.align	16
.nv.shared._ZN2at6native13reduce_kernelILi128ELi4ENS0_8ReduceOpIN3c107complexIfEENS0_14func_wrapper_tIS5_ZNS0_11sum_functorIS5_S5_S5_EclERNS_14TensorIteratorEEUlS5_S5_E_EEjS5_Li4ELi4EEEEEvT1_:
	.zero		1040


//--------------------- .nv.shared._ZN2at6native13reduce_kernelILi256ELi1ENS0_8ReduceOpIN3c107complexIdEENS0_14func_wrapper_tIS5_ZNS0_11sum_functorIS5_S5_S5_EclERNS_14TensorIteratorEEUlS5_S5_E_EEjS5_Li4ELi4EEEEEvT1_ --------------------------
	.section	.nv.shared._ZN2at6native13reduce_kernelILi256ELi1ENS0_8ReduceOpIN3c107complexIdEENS0_14func_wrapper_tIS5_ZNS0_11sum_functorIS5_S5_S5_EclERNS_14TensorIteratorEEUlS5_S5_E_EEjS5_Li4ELi4EEEEEvT1_,"aw",@nobits
	.sectionflags	@""
	.align	16
.nv.shared._ZN2at6native13reduce_kernelILi256ELi1ENS0_8ReduceOpIN3c107complexIdEENS0_14func_wrapper_tIS5_ZNS0_11sum_functorIS5_S5_S5_EclERNS_14TensorIteratorEEUlS5_S5_E_EEjS5_Li4ELi4EEEEEvT1_:
	.zero		1040


//--------------------- .nv.shared._ZN2at6native13reduce_kernelILi128ELi2ENS0_8ReduceOpIN3c107complexIdEENS0_14func_wrapper_tIS5_ZNS0_11sum_functorIS5_S5_S5_EclERNS_14TensorIteratorEEUlS5_S5_E_EEjS5_Li4ELi4EEEEEvT1_ --------------------------
	.section	.nv.shared._ZN2at6native13reduce_kernelILi128ELi2ENS0_8ReduceOpIN3c107complexIdEENS0_14func_wrapper_tIS5_ZNS0_11sum_functorIS5_S5_S5_EclERNS_14TensorIteratorEEUlS5_S5_E_EEjS5_Li4ELi4EEEEEvT1_,"aw",@nobits
	.sectionflags	@""
	.align	16
.nv.shared._ZN2at6native13reduce_kernelILi128ELi2ENS0_8ReduceOpIN3c107complexIdEENS0_14func_wrapper_tIS5_ZNS0_11sum_functorIS5_S5_S5_EclERNS_14TensorIteratorEEUlS5_S5_E_EEjS5_Li4ELi4EEEEEvT1_:
	.zero		1040


//--------------------- .nv.shared._ZN2at6native13reduce_kernelILi64ELi4ENS0_8ReduceOpIN3c107complexIdEENS0_14func_wrapper_tIS5_ZNS0_11sum_functorIS5_S5_S5_EclERNS_14TensorIteratorEEUlS5_S5_E_EEjS5_Li4ELi4EEEEEvT1_ --------------------------
	.section	.nv.shared._ZN2at6native13reduce_kernelILi64ELi4ENS0_8ReduceOpIN3c107complexIdEENS0_14func_wrapper_tIS5_ZNS0_11sum_functorIS5_S5_S5_EclERNS_14TensorIteratorEEUlS5_S5_E_EEjS5_Li4ELi4EEEEEvT1_,"aw",@nobits
	.sectionflags	@""
	.align	16
.nv.shared._ZN2at6native13reduce_kernelILi64ELi4ENS0_8ReduceOpIN3c107complexIdEENS0_14func_wrapper_tIS5_ZNS0_11sum_functorIS5_S5_S5_EclERNS_14TensorIteratorEEUlS5_S5_E_EEjS5_Li4ELi4EEEEEvT1_:
	.zero		1040


//--------------------- .nv.shared._ZN2at6native13reduce_kernelILi512ELi1ENS0_8ReduceOpIfNS0_14func_wrapper_tIfZNS0_11sum_functorIfffEclERNS_14TensorIteratorEEUlffE_EEjfLi4ELi4EEEEEvT1_ --------------------------
	.section	.nv.shared._ZN2at6native13reduce_kernelILi512ELi1ENS0_8ReduceOpIfNS0_14func_wrapper_tIfZNS0_11sum_functorIfffEclERNS_14TensorIteratorEEUlffE_EEjfLi4ELi4EEEEEvT1_,"aw",@nobits
	.sectionflags	@""
	.align	16
.nv.shared._ZN2at6native13reduce_kernelILi512ELi1ENS0_8ReduceOpIfNS0_14func_wrapper_tIfZNS0_11sum_functorIfffEclERNS_14TensorIteratorEEUlffE_EEjfLi4ELi4EEEEEvT1_:
	.zero		1040


//--------------------- .nv.shared._ZN2at6native13reduce_kernelILi256ELi2ENS0_8ReduceOpIfNS0_14func_wrapper_tIfZNS0_11sum_functorIfffEclERNS_14TensorIteratorEEUlffE_EEjfLi4ELi4EEEEEvT1_ --------------------------
	.section	.nv.shared._ZN2at6native13reduce_kernelILi256ELi2ENS0_8ReduceOpIfNS0_14func_wrapper_tIfZNS0_11sum_functorIfffEclERNS_14TensorIteratorEEUlffE_EEjfLi4ELi4EEEEEvT1_,"aw",@nobits
	.sectionflags	@""
	.align	16
.nv.shared._ZN2at6native13reduce_kernelILi256ELi2ENS0_8ReduceOpIfNS0_14func_wrapper_tIfZNS0_11sum_functorIfffEclERNS_14TensorIteratorEEUlffE_EEjfLi4ELi4EEEEEvT1_:
	.zero		1040


//--------------------- .nv.shared._ZN2at6native13reduce_kernelILi128ELi4ENS0_8ReduceOpIfNS0_14func_wrapper_tIfZNS0_11sum_functorIfffEclERNS_14TensorIteratorEEUlffE_EEjfLi4ELi4EEEEEvT1_ --------------------------
	.section	.nv.shared._ZN2at6native13reduce_kernelILi128ELi4ENS0_8ReduceOpIfNS0_14func_wrapper_tIfZNS0_11sum_functorIfffEclERNS_14TensorIteratorEEUlffE_EEjfLi4ELi4EEEEEvT1_,"aw",@nobits
	.sectionflags	@""
	.align	16
.nv.shared._ZN2at6native13reduce_kernelILi128ELi4ENS0_8ReduceOpIfNS0_14func_wrapper_tIfZNS0_11sum_functorIfffEclERNS_14TensorIteratorEEUlffE_EEjfLi4ELi4EEEEEvT1_:
	.zero		1040


//--------------------- .nv.shared._ZN2at6native13reduce_kernelILi512ELi1ENS0_8ReduceOpIdNS0_14func_wrapper_tIdZNS0_11sum_functorIdddEclERNS_14TensorIteratorEEUlddE_EEjdLi4ELi4EEEEEvT1_ --------------------------
	.section	.nv.shared._ZN2at6native13reduce_kernelILi512ELi1ENS0_8ReduceOpIdNS0_14func_wrapper_tIdZNS0_11sum_functorIdddEclERNS_14TensorIteratorEEUlddE_EEjdLi4ELi4EEEEEvT1_,"aw",@nobits
	.sectionflags	@""
	.align	16
.nv.shared._ZN2at6native13reduce_kernelILi512ELi1ENS0_8ReduceOpIdNS0_14func_wrapper_tIdZNS0_11sum_functorIdddEclERNS_14TensorIteratorEEUlddE_EEjdLi4ELi4EEEEEvT1_:
	.zero		1040


//--------------------- .nv.shared._ZN2at6native13reduce_kernelILi256ELi2ENS0_8ReduceOpIdNS0_14func_wrapper_tIdZNS0_11sum_functorIdddEclERNS_14TensorIteratorEEUlddE_EEjdLi4ELi4EEEEEvT1_ --------------------------
	.section	.nv.shared._ZN2at6native13reduce_kernelILi256ELi2ENS0_8ReduceOpIdNS0_14func_wrapper_tIdZNS0_11sum_functorIdddEclERNS_14TensorIteratorEEUlddE_EEjdLi4ELi4EEEEEvT1_,"aw",@nobits
	.sectionflags	@""
	.align	16
.nv.shared._ZN2at6native13reduce_kernelILi256ELi2ENS0_8ReduceOpIdNS0_14func_wrapper_tIdZNS0_11sum_functorIdddEclERNS_14TensorIteratorEEUlddE_EEjdLi4ELi4EEEEEvT1_:
	.zero		1040


//--------------------- .nv.shared._ZN2at6native13reduce_kernelILi128ELi4ENS0_8ReduceOpIdNS0_14func_wrapper_tIdZNS0_11sum_functorIdddEclERNS_14TensorIteratorEEUlddE_EEjdLi4ELi4EEEEEvT1_ --------------------------
	.section	.nv.shared._ZN2at6native13reduce_kernelILi128ELi4ENS0_8ReduceOpIdNS0_14func_wrapper_tIdZNS0_11sum_functorIdddEclERNS_14TensorIteratorEEUlddE_EEjdLi4ELi4EEEEEvT1_,"aw",@nobits
	.sectionflags	@""
	.align	16
.nv.shared._ZN2at6native13reduce_kernelILi128ELi4ENS0_8ReduceOpIdNS0_14func_wrapper_tIdZNS0_11sum_functorIdddEclERNS_14TensorIteratorEEUlddE_EEjdLi4ELi4EEEEEvT1_:
	.zero		1040


//--------------------- .nv.shared._ZN2at6native13reduce_kernelILi512ELi1ENS0_8ReduceOpIsNS0_14func_wrapper_tIsZNS0_11sum_functorIsssEclERNS_14TensorIteratorEEUlssE_EEjsLi4ELi8EEEEEvT1_ --------------------------
	.section	.nv.shared._ZN2at6native13reduce_kernelILi512ELi1ENS0_8ReduceOpIsNS0_14func_wrapper_tIsZNS0_11sum_functorIsssEclERNS_14TensorIteratorEEUlssE_EEjsLi4ELi8EEEEEvT1_,"aw",@nobits
	.sectionflags	@""
	.align	16
.nv.shared._ZN2at6native13reduce_kernelILi512ELi1ENS0_8ReduceOpIsNS0_14func_wrapper_tIsZNS0_11sum_functorIsssEclERNS_14TensorIteratorEEUlssE_EEjsLi4ELi8EEEEEvT1_:
	.zero		1040


//--------------------- .nv.shared._ZN2at6native13reduce_kernelILi256ELi2ENS0_8ReduceOpIsNS0_14func_wrapper_tIsZNS0_11sum_functorIsssEclERNS_14TensorIteratorEEUlssE_EEjsLi4ELi8EEEEEvT1_ --------------------------
	.section	.nv.shared._ZN2at6native13reduce_kernelILi256ELi2ENS0_8ReduceOpIsNS0_14func_wrapper_tIsZNS0_11sum_functorIsssEclERNS_14TensorIteratorEEUlssE_EEjsLi4ELi8EEEEEvT1_,"aw",@nobits
	.sectionflags	@""
	.align	16
.nv.shared._ZN2at6native13reduce_kernelILi256ELi2ENS0_8ReduceOpIsNS0_14func_wrapper_tIsZNS0_11sum_functorIsssEclERNS_14TensorIteratorEEUlssE_EEjsLi4ELi8EEEEEvT1_:
	.zero		1040


//--------------------- .nv.shared._ZN2at6native13reduce_kernelILi128ELi4ENS0_8ReduceOpIsNS0_14func_wrapper_tIsZNS0_11sum_functorIsssEclERNS_14TensorIteratorEEUlssE_EEjsLi4ELi8EEEEEvT1_ --------------------------
	.section	.nv.shared._ZN2at6native13reduce_kernelILi128ELi4ENS0_8ReduceOpIsNS0_14func_wrapper_tIsZNS0_11sum_functorIsssEclERNS_14TensorIteratorEEUlssE_EEjsLi4ELi8EEEEEvT1_,"aw",@nobits
	.sectionflags	@""
	.align	16
.nv.shared._ZN2at6native13reduce_kernelILi128ELi4ENS0_8ReduceOpIsNS0_14func_wrapper_tIsZNS0_11sum_functorIsssEclERNS_14TensorIteratorEEUlssE_EEjsLi4ELi8EEEEEvT1_:
	.zero		1040


//--------------------- .nv.shared._ZN2at6native13reduce_kernelILi512ELi1ENS0_8ReduceOpIlNS0_14func_wrapper_tIlZNS0_11sum_functorIlllEclERNS_14TensorIteratorEEUlllE_EEjlLi4ELi4EEEEEvT1_ --------------------------
	.section	.nv.shared._ZN2at6native13reduce_kernelILi512ELi1ENS0_8ReduceOpIlNS0_14func_wrapper_tIlZNS0_11sum_functorIlllEclERNS_14TensorIteratorEEUlllE_EEjlLi4ELi4EEEEEvT1_,"aw",@nobits
	.sectionflags	@""
	.align	16
.nv.shared._ZN2at6native13reduce_kernelILi512ELi1ENS0_8ReduceOpIlNS0_14func_wrapper_tIlZNS0_11sum_functorIlllEclERNS_14TensorIteratorEEUlllE_EEjlLi4ELi4EEEEEvT1_:
	.zero		1040


//--------------------- .nv.shared._ZN2at6native13reduce_kernelILi256ELi2ENS0_8ReduceOpIlNS0_14func_wrapper_tIlZNS0_11sum_functorIlllEclERNS_14TensorIteratorEEUlllE_EEjlLi4ELi4EEEEEvT1_ --------------------------
	.section	.nv.shared._ZN2at6native13reduce_kernelILi256ELi2ENS0_8ReduceOpIlNS0_14func_wrapper_tIlZNS0_11sum_functorIlllEclERNS_14TensorIteratorEEUlllE_EEjlLi4ELi4EEEEEvT1_,"aw",@nobits
	.sectionflags	@""
	.align	16
.nv.shared._ZN2at6native13reduce_kernelILi256ELi2ENS0_8ReduceOpIlNS0_14func_wrapper_tIlZNS0_11sum_functorIlllEclERNS_14TensorIteratorEEUlllE_EEjlLi4ELi4EEEEEvT1_:
	.zero		1040


//--------------------- .nv.shared._ZN2at6native13reduce_kernelILi128ELi4ENS0_8ReduceOpIlNS0_14func_wrapper_tIlZNS0_11sum_functorIlllEclERNS_14TensorIteratorEEUlllE_EEjlLi4ELi4EEEEEvT1_ --------------------------
	.section	.nv.shared._ZN2at6native13reduce_kernelILi128ELi4ENS0_8ReduceOpIlNS0_14func_wrapper_tIlZNS0_11sum_functorIlllEclERNS_14TensorIteratorEEUlllE_EEjlLi4ELi4EEEEEvT1_,"aw",@nobits
	.sectionflags	@""
	.align	16
.nv.shared._ZN2at6native13reduce_kernelILi128ELi4ENS0_8ReduceOpIlNS0_14func_wrapper_tIlZNS0_11sum_functorIlllEclERNS_14TensorIteratorEEUlllE_EEjlLi4ELi4EEEEEvT1_:
	.zero		1040


//--------------------- .nv.shared._ZN2at6native13reduce_kernelILi512ELi1ENS0_8ReduceOpIiNS0_14func_wrapper_tIiZNS0_11sum_functorIiiiEclERNS_14TensorIteratorEEUliiE_EEjiLi4ELi4EEEEEvT1_ --------------------------
	.section	.nv.shared._ZN2at6native13reduce_kernelILi512ELi1ENS0_8ReduceOpIiNS0_14func_wrapper_tIiZNS0_11sum_functorIiiiEclERNS_14TensorIteratorEEUliiE_EEjiLi4ELi4EEEEEvT1_,"aw",@nobits
	.sectionflags	@""
	.align	16
.nv.shared._ZN2at6native13reduce_kernelILi512ELi1ENS0_8ReduceOpIiNS0_14func_wrapper_tIiZNS0_11sum_functorIiiiEclERNS_14TensorIteratorEEUliiE_EEjiLi4ELi4EEEEEvT1_:
	.zero		1040


//--------------------- .nv.shared._ZN2at6native13reduce_kernelILi256ELi2ENS0_8ReduceOpIiNS0_14func_wrapper_tIiZNS0_11sum_functorIiiiEclERNS_14TensorIteratorEEUliiE_EEjiLi4ELi4EEEEEvT1_ --------------------------
	.section	.nv.shared._ZN2at6native13reduce_kernelILi256ELi2ENS0_8ReduceOpIiNS0_14func_wrapper_tIiZNS0_11sum_functorIiiiEclERNS_14TensorIteratorEEUliiE_EEjiLi4ELi4EEEEEvT1_,"aw",@nobits
	.sectionflags	@""
	.align	16
.nv.shared._ZN2at6native13reduce_kernelILi256ELi2ENS0_8ReduceOpIiNS0_14func_wrapper_tIiZNS0_11sum_functorIiiiEclERNS_14TensorIteratorEEUliiE_EEjiLi4ELi4EEEEEvT1_:
	.zero		1040


//--------------------- .nv.shared._ZN2at6native13reduce_kernelILi128ELi4ENS0_8ReduceOpIiNS0_14func_wrapper_tIiZNS0_11sum_functorIiiiEclERNS_14TensorIteratorEEUliiE_EEjiLi4ELi4EEEEEvT1_ --------------------------
	.section	.nv.shared._ZN2at6native13reduce_kernelILi128ELi4ENS0_8ReduceOpIiNS0_14func_wrapper_tIiZNS0_11sum_functorIiiiEclERNS_14TensorIteratorEEUliiE_EEjiLi4ELi4EEEEEvT1_,"aw",@nobits
	.sectionflags	@""
	.align	16
.nv.shared._ZN2at6native13reduce_kernelILi128ELi4ENS0_8ReduceOpIiNS0_14func_wrapper_tIiZNS0_11sum_functorIiiiEclERNS_14TensorIteratorEEUliiE_EEjiLi4ELi4EEEEEvT1_:
	.zero		1040


//--------------------- .nv.shared._ZN2at6native13reduce_kernelILi512ELi1ENS0_8ReduceOpIaNS0_14func_wrapper_tIaZNS0_11sum_functorIaaaEclERNS_14TensorIteratorEEUlaaE_EEjaLi4ELi4EEEEEvT1_ --------------------------
	.section	.nv.shared._ZN2at6native13reduce_kernelILi512ELi1ENS0_8ReduceOpIaNS0_14func_wrapper_tIaZNS0_11sum_functorIaaaEclERNS_14TensorIteratorEEUlaaE_EEjaLi4ELi4EEEEEvT1_,"aw",@nobits
	.sectionflags	@""
	.align	16
.nv.shared._ZN2at6native13reduce_kernelILi512ELi1ENS0_8ReduceOpIaNS0_14func_wrapper_tIaZNS0_11sum_functorIaaaEclERNS_14TensorIteratorEEUlaaE_EEjaLi4ELi4EEEEEvT1_:
	.zero		1040


//--------------------- .nv.shared._ZN2at6native13reduce_kernelILi256ELi2ENS0_8ReduceOpIaNS0_14func_wrapper_tIaZNS0_11sum_functorIaaaEclERNS_14TensorIteratorEEUlaaE_EEjaLi4ELi4EEEEEvT1_ --------------------------
	.section	.nv.shared._ZN2at6native13reduce_kernelILi256ELi2ENS0_8ReduceOpIaNS0_14func_wrapper_tIaZNS0_11sum_functorIaaaEclERNS_14TensorIteratorEEUlaaE_EEjaLi4ELi4EEEEEvT1_,"aw",@nobits
	.sectionflags	@""
	.align	16
.nv.shared._ZN2at6native13reduce_kernelILi256ELi2ENS0_8ReduceOpIaNS0_14func_wrapper_tIaZNS0_11sum_functorIaaaEclERNS_14TensorIteratorEEUlaaE_EEjaLi4ELi4EEEEEvT1_:
	.zero		1040


//--------------------- .nv.shared._ZN2at6native13reduce_kernelILi128ELi4ENS0_8ReduceOpIaNS0_14func_wrapper_tIaZNS0_11sum_functorIaaaEclERNS_14TensorIteratorEEUlaaE_EEjaLi4ELi4EEEEEvT1_ --------------------------
	.section	.nv.shared._ZN2at6native13reduce_kernelILi128ELi4ENS0_8ReduceOpIaNS0_14func_wrapper_tIaZNS0_11sum_functorIaaaEclERNS_14TensorIteratorEEUlaaE_EEjaLi4ELi4EEEEEvT1_,"aw",@nobits
	.sectionflags	@""
	.align	16
.nv.shared._ZN2at6native13reduce_kernelILi128ELi4ENS0_8ReduceOpIaNS0_14func_wrapper_tIaZNS0_11sum_functorIaaaEclERNS_14TensorIteratorEEUlaaE_EEjaLi4ELi4EEEEEvT1_:
	.zero		1040


//--------------------- .nv.shared._ZN2at6native13reduce_kernelILi512ELi1ENS0_8ReduceOpIhNS0_14func_wrapper_tIhZNS0_11sum_functorIhhhEclERNS_14TensorIteratorEEUlhhE_EEjhLi4ELi4EEEEEvT1_ --------------------------
	.section	.nv.shared._ZN2at6native13reduce_kernelILi512ELi1ENS0_8ReduceOpIhNS0_14func_wrapper_tIhZNS0_11sum_functorIhhhEclERNS_14TensorIteratorEEUlhhE_EEjhLi4ELi4EEEEEvT1_,"aw",@nobits
	.sectionflags	@""
	.align	16
.nv.shared._ZN2at6native13reduce_kernelILi512ELi1ENS0_8ReduceOpIhNS0_14func_wrapper_tIhZNS0_11sum_functorIhhhEclERNS_14TensorIteratorEEUlhhE_EEjhLi4ELi4EEEEEvT1_:
	.zero		1040


//--------------------- .nv.shared._ZN2at6native13reduce_kernelILi256ELi2ENS0_8ReduceOpIhNS0_14func_wrapper_tIhZNS0_11sum_functorIhhhEclERNS_14TensorIteratorEEUlhhE_EEjhLi4ELi4EEEEEvT1_ --------------------------
	.section	.nv.shared._ZN2at6native13reduce_kernelILi256ELi2ENS0_8ReduceOpIhNS0_14func_wrapper_tIhZNS0_11sum_functorIhhhEclERNS_14TensorIteratorEEUlhhE_EEjhLi4ELi4EEEEEvT1_,"aw",@nobits
	.sectionflags	@""
	.align	16
.nv.shared._ZN2at6native13reduce_kernelILi256ELi2ENS0_8ReduceOpIhNS0_14func_wrapper_tIhZNS0_11sum_functorIhhhEclERNS_14TensorIteratorEEUlhhE_EEjhLi4ELi4EEEEEvT1_:
	.zero		1040


//--------------------- .nv.shared._ZN2at6native13reduce_kernelILi128ELi4ENS0_8ReduceOpIhNS0_14func_wrapper_tIhZNS0_11sum_functorIhhhEclERNS_14TensorIteratorEEUlhhE_EEjhLi4ELi4EEEEEvT1_ --------------------------
	.section	.nv.shared._ZN2at6native13reduce_kernelILi128ELi4ENS0_8ReduceOpIhNS0_14func_wrapper_tIhZNS0_11sum_functorIhhhEclERNS_14TensorIteratorEEUlhhE_EEjhLi4ELi4EEEEEvT1_,"aw",@nobits
	.sectionflags	@""
	.align	16
.nv.shared._ZN2at6native13reduce_kernelILi128ELi4ENS0_8ReduceOpIhNS0_14func_wrapper_tIhZNS0_11sum_functorIhhhEclERNS_14TensorIteratorEEUlhhE_EEjhLi4ELi4EEEEEvT1_:
	.zero		1040


//--------------------- .nv.shared._ZN2at6native13reduce_kernelILi512ELi1ENS0_8ReduceOpIbNS0_14func_wrapper_tIbZNS0_12prod_functorIbbbEclERNS_14TensorIteratorEEUlbbE_EEjbLi4ELi4EEEEEvT1_ --------------------------
	.section	.nv.shared._ZN2at6native13reduce_kernelILi512ELi1ENS0_8ReduceOpIbNS0_14func_wrapper_tIbZNS0_12prod_functorIbbbEclERNS_14TensorIteratorEEUlbbE_EEjbLi4ELi4EEEEEvT1_,"aw",@nobits
	.sectionflags	@""
	.align	16
.nv.shared._ZN2at6native13reduce_kernelILi512ELi1ENS0_8ReduceOpIbNS0_14func_wrapper_tIbZNS0_12prod_functorIbbbEclERNS_14TensorIteratorEEUlbbE_EEjbLi4ELi4EEEEEvT1_:
	.zero		1040


//--------------------- .nv.shared._ZN2at6native13reduce_kernelILi256ELi2ENS0_8ReduceOpIbNS0_14func_wrapper_tIbZNS0_12prod_functorIbbbEclERNS_14TensorIteratorEEUlbbE_EEjbLi4ELi4EEEEEvT1_ --------------------------
	.section	.nv.shared._ZN2at6native13reduce_kernelILi256ELi2ENS0_8ReduceOpIbNS0_14func_wrapper_tIbZNS0_12prod_functorIbbbEclERNS_14TensorIteratorEEUlbbE_EEjbLi4ELi4EEEEEvT1_,"aw",@nobits
	.sectionflags	@""
	.align	16
.nv.shared._ZN2at6native13reduce_kernelILi256ELi2ENS0_8ReduceOpIbNS0_14func_wrapper_tIbZNS0_12prod_functorIbbbEclERNS_14TensorIteratorEEUlbbE_EEjbLi4ELi4EEEEEvT1_:
	.zero		1040


//--------------------- .nv.shared._ZN2at6native13reduce_kernelILi128ELi4ENS0_8ReduceOpIbNS0_14func_wrapper_tIbZNS0_12prod_functorIbbbEclERNS_14TensorIteratorEEUlbbE_EEjbLi4ELi4EEEEEvT1_ --------------------------
	.section	.nv.shared._ZN2at6native13reduce_kernelILi128ELi4ENS0_8ReduceOpIbNS0_14func_wrapper_tIbZNS0_12prod_functorIbbbEclERNS_14TensorIteratorEEUlbbE_EEjbLi4ELi4EEEEEvT1_,"aw",@nobits
	.sectionflags	@""
	.align	16
.nv.shared._ZN2at6native13reduce_kernelILi128ELi4ENS0_8ReduceOpIbNS0_14func_wrapper_tIbZNS0_12prod_functorIbbbEclERNS_14TensorIteratorEEUlbbE_EEjbLi4ELi4EEEEEvT1_:
	.zero		1040


//--------------------- .nv.constant0._ZN2at6native13reduce_kernelILi512ELi1ENS0_8ReduceOpIbNS0_14func_wrapper_tImZNS0_15xor_sum_functorIbvEclERNS_14TensorIteratorEEUlbbE_EEjmLi4ELi4EEEEEvT1_ --------------------------
	.section	.nv.constant0._ZN2at6native13reduce_kernelILi512ELi1ENS0_8ReduceOpIbNS0_14func_wrapper_tImZNS0_15xor_sum_functorIbvEclERNS_14TensorIteratorEEUlbbE_EEjmLi4ELi4EEEEEvT1_,"a",@progbits
	.sectionflags	@""
	.align	4
.nv.constant0._ZN2at6native13reduce_kernelILi512ELi1ENS0_8ReduceOpIbNS0_14func_wrapper_tImZNS0_15xor_sum_functorIbvEclERNS_14TensorIteratorEEUlbbE_EEjmLi4ELi4EEEEEvT1_:
	.zero		1936


//--------------------- .nv.constant0._ZN2at6native13reduce_kernelILi256ELi2ENS0_8ReduceOpIbNS0_14func_wrapper_tImZNS0_15xor_sum_functorIbvEclERNS_14TensorIteratorEEUlbbE_EEjmLi4ELi4EEEEEvT1_ --------------------------
	.section	.nv.constant0._ZN2at6native13reduce_kernelILi256ELi2ENS0_8ReduceOpIbNS0_14func_wrapper_tImZNS0_15xor_sum_functorIbvEclERNS_14TensorIteratorEEUlbbE_EEjmLi4ELi4EEEEEvT1_,"a",@progbits
	.sectionflags	@""
	.align	4
.nv.constant0._ZN2at6native13reduce_kernelILi256ELi2ENS0_8ReduceOpIbNS0_14func_wrapper_tImZNS0_15xor_sum_functorIbvEclERNS_14TensorIteratorEEUlbbE_EEjmLi4ELi4EEEEEvT1_:
	.zero		1936


//--------------------- .nv.constant0._ZN2at6native13reduce_kernelILi128ELi4ENS0_8ReduceOpIbNS0_14func_wrapper_tImZNS0_15xor_sum_functorIbvEclERNS_14TensorIteratorEEUlbbE_EEjmLi4ELi4EEEEEvT1_ --------------------------
	.section	.nv.constant0._ZN2at6native13reduce_kernelILi128ELi4ENS0_8ReduceOpIbNS0_14func_wrapper_tImZNS0_15xor_sum_functorIbvEclERNS_14TensorIteratorEEUlbbE_EEjmLi4ELi4EEEEEvT1_,"a",@progbits
	.sectionflags	@""
	.align	4
.nv.constant0._ZN2at6native13reduce_kernelILi128ELi4ENS0_8ReduceOpIbNS0_14func_wrapper_tImZNS0_15xor_sum_functorIbvEclERNS_14TensorIteratorEEUlbbE_EEjmLi4ELi4EEEEEvT1_:
	.zero		1936


//--------------------- .nv.constant0._ZN2at6native13reduce_kernelILi512ELi1ENS0_8ReduceOpIN3c108BFloat16ENS0_14func_wrapper_tIdZNS0_15xor_sum_functorIS4_vEclERNS_14TensorIteratorEEUlddE_EEjdLi4ELi4EEEEEvT1_ --------------------------
	.section	.nv.constant0._ZN2at6native13reduce_kernelILi512ELi1ENS0_8ReduceOpIN3c108BFloat16ENS0_14func_wrapper_tIdZNS0_15xor_sum_functorIS4_vEclERNS_14TensorIteratorEEUlddE_EEjdLi4ELi4EEEEEvT1_,"a",@progbits
	.sectionflags	@""
	.align	4
.nv.constant0._ZN2at6native13reduce_kernelILi512ELi1ENS0_8ReduceOpIN3c108BFloat16ENS0_14func_wrapper_tIdZNS0_15xor_sum_functorIS4_vEclERNS_14TensorIteratorEEUlddE_EEjdLi4ELi4EEEEEvT1_:
	.zero		1952


//--------------------- .nv.constant0._ZN2at6native13reduce_kernelILi256ELi2ENS0_8ReduceOpIN3c108BFloat16ENS0_14func_wrapper_tIdZNS0_15xor_sum_functorIS4_vEclERNS_14TensorIteratorEEUlddE_EEjdLi4ELi4EEEEEvT1_ --------------------------
	.section	.nv.constant0._ZN2at6native13reduce_kernelILi256ELi2ENS0_8ReduceOpIN3c108BFloat16ENS0_14func_wrapper_tIdZNS0_15xor_sum_functorIS4_vEclERNS_14TensorIteratorEEUlddE_EEjdLi4ELi4EEEEEvT1_,"a",@progbits
	.sectionflags	@""
	.align	4
.nv.constant0._ZN2at6native13reduce_kernelILi256ELi2ENS0_8ReduceOpIN3c108BFloat16ENS0_14func_wrapper_tIdZNS0_15xor_sum_functorIS4_vEclERNS_14TensorIteratorEEUlddE_EEjdLi4ELi4EEEEEvT1_:
	.zero		1952


//--------------------- .nv.constant0._ZN2at6native13reduce_kernelILi128ELi4ENS0_8ReduceOpIN3c108BFloat16ENS0_14func_wrapper_tIdZNS0_15xor_sum_functorIS4_vEclERNS_14TensorIteratorEEUlddE_EEjdLi4ELi4EEEEEvT1_ --------------------------
	.section	.nv.constant0._ZN2at6native13reduce_kernelILi128ELi4ENS0_8ReduceOpIN3c108BFloat16ENS0_14func_wrapper_tIdZNS0_15xor_sum_functorIS4_vEclERNS_14TensorIteratorEEUlddE_EEjdLi4ELi4EEEEEvT1_,"a",@progbits
	.sectionflags	@""
	.align	4
.nv.constant0._ZN2at6native13reduce_kernelILi128ELi4ENS0_8ReduceOpIN3c108BFloat16ENS0_14func_wrapper_tIdZNS0_15xor_sum_functorIS4_vEclERNS_14TensorIteratorEEUlddE_EEjdLi4ELi4EEEEEvT1_:
	.zero		1952


//--------------------- .nv.constant0._ZN2at6native13reduce_kernelILi512ELi1ENS0_8ReduceOpIN3c104HalfENS0_14func_wrapper_tIdZNS0_15xor_sum_functorIS4_vEclERNS_14TensorIteratorEEUlddE_EEjdLi4ELi4EEEEEvT1_ --------------------------
	.section	.nv.constant0._ZN2at6native13reduce_kernelILi512ELi1ENS0_8ReduceOpIN3c104HalfENS0_14func_wrapper_tIdZNS0_15xor_sum_functorIS4_vEclERNS_14TensorIteratorEEUlddE_EEjdLi4ELi4EEEEEvT1_,"a",@progbits
	.sectionflags	@""
	.align	4
.nv.constant0._ZN2at6native13reduce_kernelILi512ELi1ENS0_8ReduceOpIN3c104HalfENS0_14func_wrapper_tIdZNS0_15xor_sum_functorIS4_vEclERNS_14TensorIteratorEEUlddE_EEjdLi4ELi4EEEEEvT1_:
	.zero		1952


//--------------------- .nv.constant0._ZN2at6native13reduce_kernelILi256ELi2ENS0_8ReduceOpIN3c104HalfENS0_14func_wrapper_tIdZNS0_15xor_sum_functorIS4_vEclERNS_14TensorIteratorEEUlddE_EEjdLi4ELi4EEEEEvT1_ --------------------------
	.section	.nv.constant0._ZN2at6native13reduce_kernelILi256ELi2ENS0_8ReduceOpIN3c104HalfENS0_14func_wrapper_tIdZNS0_15xor_sum_functorIS4_vEclERNS_14TensorIteratorEEUlddE_EEjdLi4ELi4EEEEEvT1_,"a",@progbits
	.sectionflags	@""
	.align	4
.nv.constant0._ZN2at6native13reduce_kernelILi256ELi2ENS0_8ReduceOpIN3c104HalfENS0_14func_wrapper_tIdZNS0_15xor_sum_functorIS4_vEclERNS_14TensorIteratorEEUlddE_EEjdLi4ELi4EEEEEvT1_:
	.zero		1952


//--------------------- .nv.constant0._ZN2at6native13reduce_kernelILi128ELi4ENS0_8ReduceOpIN3c104HalfENS0_14func_wrapper_tIdZNS0_15xor_sum_functorIS4_vEclERNS_14TensorIteratorEEUlddE_EEjdLi4ELi4EEEEEvT1_ --------------------------
	.section	.nv.constant0._ZN2at6native13reduce_kernelILi128ELi4ENS0_8ReduceOpIN3c104HalfENS0_14func_wrapper_tIdZNS0_15xor_sum_functorIS4_vEclERNS_14TensorIteratorEEUlddE_EEjdLi4ELi4EEEEEvT1_,"a",@progbits
	.sectionflags	@""
	.align	4
.nv.constant0._ZN2at6native13reduce_kernelILi128ELi4ENS0_8ReduceOpIN3c104HalfENS0_14func_wrapper_tIdZNS0_15xor_sum_functorIS4_vEclERNS_14TensorIteratorEEUlddE_EEjdLi4ELi4EEEEEvT1_:
	.zero		1952


//--------------------- .nv.constant0._ZN2at6native13reduce_kernelILi512ELi1ENS0_8ReduceOpIfNS0_14func_wrapper_tIdZNS0_15xor_sum_functorIfvEclERNS_14TensorIteratorEEUlddE_EEjdLi4ELi4EEEEEvT1_ --------------------------
	.section	.nv.constant0._ZN2at6native13reduce_kernelILi512ELi1ENS0_8ReduceOpIfNS0_14func_wrapper_tIdZNS0_15xor_sum_functorIfvEclERNS_14TensorIteratorEEUlddE_EEjdLi4ELi4EEEEEvT1_,"a",@progbits
	.sectionflags	@""
	.align	4
.nv.constant0._ZN2at6native13reduce_kernelILi512ELi1ENS0_8ReduceOpIfNS0_14func_wrapper_tIdZNS0_15xor_sum_functorIfvEclERNS_14TensorIteratorEEUlddE_EEjdLi4ELi4EEEEEvT1_:
	.zero		1952


//--------------------- .nv.constant0._ZN2at6native13reduce_kernelILi256ELi2ENS0_8ReduceOpIfNS0_14func_wrapper_tIdZNS0_15xor_sum_functorIfvEclERNS_14TensorIteratorEEUlddE_EEjdLi4ELi4EEEEEvT1_ --------------------------
	.section	.nv.constant0._ZN2at6native13reduce_kernelILi256ELi2ENS0_8ReduceOpIfNS0_14func_wrapper_tIdZNS0_15xor_sum_functorIfvEclERNS_14TensorIteratorEEUlddE_EEjdLi4ELi4EEEEEvT1_,"a",@progbits
	.sectionflags	@""
	.align	4
.nv.constant0._ZN2at6native13reduce_kernelILi256ELi2ENS0_8ReduceOpIfNS0_14func_wrapper_tIdZNS0_15xor_sum_functorIfvEclERNS_14TensorIteratorEEUlddE_EEjdLi4ELi4EEEEEvT1_:
	.zero		1952


//--------------------- .nv.constant0._ZN2at6native13reduce_kernelILi128ELi4ENS0_8ReduceOpIfNS0_14func_wrapper_tIdZNS0_15xor_sum_functorIfvEclERNS_14TensorIteratorEEUlddE_EEjdLi4ELi4EEEEEvT1_ --------------------------
	.section	.nv.constant0._ZN2at6native13reduce_kernelILi128ELi4ENS0_8ReduceOpIfNS0_14func_wrapper_tIdZNS0_15xor_sum_functorIfvEclERNS_14TensorIteratorEEUlddE_EEjdLi4ELi4EEEEEvT1_,"a",@progbits
	.sectionflags	@""
	.align	4
.nv.constant0._ZN2at6native13reduce_kernelILi128ELi4ENS0_8ReduceOpIfNS0_14func_wrapper_tIdZNS0_15xor_sum_functorIfvEclERNS_14TensorIteratorEEUlddE_EEjdLi4ELi4EEEEEvT1_:
	.zero		1952


//--------------------- .nv.constant0._ZN2at6native13reduce_kernelILi512ELi1ENS0_8ReduceOpIdNS0_14func_wrapper_tIdZNS0_15xor_sum_functorIdvEclERNS_14TensorIteratorEEUlddE_EEjdLi4ELi4EEEEEvT1_ --------------------------
	.section	.nv.constant0._ZN2at6native13reduce_kernelILi512ELi1ENS0_8ReduceOpIdNS0_14func_wrapper_tIdZNS0_15xor_sum_functorIdvEclERNS_14TensorIteratorEEUlddE_EEjdLi4ELi4EEEEEvT1_,"a",@progbits
	.sectionflags	@""
	.align	4
.nv.constant0._ZN2at6native13reduce_kernelILi512ELi1ENS0_8ReduceOpIdNS0_14func_wrapper_tIdZNS0_15xor_sum_functorIdvEclERNS_14TensorIteratorEEUlddE_EEjdLi4ELi4EEEEEvT1_:
	.zero		1952


//--------------------- .nv.constant0._ZN2at6native13reduce_kernelILi256ELi2ENS0_8ReduceOpIdNS0_14func_wrapper_tIdZNS0_15xor_sum_functorIdvEclERNS_14TensorIteratorEEUlddE_EEjdLi4ELi4EEEEEvT1_ --------------------------
	.section	.nv.constant0._ZN2at6native13reduce_kernelILi256ELi2ENS0_8ReduceOpIdNS0_14func_wrapper_tIdZNS0_15xor_sum_functorIdvEclERNS_14TensorIteratorEEUlddE_EEjdLi4ELi4EEEEEvT1_,"a",@progbits
	.sectionflags	@""
	.align	4
.nv.constant0._ZN2at6native13reduce_kernelILi256ELi2ENS0_8ReduceOpIdNS0_14func_wrapper_tIdZNS0_15xor_sum_functorIdvEclERNS_14TensorIteratorEEUlddE_EEjdLi4ELi4EEEEEvT1_:
	.zero		1952


//--------------------- .nv.constant0._ZN2at6native13reduce_kernelILi128ELi4ENS0_8ReduceOpIdNS0_14func_wrapper_tIdZNS0_15xor_sum_functorIdvEclERNS_14TensorIteratorEEUlddE_EEjdLi4ELi4EEEEEvT1_ --------------------------
	.section	.nv.constant0._ZN2at6native13reduce_kernelILi128ELi4ENS0_8ReduceOpIdNS0_14func_wrapper_tIdZNS0_15xor_sum_functorIdvEclERNS_14TensorIteratorEEUlddE_EEjdLi4ELi4EEEEEvT1_,"a",@progbits
	.sectionflags	@""
	.align	4
.nv.constant0._ZN2at6native13reduce_kernelILi128ELi4ENS0_8ReduceOpIdNS0_14func_wrapper_tIdZNS0_15xor_sum_functorIdvEclERNS_14TensorIteratorEEUlddE_EEjdLi4ELi4EEEEEvT1_:
	.zero		1952


//--------------------- .nv.constant0._ZN2at6native13reduce_kernelILi512ELi1ENS0_8ReduceOpIsNS0_14func_wrapper_tImZNS0_15xor_sum_functorIsvEclERNS_14TensorIteratorEEUlmmE_EEjmLi4ELi4EEEEEvT1_ --------------------------
	.section	.nv.constant0._ZN2at6native13reduce_kernelILi512ELi1ENS0_8ReduceOpIsNS0_14func_wrapper_tImZNS0_15xor_sum_functorIsvEclERNS_14TensorIteratorEEUlmmE_EEjmLi4ELi4EEEEEvT1_,"a",@progbits
	.sectionflags	@""
	.align	4
.nv.constant0._ZN2at6native13reduce_kernelILi512ELi1ENS0_8ReduceOpIsNS0_14func_wrapper_tImZNS0_15xor_sum_functorIsvEclERNS_14TensorIteratorEEUlmmE_EEjmLi4ELi4EEEEEvT1_:
	.zero		1952


//--------------------- .nv.constant0._ZN2at6native13reduce_kernelILi256ELi2ENS0_8ReduceOpIsNS0_14func_wrapper_tImZNS0_15xor_sum_functorIsvEclERNS_14TensorIteratorEEUlmmE_EEjmLi4ELi4EEEEEvT1_ --------------------------
	.section	.nv.constant0._ZN2at6native13reduce_kernelILi256ELi2ENS0_8ReduceOpIsNS0_14func_wrapper_tImZNS0_15xor_sum_functorIsvEclERNS_14TensorIteratorEEUlmmE_EEjmLi4ELi4EEEEEvT1_,"a",@progbits
	.sectionflags	@""
	.align	4
.nv.constant0._ZN2at6native13reduce_kernelILi256ELi2ENS0_8ReduceOpIsNS0_14func_wrapper_tImZNS0_15xor_sum_functorIsvEclERNS_14TensorIteratorEEUlmmE_EEjmLi4ELi4EEEEEvT1_:
	.zero		1952


//--------------------- .nv.constant0._ZN2at6native13reduce_kernelILi128ELi4ENS0_8ReduceOpIsNS0_14func_wrapper_tImZNS0_15xor_sum_functorIsvEclERNS_14TensorIteratorEEUlmmE_EEjmLi4ELi4EEEEEvT1_ --------------------------
	.section	.nv.constant0._ZN2at6native13reduce_kernelILi128ELi4ENS0_8ReduceOpIsNS0_14func_wrapper_tImZNS0_15xor_sum_functorIsvEclERNS_14TensorIteratorEEUlmmE_EEjmLi4ELi4EEEEEvT1_,"a",@progbits
	.sectionflags	@""
	.align	4
.nv.constant0._ZN2at6native13reduce_kernelILi128ELi4ENS0_8ReduceOpIsNS0_14func_wrapper_tImZNS0_15xor_sum_functorIsvEclERNS_14TensorIteratorEEUlmmE_EEjmLi4ELi4EEEEEvT1_:
	.zero		1952


//--------------------- .nv.constant0._ZN2at6native13reduce_kernelILi512ELi1ENS0_8ReduceOpIlNS0_14func_wrapper_tImZNS0_15xor_sum_functorIlvEclERNS_14TensorIteratorEEUlmmE_EEjmLi4ELi4EEEEEvT1_ --------------------------
	.section	.nv.constant0._ZN2at6native13reduce_kernelILi512ELi1ENS0_8ReduceOpIlNS0_14func_wrapper_tImZNS0_15xor_sum_functorIlvEclERNS_14TensorIteratorEEUlmmE_EEjmLi4ELi4EEEEEvT1_,"a",@progbits
	.sectionflags	@""
	.align	4
.nv.constant0._ZN2at6native13reduce_kernelILi512ELi1ENS0_8ReduceOpIlNS0_14func_wrapper_tImZNS0_15xor_sum_functorIlvEclERNS_14TensorIteratorEEUlmmE_EEjmLi4ELi4EEEEEvT1_:
	.zero		1952


//--------------------- .nv.constant0._ZN2at6native13reduce_kernelILi256ELi2ENS0_8ReduceOpIlNS0_14func_wrapper_tImZNS0_15xor_sum_functorIlvEclERNS_14TensorIteratorEEUlmmE_EEjmLi4ELi4EEEEEvT1_ --------------------------
	.section	.nv.constant0._ZN2at6native13reduce_kernelILi256ELi2ENS0_8ReduceOpIlNS0_14func_wrapper_tImZNS0_15xor_sum_functorIlvEclERNS_14TensorIteratorEEUlmmE_EEjmLi4ELi4EEEEEvT1_,"a",@progbits
	.sectionflags	@""
	.align	4
.nv.constant0._ZN2at6native13reduce_kernelILi256ELi2ENS0_8ReduceOpIlNS0_14func_wrapper_tImZNS0_15xor_sum_functorIlvEclERNS_14TensorIteratorEEUlmmE_EEjmLi4ELi4EEEEEvT1_:
	.zero		1952


//--------------------- .nv.constant0._ZN2at6native13reduce_kernelILi128ELi4ENS0_8ReduceOpIlNS0_14func_wrapper_tImZNS0_15xor_sum_functorIlvEclERNS_14TensorIteratorEEUlmmE_EEjmLi4ELi4EEEEEvT1_ --------------------------
	.section	.nv.constant0._ZN2at6native13reduce_kernelILi128ELi4ENS0_8ReduceOpIlNS0_14func_wrapper_tImZNS0_15xor_sum_functorIlvEclERNS_14TensorIteratorEEUlmmE_EEjmLi4ELi4EEEEEvT1_,"a",@progbits
	.sectionflags	@""
	.align	4
.nv.constant0._ZN2at6native13reduce_kernelILi128ELi4ENS0_8ReduceOpIlNS0_14func_wrapper_tImZNS0_15xor_sum_functorIlvEclERNS_14TensorIteratorEEUlmmE_EEjmLi4ELi4EEEEEvT1_:
	.zero		1952


//--------------------- .nv.constant0._ZN2at6native13reduce_kernelILi512ELi1ENS0_8ReduceOpIiNS0_14func_wrapper_tImZNS0_15xor_sum_functorIivEclERNS_14TensorIteratorEEUlmmE_EEjmLi4ELi4EEEEEvT1_ --------------------------
	.section	.nv.constant0._ZN2at6native13reduce_kernelILi512ELi1ENS0_8ReduceOpIiNS0_14func_wrapper_tImZNS0_15xor_sum_functorIivEclERNS_14TensorIteratorEEUlmmE_EEjmLi4ELi4EEEEEvT1_,"a",@progbits
	.sectionflags	@""
	.align	4
.nv.constant0._ZN2at6native13reduce_kernelILi512ELi1ENS0_8ReduceOpIiNS0_14func_wrapper_tImZNS0_15xor_sum_functorIivEclERNS_14TensorIteratorEEUlmmE_EEjmLi4ELi4EEEEEvT1_:
	.zero		1952


//--------------------- .nv.constant0._ZN2at6native13reduce_kernelILi256ELi2ENS0_8ReduceOpIiNS0_14func_wrapper_tImZNS0_15xor_sum_functorIivEclERNS_14TensorIteratorEEUlmmE_EEjmLi4ELi4EEEEEvT1_ --------------------------
	.section	.nv.constant0._ZN2at6native13reduce_kernelILi256ELi2ENS0_8ReduceOpIiNS0_14func_wrapper_tImZNS0_15xor_sum_functorIivEclERNS_14TensorIteratorEEUlmmE_EEjmLi4ELi4EEEEEvT1_,"a",@progbits
	.sectionflags	@""
	.align	4
.nv.constant0._ZN2at6native13reduce_kernelILi256ELi2ENS0_8ReduceOpIiNS0_14func_wrapper_tImZNS0_15xor_sum_functorIivEclERNS_14TensorIteratorEEUlmmE_EEjmLi4ELi4EEEEEvT1_:
	.zero		1952


//--------------------- .nv.constant0._ZN2at6native13reduce_kernelILi128ELi4ENS0_8ReduceOpIiNS0_14func_wrapper_tImZNS0_15xor_sum_functorIivEclERNS_14TensorIteratorEEUlmmE_EEjmLi4ELi4EEEEEvT1_ --------------------------
	.section	.nv.constant0._ZN2at6native13reduce_kernelILi128ELi4ENS0_8ReduceOpIiNS0_14func_wrapper_tImZNS0_15xor_sum_functorIivEclERNS_14TensorIteratorEEUlmmE_EEjmLi4ELi4EEEEEvT1_,"a",@progbits
	.sectionflags	@""
	.align	4
.nv.constant0._ZN2at6native13reduce_kernelILi128ELi4ENS0_8ReduceOpIiNS0_14func_wrapper_tImZNS0_15xor_sum_functorIivEclERNS_14TensorIteratorEEUlmmE_EEjmLi4ELi4EEEEEvT1_:
	.zero		1952


//--------------------- .nv.constant0._ZN2at6native13reduce_kernelILi512ELi1ENS0_8ReduceOpIaNS0_14func_wrapper_tImZNS0_15xor_sum_functorIavEclERNS_14TensorIteratorEEUlmmE_EEjmLi4ELi4EEEEEvT1_ --------------------------
	.section	.nv.constant0._ZN2at6native13reduce_kernelILi512ELi1ENS0_8ReduceOpIaNS0_14func_wrapper_tImZNS0_15xor_sum_functorIavEclERNS_14TensorIteratorEEUlmmE_EEjmLi4ELi4EEEEEvT1_,"a",@progbits
	.sectionflags	@""
	.align	4
.nv.constant0._ZN2at6native13reduce_kernelILi512ELi1ENS0_8ReduceOpIaNS0_14func_wrapper_tImZNS0_15xor_sum_functorIavEclERNS_14TensorIteratorEEUlmmE_EEjmLi4ELi4EEEEEvT1_:
	.zero		1952


//--------------------- .nv.constant0._ZN2at6native13reduce_kernelILi256ELi2ENS0_8ReduceOpIaNS0_14func_wrapper_tImZNS0_15xor_sum_functorIavEclERNS_14TensorIteratorEEUlmmE_EEjmLi4ELi4EEEEEvT1_ --------------------------
	.section	.nv.constant0._ZN2at6native13reduce_kernelILi256ELi2ENS0_8ReduceOpIaNS0_14func_wrapper_tImZNS0_15xor_sum_functorIavEclERNS_14TensorIteratorEEUlmmE_EEjmLi4ELi4EEEEEvT1_,"a",@progbits
	.sectionflags	@""
	.align	4
.nv.constant0._ZN2at6native13reduce_kernelILi256ELi2ENS0_8ReduceOpIaNS0_14func_wrapper_tImZNS0_15xor_sum_functorIavEclERNS_14TensorIteratorEEUlmmE_EEjmLi4ELi4EEEEEvT1_:
	.zero		1952


//--------------------- .nv.constant0._ZN2at6native13reduce_kernelILi128ELi4ENS0_8ReduceOpIaNS0_14func_wrapper_tImZNS0_15xor_sum_functorIavEclERNS_14TensorIteratorEEUlmmE_EEjmLi4ELi4EEEEEvT1_ --------------------------
	.section	.nv.constant0._ZN2at6native13reduce_kernelILi128ELi4ENS0_8ReduceOpIaNS0_14func_wrapper_tImZNS0_15xor_sum_functorIavEclERNS_14TensorIteratorEEUlmmE_EEjmLi4ELi4EEEEEvT1_,"a",@progbits
	.sectionflags	@""
	.align	4
.nv.constant0._ZN2at6native13reduce_kernelILi128ELi4ENS0_8ReduceOpIaNS0_14func_wrapper_tImZNS0_15xor_sum_functorIavEclERNS_14TensorIteratorEEUlmmE_EEjmLi4ELi4EEEEEvT1_:
	.zero		1952


//--------------------- .nv.constant0._ZN2at6native13reduce_kernelILi512ELi1ENS0_8ReduceOpIhNS0_14func_wrapper_tImZNS0_15xor_sum_functorIhvEclERNS_14TensorIteratorEEUlmmE_EEjmLi4ELi4EEEEEvT1_ --------------------------
	.section	.nv.constant0._ZN2at6native13reduce_kernelILi512ELi1ENS0_8ReduceOpIhNS0_14func_wrapper_tImZNS0_15xor_sum_functorIhvEclERNS_14TensorIteratorEEUlmmE_EEjmLi4ELi4EEEEEvT1_,"a",@progbits
	.sectionflags	@""
	.align	4
.nv.constant0._ZN2at6native13reduce_kernelILi512ELi1ENS0_8ReduceOpIhNS0_14func_wrapper_tImZNS0_15xor_sum_functorIhvEclERNS_14TensorIteratorEEUlmmE_EEjmLi4ELi4EEEEEvT1_:
	.zero		1952


//--------------------- .nv.constant0._ZN2at6native13reduce_kernelILi256ELi2ENS0_8ReduceOpIhNS0_14func_wrapper_tImZNS0_15xor_sum_functorIhvEclERNS_14TensorIteratorEEUlmmE_EEjmLi4ELi4EEEEEvT1_ --------------------------
	.section	.nv.constant0._ZN2at6native13reduce_kernelILi256ELi2ENS0_8ReduceOpIhNS0_14func_wrapper_tImZNS0_15xor_sum_functorIhvEclERNS_14TensorIteratorEEUlmmE_EEjmLi4ELi4EEEEEvT1_,"a",@progbits
	.sectionflags	@""
	.align	4
.nv.constant0._ZN2at6native13reduce_kernelILi256ELi2ENS0_8ReduceOpIhNS0_14func_wrapper_tImZNS0_15xor_sum_functorIhvEclERNS_14TensorIteratorEEUlmmE_EEjmLi4ELi4EEEEEvT1_:
	.zero		1952


//--------------------- .nv.constant0._ZN2at6native13reduce_kernelILi128ELi4ENS0_8ReduceOpIhNS0_14func_wrapper_tImZNS0_15xor_sum_functorIhvEclERNS_14TensorIteratorEEUlmmE_EEjmLi4ELi4EEEEEvT1_ --------------------------
	.section	.nv.constant0._ZN2at6native13reduce_kernelILi128ELi4ENS0_8ReduceOpIhNS0_14func_wrapper_tImZNS0_15xor_sum_functorIhvEclERNS_14TensorIteratorEEUlmmE_EEjmLi4ELi4EEEEEvT1_,"a",@progbits
	.sectionflags	@""
	.align	4
.nv.constant0._ZN2at6native13reduce_kernelILi128ELi4ENS0_8ReduceOpIhNS0_14func_wrapper_tImZNS0_15xor_sum_functorIhvEclERNS_14TensorIteratorEEUlmmE_EEjmLi4ELi4EEEEEvT1_:
	.zero		1952


//--------------------- .nv.constant0._ZN2at6native13reduce_kernelILi512ELi1ENS0_8ReduceOpIN3c108BFloat16ENS0_9NanSumOpsIffEEjfLi4ELi4EEEEEvT1_ --------------------------
	.section	.nv.constant0._ZN2at6native13reduce_kernelILi512ELi1ENS0_8ReduceOpIN3c108BFloat16ENS0_9NanSumOpsIffEEjfLi4ELi4EEEEEvT1_,"a",@progbits
	.sectionflags	@""
	.align	4
.nv.constant0._ZN2at6native13reduce_kernelILi512ELi1ENS0_8ReduceOpIN3c108BFloat16ENS0_9NanSumOpsIffEEjfLi4ELi4EEEEEvT1_:
	.zero		1944


//--------------------- .nv.constant0._ZN2at6native13reduce_kernelILi256ELi2ENS0_8ReduceOpIN3c108BFloat16ENS0_9NanSumOpsIffEEjfLi4ELi4EEEEEvT1_ --------------------------
	.section	.nv.constant0._ZN2at6native13reduce_kernelILi256ELi2ENS0_8ReduceOpIN3c108BFloat16ENS0_9NanSumOpsIffEEjfLi4ELi4EEEEEvT1_,"a",@progbits
	.sectionflags	@""
	.align	4
.nv.constant0._ZN2at6native13reduce_kernelILi256ELi2ENS0_8ReduceOpIN3c108BFloat16ENS0_9NanSumOpsIffEEjfLi4ELi4EEEEEvT1_:
	.zero		1944


//--------------------- .nv.constant0._ZN2at6native13reduce_kernelILi128ELi4ENS0_8ReduceOpIN3c108BFloat16ENS0_9NanSumOpsIffEEjfLi4ELi4EEEEEvT1_ --------------------------
	.section	.nv.constant0._ZN2at6native13reduce_kernelILi128ELi4ENS0_8ReduceOpIN3c108BFloat16ENS0_9NanSumOpsIffEEjfLi4ELi4EEEEEvT1_,"a",@progbits
	.sectionflags	@""
	.align	4
.nv.constant0._ZN2at6native13reduce_kernelILi128ELi4ENS0_8ReduceOpIN3c108BFloat16ENS0_9NanSumOpsIffEEjfLi4ELi4EEEEEvT1_:
	.zero		1944


//--------------------- .nv.constant0._ZN2at6native13reduce_kernelILi512ELi1ENS0_8ReduceOpIN3c108BFloat16ENS0_9NanSumOpsIfS4_EEjS4_Li4ELi4EEEEEvT1_ --------------------------
	.section	.nv.constant0._ZN2at6native13reduce_kernelILi512ELi1ENS0_8ReduceOpIN3c108BFloat16ENS0_9NanSumOpsIfS4_EEjS4_Li4ELi4EEEEEvT1_,"a",@progbits
	.sectionflags	@""
	.align	4
.nv.constant0._ZN2at6native13reduce_kernelILi512ELi1ENS0_8ReduceOpIN3c108BFloat16ENS0_9NanSumOpsIfS4_EEjS4_Li4ELi4EEEEEvT1_:
	.zero		1944


//--------------------- .nv.constant0._ZN2at6native13reduce_kernelILi256ELi2ENS0_8ReduceOpIN3c108BFloat16ENS0_9NanSumOpsIfS4_EEjS4_Li4ELi4EEEEEvT1_ --------------------------
	.section	.nv.constant0._ZN2at6native13reduce_kernelILi256ELi2ENS0_8ReduceOpIN3c108BFloat16ENS0_9NanSumOpsIfS4_EEjS4_Li4ELi4EEEEEvT1_,"a",@progbits
	.sectionflags	@""
	.align	4
.nv.constant0._ZN2at6native13reduce_kernelILi256ELi2ENS0_8ReduceOpIN3c108BFloat16ENS0_9NanSumOpsIfS4_EEjS4_Li4ELi4EEEEEvT1_:
	.zero		1944


//--------------------- .nv.constant0._ZN2at6native13reduce_kernelILi128ELi4ENS0_8ReduceOpIN3c108BFloat16ENS0_9NanSumOpsIfS4_EEjS4_Li4ELi4EEEEEvT1_ --------------------------
	.section	.nv.constant0._ZN2at6native13reduce_kernelILi128ELi4ENS0_8ReduceOpIN3c108BFloat16ENS0_9NanSumOpsIfS4_EEjS4_Li4ELi4EEEEEvT1_,"a",@progbits
	.sectionflags	@""
	.align	4
.nv.constant0._ZN2at6native13reduce_kernelILi128ELi4ENS0_8ReduceOpIN3c108BFloat16ENS0_9NanSumOpsIfS4_EEjS4_Li4ELi4EEEEEvT1_:
	.zero		1944


//--------------------- .nv.constant0._ZN2at6native13reduce_kernelILi512ELi1ENS0_8ReduceOpIN3c104HalfENS0_9NanSumOpsIffEEjfLi4ELi4EEEEEvT1_ --------------------------
	.section	.nv.constant0._ZN2at6native13reduce_kernelILi512ELi1ENS0_8ReduceOpIN3c104HalfENS0_9NanSumOpsIffEEjfLi4ELi4EEEEEvT1_,"a",@progbits
	.sectionflags	@""
	.align	4
.nv.constant0._ZN2at6native13reduce_kernelILi512ELi1ENS0_8ReduceOpIN3c104HalfENS0_9NanSumOpsIffEEjfLi4ELi4EEEEEvT1_:
	.zero		1944


//--------------------- .nv.constant0._ZN2at6native13reduce_kernelILi256ELi2ENS0_8ReduceOpIN3c104HalfENS0_9NanSumOpsIffEEjfLi4ELi4EEEEEvT1_ --------------------------
	.section	.nv.constant0._ZN2at6native13reduce_kernelILi256ELi2ENS0_8ReduceOpIN3c104HalfENS0_9NanSumOpsIffEEjfLi4ELi4EEEEEvT1_,"a",@progbits
	.sectionflags	@""
	.align	4
.nv.constant0._ZN2at6native13reduce_kernelILi256ELi2ENS0_8ReduceOpIN3c104HalfENS0_9NanSumOpsIffEEjfLi4ELi4EEEEEvT1_:
	.zero		1944


//--------------------- .nv.constant0._ZN2at6native13reduce_kernelILi128ELi4ENS0_8ReduceOpIN3c104HalfENS0_9NanSumOpsIffEEjfLi4ELi4EEEEEvT1_ --------------------------
	.section	.nv.constant0._ZN2at6native13reduce_kernelILi128ELi4ENS0_8ReduceOpIN3c104HalfENS0_9NanSumOpsIffEEjfLi4ELi4EEEEEvT1_,"a",@progbits
	.sectionflags	@""
	.align	4
.nv.constant0._ZN2at6native13reduce_kernelILi128ELi4ENS0_8ReduceOpIN3c104HalfENS0_9NanSumOpsIffEEjfLi4ELi4EEEEEvT1_:
	.zero		1944


//--------------------- .nv.constant0._ZN2at6native13reduce_kernelILi512ELi1ENS0_8ReduceOpIN3c104HalfENS0_9NanSumOpsIfS4_EEjS4_Li4ELi4EEEEEvT1_ --------------------------
	.section	.nv.constant0._ZN2at6native13reduce_kernelILi512ELi1ENS0_8ReduceOpIN3c104HalfENS0_9NanSumOpsIfS4_EEjS4_Li4ELi4EEEEEvT1_,"a",@progbits
	.sectionflags	@""
	.align	4
.nv.constant0._ZN2at6native13reduce_kernelILi512ELi1ENS0_8ReduceOpIN3c104HalfENS0_9NanSumOpsIfS4_EEjS4_Li4ELi4EEEEEvT1_:
	.zero		1944


//--------------------- .nv.constant0._ZN2at6native13reduce_kernelILi256ELi2ENS0_8ReduceOpIN3c104HalfENS0_9NanSumOpsIfS4_EEjS4_Li4ELi4EEEEEvT1_ --------------------------
	.section	.nv.constant0._ZN2at6native13reduce_kernelILi256ELi2ENS0_8ReduceOpIN3c104HalfENS0_9NanSumOpsIfS4_EEjS4_Li4ELi4EEEEEvT1_,"a",@progbits
	.sectionflags	@""
	.align	4
.nv.constant0._ZN2at6native13reduce_kernelILi256ELi2ENS0_8ReduceOpIN3c104HalfENS0_9NanSumOpsIfS4_EEjS4_Li4ELi4EEEEEvT1_:
	.zero		1944


//--------------------- .nv.constant0._ZN2at6native13reduce_kernelILi128ELi4ENS0_8ReduceOpIN3c104HalfENS0_9NanSumOpsIfS4_EEjS4_Li4ELi4EEEEEvT1_ --------------------------
	.section	.nv.constant0._ZN2at6native13reduce_kernelILi128ELi4ENS0_8ReduceOpIN3c104HalfENS0_9NanSumOpsIfS4_EEjS4_Li4ELi4EEEEEvT1_,"a",@progbits
	.sectionflags	@""
	.align	4
.nv.constant0._ZN2at6native13reduce_kernelILi128ELi4ENS0_8ReduceOpIN3c104HalfENS0_9NanSumOpsIfS4_EEjS4_Li4ELi4EEEEEvT1_:
	.zero		1944


//--------------------- .nv.constant0._ZN2at6native13reduce_kernelILi512ELi1ENS0_8ReduceOpIfNS0_9NanSumOpsIffEEjfLi4ELi4EEEEEvT1_ --------------------------
	.section	.nv.constant0._ZN2at6native13reduce_kernelILi512ELi1ENS0_8ReduceOpIfNS0_9NanSumOpsIffEEjfLi4ELi4EEEEEvT1_,"a",@progbits
	.sectionflags	@""
	.align	4
.nv.constant0._ZN2at6native13reduce_kernelILi512ELi1ENS0_8ReduceOpIfNS0_9NanSumOpsIffEEjfLi4ELi4EEEEEvT1_:
	.zero		1944


//--------------------- .nv.constant0._ZN2at6native13reduce_kernelILi256ELi2ENS0_8ReduceOpIfNS0_9NanSumOpsIffEEjfLi4ELi4EEEEEvT1_ --------------------------
	.section	.nv.constant0._ZN2at6native13reduce_kernelILi256ELi2ENS0_8ReduceOpIfNS0_9NanSumOpsIffEEjfLi4ELi4EEEEEvT1_,"a",@progbits
	.sectionflags	@""
	.align	4
.nv.constant0._ZN2at6native13reduce_kernelILi256ELi2ENS0_8ReduceOpIfNS0_9NanSumOpsIffEEjfLi4ELi4EEEEEvT1_:
	.zero		1944


//--------------------- .nv.constant0._ZN2at6native13reduce_kernelILi128ELi4ENS0_8ReduceOpIfNS0_9NanSumOpsIffEEjfLi4ELi4EEEEEvT1_ --------------------------
	.section	.nv.constant0._ZN2at6native13reduce_kernelILi128ELi4ENS0_8ReduceOpIfNS0_9NanSumOpsIffEEjfLi4ELi4EEEEEvT1_,"a",@progbits
	.sectionflags	@""
	.align	4
.nv.constant0._ZN2at6native13reduce_kernelILi128ELi4ENS0_8ReduceOpIfNS0_9NanSumOpsIffEEjfLi4ELi4EEEEEvT1_:
	.zero		1944


//--------------------- .nv.constant0._ZN2at6native13reduce_kernelILi512ELi1ENS0_8ReduceOpIdNS0_9NanSumOpsIddEEjdLi4ELi4EEEEEvT1_ --------------------------
	.section	.nv.constant0._ZN2at6native13reduce_kernelILi512ELi1ENS0_8ReduceOpIdNS0_9NanSumOpsIddEEjdLi4ELi4EEEEEvT1_,"a",@progbits
	.sectionflags	@""
	.align	4
.nv.constant0._ZN2at6native13reduce_kernelILi512ELi1ENS0_8ReduceOpIdNS0_9NanSumOpsIddEEjdLi4ELi4EEEEEvT1_:
	.zero		1952


//--------------------- .nv.constant0._ZN2at6native13reduce_kernelILi256ELi2ENS0_8ReduceOpIdNS0_9NanSumOpsIddEEjdLi4ELi4EEEEEvT1_ --------------------------
	.section	.nv.constant0._ZN2at6native13reduce_kernelILi256ELi2ENS0_8ReduceOpIdNS0_9NanSumOpsIddEEjdLi4ELi4EEEEEvT1_,"a",@progbits
	.sectionflags	@""
	.align	4
.nv.constant0._ZN2at6native13reduce_kernelILi256ELi2ENS0_8ReduceOpIdNS0_9NanSumOpsIddEEjdLi4ELi4EEEEEvT1_:
	.zero		1952


//--------------------- .nv.constant0._ZN2at6native13reduce_kernelILi128ELi4ENS0_8ReduceOpIdNS0_9NanSumOpsIddEEjdLi4ELi4EEEEEvT1_ --------------------------
	.section	.nv.constant0._ZN2at6native13reduce_kernelILi128ELi4ENS0_8ReduceOpIdNS0_9NanSumOpsIddEEjdLi4ELi4EEEEEvT1_,"a",@progbits
	.sectionflags	@""
	.align	4
.nv.constant0._ZN2at6native13reduce_kernelILi128ELi4ENS0_8ReduceOpIdNS0_9NanSumOpsIddEEjdLi4ELi4EEEEEvT1_:
	.zero		1952


//--------------------- .nv.constant0._ZN2at6native13reduce_kernelILi512ELi1ENS0_8ReduceOpIN3c108BFloat16ENS0_14func_wrapper_tIfZNS0_11sum_functorIS4_ffEclERNS_14TensorIteratorEEUlffE_EEjfLi4ELi8EEEEEvT1_ --------------------------
	.section	.nv.constant0._ZN2at6native13reduce_kernelILi512ELi1ENS0_8ReduceOpIN3c108BFloat16ENS0_14func_wrapper_tIfZNS0_11sum_functorIS4_ffEclERNS_14TensorIteratorEEUlffE_EEjfLi4ELi8EEEEEvT1_,"a",@progbits
	.sectionflags	@""
	.align	4
.nv.constant0._ZN2at6native13reduce_kernelILi512ELi1ENS0_8ReduceOpIN3c108BFloat16ENS0_14func_wrapper_tIfZNS0_11sum_functorIS4_ffEclERNS_14TensorIteratorEEUlffE_EEjfLi4ELi8EEEEEvT1_:
	.zero		1944


//--------------------- .nv.constant0._ZN2at6native13reduce_kernelILi256ELi2ENS0_8ReduceOpIN3c108BFloat16ENS0_14func_wrapper_tIfZNS0_11sum_functorIS4_ffEclERNS_14TensorIteratorEEUlffE_EEjfLi4ELi8EEEEEvT1_ --------------------------
	.section	.nv.constant0._ZN2at6native13reduce_kernelILi256ELi2ENS0_8ReduceOpIN3c108BFloat16ENS0_14func_wrapper_tIfZNS0_11sum_functorIS4_ffEclERNS_14TensorIteratorEEUlffE_EEjfLi4ELi8EEEEEvT1_,"a",@progbits
	.sectionflags	@""
	.align	4
.nv.constant0._ZN2at6native13reduce_kernelILi256ELi2ENS0_8ReduceOpIN3c108BFloat16ENS0_14func_wrapper_tIfZNS0_11sum_functorIS4_ffEclERNS_14TensorIteratorEEUlffE_EEjfLi4ELi8EEEEEvT1_:
	.zero		1944


//--------------------- .nv.constant0._ZN2at6native13reduce_kernelILi128ELi4ENS0_8ReduceOpIN3c108BFloat16ENS0_14func_wrapper_tIfZNS0_11sum_functorIS4_ffEclERNS_14TensorIteratorEEUlffE_EEjfLi4ELi8EEEEEvT1_ --------------------------
	.section	.nv.constant0._ZN2at6native13reduce_kernelILi128ELi4ENS0_8ReduceOpIN3c108BFloat16ENS0_14func_wrapper_tIfZNS0_11sum_functorIS4_ffEclERNS_14TensorIteratorEEUlffE_EEjfLi4ELi8EEEEEvT1_,"a",@progbits
	.sectionflags	@""
	.align	4
.nv.constant0._ZN2at6native13reduce_kernelILi128ELi4ENS0_8ReduceOpIN3c108BFloat16ENS0_14func_wrapper_tIfZNS0_11sum_functorIS4_ffEclERNS_14TensorIteratorEEUlffE_EEjfLi4ELi8EEEEEvT1_:
	.zero		1944


//--------------------- .nv.constant0._ZN2at6native13reduce_kernelILi512ELi1ENS0_8ReduceOpIN3c108BFloat16ENS0_14func_wrapper_tIS4_ZNS0_11sum_functorIS4_fS4_EclERNS_14TensorIteratorEEUlffE_EEjS4_Li4ELi8EEEEEvT1_ --------------------------
	.section	.nv.constant0._ZN2at6native13reduce_kernelILi512ELi1ENS0_8ReduceOpIN3c108BFloat16ENS0_14func_wrapper_tIS4_ZNS0_11sum_functorIS4_fS4_EclERNS_14TensorIteratorEEUlffE_EEjS4_Li4ELi8EEEEEvT1_,"a",@progbits
	.sectionflags	@""
	.align	4
.nv.constant0._ZN2at6native13reduce_kernelILi512ELi1ENS0_8ReduceOpIN3c108BFloat16ENS0_14func_wrapper_tIS4_ZNS0_11sum_functorIS4_fS4_EclERNS_14TensorIteratorEEUlffE_EEjS4_Li4ELi8EEEEEvT1_:
	.zero		1944


//--------------------- .nv.constant0._ZN2at6native13reduce_kernelILi256ELi2ENS0_8ReduceOpIN3c108BFloat16ENS0_14func_wrapper_tIS4_ZNS0_11sum_functorIS4_fS4_EclERNS_14TensorIteratorEEUlffE_EEjS4_Li4ELi8EEEEEvT1_ --------------------------
	.section	.nv.constant0._ZN2at6native13reduce_kernelILi256ELi2ENS0_8ReduceOpIN3c108BFloat16ENS0_14func_wrapper_tIS4_ZNS0_11sum_functorIS4_fS4_EclERNS_14TensorIteratorEEUlffE_EEjS4_Li4ELi8EEEEEvT1_,"a",@progbits
	.sectionflags	@""
	.align	4
.nv.constant0._ZN2at6native13reduce_kernelILi256ELi2ENS0_8ReduceOpIN3c108BFloat16ENS0_14func_wrapper_tIS4_ZNS0_11sum_functorIS4_fS4_EclERNS_14TensorIteratorEEUlffE_EEjS4_Li4ELi8EEEEEvT1_:
	.zero		1944


//--------------------- .nv.constant0._ZN2at6native13reduce_kernelILi128ELi4ENS0_8ReduceOpIN3c108BFloat16ENS0_14func_wrapper_tIS4_ZNS0_11sum_functorIS4_fS4_EclERNS_14TensorIteratorEEUlffE_EEjS4_Li4ELi8EEEEEvT1_ --------------------------
	.section	.nv.constant0._ZN2at6native13reduce_kernelILi128ELi4ENS0_8ReduceOpIN3c108BFloat16ENS0_14func_wrapper_tIS4_ZNS0_11sum_functorIS4_fS4_EclERNS_14TensorIteratorEEUlffE_EEjS4_Li4ELi8EEEEEvT1_,"a",@progbits
	.sectionflags	@""
	.align	4
.nv.constant0._ZN2at6native13reduce_kernelILi128ELi4ENS0_8ReduceOpIN3c108BFloat16ENS0_14func_wrapper_tIS4_ZNS0_11sum_functorIS4_fS4_EclERNS_14TensorIteratorEEUlffE_EEjS4_Li4ELi8EEEEEvT1_:
	.zero		1944


//--------------------- .nv.constant0._ZN2at6native13reduce_kernelILi512ELi1ENS0_8ReduceOpIN3c104HalfENS0_14func_wrapper_tIfZNS0_11sum_functorIS4_ffEclERNS_14TensorIteratorEEUlffE_EEjfLi4ELi8EEEEEvT1_ --------------------------
	.section	.nv.constant0._ZN2at6native13reduce_kernelILi512ELi1ENS0_8ReduceOpIN3c104HalfENS0_14func_wrapper_tIfZNS0_11sum_functorIS4_ffEclERNS_14TensorIteratorEEUlffE_EEjfLi4ELi8EEEEEvT1_,"a",@progbits
	.sectionflags	@""
	.align	4
.nv.constant0._ZN2at6native13reduce_kernelILi512ELi1ENS0_8ReduceOpIN3c104HalfENS0_14func_wrapper_tIfZNS0_11sum_functorIS4_ffEclERNS_14TensorIteratorEEUlffE_EEjfLi4ELi8EEEEEvT1_:
	.zero		1944


//--------------------- .nv.constant0._ZN2at6native13reduce_kernelILi256ELi2ENS0_8ReduceOpIN3c104HalfENS0_14func_wrapper_tIfZNS0_11sum_functorIS4_ffEclERNS_14TensorIteratorEEUlffE_EEjfLi4ELi8EEEEEvT1_ --------------------------
	.section	.nv.constant0._ZN2at6native13reduce_kernelILi256ELi2ENS0_8ReduceOpIN3c104HalfENS0_14func_wrapper_tIfZNS0_11sum_functorIS4_ffEclERNS_14TensorIteratorEEUlffE_EEjfLi4ELi8EEEEEvT1_,"a",@progbits
	.sectionflags	@""
	.align	4
.nv.constant0._ZN2at6native13reduce_kernelILi256ELi2ENS0_8ReduceOpIN3c104HalfENS0_14func_wrapper_tIfZNS0_11sum_functorIS4_ffEclERNS_14TensorIteratorEEUlffE_EEjfLi4ELi8EEEEEvT1_:
	.zero		1944


//--------------------- .nv.constant0._ZN2at6native13reduce_kernelILi128ELi4ENS0_8ReduceOpIN3c104HalfENS0_14func_wrapper_tIfZNS0_11sum_functorIS4_ffEclERNS_14TensorIteratorEEUlffE_EEjfLi4ELi8EEEEEvT1_ --------------------------
	.section	.nv.constant0._ZN2at6native13reduce_kernelILi128ELi4ENS0_8ReduceOpIN3c104HalfENS0_14func_wrapper_tIfZNS0_11sum_functorIS4_ffEclERNS_14TensorIteratorEEUlffE_EEjfLi4ELi8EEEEEvT1_,"a",@progbits
	.sectionflags	@""
	.align	4
.nv.constant0._ZN2at6native13reduce_kernelILi128ELi4ENS0_8ReduceOpIN3c104HalfENS0_14func_wrapper_tIfZNS0_11sum_functorIS4_ffEclERNS_14TensorIteratorEEUlffE_EEjfLi4ELi8EEEEEvT1_:
	.zero		1944


//--------------------- .nv.constant0._ZN2at6native13reduce_kernelILi512ELi1ENS0_8ReduceOpIN3c104HalfENS0_14func_wrapper_tIS4_ZNS0_11sum_functorIS4_fS4_EclERNS_14TensorIteratorEEUlffE_EEjS4_Li4ELi8EEEEEvT1_ --------------------------
	.section	.nv.constant0._ZN2at6native13reduce_kernelILi512ELi1ENS0_8ReduceOpIN3c104HalfENS0_14func_wrapper_tIS4_ZNS0_11sum_functorIS4_fS4_EclERNS_14TensorIteratorEEUlffE_EEjS4_Li4ELi8EEEEEvT1_,"a",@progbits
	.sectionflags	@""
	.align	4
.nv.constant0._ZN2at6native13reduce_kernelILi512ELi1ENS0_8ReduceOpIN3c104HalfENS0_14func_wrapper_tIS4_ZNS0_11sum_functorIS4_fS4_EclERNS_14TensorIteratorEEUlffE_EEjS4_Li4ELi8EEEEEvT1_:
	.zero		1944


//--------------------- .nv.constant0._ZN2at6native13reduce_kernelILi256ELi2ENS0_8ReduceOpIN3c104HalfENS0_14func_wrapper_tIS4_ZNS0_11sum_functorIS4_fS4_EclERNS_14TensorIteratorEEUlffE_EEjS4_Li4ELi8EEEEEvT1_ --------------------------
	.section	.nv.constant0._ZN2at6native13reduce_kernelILi256ELi2ENS0_8ReduceOpIN3c104HalfENS0_14func_wrapper_tIS4_ZNS0_11sum_functorIS4_fS4_EclERNS_14TensorIteratorEEUlffE_EEjS4_Li4ELi8EEEEEvT1_,"a",@progbits
	.sectionflags	@""
	.align	4
.nv.constant0._ZN2at6native13reduce_kernelILi256ELi2ENS0_8ReduceOpIN3c104HalfENS0_14func_wrapper_tIS4_ZNS0_11sum_functorIS4_fS4_EclERNS_14TensorIteratorEEUlffE_EEjS4_Li4ELi8EEEEEvT1_:
	.zero		1944


//--------------------- .nv.constant0._ZN2at6native13reduce_kernelILi128ELi4ENS0_8ReduceOpIN3c104HalfENS0_14func_wrapper_tIS4_ZNS0_11sum_functorIS4_fS4_EclERNS_14TensorIteratorEEUlffE_EEjS4_Li4ELi8EEEEEvT1_ --------------------------
	.section	.nv.constant0._ZN2at6native13reduce_kernelILi128ELi4ENS0_8ReduceOpIN3c104HalfENS0_14func_wrapper_tIS4_ZNS0_11sum_functorIS4_fS4_EclERNS_14TensorIteratorEEUlffE_EEjS4_Li4ELi8EEEEEvT1_,"a",@progbits
	.sectionflags	@""
	.align	4
.nv.constant0._ZN2at6native13reduce_kernelILi128ELi4ENS0_8ReduceOpIN3c104HalfENS0_14func_wrapper_tIS4_ZNS0_11sum_functorIS4_fS4_EclERNS_14TensorIteratorEEUlffE_EEjS4_Li4ELi8EEEEEvT1_:
	.zero		1944


//--------------------- .nv.constant0._ZN2at6native13reduce_kernelILi512ELi1ENS0_8ReduceOpIbNS0_14func_wrapper_tIbZNS0_11sum_functorIbbbEclERNS_14TensorIteratorEEUlbbE_EEjbLi4ELi4EEEEEvT1_ --------------------------
	.section	.nv.constant0._ZN2at6native13reduce_kernelILi512ELi1ENS0_8ReduceOpIbNS0_14func_wrapper_tIbZNS0_11sum_functorIbbbEclERNS_14TensorIteratorEEUlbbE_EEjbLi4ELi4EEEEEvT1_,"a",@progbits
	.sectionflags	@""
	.align	4
.nv.constant0._ZN2at6native13reduce_kernelILi512ELi1ENS0_8ReduceOpIbNS0_14func_wrapper_tIbZNS0_11sum_functorIbbbEclERNS_14TensorIteratorEEUlbbE_EEjbLi4ELi4EEEEEvT1_:
	.zero		1936


//--------------------- .nv.constant0._ZN2at6native13reduce_kernelILi256ELi2ENS0_8ReduceOpIbNS0_14func_wrapper_tIbZNS0_11sum_functorIbbbEclERNS_14TensorIteratorEEUlbbE_EEjbLi4ELi4EEEEEvT1_ --------------------------
	.section	.nv.constant0._ZN2at6native13reduce_kernelILi256ELi2ENS0_8ReduceOpIbNS0_14func_wrapper_tIbZNS0_11sum_functorIbbbEclERNS_14TensorIteratorEEUlbbE_EEjbLi4ELi4EEEEEvT1_,"a",@progbits
	.sectionflags	@""
	.align	4
.nv.constant0._ZN2at6native13reduce_kernelILi256ELi2ENS0_8ReduceOpIbNS0_14func_wrapper_tIbZNS0_11sum_functorIbbbEclERNS_14TensorIteratorEEUlbbE_EEjbLi4ELi4EEEEEvT1_:
	.zero		1936


//--------------------- .nv.constant0._ZN2at6native13reduce_kernelILi128ELi4ENS0_8ReduceOpIbNS0_14func_wrapper_tIbZNS0_11sum_functorIbbbEclERNS_14TensorIteratorEEUlbbE_EEjbLi4ELi4EEEEEvT1_ --------------------------
	.section	.nv.constant0._ZN2at6native13reduce_kernelILi128ELi4ENS0_8ReduceOpIbNS0_14func_wrapper_tIbZNS0_11sum_functorIbbbEclERNS_14TensorIteratorEEUlbbE_EEjbLi4ELi4EEEEEvT1_,"a",@progbits
	.sectionflags	@""
	.align	4
.nv.constant0._ZN2at6native13reduce_kernelILi128ELi4ENS0_8ReduceOpIbNS0_14func_wrapper_tIbZNS0_11sum_functorIbbbEclERNS_14TensorIteratorEEUlbbE_EEjbLi4ELi4EEEEEvT1_:
	.zero		1936


//--------------------- .nv.constant0._ZN2at6native13reduce_kernelILi512ELi1ENS0_8ReduceOpIN3c107complexIfEENS0_14func_wrapper_tIS5_ZNS0_11sum_functorIS5_S5_S5_EclERNS_14TensorIteratorEEUlS5_S5_E_EEjS5_Li4ELi4EEEEEvT1_ --------------------------
	.section	.nv.constant0._ZN2at6native13reduce_kernelILi512ELi1ENS0_8ReduceOpIN3c107complexIfEENS0_14func_wrapper_tIS5_ZNS0_11sum_functorIS5_S5_S5_EclERNS_14TensorIteratorEEUlS5_S5_E_EEjS5_Li4ELi4EEEEEvT1_,"a",@progbits
	.sectionflags	@""
	.align	4
.nv.constant0._ZN2at6native13reduce_kernelILi512ELi1ENS0_8ReduceOpIN3c107complexIfEENS0_14func_wrapper_tIS5_ZNS0_11sum_functorIS5_S5_S5_EclERNS_14TensorIteratorEEUlS5_S5_E_EEjS5_Li4ELi4EEEEEvT1_:
	.zero		1952


//--------------------- .nv.constant0._ZN2at6native13reduce_kernelILi256ELi2ENS0_8ReduceOpIN3c107complexIfEENS0_14func_wrapper_tIS5_ZNS0_11sum_functorIS5_S5_S5_EclERNS_14TensorIteratorEEUlS5_S5_E_EEjS5_Li4ELi4EEEEEvT1_ --------------------------
	.section	.nv.constant0._ZN2at6native13reduce_kernelILi256ELi2ENS0_8ReduceOpIN3c107complexIfEENS0_14func_wrapper_tIS5_ZNS0_11sum_functorIS5_S5_S5_EclERNS_14TensorIteratorEEUlS5_S5_E_EEjS5_Li4ELi4EEEEEvT1_,"a",@progbits
	.sectionflags	@""
	.align	4
.nv.constant0._ZN2at6native13reduce_kernelILi256ELi2ENS0_8ReduceOpIN3c107complexIfEENS0_14func_wrapper_tIS5_ZNS0_11sum_functorIS5_S5_S5_EclERNS_14TensorIteratorEEUlS5_S5_E_EEjS5_Li4ELi4EEEEEvT1_:
	.zero		1952


//--------------------- .nv.constant0._ZN2at6native13reduce_kernelILi128ELi4ENS0_8ReduceOpIN3c107complexIfEENS0_14func_wrapper_tIS5_ZNS0_11sum_functorIS5_S5_S5_EclERNS_14TensorIteratorEEUlS5_S5_E_EEjS5_Li4ELi4EEEEEvT1_ --------------------------
	.section	.nv.constant0._ZN2at6native13reduce_kernelILi128ELi4ENS0_8ReduceOpIN3c107complexIfEENS0_14func_wrapper_tIS5_ZNS0_11sum_functorIS5_S5_S5_EclERNS_14TensorIteratorEEUlS5_S5_E_EEjS5_Li4ELi4EEEEEvT1_,"a",@progbits
	.sectionflags	@""
	.align	4
.nv.constant0._ZN2at6native13reduce_kernelILi128ELi4ENS0_8ReduceOpIN3c107complexIfEENS0_14func_wrapper_tIS5_ZNS0_11sum_functorIS5_S5_S5_EclERNS_14TensorIteratorEEUlS5_S5_E_EEjS5_Li4ELi4EEEEEvT1_:
	.zero		1952


//--------------------- .nv.constant0._ZN2at6native13reduce_kernelILi256ELi1ENS0_8ReduceOpIN3c107complexIdEENS0_14func_wrapper_tIS5_ZNS0_11sum_functorIS5_S5_S5_EclERNS_14TensorIteratorEEUlS5_S5_E_EEjS5_Li4ELi4EEEEEvT1_ --------------------------
	.section	.nv.constant0._ZN2at6native13reduce_kernelILi256ELi1ENS0_8ReduceOpIN3c107complexIdEENS0_14func_wrapper_tIS5_ZNS0_11sum_functorIS5_S5_S5_EclERNS_14TensorIteratorEEUlS5_S5_E_EEjS5_Li4ELi4EEEEEvT1_,"a",@progbits
	.sectionflags	@""
	.align	4
.nv.constant0._ZN2at6native13reduce_kernelILi256ELi1ENS0_8ReduceOpIN3c107complexIdEENS0_14func_wrapper_tIS5_ZNS0_11sum_functorIS5_S5_S5_EclERNS_14TensorIteratorEEUlS5_S5_E_EEjS5_Li4ELi4EEEEEvT1_:
	.zero		1968


//--------------------- .nv.constant0._ZN2at6native13reduce_kernelILi128ELi2ENS0_8ReduceOpIN3c107complexIdEENS0_14func_wrapper_tIS5_ZNS0_11sum_functorIS5_S5_S5_EclERNS_14TensorIteratorEEUlS5_S5_E_EEjS5_Li4ELi4EEEEEvT1_ --------------------------
	.section	.nv.constant0._ZN2at6native13reduce_kernelILi128ELi2ENS0_8ReduceOpIN3c107complexIdEENS0_14func_wrapper_tIS5_ZNS0_11sum_functorIS5_S5_S5_EclERNS_14TensorIteratorEEUlS5_S5_E_EEjS5_Li4ELi4EEEEEvT1_,"a",@progbits
	.sectionflags	@""
	.align	4
.nv.constant0._ZN2at6native13reduce_kernelILi128ELi2ENS0_8ReduceOpIN3c107complexIdEENS0_14func_wrapper_tIS5_ZNS0_11sum_functorIS5_S5_S5_EclERNS_14TensorIteratorEEUlS5_S5_E_EEjS5_Li4ELi4EEEEEvT1_:
	.zero		1968


//--------------------- .nv.constant0._ZN2at6native13reduce_kernelILi64ELi4ENS0_8ReduceOpIN3c107complexIdEENS0_14func_wrapper_tIS5_ZNS0_11sum_functorIS5_S5_S5_EclERNS_14TensorIteratorEEUlS5_S5_E_EEjS5_Li4ELi4EEEEEvT1_ --------------------------
	.section	.nv.constant0._ZN2at6native13reduce_kernelILi64ELi4ENS0_8ReduceOpIN3c107complexIdEENS0_14func_wrapper_tIS5_ZNS0_11sum_functorIS5_S5_S5_EclERNS_14TensorIteratorEEUlS5_S5_E_EEjS5_Li4ELi4EEEEEvT1_,"a",@progbits
	.sectionflags	@""
	.align	4
.nv.constant0._ZN2at6native13reduce_kernelILi64ELi4ENS0_8ReduceOpIN3c107complexIdEENS0_14func_wrapper_tIS5_ZNS0_11sum_functorIS5_S5_S5_EclERNS_14TensorIteratorEEUlS5_S5_E_EEjS5_Li4ELi4EEEEEvT1_:
	.zero		1968


//--------------------- .nv.constant0._ZN2at6native13reduce_kernelILi512ELi1ENS0_8ReduceOpIfNS0_14func_wrapper_tIfZNS0_11sum_functorIfffEclERNS_14TensorIteratorEEUlffE_EEjfLi4ELi4EEEEEvT1_ --------------------------
	.section	.nv.constant0._ZN2at6native13reduce_kernelILi512ELi1ENS0_8ReduceOpIfNS0_14func_wrapper_tIfZNS0_11sum_functorIfffEclERNS_14TensorIteratorEEUlffE_EEjfLi4ELi4EEEEEvT1_,"a",@progbits
	.sectionflags	@""
	.align	4
.nv.constant0._ZN2at6native13reduce_kernelILi512ELi1ENS0_8ReduceOpIfNS0_14func_wrapper_tIfZNS0_11sum_functorIfffEclERNS_14TensorIteratorEEUlffE_EEjfLi4ELi4EEEEEvT1_:
	.zero		1944


//--------------------- .nv.constant0._ZN2at6native13reduce_kernelILi256ELi2ENS0_8ReduceOpIfNS0_14func_wrapper_tIfZNS0_11sum_functorIfffEclERNS_14TensorIteratorEEUlffE_EEjfLi4ELi4EEEEEvT1_ --------------------------
	.section	.nv.constant0._ZN2at6native13reduce_kernelILi256ELi2ENS0_8ReduceOpIfNS0_14func_wrapper_tIfZNS0_11sum_functorIfffEclERNS_14TensorIteratorEEUlffE_EEjfLi4ELi4EEEEEvT1_,"a",@progbits
	.sectionflags	@""
	.align	4
.nv.constant0._ZN2at6native13reduce_kernelILi256ELi2ENS0_8ReduceOpIfNS0_14func_wrapper_tIfZNS0_11sum_functorIfffEclERNS_14TensorIteratorEEUlffE_EEjfLi4ELi4EEEEEvT1_:
	.zero		1944


//--------------------- .nv.constant0._ZN2at6native13reduce_kernelILi128ELi4ENS0_8ReduceOpIfNS0_14func_wrapper_tIfZNS0_11sum_functorIfffEclERNS_14TensorIteratorEEUlffE_EEjfLi4ELi4EEEEEvT1_ --------------------------
	.section	.nv.constant0._ZN2at6native13reduce_kernelILi128ELi4ENS0_8ReduceOpIfNS0_14func_wrapper_tIfZNS0_11sum_functorIfffEclERNS_14TensorIteratorEEUlffE_EEjfLi4ELi4EEEEEvT1_,"a",@progbits
	.sectionflags	@""
	.align	4
.nv.constant0._ZN2at6native13reduce_kernelILi128ELi4ENS0_8ReduceOpIfNS0_14func_wrapper_tIfZNS0_11sum_functorIfffEclERNS_14TensorIteratorEEUlffE_EEjfLi4ELi4EEEEEvT1_:
	.zero		1944


//--------------------- .nv.constant0._ZN2at6native13reduce_kernelILi512ELi1ENS0_8ReduceOpIdNS0_14func_wrapper_tIdZNS0_11sum_functorIdddEclERNS_14TensorIteratorEEUlddE_EEjdLi4ELi4EEEEEvT1_ --------------------------
	.section	.nv.constant0._ZN2at6native13reduce_kernelILi512ELi1ENS0_8ReduceOpIdNS0_14func_wrapper_tIdZNS0_11sum_functorIdddEclERNS_14TensorIteratorEEUlddE_EEjdLi4ELi4EEEEEvT1_,"a",@progbits
	.sectionflags	@""
	.align	4
.nv.constant0._ZN2at6native13reduce_kernelILi512ELi1ENS0_8ReduceOpIdNS0_14func_wrapper_tIdZNS0_11sum_functorIdddEclERNS_14TensorIteratorEEUlddE_EEjdLi4ELi4EEEEEvT1_:
	.zero		1952


//--------------------- .nv.constant0._ZN2at6native13reduce_kernelILi256ELi2ENS0_8ReduceOpIdNS0_14func_wrapper_tIdZNS0_11sum_functorIdddEclERNS_14TensorIteratorEEUlddE_EEjdLi4ELi4EEEEEvT1_ --------------------------
	.section	.nv.constant0._ZN2at6native13reduce_kernelILi256ELi2ENS0_8ReduceOpIdNS0_14func_wrapper_tIdZNS0_11sum_functorIdddEclERNS_14TensorIteratorEEUlddE_EEjdLi4ELi4EEEEEvT1_,"a",@progbits
	.sectionflags	@""
	.align	4
.nv.constant0._ZN2at6native13reduce_kernelILi256ELi2ENS0_8ReduceOpIdNS0_14func_wrapper_tIdZNS0_11sum_functorIdddEclERNS_14TensorIteratorEEUlddE_EEjdLi4ELi4EEEEEvT1_:
	.zero		1952


//--------------------- .nv.constant0._ZN2at6native13reduce_kernelILi128ELi4ENS0_8ReduceOpIdNS0_14func_wrapper_tIdZNS0_11sum_functorIdddEclERNS_14TensorIteratorEEUlddE_EEjdLi4ELi4EEEEEvT1_ --------------------------
	.section	.nv.constant0._ZN2at6native13reduce_kernelILi128ELi4ENS0_8ReduceOpIdNS0_14func_wrapper_tIdZNS0_11sum_functorIdddEclERNS_14TensorIteratorEEUlddE_EEjdLi4ELi4EEEEEvT1_,"a",@progbits
	.sectionflags	@""
	.align	4
.nv.constant0._ZN2at6native13reduce_kernelILi128ELi4ENS0_8ReduceOpIdNS0_14func_wrapper_tIdZNS0_11sum_functorIdddEclERNS_14TensorIteratorEEUlddE_EEjdLi4ELi4EEEEEvT1_:
	.zero		1952


//--------------------- .nv.constant0._ZN2at6native13reduce_kernelILi512ELi1ENS0_8ReduceOpIsNS0_14func_wrapper_tIsZNS0_11sum_functorIsssEclERNS_14TensorIteratorEEUlssE_EEjsLi4ELi8EEEEEvT1_ --------------------------
	.section	.nv.constant0._ZN2at6native13reduce_kernelILi512ELi1ENS0_8ReduceOpIsNS0_14func_wrapper_tIsZNS0_11sum_functorIsssEclERNS_14TensorIteratorEEUlssE_EEjsLi4ELi8EEEEEvT1_,"a",@progbits
	.sectionflags	@""
	.align	4
.nv.constant0._ZN2at6native13reduce_kernelILi512ELi1ENS0_8ReduceOpIsNS0_14func_wrapper_tIsZNS0_11sum_functorIsssEclERNS_14TensorIteratorEEUlssE_EEjsLi4ELi8EEEEEvT1_:
	.zero		1936


//--------------------- .nv.constant0._ZN2at6native13reduce_kernelILi256ELi2ENS0_8ReduceOpIsNS0_14func_wrapper_tIsZNS0_11sum_functorIsssEclERNS_14TensorIteratorEEUlssE_EEjsLi4ELi8EEEEEvT1_ --------------------------
	.section	.nv.constant0._ZN2at6native13reduce_kernelILi256ELi2ENS0_8ReduceOpIsNS0_14func_wrapper_tIsZNS0_11sum_functorIsssEclERNS_14TensorIteratorEEUlssE_EEjsLi4ELi8EEEEEvT1_,"a",@progbits
	.sectionflags	@""
	.align	4
.nv.constant0._ZN2at6native13reduce_kernelILi256ELi2ENS0_8ReduceOpIsNS0_14func_wrapper_tIsZNS0_11sum_functorIsssEclERNS_14TensorIteratorEEUlssE_EEjsLi4ELi8EEEEEvT1_:
	.zero		1936


//--------------------- .nv.constant0._ZN2at6native13reduce_kernelILi128ELi4ENS0_8ReduceOpIsNS0_14func_wrapper_tIsZNS0_11sum_functorIsssEclERNS_14TensorIteratorEEUlssE_EEjsLi4ELi8EEEEEvT1_ --------------------------
	.section	.nv.constant0._ZN2at6native13reduce_kernelILi128ELi4ENS0_8ReduceOpIsNS0_14func_wrapper_tIsZNS0_11sum_functorIsssEclERNS_14TensorIteratorEEUlssE_EEjsLi4ELi8EEEEEvT1_,"a",@progbits
	.sectionflags	@""
	.align	4
.nv.constant0._ZN2at6native13reduce_kernelILi128ELi4ENS0_8ReduceOpIsNS0_14func_wrapper_tIsZNS0_11sum_functorIsssEclERNS_14TensorIteratorEEUlssE_EEjsLi4ELi8EEEEEvT1_:
	.zero		1936


//--------------------- .nv.constant0._ZN2at6native13reduce_kernelILi512ELi1ENS0_8ReduceOpIlNS0_14func_wrapper_tIlZNS0_11sum_functorIlllEclERNS_14TensorIteratorEEUlllE_EEjlLi4ELi4EEEEEvT1_ --------------------------
	.section	.nv.constant0._ZN2at6native13reduce_kernelILi512ELi1ENS0_8ReduceOpIlNS0_14func_wrapper_tIlZNS0_11sum_functorIlllEclERNS_14TensorIteratorEEUlllE_EEjlLi4ELi4EEEEEvT1_,"a",@progbits
	.sectionflags	@""
	.align	4
.nv.constant0._ZN2at6native13reduce_kernelILi512ELi1ENS0_8ReduceOpIlNS0_14func_wrapper_tIlZNS0_11sum_functorIlllEclERNS_14TensorIteratorEEUlllE_EEjlLi4ELi4EEEEEvT1_:
	.zero		1952


//--------------------- .nv.constant0._ZN2at6native13reduce_kernelILi256ELi2ENS0_8ReduceOpIlNS0_14func_wrapper_tIlZNS0_11sum_functorIlllEclERNS_14TensorIteratorEEUlllE_EEjlLi4ELi4EEEEEvT1_ --------------------------
	.section	.nv.constant0._ZN2at6native13reduce_kernelILi256ELi2ENS0_8ReduceOpIlNS0_14func_wrapper_tIlZNS0_11sum_functorIlllEclERNS_14TensorIteratorEEUlllE_EEjlLi4ELi4EEEEEvT1_,"a",@progbits
	.sectionflags	@""
	.align	4
.nv.constant0._ZN2at6native13reduce_kernelILi256ELi2ENS0_8ReduceOpIlNS0_14func_wrapper_tIlZNS0_11sum_functorIlllEclERNS_14TensorIteratorEEUlllE_EEjlLi4ELi4EEEEEvT1_:
	.zero		1952


//--------------------- .nv.constant0._ZN2at6native13reduce_kernelILi128ELi4ENS0_8ReduceOpIlNS0_14func_wrapper_tIlZNS0_11sum_functorIlllEclERNS_14TensorIteratorEEUlllE_EEjlLi4ELi4EEEEEvT1_ --------------------------
	.section	.nv.constant0._ZN2at6native13reduce_kernelILi128ELi4ENS0_8ReduceOpIlNS0_14func_wrapper_tIlZNS0_11sum_functorIlllEclERNS_14TensorIteratorEEUlllE_EEjlLi4ELi4EEEEEvT1_,"a",@progbits
	.sectionflags	@""
	.align	4
.nv.constant0._ZN2at6native13reduce_kernelILi128ELi4ENS0_8ReduceOpIlNS0_14func_wrapper_tIlZNS0_11sum_functorIlllEclERNS_14TensorIteratorEEUlllE_EEjlLi4ELi4EEEEEvT1_:
	.zero		1952


//--------------------- .nv.constant0._ZN2at6native13reduce_kernelILi512ELi1ENS0_8ReduceOpIiNS0_14func_wrapper_tIiZNS0_11sum_functorIiiiEclERNS_14TensorIteratorEEUliiE_EEjiLi4ELi4EEEEEvT1_ --------------------------
	.section	.nv.constant0._ZN2at6native13reduce_kernelILi512ELi1ENS0_8ReduceOpIiNS0_14func_wrapper_tIiZNS0_11sum_functorIiiiEclERNS_14TensorIteratorEEUliiE_EEjiLi4ELi4EEEEEvT1_,"a",@progbits
	.sectionflags	@""
	.align	4
.nv.constant0._ZN2at6native13reduce_kernelILi512ELi1ENS0_8ReduceOpIiNS0_14func_wrapper_tIiZNS0_11sum_functorIiiiEclERNS_14TensorIteratorEEUliiE_EEjiLi4ELi4EEEEEvT1_:
	.zero		1944


//--------------------- .nv.constant0._ZN2at6native13reduce_kernelILi256ELi2ENS0_8ReduceOpIiNS0_14func_wrapper_tIiZNS0_11sum_functorIiiiEclERNS_14TensorIteratorEEUliiE_EEjiLi4ELi4EEEEEvT1_ --------------------------
	.section	.nv.constant0._ZN2at6native13reduce_kernelILi256ELi2ENS0_8ReduceOpIiNS0_14func_wrapper_tIiZNS0_11sum_functorIiiiEclERNS_14TensorIteratorEEUliiE_EEjiLi4ELi4EEEEEvT1_,"a",@progbits
	.sectionflags	@""
	.align	4
.nv.constant0._ZN2at6native13reduce_kernelILi256ELi2ENS0_8ReduceOpIiNS0_14func_wrapper_tIiZNS0_11sum_functorIiiiEclERNS_14TensorIteratorEEUliiE_EEjiLi4ELi4EEEEEvT1_:
	.zero		1944


//--------------------- .nv.constant0._ZN2at6native13reduce_kernelILi128ELi4ENS0_8ReduceOpIiNS0_14func_wrapper_tIiZNS0_11sum_functorIiiiEclERNS_14TensorIteratorEEUliiE_EEjiLi4ELi4EEEEEvT1_ --------------------------
	.section	.nv.constant0._ZN2at6native13reduce_kernelILi128ELi4ENS0_8ReduceOpIiNS0_14func_wrapper_tIiZNS0_11sum_functorIiiiEclERNS_14TensorIteratorEEUliiE_EEjiLi4ELi4EEEEEvT1_,"a",@progbits
	.sectionflags	@""
	.align	4
.nv.constant0._ZN2at6native13reduce_kernelILi128ELi4ENS0_8ReduceOpIiNS0_14func_wrapper_tIiZNS0_11sum_functorIiiiEclERNS_14TensorIteratorEEUliiE_EEjiLi4ELi4EEEEEvT1_:
	.zero		1944


//--------------------- .nv.constant0._ZN2at6native13reduce_kernelILi512ELi1ENS0_8ReduceOpIaNS0_14func_wrapper_tIaZNS0_11sum_functorIaaaEclERNS_14TensorIteratorEEUlaaE_EEjaLi4ELi4EEEEEvT1_ --------------------------
	.section	.nv.constant0._ZN2at6native13reduce_kernelILi512ELi1ENS0_8ReduceOpIaNS0_14func_wrapper_tIaZNS0_11sum_functorIaaaEclERNS_14TensorIteratorEEUlaaE_EEjaLi4ELi4EEEEEvT1_,"a",@progbits
	.sectionflags	@""
	.align	4
.nv.constant0._ZN2at6native13reduce_kernelILi512ELi1ENS0_8ReduceOpIaNS0_14func_wrapper_tIaZNS0_11sum_functorIaaaEclERNS_14TensorIteratorEEUlaaE_EEjaLi4ELi4EEEEEvT1_:
	.zero		1936


//--------------------- .nv.constant0._ZN2at6native13reduce_kernelILi256ELi2ENS0_8ReduceOpIaNS0_14func_wrapper_tIaZNS0_11sum_functorIaaaEclERNS_14TensorIteratorEEUlaaE_EEjaLi4ELi4EEEEEvT1_ --------------------------
	.section	.nv.constant0._ZN2at6native13reduce_kernelILi256ELi2ENS0_8ReduceOpIaNS0_14func_wrapper_tIaZNS0_11sum_functorIaaaEclERNS_14TensorIteratorEEUlaaE_EEjaLi4ELi4EEEEEvT1_,"a",@progbits
	.sectionflags	@""
	.align	4
.nv.constant0._ZN2at6native13reduce_kernelILi256ELi2ENS0_8ReduceOpIaNS0_14func_wrapper_tIaZNS0_11sum_functorIaaaEclERNS_14TensorIteratorEEUlaaE_EEjaLi4ELi4EEEEEvT1_:
	.zero		1936


//--------------------- .nv.constant0._ZN2at6native13reduce_kernelILi128ELi4ENS0_8ReduceOpIaNS0_14func_wrapper_tIaZNS0_11sum_functorIaaaEclERNS_14TensorIteratorEEUlaaE_EEjaLi4ELi4EEEEEvT1_ --------------------------
	.section	.nv.constant0._ZN2at6native13reduce_kernelILi128ELi4ENS0_8ReduceOpIaNS0_14func_wrapper_tIaZNS0_11sum_functorIaaaEclERNS_14TensorIteratorEEUlaaE_EEjaLi4ELi4EEEEEvT1_,"a",@progbits
	.sectionflags	@""
	.align	4
.nv.constant0._ZN2at6native13reduce_kernelILi128ELi4ENS0_8ReduceOpIaNS0_14func_wrapper_tIaZNS0_11sum_functorIaaaEclERNS_14TensorIteratorEEUlaaE_EEjaLi4ELi4EEEEEvT1_:
	.zero		1936


//--------------------- .nv.constant0._ZN2at6native13reduce_kernelILi512ELi1ENS0_8ReduceOpIhNS0_14func_wrapper_tIhZNS0_11sum_functorIhhhEclERNS_14TensorIteratorEEUlhhE_EEjhLi4ELi4EEEEEvT1_ --------------------------
	.section	.nv.constant0._ZN2at6native13reduce_kernelILi512ELi1ENS0_8ReduceOpIhNS0_14func_wrapper_tIhZNS0_11sum_functorIhhhEclERNS_14TensorIteratorEEUlhhE_EEjhLi4ELi4EEEEEvT1_,"a",@progbits
	.sectionflags	@""
	.align	4
.nv.constant0._ZN2at6native13reduce_kernelILi512ELi1ENS0_8ReduceOpIhNS0_14func_wrapper_tIhZNS0_11sum_functorIhhhEclERNS_14TensorIteratorEEUlhhE_EEjhLi4ELi4EEEEEvT1_:
	.zero		1936


//--------------------- .nv.constant0._ZN2at6native13reduce_kernelILi256ELi2ENS0_8ReduceOpIhNS0_14func_wrapper_tIhZNS0_11sum_functorIhhhEclERNS_14TensorIteratorEEUlhhE_EEjhLi4ELi4EEEEEvT1_ --------------------------
	.section	.nv.constant0._ZN2at6native13reduce_kernelILi256ELi2ENS0_8ReduceOpIhNS0_14func_wrapper_tIhZNS0_11sum_functorIhhhEclERNS_14TensorIteratorEEUlhhE_EEjhLi4ELi4EEEEEvT1_,"a",@progbits
	.sectionflags	@""
	.align	4
.nv.constant0._ZN2at6native13reduce_kernelILi256ELi2ENS0_8ReduceOpIhNS0_14func_wrapper_tIhZNS0_11sum_functorIhhhEclERNS_14TensorIteratorEEUlhhE_EEjhLi4ELi4EEEEEvT1_:
	.zero		1936


//--------------------- .nv.constant0._ZN2at6native13reduce_kernelILi128ELi4ENS0_8ReduceOpIhNS0_14func_wrapper_tIhZNS0_11sum_functorIhhhEclERNS_14TensorIteratorEEUlhhE_EEjhLi4ELi4EEEEEvT1_ --------------------------
	.section	.nv.constant0._ZN2at6native13reduce_kernelILi128ELi4ENS0_8ReduceOpIhNS0_14func_wrapper_tIhZNS0_11sum_functorIhhhEclERNS_14TensorIteratorEEUlhhE_EEjhLi4ELi4EEEEEvT1_,"a",@progbits
	.sectionflags	@""
	.align	4
.nv.constant0._ZN2at6native13reduce_kernelILi128ELi4ENS0_8ReduceOpIhNS0_14func_wrapper_tIhZNS0_11sum_functorIhhhEclERNS_14TensorIteratorEEUlhhE_EEjhLi4ELi4EEEEEvT1_:
	.zero		1936


//--------------------- .nv.constant0._ZN2at6native13reduce_kernelILi512ELi1ENS0_8ReduceOpIbNS0_14func_wrapper_tIbZNS0_12prod_functorIbbbEclERNS_14TensorIteratorEEUlbbE_EEjbLi4ELi4EEEEEvT1_ --------------------------
	.section	.nv.constant0._ZN2at6native13reduce_kernelILi512ELi1ENS0_8ReduceOpIbNS0_14func_wrapper_tIbZNS0_12prod_functorIbbbEclERNS_14TensorIteratorEEUlbbE_EEjbLi4ELi4EEEEEvT1_,"a",@progbits
	.sectionflags	@""
	.align	4
.nv.constant0._ZN2at6native13reduce_kernelILi512ELi1ENS0_8ReduceOpIbNS0_14func_wrapper_tIbZNS0_12prod_functorIbbbEclERNS_14TensorIteratorEEUlbbE_EEjbLi4ELi4EEEEEvT1_:
	.zero		1936


//--------------------- .nv.constant0._ZN2at6native13reduce_kernelILi256ELi2ENS0_8ReduceOpIbNS0_14func_wrapper_tIbZNS0_12prod_functorIbbbEclERNS_14TensorIteratorEEUlbbE_EEjbLi4ELi4EEEEEvT1_ --------------------------
	.section	.nv.constant0._ZN2at6native13reduce_kernelILi256ELi2ENS0_8ReduceOpIbNS0_14func_wrapper_tIbZNS0_12prod_functorIbbbEclERNS_14TensorIteratorEEUlbbE_EEjbLi4ELi4EEEEEvT1_,"a",@progbits
	.sectionflags	@""
	.align	4
.nv.constant0._ZN2at6native13reduce_kernelILi256ELi2ENS0_8ReduceOpIbNS0_14func_wrapper_tIbZNS0_12prod_functorIbbbEclERNS_14TensorIteratorEEUlbbE_EEjbLi4ELi4EEEEEvT1_:
	.zero		1936


//--------------------- .nv.constant0._ZN2at6native13reduce_kernelILi128ELi4ENS0_8ReduceOpIbNS0_14func_wrapper_tIbZNS0_12prod_functorIbbbEclERNS_14TensorIteratorEEUlbbE_EEjbLi4ELi4EEEEEvT1_ --------------------------
	.section	.nv.constant0._ZN2at6native13reduce_kernelILi128ELi4ENS0_8ReduceOpIbNS0_14func_wrapper_tIbZNS0_12prod_functorIbbbEclERNS_14TensorIteratorEEUlbbE_EEjbLi4ELi4EEEEEvT1_,"a",@progbits
	.sectionflags	@""
	.align	4
.nv.constant0._ZN2at6native13reduce_kernelILi128ELi4ENS0_8ReduceOpIbNS0_14func_wrapper_tIbZNS0_12prod_functorIbbbEclERNS_14TensorIteratorEEUlbbE_EEjbLi4ELi4EEEEEvT1_:
	.zero		1936


//--------------------- SYMBOLS --------------------------

	.type		.nv.reservedSmem.offset0,@object
	.size		.nv.reservedSmem.offset0,0x4
	.type		.nv.reservedSmem.cap,@object
	.size		.nv.reservedSmem.cap,0x4
	.type		__assertfail,@function
